	.target	sm_103a

	.elftype	@"ET_EXEC"


//--------------------- .note.nv.tkinfo           --------------------------
	.section	.note.nv.tkinfo,"",@"SHT_NOTE"
	.sectionflags	@"SHF_NOTE_NV_TKINFO"
	.tkinfo
        /*0018*/ 	.word	0x00000002
        /*0030*/ 	.string	""
        /*0030*/ 	.string	"ptxas"
        /*0030*/ 	.string	"Cuda compilation tools, release 13.0, V13.0.88"
        /*0030*/ 	.string	"Build cuda_13.0.r13.0/compiler.36424714_0"
        /*0030*/ 	.string	"-arch sm_103a -m 64 "



//--------------------- .note.nv.cuinfo           --------------------------
	.section	.note.nv.cuinfo,"",@"SHT_NOTE"
	.sectionflags	@"SHF_NOTE_NV_CUINFO"
        /*0018*/ 	.short	0x0002
        /*001a*/ 	.short	0x0067
        /*001c*/ 	.short	0x0082
	.zero		2


//--------------------- .nv.info                  --------------------------
	.section	.nv.info,"",@"SHT_CUDA_INFO"
	.align	4


	//----- nvinfo : EIATTR_REGCOUNT
	.align		4
        /*0000*/ 	.byte	0x04, 0x2f
        /*0002*/ 	.short	(.L_12 - .L_11)
	.align		4
.L_11:
        /*0004*/ 	.word	index@(_ZN5flash24flash_fwd_splitkv_kernelI23Flash_fwd_kernel_traitsILi96ELi64ELi64ELi4ELb0ELb0EN7cutlass6half_tE19Flash_kernel_traitsILi96ELi64ELi64ELi4ES3_EELb1ELb0ELb1ELb0ELb0ELb1ELb1ELb1EEEvNS_16Flash_fwd_paramsE)
        /*0008*/ 	.word	0x000000a6


	//----- nvinfo : EIATTR_FRAME_SIZE
	.align		4
.L_12:
        /*000c*/ 	.byte	0x04, 0x11
        /*000e*/ 	.short	(.L_14 - .L_13)
	.align		4
.L_13:
        /*0010*/ 	.word	index@(_ZN5flash24flash_fwd_splitkv_kernelI23Flash_fwd_kernel_traitsILi96ELi64ELi64ELi4ELb0ELb0EN7cutlass6half_tE19Flash_kernel_traitsILi96ELi64ELi64ELi4ES3_EELb1ELb0ELb1ELb0ELb0ELb1ELb1ELb1EEEvNS_16Flash_fwd_paramsE)
        /*0014*/ 	.word	0x00000000


	//----- nvinfo : EIATTR_REGCOUNT
	.align		4
.L_14:
        /*0018*/ 	.byte	0x04, 0x2f
        /*001a*/ 	.short	(.L_16 - .L_15)
	.align		4
.L_15:
        /*001c*/ 	.word	index@(_ZN5flash24flash_fwd_splitkv_kernelI23Flash_fwd_kernel_traitsILi96ELi64ELi64ELi4ELb0ELb0EN7cutlass6half_tE19Flash_kernel_traitsILi96ELi64ELi64ELi4ES3_EELb1ELb0ELb1ELb0ELb0ELb0ELb1ELb1EEEvNS_16Flash_fwd_paramsE)
        /*0020*/ 	.word	0x0000009d


	//----- nvinfo : EIATTR_FRAME_SIZE
	.align		4
.L_16:
        /*0024*/ 	.byte	0x04, 0x11
        /*0026*/ 	.short	(.L_18 - .L_17)
	.align		4
.L_17:
        /*0028*/ 	.word	index@(_ZN5flash24flash_fwd_splitkv_kernelI23Flash_fwd_kernel_traitsILi96ELi64ELi64ELi4ELb0ELb0EN7cutlass6half_tE19Flash_kernel_traitsILi96ELi64ELi64ELi4ES3_EELb1ELb0ELb1ELb0ELb0ELb0ELb1ELb1EEEvNS_16Flash_fwd_paramsE)
        /*002c*/ 	.word	0x00000000


	//----- nvinfo : EIATTR_REGCOUNT
	.align		4
.L_18:
        /*0030*/ 	.byte	0x04, 0x2f
        /*0032*/ 	.short	(.L_20 - .L_19)
	.align		4
.L_19:
        /*0034*/ 	.word	index@(_ZN5flash24flash_fwd_splitkv_kernelI23Flash_fwd_kernel_traitsILi96ELi64ELi64ELi4ELb0ELb0EN7cutlass6half_tE19Flash_kernel_traitsILi96ELi64ELi64ELi4ES3_EELb1ELb0ELb0ELb0ELb1ELb1ELb1ELb1EEEvNS_16Flash_fwd_paramsE)
        /*0038*/ 	.word	0x000000a8


	//----- nvinfo : EIATTR_FRAME_SIZE
	.align		4
.L_20:
        /*003c*/ 	.byte	0x04, 0x11
        /*003e*/ 	.short	(.L_22 - .L_21)
	.align		4
.L_21:
        /*0040*/ 	.word	index@(_ZN5flash24flash_fwd_splitkv_kernelI23Flash_fwd_kernel_traitsILi96ELi64ELi64ELi4ELb0ELb0EN7cutlass6half_tE19Flash_kernel_traitsILi96ELi64ELi64ELi4ES3_EELb1ELb0ELb0ELb0ELb1ELb1ELb1ELb1EEEvNS_16Flash_fwd_paramsE)
        /*0044*/ 	.word	0x00000000


	//----- nvinfo : EIATTR_REGCOUNT
	.align		4
.L_22:
        /*0048*/ 	.byte	0x04, 0x2f
        /*004a*/ 	.short	(.L_24 - .L_23)
	.align		4
.L_23:
        /*004c*/ 	.word	index@(_ZN5flash24flash_fwd_splitkv_kernelI23Flash_fwd_kernel_traitsILi96ELi64ELi64ELi4ELb0ELb0EN7cutlass6half_tE19Flash_kernel_traitsILi96ELi64ELi64ELi4ES3_EELb1ELb0ELb0ELb0ELb1ELb0ELb1ELb1EEEvNS_16Flash_fwd_paramsE)
        /*0050*/ 	.word	0x000000a1


	//----- nvinfo : EIATTR_FRAME_SIZE
	.align		4
.L_24:
        /*0054*/ 	.byte	0x04, 0x11
        /*0056*/ 	.short	(.L_26 - .L_25)
	.align		4
.L_25:
        /*0058*/ 	.word	index@(_ZN5flash24flash_fwd_splitkv_kernelI23Flash_fwd_kernel_traitsILi96ELi64ELi64ELi4ELb0ELb0EN7cutlass6half_tE19Flash_kernel_traitsILi96ELi64ELi64ELi4ES3_EELb1ELb0ELb0ELb0ELb1ELb0ELb1ELb1EEEvNS_16Flash_fwd_paramsE)
        /*005c*/ 	.word	0x00000000


	//----- nvinfo : EIATTR_REGCOUNT
	.align		4
.L_26:
        /*0060*/ 	.byte	0x04, 0x2f
        /*0062*/ 	.short	(.L_28 - .L_27)
	.align		4
.L_27:
        /*0064*/ 	.word	index@(_ZN5flash24flash_fwd_splitkv_kernelI23Flash_fwd_kernel_traitsILi96ELi64ELi64ELi4ELb0ELb0EN7cutlass6half_tE19Flash_kernel_traitsILi96ELi64ELi64ELi4ES3_EELb1ELb0ELb1ELb0ELb0ELb1ELb1ELb0EEEvNS_16Flash_fwd_paramsE)
        /*0068*/ 	.word	0x000000a4


	//----- nvinfo : EIATTR_FRAME_SIZE
	.align		4
.L_28:
        /*006c*/ 	.byte	0x04, 0x11
        /*006e*/ 	.short	(.L_30 - .L_29)
	.align		4
.L_29:
        /*0070*/ 	.word	index@(_ZN5flash24flash_fwd_splitkv_kernelI23Flash_fwd_kernel_traitsILi96ELi64ELi64ELi4ELb0ELb0EN7cutlass6half_tE19Flash_kernel_traitsILi96ELi64ELi64ELi4ES3_EELb1ELb0ELb1ELb0ELb0ELb1ELb1ELb0EEEvNS_16Flash_fwd_paramsE)
        /*0074*/ 	.word	0x00000000


	//----- nvinfo : EIATTR_REGCOUNT
	.align		4
.L_30:
        /*0078*/ 	.byte	0x04, 0x2f
        /*007a*/ 	.short	(.L_32 - .L_31)
	.align		4
.L_31:
        /*007c*/ 	.word	index@(_ZN5flash24flash_fwd_splitkv_kernelI23Flash_fwd_kernel_traitsILi96ELi64ELi64ELi4ELb0ELb0EN7cutlass6half_tE19Flash_kernel_traitsILi96ELi64ELi64ELi4ES3_EELb1ELb0ELb1ELb0ELb0ELb0ELb1ELb0EEEvNS_16Flash_fwd_paramsE)
        /*0080*/ 	.word	0x000000a0


	//----- nvinfo : EIATTR_FRAME_SIZE
	.align		4
.L_32:
        /*0084*/ 	.byte	0x04, 0x11
        /*0086*/ 	.short	(.L_34 - .L_33)
	.align		4
.L_33:
        /*0088*/ 	.word	index@(_ZN5flash24flash_fwd_splitkv_kernelI23Flash_fwd_kernel_traitsILi96ELi64ELi64ELi4ELb0ELb0EN7cutlass6half_tE19Flash_kernel_traitsILi96ELi64ELi64ELi4ES3_EELb1ELb0ELb1ELb0ELb0ELb0ELb1ELb0EEEvNS_16Flash_fwd_paramsE)
        /*008c*/ 	.word	0x00000000


	//----- nvinfo : EIATTR_REGCOUNT
	.align		4
.L_34:
        /*0090*/ 	.byte	0x04, 0x2f
        /*0092*/ 	.short	(.L_36 - .L_35)
	.align		4
.L_35:
        /*0094*/ 	.word	index@(_ZN5flash24flash_fwd_splitkv_kernelI23Flash_fwd_kernel_traitsILi96ELi64ELi64ELi4ELb0ELb0EN7cutlass6half_tE19Flash_kernel_traitsILi96ELi64ELi64ELi4ES3_EELb1ELb0ELb0ELb0ELb1ELb1ELb1ELb0EEEvNS_16Flash_fwd_paramsE)
        /*0098*/ 	.word	0x000000a8


	//----- nvinfo : EIATTR_FRAME_SIZE
	.align		4
.L_36:
        /*009c*/ 	.byte	0x04, 0x11
        /*009e*/ 	.short	(.L_38 - .L_37)
	.align		4
.L_37:
        /*00a0*/ 	.word	index@(_ZN5flash24flash_fwd_splitkv_kernelI23Flash_fwd_kernel_traitsILi96ELi64ELi64ELi4ELb0ELb0EN7cutlass6half_tE19Flash_kernel_traitsILi96ELi64ELi64ELi4ES3_EELb1ELb0ELb0ELb0ELb1ELb1ELb1ELb0EEEvNS_16Flash_fwd_paramsE)
        /*00a4*/ 	.word	0x00000000


	//----- nvinfo : EIATTR_REGCOUNT
	.align		4
.L_38:
        /*00a8*/ 	.byte	0x04, 0x2f
        /*00aa*/ 	.short	(.L_40 - .L_39)
	.align		4
.L_39:
        /*00ac*/ 	.word	index@(_ZN5flash24flash_fwd_splitkv_kernelI23Flash_fwd_kernel_traitsILi96ELi64ELi64ELi4ELb0ELb0EN7cutlass6half_tE19Flash_kernel_traitsILi96ELi64ELi64ELi4ES3_EELb1ELb0ELb0ELb0ELb1ELb0ELb1ELb0EEEvNS_16Flash_fwd_paramsE)
        /*00b0*/ 	.word	0x000000a6


	//----- nvinfo : EIATTR_FRAME_SIZE
	.align		4
.L_40:
        /*00b4*/ 	.byte	0x04, 0x11
        /*00b6*/ 	.short	(.L_42 - .L_41)
	.align		4
.L_41:
        /*00b8*/ 	.word	index@(_ZN5flash24flash_fwd_splitkv_kernelI23Flash_fwd_kernel_traitsILi96ELi64ELi64ELi4ELb0ELb0EN7cutlass6half_tE19Flash_kernel_traitsILi96ELi64ELi64ELi4ES3_EELb1ELb0ELb0ELb0ELb1ELb0ELb1ELb0EEEvNS_16Flash_fwd_paramsE)
        /*00bc*/ 	.word	0x00000000


	//----- nvinfo : EIATTR_REGCOUNT
	.align		4
.L_42:
        /*00c0*/ 	.byte	0x04, 0x2f
        /*00c2*/ 	.short	(.L_44 - .L_43)
	.align		4
.L_43:
        /*00c4*/ 	.word	index@(_ZN5flash24flash_fwd_splitkv_kernelI23Flash_fwd_kernel_traitsILi96ELi64ELi64ELi4ELb0ELb0EN7cutlass6half_tE19Flash_kernel_traitsILi96ELi64ELi64ELi4ES3_EELb1ELb0ELb1ELb0ELb0ELb1ELb0ELb1EEEvNS_16Flash_fwd_paramsE)
        /*00c8*/ 	.word	0x000000a8


	//----- nvinfo : EIATTR_FRAME_SIZE
	.align		4
.L_44:
        /*00cc*/ 	.byte	0x04, 0x11
        /*00ce*/ 	.short	(.L_46 - .L_45)
	.align		4
.L_45:
        /*00d0*/ 	.word	index@(_ZN5flash24flash_fwd_splitkv_kernelI23Flash_fwd_kernel_traitsILi96ELi64ELi64ELi4ELb0ELb0EN7cutlass6half_tE19Flash_kernel_traitsILi96ELi64ELi64ELi4ES3_EELb1ELb0ELb1ELb0ELb0ELb1ELb0ELb1EEEvNS_16Flash_fwd_paramsE)
        /*00d4*/ 	.word	0x00000000


	//----- nvinfo : EIATTR_REGCOUNT
	.align		4
.L_46:
        /*00d8*/ 	.byte	0x04, 0x2f
        /*00da*/ 	.short	(.L_48 - .L_47)
	.align		4
.L_47:
        /*00dc*/ 	.word	index@(_ZN5flash24flash_fwd_splitkv_kernelI23Flash_fwd_kernel_traitsILi96ELi64ELi64ELi4ELb0ELb0EN7cutlass6half_tE19Flash_kernel_traitsILi96ELi64ELi64ELi4ES3_EELb1ELb0ELb1ELb0ELb0ELb0ELb0ELb1EEEvNS_16Flash_fwd_paramsE)
        /*00e0*/ 	.word	0x0000009c


	//----- nvinfo : EIATTR_FRAME_SIZE
	.align		4
.L_48:
        /*00e4*/ 	.byte	0x04, 0x11
        /*00e6*/ 	.short	(.L_50 - .L_49)
	.align		4
.L_49:
        /*00e8*/ 	.word	index@(_ZN5flash24flash_fwd_splitkv_kernelI23Flash_fwd_kernel_traitsILi96ELi64ELi64ELi4ELb0ELb0EN7cutlass6half_tE19Flash_kernel_traitsILi96ELi64ELi64ELi4ES3_EELb1ELb0ELb1ELb0ELb0ELb0ELb0ELb1EEEvNS_16Flash_fwd_paramsE)
        /*00ec*/ 	.word	0x00000000


	//----- nvinfo : EIATTR_REGCOUNT
	.align		4
.L_50:
        /*00f0*/ 	.byte	0x04, 0x2f
        /*00f2*/ 	.short	(.L_52 - .L_51)
	.align		4
.L_51:
        /*00f4*/ 	.word	index@(_ZN5flash24flash_fwd_splitkv_kernelI23Flash_fwd_kernel_traitsILi96ELi64ELi64ELi4ELb0ELb0EN7cutlass6half_tE19Flash_kernel_traitsILi96ELi64ELi64ELi4ES3_EELb1ELb0ELb0ELb0ELb1ELb1ELb0ELb1EEEvNS_16Flash_fwd_paramsE)
        /*00f8*/ 	.word	0x000000a8


	//----- nvinfo : EIATTR_FRAME_SIZE
	.align		4
.L_52:
        /*00fc*/ 	.byte	0x04, 0x11
        /*00fe*/ 	.short	(.L_54 - .L_53)
	.align		4
.L_53:
        /*0100*/ 	.word	index@(_ZN5flash24flash_fwd_splitkv_kernelI23Flash_fwd_kernel_traitsILi96ELi64ELi64ELi4ELb0ELb0EN7cutlass6half_tE19Flash_kernel_traitsILi96ELi64ELi64ELi4ES3_EELb1ELb0ELb0ELb0ELb1ELb1ELb0ELb1EEEvNS_16Flash_fwd_paramsE)
        /*0104*/ 	.word	0x00000000


	//----- nvinfo : EIATTR_REGCOUNT
	.align		4
.L_54:
        /*0108*/ 	.byte	0x04, 0x2f
        /*010a*/ 	.short	(.L_56 - .L_55)
	.align		4
.L_55:
        /*010c*/ 	.word	index@(_ZN5flash24flash_fwd_splitkv_kernelI23Flash_fwd_kernel_traitsILi96ELi64ELi64ELi4ELb0ELb0EN7cutlass6half_tE19Flash_kernel_traitsILi96ELi64ELi64ELi4ES3_EELb1ELb0ELb0ELb0ELb1ELb0ELb0ELb1EEEvNS_16Flash_fwd_paramsE)
        /*0110*/ 	.word	0x0000008d


	//----- nvinfo : EIATTR_FRAME_SIZE
	.align		4
.L_56:
        /*0114*/ 	.byte	0x04, 0x11
        /*0116*/ 	.short	(.L_58 - .L_57)
	.align		4
.L_57:
        /*0118*/ 	.word	index@(_ZN5flash24flash_fwd_splitkv_kernelI23Flash_fwd_kernel_traitsILi96ELi64ELi64ELi4ELb0ELb0EN7cutlass6half_tE19Flash_kernel_traitsILi96ELi64ELi64ELi4ES3_EELb1ELb0ELb0ELb0ELb1ELb0ELb0ELb1EEEvNS_16Flash_fwd_paramsE)
        /*011c*/ 	.word	0x00000000


	//----- nvinfo : EIATTR_REGCOUNT
	.align		4
.L_58:
        /*0120*/ 	.byte	0x04, 0x2f
        /*0122*/ 	.short	(.L_60 - .L_59)
	.align		4
.L_59:
        /*0124*/ 	.word	index@(_ZN5flash24flash_fwd_splitkv_kernelI23Flash_fwd_kernel_traitsILi96ELi64ELi64ELi4ELb0ELb0EN7cutlass6half_tE19Flash_kernel_traitsILi96ELi64ELi64ELi4ES3_EELb1ELb0ELb1ELb0ELb0ELb1ELb0ELb0EEEvNS_16Flash_fwd_paramsE)
        /*0128*/ 	.word	0x000000a4


	//----- nvinfo : EIATTR_FRAME_SIZE
	.align		4
.L_60:
        /*012c*/ 	.byte	0x04, 0x11
        /*012e*/ 	.short	(.L_62 - .L_61)
	.align		4
.L_61:
        /*0130*/ 	.word	index@(_ZN5flash24flash_fwd_splitkv_kernelI23Flash_fwd_kernel_traitsILi96ELi64ELi64ELi4ELb0ELb0EN7cutlass6half_tE19Flash_kernel_traitsILi96ELi64ELi64ELi4ES3_EELb1ELb0ELb1ELb0ELb0ELb1ELb0ELb0EEEvNS_16Flash_fwd_paramsE)
        /*0134*/ 	.word	0x00000000


	//----- nvinfo : EIATTR_REGCOUNT
	.align		4
.L_62:
        /*0138*/ 	.byte	0x04, 0x2f
        /*013a*/ 	.short	(.L_64 - .L_63)
	.align		4
.L_63:
        /*013c*/ 	.word	index@(_ZN5flash24flash_fwd_splitkv_kernelI23Flash_fwd_kernel_traitsILi96ELi64ELi64ELi4ELb0ELb0EN7cutlass6half_tE19Flash_kernel_traitsILi96ELi64ELi64ELi4ES3_EELb1ELb0ELb1ELb0ELb0ELb0ELb0ELb0EEEvNS_16Flash_fwd_paramsE)
        /*0140*/ 	.word	0x000000a7


	//----- nvinfo : EIATTR_FRAME_SIZE
	.align		4
.L_64:
        /*0144*/ 	.byte	0x04, 0x11
        /*0146*/ 	.short	(.L_66 - .L_65)
	.align		4
.L_65:
        /*0148*/ 	.word	index@(_ZN5flash24flash_fwd_splitkv_kernelI23Flash_fwd_kernel_traitsILi96ELi64ELi64ELi4ELb0ELb0EN7cutlass6half_tE19Flash_kernel_traitsILi96ELi64ELi64ELi4ES3_EELb1ELb0ELb1ELb0ELb0ELb0ELb0ELb0EEEvNS_16Flash_fwd_paramsE)
        /*014c*/ 	.word	0x00000000


	//----- nvinfo : EIATTR_REGCOUNT
	.align		4
.L_66:
        /*0150*/ 	.byte	0x04, 0x2f
        /*0152*/ 	.short	(.L_68 - .L_67)
	.align		4
.L_67:
        /*0154*/ 	.word	index@(_ZN5flash24flash_fwd_splitkv_kernelI23Flash_fwd_kernel_traitsILi96ELi64ELi64ELi4ELb0ELb0EN7cutlass6half_tE19Flash_kernel_traitsILi96ELi64ELi64ELi4ES3_EELb1ELb0ELb0ELb0ELb1ELb1ELb0ELb0EEEvNS_16Flash_fwd_paramsE)
        /*0158*/ 	.word	0x000000a8


	//----- nvinfo : EIATTR_FRAME_SIZE
	.align		4
.L_68:
        /*015c*/ 	.byte	0x04, 0x11
        /*015e*/ 	.short	(.L_70 - .L_69)
	.align		4
.L_69:
        /*0160*/ 	.word	index@(_ZN5flash24flash_fwd_splitkv_kernelI23Flash_fwd_kernel_traitsILi96ELi64ELi64ELi4ELb0ELb0EN7cutlass6half_tE19Flash_kernel_traitsILi96ELi64ELi64ELi4ES3_EELb1ELb0ELb0ELb0ELb1ELb1ELb0ELb0EEEvNS_16Flash_fwd_paramsE)
        /*0164*/ 	.word	0x00000000


	//----- nvinfo : EIATTR_REGCOUNT
	.align		4
.L_70:
        /*0168*/ 	.byte	0x04, 0x2f
        /*016a*/ 	.short	(.L_72 - .L_71)
	.align		4
.L_71:
        /*016c*/ 	.word	index@(_ZN5flash24flash_fwd_splitkv_kernelI23Flash_fwd_kernel_traitsILi96ELi64ELi64ELi4ELb0ELb0EN7cutlass6half_tE19Flash_kernel_traitsILi96ELi64ELi64ELi4ES3_EELb1ELb0ELb0ELb0ELb1ELb0ELb0ELb0EEEvNS_16Flash_fwd_paramsE)
        /*0170*/ 	.word	0x000000a4


	//----- nvinfo : EIATTR_FRAME_SIZE
	.align		4
.L_72:
        /*0174*/ 	.byte	0x04, 0x11
        /*0176*/ 	.short	(.L_74 - .L_73)
	.align		4
.L_73:
        /*0178*/ 	.word	index@(_ZN5flash24flash_fwd_splitkv_kernelI23Flash_fwd_kernel_traitsILi96ELi64ELi64ELi4ELb0ELb0EN7cutlass6half_tE19Flash_kernel_traitsILi96ELi64ELi64ELi4ES3_EELb1ELb0ELb0ELb0ELb1ELb0ELb0ELb0EEEvNS_16Flash_fwd_paramsE)
        /*017c*/ 	.word	0x00000000


	//----- nvinfo : EIATTR_REGCOUNT
	.align		4
.L_74:
        /*0180*/ 	.byte	0x04, 0x2f
        /*0182*/ 	.short	(.L_76 - .L_75)
	.align		4
.L_75:
        /*0184*/ 	.word	index@(_ZN5flash24flash_fwd_splitkv_kernelI23Flash_fwd_kernel_traitsILi96ELi64ELi64ELi4ELb0ELb0EN7cutlass6half_tE19Flash_kernel_traitsILi96ELi64ELi64ELi4ES3_EELb1ELb0ELb0ELb1ELb1ELb1ELb1ELb0EEEvNS_16Flash_fwd_paramsE)
        /*0188*/ 	.word	0x000000a6


	//----- nvinfo : EIATTR_FRAME_SIZE
	.align		4
.L_76:
        /*018c*/ 	.byte	0x04, 0x11
        /*018e*/ 	.short	(.L_78 - .L_77)
	.align		4
.L_77:
        /*0190*/ 	.word	index@(_ZN5flash24flash_fwd_splitkv_kernelI23Flash_fwd_kernel_traitsILi96ELi64ELi64ELi4ELb0ELb0EN7cutlass6half_tE19Flash_kernel_traitsILi96ELi64ELi64ELi4ES3_EELb1ELb0ELb0ELb1ELb1ELb1ELb1ELb0EEEvNS_16Flash_fwd_paramsE)
        /*0194*/ 	.word	0x00000000


	//----- nvinfo : EIATTR_REGCOUNT
	.align		4
.L_78:
        /*0198*/ 	.byte	0x04, 0x2f
        /*019a*/ 	.short	(.L_80 - .L_79)
	.align		4
.L_79:
        /*019c*/ 	.word	index@(_ZN5flash24flash_fwd_splitkv_kernelI23Flash_fwd_kernel_traitsILi96ELi64ELi64ELi4ELb0ELb0EN7cutlass6half_tE19Flash_kernel_traitsILi96ELi64ELi64ELi4ES3_EELb1ELb0ELb0ELb1ELb1ELb0ELb1ELb0EEEvNS_16Flash_fwd_paramsE)
        /*01a0*/ 	.word	0x000000a2


	//----- nvinfo : EIATTR_FRAME_SIZE
	.align		4
.L_80:
        /*01a4*/ 	.byte	0x04, 0x11
        /*01a6*/ 	.short	(.L_82 - .L_81)
	.align		4
.L_81:
        /*01a8*/ 	.word	index@(_ZN5flash24flash_fwd_splitkv_kernelI23Flash_fwd_kernel_traitsILi96ELi64ELi64ELi4ELb0ELb0EN7cutlass6half_tE19Flash_kernel_traitsILi96ELi64ELi64ELi4ES3_EELb1ELb0ELb0ELb1ELb1ELb0ELb1ELb0EEEvNS_16Flash_fwd_paramsE)
        /*01ac*/ 	.word	0x00000000


	//----- nvinfo : EIATTR_REGCOUNT
	.align		4
.L_82:
        /*01b0*/ 	.byte	0x04, 0x2f
        /*01b2*/ 	.short	(.L_84 - .L_83)
	.align		4
.L_83:
        /*01b4*/ 	.word	index@(_ZN5flash24flash_fwd_splitkv_kernelI23Flash_fwd_kernel_traitsILi96ELi64ELi64ELi4ELb0ELb0EN7cutlass6half_tE19Flash_kernel_traitsILi96ELi64ELi64ELi4ES3_EELb1ELb0ELb0ELb1ELb1ELb1ELb0ELb0EEEvNS_16Flash_fwd_paramsE)
        /*01b8*/ 	.word	0x000000a7


	//----- nvinfo : EIATTR_FRAME_SIZE
	.align		4
.L_84:
        /*01bc*/ 	.byte	0x04, 0x11
        /*01be*/ 	.short	(.L_86 - .L_85)
	.align		4
.L_85:
        /*01c0*/ 	.word	index@(_ZN5flash24flash_fwd_splitkv_kernelI23Flash_fwd_kernel_traitsILi96ELi64ELi64ELi4ELb0ELb0EN7cutlass6half_tE19Flash_kernel_traitsILi96ELi64ELi64ELi4ES3_EELb1ELb0ELb0ELb1ELb1ELb1ELb0ELb0EEEvNS_16Flash_fwd_paramsE)
        /*01c4*/ 	.word	0x00000000


	//----- nvinfo : EIATTR_REGCOUNT
	.align		4
.L_86:
        /*01c8*/ 	.byte	0x04, 0x2f
        /*01ca*/ 	.short	(.L_88 - .L_87)
	.align		4
.L_87:
        /*01cc*/ 	.word	index@(_ZN5flash24flash_fwd_splitkv_kernelI23Flash_fwd_kernel_traitsILi96ELi64ELi64ELi4ELb0ELb0EN7cutlass6half_tE19Flash_kernel_traitsILi96ELi64ELi64ELi4ES3_EELb1ELb0ELb0ELb1ELb1ELb0ELb0ELb0EEEvNS_16Flash_fwd_paramsE)
        /*01d0*/ 	.word	0x000000a2


	//----- nvinfo : EIATTR_FRAME_SIZE
	.align		4
.L_88:
        /*01d4*/ 	.byte	0x04, 0x11
        /*01d6*/ 	.short	(.L_90 - .L_89)
	.align		4
.L_89:
        /*01d8*/ 	.word	index@(_ZN5flash24flash_fwd_splitkv_kernelI23Flash_fwd_kernel_traitsILi96ELi64ELi64ELi4ELb0ELb0EN7cutlass6half_tE19Flash_kernel_traitsILi96ELi64ELi64ELi4ES3_EELb1ELb0ELb0ELb1ELb1ELb0ELb0ELb0EEEvNS_16Flash_fwd_paramsE)
        /*01dc*/ 	.word	0x00000000


	//----- nvinfo : EIATTR_REGCOUNT
	.align		4
.L_90:
        /*01e0*/ 	.byte	0x04, 0x2f
        /*01e2*/ 	.short	(.L_92 - .L_91)
	.align		4
.L_91:
        /*01e4*/ 	.word	index@(_ZN5flash24flash_fwd_splitkv_kernelI23Flash_fwd_kernel_traitsILi96ELi64ELi64ELi4ELb0ELb0EN7cutlass6half_tE19Flash_kernel_traitsILi96ELi64ELi64ELi4ES3_EELb1ELb0ELb0ELb0ELb0ELb1ELb1ELb1EEEvNS_16Flash_fwd_paramsE)
        /*01e8*/ 	.word	0x000000a8


	//----- nvinfo : EIATTR_FRAME_SIZE
	.align		4
.L_92:
        /*01ec*/ 	.byte	0x04, 0x11
        /*01ee*/ 	.short	(.L_94 - .L_93)
	.align		4
.L_93:
        /*01f0*/ 	.word	index@(_ZN5flash24flash_fwd_splitkv_kernelI23Flash_fwd_kernel_traitsILi96ELi64ELi64ELi4ELb0ELb0EN7cutlass6half_tE19Flash_kernel_traitsILi96ELi64ELi64ELi4ES3_EELb1ELb0ELb0ELb0ELb0ELb1ELb1ELb1EEEvNS_16Flash_fwd_paramsE)
        /*01f4*/ 	.word	0x00000000


	//----- nvinfo : EIATTR_REGCOUNT
	.align		4
.L_94:
        /*01f8*/ 	.byte	0x04, 0x2f
        /*01fa*/ 	.short	(.L_96 - .L_95)
	.align		4
.L_95:
        /*01fc*/ 	.word	index@(_ZN5flash24flash_fwd_splitkv_kernelI23Flash_fwd_kernel_traitsILi96ELi64ELi64ELi4ELb0ELb0EN7cutlass6half_tE19Flash_kernel_traitsILi96ELi64ELi64ELi4ES3_EELb1ELb0ELb0ELb0ELb0ELb0ELb1ELb1EEEvNS_16Flash_fwd_paramsE)
        /*0200*/ 	.word	0x00000098


	//----- nvinfo : EIATTR_FRAME_SIZE
	.align		4
.L_96:
        /*0204*/ 	.byte	0x04, 0x11
        /*0206*/ 	.short	(.L_98 - .L_97)
	.align		4
.L_97:
        /*0208*/ 	.word	index@(_ZN5flash24flash_fwd_splitkv_kernelI23Flash_fwd_kernel_traitsILi96ELi64ELi64ELi4ELb0ELb0EN7cutlass6half_tE19Flash_kernel_traitsILi96ELi64ELi64ELi4ES3_EELb1ELb0ELb0ELb0ELb0ELb0ELb1ELb1EEEvNS_16Flash_fwd_paramsE)
        /*020c*/ 	.word	0x00000000


	//----- nvinfo : EIATTR_REGCOUNT
	.align		4
.L_98:
        /*0210*/ 	.byte	0x04, 0x2f
        /*0212*/ 	.short	(.L_100 - .L_99)
	.align		4
.L_99:
        /*0214*/ 	.word	index@(_ZN5flash24flash_fwd_splitkv_kernelI23Flash_fwd_kernel_traitsILi96ELi64ELi64ELi4ELb0ELb0EN7cutlass6half_tE19Flash_kernel_traitsILi96ELi64ELi64ELi4ES3_EELb1ELb0ELb0ELb0ELb0ELb1ELb1ELb0EEEvNS_16Flash_fwd_paramsE)
        /*0218*/ 	.word	0x000000a4


	//----- nvinfo : EIATTR_FRAME_SIZE
	.align		4
.L_100:
        /*021c*/ 	.byte	0x04, 0x11
        /*021e*/ 	.short	(.L_102 - .L_101)
	.align		4
.L_101:
        /*0220*/ 	.word	index@(_ZN5flash24flash_fwd_splitkv_kernelI23Flash_fwd_kernel_traitsILi96ELi64ELi64ELi4ELb0ELb0EN7cutlass6half_tE19Flash_kernel_traitsILi96ELi64ELi64ELi4ES3_EELb1ELb0ELb0ELb0ELb0ELb1ELb1ELb0EEEvNS_16Flash_fwd_paramsE)
        /*0224*/ 	.word	0x00000000


	//----- nvinfo : EIATTR_REGCOUNT
	.align		4
.L_102:
        /*0228*/ 	.byte	0x04, 0x2f
        /*022a*/ 	.short	(.L_104 - .L_103)
	.align		4
.L_103:
        /*022c*/ 	.word	index@(_ZN5flash24flash_fwd_splitkv_kernelI23Flash_fwd_kernel_traitsILi96ELi64ELi64ELi4ELb0ELb0EN7cutlass6half_tE19Flash_kernel_traitsILi96ELi64ELi64ELi4ES3_EELb1ELb0ELb0ELb0ELb0ELb0ELb1ELb0EEEvNS_16Flash_fwd_paramsE)
        /*0230*/ 	.word	0x000000a3


	//----- nvinfo : EIATTR_FRAME_SIZE
	.align		4
.L_104:
        /*0234*/ 	.byte	0x04, 0x11
        /*0236*/ 	.short	(.L_106 - .L_105)
	.align		4
.L_105:
        /*0238*/ 	.word	index@(_ZN5flash24flash_fwd_splitkv_kernelI23Flash_fwd_kernel_traitsILi96ELi64ELi64ELi4ELb0ELb0EN7cutlass6half_tE19Flash_kernel_traitsILi96ELi64ELi64ELi4ES3_EELb1ELb0ELb0ELb0ELb0ELb0ELb1ELb0EEEvNS_16Flash_fwd_paramsE)
        /*023c*/ 	.word	0x00000000


	//----- nvinfo : EIATTR_REGCOUNT
	.align		4
.L_106:
        /*0240*/ 	.byte	0x04, 0x2f
        /*0242*/ 	.short	(.L_108 - .L_107)
	.align		4
.L_107:
        /*0244*/ 	.word	index@(_ZN5flash24flash_fwd_splitkv_kernelI23Flash_fwd_kernel_traitsILi96ELi64ELi64ELi4ELb0ELb0EN7cutlass6half_tE19Flash_kernel_traitsILi96ELi64ELi64ELi4ES3_EELb1ELb0ELb0ELb0ELb0ELb1ELb0ELb1EEEvNS_16Flash_fwd_paramsE)
        /*0248*/ 	.word	0x000000a8


	//----- nvinfo : EIATTR_FRAME_SIZE
	.align		4
.L_108:
        /*024c*/ 	.byte	0x04, 0x11
        /*024e*/ 	.short	(.L_110 - .L_109)
	.align		4
.L_109:
        /*0250*/ 	.word	index@(_ZN5flash24flash_fwd_splitkv_kernelI23Flash_fwd_kernel_traitsILi96ELi64ELi64ELi4ELb0ELb0EN7cutlass6half_tE19Flash_kernel_traitsILi96ELi64ELi64ELi4ES3_EELb1ELb0ELb0ELb0ELb0ELb1ELb0ELb1EEEvNS_16Flash_fwd_paramsE)
        /*0254*/ 	.word	0x00000000


	//----- nvinfo : EIATTR_REGCOUNT
	.align		4
.L_110:
        /*0258*/ 	.byte	0x04, 0x2f
        /*025a*/ 	.short	(.L_112 - .L_111)
	.align		4
.L_111:
        /*025c*/ 	.word	index@(_ZN5flash24flash_fwd_splitkv_kernelI23Flash_fwd_kernel_traitsILi96ELi64ELi64ELi4ELb0ELb0EN7cutlass6half_tE19Flash_kernel_traitsILi96ELi64ELi64ELi4ES3_EELb1ELb0ELb0ELb0ELb0ELb0ELb0ELb1EEEvNS_16Flash_fwd_paramsE)
        /*0260*/ 	.word	0x00000098


	//----- nvinfo : EIATTR_FRAME_SIZE
	.align		4
.L_112:
        /*0264*/ 	.byte	0x04, 0x11
        /*0266*/ 	.short	(.L_114 - .L_113)
	.align		4
.L_113:
        /*0268*/ 	.word	index@(_ZN5flash24flash_fwd_splitkv_kernelI23Flash_fwd_kernel_traitsILi96ELi64ELi64ELi4ELb0ELb0EN7cutlass6half_tE19Flash_kernel_traitsILi96ELi64ELi64ELi4ES3_EELb1ELb0ELb0ELb0ELb0ELb0ELb0ELb1EEEvNS_16Flash_fwd_paramsE)
        /*026c*/ 	.word	0x00000000


	//----- nvinfo : EIATTR_REGCOUNT
	.align		4
.L_114:
        /*0270*/ 	.byte	0x04, 0x2f
        /*0272*/ 	.short	(.L_116 - .L_115)
	.align		4
.L_115:
        /*0274*/ 	.word	index@(_ZN5flash24flash_fwd_splitkv_kernelI23Flash_fwd_kernel_traitsILi96ELi64ELi64ELi4ELb0ELb0EN7cutlass6half_tE19Flash_kernel_traitsILi96ELi64ELi64ELi4ES3_EELb1ELb0ELb0ELb0ELb0ELb1ELb0ELb0EEEvNS_16Flash_fwd_paramsE)
        /*0278*/ 	.word	0x000000a8


	//----- nvinfo : EIATTR_FRAME_SIZE
	.align		4
.L_116:
        /*027c*/ 	.byte	0x04, 0x11
        /*027e*/ 	.short	(.L_118 - .L_117)
	.align		4
.L_117:
        /*0280*/ 	.word	index@(_ZN5flash24flash_fwd_splitkv_kernelI23Flash_fwd_kernel_traitsILi96ELi64ELi64ELi4ELb0ELb0EN7cutlass6half_tE19Flash_kernel_traitsILi96ELi64ELi64ELi4ES3_EELb1ELb0ELb0ELb0ELb0ELb1ELb0ELb0EEEvNS_16Flash_fwd_paramsE)
        /*0284*/ 	.word	0x00000000


	//----- nvinfo : EIATTR_REGCOUNT
	.align		4
.L_118:
        /*0288*/ 	.byte	0x04, 0x2f
        /*028a*/ 	.short	(.L_120 - .L_119)
	.align		4
.L_119:
        /*028c*/ 	.word	index@(_ZN5flash24flash_fwd_splitkv_kernelI23Flash_fwd_kernel_traitsILi96ELi64ELi64ELi4ELb0ELb0EN7cutlass6half_tE19Flash_kernel_traitsILi96ELi64ELi64ELi4ES3_EELb1ELb0ELb0ELb0ELb0ELb0ELb0ELb0EEEvNS_16Flash_fwd_paramsE)
        /*0290*/ 	.word	0x000000a6


	//----- nvinfo : EIATTR_FRAME_SIZE
	.align		4
.L_120:
        /*0294*/ 	.byte	0x04, 0x11
        /*0296*/ 	.short	(.L_122 - .L_121)
	.align		4
.L_121:
        /*0298*/ 	.word	index@(_ZN5flash24flash_fwd_splitkv_kernelI23Flash_fwd_kernel_traitsILi96ELi64ELi64ELi4ELb0ELb0EN7cutlass6half_tE19Flash_kernel_traitsILi96ELi64ELi64ELi4ES3_EELb1ELb0ELb0ELb0ELb0ELb0ELb0ELb0EEEvNS_16Flash_fwd_paramsE)
        /*029c*/ 	.word	0x00000000


	//----- nvinfo : EIATTR_REGCOUNT
	.align		4
.L_122:
        /*02a0*/ 	.byte	0x04, 0x2f
        /*02a2*/ 	.short	(.L_124 - .L_123)
	.align		4
.L_123:
        /*02a4*/ 	.word	index@(_ZN5flash32flash_fwd_splitkv_combine_kernelI23Flash_fwd_kernel_traitsILi96ELi64ELi64ELi4ELb0ELb0EN7cutlass6half_tE19Flash_kernel_traitsILi96ELi64ELi64ELi4ES3_EELi16ELi1ELb1EEEvNS_16Flash_fwd_paramsE)
        /*02a8*/ 	.word	0x0000002a


	//----- nvinfo : EIATTR_FRAME_SIZE
	.align		4
.L_124:
        /*02ac*/ 	.byte	0x04, 0x11
        /*02ae*/ 	.short	(.L_126 - .L_125)
	.align		4
.L_125:
        /*02b0*/ 	.word	index@($__internal_27_$__cuda_sm20_div_s64)
        /*02b4*/ 	.word	0x00000000


	//----- nvinfo : EIATTR_FRAME_SIZE
	.align		4
.L_126:
        /*02b8*/ 	.byte	0x04, 0x11
        /*02ba*/ 	.short	(.L_128 - .L_127)
	.align		4
.L_127:
        /*02bc*/ 	.word	index@(_ZN5flash32flash_fwd_splitkv_combine_kernelI23Flash_fwd_kernel_traitsILi96ELi64ELi64ELi4ELb0ELb0EN7cutlass6half_tE19Flash_kernel_traitsILi96ELi64ELi64ELi4ES3_EELi16ELi1ELb1EEEvNS_16Flash_fwd_paramsE)
        /*02c0*/ 	.word	0x00000000


	//----- nvinfo : EIATTR_REGCOUNT
	.align		4
.L_128:
        /*02c4*/ 	.byte	0x04, 0x2f
        /*02c6*/ 	.short	(.L_130 - .L_129)
	.align		4
.L_129:
        /*02c8*/ 	.word	index@(_ZN5flash32flash_fwd_splitkv_combine_kernelI23Flash_fwd_kernel_traitsILi96ELi64ELi64ELi4ELb0ELb0EN7cutlass6half_tE19Flash_kernel_traitsILi96ELi64ELi64ELi4ES3_EELi16ELi2ELb1EEEvNS_16Flash_fwd_paramsE)
        /*02cc*/ 	.word	0x0000002a


	//----- nvinfo : EIATTR_FRAME_SIZE
	.align		4
.L_130:
        /*02d0*/ 	.byte	0x04, 0x11
        /*02d2*/ 	.short	(.L_132 - .L_131)
	.align		4
.L_131:
        /*02d4*/ 	.word	index@($__internal_26_$__cuda_sm20_div_s64)
        /*02d8*/ 	.word	0x00000000


	//----- nvinfo : EIATTR_FRAME_SIZE
	.align		4
.L_132:
        /*02dc*/ 	.byte	0x04, 0x11
        /*02de*/ 	.short	(.L_134 - .L_133)
	.align		4
.L_133:
        /*02e0*/ 	.word	index@(_ZN5flash32flash_fwd_splitkv_combine_kernelI23Flash_fwd_kernel_traitsILi96ELi64ELi64ELi4ELb0ELb0EN7cutlass6half_tE19Flash_kernel_traitsILi96ELi64ELi64ELi4ES3_EELi16ELi2ELb1EEEvNS_16Flash_fwd_paramsE)
        /*02e4*/ 	.word	0x00000000


	//----- nvinfo : EIATTR_REGCOUNT
	.align		4
.L_134:
        /*02e8*/ 	.byte	0x04, 0x2f
        /*02ea*/ 	.short	(.L_136 - .L_135)
	.align		4
.L_135:
        /*02ec*/ 	.word	index@(_ZN5flash32flash_fwd_splitkv_combine_kernelI23Flash_fwd_kernel_traitsILi96ELi64ELi64ELi4ELb0ELb0EN7cutlass6half_tE19Flash_kernel_traitsILi96ELi64ELi64ELi4ES3_EELi16ELi3ELb1EEEvNS_16Flash_fwd_paramsE)
        /*02f0*/ 	.word	0x0000002a


	//----- nvinfo : EIATTR_FRAME_SIZE
	.align		4
.L_136:
        /*02f4*/ 	.byte	0x04, 0x11
        /*02f6*/ 	.short	(.L_138 - .L_137)
	.align		4
.L_137:
        /*02f8*/ 	.word	index@($__internal_25_$__cuda_sm20_div_s64)
        /*02fc*/ 	.word	0x00000000


	//----- nvinfo : EIATTR_FRAME_SIZE
	.align		4
.L_138:
        /*0300*/ 	.byte	0x04, 0x11
        /*0302*/ 	.short	(.L_140 - .L_139)
	.align		4
.L_139:
        /*0304*/ 	.word	index@(_ZN5flash32flash_fwd_splitkv_combine_kernelI23Flash_fwd_kernel_traitsILi96ELi64ELi64ELi4ELb0ELb0EN7cutlass6half_tE19Flash_kernel_traitsILi96ELi64ELi64ELi4ES3_EELi16ELi3ELb1EEEvNS_16Flash_fwd_paramsE)
        /*0308*/ 	.word	0x00000000


	//----- nvinfo : EIATTR_REGCOUNT
	.align		4
.L_140:
        /*030c*/ 	.byte	0x04, 0x2f
        /*030e*/ 	.short	(.L_142 - .L_141)
	.align		4
.L_141:
        /*0310*/ 	.word	index@(_ZN5flash32flash_fwd_splitkv_combine_kernelI23Flash_fwd_kernel_traitsILi96ELi64ELi64ELi4ELb0ELb0EN7cutlass6half_tE19Flash_kernel_traitsILi96ELi64ELi64ELi4ES3_EELi16ELi4ELb1EEEvNS_16Flash_fwd_paramsE)
        /*0314*/ 	.word	0x0000002a


	//----- nvinfo : EIATTR_FRAME_SIZE
	.align		4
.L_142:
        /*0318*/ 	.byte	0x04, 0x11
        /*031a*/ 	.short	(.L_144 - .L_143)
	.align		4
.L_143:
        /*031c*/ 	.word	index@($__internal_24_$__cuda_sm20_div_s64)
        /*0320*/ 	.word	0x00000000


	//----- nvinfo : EIATTR_FRAME_SIZE
	.align		4
.L_144:
        /*0324*/ 	.byte	0x04, 0x11
        /*0326*/ 	.short	(.L_146 - .L_145)
	.align		4
.L_145:
        /*0328*/ 	.word	index@(_ZN5flash32flash_fwd_splitkv_combine_kernelI23Flash_fwd_kernel_traitsILi96ELi64ELi64ELi4ELb0ELb0EN7cutlass6half_tE19Flash_kernel_traitsILi96ELi64ELi64ELi4ES3_EELi16ELi4ELb1EEEvNS_16Flash_fwd_paramsE)
        /*032c*/ 	.word	0x00000000


	//----- nvinfo : EIATTR_REGCOUNT
	.align		4
.L_146:
        /*0330*/ 	.byte	0x04, 0x2f
        /*0332*/ 	.short	(.L_148 - .L_147)
	.align		4
.L_147:
        /*0334*/ 	.word	index@(_ZN5flash32flash_fwd_splitkv_combine_kernelI23Flash_fwd_kernel_traitsILi96ELi64ELi64ELi4ELb0ELb0EN7cutlass6half_tE19Flash_kernel_traitsILi96ELi64ELi64ELi4ES3_EELi16ELi5ELb1EEEvNS_16Flash_fwd_paramsE)
        /*0338*/ 	.word	0x00000032


	//----- nvinfo : EIATTR_FRAME_SIZE
	.align		4
.L_148:
        /*033c*/ 	.byte	0x04, 0x11
        /*033e*/ 	.short	(.L_150 - .L_149)
	.align		4
.L_149:
        /*0340*/ 	.word	index@($__internal_23_$__cuda_sm20_div_s64)
        /*0344*/ 	.word	0x00000000


	//----- nvinfo : EIATTR_FRAME_SIZE
	.align		4
.L_150:
        /*0348*/ 	.byte	0x04, 0x11
        /*034a*/ 	.short	(.L_152 - .L_151)
	.align		4
.L_151:
        /*034c*/ 	.word	index@(_ZN5flash32flash_fwd_splitkv_combine_kernelI23Flash_fwd_kernel_traitsILi96ELi64ELi64ELi4ELb0ELb0EN7cutlass6half_tE19Flash_kernel_traitsILi96ELi64ELi64ELi4ES3_EELi16ELi5ELb1EEEvNS_16Flash_fwd_paramsE)
        /*0350*/ 	.word	0x00000000


	//----- nvinfo : EIATTR_REGCOUNT
	.align		4
.L_152:
        /*0354*/ 	.byte	0x04, 0x2f
        /*0356*/ 	.short	(.L_154 - .L_153)
	.align		4
.L_153:
        /*0358*/ 	.word	index@(_ZN5flash32flash_fwd_splitkv_combine_kernelI23Flash_fwd_kernel_traitsILi96ELi64ELi64ELi4ELb0ELb0EN7cutlass6half_tE19Flash_kernel_traitsILi96ELi64ELi64ELi4ES3_EELi16ELi6ELb1EEEvNS_16Flash_fwd_paramsE)
        /*035c*/ 	.word	0x00000038


	//----- nvinfo : EIATTR_FRAME_SIZE
	.align		4
.L_154:
        /*0360*/ 	.byte	0x04, 0x11
        /*0362*/ 	.short	(.L_156 - .L_155)
	.align		4
.L_155:
        /*0364*/ 	.word	index@($__internal_22_$__cuda_sm20_div_s64)
        /*0368*/ 	.word	0x00000000


	//----- nvinfo : EIATTR_FRAME_SIZE
	.align		4
.L_156:
        /*036c*/ 	.byte	0x04, 0x11
        /*036e*/ 	.short	(.L_158 - .L_157)
	.align		4
.L_157:
        /*0370*/ 	.word	index@(_ZN5flash32flash_fwd_splitkv_combine_kernelI23Flash_fwd_kernel_traitsILi96ELi64ELi64ELi4ELb0ELb0EN7cutlass6half_tE19Flash_kernel_traitsILi96ELi64ELi64ELi4ES3_EELi16ELi6ELb1EEEvNS_16Flash_fwd_paramsE)
        /*0374*/ 	.word	0x00000000


	//----- nvinfo : EIATTR_REGCOUNT
	.align		4
.L_158:
        /*0378*/ 	.byte	0x04, 0x2f
        /*037a*/ 	.short	(.L_160 - .L_159)
	.align		4
.L_159:
        /*037c*/ 	.word	index@(_ZN5flash32flash_fwd_splitkv_combine_kernelI23Flash_fwd_kernel_traitsILi96ELi64ELi64ELi4ELb0ELb0EN7cutlass6half_tE19Flash_kernel_traitsILi96ELi64ELi64ELi4ES3_EELi16ELi7ELb1EEEvNS_16Flash_fwd_paramsE)
        /*0380*/ 	.word	0x00000036


	//----- nvinfo : EIATTR_FRAME_SIZE
	.align		4
.L_160:
        /*0384*/ 	.byte	0x04, 0x11
        /*0386*/ 	.short	(.L_162 - .L_161)
	.align		4
.L_161:
        /*0388*/ 	.word	index@($__internal_21_$__cuda_sm20_div_s64)
        /*038c*/ 	.word	0x00000000


	//----- nvinfo : EIATTR_FRAME_SIZE
	.align		4
.L_162:
        /*0390*/ 	.byte	0x04, 0x11
        /*0392*/ 	.short	(.L_164 - .L_163)
	.align		4
.L_163:
        /*0394*/ 	.word	index@(_ZN5flash32flash_fwd_splitkv_combine_kernelI23Flash_fwd_kernel_traitsILi96ELi64ELi64ELi4ELb0ELb0EN7cutlass6half_tE19Flash_kernel_traitsILi96ELi64ELi64ELi4ES3_EELi16ELi7ELb1EEEvNS_16Flash_fwd_paramsE)
        /*0398*/ 	.word	0x00000000


	//----- nvinfo : EIATTR_REGCOUNT
	.align		4
.L_164:
        /*039c*/ 	.byte	0x04, 0x2f
        /*039e*/ 	.short	(.L_166 - .L_165)
	.align		4
.L_165:
        /*03a0*/ 	.word	index@(_ZN5flash32flash_fwd_splitkv_combine_kernelI23Flash_fwd_kernel_traitsILi96ELi64ELi64ELi4ELb0ELb0EN7cutlass6half_tE19Flash_kernel_traitsILi96ELi64ELi64ELi4ES3_EELi16ELi1ELb0EEEvNS_16Flash_fwd_paramsE)
        /*03a4*/ 	.word	0x0000002a


	//----- nvinfo : EIATTR_FRAME_SIZE
	.align		4
.L_166:
        /*03a8*/ 	.byte	0x04, 0x11
        /*03aa*/ 	.short	(.L_168 - .L_167)
	.align		4
.L_167:
        /*03ac*/ 	.word	index@($__internal_20_$__cuda_sm20_div_s64)
        /*03b0*/ 	.word	0x00000000


	//----- nvinfo : EIATTR_FRAME_SIZE
	.align		4
.L_168:
        /*03b4*/ 	.byte	0x04, 0x11
        /*03b6*/ 	.short	(.L_170 - .L_169)
	.align		4
.L_169:
        /*03b8*/ 	.word	index@(_ZN5flash32flash_fwd_splitkv_combine_kernelI23Flash_fwd_kernel_traitsILi96ELi64ELi64ELi4ELb0ELb0EN7cutlass6half_tE19Flash_kernel_traitsILi96ELi64ELi64ELi4ES3_EELi16ELi1ELb0EEEvNS_16Flash_fwd_paramsE)
        /*03bc*/ 	.word	0x00000000


	//----- nvinfo : EIATTR_REGCOUNT
	.align		4
.L_170:
        /*03c0*/ 	.byte	0x04, 0x2f
        /*03c2*/ 	.short	(.L_172 - .L_171)
	.align		4
.L_171:
        /*03c4*/ 	.word	index@(_ZN5flash32flash_fwd_splitkv_combine_kernelI23Flash_fwd_kernel_traitsILi96ELi64ELi64ELi4ELb0ELb0EN7cutlass6half_tE19Flash_kernel_traitsILi96ELi64ELi64ELi4ES3_EELi16ELi2ELb0EEEvNS_16Flash_fwd_paramsE)
        /*03c8*/ 	.word	0x0000002a


	//----- nvinfo : EIATTR_FRAME_SIZE
	.align		4
.L_172:
        /*03cc*/ 	.byte	0x04, 0x11
        /*03ce*/ 	.short	(.L_174 - .L_173)
	.align		4
.L_173:
        /*03d0*/ 	.word	index@($__internal_19_$__cuda_sm20_div_s64)
        /*03d4*/ 	.word	0x00000000


	//----- nvinfo : EIATTR_FRAME_SIZE
	.align		4
.L_174:
        /*03d8*/ 	.byte	0x04, 0x11
        /*03da*/ 	.short	(.L_176 - .L_175)
	.align		4
.L_175:
        /*03dc*/ 	.word	index@(_ZN5flash32flash_fwd_splitkv_combine_kernelI23Flash_fwd_kernel_traitsILi96ELi64ELi64ELi4ELb0ELb0EN7cutlass6half_tE19Flash_kernel_traitsILi96ELi64ELi64ELi4ES3_EELi16ELi2ELb0EEEvNS_16Flash_fwd_paramsE)
        /*03e0*/ 	.word	0x00000000


	//----- nvinfo : EIATTR_REGCOUNT
	.align		4
.L_176:
        /*03e4*/ 	.byte	0x04, 0x2f
        /*03e6*/ 	.short	(.L_178 - .L_177)
	.align		4
.L_177:
        /*03e8*/ 	.word	index@(_ZN5flash32flash_fwd_splitkv_combine_kernelI23Flash_fwd_kernel_traitsILi96ELi64ELi64ELi4ELb0ELb0EN7cutlass6half_tE19Flash_kernel_traitsILi96ELi64ELi64ELi4ES3_EELi16ELi3ELb0EEEvNS_16Flash_fwd_paramsE)
        /*03ec*/ 	.word	0x0000002c


	//----- nvinfo : EIATTR_FRAME_SIZE
	.align		4
.L_178:
        /*03f0*/ 	.byte	0x04, 0x11
        /*03f2*/ 	.short	(.L_180 - .L_179)
	.align		4
.L_179:
        /*03f4*/ 	.word	index@($__internal_18_$__cuda_sm20_div_s64)
        /*03f8*/ 	.word	0x00000000


	//----- nvinfo : EIATTR_FRAME_SIZE
	.align		4
.L_180:
        /*03fc*/ 	.byte	0x04, 0x11
        /*03fe*/ 	.short	(.L_182 - .L_181)
	.align		4
.L_181:
        /*0400*/ 	.word	index@(_ZN5flash32flash_fwd_splitkv_combine_kernelI23Flash_fwd_kernel_traitsILi96ELi64ELi64ELi4ELb0ELb0EN7cutlass6half_tE19Flash_kernel_traitsILi96ELi64ELi64ELi4ES3_EELi16ELi3ELb0EEEvNS_16Flash_fwd_paramsE)
        /*0404*/ 	.word	0x00000000


	//----- nvinfo : EIATTR_REGCOUNT
	.align		4
.L_182:
        /*0408*/ 	.byte	0x04, 0x2f
        /*040a*/ 	.short	(.L_184 - .L_183)
	.align		4
.L_183:
        /*040c*/ 	.word	index@(_ZN5flash32flash_fwd_splitkv_combine_kernelI23Flash_fwd_kernel_traitsILi96ELi64ELi64ELi4ELb0ELb0EN7cutlass6half_tE19Flash_kernel_traitsILi96ELi64ELi64ELi4ES3_EELi16ELi4ELb0EEEvNS_16Flash_fwd_paramsE)
        /*0410*/ 	.word	0x0000002c


	//----- nvinfo : EIATTR_FRAME_SIZE
	.align		4
.L_184:
        /*0414*/ 	.byte	0x04, 0x11
        /*0416*/ 	.short	(.L_186 - .L_185)
	.align		4
.L_185:
        /*0418*/ 	.word	index@($__internal_17_$__cuda_sm20_div_s64)
        /*041c*/ 	.word	0x00000000


	//----- nvinfo : EIATTR_FRAME_SIZE
	.align		4
.L_186:
        /*0420*/ 	.byte	0x04, 0x11
        /*0422*/ 	.short	(.L_188 - .L_187)
	.align		4
.L_187:
        /*0424*/ 	.word	index@(_ZN5flash32flash_fwd_splitkv_combine_kernelI23Flash_fwd_kernel_traitsILi96ELi64ELi64ELi4ELb0ELb0EN7cutlass6half_tE19Flash_kernel_traitsILi96ELi64ELi64ELi4ES3_EELi16ELi4ELb0EEEvNS_16Flash_fwd_paramsE)
        /*0428*/ 	.word	0x00000000


	//----- nvinfo : EIATTR_REGCOUNT
	.align		4
.L_188:
        /*042c*/ 	.byte	0x04, 0x2f
        /*042e*/ 	.short	(.L_190 - .L_189)
	.align		4
.L_189:
        /*0430*/ 	.word	index@(_ZN5flash32flash_fwd_splitkv_combine_kernelI23Flash_fwd_kernel_traitsILi96ELi64ELi64ELi4ELb0ELb0EN7cutlass6half_tE19Flash_kernel_traitsILi96ELi64ELi64ELi4ES3_EELi16ELi5ELb0EEEvNS_16Flash_fwd_paramsE)
        /*0434*/ 	.word	0x0000002e


	//----- nvinfo : EIATTR_FRAME_SIZE
	.align		4
.L_190:
        /*0438*/ 	.byte	0x04, 0x11
        /*043a*/ 	.short	(.L_192 - .L_191)
	.align		4
.L_191:
        /*043c*/ 	.word	index@($__internal_16_$__cuda_sm20_div_s64)
        /*0440*/ 	.word	0x00000000


	//----- nvinfo : EIATTR_FRAME_SIZE
	.align		4
.L_192:
        /*0444*/ 	.byte	0x04, 0x11
        /*0446*/ 	.short	(.L_194 - .L_193)
	.align		4
.L_193:
        /*0448*/ 	.word	index@(_ZN5flash32flash_fwd_splitkv_combine_kernelI23Flash_fwd_kernel_traitsILi96ELi64ELi64ELi4ELb0ELb0EN7cutlass6half_tE19Flash_kernel_traitsILi96ELi64ELi64ELi4ES3_EELi16ELi5ELb0EEEvNS_16Flash_fwd_paramsE)
        /*044c*/ 	.word	0x00000000


	//----- nvinfo : EIATTR_REGCOUNT
	.align		4
.L_194:
        /*0450*/ 	.byte	0x04, 0x2f
        /*0452*/ 	.short	(.L_196 - .L_195)
	.align		4
.L_195:
        /*0454*/ 	.word	index@(_ZN5flash32flash_fwd_splitkv_combine_kernelI23Flash_fwd_kernel_traitsILi96ELi64ELi64ELi4ELb0ELb0EN7cutlass6half_tE19Flash_kernel_traitsILi96ELi64ELi64ELi4ES3_EELi16ELi6ELb0EEEvNS_16Flash_fwd_paramsE)
        /*0458*/ 	.word	0x00000030


	//----- nvinfo : EIATTR_FRAME_SIZE
	.align		4
.L_196:
        /*045c*/ 	.byte	0x04, 0x11
        /*045e*/ 	.short	(.L_198 - .L_197)
	.align		4
.L_197:
        /*0460*/ 	.word	index@($__internal_15_$__cuda_sm20_div_s64)
        /*0464*/ 	.word	0x00000000


	//----- nvinfo : EIATTR_FRAME_SIZE
	.align		4
.L_198:
        /*0468*/ 	.byte	0x04, 0x11
        /*046a*/ 	.short	(.L_200 - .L_199)
	.align		4
.L_199:
        /*046c*/ 	.word	index@(_ZN5flash32flash_fwd_splitkv_combine_kernelI23Flash_fwd_kernel_traitsILi96ELi64ELi64ELi4ELb0ELb0EN7cutlass6half_tE19Flash_kernel_traitsILi96ELi64ELi64ELi4ES3_EELi16ELi6ELb0EEEvNS_16Flash_fwd_paramsE)
        /*0470*/ 	.word	0x00000000


	//----- nvinfo : EIATTR_REGCOUNT
	.align		4
.L_200:
        /*0474*/ 	.byte	0x04, 0x2f
        /*0476*/ 	.short	(.L_202 - .L_201)
	.align		4
.L_201:
        /*0478*/ 	.word	index@(_ZN5flash32flash_fwd_splitkv_combine_kernelI23Flash_fwd_kernel_traitsILi96ELi64ELi64ELi4ELb0ELb0EN7cutlass6half_tE19Flash_kernel_traitsILi96ELi64ELi64ELi4ES3_EELi16ELi7ELb0EEEvNS_16Flash_fwd_paramsE)
        /*047c*/ 	.word	0x00000036


	//----- nvinfo : EIATTR_FRAME_SIZE
	.align		4
.L_202:
        /*0480*/ 	.byte	0x04, 0x11
        /*0482*/ 	.short	(.L_204 - .L_203)
	.align		4
.L_203:
        /*0484*/ 	.word	index@($__internal_14_$__cuda_sm20_div_s64)
        /*0488*/ 	.word	0x00000000


	//----- nvinfo : EIATTR_FRAME_SIZE
	.align		4
.L_204:
        /*048c*/ 	.byte	0x04, 0x11
        /*048e*/ 	.short	(.L_206 - .L_205)
	.align		4
.L_205:
        /*0490*/ 	.word	index@(_ZN5flash32flash_fwd_splitkv_combine_kernelI23Flash_fwd_kernel_traitsILi96ELi64ELi64ELi4ELb0ELb0EN7cutlass6half_tE19Flash_kernel_traitsILi96ELi64ELi64ELi4ES3_EELi16ELi7ELb0EEEvNS_16Flash_fwd_paramsE)
        /*0494*/ 	.word	0x00000000


	//----- nvinfo : EIATTR_REGCOUNT
	.align		4
.L_206:
        /*0498*/ 	.byte	0x04, 0x2f
        /*049a*/ 	.short	(.L_208 - .L_207)
	.align		4
.L_207:
        /*049c*/ 	.word	index@(_ZN5flash24flash_fwd_splitkv_kernelI23Flash_fwd_kernel_traitsILi96ELi64ELi128ELi4ELb0ELb0EN7cutlass6half_tE19Flash_kernel_traitsILi96ELi64ELi128ELi4ES3_EELb1ELb0ELb1ELb0ELb0ELb1ELb1ELb1EEEvNS_16Flash_fwd_paramsE)
        /*04a0*/ 	.word	0x000000f4


	//----- nvinfo : EIATTR_FRAME_SIZE
	.align		4
.L_208:
        /*04a4*/ 	.byte	0x04, 0x11
        /*04a6*/ 	.short	(.L_210 - .L_209)
	.align		4
.L_209:
        /*04a8*/ 	.word	index@(_ZN5flash24flash_fwd_splitkv_kernelI23Flash_fwd_kernel_traitsILi96ELi64ELi128ELi4ELb0ELb0EN7cutlass6half_tE19Flash_kernel_traitsILi96ELi64ELi128ELi4ES3_EELb1ELb0ELb1ELb0ELb0ELb1ELb1ELb1EEEvNS_16Flash_fwd_paramsE)
        /*04ac*/ 	.word	0x00000000


	//----- nvinfo : EIATTR_REGCOUNT
	.align		4
.L_210:
        /*04b0*/ 	.byte	0x04, 0x2f
        /*04b2*/ 	.short	(.L_212 - .L_211)
	.align		4
.L_211:
        /*04b4*/ 	.word	index@(_ZN5flash24flash_fwd_splitkv_kernelI23Flash_fwd_kernel_traitsILi96ELi64ELi128ELi4ELb0ELb0EN7cutlass6half_tE19Flash_kernel_traitsILi96ELi64ELi128ELi4ES3_EELb1ELb0ELb1ELb0ELb0ELb0ELb1ELb1EEEvNS_16Flash_fwd_paramsE)
        /*04b8*/ 	.word	0x000000e6


	//----- nvinfo : EIATTR_FRAME_SIZE
	.align		4
.L_212:
        /*04bc*/ 	.byte	0x04, 0x11
        /*04be*/ 	.short	(.L_214 - .L_213)
	.align		4
.L_213:
        /*04c0*/ 	.word	index@(_ZN5flash24flash_fwd_splitkv_kernelI23Flash_fwd_kernel_traitsILi96ELi64ELi128ELi4ELb0ELb0EN7cutlass6half_tE19Flash_kernel_traitsILi96ELi64ELi128ELi4ES3_EELb1ELb0ELb1ELb0ELb0ELb0ELb1ELb1EEEvNS_16Flash_fwd_paramsE)
        /*04c4*/ 	.word	0x00000000


	//----- nvinfo : EIATTR_REGCOUNT
	.align		4
.L_214:
        /*04c8*/ 	.byte	0x04, 0x2f
        /*04ca*/ 	.short	(.L_216 - .L_215)
	.align		4
.L_215:
        /*04cc*/ 	.word	index@(_ZN5flash24flash_fwd_splitkv_kernelI23Flash_fwd_kernel_traitsILi96ELi64ELi128ELi4ELb0ELb0EN7cutlass6half_tE19Flash_kernel_traitsILi96ELi64ELi128ELi4ES3_EELb1ELb0ELb0ELb0ELb1ELb1ELb1ELb1EEEvNS_16Flash_fwd_paramsE)
        /*04d0*/ 	.word	0x000000eb


	//----- nvinfo : EIATTR_FRAME_SIZE
	.align		4
.L_216:
        /*04d4*/ 	.byte	0x04, 0x11
        /*04d6*/ 	.short	(.L_218 - .L_217)
	.align		4
.L_217:
        /*04d8*/ 	.word	index@(_ZN5flash24flash_fwd_splitkv_kernelI23Flash_fwd_kernel_traitsILi96ELi64ELi128ELi4ELb0ELb0EN7cutlass6half_tE19Flash_kernel_traitsILi96ELi64ELi128ELi4ES3_EELb1ELb0ELb0ELb0ELb1ELb1ELb1ELb1EEEvNS_16Flash_fwd_paramsE)
        /*04dc*/ 	.word	0x00000000


	//----- nvinfo : EIATTR_REGCOUNT
	.align		4
.L_218:
        /*04e0*/ 	.byte	0x04, 0x2f
        /*04e2*/ 	.short	(.L_220 - .L_219)
	.align		4
.L_219:
        /*04e4*/ 	.word	index@(_ZN5flash24flash_fwd_splitkv_kernelI23Flash_fwd_kernel_traitsILi96ELi64ELi128ELi4ELb0ELb0EN7cutlass6half_tE19Flash_kernel_traitsILi96ELi64ELi128ELi4ES3_EELb1ELb0ELb0ELb0ELb1ELb0ELb1ELb1EEEvNS_16Flash_fwd_paramsE)
        /*04e8*/ 	.word	0x000000cd


	//----- nvinfo : EIATTR_FRAME_SIZE
	.align		4
.L_220:
        /*04ec*/ 	.byte	0x04, 0x11
        /*04ee*/ 	.short	(.L_222 - .L_221)
	.align		4
.L_221:
        /*04f0*/ 	.word	index@(_ZN5flash24flash_fwd_splitkv_kernelI23Flash_fwd_kernel_traitsILi96ELi64ELi128ELi4ELb0ELb0EN7cutlass6half_tE19Flash_kernel_traitsILi96ELi64ELi128ELi4ES3_EELb1ELb0ELb0ELb0ELb1ELb0ELb1ELb1EEEvNS_16Flash_fwd_paramsE)
        /*04f4*/ 	.word	0x00000000


	//----- nvinfo : EIATTR_REGCOUNT
	.align		4
.L_222:
        /*04f8*/ 	.byte	0x04, 0x2f
        /*04fa*/ 	.short	(.L_224 - .L_223)
	.align		4
.L_223:
        /*04fc*/ 	.word	index@(_ZN5flash24flash_fwd_splitkv_kernelI23Flash_fwd_kernel_traitsILi96ELi64ELi128ELi4ELb0ELb0EN7cutlass6half_tE19Flash_kernel_traitsILi96ELi64ELi128ELi4ES3_EELb1ELb0ELb1ELb0ELb0ELb1ELb1ELb0EEEvNS_16Flash_fwd_paramsE)
        /*0500*/ 	.word	0x000000fb


	//----- nvinfo : EIATTR_FRAME_SIZE
	.align		4
.L_224:
        /*0504*/ 	.byte	0x04, 0x11
        /*0506*/ 	.short	(.L_226 - .L_225)
	.align		4
.L_225:
        /*0508*/ 	.word	index@(_ZN5flash24flash_fwd_splitkv_kernelI23Flash_fwd_kernel_traitsILi96ELi64ELi128ELi4ELb0ELb0EN7cutlass6half_tE19Flash_kernel_traitsILi96ELi64ELi128ELi4ES3_EELb1ELb0ELb1ELb0ELb0ELb1ELb1ELb0EEEvNS_16Flash_fwd_paramsE)
        /*050c*/ 	.word	0x00000000


	//----- nvinfo : EIATTR_REGCOUNT
	.align		4
.L_226:
        /*0510*/ 	.byte	0x04, 0x2f
        /*0512*/ 	.short	(.L_228 - .L_227)
	.align		4
.L_227:
        /*0514*/ 	.word	index@(_ZN5flash24flash_fwd_splitkv_kernelI23Flash_fwd_kernel_traitsILi96ELi64ELi128ELi4ELb0ELb0EN7cutlass6half_tE19Flash_kernel_traitsILi96ELi64ELi128ELi4ES3_EELb1ELb0ELb1ELb0ELb0ELb0ELb1ELb0EEEvNS_16Flash_fwd_paramsE)
        /*0518*/ 	.word	0x000000f4


	//----- nvinfo : EIATTR_FRAME_SIZE
	.align		4
.L_228:
        /*051c*/ 	.byte	0x04, 0x11
        /*051e*/ 	.short	(.L_230 - .L_229)
	.align		4
.L_229:
        /*0520*/ 	.word	index@(_ZN5flash24flash_fwd_splitkv_kernelI23Flash_fwd_kernel_traitsILi96ELi64ELi128ELi4ELb0ELb0EN7cutlass6half_tE19Flash_kernel_traitsILi96ELi64ELi128ELi4ES3_EELb1ELb0ELb1ELb0ELb0ELb0ELb1ELb0EEEvNS_16Flash_fwd_paramsE)
        /*0524*/ 	.word	0x00000000


	//----- nvinfo : EIATTR_REGCOUNT
	.align		4
.L_230:
        /*0528*/ 	.byte	0x04, 0x2f
        /*052a*/ 	.short	(.L_232 - .L_231)
	.align		4
.L_231:
        /*052c*/ 	.word	index@(_ZN5flash24flash_fwd_splitkv_kernelI23Flash_fwd_kernel_traitsILi96ELi64ELi128ELi4ELb0ELb0EN7cutlass6half_tE19Flash_kernel_traitsILi96ELi64ELi128ELi4ES3_EELb1ELb0ELb0ELb0ELb1ELb1ELb1ELb0EEEvNS_16Flash_fwd_paramsE)
        /*0530*/ 	.word	0x000000ff


	//----- nvinfo : EIATTR_FRAME_SIZE
	.align		4
.L_232:
        /*0534*/ 	.byte	0x04, 0x11
        /*0536*/ 	.short	(.L_234 - .L_233)
	.align		4
.L_233:
        /*0538*/ 	.word	index@(_ZN5flash24flash_fwd_splitkv_kernelI23Flash_fwd_kernel_traitsILi96ELi64ELi128ELi4ELb0ELb0EN7cutlass6half_tE19Flash_kernel_traitsILi96ELi64ELi128ELi4ES3_EELb1ELb0ELb0ELb0ELb1ELb1ELb1ELb0EEEvNS_16Flash_fwd_paramsE)
        /*053c*/ 	.word	0x00000000


	//----- nvinfo : EIATTR_REGCOUNT
	.align		4
.L_234:
        /*0540*/ 	.byte	0x04, 0x2f
        /*0542*/ 	.short	(.L_236 - .L_235)
	.align		4
.L_235:
        /*0544*/ 	.word	index@(_ZN5flash24flash_fwd_splitkv_kernelI23Flash_fwd_kernel_traitsILi96ELi64ELi128ELi4ELb0ELb0EN7cutlass6half_tE19Flash_kernel_traitsILi96ELi64ELi128ELi4ES3_EELb1ELb0ELb0ELb0ELb1ELb0ELb1ELb0EEEvNS_16Flash_fwd_paramsE)
        /*0548*/ 	.word	0x000000f9


	//----- nvinfo : EIATTR_FRAME_SIZE
	.align		4
.L_236:
        /*054c*/ 	.byte	0x04, 0x11
        /*054e*/ 	.short	(.L_238 - .L_237)
	.align		4
.L_237:
        /*0550*/ 	.word	index@(_ZN5flash24flash_fwd_splitkv_kernelI23Flash_fwd_kernel_traitsILi96ELi64ELi128ELi4ELb0ELb0EN7cutlass6half_tE19Flash_kernel_traitsILi96ELi64ELi128ELi4ES3_EELb1ELb0ELb0ELb0ELb1ELb0ELb1ELb0EEEvNS_16Flash_fwd_paramsE)
        /*0554*/ 	.word	0x00000000


	//----- nvinfo : EIATTR_REGCOUNT
	.align		4
.L_238:
        /*0558*/ 	.byte	0x04, 0x2f
        /*055a*/ 	.short	(.L_240 - .L_239)
	.align		4
.L_239:
        /*055c*/ 	.word	index@(_ZN5flash24flash_fwd_splitkv_kernelI23Flash_fwd_kernel_traitsILi96ELi64ELi128ELi4ELb0ELb0EN7cutlass6half_tE19Flash_kernel_traitsILi96ELi64ELi128ELi4ES3_EELb1ELb0ELb1ELb0ELb0ELb1ELb0ELb1EEEvNS_16Flash_fwd_paramsE)
        /*0560*/ 	.word	0x000000f3


	//----- nvinfo : EIATTR_FRAME_SIZE
	.align		4
.L_240:
        /*0564*/ 	.byte	0x04, 0x11
        /*0566*/ 	.short	(.L_242 - .L_241)
	.align		4
.L_241:
        /*0568*/ 	.word	index@(_ZN5flash24flash_fwd_splitkv_kernelI23Flash_fwd_kernel_traitsILi96ELi64ELi128ELi4ELb0ELb0EN7cutlass6half_tE19Flash_kernel_traitsILi96ELi64ELi128ELi4ES3_EELb1ELb0ELb1ELb0ELb0ELb1ELb0ELb1EEEvNS_16Flash_fwd_paramsE)
        /*056c*/ 	.word	0x00000000


	//----- nvinfo : EIATTR_REGCOUNT
	.align		4
.L_242:
        /*0570*/ 	.byte	0x04, 0x2f
        /*0572*/ 	.short	(.L_244 - .L_243)
	.align		4
.L_243:
        /*0574*/ 	.word	index@(_ZN5flash24flash_fwd_splitkv_kernelI23Flash_fwd_kernel_traitsILi96ELi64ELi128ELi4ELb0ELb0EN7cutlass6half_tE19Flash_kernel_traitsILi96ELi64ELi128ELi4ES3_EELb1ELb0ELb1ELb0ELb0ELb0ELb0ELb1EEEvNS_16Flash_fwd_paramsE)
        /*0578*/ 	.word	0x000000f4


	//----- nvinfo : EIATTR_FRAME_SIZE
	.align		4
.L_244:
        /*057c*/ 	.byte	0x04, 0x11
        /*057e*/ 	.short	(.L_246 - .L_245)
	.align		4
.L_245:
        /*0580*/ 	.word	index@(_ZN5flash24flash_fwd_splitkv_kernelI23Flash_fwd_kernel_traitsILi96ELi64ELi128ELi4ELb0ELb0EN7cutlass6half_tE19Flash_kernel_traitsILi96ELi64ELi128ELi4ES3_EELb1ELb0ELb1ELb0ELb0ELb0ELb0ELb1EEEvNS_16Flash_fwd_paramsE)
        /*0584*/ 	.word	0x00000000


	//----- nvinfo : EIATTR_REGCOUNT
	.align		4
.L_246:
        /*0588*/ 	.byte	0x04, 0x2f
        /*058a*/ 	.short	(.L_248 - .L_247)
	.align		4
.L_247:
        /*058c*/ 	.word	index@(_ZN5flash24flash_fwd_splitkv_kernelI23Flash_fwd_kernel_traitsILi96ELi64ELi128ELi4ELb0ELb0EN7cutlass6half_tE19Flash_kernel_traitsILi96ELi64ELi128ELi4ES3_EELb1ELb0ELb0ELb0ELb1ELb1ELb0ELb1EEEvNS_16Flash_fwd_paramsE)
        /*0590*/ 	.word	0x000000eb


	//----- nvinfo : EIATTR_FRAME_SIZE
	.align		4
.L_248:
        /*0594*/ 	.byte	0x04, 0x11
        /*0596*/ 	.short	(.L_250 - .L_249)
	.align		4
.L_249:
        /*0598*/ 	.word	index@(_ZN5flash24flash_fwd_splitkv_kernelI23Flash_fwd_kernel_traitsILi96ELi64ELi128ELi4ELb0ELb0EN7cutlass6half_tE19Flash_kernel_traitsILi96ELi64ELi128ELi4ES3_EELb1ELb0ELb0ELb0ELb1ELb1ELb0ELb1EEEvNS_16Flash_fwd_paramsE)
        /*059c*/ 	.word	0x00000000


	//----- nvinfo : EIATTR_REGCOUNT
	.align		4
.L_250:
        /*05a0*/ 	.byte	0x04, 0x2f
        /*05a2*/ 	.short	(.L_252 - .L_251)
	.align		4
.L_251:
        /*05a4*/ 	.word	index@(_ZN5flash24flash_fwd_splitkv_kernelI23Flash_fwd_kernel_traitsILi96ELi64ELi128ELi4ELb0ELb0EN7cutlass6half_tE19Flash_kernel_traitsILi96ELi64ELi128ELi4ES3_EELb1ELb0ELb0ELb0ELb1ELb0ELb0ELb1EEEvNS_16Flash_fwd_paramsE)
        /*05a8*/ 	.word	0x000000fa


	//----- nvinfo : EIATTR_FRAME_SIZE
	.align		4
.L_252:
        /*05ac*/ 	.byte	0x04, 0x11
        /*05ae*/ 	.short	(.L_254 - .L_253)
	.align		4
.L_253:
        /*05b0*/ 	.word	index@(_ZN5flash24flash_fwd_splitkv_kernelI23Flash_fwd_kernel_traitsILi96ELi64ELi128ELi4ELb0ELb0EN7cutlass6half_tE19Flash_kernel_traitsILi96ELi64ELi128ELi4ES3_EELb1ELb0ELb0ELb0ELb1ELb0ELb0ELb1EEEvNS_16Flash_fwd_paramsE)
        /*05b4*/ 	.word	0x00000000


	//----- nvinfo : EIATTR_REGCOUNT
	.align		4
.L_254:
        /*05b8*/ 	.byte	0x04, 0x2f
        /*05ba*/ 	.short	(.L_256 - .L_255)
	.align		4
.L_255:
        /*05bc*/ 	.word	index@(_ZN5flash24flash_fwd_splitkv_kernelI23Flash_fwd_kernel_traitsILi96ELi64ELi128ELi4ELb0ELb0EN7cutlass6half_tE19Flash_kernel_traitsILi96ELi64ELi128ELi4ES3_EELb1ELb0ELb1ELb0ELb0ELb1ELb0ELb0EEEvNS_16Flash_fwd_paramsE)
        /*05c0*/ 	.word	0x000000f6


	//----- nvinfo : EIATTR_FRAME_SIZE
	.align		4
.L_256:
        /*05c4*/ 	.byte	0x04, 0x11
        /*05c6*/ 	.short	(.L_258 - .L_257)
	.align		4
.L_257:
        /*05c8*/ 	.word	index@(_ZN5flash24flash_fwd_splitkv_kernelI23Flash_fwd_kernel_traitsILi96ELi64ELi128ELi4ELb0ELb0EN7cutlass6half_tE19Flash_kernel_traitsILi96ELi64ELi128ELi4ES3_EELb1ELb0ELb1ELb0ELb0ELb1ELb0ELb0EEEvNS_16Flash_fwd_paramsE)
        /*05cc*/ 	.word	0x00000000


	//----- nvinfo : EIATTR_REGCOUNT
	.align		4
.L_258:
        /*05d0*/ 	.byte	0x04, 0x2f
        /*05d2*/ 	.short	(.L_260 - .L_259)
	.align		4
.L_259:
        /*05d4*/ 	.word	index@(_ZN5flash24flash_fwd_splitkv_kernelI23Flash_fwd_kernel_traitsILi96ELi64ELi128ELi4ELb0ELb0EN7cutlass6half_tE19Flash_kernel_traitsILi96ELi64ELi128ELi4ES3_EELb1ELb0ELb1ELb0ELb0ELb0ELb0ELb0EEEvNS_16Flash_fwd_paramsE)
        /*05d8*/ 	.word	0x000000f8


	//----- nvinfo : EIATTR_FRAME_SIZE
	.align		4
.L_260:
        /*05dc*/ 	.byte	0x04, 0x11
        /*05de*/ 	.short	(.L_262 - .L_261)
	.align		4
.L_261:
        /*05e0*/ 	.word	index@(_ZN5flash24flash_fwd_splitkv_kernelI23Flash_fwd_kernel_traitsILi96ELi64ELi128ELi4ELb0ELb0EN7cutlass6half_tE19Flash_kernel_traitsILi96ELi64ELi128ELi4ES3_EELb1ELb0ELb1ELb0ELb0ELb0ELb0ELb0EEEvNS_16Flash_fwd_paramsE)
        /*05e4*/ 	.word	0x00000000


	//----- nvinfo : EIATTR_REGCOUNT
	.align		4
.L_262:
        /*05e8*/ 	.byte	0x04, 0x2f
        /*05ea*/ 	.short	(.L_264 - .L_263)
	.align		4
.L_263:
        /*05ec*/ 	.word	index@(_ZN5flash24flash_fwd_splitkv_kernelI23Flash_fwd_kernel_traitsILi96ELi64ELi128ELi4ELb0ELb0EN7cutlass6half_tE19Flash_kernel_traitsILi96ELi64ELi128ELi4ES3_EELb1ELb0ELb0ELb0ELb1ELb1ELb0ELb0EEEvNS_16Flash_fwd_paramsE)
        /*05f0*/ 	.word	0x000000fe


	//----- nvinfo : EIATTR_FRAME_SIZE
	.align		4
.L_264:
        /*05f4*/ 	.byte	0x04, 0x11
        /*05f6*/ 	.short	(.L_266 - .L_265)
	.align		4
.L_265:
        /*05f8*/ 	.word	index@(_ZN5flash24flash_fwd_splitkv_kernelI23Flash_fwd_kernel_traitsILi96ELi64ELi128ELi4ELb0ELb0EN7cutlass6half_tE19Flash_kernel_traitsILi96ELi64ELi128ELi4ES3_EELb1ELb0ELb0ELb0ELb1ELb1ELb0ELb0EEEvNS_16Flash_fwd_paramsE)
        /*05fc*/ 	.word	0x00000000


	//----- nvinfo : EIATTR_REGCOUNT
	.align		4
.L_266:
        /*0600*/ 	.byte	0x04, 0x2f
        /*0602*/ 	.short	(.L_268 - .L_267)
	.align		4
.L_267:
        /*0604*/ 	.word	index@(_ZN5flash24flash_fwd_splitkv_kernelI23Flash_fwd_kernel_traitsILi96ELi64ELi128ELi4ELb0ELb0EN7cutlass6half_tE19Flash_kernel_traitsILi96ELi64ELi128ELi4ES3_EELb1ELb0ELb0ELb0ELb1ELb0ELb0ELb0EEEvNS_16Flash_fwd_paramsE)
        /*0608*/ 	.word	0x000000d0


	//----- nvinfo : EIATTR_FRAME_SIZE
	.align		4
.L_268:
        /*060c*/ 	.byte	0x04, 0x11
        /*060e*/ 	.short	(.L_270 - .L_269)
	.align		4
.L_269:
        /*0610*/ 	.word	index@(_ZN5flash24flash_fwd_splitkv_kernelI23Flash_fwd_kernel_traitsILi96ELi64ELi128ELi4ELb0ELb0EN7cutlass6half_tE19Flash_kernel_traitsILi96ELi64ELi128ELi4ES3_EELb1ELb0ELb0ELb0ELb1ELb0ELb0ELb0EEEvNS_16Flash_fwd_paramsE)
        /*0614*/ 	.word	0x00000000


	//----- nvinfo : EIATTR_REGCOUNT
	.align		4
.L_270:
        /*0618*/ 	.byte	0x04, 0x2f
        /*061a*/ 	.short	(.L_272 - .L_271)
	.align		4
.L_271:
        /*061c*/ 	.word	index@(_ZN5flash24flash_fwd_splitkv_kernelI23Flash_fwd_kernel_traitsILi96ELi64ELi128ELi4ELb0ELb0EN7cutlass6half_tE19Flash_kernel_traitsILi96ELi64ELi128ELi4ES3_EELb1ELb0ELb0ELb1ELb1ELb1ELb1ELb0EEEvNS_16Flash_fwd_paramsE)
        /*0620*/ 	.word	0x000000fe


	//----- nvinfo : EIATTR_FRAME_SIZE
	.align		4
.L_272:
        /*0624*/ 	.byte	0x04, 0x11
        /*0626*/ 	.short	(.L_274 - .L_273)
	.align		4
.L_273:
        /*0628*/ 	.word	index@(_ZN5flash24flash_fwd_splitkv_kernelI23Flash_fwd_kernel_traitsILi96ELi64ELi128ELi4ELb0ELb0EN7cutlass6half_tE19Flash_kernel_traitsILi96ELi64ELi128ELi4ES3_EELb1ELb0ELb0ELb1ELb1ELb1ELb1ELb0EEEvNS_16Flash_fwd_paramsE)
        /*062c*/ 	.word	0x00000000


	//----- nvinfo : EIATTR_REGCOUNT
	.align		4
.L_274:
        /*0630*/ 	.byte	0x04, 0x2f
        /*0632*/ 	.short	(.L_276 - .L_275)
	.align		4
.L_275:
        /*0634*/ 	.word	index@(_ZN5flash24flash_fwd_splitkv_kernelI23Flash_fwd_kernel_traitsILi96ELi64ELi128ELi4ELb0ELb0EN7cutlass6half_tE19Flash_kernel_traitsILi96ELi64ELi128ELi4ES3_EELb1ELb0ELb0ELb1ELb1ELb0ELb1ELb0EEEvNS_16Flash_fwd_paramsE)
        /*0638*/ 	.word	0x000000e7


	//----- nvinfo : EIATTR_FRAME_SIZE
	.align		4
.L_276:
        /*063c*/ 	.byte	0x04, 0x11
        /*063e*/ 	.short	(.L_278 - .L_277)
	.align		4
.L_277:
        /*0640*/ 	.word	index@(_ZN5flash24flash_fwd_splitkv_kernelI23Flash_fwd_kernel_traitsILi96ELi64ELi128ELi4ELb0ELb0EN7cutlass6half_tE19Flash_kernel_traitsILi96ELi64ELi128ELi4ES3_EELb1ELb0ELb0ELb1ELb1ELb0ELb1ELb0EEEvNS_16Flash_fwd_paramsE)
        /*0644*/ 	.word	0x00000000


	//----- nvinfo : EIATTR_REGCOUNT
	.align		4
.L_278:
        /*0648*/ 	.byte	0x04, 0x2f
        /*064a*/ 	.short	(.L_280 - .L_279)
	.align		4
.L_279:
        /*064c*/ 	.word	index@(_ZN5flash24flash_fwd_splitkv_kernelI23Flash_fwd_kernel_traitsILi96ELi64ELi128ELi4ELb0ELb0EN7cutlass6half_tE19Flash_kernel_traitsILi96ELi64ELi128ELi4ES3_EELb1ELb0ELb0ELb1ELb1ELb1ELb0ELb0EEEvNS_16Flash_fwd_paramsE)
        /*0650*/ 	.word	0x000000ff


	//----- nvinfo : EIATTR_FRAME_SIZE
	.align		4
.L_280:
        /*0654*/ 	.byte	0x04, 0x11
        /*0656*/ 	.short	(.L_282 - .L_281)
	.align		4
.L_281:
        /*0658*/ 	.word	index@(_ZN5flash24flash_fwd_splitkv_kernelI23Flash_fwd_kernel_traitsILi96ELi64ELi128ELi4ELb0ELb0EN7cutlass6half_tE19Flash_kernel_traitsILi96ELi64ELi128ELi4ES3_EELb1ELb0ELb0ELb1ELb1ELb1ELb0ELb0EEEvNS_16Flash_fwd_paramsE)
        /*065c*/ 	.word	0x00000000


	//----- nvinfo : EIATTR_REGCOUNT
	.align		4
.L_282:
        /*0660*/ 	.byte	0x04, 0x2f
        /*0662*/ 	.short	(.L_284 - .L_283)
	.align		4
.L_283:
        /*0664*/ 	.word	index@(_ZN5flash24flash_fwd_splitkv_kernelI23Flash_fwd_kernel_traitsILi96ELi64ELi128ELi4ELb0ELb0EN7cutlass6half_tE19Flash_kernel_traitsILi96ELi64ELi128ELi4ES3_EELb1ELb0ELb0ELb1ELb1ELb0ELb0ELb0EEEvNS_16Flash_fwd_paramsE)
        /*0668*/ 	.word	0x000000da


	//----- nvinfo : EIATTR_FRAME_SIZE
	.align		4
.L_284:
        /*066c*/ 	.byte	0x04, 0x11
        /*066e*/ 	.short	(.L_286 - .L_285)
	.align		4
.L_285:
        /*0670*/ 	.word	index@(_ZN5flash24flash_fwd_splitkv_kernelI23Flash_fwd_kernel_traitsILi96ELi64ELi128ELi4ELb0ELb0EN7cutlass6half_tE19Flash_kernel_traitsILi96ELi64ELi128ELi4ES3_EELb1ELb0ELb0ELb1ELb1ELb0ELb0ELb0EEEvNS_16Flash_fwd_paramsE)
        /*0674*/ 	.word	0x00000000


	//----- nvinfo : EIATTR_REGCOUNT
	.align		4
.L_286:
        /*0678*/ 	.byte	0x04, 0x2f
        /*067a*/ 	.short	(.L_288 - .L_287)
	.align		4
.L_287:
        /*067c*/ 	.word	index@(_ZN5flash24flash_fwd_splitkv_kernelI23Flash_fwd_kernel_traitsILi96ELi64ELi128ELi4ELb0ELb0EN7cutlass6half_tE19Flash_kernel_traitsILi96ELi64ELi128ELi4ES3_EELb1ELb0ELb0ELb0ELb0ELb1ELb1ELb1EEEvNS_16Flash_fwd_paramsE)
        /*0680*/ 	.word	0x000000e7


	//----- nvinfo : EIATTR_FRAME_SIZE
	.align		4
.L_288:
        /*0684*/ 	.byte	0x04, 0x11
        /*0686*/ 	.short	(.L_290 - .L_289)
	.align		4
.L_289:
        /*0688*/ 	.word	index@(_ZN5flash24flash_fwd_splitkv_kernelI23Flash_fwd_kernel_traitsILi96ELi64ELi128ELi4ELb0ELb0EN7cutlass6half_tE19Flash_kernel_traitsILi96ELi64ELi128ELi4ES3_EELb1ELb0ELb0ELb0ELb0ELb1ELb1ELb1EEEvNS_16Flash_fwd_paramsE)
        /*068c*/ 	.word	0x00000000


	//----- nvinfo : EIATTR_REGCOUNT
	.align		4
.L_290:
        /*0690*/ 	.byte	0x04, 0x2f
        /*0692*/ 	.short	(.L_292 - .L_291)
	.align		4
.L_291:
        /*0694*/ 	.word	index@(_ZN5flash24flash_fwd_splitkv_kernelI23Flash_fwd_kernel_traitsILi96ELi64ELi128ELi4ELb0ELb0EN7cutlass6half_tE19Flash_kernel_traitsILi96ELi64ELi128ELi4ES3_EELb1ELb0ELb0ELb0ELb0ELb0ELb1ELb1EEEvNS_16Flash_fwd_paramsE)
        /*0698*/ 	.word	0x000000fc


	//----- nvinfo : EIATTR_FRAME_SIZE
	.align		4
.L_292:
        /*069c*/ 	.byte	0x04, 0x11
        /*069e*/ 	.short	(.L_294 - .L_293)
	.align		4
.L_293:
        /*06a0*/ 	.word	index@(_ZN5flash24flash_fwd_splitkv_kernelI23Flash_fwd_kernel_traitsILi96ELi64ELi128ELi4ELb0ELb0EN7cutlass6half_tE19Flash_kernel_traitsILi96ELi64ELi128ELi4ES3_EELb1ELb0ELb0ELb0ELb0ELb0ELb1ELb1EEEvNS_16Flash_fwd_paramsE)
        /*06a4*/ 	.word	0x00000000


	//----- nvinfo : EIATTR_REGCOUNT
	.align		4
.L_294:
        /*06a8*/ 	.byte	0x04, 0x2f
        /*06aa*/ 	.short	(.L_296 - .L_295)
	.align		4
.L_295:
        /*06ac*/ 	.word	index@(_ZN5flash24flash_fwd_splitkv_kernelI23Flash_fwd_kernel_traitsILi96ELi64ELi128ELi4ELb0ELb0EN7cutlass6half_tE19Flash_kernel_traitsILi96ELi64ELi128ELi4ES3_EELb1ELb0ELb0ELb0ELb0ELb1ELb1ELb0EEEvNS_16Flash_fwd_paramsE)
        /*06b0*/ 	.word	0x000000ff


	//----- nvinfo : EIATTR_FRAME_SIZE
	.align		4
.L_296:
        /*06b4*/ 	.byte	0x04, 0x11
        /*06b6*/ 	.short	(.L_298 - .L_297)
	.align		4
.L_297:
        /*06b8*/ 	.word	index@(_ZN5flash24flash_fwd_splitkv_kernelI23Flash_fwd_kernel_traitsILi96ELi64ELi128ELi4ELb0ELb0EN7cutlass6half_tE19Flash_kernel_traitsILi96ELi64ELi128ELi4ES3_EELb1ELb0ELb0ELb0ELb0ELb1ELb1ELb0EEEvNS_16Flash_fwd_paramsE)
        /*06bc*/ 	.word	0x00000000


	//----- nvinfo : EIATTR_REGCOUNT
	.align		4
.L_298:
        /*06c0*/ 	.byte	0x04, 0x2f
        /*06c2*/ 	.short	(.L_300 - .L_299)
	.align		4
.L_299:
        /*06c4*/ 	.word	index@(_ZN5flash24flash_fwd_splitkv_kernelI23Flash_fwd_kernel_traitsILi96ELi64ELi128ELi4ELb0ELb0EN7cutlass6half_tE19Flash_kernel_traitsILi96ELi64ELi128ELi4ES3_EELb1ELb0ELb0ELb0ELb0ELb0ELb1ELb0EEEvNS_16Flash_fwd_paramsE)
        /*06c8*/ 	.word	0x000000f3


	//----- nvinfo : EIATTR_FRAME_SIZE
	.align		4
.L_300:
        /*06cc*/ 	.byte	0x04, 0x11
        /*06ce*/ 	.short	(.L_302 - .L_301)
	.align		4
.L_301:
        /*06d0*/ 	.word	index@(_ZN5flash24flash_fwd_splitkv_kernelI23Flash_fwd_kernel_traitsILi96ELi64ELi128ELi4ELb0ELb0EN7cutlass6half_tE19Flash_kernel_traitsILi96ELi64ELi128ELi4ES3_EELb1ELb0ELb0ELb0ELb0ELb0ELb1ELb0EEEvNS_16Flash_fwd_paramsE)
        /*06d4*/ 	.word	0x00000000


	//----- nvinfo : EIATTR_REGCOUNT
	.align		4
.L_302:
        /*06d8*/ 	.byte	0x04, 0x2f
        /*06da*/ 	.short	(.L_304 - .L_303)
	.align		4
.L_303:
        /*06dc*/ 	.word	index@(_ZN5flash24flash_fwd_splitkv_kernelI23Flash_fwd_kernel_traitsILi96ELi64ELi128ELi4ELb0ELb0EN7cutlass6half_tE19Flash_kernel_traitsILi96ELi64ELi128ELi4ES3_EELb1ELb0ELb0ELb0ELb0ELb1ELb0ELb1EEEvNS_16Flash_fwd_paramsE)
        /*06e0*/ 	.word	0x000000fe


	//----- nvinfo : EIATTR_FRAME_SIZE
	.align		4
.L_304:
        /*06e4*/ 	.byte	0x04, 0x11
        /*06e6*/ 	.short	(.L_306 - .L_305)
	.align		4
.L_305:
        /*06e8*/ 	.word	index@(_ZN5flash24flash_fwd_splitkv_kernelI23Flash_fwd_kernel_traitsILi96ELi64ELi128ELi4ELb0ELb0EN7cutlass6half_tE19Flash_kernel_traitsILi96ELi64ELi128ELi4ES3_EELb1ELb0ELb0ELb0ELb0ELb1ELb0ELb1EEEvNS_16Flash_fwd_paramsE)
        /*06ec*/ 	.word	0x00000000


	//----- nvinfo : EIATTR_REGCOUNT
	.align		4
.L_306:
        /*06f0*/ 	.byte	0x04, 0x2f
        /*06f2*/ 	.short	(.L_308 - .L_307)
	.align		4
.L_307:
        /*06f4*/ 	.word	index@(_ZN5flash24flash_fwd_splitkv_kernelI23Flash_fwd_kernel_traitsILi96ELi64ELi128ELi4ELb0ELb0EN7cutlass6half_tE19Flash_kernel_traitsILi96ELi64ELi128ELi4ES3_EELb1ELb0ELb0ELb0ELb0ELb0ELb0ELb1EEEvNS_16Flash_fwd_paramsE)
        /*06f8*/ 	.word	0x000000f2


	//----- nvinfo : EIATTR_FRAME_SIZE
	.align		4
.L_308:
        /*06fc*/ 	.byte	0x04, 0x11
        /*06fe*/ 	.short	(.L_310 - .L_309)
	.align		4
.L_309:
        /*0700*/ 	.word	index@(_ZN5flash24flash_fwd_splitkv_kernelI23Flash_fwd_kernel_traitsILi96ELi64ELi128ELi4ELb0ELb0EN7cutlass6half_tE19Flash_kernel_traitsILi96ELi64ELi128ELi4ES3_EELb1ELb0ELb0ELb0ELb0ELb0ELb0ELb1EEEvNS_16Flash_fwd_paramsE)
        /*0704*/ 	.word	0x00000000


	//----- nvinfo : EIATTR_REGCOUNT
	.align		4
.L_310:
        /*0708*/ 	.byte	0x04, 0x2f
        /*070a*/ 	.short	(.L_312 - .L_311)
	.align		4
.L_311:
        /*070c*/ 	.word	index@(_ZN5flash24flash_fwd_splitkv_kernelI23Flash_fwd_kernel_traitsILi96ELi64ELi128ELi4ELb0ELb0EN7cutlass6half_tE19Flash_kernel_traitsILi96ELi64ELi128ELi4ES3_EELb1ELb0ELb0ELb0ELb0ELb1ELb0ELb0EEEvNS_16Flash_fwd_paramsE)
        /*0710*/ 	.word	0x000000ff


	//----- nvinfo : EIATTR_FRAME_SIZE
	.align		4
.L_312:
        /*0714*/ 	.byte	0x04, 0x11
        /*0716*/ 	.short	(.L_314 - .L_313)
	.align		4
.L_313:
        /*0718*/ 	.word	index@(_ZN5flash24flash_fwd_splitkv_kernelI23Flash_fwd_kernel_traitsILi96ELi64ELi128ELi4ELb0ELb0EN7cutlass6half_tE19Flash_kernel_traitsILi96ELi64ELi128ELi4ES3_EELb1ELb0ELb0ELb0ELb0ELb1ELb0ELb0EEEvNS_16Flash_fwd_paramsE)
        /*071c*/ 	.word	0x00000000


	//----- nvinfo : EIATTR_REGCOUNT
	.align		4
.L_314:
        /*0720*/ 	.byte	0x04, 0x2f
        /*0722*/ 	.short	(.L_316 - .L_315)
	.align		4
.L_315:
        /*0724*/ 	.word	index@(_ZN5flash24flash_fwd_splitkv_kernelI23Flash_fwd_kernel_traitsILi96ELi64ELi128ELi4ELb0ELb0EN7cutlass6half_tE19Flash_kernel_traitsILi96ELi64ELi128ELi4ES3_EELb1ELb0ELb0ELb0ELb0ELb0ELb0ELb0EEEvNS_16Flash_fwd_paramsE)
        /*0728*/ 	.word	0x000000f2


	//----- nvinfo : EIATTR_FRAME_SIZE
	.align		4
.L_316:
        /*072c*/ 	.byte	0x04, 0x11
        /*072e*/ 	.short	(.L_318 - .L_317)
	.align		4
.L_317:
        /*0730*/ 	.word	index@(_ZN5flash24flash_fwd_splitkv_kernelI23Flash_fwd_kernel_traitsILi96ELi64ELi128ELi4ELb0ELb0EN7cutlass6half_tE19Flash_kernel_traitsILi96ELi64ELi128ELi4ES3_EELb1ELb0ELb0ELb0ELb0ELb0ELb0ELb0EEEvNS_16Flash_fwd_paramsE)
        /*0734*/ 	.word	0x00000000


	//----- nvinfo : EIATTR_REGCOUNT
	.align		4
.L_318:
        /*0738*/ 	.byte	0x04, 0x2f
        /*073a*/ 	.short	(.L_320 - .L_319)
	.align		4
.L_319:
        /*073c*/ 	.word	index@(_ZN5flash32flash_fwd_splitkv_combine_kernelI23Flash_fwd_kernel_traitsILi96ELi64ELi128ELi4ELb0ELb0EN7cutlass6half_tE19Flash_kernel_traitsILi96ELi64ELi128ELi4ES3_EELi16ELi1ELb1EEEvNS_16Flash_fwd_paramsE)
        /*0740*/ 	.word	0x0000002a


	//----- nvinfo : EIATTR_FRAME_SIZE
	.align		4
.L_320:
        /*0744*/ 	.byte	0x04, 0x11
        /*0746*/ 	.short	(.L_322 - .L_321)
	.align		4
.L_321:
        /*0748*/ 	.word	index@($__internal_13_$__cuda_sm20_div_s64)
        /*074c*/ 	.word	0x00000000


	//----- nvinfo : EIATTR_FRAME_SIZE
	.align		4
.L_322:
        /*0750*/ 	.byte	0x04, 0x11
        /*0752*/ 	.short	(.L_324 - .L_323)
	.align		4
.L_323:
        /*0754*/ 	.word	index@(_ZN5flash32flash_fwd_splitkv_combine_kernelI23Flash_fwd_kernel_traitsILi96ELi64ELi128ELi4ELb0ELb0EN7cutlass6half_tE19Flash_kernel_traitsILi96ELi64ELi128ELi4ES3_EELi16ELi1ELb1EEEvNS_16Flash_fwd_paramsE)
        /*0758*/ 	.word	0x00000000


	//----- nvinfo : EIATTR_REGCOUNT
	.align		4
.L_324:
        /*075c*/ 	.byte	0x04, 0x2f
        /*075e*/ 	.short	(.L_326 - .L_325)
	.align		4
.L_325:
        /*0760*/ 	.word	index@(_ZN5flash32flash_fwd_splitkv_combine_kernelI23Flash_fwd_kernel_traitsILi96ELi64ELi128ELi4ELb0ELb0EN7cutlass6half_tE19Flash_kernel_traitsILi96ELi64ELi128ELi4ES3_EELi16ELi2ELb1EEEvNS_16Flash_fwd_paramsE)
        /*0764*/ 	.word	0x0000002a


	//----- nvinfo : EIATTR_FRAME_SIZE
	.align		4
.L_326:
        /*0768*/ 	.byte	0x04, 0x11
        /*076a*/ 	.short	(.L_328 - .L_327)
	.align		4
.L_327:
        /*076c*/ 	.word	index@($__internal_12_$__cuda_sm20_div_s64)
        /*0770*/ 	.word	0x00000000


	//----- nvinfo : EIATTR_FRAME_SIZE
	.align		4
.L_328:
        /*0774*/ 	.byte	0x04, 0x11
        /*0776*/ 	.short	(.L_330 - .L_329)
	.align		4
.L_329:
        /*0778*/ 	.word	index@(_ZN5flash32flash_fwd_splitkv_combine_kernelI23Flash_fwd_kernel_traitsILi96ELi64ELi128ELi4ELb0ELb0EN7cutlass6half_tE19Flash_kernel_traitsILi96ELi64ELi128ELi4ES3_EELi16ELi2ELb1EEEvNS_16Flash_fwd_paramsE)
        /*077c*/ 	.word	0x00000000


	//----- nvinfo : EIATTR_REGCOUNT
	.align		4
.L_330:
        /*0780*/ 	.byte	0x04, 0x2f
        /*0782*/ 	.short	(.L_332 - .L_331)
	.align		4
.L_331:
        /*0784*/ 	.word	index@(_ZN5flash32flash_fwd_splitkv_combine_kernelI23Flash_fwd_kernel_traitsILi96ELi64ELi128ELi4ELb0ELb0EN7cutlass6half_tE19Flash_kernel_traitsILi96ELi64ELi128ELi4ES3_EELi16ELi3ELb1EEEvNS_16Flash_fwd_paramsE)
        /*0788*/ 	.word	0x0000002a


	//----- nvinfo : EIATTR_FRAME_SIZE
	.align		4
.L_332:
        /*078c*/ 	.byte	0x04, 0x11
        /*078e*/ 	.short	(.L_334 - .L_333)
	.align		4
.L_333:
        /*0790*/ 	.word	index@($__internal_11_$__cuda_sm20_div_s64)
        /*0794*/ 	.word	0x00000000


	//----- nvinfo : EIATTR_FRAME_SIZE
	.align		4
.L_334:
        /*0798*/ 	.byte	0x04, 0x11
        /*079a*/ 	.short	(.L_336 - .L_335)
	.align		4
.L_335:
        /*079c*/ 	.word	index@(_ZN5flash32flash_fwd_splitkv_combine_kernelI23Flash_fwd_kernel_traitsILi96ELi64ELi128ELi4ELb0ELb0EN7cutlass6half_tE19Flash_kernel_traitsILi96ELi64ELi128ELi4ES3_EELi16ELi3ELb1EEEvNS_16Flash_fwd_paramsE)
        /*07a0*/ 	.word	0x00000000


	//----- nvinfo : EIATTR_REGCOUNT
	.align		4
.L_336:
        /*07a4*/ 	.byte	0x04, 0x2f
        /*07a6*/ 	.short	(.L_338 - .L_337)
	.align		4
.L_337:
        /*07a8*/ 	.word	index@(_ZN5flash32flash_fwd_splitkv_combine_kernelI23Flash_fwd_kernel_traitsILi96ELi64ELi128ELi4ELb0ELb0EN7cutlass6half_tE19Flash_kernel_traitsILi96ELi64ELi128ELi4ES3_EELi16ELi4ELb1EEEvNS_16Flash_fwd_paramsE)
        /*07ac*/ 	.word	0x0000002a


	//----- nvinfo : EIATTR_FRAME_SIZE
	.align		4
.L_338:
        /*07b0*/ 	.byte	0x04, 0x11
        /*07b2*/ 	.short	(.L_340 - .L_339)
	.align		4
.L_339:
        /*07b4*/ 	.word	index@($__internal_10_$__cuda_sm20_div_s64)
        /*07b8*/ 	.word	0x00000000


	//----- nvinfo : EIATTR_FRAME_SIZE
	.align		4
.L_340:
        /*07bc*/ 	.byte	0x04, 0x11
        /*07be*/ 	.short	(.L_342 - .L_341)
	.align		4
.L_341:
        /*07c0*/ 	.word	index@(_ZN5flash32flash_fwd_splitkv_combine_kernelI23Flash_fwd_kernel_traitsILi96ELi64ELi128ELi4ELb0ELb0EN7cutlass6half_tE19Flash_kernel_traitsILi96ELi64ELi128ELi4ES3_EELi16ELi4ELb1EEEvNS_16Flash_fwd_paramsE)
        /*07c4*/ 	.word	0x00000000


	//----- nvinfo : EIATTR_REGCOUNT
	.align		4
.L_342:
        /*07c8*/ 	.byte	0x04, 0x2f
        /*07ca*/ 	.short	(.L_344 - .L_343)
	.align		4
.L_343:
        /*07cc*/ 	.word	index@(_ZN5flash32flash_fwd_splitkv_combine_kernelI23Flash_fwd_kernel_traitsILi96ELi64ELi128ELi4ELb0ELb0EN7cutlass6half_tE19Flash_kernel_traitsILi96ELi64ELi128ELi4ES3_EELi16ELi5ELb1EEEvNS_16Flash_fwd_paramsE)
        /*07d0*/ 	.word	0x00000032


	//----- nvinfo : EIATTR_FRAME_SIZE
	.align		4
.L_344:
        /*07d4*/ 	.byte	0x04, 0x11
        /*07d6*/ 	.short	(.L_346 - .L_345)
	.align		4
.L_345:
        /*07d8*/ 	.word	index@($__internal_9_$__cuda_sm20_div_s64)
        /*07dc*/ 	.word	0x00000000


	//----- nvinfo : EIATTR_FRAME_SIZE
	.align		4
.L_346:
        /*07e0*/ 	.byte	0x04, 0x11
        /*07e2*/ 	.short	(.L_348 - .L_347)
	.align		4
.L_347:
        /*07e4*/ 	.word	index@(_ZN5flash32flash_fwd_splitkv_combine_kernelI23Flash_fwd_kernel_traitsILi96ELi64ELi128ELi4ELb0ELb0EN7cutlass6half_tE19Flash_kernel_traitsILi96ELi64ELi128ELi4ES3_EELi16ELi5ELb1EEEvNS_16Flash_fwd_paramsE)
        /*07e8*/ 	.word	0x00000000


	//----- nvinfo : EIATTR_REGCOUNT
	.align		4
.L_348:
        /*07ec*/ 	.byte	0x04, 0x2f
        /*07ee*/ 	.short	(.L_350 - .L_349)
	.align		4
.L_349:
        /*07f0*/ 	.word	index@(_ZN5flash32flash_fwd_splitkv_combine_kernelI23Flash_fwd_kernel_traitsILi96ELi64ELi128ELi4ELb0ELb0EN7cutlass6half_tE19Flash_kernel_traitsILi96ELi64ELi128ELi4ES3_EELi16ELi6ELb1EEEvNS_16Flash_fwd_paramsE)
        /*07f4*/ 	.word	0x00000038


	//----- nvinfo : EIATTR_FRAME_SIZE
	.align		4
.L_350:
        /*07f8*/ 	.byte	0x04, 0x11
        /*07fa*/ 	.short	(.L_352 - .L_351)
	.align		4
.L_351:
        /*07fc*/ 	.word	index@($__internal_8_$__cuda_sm20_div_s64)
        /*0800*/ 	.word	0x00000000


	//----- nvinfo : EIATTR_FRAME_SIZE
	.align		4
.L_352:
        /*0804*/ 	.byte	0x04, 0x11
        /*0806*/ 	.short	(.L_354 - .L_353)
	.align		4
.L_353:
        /*0808*/ 	.word	index@(_ZN5flash32flash_fwd_splitkv_combine_kernelI23Flash_fwd_kernel_traitsILi96ELi64ELi128ELi4ELb0ELb0EN7cutlass6half_tE19Flash_kernel_traitsILi96ELi64ELi128ELi4ES3_EELi16ELi6ELb1EEEvNS_16Flash_fwd_paramsE)
        /*080c*/ 	.word	0x00000000


	//----- nvinfo : EIATTR_REGCOUNT
	.align		4
.L_354:
        /*0810*/ 	.byte	0x04, 0x2f
        /*0812*/ 	.short	(.L_356 - .L_355)
	.align		4
.L_355:
        /*0814*/ 	.word	index@(_ZN5flash32flash_fwd_splitkv_combine_kernelI23Flash_fwd_kernel_traitsILi96ELi64ELi128ELi4ELb0ELb0EN7cutlass6half_tE19Flash_kernel_traitsILi96ELi64ELi128ELi4ES3_EELi16ELi7ELb1EEEvNS_16Flash_fwd_paramsE)
        /*0818*/ 	.word	0x00000036


	//----- nvinfo : EIATTR_FRAME_SIZE
	.align		4
.L_356:
        /*081c*/ 	.byte	0x04, 0x11
        /*081e*/ 	.short	(.L_358 - .L_357)
	.align		4
.L_357:
        /*0820*/ 	.word	index@($__internal_7_$__cuda_sm20_div_s64)
        /*0824*/ 	.word	0x00000000


	//----- nvinfo : EIATTR_FRAME_SIZE
	.align		4
.L_358:
        /*0828*/ 	.byte	0x04, 0x11
        /*082a*/ 	.short	(.L_360 - .L_359)
	.align		4
.L_359:
        /*082c*/ 	.word	index@(_ZN5flash32flash_fwd_splitkv_combine_kernelI23Flash_fwd_kernel_traitsILi96ELi64ELi128ELi4ELb0ELb0EN7cutlass6half_tE19Flash_kernel_traitsILi96ELi64ELi128ELi4ES3_EELi16ELi7ELb1EEEvNS_16Flash_fwd_paramsE)
        /*0830*/ 	.word	0x00000000


	//----- nvinfo : EIATTR_REGCOUNT
	.align		4
.L_360:
        /*0834*/ 	.byte	0x04, 0x2f
        /*0836*/ 	.short	(.L_362 - .L_361)
	.align		4
.L_361:
        /*0838*/ 	.word	index@(_ZN5flash32flash_fwd_splitkv_combine_kernelI23Flash_fwd_kernel_traitsILi96ELi64ELi128ELi4ELb0ELb0EN7cutlass6half_tE19Flash_kernel_traitsILi96ELi64ELi128ELi4ES3_EELi16ELi1ELb0EEEvNS_16Flash_fwd_paramsE)
        /*083c*/ 	.word	0x0000002a


	//----- nvinfo : EIATTR_FRAME_SIZE
	.align		4
.L_362:
        /*0840*/ 	.byte	0x04, 0x11
        /*0842*/ 	.short	(.L_364 - .L_363)
	.align		4
.L_363:
        /*0844*/ 	.word	index@($__internal_6_$__cuda_sm20_div_s64)
        /*0848*/ 	.word	0x00000000


	//----- nvinfo : EIATTR_FRAME_SIZE
	.align		4
.L_364:
        /*084c*/ 	.byte	0x04, 0x11
        /*084e*/ 	.short	(.L_366 - .L_365)
	.align		4
.L_365:
        /*0850*/ 	.word	index@(_ZN5flash32flash_fwd_splitkv_combine_kernelI23Flash_fwd_kernel_traitsILi96ELi64ELi128ELi4ELb0ELb0EN7cutlass6half_tE19Flash_kernel_traitsILi96ELi64ELi128ELi4ES3_EELi16ELi1ELb0EEEvNS_16Flash_fwd_paramsE)
        /*0854*/ 	.word	0x00000000


	//----- nvinfo : EIATTR_REGCOUNT
	.align		4
.L_366:
        /*0858*/ 	.byte	0x04, 0x2f
        /*085a*/ 	.short	(.L_368 - .L_367)
	.align		4
.L_367:
        /*085c*/ 	.word	index@(_ZN5flash32flash_fwd_splitkv_combine_kernelI23Flash_fwd_kernel_traitsILi96ELi64ELi128ELi4ELb0ELb0EN7cutlass6half_tE19Flash_kernel_traitsILi96ELi64ELi128ELi4ES3_EELi16ELi2ELb0EEEvNS_16Flash_fwd_paramsE)
        /*0860*/ 	.word	0x0000002a


	//----- nvinfo : EIATTR_FRAME_SIZE
	.align		4
.L_368:
        /*0864*/ 	.byte	0x04, 0x11
        /*0866*/ 	.short	(.L_370 - .L_369)
	.align		4
.L_369:
        /*0868*/ 	.word	index@($__internal_5_$__cuda_sm20_div_s64)
        /*086c*/ 	.word	0x00000000


	//----- nvinfo : EIATTR_FRAME_SIZE
	.align		4
.L_370:
        /*0870*/ 	.byte	0x04, 0x11
        /*0872*/ 	.short	(.L_372 - .L_371)
	.align		4
.L_371:
        /*0874*/ 	.word	index@(_ZN5flash32flash_fwd_splitkv_combine_kernelI23Flash_fwd_kernel_traitsILi96ELi64ELi128ELi4ELb0ELb0EN7cutlass6half_tE19Flash_kernel_traitsILi96ELi64ELi128ELi4ES3_EELi16ELi2ELb0EEEvNS_16Flash_fwd_paramsE)
        /*0878*/ 	.word	0x00000000


	//----- nvinfo : EIATTR_REGCOUNT
	.align		4
.L_372:
        /*087c*/ 	.byte	0x04, 0x2f
        /*087e*/ 	.short	(.L_374 - .L_373)
	.align		4
.L_373:
        /*0880*/ 	.word	index@(_ZN5flash32flash_fwd_splitkv_combine_kernelI23Flash_fwd_kernel_traitsILi96ELi64ELi128ELi4ELb0ELb0EN7cutlass6half_tE19Flash_kernel_traitsILi96ELi64ELi128ELi4ES3_EELi16ELi3ELb0EEEvNS_16Flash_fwd_paramsE)
        /*0884*/ 	.word	0x0000002c


	//----- nvinfo : EIATTR_FRAME_SIZE
	.align		4
.L_374:
        /*0888*/ 	.byte	0x04, 0x11
        /*088a*/ 	.short	(.L_376 - .L_375)
	.align		4
.L_375:
        /*088c*/ 	.word	index@($__internal_4_$__cuda_sm20_div_s64)
        /*0890*/ 	.word	0x00000000


	//----- nvinfo : EIATTR_FRAME_SIZE
	.align		4
.L_376:
        /*0894*/ 	.byte	0x04, 0x11
        /*0896*/ 	.short	(.L_378 - .L_377)
	.align		4
.L_377:
        /*0898*/ 	.word	index@(_ZN5flash32flash_fwd_splitkv_combine_kernelI23Flash_fwd_kernel_traitsILi96ELi64ELi128ELi4ELb0ELb0EN7cutlass6half_tE19Flash_kernel_traitsILi96ELi64ELi128ELi4ES3_EELi16ELi3ELb0EEEvNS_16Flash_fwd_paramsE)
        /*089c*/ 	.word	0x00000000


	//----- nvinfo : EIATTR_REGCOUNT
	.align		4
.L_378:
        /*08a0*/ 	.byte	0x04, 0x2f
        /*08a2*/ 	.short	(.L_380 - .L_379)
	.align		4
.L_379:
        /*08a4*/ 	.word	index@(_ZN5flash32flash_fwd_splitkv_combine_kernelI23Flash_fwd_kernel_traitsILi96ELi64ELi128ELi4ELb0ELb0EN7cutlass6half_tE19Flash_kernel_traitsILi96ELi64ELi128ELi4ES3_EELi16ELi4ELb0EEEvNS_16Flash_fwd_paramsE)
        /*08a8*/ 	.word	0x0000002c


	//----- nvinfo : EIATTR_FRAME_SIZE
	.align		4
.L_380:
        /*08ac*/ 	.byte	0x04, 0x11
        /*08ae*/ 	.short	(.L_382 - .L_381)
	.align		4
.L_381:
        /*08b0*/ 	.word	index@($__internal_3_$__cuda_sm20_div_s64)
        /*08b4*/ 	.word	0x00000000


	//----- nvinfo : EIATTR_FRAME_SIZE
	.align		4
.L_382:
        /*08b8*/ 	.byte	0x04, 0x11
        /*08ba*/ 	.short	(.L_384 - .L_383)
	.align		4
.L_383:
        /*08bc*/ 	.word	index@(_ZN5flash32flash_fwd_splitkv_combine_kernelI23Flash_fwd_kernel_traitsILi96ELi64ELi128ELi4ELb0ELb0EN7cutlass6half_tE19Flash_kernel_traitsILi96ELi64ELi128ELi4ES3_EELi16ELi4ELb0EEEvNS_16Flash_fwd_paramsE)
        /*08c0*/ 	.word	0x00000000


	//----- nvinfo : EIATTR_REGCOUNT
	.align		4
.L_384:
        /*08c4*/ 	.byte	0x04, 0x2f
        /*08c6*/ 	.short	(.L_386 - .L_385)
	.align		4
.L_385:
        /*08c8*/ 	.word	index@(_ZN5flash32flash_fwd_splitkv_combine_kernelI23Flash_fwd_kernel_traitsILi96ELi64ELi128ELi4ELb0ELb0EN7cutlass6half_tE19Flash_kernel_traitsILi96ELi64ELi128ELi4ES3_EELi16ELi5ELb0EEEvNS_16Flash_fwd_paramsE)
        /*08cc*/ 	.word	0x0000002e


	//----- nvinfo : EIATTR_FRAME_SIZE
	.align		4
.L_386:
        /*08d0*/ 	.byte	0x04, 0x11
        /*08d2*/ 	.short	(.L_388 - .L_387)
	.align		4
.L_387:
        /*08d4*/ 	.word	index@($__internal_2_$__cuda_sm20_div_s64)
        /*08d8*/ 	.word	0x00000000


	//----- nvinfo : EIATTR_FRAME_SIZE
	.align		4
.L_388:
        /*08dc*/ 	.byte	0x04, 0x11
        /*08de*/ 	.short	(.L_390 - .L_389)
	.align		4
.L_389:
        /*08e0*/ 	.word	index@(_ZN5flash32flash_fwd_splitkv_combine_kernelI23Flash_fwd_kernel_traitsILi96ELi64ELi128ELi4ELb0ELb0EN7cutlass6half_tE19Flash_kernel_traitsILi96ELi64ELi128ELi4ES3_EELi16ELi5ELb0EEEvNS_16Flash_fwd_paramsE)
        /*08e4*/ 	.word	0x00000000


	//----- nvinfo : EIATTR_REGCOUNT
	.align		4
.L_390:
        /*08e8*/ 	.byte	0x04, 0x2f
        /*08ea*/ 	.short	(.L_392 - .L_391)
	.align		4
.L_391:
        /*08ec*/ 	.word	index@(_ZN5flash32flash_fwd_splitkv_combine_kernelI23Flash_fwd_kernel_traitsILi96ELi64ELi128ELi4ELb0ELb0EN7cutlass6half_tE19Flash_kernel_traitsILi96ELi64ELi128ELi4ES3_EELi16ELi6ELb0EEEvNS_16Flash_fwd_paramsE)
        /*08f0*/ 	.word	0x00000030


	//----- nvinfo : EIATTR_FRAME_SIZE
	.align		4
.L_392:
        /*08f4*/ 	.byte	0x04, 0x11
        /*08f6*/ 	.short	(.L_394 - .L_393)
	.align		4
.L_393:
        /*08f8*/ 	.word	index@($__internal_1_$__cuda_sm20_div_s64)
        /*08fc*/ 	.word	0x00000000


	//----- nvinfo : EIATTR_FRAME_SIZE
	.align		4
.L_394:
        /*0900*/ 	.byte	0x04, 0x11
        /*0902*/ 	.short	(.L_396 - .L_395)
	.align		4
.L_395:
        /*0904*/ 	.word	index@(_ZN5flash32flash_fwd_splitkv_combine_kernelI23Flash_fwd_kernel_traitsILi96ELi64ELi128ELi4ELb0ELb0EN7cutlass6half_tE19Flash_kernel_traitsILi96ELi64ELi128ELi4ES3_EELi16ELi6ELb0EEEvNS_16Flash_fwd_paramsE)
        /*0908*/ 	.word	0x00000000


	//----- nvinfo : EIATTR_REGCOUNT
	.align		4
.L_396:
        /*090c*/ 	.byte	0x04, 0x2f
        /*090e*/ 	.short	(.L_398 - .L_397)
	.align		4
.L_397:
        /*0910*/ 	.word	index@(_ZN5flash32flash_fwd_splitkv_combine_kernelI23Flash_fwd_kernel_traitsILi96ELi64ELi128ELi4ELb0ELb0EN7cutlass6half_tE19Flash_kernel_traitsILi96ELi64ELi128ELi4ES3_EELi16ELi7ELb0EEEvNS_16Flash_fwd_paramsE)
        /*0914*/ 	.word	0x00000036


	//----- nvinfo : EIATTR_FRAME_SIZE
	.align		4
.L_398:
        /*0918*/ 	.byte	0x04, 0x11
        /*091a*/ 	.short	(.L_400 - .L_399)
	.align		4
.L_399:
        /*091c*/ 	.word	index@($__internal_0_$__cuda_sm20_div_s64)
        /*0920*/ 	.word	0x00000000


	//----- nvinfo : EIATTR_FRAME_SIZE
	.align		4
.L_400:
        /*0924*/ 	.byte	0x04, 0x11
        /*0926*/ 	.short	(.L_402 - .L_401)
	.align		4
.L_401:
        /*0928*/ 	.word	index@(_ZN5flash32flash_fwd_splitkv_combine_kernelI23Flash_fwd_kernel_traitsILi96ELi64ELi128ELi4ELb0ELb0EN7cutlass6half_tE19Flash_kernel_traitsILi96ELi64ELi128ELi4ES3_EELi16ELi7ELb0EEEvNS_16Flash_fwd_paramsE)
        /*092c*/ 	.word	0x00000000


	//----- nvinfo : EIATTR_MIN_STACK_SIZE
	.align		4
.L_402:
        /*0930*/ 	.byte	0x04, 0x12
        /*0932*/ 	.short	(.L_404 - .L_403)
	.align		4
.L_403:
        /*0934*/ 	.word	index@(_ZN5flash32flash_fwd_splitkv_combine_kernelI23Flash_fwd_kernel_traitsILi96ELi64ELi128ELi4ELb0ELb0EN7cutlass6half_tE19Flash_kernel_traitsILi96ELi64ELi128ELi4ES3_EELi16ELi7ELb0EEEvNS_16Flash_fwd_paramsE)
        /*0938*/ 	.word	0x00000000


	//----- nvinfo : EIATTR_MIN_STACK_SIZE
	.align		4
.L_404:
        /*093c*/ 	.byte	0x04, 0x12
        /*093e*/ 	.short	(.L_406 - .L_405)
	.align		4
.L_405:
        /*0940*/ 	.word	index@(_ZN5flash32flash_fwd_splitkv_combine_kernelI23Flash_fwd_kernel_traitsILi96ELi64ELi128ELi4ELb0ELb0EN7cutlass6half_tE19Flash_kernel_traitsILi96ELi64ELi128ELi4ES3_EELi16ELi6ELb0EEEvNS_16Flash_fwd_paramsE)
        /*0944*/ 	.word	0x00000000


	//----- nvinfo : EIATTR_MIN_STACK_SIZE
	.align		4
.L_406:
        /*0948*/ 	.byte	0x04, 0x12
        /*094a*/ 	.short	(.L_408 - .L_407)
	.align		4
.L_407:
        /*094c*/ 	.word	index@(_ZN5flash32flash_fwd_splitkv_combine_kernelI23Flash_fwd_kernel_traitsILi96ELi64ELi128ELi4ELb0ELb0EN7cutlass6half_tE19Flash_kernel_traitsILi96ELi64ELi128ELi4ES3_EELi16ELi5ELb0EEEvNS_16Flash_fwd_paramsE)
        /*0950*/ 	.word	0x00000000


	//----- nvinfo : EIATTR_MIN_STACK_SIZE
	.align		4
.L_408:
        /*0954*/ 	.byte	0x04, 0x12
        /*0956*/ 	.short	(.L_410 - .L_409)
	.align		4
.L_409:
        /*0958*/ 	.word	index@(_ZN5flash32flash_fwd_splitkv_combine_kernelI23Flash_fwd_kernel_traitsILi96ELi64ELi128ELi4ELb0ELb0EN7cutlass6half_tE19Flash_kernel_traitsILi96ELi64ELi128ELi4ES3_EELi16ELi4ELb0EEEvNS_16Flash_fwd_paramsE)
        /*095c*/ 	.word	0x00000000


	//----- nvinfo : EIATTR_MIN_STACK_SIZE
	.align		4
.L_410:
        /*0960*/ 	.byte	0x04, 0x12
        /*0962*/ 	.short	(.L_412 - .L_411)
	.align		4
.L_411:
        /*0964*/ 	.word	index@(_ZN5flash32flash_fwd_splitkv_combine_kernelI23Flash_fwd_kernel_traitsILi96ELi64ELi128ELi4ELb0ELb0EN7cutlass6half_tE19Flash_kernel_traitsILi96ELi64ELi128ELi4ES3_EELi16ELi3ELb0EEEvNS_16Flash_fwd_paramsE)
        /*0968*/ 	.word	0x00000000


	//----- nvinfo : EIATTR_MIN_STACK_SIZE
	.align		4
.L_412:
        /*096c*/ 	.byte	0x04, 0x12
        /*096e*/ 	.short	(.L_414 - .L_413)
	.align		4
.L_413:
        /*0970*/ 	.word	index@(_ZN5flash32flash_fwd_splitkv_combine_kernelI23Flash_fwd_kernel_traitsILi96ELi64ELi128ELi4ELb0ELb0EN7cutlass6half_tE19Flash_kernel_traitsILi96ELi64ELi128ELi4ES3_EELi16ELi2ELb0EEEvNS_16Flash_fwd_paramsE)
        /*0974*/ 	.word	0x00000000


	//----- nvinfo : EIATTR_MIN_STACK_SIZE
	.align		4
.L_414:
        /*0978*/ 	.byte	0x04, 0x12
        /*097a*/ 	.short	(.L_416 - .L_415)
	.align		4
.L_415:
        /*097c*/ 	.word	index@(_ZN5flash32flash_fwd_splitkv_combine_kernelI23Flash_fwd_kernel_traitsILi96ELi64ELi128ELi4ELb0ELb0EN7cutlass6half_tE19Flash_kernel_traitsILi96ELi64ELi128ELi4ES3_EELi16ELi1ELb0EEEvNS_16Flash_fwd_paramsE)
        /*0980*/ 	.word	0x00000000


	//----- nvinfo : EIATTR_MIN_STACK_SIZE
	.align		4
.L_416:
        /*0984*/ 	.byte	0x04, 0x12
        /*0986*/ 	.short	(.L_418 - .L_417)
	.align		4
.L_417:
        /*0988*/ 	.word	index@(_ZN5flash32flash_fwd_splitkv_combine_kernelI23Flash_fwd_kernel_traitsILi96ELi64ELi128ELi4ELb0ELb0EN7cutlass6half_tE19Flash_kernel_traitsILi96ELi64ELi128ELi4ES3_EELi16ELi7ELb1EEEvNS_16Flash_fwd_paramsE)
        /*098c*/ 	.word	0x00000000


	//----- nvinfo : EIATTR_MIN_STACK_SIZE
	.align		4
.L_418:
        /*0990*/ 	.byte	0x04, 0x12
        /*0992*/ 	.short	(.L_420 - .L_419)
	.align		4
.L_419:
        /*0994*/ 	.word	index@(_ZN5flash32flash_fwd_splitkv_combine_kernelI23Flash_fwd_kernel_traitsILi96ELi64ELi128ELi4ELb0ELb0EN7cutlass6half_tE19Flash_kernel_traitsILi96ELi64ELi128ELi4ES3_EELi16ELi6ELb1EEEvNS_16Flash_fwd_paramsE)
        /*0998*/ 	.word	0x00000000


	//----- nvinfo : EIATTR_MIN_STACK_SIZE
	.align		4
.L_420:
        /*099c*/ 	.byte	0x04, 0x12
        /*099e*/ 	.short	(.L_422 - .L_421)
	.align		4
.L_421:
        /*09a0*/ 	.word	index@(_ZN5flash32flash_fwd_splitkv_combine_kernelI23Flash_fwd_kernel_traitsILi96ELi64ELi128ELi4ELb0ELb0EN7cutlass6half_tE19Flash_kernel_traitsILi96ELi64ELi128ELi4ES3_EELi16ELi5ELb1EEEvNS_16Flash_fwd_paramsE)
        /*09a4*/ 	.word	0x00000000


	//----- nvinfo : EIATTR_MIN_STACK_SIZE
	.align		4
.L_422:
        /*09a8*/ 	.byte	0x04, 0x12
        /*09aa*/ 	.short	(.L_424 - .L_423)
	.align		4
.L_423:
        /*09ac*/ 	.word	index@(_ZN5flash32flash_fwd_splitkv_combine_kernelI23Flash_fwd_kernel_traitsILi96ELi64ELi128ELi4ELb0ELb0EN7cutlass6half_tE19Flash_kernel_traitsILi96ELi64ELi128ELi4ES3_EELi16ELi4ELb1EEEvNS_16Flash_fwd_paramsE)
        /*09b0*/ 	.word	0x00000000


	//----- nvinfo : EIATTR_MIN_STACK_SIZE
	.align		4
.L_424:
        /*09b4*/ 	.byte	0x04, 0x12
        /*09b6*/ 	.short	(.L_426 - .L_425)
	.align		4
.L_425:
        /*09b8*/ 	.word	index@(_ZN5flash32flash_fwd_splitkv_combine_kernelI23Flash_fwd_kernel_traitsILi96ELi64ELi128ELi4ELb0ELb0EN7cutlass6half_tE19Flash_kernel_traitsILi96ELi64ELi128ELi4ES3_EELi16ELi3ELb1EEEvNS_16Flash_fwd_paramsE)
        /*09bc*/ 	.word	0x00000000


	//----- nvinfo : EIATTR_MIN_STACK_SIZE
	.align		4
.L_426:
        /*09c0*/ 	.byte	0x04, 0x12
        /*09c2*/ 	.short	(.L_428 - .L_427)
	.align		4
.L_427:
        /*09c4*/ 	.word	index@(_ZN5flash32flash_fwd_splitkv_combine_kernelI23Flash_fwd_kernel_traitsILi96ELi64ELi128ELi4ELb0ELb0EN7cutlass6half_tE19Flash_kernel_traitsILi96ELi64ELi128ELi4ES3_EELi16ELi2ELb1EEEvNS_16Flash_fwd_paramsE)
        /*09c8*/ 	.word	0x00000000


	//----- nvinfo : EIATTR_MIN_STACK_SIZE
	.align		4
.L_428:
        /*09cc*/ 	.byte	0x04, 0x12
        /*09ce*/ 	.short	(.L_430 - .L_429)
	.align		4
.L_429:
        /*09d0*/ 	.word	index@(_ZN5flash32flash_fwd_splitkv_combine_kernelI23Flash_fwd_kernel_traitsILi96ELi64ELi128ELi4ELb0ELb0EN7cutlass6half_tE19Flash_kernel_traitsILi96ELi64ELi128ELi4ES3_EELi16ELi1ELb1EEEvNS_16Flash_fwd_paramsE)
        /*09d4*/ 	.word	0x00000000


	//----- nvinfo : EIATTR_MIN_STACK_SIZE
	.align		4
.L_430:
        /*09d8*/ 	.byte	0x04, 0x12
        /*09da*/ 	.short	(.L_432 - .L_431)
	.align		4
.L_431:
        /*09dc*/ 	.word	index@(_ZN5flash24flash_fwd_splitkv_kernelI23Flash_fwd_kernel_traitsILi96ELi64ELi128ELi4ELb0ELb0EN7cutlass6half_tE19Flash_kernel_traitsILi96ELi64ELi128ELi4ES3_EELb1ELb0ELb0ELb0ELb0ELb0ELb0ELb0EEEvNS_16Flash_fwd_paramsE)
        /*09e0*/ 	.word	0x00000000


	//----- nvinfo : EIATTR_MIN_STACK_SIZE
	.align		4
.L_432:
        /*09e4*/ 	.byte	0x04, 0x12
        /*09e6*/ 	.short	(.L_434 - .L_433)
	.align		4
.L_433:
        /*09e8*/ 	.word	index@(_ZN5flash24flash_fwd_splitkv_kernelI23Flash_fwd_kernel_traitsILi96ELi64ELi128ELi4ELb0ELb0EN7cutlass6half_tE19Flash_kernel_traitsILi96ELi64ELi128ELi4ES3_EELb1ELb0ELb0ELb0ELb0ELb1ELb0ELb0EEEvNS_16Flash_fwd_paramsE)
        /*09ec*/ 	.word	0x00000000


	//----- nvinfo : EIATTR_MIN_STACK_SIZE
	.align		4
.L_434:
        /*09f0*/ 	.byte	0x04, 0x12
        /*09f2*/ 	.short	(.L_436 - .L_435)
	.align		4
.L_435:
        /*09f4*/ 	.word	index@(_ZN5flash24flash_fwd_splitkv_kernelI23Flash_fwd_kernel_traitsILi96ELi64ELi128ELi4ELb0ELb0EN7cutlass6half_tE19Flash_kernel_traitsILi96ELi64ELi128ELi4ES3_EELb1ELb0ELb0ELb0ELb0ELb0ELb0ELb1EEEvNS_16Flash_fwd_paramsE)
        /*09f8*/ 	.word	0x00000000


	//----- nvinfo : EIATTR_MIN_STACK_SIZE
	.align		4
.L_436:
        /*09fc*/ 	.byte	0x04, 0x12
        /*09fe*/ 	.short	(.L_438 - .L_437)
	.align		4
.L_437:
        /*0a00*/ 	.word	index@(_ZN5flash24flash_fwd_splitkv_kernelI23Flash_fwd_kernel_traitsILi96ELi64ELi128ELi4ELb0ELb0EN7cutlass6half_tE19Flash_kernel_traitsILi96ELi64ELi128ELi4ES3_EELb1ELb0ELb0ELb0ELb0ELb1ELb0ELb1EEEvNS_16Flash_fwd_paramsE)
        /*0a04*/ 	.word	0x00000000


	//----- nvinfo : EIATTR_MIN_STACK_SIZE
	.align		4
.L_438:
        /*0a08*/ 	.byte	0x04, 0x12
        /*0a0a*/ 	.short	(.L_440 - .L_439)
	.align		4
.L_439:
        /*0a0c*/ 	.word	index@(_ZN5flash24flash_fwd_splitkv_kernelI23Flash_fwd_kernel_traitsILi96ELi64ELi128ELi4ELb0ELb0EN7cutlass6half_tE19Flash_kernel_traitsILi96ELi64ELi128ELi4ES3_EELb1ELb0ELb0ELb0ELb0ELb0ELb1ELb0EEEvNS_16Flash_fwd_paramsE)
        /*0a10*/ 	.word	0x00000000


	//----- nvinfo : EIATTR_MIN_STACK_SIZE
	.align		4
.L_440:
        /*0a14*/ 	.byte	0x04, 0x12
        /*0a16*/ 	.short	(.L_442 - .L_441)
	.align		4
.L_441:
        /*0a18*/ 	.word	index@(_ZN5flash24flash_fwd_splitkv_kernelI23Flash_fwd_kernel_traitsILi96ELi64ELi128ELi4ELb0ELb0EN7cutlass6half_tE19Flash_kernel_traitsILi96ELi64ELi128ELi4ES3_EELb1ELb0ELb0ELb0ELb0ELb1ELb1ELb0EEEvNS_16Flash_fwd_paramsE)
        /*0a1c*/ 	.word	0x00000000


	//----- nvinfo : EIATTR_MIN_STACK_SIZE
	.align		4
.L_442:
        /*0a20*/ 	.byte	0x04, 0x12
        /*0a22*/ 	.short	(.L_444 - .L_443)
	.align		4
.L_443:
        /*0a24*/ 	.word	index@(_ZN5flash24flash_fwd_splitkv_kernelI23Flash_fwd_kernel_traitsILi96ELi64ELi128ELi4ELb0ELb0EN7cutlass6half_tE19Flash_kernel_traitsILi96ELi64ELi128ELi4ES3_EELb1ELb0ELb0ELb0ELb0ELb0ELb1ELb1EEEvNS_16Flash_fwd_paramsE)
        /*0a28*/ 	.word	0x00000000


	//----- nvinfo : EIATTR_MIN_STACK_SIZE
	.align		4
.L_444:
        /*0a2c*/ 	.byte	0x04, 0x12
        /*0a2e*/ 	.short	(.L_446 - .L_445)
	.align		4
.L_445:
        /*0a30*/ 	.word	index@(_ZN5flash24flash_fwd_splitkv_kernelI23Flash_fwd_kernel_traitsILi96ELi64ELi128ELi4ELb0ELb0EN7cutlass6half_tE19Flash_kernel_traitsILi96ELi64ELi128ELi4ES3_EELb1ELb0ELb0ELb0ELb0ELb1ELb1ELb1EEEvNS_16Flash_fwd_paramsE)
        /*0a34*/ 	.word	0x00000000


	//----- nvinfo : EIATTR_MIN_STACK_SIZE
	.align		4
.L_446:
        /*0a38*/ 	.byte	0x04, 0x12
        /*0a3a*/ 	.short	(.L_448 - .L_447)
	.align		4
.L_447:
        /*0a3c*/ 	.word	index@(_ZN5flash24flash_fwd_splitkv_kernelI23Flash_fwd_kernel_traitsILi96ELi64ELi128ELi4ELb0ELb0EN7cutlass6half_tE19Flash_kernel_traitsILi96ELi64ELi128ELi4ES3_EELb1ELb0ELb0ELb1ELb1ELb0ELb0ELb0EEEvNS_16Flash_fwd_paramsE)
        /*0a40*/ 	.word	0x00000000


	//----- nvinfo : EIATTR_MIN_STACK_SIZE
	.align		4
.L_448:
        /*0a44*/ 	.byte	0x04, 0x12
        /*0a46*/ 	.short	(.L_450 - .L_449)
	.align		4
.L_449:
        /*0a48*/ 	.word	index@(_ZN5flash24flash_fwd_splitkv_kernelI23Flash_fwd_kernel_traitsILi96ELi64ELi128ELi4ELb0ELb0EN7cutlass6half_tE19Flash_kernel_traitsILi96ELi64ELi128ELi4ES3_EELb1ELb0ELb0ELb1ELb1ELb1ELb0ELb0EEEvNS_16Flash_fwd_paramsE)
        /*0a4c*/ 	.word	0x00000000


	//----- nvinfo : EIATTR_MIN_STACK_SIZE
	.align		4
.L_450:
        /*0a50*/ 	.byte	0x04, 0x12
        /*0a52*/ 	.short	(.L_452 - .L_451)
	.align		4
.L_451:
        /*0a54*/ 	.word	index@(_ZN5flash24flash_fwd_splitkv_kernelI23Flash_fwd_kernel_traitsILi96ELi64ELi128ELi4ELb0ELb0EN7cutlass6half_tE19Flash_kernel_traitsILi96ELi64ELi128ELi4ES3_EELb1ELb0ELb0ELb1ELb1ELb0ELb1ELb0EEEvNS_16Flash_fwd_paramsE)
        /*0a58*/ 	.word	0x00000000


	//----- nvinfo : EIATTR_MIN_STACK_SIZE
	.align		4
.L_452:
        /*0a5c*/ 	.byte	0x04, 0x12
        /*0a5e*/ 	.short	(.L_454 - .L_453)
	.align		4
.L_453:
        /*0a60*/ 	.word	index@(_ZN5flash24flash_fwd_splitkv_kernelI23Flash_fwd_kernel_traitsILi96ELi64ELi128ELi4ELb0ELb0EN7cutlass6half_tE19Flash_kernel_traitsILi96ELi64ELi128ELi4ES3_EELb1ELb0ELb0ELb1ELb1ELb1ELb1ELb0EEEvNS_16Flash_fwd_paramsE)
        /*0a64*/ 	.word	0x00000000


	//----- nvinfo : EIATTR_MIN_STACK_SIZE
	.align		4
.L_454:
        /*0a68*/ 	.byte	0x04, 0x12
        /*0a6a*/ 	.short	(.L_456 - .L_455)
	.align		4
.L_455:
        /*0a6c*/ 	.word	index@(_ZN5flash24flash_fwd_splitkv_kernelI23Flash_fwd_kernel_traitsILi96ELi64ELi128ELi4ELb0ELb0EN7cutlass6half_tE19Flash_kernel_traitsILi96ELi64ELi128ELi4ES3_EELb1ELb0ELb0ELb0ELb1ELb0ELb0ELb0EEEvNS_16Flash_fwd_paramsE)
        /*0a70*/ 	.word	0x00000000


	//----- nvinfo : EIATTR_MIN_STACK_SIZE
	.align		4
.L_456:
        /*0a74*/ 	.byte	0x04, 0x12
        /*0a76*/ 	.short	(.L_458 - .L_457)
	.align		4
.L_457:
        /*0a78*/ 	.word	index@(_ZN5flash24flash_fwd_splitkv_kernelI23Flash_fwd_kernel_traitsILi96ELi64ELi128ELi4ELb0ELb0EN7cutlass6half_tE19Flash_kernel_traitsILi96ELi64ELi128ELi4ES3_EELb1ELb0ELb0ELb0ELb1ELb1ELb0ELb0EEEvNS_16Flash_fwd_paramsE)
        /*0a7c*/ 	.word	0x00000000


	//----- nvinfo : EIATTR_MIN_STACK_SIZE
	.align		4
.L_458:
        /*0a80*/ 	.byte	0x04, 0x12
        /*0a82*/ 	.short	(.L_460 - .L_459)
	.align		4
.L_459:
        /*0a84*/ 	.word	index@(_ZN5flash24flash_fwd_splitkv_kernelI23Flash_fwd_kernel_traitsILi96ELi64ELi128ELi4ELb0ELb0EN7cutlass6half_tE19Flash_kernel_traitsILi96ELi64ELi128ELi4ES3_EELb1ELb0ELb1ELb0ELb0ELb0ELb0ELb0EEEvNS_16Flash_fwd_paramsE)
        /*0a88*/ 	.word	0x00000000


	//----- nvinfo : EIATTR_MIN_STACK_SIZE
	.align		4
.L_460:
        /*0a8c*/ 	.byte	0x04, 0x12
        /*0a8e*/ 	.short	(.L_462 - .L_461)
	.align		4
.L_461:
        /*0a90*/ 	.word	index@(_ZN5flash24flash_fwd_splitkv_kernelI23Flash_fwd_kernel_traitsILi96ELi64ELi128ELi4ELb0ELb0EN7cutlass6half_tE19Flash_kernel_traitsILi96ELi64ELi128ELi4ES3_EELb1ELb0ELb1ELb0ELb0ELb1ELb0ELb0EEEvNS_16Flash_fwd_paramsE)
        /*0a94*/ 	.word	0x00000000


	//----- nvinfo : EIATTR_MIN_STACK_SIZE
	.align		4
.L_462:
        /*0a98*/ 	.byte	0x04, 0x12
        /*0a9a*/ 	.short	(.L_464 - .L_463)
	.align		4
.L_463:
        /*0a9c*/ 	.word	index@(_ZN5flash24flash_fwd_splitkv_kernelI23Flash_fwd_kernel_traitsILi96ELi64ELi128ELi4ELb0ELb0EN7cutlass6half_tE19Flash_kernel_traitsILi96ELi64ELi128ELi4ES3_EELb1ELb0ELb0ELb0ELb1ELb0ELb0ELb1EEEvNS_16Flash_fwd_paramsE)
        /*0aa0*/ 	.word	0x00000000


	//----- nvinfo : EIATTR_MIN_STACK_SIZE
	.align		4
.L_464:
        /*0aa4*/ 	.byte	0x04, 0x12
        /*0aa6*/ 	.short	(.L_466 - .L_465)
	.align		4
.L_465:
        /*0aa8*/ 	.word	index@(_ZN5flash24flash_fwd_splitkv_kernelI23Flash_fwd_kernel_traitsILi96ELi64ELi128ELi4ELb0ELb0EN7cutlass6half_tE19Flash_kernel_traitsILi96ELi64ELi128ELi4ES3_EELb1ELb0ELb0ELb0ELb1ELb1ELb0ELb1EEEvNS_16Flash_fwd_paramsE)
        /*0aac*/ 	.word	0x00000000


	//----- nvinfo : EIATTR_MIN_STACK_SIZE
	.align		4
.L_466:
        /*0ab0*/ 	.byte	0x04, 0x12
        /*0ab2*/ 	.short	(.L_468 - .L_467)
	.align		4
.L_467:
        /*0ab4*/ 	.word	index@(_ZN5flash24flash_fwd_splitkv_kernelI23Flash_fwd_kernel_traitsILi96ELi64ELi128ELi4ELb0ELb0EN7cutlass6half_tE19Flash_kernel_traitsILi96ELi64ELi128ELi4ES3_EELb1ELb0ELb1ELb0ELb0ELb0ELb0ELb1EEEvNS_16Flash_fwd_paramsE)
        /*0ab8*/ 	.word	0x00000000


	//----- nvinfo : EIATTR_MIN_STACK_SIZE
	.align		4
.L_468:
        /*0abc*/ 	.byte	0x04, 0x12
        /*0abe*/ 	.short	(.L_470 - .L_469)
	.align		4
.L_469:
        /*0ac0*/ 	.word	index@(_ZN5flash24flash_fwd_splitkv_kernelI23Flash_fwd_kernel_traitsILi96ELi64ELi128ELi4ELb0ELb0EN7cutlass6half_tE19Flash_kernel_traitsILi96ELi64ELi128ELi4ES3_EELb1ELb0ELb1ELb0ELb0ELb1ELb0ELb1EEEvNS_16Flash_fwd_paramsE)
        /*0ac4*/ 	.word	0x00000000


	//----- nvinfo : EIATTR_MIN_STACK_SIZE
	.align		4
.L_470:
        /*0ac8*/ 	.byte	0x04, 0x12
        /*0aca*/ 	.short	(.L_472 - .L_471)
	.align		4
.L_471:
        /*0acc*/ 	.word	index@(_ZN5flash24flash_fwd_splitkv_kernelI23Flash_fwd_kernel_traitsILi96ELi64ELi128ELi4ELb0ELb0EN7cutlass6half_tE19Flash_kernel_traitsILi96ELi64ELi128ELi4ES3_EELb1ELb0ELb0ELb0ELb1ELb0ELb1ELb0EEEvNS_16Flash_fwd_paramsE)
        /*0ad0*/ 	.word	0x00000000


	//----- nvinfo : EIATTR_MIN_STACK_SIZE
	.align		4
.L_472:
        /*0ad4*/ 	.byte	0x04, 0x12
        /*0ad6*/ 	.short	(.L_474 - .L_473)
	.align		4
.L_473:
        /*0ad8*/ 	.word	index@(_ZN5flash24flash_fwd_splitkv_kernelI23Flash_fwd_kernel_traitsILi96ELi64ELi128ELi4ELb0ELb0EN7cutlass6half_tE19Flash_kernel_traitsILi96ELi64ELi128ELi4ES3_EELb1ELb0ELb0ELb0ELb1ELb1ELb1ELb0EEEvNS_16Flash_fwd_paramsE)
        /*0adc*/ 	.word	0x00000000


	//----- nvinfo : EIATTR_MIN_STACK_SIZE
	.align		4
.L_474:
        /*0ae0*/ 	.byte	0x04, 0x12
        /*0ae2*/ 	.short	(.L_476 - .L_475)
	.align		4
.L_475:
        /*0ae4*/ 	.word	index@(_ZN5flash24flash_fwd_splitkv_kernelI23Flash_fwd_kernel_traitsILi96ELi64ELi128ELi4ELb0ELb0EN7cutlass6half_tE19Flash_kernel_traitsILi96ELi64ELi128ELi4ES3_EELb1ELb0ELb1ELb0ELb0ELb0ELb1ELb0EEEvNS_16Flash_fwd_paramsE)
        /*0ae8*/ 	.word	0x00000000


	//----- nvinfo : EIATTR_MIN_STACK_SIZE
	.align		4
.L_476:
        /*0aec*/ 	.byte	0x04, 0x12
        /*0aee*/ 	.short	(.L_478 - .L_477)
	.align		4
.L_477:
        /*0af0*/ 	.word	index@(_ZN5flash24flash_fwd_splitkv_kernelI23Flash_fwd_kernel_traitsILi96ELi64ELi128ELi4ELb0ELb0EN7cutlass6half_tE19Flash_kernel_traitsILi96ELi64ELi128ELi4ES3_EELb1ELb0ELb1ELb0ELb0ELb1ELb1ELb0EEEvNS_16Flash_fwd_paramsE)
        /*0af4*/ 	.word	0x00000000


	//----- nvinfo : EIATTR_MIN_STACK_SIZE
	.align		4
.L_478:
        /*0af8*/ 	.byte	0x04, 0x12
        /*0afa*/ 	.short	(.L_480 - .L_479)
	.align		4
.L_479:
        /*0afc*/ 	.word	index@(_ZN5flash24flash_fwd_splitkv_kernelI23Flash_fwd_kernel_traitsILi96ELi64ELi128ELi4ELb0ELb0EN7cutlass6half_tE19Flash_kernel_traitsILi96ELi64ELi128ELi4ES3_EELb1ELb0ELb0ELb0ELb1ELb0ELb1ELb1EEEvNS_16Flash_fwd_paramsE)
        /*0b00*/ 	.word	0x00000000


	//----- nvinfo : EIATTR_MIN_STACK_SIZE
	.align		4
.L_480:
        /*0b04*/ 	.byte	0x04, 0x12
        /*0b06*/ 	.short	(.L_482 - .L_481)
	.align		4
.L_481:
        /*0b08*/ 	.word	index@(_ZN5flash24flash_fwd_splitkv_kernelI23Flash_fwd_kernel_traitsILi96ELi64ELi128ELi4ELb0ELb0EN7cutlass6half_tE19Flash_kernel_traitsILi96ELi64ELi128ELi4ES3_EELb1ELb0ELb0ELb0ELb1ELb1ELb1ELb1EEEvNS_16Flash_fwd_paramsE)
        /*0b0c*/ 	.word	0x00000000


	//----- nvinfo : EIATTR_MIN_STACK_SIZE
	.align		4
.L_482:
        /*0b10*/ 	.byte	0x04, 0x12
        /*0b12*/ 	.short	(.L_484 - .L_483)
	.align		4
.L_483:
        /*0b14*/ 	.word	index@(_ZN5flash24flash_fwd_splitkv_kernelI23Flash_fwd_kernel_traitsILi96ELi64ELi128ELi4ELb0ELb0EN7cutlass6half_tE19Flash_kernel_traitsILi96ELi64ELi128ELi4ES3_EELb1ELb0ELb1ELb0ELb0ELb0ELb1ELb1EEEvNS_16Flash_fwd_paramsE)
        /*0b18*/ 	.word	0x00000000


	//----- nvinfo : EIATTR_MIN_STACK_SIZE
	.align		4
.L_484:
        /*0b1c*/ 	.byte	0x04, 0x12
        /*0b1e*/ 	.short	(.L_486 - .L_485)
	.align		4
.L_485:
        /*0b20*/ 	.word	index@(_ZN5flash24flash_fwd_splitkv_kernelI23Flash_fwd_kernel_traitsILi96ELi64ELi128ELi4ELb0ELb0EN7cutlass6half_tE19Flash_kernel_traitsILi96ELi64ELi128ELi4ES3_EELb1ELb0ELb1ELb0ELb0ELb1ELb1ELb1EEEvNS_16Flash_fwd_paramsE)
        /*0b24*/ 	.word	0x00000000


	//----- nvinfo : EIATTR_MIN_STACK_SIZE
	.align		4
.L_486:
        /*0b28*/ 	.byte	0x04, 0x12
        /*0b2a*/ 	.short	(.L_488 - .L_487)
	.align		4
.L_487:
        /*0b2c*/ 	.word	index@(_ZN5flash32flash_fwd_splitkv_combine_kernelI23Flash_fwd_kernel_traitsILi96ELi64ELi64ELi4ELb0ELb0EN7cutlass6half_tE19Flash_kernel_traitsILi96ELi64ELi64ELi4ES3_EELi16ELi7ELb0EEEvNS_16Flash_fwd_paramsE)
        /*0b30*/ 	.word	0x00000000


	//----- nvinfo : EIATTR_MIN_STACK_SIZE
	.align		4
.L_488:
        /*0b34*/ 	.byte	0x04, 0x12
        /*0b36*/ 	.short	(.L_490 - .L_489)
	.align		4
.L_489:
        /*0b38*/ 	.word	index@(_ZN5flash32flash_fwd_splitkv_combine_kernelI23Flash_fwd_kernel_traitsILi96ELi64ELi64ELi4ELb0ELb0EN7cutlass6half_tE19Flash_kernel_traitsILi96ELi64ELi64ELi4ES3_EELi16ELi6ELb0EEEvNS_16Flash_fwd_paramsE)
        /*0b3c*/ 	.word	0x00000000


	//----- nvinfo : EIATTR_MIN_STACK_SIZE
	.align		4
.L_490:
        /*0b40*/ 	.byte	0x04, 0x12
        /*0b42*/ 	.short	(.L_492 - .L_491)
	.align		4
.L_491:
        /*0b44*/ 	.word	index@(_ZN5flash32flash_fwd_splitkv_combine_kernelI23Flash_fwd_kernel_traitsILi96ELi64ELi64ELi4ELb0ELb0EN7cutlass6half_tE19Flash_kernel_traitsILi96ELi64ELi64ELi4ES3_EELi16ELi5ELb0EEEvNS_16Flash_fwd_paramsE)
        /*0b48*/ 	.word	0x00000000


	//----- nvinfo : EIATTR_MIN_STACK_SIZE
	.align		4
.L_492:
        /*0b4c*/ 	.byte	0x04, 0x12
        /*0b4e*/ 	.short	(.L_494 - .L_493)
	.align		4
.L_493:
        /*0b50*/ 	.word	index@(_ZN5flash32flash_fwd_splitkv_combine_kernelI23Flash_fwd_kernel_traitsILi96ELi64ELi64ELi4ELb0ELb0EN7cutlass6half_tE19Flash_kernel_traitsILi96ELi64ELi64ELi4ES3_EELi16ELi4ELb0EEEvNS_16Flash_fwd_paramsE)
        /*0b54*/ 	.word	0x00000000


	//----- nvinfo : EIATTR_MIN_STACK_SIZE
	.align		4
.L_494:
        /*0b58*/ 	.byte	0x04, 0x12
        /*0b5a*/ 	.short	(.L_496 - .L_495)
	.align		4
.L_495:
        /*0b5c*/ 	.word	index@(_ZN5flash32flash_fwd_splitkv_combine_kernelI23Flash_fwd_kernel_traitsILi96ELi64ELi64ELi4ELb0ELb0EN7cutlass6half_tE19Flash_kernel_traitsILi96ELi64ELi64ELi4ES3_EELi16ELi3ELb0EEEvNS_16Flash_fwd_paramsE)
        /*0b60*/ 	.word	0x00000000


	//----- nvinfo : EIATTR_MIN_STACK_SIZE
	.align		4
.L_496:
        /*0b64*/ 	.byte	0x04, 0x12
        /*0b66*/ 	.short	(.L_498 - .L_497)
	.align		4
.L_497:
        /*0b68*/ 	.word	index@(_ZN5flash32flash_fwd_splitkv_combine_kernelI23Flash_fwd_kernel_traitsILi96ELi64ELi64ELi4ELb0ELb0EN7cutlass6half_tE19Flash_kernel_traitsILi96ELi64ELi64ELi4ES3_EELi16ELi2ELb0EEEvNS_16Flash_fwd_paramsE)
        /*0b6c*/ 	.word	0x00000000


	//----- nvinfo : EIATTR_MIN_STACK_SIZE
	.align		4
.L_498:
        /*0b70*/ 	.byte	0x04, 0x12
        /*0b72*/ 	.short	(.L_500 - .L_499)
	.align		4
.L_499:
        /*0b74*/ 	.word	index@(_ZN5flash32flash_fwd_splitkv_combine_kernelI23Flash_fwd_kernel_traitsILi96ELi64ELi64ELi4ELb0ELb0EN7cutlass6half_tE19Flash_kernel_traitsILi96ELi64ELi64ELi4ES3_EELi16ELi1ELb0EEEvNS_16Flash_fwd_paramsE)
        /*0b78*/ 	.word	0x00000000


	//----- nvinfo : EIATTR_MIN_STACK_SIZE
	.align		4
.L_500:
        /*0b7c*/ 	.byte	0x04, 0x12
        /*0b7e*/ 	.short	(.L_502 - .L_501)
	.align		4
.L_501:
        /*0b80*/ 	.word	index@(_ZN5flash32flash_fwd_splitkv_combine_kernelI23Flash_fwd_kernel_traitsILi96ELi64ELi64ELi4ELb0ELb0EN7cutlass6half_tE19Flash_kernel_traitsILi96ELi64ELi64ELi4ES3_EELi16ELi7ELb1EEEvNS_16Flash_fwd_paramsE)
        /*0b84*/ 	.word	0x00000000


	//----- nvinfo : EIATTR_MIN_STACK_SIZE
	.align		4
.L_502:
        /*0b88*/ 	.byte	0x04, 0x12
        /*0b8a*/ 	.short	(.L_504 - .L_503)
	.align		4
.L_503:
        /*0b8c*/ 	.word	index@(_ZN5flash32flash_fwd_splitkv_combine_kernelI23Flash_fwd_kernel_traitsILi96ELi64ELi64ELi4ELb0ELb0EN7cutlass6half_tE19Flash_kernel_traitsILi96ELi64ELi64ELi4ES3_EELi16ELi6ELb1EEEvNS_16Flash_fwd_paramsE)
        /*0b90*/ 	.word	0x00000000


	//----- nvinfo : EIATTR_MIN_STACK_SIZE
	.align		4
.L_504:
        /*0b94*/ 	.byte	0x04, 0x12
        /*0b96*/ 	.short	(.L_506 - .L_505)
	.align		4
.L_505:
        /*0b98*/ 	.word	index@(_ZN5flash32flash_fwd_splitkv_combine_kernelI23Flash_fwd_kernel_traitsILi96ELi64ELi64ELi4ELb0ELb0EN7cutlass6half_tE19Flash_kernel_traitsILi96ELi64ELi64ELi4ES3_EELi16ELi5ELb1EEEvNS_16Flash_fwd_paramsE)
        /*0b9c*/ 	.word	0x00000000


	//----- nvinfo : EIATTR_MIN_STACK_SIZE
	.align		4
.L_506:
        /*0ba0*/ 	.byte	0x04, 0x12
        /*0ba2*/ 	.short	(.L_508 - .L_507)
	.align		4
.L_507:
        /*0ba4*/ 	.word	index@(_ZN5flash32flash_fwd_splitkv_combine_kernelI23Flash_fwd_kernel_traitsILi96ELi64ELi64ELi4ELb0ELb0EN7cutlass6half_tE19Flash_kernel_traitsILi96ELi64ELi64ELi4ES3_EELi16ELi4ELb1EEEvNS_16Flash_fwd_paramsE)
        /*0ba8*/ 	.word	0x00000000


	//----- nvinfo : EIATTR_MIN_STACK_SIZE
	.align		4
.L_508:
        /*0bac*/ 	.byte	0x04, 0x12
        /*0bae*/ 	.short	(.L_510 - .L_509)
	.align		4
.L_509:
        /*0bb0*/ 	.word	index@(_ZN5flash32flash_fwd_splitkv_combine_kernelI23Flash_fwd_kernel_traitsILi96ELi64ELi64ELi4ELb0ELb0EN7cutlass6half_tE19Flash_kernel_traitsILi96ELi64ELi64ELi4ES3_EELi16ELi3ELb1EEEvNS_16Flash_fwd_paramsE)
        /*0bb4*/ 	.word	0x00000000


	//----- nvinfo : EIATTR_MIN_STACK_SIZE
	.align		4
.L_510:
        /*0bb8*/ 	.byte	0x04, 0x12
        /*0bba*/ 	.short	(.L_512 - .L_511)
	.align		4
.L_511:
        /*0bbc*/ 	.word	index@(_ZN5flash32flash_fwd_splitkv_combine_kernelI23Flash_fwd_kernel_traitsILi96ELi64ELi64ELi4ELb0ELb0EN7cutlass6half_tE19Flash_kernel_traitsILi96ELi64ELi64ELi4ES3_EELi16ELi2ELb1EEEvNS_16Flash_fwd_paramsE)
        /*0bc0*/ 	.word	0x00000000


	//----- nvinfo : EIATTR_MIN_STACK_SIZE
	.align		4
.L_512:
        /*0bc4*/ 	.byte	0x04, 0x12
        /*0bc6*/ 	.short	(.L_514 - .L_513)
	.align		4
.L_513:
        /*0bc8*/ 	.word	index@(_ZN5flash32flash_fwd_splitkv_combine_kernelI23Flash_fwd_kernel_traitsILi96ELi64ELi64ELi4ELb0ELb0EN7cutlass6half_tE19Flash_kernel_traitsILi96ELi64ELi64ELi4ES3_EELi16ELi1ELb1EEEvNS_16Flash_fwd_paramsE)
        /*0bcc*/ 	.word	0x00000000


	//----- nvinfo : EIATTR_MIN_STACK_SIZE
	.align		4
.L_514:
        /*0bd0*/ 	.byte	0x04, 0x12
        /*0bd2*/ 	.short	(.L_516 - .L_515)
	.align		4
.L_515:
        /*0bd4*/ 	.word	index@(_ZN5flash24flash_fwd_splitkv_kernelI23Flash_fwd_kernel_traitsILi96ELi64ELi64ELi4ELb0ELb0EN7cutlass6half_tE19Flash_kernel_traitsILi96ELi64ELi64ELi4ES3_EELb1ELb0ELb0ELb0ELb0ELb0ELb0ELb0EEEvNS_16Flash_fwd_paramsE)
        /*0bd8*/ 	.word	0x00000000


	//----- nvinfo : EIATTR_MIN_STACK_SIZE
	.align		4
.L_516:
        /*0bdc*/ 	.byte	0x04, 0x12
        /*0bde*/ 	.short	(.L_518 - .L_517)
	.align		4
.L_517:
        /*0be0*/ 	.word	index@(_ZN5flash24flash_fwd_splitkv_kernelI23Flash_fwd_kernel_traitsILi96ELi64ELi64ELi4ELb0ELb0EN7cutlass6half_tE19Flash_kernel_traitsILi96ELi64ELi64ELi4ES3_EELb1ELb0ELb0ELb0ELb0ELb1ELb0ELb0EEEvNS_16Flash_fwd_paramsE)
        /*0be4*/ 	.word	0x00000000


	//----- nvinfo : EIATTR_MIN_STACK_SIZE
	.align		4
.L_518:
        /*0be8*/ 	.byte	0x04, 0x12
        /*0bea*/ 	.short	(.L_520 - .L_519)
	.align		4
.L_519:
        /*0bec*/ 	.word	index@(_ZN5flash24flash_fwd_splitkv_kernelI23Flash_fwd_kernel_traitsILi96ELi64ELi64ELi4ELb0ELb0EN7cutlass6half_tE19Flash_kernel_traitsILi96ELi64ELi64ELi4ES3_EELb1ELb0ELb0ELb0ELb0ELb0ELb0ELb1EEEvNS_16Flash_fwd_paramsE)
        /*0bf0*/ 	.word	0x00000000


	//----- nvinfo : EIATTR_MIN_STACK_SIZE
	.align		4
.L_520:
        /*0bf4*/ 	.byte	0x04, 0x12
        /*0bf6*/ 	.short	(.L_522 - .L_521)
	.align		4
.L_521:
        /*0bf8*/ 	.word	index@(_ZN5flash24flash_fwd_splitkv_kernelI23Flash_fwd_kernel_traitsILi96ELi64ELi64ELi4ELb0ELb0EN7cutlass6half_tE19Flash_kernel_traitsILi96ELi64ELi64ELi4ES3_EELb1ELb0ELb0ELb0ELb0ELb1ELb0ELb1EEEvNS_16Flash_fwd_paramsE)
        /*0bfc*/ 	.word	0x00000000


	//----- nvinfo : EIATTR_MIN_STACK_SIZE
	.align		4
.L_522:
        /*0c00*/ 	.byte	0x04, 0x12
        /*0c02*/ 	.short	(.L_524 - .L_523)
	.align		4
.L_523:
        /*0c04*/ 	.word	index@(_ZN5flash24flash_fwd_splitkv_kernelI23Flash_fwd_kernel_traitsILi96ELi64ELi64ELi4ELb0ELb0EN7cutlass6half_tE19Flash_kernel_traitsILi96ELi64ELi64ELi4ES3_EELb1ELb0ELb0ELb0ELb0ELb0ELb1ELb0EEEvNS_16Flash_fwd_paramsE)
        /*0c08*/ 	.word	0x00000000


	//----- nvinfo : EIATTR_MIN_STACK_SIZE
	.align		4
.L_524:
        /*0c0c*/ 	.byte	0x04, 0x12
        /*0c0e*/ 	.short	(.L_526 - .L_525)
	.align		4
.L_525:
        /*0c10*/ 	.word	index@(_ZN5flash24flash_fwd_splitkv_kernelI23Flash_fwd_kernel_traitsILi96ELi64ELi64ELi4ELb0ELb0EN7cutlass6half_tE19Flash_kernel_traitsILi96ELi64ELi64ELi4ES3_EELb1ELb0ELb0ELb0ELb0ELb1ELb1ELb0EEEvNS_16Flash_fwd_paramsE)
        /*0c14*/ 	.word	0x00000000


	//----- nvinfo : EIATTR_MIN_STACK_SIZE
	.align		4
.L_526:
        /*0c18*/ 	.byte	0x04, 0x12
        /*0c1a*/ 	.short	(.L_528 - .L_527)
	.align		4
.L_527:
        /*0c1c*/ 	.word	index@(_ZN5flash24flash_fwd_splitkv_kernelI23Flash_fwd_kernel_traitsILi96ELi64ELi64ELi4ELb0ELb0EN7cutlass6half_tE19Flash_kernel_traitsILi96ELi64ELi64ELi4ES3_EELb1ELb0ELb0ELb0ELb0ELb0ELb1ELb1EEEvNS_16Flash_fwd_paramsE)
        /*0c20*/ 	.word	0x00000000


	//----- nvinfo : EIATTR_MIN_STACK_SIZE
	.align		4
.L_528:
        /*0c24*/ 	.byte	0x04, 0x12
        /*0c26*/ 	.short	(.L_530 - .L_529)
	.align		4
.L_529:
        /*0c28*/ 	.word	index@(_ZN5flash24flash_fwd_splitkv_kernelI23Flash_fwd_kernel_traitsILi96ELi64ELi64ELi4ELb0ELb0EN7cutlass6half_tE19Flash_kernel_traitsILi96ELi64ELi64ELi4ES3_EELb1ELb0ELb0ELb0ELb0ELb1ELb1ELb1EEEvNS_16Flash_fwd_paramsE)
        /*0c2c*/ 	.word	0x00000000


	//----- nvinfo : EIATTR_MIN_STACK_SIZE
	.align		4
.L_530:
        /*0c30*/ 	.byte	0x04, 0x12
        /*0c32*/ 	.short	(.L_532 - .L_531)
	.align		4
.L_531:
        /*0c34*/ 	.word	index@(_ZN5flash24flash_fwd_splitkv_kernelI23Flash_fwd_kernel_traitsILi96ELi64ELi64ELi4ELb0ELb0EN7cutlass6half_tE19Flash_kernel_traitsILi96ELi64ELi64ELi4ES3_EELb1ELb0ELb0ELb1ELb1ELb0ELb0ELb0EEEvNS_16Flash_fwd_paramsE)
        /*0c38*/ 	.word	0x00000000


	//----- nvinfo : EIATTR_MIN_STACK_SIZE
	.align		4
.L_532:
        /*0c3c*/ 	.byte	0x04, 0x12
        /*0c3e*/ 	.short	(.L_534 - .L_533)
	.align		4
.L_533:
        /*0c40*/ 	.word	index@(_ZN5flash24flash_fwd_splitkv_kernelI23Flash_fwd_kernel_traitsILi96ELi64ELi64ELi4ELb0ELb0EN7cutlass6half_tE19Flash_kernel_traitsILi96ELi64ELi64ELi4ES3_EELb1ELb0ELb0ELb1ELb1ELb1ELb0ELb0EEEvNS_16Flash_fwd_paramsE)
        /*0c44*/ 	.word	0x00000000


	//----- nvinfo : EIATTR_MIN_STACK_SIZE
	.align		4
.L_534:
        /*0c48*/ 	.byte	0x04, 0x12
        /*0c4a*/ 	.short	(.L_536 - .L_535)
	.align		4
.L_535:
        /*0c4c*/ 	.word	index@(_ZN5flash24flash_fwd_splitkv_kernelI23Flash_fwd_kernel_traitsILi96ELi64ELi64ELi4ELb0ELb0EN7cutlass6half_tE19Flash_kernel_traitsILi96ELi64ELi64ELi4ES3_EELb1ELb0ELb0ELb1ELb1ELb0ELb1ELb0EEEvNS_16Flash_fwd_paramsE)
        /*0c50*/ 	.word	0x00000000


	//----- nvinfo : EIATTR_MIN_STACK_SIZE
	.align		4
.L_536:
        /*0c54*/ 	.byte	0x04, 0x12
        /*0c56*/ 	.short	(.L_538 - .L_537)
	.align		4
.L_537:
        /*0c58*/ 	.word	index@(_ZN5flash24flash_fwd_splitkv_kernelI23Flash_fwd_kernel_traitsILi96ELi64ELi64ELi4ELb0ELb0EN7cutlass6half_tE19Flash_kernel_traitsILi96ELi64ELi64ELi4ES3_EELb1ELb0ELb0ELb1ELb1ELb1ELb1ELb0EEEvNS_16Flash_fwd_paramsE)
        /*0c5c*/ 	.word	0x00000000


	//----- nvinfo : EIATTR_MIN_STACK_SIZE
	.align		4
.L_538:
        /*0c60*/ 	.byte	0x04, 0x12
        /*0c62*/ 	.short	(.L_540 - .L_539)
	.align		4
.L_539:
        /*0c64*/ 	.word	index@(_ZN5flash24flash_fwd_splitkv_kernelI23Flash_fwd_kernel_traitsILi96ELi64ELi64ELi4ELb0ELb0EN7cutlass6half_tE19Flash_kernel_traitsILi96ELi64ELi64ELi4ES3_EELb1ELb0ELb0ELb0ELb1ELb0ELb0ELb0EEEvNS_16Flash_fwd_paramsE)
        /*0c68*/ 	.word	0x00000000


	//----- nvinfo : EIATTR_MIN_STACK_SIZE
	.align		4
.L_540:
        /*0c6c*/ 	.byte	0x04, 0x12
        /*0c6e*/ 	.short	(.L_542 - .L_541)
	.align		4
.L_541:
        /*0c70*/ 	.word	index@(_ZN5flash24flash_fwd_splitkv_kernelI23Flash_fwd_kernel_traitsILi96ELi64ELi64ELi4ELb0ELb0EN7cutlass6half_tE19Flash_kernel_traitsILi96ELi64ELi64ELi4ES3_EELb1ELb0ELb0ELb0ELb1ELb1ELb0ELb0EEEvNS_16Flash_fwd_paramsE)
        /*0c74*/ 	.word	0x00000000


	//----- nvinfo : EIATTR_MIN_STACK_SIZE
	.align		4
.L_542:
        /*0c78*/ 	.byte	0x04, 0x12
        /*0c7a*/ 	.short	(.L_544 - .L_543)
	.align		4
.L_543:
        /*0c7c*/ 	.word	index@(_ZN5flash24flash_fwd_splitkv_kernelI23Flash_fwd_kernel_traitsILi96ELi64ELi64ELi4ELb0ELb0EN7cutlass6half_tE19Flash_kernel_traitsILi96ELi64ELi64ELi4ES3_EELb1ELb0ELb1ELb0ELb0ELb0ELb0ELb0EEEvNS_16Flash_fwd_paramsE)
        /*0c80*/ 	.word	0x00000000


	//----- nvinfo : EIATTR_MIN_STACK_SIZE
	.align		4
.L_544:
        /*0c84*/ 	.byte	0x04, 0x12
        /*0c86*/ 	.short	(.L_546 - .L_545)
	.align		4
.L_545:
        /*0c88*/ 	.word	index@(_ZN5flash24flash_fwd_splitkv_kernelI23Flash_fwd_kernel_traitsILi96ELi64ELi64ELi4ELb0ELb0EN7cutlass6half_tE19Flash_kernel_traitsILi96ELi64ELi64ELi4ES3_EELb1ELb0ELb1ELb0ELb0ELb1ELb0ELb0EEEvNS_16Flash_fwd_paramsE)
        /*0c8c*/ 	.word	0x00000000


	//----- nvinfo : EIATTR_MIN_STACK_SIZE
	.align		4
.L_546:
        /*0c90*/ 	.byte	0x04, 0x12
        /*0c92*/ 	.short	(.L_548 - .L_547)
	.align		4
.L_547:
        /*0c94*/ 	.word	index@(_ZN5flash24flash_fwd_splitkv_kernelI23Flash_fwd_kernel_traitsILi96ELi64ELi64ELi4ELb0ELb0EN7cutlass6half_tE19Flash_kernel_traitsILi96ELi64ELi64ELi4ES3_EELb1ELb0ELb0ELb0ELb1ELb0ELb0ELb1EEEvNS_16Flash_fwd_paramsE)
        /*0c98*/ 	.word	0x00000000


	//----- nvinfo : EIATTR_MIN_STACK_SIZE
	.align		4
.L_548:
        /*0c9c*/ 	.byte	0x04, 0x12
        /*0c9e*/ 	.short	(.L_550 - .L_549)
	.align		4
.L_549:
        /*0ca0*/ 	.word	index@(_ZN5flash24flash_fwd_splitkv_kernelI23Flash_fwd_kernel_traitsILi96ELi64ELi64ELi4ELb0ELb0EN7cutlass6half_tE19Flash_kernel_traitsILi96ELi64ELi64ELi4ES3_EELb1ELb0ELb0ELb0ELb1ELb1ELb0ELb1EEEvNS_16Flash_fwd_paramsE)
        /*0ca4*/ 	.word	0x00000000


	//----- nvinfo : EIATTR_MIN_STACK_SIZE
	.align		4
.L_550:
        /*0ca8*/ 	.byte	0x04, 0x12
        /*0caa*/ 	.short	(.L_552 - .L_551)
	.align		4
.L_551:
        /*0cac*/ 	.word	index@(_ZN5flash24flash_fwd_splitkv_kernelI23Flash_fwd_kernel_traitsILi96ELi64ELi64ELi4ELb0ELb0EN7cutlass6half_tE19Flash_kernel_traitsILi96ELi64ELi64ELi4ES3_EELb1ELb0ELb1ELb0ELb0ELb0ELb0ELb1EEEvNS_16Flash_fwd_paramsE)
        /*0cb0*/ 	.word	0x00000000


	//----- nvinfo : EIATTR_MIN_STACK_SIZE
	.align		4
.L_552:
        /*0cb4*/ 	.byte	0x04, 0x12
        /*0cb6*/ 	.short	(.L_554 - .L_553)
	.align		4
.L_553:
        /*0cb8*/ 	.word	index@(_ZN5flash24flash_fwd_splitkv_kernelI23Flash_fwd_kernel_traitsILi96ELi64ELi64ELi4ELb0ELb0EN7cutlass6half_tE19Flash_kernel_traitsILi96ELi64ELi64ELi4ES3_EELb1ELb0ELb1ELb0ELb0ELb1ELb0ELb1EEEvNS_16Flash_fwd_paramsE)
        /*0cbc*/ 	.word	0x00000000


	//----- nvinfo : EIATTR_MIN_STACK_SIZE
	.align		4
.L_554:
        /*0cc0*/ 	.byte	0x04, 0x12
        /*0cc2*/ 	.short	(.L_556 - .L_555)
	.align		4
.L_555:
        /*0cc4*/ 	.word	index@(_ZN5flash24flash_fwd_splitkv_kernelI23Flash_fwd_kernel_traitsILi96ELi64ELi64ELi4ELb0ELb0EN7cutlass6half_tE19Flash_kernel_traitsILi96ELi64ELi64ELi4ES3_EELb1ELb0ELb0ELb0ELb1ELb0ELb1ELb0EEEvNS_16Flash_fwd_paramsE)
        /*0cc8*/ 	.word	0x00000000


	//----- nvinfo : EIATTR_MIN_STACK_SIZE
	.align		4
.L_556:
        /*0ccc*/ 	.byte	0x04, 0x12
        /*0cce*/ 	.short	(.L_558 - .L_557)
	.align		4
.L_557:
        /*0cd0*/ 	.word	index@(_ZN5flash24flash_fwd_splitkv_kernelI23Flash_fwd_kernel_traitsILi96ELi64ELi64ELi4ELb0ELb0EN7cutlass6half_tE19Flash_kernel_traitsILi96ELi64ELi64ELi4ES3_EELb1ELb0ELb0ELb0ELb1ELb1ELb1ELb0EEEvNS_16Flash_fwd_paramsE)
        /*0cd4*/ 	.word	0x00000000


	//----- nvinfo : EIATTR_MIN_STACK_SIZE
	.align		4
.L_558:
        /*0cd8*/ 	.byte	0x04, 0x12
        /*0cda*/ 	.short	(.L_560 - .L_559)
	.align		4
.L_559:
        /*0cdc*/ 	.word	index@(_ZN5flash24flash_fwd_splitkv_kernelI23Flash_fwd_kernel_traitsILi96ELi64ELi64ELi4ELb0ELb0EN7cutlass6half_tE19Flash_kernel_traitsILi96ELi64ELi64ELi4ES3_EELb1ELb0ELb1ELb0ELb0ELb0ELb1ELb0EEEvNS_16Flash_fwd_paramsE)
        /*0ce0*/ 	.word	0x00000000


	//----- nvinfo : EIATTR_MIN_STACK_SIZE
	.align		4
.L_560:
        /*0ce4*/ 	.byte	0x04, 0x12
        /*0ce6*/ 	.short	(.L_562 - .L_561)
	.align		4
.L_561:
        /*0ce8*/ 	.word	index@(_ZN5flash24flash_fwd_splitkv_kernelI23Flash_fwd_kernel_traitsILi96ELi64ELi64ELi4ELb0ELb0EN7cutlass6half_tE19Flash_kernel_traitsILi96ELi64ELi64ELi4ES3_EELb1ELb0ELb1ELb0ELb0ELb1ELb1ELb0EEEvNS_16Flash_fwd_paramsE)
        /*0cec*/ 	.word	0x00000000


	//----- nvinfo : EIATTR_MIN_STACK_SIZE
	.align		4
.L_562:
        /*0cf0*/ 	.byte	0x04, 0x12
        /*0cf2*/ 	.short	(.L_564 - .L_563)
	.align		4
.L_563:
        /*0cf4*/ 	.word	index@(_ZN5flash24flash_fwd_splitkv_kernelI23Flash_fwd_kernel_traitsILi96ELi64ELi64ELi4ELb0ELb0EN7cutlass6half_tE19Flash_kernel_traitsILi96ELi64ELi64ELi4ES3_EELb1ELb0ELb0ELb0ELb1ELb0ELb1ELb1EEEvNS_16Flash_fwd_paramsE)
        /*0cf8*/ 	.word	0x00000000


	//----- nvinfo : EIATTR_MIN_STACK_SIZE
	.align		4
.L_564:
        /*0cfc*/ 	.byte	0x04, 0x12
        /*0cfe*/ 	.short	(.L_566 - .L_565)
	.align		4
.L_565:
        /*0d00*/ 	.word	index@(_ZN5flash24flash_fwd_splitkv_kernelI23Flash_fwd_kernel_traitsILi96ELi64ELi64ELi4ELb0ELb0EN7cutlass6half_tE19Flash_kernel_traitsILi96ELi64ELi64ELi4ES3_EELb1ELb0ELb0ELb0ELb1ELb1ELb1ELb1EEEvNS_16Flash_fwd_paramsE)
        /*0d04*/ 	.word	0x00000000


	//----- nvinfo : EIATTR_MIN_STACK_SIZE
	.align		4
.L_566:
        /*0d08*/ 	.byte	0x04, 0x12
        /*0d0a*/ 	.short	(.L_568 - .L_567)
	.align		4
.L_567:
        /*0d0c*/ 	.word	index@(_ZN5flash24flash_fwd_splitkv_kernelI23Flash_fwd_kernel_traitsILi96ELi64ELi64ELi4ELb0ELb0EN7cutlass6half_tE19Flash_kernel_traitsILi96ELi64ELi64ELi4ES3_EELb1ELb0ELb1ELb0ELb0ELb0ELb1ELb1EEEvNS_16Flash_fwd_paramsE)
        /*0d10*/ 	.word	0x00000000


	//----- nvinfo : EIATTR_MIN_STACK_SIZE
	.align		4
.L_568:
        /*0d14*/ 	.byte	0x04, 0x12
        /*0d16*/ 	.short	(.L_570 - .L_569)
	.align		4
.L_569:
        /*0d18*/ 	.word	index@(_ZN5flash24flash_fwd_splitkv_kernelI23Flash_fwd_kernel_traitsILi96ELi64ELi64ELi4ELb0ELb0EN7cutlass6half_tE19Flash_kernel_traitsILi96ELi64ELi64ELi4ES3_EELb1ELb0ELb1ELb0ELb0ELb1ELb1ELb1EEEvNS_16Flash_fwd_paramsE)
        /*0d1c*/ 	.word	0x00000000
.L_570:


//--------------------- .nv.compat                --------------------------
	.section	.nv.compat,"",@"SHT_CUDA_COMPAT_INFO"
	.align	4
        /*0000*/ 	.byte	0x02, 0x09, 0x01, 0x00, 0x02, 0x02, 0x01, 0x00, 0x02, 0x05, 0x05, 0x00, 0x03, 0x07, 0x01, 0x01
        /*0010*/ 	.byte	0x02, 0x03, 0x00, 0x00, 0x02, 0x06, 0x01, 0x00, 0x04, 0x0b, 0x08, 0x00, 0x00, 0x00, 0x00, 0x00
        /*0020*/ 	.byte	0x00, 0x00, 0x00, 0x00


//--------------------- .nv.info._ZN5flash32flash_fwd_splitkv_combine_kernelI23Flash_fwd_kernel_traitsILi96ELi64ELi128ELi4ELb0ELb0EN7cutlass6half_tE19Flash_kernel_traitsILi96ELi64ELi128ELi4ES3_EELi16ELi7ELb0EEEvNS_16Flash_fwd_paramsE --------------------------
	.section	.nv.info._ZN5flash32flash_fwd_splitkv_combine_kernelI23Flash_fwd_kernel_traitsILi96ELi64ELi128ELi4ELb0ELb0EN7cutlass6half_tE19Flash_kernel_traitsILi96ELi64ELi128ELi4ES3_EELi16ELi7ELb0EEEvNS_16Flash_fwd_paramsE,"",@"SHT_CUDA_INFO"
	.sectionflags	@""
	.align	4


	//----- nvinfo : EIATTR_CUDA_API_VERSION
	.align		4
        /*0000*/ 	.byte	0x04, 0x37
        /*0002*/ 	.short	(.L_572 - .L_571)
.L_571:
        /*0004*/ 	.word	0x00000082


	//----- nvinfo : EIATTR_KPARAM_INFO
	.align		4
.L_572:
        /*0008*/ 	.byte	0x04, 0x17
        /*000a*/ 	.short	(.L_574 - .L_573)
.L_573:
        /*000c*/ 	.word	0x00000000
        /*0010*/ 	.short	0x0000
        /*0012*/ 	.short	0x0000
        /*0014*/ 	.byte	0x00, 0xf0, 0x41, 0x07


	//----- nvinfo : EIATTR_SPARSE_MMA_MASK
	.align		4
.L_574:
        /*0018*/ 	.byte	0x03, 0x50
        /*001a*/ 	.short	0x0000


	//----- nvinfo : EIATTR_MAXREG_COUNT
	.align		4
        /*001c*/ 	.byte	0x03, 0x1b
        /*001e*/ 	.short	0x00ff


	//----- nvinfo : EIATTR_NUM_BARRIERS
	.align		4
        /*0020*/ 	.byte	0x02, 0x4c
        /*0022*/ 	.byte	0x01
	.zero		1


	//----- nvinfo : EIATTR_MERCURY_ISA_VERSION
	.align		4
        /*0024*/ 	.byte	0x03, 0x5f
        /*0026*/ 	.short	0x0101


	//----- nvinfo : EIATTR_COOP_GROUP_MASK_REGIDS
	.align		4
        /*0028*/ 	.byte	0x04, 0x29
        /*002a*/ 	.short	(.L_576 - .L_575)


	//   ....[0]....
.L_575:
        /*002c*/ 	.word	0xffffffff


	//   ....[1]....
        /*0030*/ 	.word	0xffffffff


	//   ....[2]....
        /*0034*/ 	.word	0xffffffff


	//   ....[3]....
        /*0038*/ 	.word	0xffffffff


	//   ....[4]....
        /*003c*/ 	.word	0xffffffff


	//   ....[5]....
        /*0040*/ 	.word	0xffffffff


	//----- nvinfo : EIATTR_COOP_GROUP_INSTR_OFFSETS
	.align		4
.L_576:
        /*0044*/ 	.byte	0x04, 0x28
        /*0046*/ 	.short	(.L_578 - .L_577)


	//   ....[0]....
.L_577:
        /*0048*/ 	.word	0x000025d0


	//   ....[1]....
        /*004c*/ 	.word	0x00002610


	//   ....[2]....
        /*0050*/ 	.word	0x00002650


	//   ....[3]....
        /*0054*/ 	.word	0x00002c80


	//   ....[4]....
        /*0058*/ 	.word	0x00002d00


	//   ....[5]....
        /*005c*/ 	.word	0x00002df0


	//----- nvinfo : EIATTR_VRC_CTA_INIT_COUNT
	.align		4
.L_578:
        /*0060*/ 	.byte	0x02, 0x4a
	.zero		1
	.zero		1


	//----- nvinfo : EIATTR_EXIT_INSTR_OFFSETS
	.align		4
        /*0064*/ 	.byte	0x04, 0x1c
        /*0066*/ 	.short	(.L_580 - .L_579)


	//   ....[0]....
.L_579:
        /*0068*/ 	.word	0x00005480


	//   ....[1]....
        /*006c*/ 	.word	0x00005a30


	//   ....[2]....
        /*0070*/ 	.word	0x00005a50


	//----- nvinfo : EIATTR_CRS_STACK_SIZE
	.align		4
.L_580:
        /*0074*/ 	.byte	0x04, 0x1e
        /*0076*/ 	.short	(.L_582 - .L_581)
.L_581:
        /*0078*/ 	.word	0x00000000


	//----- nvinfo : EIATTR_CBANK_PARAM_SIZE
	.align		4
.L_582:
        /*007c*/ 	.byte	0x03, 0x19
        /*007e*/ 	.short	0x01d0


	//----- nvinfo : EIATTR_PARAM_CBANK
	.align		4
        /*0080*/ 	.byte	0x04, 0x0a
        /*0082*/ 	.short	(.L_584 - .L_583)
	.align		4
.L_583:
        /*0084*/ 	.word	index@(.nv.constant0._ZN5flash32flash_fwd_splitkv_combine_kernelI23Flash_fwd_kernel_traitsILi96ELi64ELi128ELi4ELb0ELb0EN7cutlass6half_tE19Flash_kernel_traitsILi96ELi64ELi128ELi4ES3_EELi16ELi7ELb0EEEvNS_16Flash_fwd_paramsE)
        /*0088*/ 	.short	0x0380
        /*008a*/ 	.short	0x01d0


	//----- nvinfo : EIATTR_SW_WAR
	.align		4
.L_584:
        /*008c*/ 	.byte	0x04, 0x36
        /*008e*/ 	.short	(.L_586 - .L_585)
.L_585:
        /*0090*/ 	.word	0x00000008
.L_586:


//--------------------- .nv.info._ZN5flash32flash_fwd_splitkv_combine_kernelI23Flash_fwd_kernel_traitsILi96ELi64ELi128ELi4ELb0ELb0EN7cutlass6half_tE19Flash_kernel_traitsILi96ELi64ELi128ELi4ES3_EELi16ELi6ELb0EEEvNS_16Flash_fwd_paramsE --------------------------
	.section	.nv.info._ZN5flash32flash_fwd_splitkv_combine_kernelI23Flash_fwd_kernel_traitsILi96ELi64ELi128ELi4ELb0ELb0EN7cutlass6half_tE19Flash_kernel_traitsILi96ELi64ELi128ELi4ES3_EELi16ELi6ELb0EEEvNS_16Flash_fwd_paramsE,"",@"SHT_CUDA_INFO"
	.sectionflags	@""
	.align	4


	//----- nvinfo : EIATTR_CUDA_API_VERSION
	.align		4
        /*0000*/ 	.byte	0x04, 0x37
        /*0002*/ 	.short	(.L_588 - .L_587)
.L_587:
        /*0004*/ 	.word	0x00000082


	//----- nvinfo : EIATTR_KPARAM_INFO
	.align		4
.L_588:
        /*0008*/ 	.byte	0x04, 0x17
        /*000a*/ 	.short	(.L_590 - .L_589)
.L_589:
        /*000c*/ 	.word	0x00000000
        /*0010*/ 	.short	0x0000
        /*0012*/ 	.short	0x0000
        /*0014*/ 	.byte	0x00, 0xf0, 0x41, 0x07


	//----- nvinfo : EIATTR_SPARSE_MMA_MASK
	.align		4
.L_590:
        /*0018*/ 	.byte	0x03, 0x50
        /*001a*/ 	.short	0x0000


	//----- nvinfo : EIATTR_MAXREG_COUNT
	.align		4
        /*001c*/ 	.byte	0x03, 0x1b
        /*001e*/ 	.short	0x00ff


	//----- nvinfo : EIATTR_NUM_BARRIERS
	.align		4
        /*0020*/ 	.byte	0x02, 0x4c
        /*0022*/ 	.byte	0x01
	.zero		1


	//----- nvinfo : EIATTR_MERCURY_ISA_VERSION
	.align		4
        /*0024*/ 	.byte	0x03, 0x5f
        /*0026*/ 	.short	0x0101


	//----- nvinfo : EIATTR_COOP_GROUP_MASK_REGIDS
	.align		4
        /*0028*/ 	.byte	0x04, 0x29
        /*002a*/ 	.short	(.L_592 - .L_591)


	//   ....[0]....
.L_591:
        /*002c*/ 	.word	0xffffffff


	//   ....[1]....
        /*0030*/ 	.word	0xffffffff


	//   ....[2]....
        /*0034*/ 	.word	0xffffffff


	//   ....[3]....
        /*0038*/ 	.word	0xffffffff


	//   ....[4]....
        /*003c*/ 	.word	0xffffffff


	//   ....[5]....
        /*0040*/ 	.word	0xffffffff


	//----- nvinfo : EIATTR_COOP_GROUP_INSTR_OFFSETS
	.align		4
.L_592:
        /*0044*/ 	.byte	0x04, 0x28
        /*0046*/ 	.short	(.L_594 - .L_593)


	//   ....[0]....
.L_593:
        /*0048*/ 	.word	0x00001f20


	//   ....[1]....
        /*004c*/ 	.word	0x00001fc0


	//   ....[2]....
        /*0050*/ 	.word	0x00002010


	//   ....[3]....
        /*0054*/ 	.word	0x00002350


	//   ....[4]....
        /*0058*/ 	.word	0x000023b0


	//   ....[5]....
        /*005c*/ 	.word	0x000024f0


	//----- nvinfo : EIATTR_VRC_CTA_INIT_COUNT
	.align		4
.L_594:
        /*0060*/ 	.byte	0x02, 0x4a
	.zero		1
	.zero		1


	//----- nvinfo : EIATTR_EXIT_INSTR_OFFSETS
	.align		4
        /*0064*/ 	.byte	0x04, 0x1c
        /*0066*/ 	.short	(.L_596 - .L_595)


	//   ....[0]....
.L_595:
        /*0068*/ 	.word	0x00004740


	//   ....[1]....
        /*006c*/ 	.word	0x00004d10


	//   ....[2]....
        /*0070*/ 	.word	0x00004d30


	//----- nvinfo : EIATTR_CRS_STACK_SIZE
	.align		4
.L_596:
        /*0074*/ 	.byte	0x04, 0x1e
        /*0076*/ 	.short	(.L_598 - .L_597)
.L_597:
        /*0078*/ 	.word	0x00000000


	//----- nvinfo : EIATTR_CBANK_PARAM_SIZE
	.align		4
.L_598:
        /*007c*/ 	.byte	0x03, 0x19
        /*007e*/ 	.short	0x01d0


	//----- nvinfo : EIATTR_PARAM_CBANK
	.align		4
        /*0080*/ 	.byte	0x04, 0x0a
        /*0082*/ 	.short	(.L_600 - .L_599)
	.align		4
.L_599:
        /*0084*/ 	.word	index@(.nv.constant0._ZN5flash32flash_fwd_splitkv_combine_kernelI23Flash_fwd_kernel_traitsILi96ELi64ELi128ELi4ELb0ELb0EN7cutlass6half_tE19Flash_kernel_traitsILi96ELi64ELi128ELi4ES3_EELi16ELi6ELb0EEEvNS_16Flash_fwd_paramsE)
        /*0088*/ 	.short	0x0380
        /*008a*/ 	.short	0x01d0


	//----- nvinfo : EIATTR_SW_WAR
	.align		4
.L_600:
        /*008c*/ 	.byte	0x04, 0x36
        /*008e*/ 	.short	(.L_602 - .L_601)
.L_601:
        /*0090*/ 	.word	0x00000008
.L_602:


//--------------------- .nv.info._ZN5flash32flash_fwd_splitkv_combine_kernelI23Flash_fwd_kernel_traitsILi96ELi64ELi128ELi4ELb0ELb0EN7cutlass6half_tE19Flash_kernel_traitsILi96ELi64ELi128ELi4ES3_EELi16ELi5ELb0EEEvNS_16Flash_fwd_paramsE --------------------------
	.section	.nv.info._ZN5flash32flash_fwd_splitkv_combine_kernelI23Flash_fwd_kernel_traitsILi96ELi64ELi128ELi4ELb0ELb0EN7cutlass6half_tE19Flash_kernel_traitsILi96ELi64ELi128ELi4ES3_EELi16ELi5ELb0EEEvNS_16Flash_fwd_paramsE,"",@"SHT_CUDA_INFO"
	.sectionflags	@""
	.align	4


	//----- nvinfo : EIATTR_CUDA_API_VERSION
	.align		4
        /*0000*/ 	.byte	0x04, 0x37
        /*0002*/ 	.short	(.L_604 - .L_603)
.L_603:
        /*0004*/ 	.word	0x00000082


	//----- nvinfo : EIATTR_KPARAM_INFO
	.align		4
.L_604:
        /*0008*/ 	.byte	0x04, 0x17
        /*000a*/ 	.short	(.L_606 - .L_605)
.L_605:
        /*000c*/ 	.word	0x00000000
        /*0010*/ 	.short	0x0000
        /*0012*/ 	.short	0x0000
        /*0014*/ 	.byte	0x00, 0xf0, 0x41, 0x07


	//----- nvinfo : EIATTR_SPARSE_MMA_MASK
	.align		4
.L_606:
        /*0018*/ 	.byte	0x03, 0x50
        /*001a*/ 	.short	0x0000


	//----- nvinfo : EIATTR_MAXREG_COUNT
	.align		4
        /*001c*/ 	.byte	0x03, 0x1b
        /*001e*/ 	.short	0x00ff


	//----- nvinfo : EIATTR_NUM_BARRIERS
	.align		4
        /*0020*/ 	.byte	0x02, 0x4c
        /*0022*/ 	.byte	0x01
	.zero		1


	//----- nvinfo : EIATTR_MERCURY_ISA_VERSION
	.align		4
        /*0024*/ 	.byte	0x03, 0x5f
        /*0026*/ 	.short	0x0101


	//----- nvinfo : EIATTR_COOP_GROUP_MASK_REGIDS
	.align		4
        /*0028*/ 	.byte	0x04, 0x29
        /*002a*/ 	.short	(.L_608 - .L_607)


	//   ....[0]....
.L_607:
        /*002c*/ 	.word	0xffffffff


	//   ....[1]....
        /*0030*/ 	.word	0xffffffff


	//   ....[2]....
        /*0034*/ 	.word	0xffffffff


	//   ....[3]....
        /*0038*/ 	.word	0xffffffff


	//   ....[4]....
        /*003c*/ 	.word	0xffffffff


	//   ....[5]....
        /*0040*/ 	.word	0xffffffff


	//----- nvinfo : EIATTR_COOP_GROUP_INSTR_OFFSETS
	.align		4
.L_608:
        /*0044*/ 	.byte	0x04, 0x28
        /*0046*/ 	.short	(.L_610 - .L_609)


	//   ....[0]....
.L_609:
        /*0048*/ 	.word	0x00001b30


	//   ....[1]....
        /*004c*/ 	.word	0x00001bb0


	//   ....[2]....
        /*0050*/ 	.word	0x00001c40


	//   ....[3]....
        /*0054*/ 	.word	0x00001e50


	//   ....[4]....
        /*0058*/ 	.word	0x00001f20


	//   ....[5]....
        /*005c*/ 	.word	0x00001fe0


	//----- nvinfo : EIATTR_VRC_CTA_INIT_COUNT
	.align		4
.L_610:
        /*0060*/ 	.byte	0x02, 0x4a
	.zero		1
	.zero		1


	//----- nvinfo : EIATTR_EXIT_INSTR_OFFSETS
	.align		4
        /*0064*/ 	.byte	0x04, 0x1c
        /*0066*/ 	.short	(.L_612 - .L_611)


	//   ....[0]....
.L_611:
        /*0068*/ 	.word	0x00003fb0


	//   ....[1]....
        /*006c*/ 	.word	0x00004510


	//   ....[2]....
        /*0070*/ 	.word	0x00004530


	//----- nvinfo : EIATTR_CRS_STACK_SIZE
	.align		4
.L_612:
        /*0074*/ 	.byte	0x04, 0x1e
        /*0076*/ 	.short	(.L_614 - .L_613)
.L_613:
        /*0078*/ 	.word	0x00000000


	//----- nvinfo : EIATTR_CBANK_PARAM_SIZE
	.align		4
.L_614:
        /*007c*/ 	.byte	0x03, 0x19
        /*007e*/ 	.short	0x01d0


	//----- nvinfo : EIATTR_PARAM_CBANK
	.align		4
        /*0080*/ 	.byte	0x04, 0x0a
        /*0082*/ 	.short	(.L_616 - .L_615)
	.align		4
.L_615:
        /*0084*/ 	.word	index@(.nv.constant0._ZN5flash32flash_fwd_splitkv_combine_kernelI23Flash_fwd_kernel_traitsILi96ELi64ELi128ELi4ELb0ELb0EN7cutlass6half_tE19Flash_kernel_traitsILi96ELi64ELi128ELi4ES3_EELi16ELi5ELb0EEEvNS_16Flash_fwd_paramsE)
        /*0088*/ 	.short	0x0380
        /*008a*/ 	.short	0x01d0


	//----- nvinfo : EIATTR_SW_WAR
	.align		4
.L_616:
        /*008c*/ 	.byte	0x04, 0x36
        /*008e*/ 	.short	(.L_618 - .L_617)
.L_617:
        /*0090*/ 	.word	0x00000008
.L_618:


//--------------------- .nv.info._ZN5flash32flash_fwd_splitkv_combine_kernelI23Flash_fwd_kernel_traitsILi96ELi64ELi128ELi4ELb0ELb0EN7cutlass6half_tE19Flash_kernel_traitsILi96ELi64ELi128ELi4ES3_EELi16ELi4ELb0EEEvNS_16Flash_fwd_paramsE --------------------------
	.section	.nv.info._ZN5flash32flash_fwd_splitkv_combine_kernelI23Flash_fwd_kernel_traitsILi96ELi64ELi128ELi4ELb0ELb0EN7cutlass6half_tE19Flash_kernel_traitsILi96ELi64ELi128ELi4ES3_EELi16ELi4ELb0EEEvNS_16Flash_fwd_paramsE,"",@"SHT_CUDA_INFO"
	.sectionflags	@""
	.align	4


	//----- nvinfo : EIATTR_CUDA_API_VERSION
	.align		4
        /*0000*/ 	.byte	0x04, 0x37
        /*0002*/ 	.short	(.L_620 - .L_619)
.L_619:
        /*0004*/ 	.word	0x00000082


	//----- nvinfo : EIATTR_KPARAM_INFO
	.align		4
.L_620:
        /*0008*/ 	.byte	0x04, 0x17
        /*000a*/ 	.short	(.L_622 - .L_621)
.L_621:
        /*000c*/ 	.word	0x00000000
        /*0010*/ 	.short	0x0000
        /*0012*/ 	.short	0x0000
        /*0014*/ 	.byte	0x00, 0xf0, 0x41, 0x07


	//----- nvinfo : EIATTR_SPARSE_MMA_MASK
	.align		4
.L_622:
        /*0018*/ 	.byte	0x03, 0x50
        /*001a*/ 	.short	0x0000


	//----- nvinfo : EIATTR_MAXREG_COUNT
	.align		4
        /*001c*/ 	.byte	0x03, 0x1b
        /*001e*/ 	.short	0x00ff


	//----- nvinfo : EIATTR_NUM_BARRIERS
	.align		4
        /*0020*/ 	.byte	0x02, 0x4c
        /*0022*/ 	.byte	0x01
	.zero		1


	//----- nvinfo : EIATTR_MERCURY_ISA_VERSION
	.align		4
        /*0024*/ 	.byte	0x03, 0x5f
        /*0026*/ 	.short	0x0101


	//----- nvinfo : EIATTR_COOP_GROUP_MASK_REGIDS
	.align		4
        /*0028*/ 	.byte	0x04, 0x29
        /*002a*/ 	.short	(.L_624 - .L_623)


	//   ....[0]....
.L_623:
        /*002c*/ 	.word	0xffffffff


	//   ....[1]....
        /*0030*/ 	.word	0xffffffff


	//   ....[2]....
        /*0034*/ 	.word	0xffffffff


	//   ....[3]....
        /*0038*/ 	.word	0xffffffff


	//   ....[4]....
        /*003c*/ 	.word	0xffffffff


	//   ....[5]....
        /*0040*/ 	.word	0xffffffff


	//----- nvinfo : EIATTR_COOP_GROUP_INSTR_OFFSETS
	.align		4
.L_624:
        /*0044*/ 	.byte	0x04, 0x28
        /*0046*/ 	.short	(.L_626 - .L_625)


	//   ....[0]....
.L_625:
        /*0048*/ 	.word	0x00001910


	//   ....[1]....
        /*004c*/ 	.word	0x00001980


	//   ....[2]....
        /*0050*/ 	.word	0x000019e0


	//   ....[3]....
        /*0054*/ 	.word	0x00001b60


	//   ....[4]....
        /*0058*/ 	.word	0x00001bd0


	//   ....[5]....
        /*005c*/ 	.word	0x00001ce0


	//----- nvinfo : EIATTR_VRC_CTA_INIT_COUNT
	.align		4
.L_626:
        /*0060*/ 	.byte	0x02, 0x4a
	.zero		1
	.zero		1


	//----- nvinfo : EIATTR_EXIT_INSTR_OFFSETS
	.align		4
        /*0064*/ 	.byte	0x04, 0x1c
        /*0066*/ 	.short	(.L_628 - .L_627)


	//   ....[0]....
.L_627:
        /*0068*/ 	.word	0x00003c70


	//   ....[1]....
        /*006c*/ 	.word	0x000041d0


	//   ....[2]....
        /*0070*/ 	.word	0x000041f0


	//----- nvinfo : EIATTR_CRS_STACK_SIZE
	.align		4
.L_628:
        /*0074*/ 	.byte	0x04, 0x1e
        /*0076*/ 	.short	(.L_630 - .L_629)
.L_629:
        /*0078*/ 	.word	0x00000000


	//----- nvinfo : EIATTR_CBANK_PARAM_SIZE
	.align		4
.L_630:
        /*007c*/ 	.byte	0x03, 0x19
        /*007e*/ 	.short	0x01d0


	//----- nvinfo : EIATTR_PARAM_CBANK
	.align		4
        /*0080*/ 	.byte	0x04, 0x0a
        /*0082*/ 	.short	(.L_632 - .L_631)
	.align		4
.L_631:
        /*0084*/ 	.word	index@(.nv.constant0._ZN5flash32flash_fwd_splitkv_combine_kernelI23Flash_fwd_kernel_traitsILi96ELi64ELi128ELi4ELb0ELb0EN7cutlass6half_tE19Flash_kernel_traitsILi96ELi64ELi128ELi4ES3_EELi16ELi4ELb0EEEvNS_16Flash_fwd_paramsE)
        /*0088*/ 	.short	0x0380
        /*008a*/ 	.short	0x01d0


	//----- nvinfo : EIATTR_SW_WAR
	.align		4
.L_632:
        /*008c*/ 	.byte	0x04, 0x36
        /*008e*/ 	.short	(.L_634 - .L_633)
.L_633:
        /*0090*/ 	.word	0x00000008
.L_634:


//--------------------- .nv.info._ZN5flash32flash_fwd_splitkv_combine_kernelI23Flash_fwd_kernel_traitsILi96ELi64ELi128ELi4ELb0ELb0EN7cutlass6half_tE19Flash_kernel_traitsILi96ELi64ELi128ELi4ES3_EELi16ELi3ELb0EEEvNS_16Flash_fwd_paramsE --------------------------
	.section	.nv.info._ZN5flash32flash_fwd_splitkv_combine_kernelI23Flash_fwd_kernel_traitsILi96ELi64ELi128ELi4ELb0ELb0EN7cutlass6half_tE19Flash_kernel_traitsILi96ELi64ELi128ELi4ES3_EELi16ELi3ELb0EEEvNS_16Flash_fwd_paramsE,"",@"SHT_CUDA_INFO"
	.sectionflags	@""
	.align	4


	//----- nvinfo : EIATTR_CUDA_API_VERSION
	.align		4
        /*0000*/ 	.byte	0x04, 0x37
        /*0002*/ 	.short	(.L_636 - .L_635)
.L_635:
        /*0004*/ 	.word	0x00000082


	//----- nvinfo : EIATTR_KPARAM_INFO
	.align		4
.L_636:
        /*0008*/ 	.byte	0x04, 0x17
        /*000a*/ 	.short	(.L_638 - .L_637)
.L_637:
        /*000c*/ 	.word	0x00000000
        /*0010*/ 	.short	0x0000
        /*0012*/ 	.short	0x0000
        /*0014*/ 	.byte	0x00, 0xf0, 0x41, 0x07


	//----- nvinfo : EIATTR_SPARSE_MMA_MASK
	.align		4
.L_638:
        /*0018*/ 	.byte	0x03, 0x50
        /*001a*/ 	.short	0x0000


	//----- nvinfo : EIATTR_MAXREG_COUNT
	.align		4
        /*001c*/ 	.byte	0x03, 0x1b
        /*001e*/ 	.short	0x00ff


	//----- nvinfo : EIATTR_NUM_BARRIERS
	.align		4
        /*0020*/ 	.byte	0x02, 0x4c
        /*0022*/ 	.byte	0x01
	.zero		1


	//----- nvinfo : EIATTR_MERCURY_ISA_VERSION
	.align		4
        /*0024*/ 	.byte	0x03, 0x5f
        /*0026*/ 	.short	0x0101


	//----- nvinfo : EIATTR_COOP_GROUP_MASK_REGIDS
	.align		4
        /*0028*/ 	.byte	0x04, 0x29
        /*002a*/ 	.short	(.L_640 - .L_639)


	//   ....[0]....
.L_639:
        /*002c*/ 	.word	0xffffffff


	//   ....[1]....
        /*0030*/ 	.word	0xffffffff


	//   ....[2]....
        /*0034*/ 	.word	0xffffffff


	//   ....[3]....
        /*0038*/ 	.word	0xffffffff


	//   ....[4]....
        /*003c*/ 	.word	0xffffffff


	//   ....[5]....
        /*0040*/ 	.word	0xffffffff


	//----- nvinfo : EIATTR_COOP_GROUP_INSTR_OFFSETS
	.align		4
.L_640:
        /*0044*/ 	.byte	0x04, 0x28
        /*0046*/ 	.short	(.L_642 - .L_641)


	//   ....[0]....
.L_641:
        /*0048*/ 	.word	0x00001a00


	//   ....[1]....
        /*004c*/ 	.word	0x00001a90


	//   ....[2]....
        /*0050*/ 	.word	0x00001ac0


	//   ....[3]....
        /*0054*/ 	.word	0x00001b30


	//   ....[4]....
        /*0058*/ 	.word	0x00001b70


	//   ....[5]....
        /*005c*/ 	.word	0x00001c50


	//----- nvinfo : EIATTR_VRC_CTA_INIT_COUNT
	.align		4
.L_642:
        /*0060*/ 	.byte	0x02, 0x4a
	.zero		1
	.zero		1


	//----- nvinfo : EIATTR_EXIT_INSTR_OFFSETS
	.align		4
        /*0064*/ 	.byte	0x04, 0x1c
        /*0066*/ 	.short	(.L_644 - .L_643)


	//   ....[0]....
.L_643:
        /*0068*/ 	.word	0x00003b50


	//   ....[1]....
        /*006c*/ 	.word	0x000040b0


	//   ....[2]....
        /*0070*/ 	.word	0x000040d0


	//----- nvinfo : EIATTR_CRS_STACK_SIZE
	.align		4
.L_644:
        /*0074*/ 	.byte	0x04, 0x1e
        /*0076*/ 	.short	(.L_646 - .L_645)
.L_645:
        /*0078*/ 	.word	0x00000000


	//----- nvinfo : EIATTR_CBANK_PARAM_SIZE
	.align		4
.L_646:
        /*007c*/ 	.byte	0x03, 0x19
        /*007e*/ 	.short	0x01d0


	//----- nvinfo : EIATTR_PARAM_CBANK
	.align		4
        /*0080*/ 	.byte	0x04, 0x0a
        /*0082*/ 	.short	(.L_648 - .L_647)
	.align		4
.L_647:
        /*0084*/ 	.word	index@(.nv.constant0._ZN5flash32flash_fwd_splitkv_combine_kernelI23Flash_fwd_kernel_traitsILi96ELi64ELi128ELi4ELb0ELb0EN7cutlass6half_tE19Flash_kernel_traitsILi96ELi64ELi128ELi4ES3_EELi16ELi3ELb0EEEvNS_16Flash_fwd_paramsE)
        /*0088*/ 	.short	0x0380
        /*008a*/ 	.short	0x01d0


	//----- nvinfo : EIATTR_SW_WAR
	.align		4
.L_648:
        /*008c*/ 	.byte	0x04, 0x36
        /*008e*/ 	.short	(.L_650 - .L_649)
.L_649:
        /*0090*/ 	.word	0x00000008
.L_650:


//--------------------- .nv.info._ZN5flash32flash_fwd_splitkv_combine_kernelI23Flash_fwd_kernel_traitsILi96ELi64ELi128ELi4ELb0ELb0EN7cutlass6half_tE19Flash_kernel_traitsILi96ELi64ELi128ELi4ES3_EELi16ELi2ELb0EEEvNS_16Flash_fwd_paramsE --------------------------
	.section	.nv.info._ZN5flash32flash_fwd_splitkv_combine_kernelI23Flash_fwd_kernel_traitsILi96ELi64ELi128ELi4ELb0ELb0EN7cutlass6half_tE19Flash_kernel_traitsILi96ELi64ELi128ELi4ES3_EELi16ELi2ELb0EEEvNS_16Flash_fwd_paramsE,"",@"SHT_CUDA_INFO"
	.sectionflags	@""
	.align	4


	//----- nvinfo : EIATTR_CUDA_API_VERSION
	.align		4
        /*0000*/ 	.byte	0x04, 0x37
        /*0002*/ 	.short	(.L_652 - .L_651)
.L_651:
        /*0004*/ 	.word	0x00000082


	//----- nvinfo : EIATTR_KPARAM_INFO
	.align		4
.L_652:
        /*0008*/ 	.byte	0x04, 0x17
        /*000a*/ 	.short	(.L_654 - .L_653)
.L_653:
        /*000c*/ 	.word	0x00000000
        /*0010*/ 	.short	0x0000
        /*0012*/ 	.short	0x0000
        /*0014*/ 	.byte	0x00, 0xf0, 0x41, 0x07


	//----- nvinfo : EIATTR_SPARSE_MMA_MASK
	.align		4
.L_654:
        /*0018*/ 	.byte	0x03, 0x50
        /*001a*/ 	.short	0x0000


	//----- nvinfo : EIATTR_MAXREG_COUNT
	.align		4
        /*001c*/ 	.byte	0x03, 0x1b
        /*001e*/ 	.short	0x00ff


	//----- nvinfo : EIATTR_NUM_BARRIERS
	.align		4
        /*0020*/ 	.byte	0x02, 0x4c
        /*0022*/ 	.byte	0x01
	.zero		1


	//----- nvinfo : EIATTR_MERCURY_ISA_VERSION
	.align		4
        /*0024*/ 	.byte	0x03, 0x5f
        /*0026*/ 	.short	0x0101


	//----- nvinfo : EIATTR_COOP_GROUP_MASK_REGIDS
	.align		4
        /*0028*/ 	.byte	0x04, 0x29
        /*002a*/ 	.short	(.L_656 - .L_655)


	//   ....[0]....
.L_655:
        /*002c*/ 	.word	0xffffffff


	//   ....[1]....
        /*0030*/ 	.word	0xffffffff


	//   ....[2]....
        /*0034*/ 	.word	0xffffffff


	//   ....[3]....
        /*0038*/ 	.word	0xffffffff


	//----- nvinfo : EIATTR_COOP_GROUP_INSTR_OFFSETS
	.align		4
.L_656:
        /*003c*/ 	.byte	0x04, 0x28
        /*003e*/ 	.short	(.L_658 - .L_657)


	//   ....[0]....
.L_657:
        /*0040*/ 	.word	0x00001a20


	//   ....[1]....
        /*0044*/ 	.word	0x00001a40


	//   ....[2]....
        /*0048*/ 	.word	0x00001ae0


	//   ....[3]....
        /*004c*/ 	.word	0x00001be0


	//----- nvinfo : EIATTR_VRC_CTA_INIT_COUNT
	.align		4
.L_658:
        /*0050*/ 	.byte	0x02, 0x4a
	.zero		1
	.zero		1


	//----- nvinfo : EIATTR_EXIT_INSTR_OFFSETS
	.align		4
        /*0054*/ 	.byte	0x04, 0x1c
        /*0056*/ 	.short	(.L_660 - .L_659)


	//   ....[0]....
.L_659:
        /*0058*/ 	.word	0x00003ae0


	//   ....[1]....
        /*005c*/ 	.word	0x00004040


	//   ....[2]....
        /*0060*/ 	.word	0x00004060


	//----- nvinfo : EIATTR_CRS_STACK_SIZE
	.align		4
.L_660:
        /*0064*/ 	.byte	0x04, 0x1e
        /*0066*/ 	.short	(.L_662 - .L_661)
.L_661:
        /*0068*/ 	.word	0x00000000


	//----- nvinfo : EIATTR_CBANK_PARAM_SIZE
	.align		4
.L_662:
        /*006c*/ 	.byte	0x03, 0x19
        /*006e*/ 	.short	0x01d0


	//----- nvinfo : EIATTR_PARAM_CBANK
	.align		4
        /*0070*/ 	.byte	0x04, 0x0a
        /*0072*/ 	.short	(.L_664 - .L_663)
	.align		4
.L_663:
        /*0074*/ 	.word	index@(.nv.constant0._ZN5flash32flash_fwd_splitkv_combine_kernelI23Flash_fwd_kernel_traitsILi96ELi64ELi128ELi4ELb0ELb0EN7cutlass6half_tE19Flash_kernel_traitsILi96ELi64ELi128ELi4ES3_EELi16ELi2ELb0EEEvNS_16Flash_fwd_paramsE)
        /*0078*/ 	.short	0x0380
        /*007a*/ 	.short	0x01d0


	//----- nvinfo : EIATTR_SW_WAR
	.align		4
.L_664:
        /*007c*/ 	.byte	0x04, 0x36
        /*007e*/ 	.short	(.L_666 - .L_665)
.L_665:
        /*0080*/ 	.word	0x00000008
.L_666:


//--------------------- .nv.info._ZN5flash32flash_fwd_splitkv_combine_kernelI23Flash_fwd_kernel_traitsILi96ELi64ELi128ELi4ELb0ELb0EN7cutlass6half_tE19Flash_kernel_traitsILi96ELi64ELi128ELi4ES3_EELi16ELi1ELb0EEEvNS_16Flash_fwd_paramsE --------------------------
	.section	.nv.info._ZN5flash32flash_fwd_splitkv_combine_kernelI23Flash_fwd_kernel_traitsILi96ELi64ELi128ELi4ELb0ELb0EN7cutlass6half_tE19Flash_kernel_traitsILi96ELi64ELi128ELi4ES3_EELi16ELi1ELb0EEEvNS_16Flash_fwd_paramsE,"",@"SHT_CUDA_INFO"
	.sectionflags	@""
	.align	4


	//----- nvinfo : EIATTR_CUDA_API_VERSION
	.align		4
        /*0000*/ 	.byte	0x04, 0x37
        /*0002*/ 	.short	(.L_668 - .L_667)
.L_667:
        /*0004*/ 	.word	0x00000082


	//----- nvinfo : EIATTR_KPARAM_INFO
	.align		4
.L_668:
        /*0008*/ 	.byte	0x04, 0x17
        /*000a*/ 	.short	(.L_670 - .L_669)
.L_669:
        /*000c*/ 	.word	0x00000000
        /*0010*/ 	.short	0x0000
        /*0012*/ 	.short	0x0000
        /*0014*/ 	.byte	0x00, 0xf0, 0x41, 0x07


	//----- nvinfo : EIATTR_SPARSE_MMA_MASK
	.align		4
.L_670:
        /*0018*/ 	.byte	0x03, 0x50
        /*001a*/ 	.short	0x0000


	//----- nvinfo : EIATTR_MAXREG_COUNT
	.align		4
        /*001c*/ 	.byte	0x03, 0x1b
        /*001e*/ 	.short	0x00ff


	//----- nvinfo : EIATTR_NUM_BARRIERS
	.align		4
        /*0020*/ 	.byte	0x02, 0x4c
        /*0022*/ 	.byte	0x01
	.zero		1


	//----- nvinfo : EIATTR_MERCURY_ISA_VERSION
	.align		4
        /*0024*/ 	.byte	0x03, 0x5f
        /*0026*/ 	.short	0x0101


	//----- nvinfo : EIATTR_COOP_GROUP_MASK_REGIDS
	.align		4
        /*0028*/ 	.byte	0x04, 0x29
        /*002a*/ 	.short	(.L_672 - .L_671)


	//   ....[0]....
.L_671:
        /*002c*/ 	.word	0xffffffff


	//   ....[1]....
        /*0030*/ 	.word	0xffffffff


	//----- nvinfo : EIATTR_COOP_GROUP_INSTR_OFFSETS
	.align		4
.L_672:
        /*0034*/ 	.byte	0x04, 0x28
        /*0036*/ 	.short	(.L_674 - .L_673)


	//   ....[0]....
.L_673:
        /*0038*/ 	.word	0x00001ab0


	//   ....[1]....
        /*003c*/ 	.word	0x00001cb0


	//----- nvinfo : EIATTR_VRC_CTA_INIT_COUNT
	.align		4
.L_674:
        /*0040*/ 	.byte	0x02, 0x4a
	.zero		1
	.zero		1


	//----- nvinfo : EIATTR_EXIT_INSTR_OFFSETS
	.align		4
        /*0044*/ 	.byte	0x04, 0x1c
        /*0046*/ 	.short	(.L_676 - .L_675)


	//   ....[0]....
.L_675:
        /*0048*/ 	.word	0x00003ab0


	//   ....[1]....
        /*004c*/ 	.word	0x00004010


	//   ....[2]....
        /*0050*/ 	.word	0x00004030


	//----- nvinfo : EIATTR_CRS_STACK_SIZE
	.align		4
.L_676:
        /*0054*/ 	.byte	0x04, 0x1e
        /*0056*/ 	.short	(.L_678 - .L_677)
.L_677:
        /*0058*/ 	.word	0x00000000


	//----- nvinfo : EIATTR_CBANK_PARAM_SIZE
	.align		4
.L_678:
        /*005c*/ 	.byte	0x03, 0x19
        /*005e*/ 	.short	0x01d0


	//----- nvinfo : EIATTR_PARAM_CBANK
	.align		4
        /*0060*/ 	.byte	0x04, 0x0a
        /*0062*/ 	.short	(.L_680 - .L_679)
	.align		4
.L_679:
        /*0064*/ 	.word	index@(.nv.constant0._ZN5flash32flash_fwd_splitkv_combine_kernelI23Flash_fwd_kernel_traitsILi96ELi64ELi128ELi4ELb0ELb0EN7cutlass6half_tE19Flash_kernel_traitsILi96ELi64ELi128ELi4ES3_EELi16ELi1ELb0EEEvNS_16Flash_fwd_paramsE)
        /*0068*/ 	.short	0x0380
        /*006a*/ 	.short	0x01d0


	//----- nvinfo : EIATTR_SW_WAR
	.align		4
.L_680:
        /*006c*/ 	.byte	0x04, 0x36
        /*006e*/ 	.short	(.L_682 - .L_681)
.L_681:
        /*0070*/ 	.word	0x00000008
.L_682:


//--------------------- .nv.info._ZN5flash32flash_fwd_splitkv_combine_kernelI23Flash_fwd_kernel_traitsILi96ELi64ELi128ELi4ELb0ELb0EN7cutlass6half_tE19Flash_kernel_traitsILi96ELi64ELi128ELi4ES3_EELi16ELi7ELb1EEEvNS_16Flash_fwd_paramsE --------------------------
	.section	.nv.info._ZN5flash32flash_fwd_splitkv_combine_kernelI23Flash_fwd_kernel_traitsILi96ELi64ELi128ELi4ELb0ELb0EN7cutlass6half_tE19Flash_kernel_traitsILi96ELi64ELi128ELi4ES3_EELi16ELi7ELb1EEEvNS_16Flash_fwd_paramsE,"",@"SHT_CUDA_INFO"
	.sectionflags	@""
	.align	4


	//----- nvinfo : EIATTR_CUDA_API_VERSION
	.align		4
        /*0000*/ 	.byte	0x04, 0x37
        /*0002*/ 	.short	(.L_684 - .L_683)
.L_683:
        /*0004*/ 	.word	0x00000082


	//----- nvinfo : EIATTR_KPARAM_INFO
	.align		4
.L_684:
        /*0008*/ 	.byte	0x04, 0x17
        /*000a*/ 	.short	(.L_686 - .L_685)
.L_685:
        /*000c*/ 	.word	0x00000000
        /*0010*/ 	.short	0x0000
        /*0012*/ 	.short	0x0000
        /*0014*/ 	.byte	0x00, 0xf0, 0x41, 0x07


	//----- nvinfo : EIATTR_SPARSE_MMA_MASK
	.align		4
.L_686:
        /*0018*/ 	.byte	0x03, 0x50
        /*001a*/ 	.short	0x0000


	//----- nvinfo : EIATTR_MAXREG_COUNT
	.align		4
        /*001c*/ 	.byte	0x03, 0x1b
        /*001e*/ 	.short	0x00ff


	//----- nvinfo : EIATTR_NUM_BARRIERS
	.align		4
        /*0020*/ 	.byte	0x02, 0x4c
        /*0022*/ 	.byte	0x01
	.zero		1


	//----- nvinfo : EIATTR_MERCURY_ISA_VERSION
	.align		4
        /*0024*/ 	.byte	0x03, 0x5f
        /*0026*/ 	.short	0x0101


	//----- nvinfo : EIATTR_COOP_GROUP_MASK_REGIDS
	.align		4
        /*0028*/ 	.byte	0x04, 0x29
        /*002a*/ 	.short	(.L_688 - .L_687)


	//   ....[0]....
.L_687:
        /*002c*/ 	.word	0xffffffff


	//   ....[1]....
        /*0030*/ 	.word	0xffffffff


	//   ....[2]....
        /*0034*/ 	.word	0xffffffff


	//   ....[3]....
        /*0038*/ 	.word	0xffffffff


	//   ....[4]....
        /*003c*/ 	.word	0xffffffff


	//   ....[5]....
        /*0040*/ 	.word	0xffffffff


	//----- nvinfo : EIATTR_COOP_GROUP_INSTR_OFFSETS
	.align		4
.L_688:
        /*0044*/ 	.byte	0x04, 0x28
        /*0046*/ 	.short	(.L_690 - .L_689)


	//   ....[0]....
.L_689:
        /*0048*/ 	.word	0x00002600


	//   ....[1]....
        /*004c*/ 	.word	0x00002640


	//   ....[2]....
        /*0050*/ 	.word	0x00002670


	//   ....[3]....
        /*0054*/ 	.word	0x00002cb0


	//   ....[4]....
        /*0058*/ 	.word	0x00002d70


	//   ....[5]....
        /*005c*/ 	.word	0x00002e30


	//----- nvinfo : EIATTR_VRC_CTA_INIT_COUNT
	.align		4
.L_690:
        /*0060*/ 	.byte	0x02, 0x4a
	.zero		1
	.zero		1


	//----- nvinfo : EIATTR_EXIT_INSTR_OFFSETS
	.align		4
        /*0064*/ 	.byte	0x04, 0x1c
        /*0066*/ 	.short	(.L_692 - .L_691)


	//   ....[0]....
.L_691:
        /*0068*/ 	.word	0x000054a0


	//   ....[1]....
        /*006c*/ 	.word	0x000059d0


	//----- nvinfo : EIATTR_CRS_STACK_SIZE
	.align		4
.L_692:
        /*0070*/ 	.byte	0x04, 0x1e
        /*0072*/ 	.short	(.L_694 - .L_693)
.L_693:
        /*0074*/ 	.word	0x00000000


	//----- nvinfo : EIATTR_CBANK_PARAM_SIZE
	.align		4
.L_694:
        /*0078*/ 	.byte	0x03, 0x19
        /*007a*/ 	.short	0x01d0


	//----- nvinfo : EIATTR_PARAM_CBANK
	.align		4
        /*007c*/ 	.byte	0x04, 0x0a
        /*007e*/ 	.short	(.L_696 - .L_695)
	.align		4
.L_695:
        /*0080*/ 	.word	index@(.nv.constant0._ZN5flash32flash_fwd_splitkv_combine_kernelI23Flash_fwd_kernel_traitsILi96ELi64ELi128ELi4ELb0ELb0EN7cutlass6half_tE19Flash_kernel_traitsILi96ELi64ELi128ELi4ES3_EELi16ELi7ELb1EEEvNS_16Flash_fwd_paramsE)
        /*0084*/ 	.short	0x0380
        /*0086*/ 	.short	0x01d0


	//----- nvinfo : EIATTR_SW_WAR
	.align		4
.L_696:
        /*0088*/ 	.byte	0x04, 0x36
        /*008a*/ 	.short	(.L_698 - .L_697)
.L_697:
        /*008c*/ 	.word	0x00000008
.L_698:


//--------------------- .nv.info._ZN5flash32flash_fwd_splitkv_combine_kernelI23Flash_fwd_kernel_traitsILi96ELi64ELi128ELi4ELb0ELb0EN7cutlass6half_tE19Flash_kernel_traitsILi96ELi64ELi128ELi4ES3_EELi16ELi6ELb1EEEvNS_16Flash_fwd_paramsE --------------------------
	.section	.nv.info._ZN5flash32flash_fwd_splitkv_combine_kernelI23Flash_fwd_kernel_traitsILi96ELi64ELi128ELi4ELb0ELb0EN7cutlass6half_tE19Flash_kernel_traitsILi96ELi64ELi128ELi4ES3_EELi16ELi6ELb1EEEvNS_16Flash_fwd_paramsE,"",@"SHT_CUDA_INFO"
	.sectionflags	@""
	.align	4


	//----- nvinfo : EIATTR_CUDA_API_VERSION
	.align		4
        /*0000*/ 	.byte	0x04, 0x37
        /*0002*/ 	.short	(.L_700 - .L_699)
.L_699:
        /*0004*/ 	.word	0x00000082


	//----- nvinfo : EIATTR_KPARAM_INFO
	.align		4
.L_700:
        /*0008*/ 	.byte	0x04, 0x17
        /*000a*/ 	.short	(.L_702 - .L_701)
.L_701:
        /*000c*/ 	.word	0x00000000
        /*0010*/ 	.short	0x0000
        /*0012*/ 	.short	0x0000
        /*0014*/ 	.byte	0x00, 0xf0, 0x41, 0x07


	//----- nvinfo : EIATTR_SPARSE_MMA_MASK
	.align		4
.L_702:
        /*0018*/ 	.byte	0x03, 0x50
        /*001a*/ 	.short	0x0000


	//----- nvinfo : EIATTR_MAXREG_COUNT
	.align		4
        /*001c*/ 	.byte	0x03, 0x1b
        /*001e*/ 	.short	0x00ff


	//----- nvinfo : EIATTR_NUM_BARRIERS
	.align		4
        /*0020*/ 	.byte	0x02, 0x4c
        /*0022*/ 	.byte	0x01
	.zero		1


	//----- nvinfo : EIATTR_MERCURY_ISA_VERSION
	.align		4
        /*0024*/ 	.byte	0x03, 0x5f
        /*0026*/ 	.short	0x0101


	//----- nvinfo : EIATTR_COOP_GROUP_MASK_REGIDS
	.align		4
        /*0028*/ 	.byte	0x04, 0x29
        /*002a*/ 	.short	(.L_704 - .L_703)


	//   ....[0]....
.L_703:
        /*002c*/ 	.word	0xffffffff


	//   ....[1]....
        /*0030*/ 	.word	0xffffffff


	//   ....[2]....
        /*0034*/ 	.word	0xffffffff


	//   ....[3]....
        /*0038*/ 	.word	0xffffffff


	//   ....[4]....
        /*003c*/ 	.word	0xffffffff


	//   ....[5]....
        /*0040*/ 	.word	0xffffffff


	//----- nvinfo : EIATTR_COOP_GROUP_INSTR_OFFSETS
	.align		4
.L_704:
        /*0044*/ 	.byte	0x04, 0x28
        /*0046*/ 	.short	(.L_706 - .L_705)


	//   ....[0]....
.L_705:
        /*0048*/ 	.word	0x00001ed0


	//   ....[1]....
        /*004c*/ 	.word	0x00001f90


	//   ....[2]....
        /*0050*/ 	.word	0x00001ff0


	//   ....[3]....
        /*0054*/ 	.word	0x00002350


	//   ....[4]....
        /*0058*/ 	.word	0x00002370


	//   ....[5]....
        /*005c*/ 	.word	0x000023b0


	//----- nvinfo : EIATTR_VRC_CTA_INIT_COUNT
	.align		4
.L_706:
        /*0060*/ 	.byte	0x02, 0x4a
	.zero		1
	.zero		1


	//----- nvinfo : EIATTR_EXIT_INSTR_OFFSETS
	.align		4
        /*0064*/ 	.byte	0x04, 0x1c
        /*0066*/ 	.short	(.L_708 - .L_707)


	//   ....[0]....
.L_707:
        /*0068*/ 	.word	0x000045d0


	//   ....[1]....
        /*006c*/ 	.word	0x00004b00


	//----- nvinfo : EIATTR_CRS_STACK_SIZE
	.align		4
.L_708:
        /*0070*/ 	.byte	0x04, 0x1e
        /*0072*/ 	.short	(.L_710 - .L_709)
.L_709:
        /*0074*/ 	.word	0x00000000


	//----- nvinfo : EIATTR_CBANK_PARAM_SIZE
	.align		4
.L_710:
        /*0078*/ 	.byte	0x03, 0x19
        /*007a*/ 	.short	0x01d0


	//----- nvinfo : EIATTR_PARAM_CBANK
	.align		4
        /*007c*/ 	.byte	0x04, 0x0a
        /*007e*/ 	.short	(.L_712 - .L_711)
	.align		4
.L_711:
        /*0080*/ 	.word	index@(.nv.constant0._ZN5flash32flash_fwd_splitkv_combine_kernelI23Flash_fwd_kernel_traitsILi96ELi64ELi128ELi4ELb0ELb0EN7cutlass6half_tE19Flash_kernel_traitsILi96ELi64ELi128ELi4ES3_EELi16ELi6ELb1EEEvNS_16Flash_fwd_paramsE)
        /*0084*/ 	.short	0x0380
        /*0086*/ 	.short	0x01d0


	//----- nvinfo : EIATTR_SW_WAR
	.align		4
.L_712:
        /*0088*/ 	.byte	0x04, 0x36
        /*008a*/ 	.short	(.L_714 - .L_713)
.L_713:
        /*008c*/ 	.word	0x00000008
.L_714:


//--------------------- .nv.info._ZN5flash32flash_fwd_splitkv_combine_kernelI23Flash_fwd_kernel_traitsILi96ELi64ELi128ELi4ELb0ELb0EN7cutlass6half_tE19Flash_kernel_traitsILi96ELi64ELi128ELi4ES3_EELi16ELi5ELb1EEEvNS_16Flash_fwd_paramsE --------------------------
	.section	.nv.info._ZN5flash32flash_fwd_splitkv_combine_kernelI23Flash_fwd_kernel_traitsILi96ELi64ELi128ELi4ELb0ELb0EN7cutlass6half_tE19Flash_kernel_traitsILi96ELi64ELi128ELi4ES3_EELi16ELi5ELb1EEEvNS_16Flash_fwd_paramsE,"",@"SHT_CUDA_INFO"
	.sectionflags	@""
	.align	4


	//----- nvinfo : EIATTR_CUDA_API_VERSION
	.align		4
        /*0000*/ 	.byte	0x04, 0x37
        /*0002*/ 	.short	(.L_716 - .L_715)
.L_715:
        /*0004*/ 	.word	0x00000082


	//----- nvinfo : EIATTR_KPARAM_INFO
	.align		4
.L_716:
        /*0008*/ 	.byte	0x04, 0x17
        /*000a*/ 	.short	(.L_718 - .L_717)
.L_717:
        /*000c*/ 	.word	0x00000000
        /*0010*/ 	.short	0x0000
        /*0012*/ 	.short	0x0000
        /*0014*/ 	.byte	0x00, 0xf0, 0x41, 0x07


	//----- nvinfo : EIATTR_SPARSE_MMA_MASK
	.align		4
.L_718:
        /*0018*/ 	.byte	0x03, 0x50
        /*001a*/ 	.short	0x0000


	//----- nvinfo : EIATTR_MAXREG_COUNT
	.align		4
        /*001c*/ 	.byte	0x03, 0x1b
        /*001e*/ 	.short	0x00ff


	//----- nvinfo : EIATTR_NUM_BARRIERS
	.align		4
        /*0020*/ 	.byte	0x02, 0x4c
        /*0022*/ 	.byte	0x01
	.zero		1


	//----- nvinfo : EIATTR_MERCURY_ISA_VERSION
	.align		4
        /*0024*/ 	.byte	0x03, 0x5f
        /*0026*/ 	.short	0x0101


	//----- nvinfo : EIATTR_COOP_GROUP_MASK_REGIDS
	.align		4
        /*0028*/ 	.byte	0x04, 0x29
        /*002a*/ 	.short	(.L_720 - .L_719)


	//   ....[0]....
.L_719:
        /*002c*/ 	.word	0xffffffff


	//   ....[1]....
        /*0030*/ 	.word	0xffffffff


	//   ....[2]....
        /*0034*/ 	.word	0xffffffff


	//   ....[3]....
        /*0038*/ 	.word	0xffffffff


	//   ....[4]....
        /*003c*/ 	.word	0xffffffff


	//   ....[5]....
        /*0040*/ 	.word	0xffffffff


	//----- nvinfo : EIATTR_COOP_GROUP_INSTR_OFFSETS
	.align		4
.L_720:
        /*0044*/ 	.byte	0x04, 0x28
        /*0046*/ 	.short	(.L_722 - .L_721)


	//   ....[0]....
.L_721:
        /*0048*/ 	.word	0x00001a00


	//   ....[1]....
        /*004c*/ 	.word	0x00001a90


	//   ....[2]....
        /*0050*/ 	.word	0x00001ae0


	//   ....[3]....
        /*0054*/ 	.word	0x00001d00


	//   ....[4]....
        /*0058*/ 	.word	0x00001d70


	//   ....[5]....
        /*005c*/ 	.word	0x00001e90


	//----- nvinfo : EIATTR_VRC_CTA_INIT_COUNT
	.align		4
.L_722:
        /*0060*/ 	.byte	0x02, 0x4a
	.zero		1
	.zero		1


	//----- nvinfo : EIATTR_EXIT_INSTR_OFFSETS
	.align		4
        /*0064*/ 	.byte	0x04, 0x1c
        /*0066*/ 	.short	(.L_724 - .L_723)


	//   ....[0]....
.L_723:
        /*0068*/ 	.word	0x00003f00


	//   ....[1]....
        /*006c*/ 	.word	0x00004430


	//----- nvinfo : EIATTR_CRS_STACK_SIZE
	.align		4
.L_724:
        /*0070*/ 	.byte	0x04, 0x1e
        /*0072*/ 	.short	(.L_726 - .L_725)
.L_725:
        /*0074*/ 	.word	0x00000000


	//----- nvinfo : EIATTR_CBANK_PARAM_SIZE
	.align		4
.L_726:
        /*0078*/ 	.byte	0x03, 0x19
        /*007a*/ 	.short	0x01d0


	//----- nvinfo : EIATTR_PARAM_CBANK
	.align		4
        /*007c*/ 	.byte	0x04, 0x0a
        /*007e*/ 	.short	(.L_728 - .L_727)
	.align		4
.L_727:
        /*0080*/ 	.word	index@(.nv.constant0._ZN5flash32flash_fwd_splitkv_combine_kernelI23Flash_fwd_kernel_traitsILi96ELi64ELi128ELi4ELb0ELb0EN7cutlass6half_tE19Flash_kernel_traitsILi96ELi64ELi128ELi4ES3_EELi16ELi5ELb1EEEvNS_16Flash_fwd_paramsE)
        /*0084*/ 	.short	0x0380
        /*0086*/ 	.short	0x01d0


	//----- nvinfo : EIATTR_SW_WAR
	.align		4
.L_728:
        /*0088*/ 	.byte	0x04, 0x36
        /*008a*/ 	.short	(.L_730 - .L_729)
.L_729:
        /*008c*/ 	.word	0x00000008
.L_730:


//--------------------- .nv.info._ZN5flash32flash_fwd_splitkv_combine_kernelI23Flash_fwd_kernel_traitsILi96ELi64ELi128ELi4ELb0ELb0EN7cutlass6half_tE19Flash_kernel_traitsILi96ELi64ELi128ELi4ES3_EELi16ELi4ELb1EEEvNS_16Flash_fwd_paramsE --------------------------
	.section	.nv.info._ZN5flash32flash_fwd_splitkv_combine_kernelI23Flash_fwd_kernel_traitsILi96ELi64ELi128ELi4ELb0ELb0EN7cutlass6half_tE19Flash_kernel_traitsILi96ELi64ELi128ELi4ES3_EELi16ELi4ELb1EEEvNS_16Flash_fwd_paramsE,"",@"SHT_CUDA_INFO"
	.sectionflags	@""
	.align	4


	//----- nvinfo : EIATTR_CUDA_API_VERSION
	.align		4
        /*0000*/ 	.byte	0x04, 0x37
        /*0002*/ 	.short	(.L_732 - .L_731)
.L_731:
        /*0004*/ 	.word	0x00000082


	//----- nvinfo : EIATTR_KPARAM_INFO
	.align		4
.L_732:
        /*0008*/ 	.byte	0x04, 0x17
        /*000a*/ 	.short	(.L_734 - .L_733)
.L_733:
        /*000c*/ 	.word	0x00000000
        /*0010*/ 	.short	0x0000
        /*0012*/ 	.short	0x0000
        /*0014*/ 	.byte	0x00, 0xf0, 0x41, 0x07


	//----- nvinfo : EIATTR_SPARSE_MMA_MASK
	.align		4
.L_734:
        /*0018*/ 	.byte	0x03, 0x50
        /*001a*/ 	.short	0x0000


	//----- nvinfo : EIATTR_MAXREG_COUNT
	.align		4
        /*001c*/ 	.byte	0x03, 0x1b
        /*001e*/ 	.short	0x00ff


	//----- nvinfo : EIATTR_NUM_BARRIERS
	.align		4
        /*0020*/ 	.byte	0x02, 0x4c
        /*0022*/ 	.byte	0x01
	.zero		1


	//----- nvinfo : EIATTR_MERCURY_ISA_VERSION
	.align		4
        /*0024*/ 	.byte	0x03, 0x5f
        /*0026*/ 	.short	0x0101


	//----- nvinfo : EIATTR_COOP_GROUP_MASK_REGIDS
	.align		4
        /*0028*/ 	.byte	0x04, 0x29
        /*002a*/ 	.short	(.L_736 - .L_735)


	//   ....[0]....
.L_735:
        /*002c*/ 	.word	0xffffffff


	//   ....[1]....
        /*0030*/ 	.word	0xffffffff


	//   ....[2]....
        /*0034*/ 	.word	0xffffffff


	//   ....[3]....
        /*0038*/ 	.word	0xffffffff


	//   ....[4]....
        /*003c*/ 	.word	0xffffffff


	//   ....[5]....
        /*0040*/ 	.word	0xffffffff


	//----- nvinfo : EIATTR_COOP_GROUP_INSTR_OFFSETS
	.align		4
.L_736:
        /*0044*/ 	.byte	0x04, 0x28
        /*0046*/ 	.short	(.L_738 - .L_737)


	//   ....[0]....
.L_737:
        /*0048*/ 	.word	0x00001910


	//   ....[1]....
        /*004c*/ 	.word	0x00001980


	//   ....[2]....
        /*0050*/ 	.word	0x000019e0


	//   ....[3]....
        /*0054*/ 	.word	0x00001b60


	//   ....[4]....
        /*0058*/ 	.word	0x00001bd0


	//   ....[5]....
        /*005c*/ 	.word	0x00001ce0


	//----- nvinfo : EIATTR_VRC_CTA_INIT_COUNT
	.align		4
.L_738:
        /*0060*/ 	.byte	0x02, 0x4a
	.zero		1
	.zero		1


	//----- nvinfo : EIATTR_EXIT_INSTR_OFFSETS
	.align		4
        /*0064*/ 	.byte	0x04, 0x1c
        /*0066*/ 	.short	(.L_740 - .L_739)


	//   ....[0]....
.L_739:
        /*0068*/ 	.word	0x00003d30


	//   ....[1]....
        /*006c*/ 	.word	0x00004260


	//----- nvinfo : EIATTR_CRS_STACK_SIZE
	.align		4
.L_740:
        /*0070*/ 	.byte	0x04, 0x1e
        /*0072*/ 	.short	(.L_742 - .L_741)
.L_741:
        /*0074*/ 	.word	0x00000000


	//----- nvinfo : EIATTR_CBANK_PARAM_SIZE
	.align		4
.L_742:
        /*0078*/ 	.byte	0x03, 0x19
        /*007a*/ 	.short	0x01d0


	//----- nvinfo : EIATTR_PARAM_CBANK
	.align		4
        /*007c*/ 	.byte	0x04, 0x0a
        /*007e*/ 	.short	(.L_744 - .L_743)
	.align		4
.L_743:
        /*0080*/ 	.word	index@(.nv.constant0._ZN5flash32flash_fwd_splitkv_combine_kernelI23Flash_fwd_kernel_traitsILi96ELi64ELi128ELi4ELb0ELb0EN7cutlass6half_tE19Flash_kernel_traitsILi96ELi64ELi128ELi4ES3_EELi16ELi4ELb1EEEvNS_16Flash_fwd_paramsE)
        /*0084*/ 	.short	0x0380
        /*0086*/ 	.short	0x01d0


	//----- nvinfo : EIATTR_SW_WAR
	.align		4
.L_744:
        /*0088*/ 	.byte	0x04, 0x36
        /*008a*/ 	.short	(.L_746 - .L_745)
.L_745:
        /*008c*/ 	.word	0x00000008
.L_746:


//--------------------- .nv.info._ZN5flash32flash_fwd_splitkv_combine_kernelI23Flash_fwd_kernel_traitsILi96ELi64ELi128ELi4ELb0ELb0EN7cutlass6half_tE19Flash_kernel_traitsILi96ELi64ELi128ELi4ES3_EELi16ELi3ELb1EEEvNS_16Flash_fwd_paramsE --------------------------
	.section	.nv.info._ZN5flash32flash_fwd_splitkv_combine_kernelI23Flash_fwd_kernel_traitsILi96ELi64ELi128ELi4ELb0ELb0EN7cutlass6half_tE19Flash_kernel_traitsILi96ELi64ELi128ELi4ES3_EELi16ELi3ELb1EEEvNS_16Flash_fwd_paramsE,"",@"SHT_CUDA_INFO"
	.sectionflags	@""
	.align	4


	//----- nvinfo : EIATTR_CUDA_API_VERSION
	.align		4
        /*0000*/ 	.byte	0x04, 0x37
        /*0002*/ 	.short	(.L_748 - .L_747)
.L_747:
        /*0004*/ 	.word	0x00000082


	//----- nvinfo : EIATTR_KPARAM_INFO
	.align		4
.L_748:
        /*0008*/ 	.byte	0x04, 0x17
        /*000a*/ 	.short	(.L_750 - .L_749)
.L_749:
        /*000c*/ 	.word	0x00000000
        /*0010*/ 	.short	0x0000
        /*0012*/ 	.short	0x0000
        /*0014*/ 	.byte	0x00, 0xf0, 0x41, 0x07


	//----- nvinfo : EIATTR_SPARSE_MMA_MASK
	.align		4
.L_750:
        /*0018*/ 	.byte	0x03, 0x50
        /*001a*/ 	.short	0x0000


	//----- nvinfo : EIATTR_MAXREG_COUNT
	.align		4
        /*001c*/ 	.byte	0x03, 0x1b
        /*001e*/ 	.short	0x00ff


	//----- nvinfo : EIATTR_NUM_BARRIERS
	.align		4
        /*0020*/ 	.byte	0x02, 0x4c
        /*0022*/ 	.byte	0x01
	.zero		1


	//----- nvinfo : EIATTR_MERCURY_ISA_VERSION
	.align		4
        /*0024*/ 	.byte	0x03, 0x5f
        /*0026*/ 	.short	0x0101


	//----- nvinfo : EIATTR_COOP_GROUP_MASK_REGIDS
	.align		4
        /*0028*/ 	.byte	0x04, 0x29
        /*002a*/ 	.short	(.L_752 - .L_751)


	//   ....[0]....
.L_751:
        /*002c*/ 	.word	0xffffffff


	//   ....[1]....
        /*0030*/ 	.word	0xffffffff


	//   ....[2]....
        /*0034*/ 	.word	0xffffffff


	//   ....[3]....
        /*0038*/ 	.word	0xffffffff


	//   ....[4]....
        /*003c*/ 	.word	0xffffffff


	//   ....[5]....
        /*0040*/ 	.word	0xffffffff


	//----- nvinfo : EIATTR_COOP_GROUP_INSTR_OFFSETS
	.align		4
.L_752:
        /*0044*/ 	.byte	0x04, 0x28
        /*0046*/ 	.short	(.L_754 - .L_753)


	//   ....[0]....
.L_753:
        /*0048*/ 	.word	0x000019f0


	//   ....[1]....
        /*004c*/ 	.word	0x00001ab0


	//   ....[2]....
        /*0050*/ 	.word	0x00001af0


	//   ....[3]....
        /*0054*/ 	.word	0x00001bf0


	//   ....[4]....
        /*0058*/ 	.word	0x00001d00


	//   ....[5]....
        /*005c*/ 	.word	0x00001e00


	//----- nvinfo : EIATTR_VRC_CTA_INIT_COUNT
	.align		4
.L_754:
        /*0060*/ 	.byte	0x02, 0x4a
	.zero		1
	.zero		1


	//----- nvinfo : EIATTR_EXIT_INSTR_OFFSETS
	.align		4
        /*0064*/ 	.byte	0x04, 0x1c
        /*0066*/ 	.short	(.L_756 - .L_755)


	//   ....[0]....
.L_755:
        /*0068*/ 	.word	0x00003b80


	//   ....[1]....
        /*006c*/ 	.word	0x000040b0


	//----- nvinfo : EIATTR_CRS_STACK_SIZE
	.align		4
.L_756:
        /*0070*/ 	.byte	0x04, 0x1e
        /*0072*/ 	.short	(.L_758 - .L_757)
.L_757:
        /*0074*/ 	.word	0x00000000


	//----- nvinfo : EIATTR_CBANK_PARAM_SIZE
	.align		4
.L_758:
        /*0078*/ 	.byte	0x03, 0x19
        /*007a*/ 	.short	0x01d0


	//----- nvinfo : EIATTR_PARAM_CBANK
	.align		4
        /*007c*/ 	.byte	0x04, 0x0a
        /*007e*/ 	.short	(.L_760 - .L_759)
	.align		4
.L_759:
        /*0080*/ 	.word	index@(.nv.constant0._ZN5flash32flash_fwd_splitkv_combine_kernelI23Flash_fwd_kernel_traitsILi96ELi64ELi128ELi4ELb0ELb0EN7cutlass6half_tE19Flash_kernel_traitsILi96ELi64ELi128ELi4ES3_EELi16ELi3ELb1EEEvNS_16Flash_fwd_paramsE)
        /*0084*/ 	.short	0x0380
        /*0086*/ 	.short	0x01d0


	//----- nvinfo : EIATTR_SW_WAR
	.align		4
.L_760:
        /*0088*/ 	.byte	0x04, 0x36
        /*008a*/ 	.short	(.L_762 - .L_761)
.L_761:
        /*008c*/ 	.word	0x00000008
.L_762:


//--------------------- .nv.info._ZN5flash32flash_fwd_splitkv_combine_kernelI23Flash_fwd_kernel_traitsILi96ELi64ELi128ELi4ELb0ELb0EN7cutlass6half_tE19Flash_kernel_traitsILi96ELi64ELi128ELi4ES3_EELi16ELi2ELb1EEEvNS_16Flash_fwd_paramsE --------------------------
	.section	.nv.info._ZN5flash32flash_fwd_splitkv_combine_kernelI23Flash_fwd_kernel_traitsILi96ELi64ELi128ELi4ELb0ELb0EN7cutlass6half_tE19Flash_kernel_traitsILi96ELi64ELi128ELi4ES3_EELi16ELi2ELb1EEEvNS_16Flash_fwd_paramsE,"",@"SHT_CUDA_INFO"
	.sectionflags	@""
	.align	4


	//----- nvinfo : EIATTR_CUDA_API_VERSION
	.align		4
        /*0000*/ 	.byte	0x04, 0x37
        /*0002*/ 	.short	(.L_764 - .L_763)
.L_763:
        /*0004*/ 	.word	0x00000082


	//----- nvinfo : EIATTR_KPARAM_INFO
	.align		4
.L_764:
        /*0008*/ 	.byte	0x04, 0x17
        /*000a*/ 	.short	(.L_766 - .L_765)
.L_765:
        /*000c*/ 	.word	0x00000000
        /*0010*/ 	.short	0x0000
        /*0012*/ 	.short	0x0000
        /*0014*/ 	.byte	0x00, 0xf0, 0x41, 0x07


	//----- nvinfo : EIATTR_SPARSE_MMA_MASK
	.align		4
.L_766:
        /*0018*/ 	.byte	0x03, 0x50
        /*001a*/ 	.short	0x0000


	//----- nvinfo : EIATTR_MAXREG_COUNT
	.align		4
        /*001c*/ 	.byte	0x03, 0x1b
        /*001e*/ 	.short	0x00ff


	//----- nvinfo : EIATTR_NUM_BARRIERS
	.align		4
        /*0020*/ 	.byte	0x02, 0x4c
        /*0022*/ 	.byte	0x01
	.zero		1


	//----- nvinfo : EIATTR_MERCURY_ISA_VERSION
	.align		4
        /*0024*/ 	.byte	0x03, 0x5f
        /*0026*/ 	.short	0x0101


	//----- nvinfo : EIATTR_COOP_GROUP_MASK_REGIDS
	.align		4
        /*0028*/ 	.byte	0x04, 0x29
        /*002a*/ 	.short	(.L_768 - .L_767)


	//   ....[0]....
.L_767:
        /*002c*/ 	.word	0xffffffff


	//   ....[1]....
        /*0030*/ 	.word	0xffffffff


	//   ....[2]....
        /*0034*/ 	.word	0xffffffff


	//   ....[3]....
        /*0038*/ 	.word	0xffffffff


	//----- nvinfo : EIATTR_COOP_GROUP_INSTR_OFFSETS
	.align		4
.L_768:
        /*003c*/ 	.byte	0x04, 0x28
        /*003e*/ 	.short	(.L_770 - .L_769)


	//   ....[0]....
.L_769:
        /*0040*/ 	.word	0x000019b0


	//   ....[1]....
        /*0044*/ 	.word	0x00001a00


	//   ....[2]....
        /*0048*/ 	.word	0x00001ac0


	//   ....[3]....
        /*004c*/ 	.word	0x00001bb0


	//----- nvinfo : EIATTR_VRC_CTA_INIT_COUNT
	.align		4
.L_770:
        /*0050*/ 	.byte	0x02, 0x4a
	.zero		1
	.zero		1


	//----- nvinfo : EIATTR_EXIT_INSTR_OFFSETS
	.align		4
        /*0054*/ 	.byte	0x04, 0x1c
        /*0056*/ 	.short	(.L_772 - .L_771)


	//   ....[0]....
.L_771:
        /*0058*/ 	.word	0x00003b30


	//   ....[1]....
        /*005c*/ 	.word	0x00004060


	//----- nvinfo : EIATTR_CRS_STACK_SIZE
	.align		4
.L_772:
        /*0060*/ 	.byte	0x04, 0x1e
        /*0062*/ 	.short	(.L_774 - .L_773)
.L_773:
        /*0064*/ 	.word	0x00000000


	//----- nvinfo : EIATTR_CBANK_PARAM_SIZE
	.align		4
.L_774:
        /*0068*/ 	.byte	0x03, 0x19
        /*006a*/ 	.short	0x01d0


	//----- nvinfo : EIATTR_PARAM_CBANK
	.align		4
        /*006c*/ 	.byte	0x04, 0x0a
        /*006e*/ 	.short	(.L_776 - .L_775)
	.align		4
.L_775:
        /*0070*/ 	.word	index@(.nv.constant0._ZN5flash32flash_fwd_splitkv_combine_kernelI23Flash_fwd_kernel_traitsILi96ELi64ELi128ELi4ELb0ELb0EN7cutlass6half_tE19Flash_kernel_traitsILi96ELi64ELi128ELi4ES3_EELi16ELi2ELb1EEEvNS_16Flash_fwd_paramsE)
        /*0074*/ 	.short	0x0380
        /*0076*/ 	.short	0x01d0


	//----- nvinfo : EIATTR_SW_WAR
	.align		4
.L_776:
        /*0078*/ 	.byte	0x04, 0x36
        /*007a*/ 	.short	(.L_778 - .L_777)
.L_777:
        /*007c*/ 	.word	0x00000008
.L_778:


//--------------------- .nv.info._ZN5flash32flash_fwd_splitkv_combine_kernelI23Flash_fwd_kernel_traitsILi96ELi64ELi128ELi4ELb0ELb0EN7cutlass6half_tE19Flash_kernel_traitsILi96ELi64ELi128ELi4ES3_EELi16ELi1ELb1EEEvNS_16Flash_fwd_paramsE --------------------------
	.section	.nv.info._ZN5flash32flash_fwd_splitkv_combine_kernelI23Flash_fwd_kernel_traitsILi96ELi64ELi128ELi4ELb0ELb0EN7cutlass6half_tE19Flash_kernel_traitsILi96ELi64ELi128ELi4ES3_EELi16ELi1ELb1EEEvNS_16Flash_fwd_paramsE,"",@"SHT_CUDA_INFO"
	.sectionflags	@""
	.align	4


	//----- nvinfo : EIATTR_CUDA_API_VERSION
	.align		4
        /*0000*/ 	.byte	0x04, 0x37
        /*0002*/ 	.short	(.L_780 - .L_779)
.L_779:
        /*0004*/ 	.word	0x00000082


	//----- nvinfo : EIATTR_KPARAM_INFO
	.align		4
.L_780:
        /*0008*/ 	.byte	0x04, 0x17
        /*000a*/ 	.short	(.L_782 - .L_781)
.L_781:
        /*000c*/ 	.word	0x00000000
        /*0010*/ 	.short	0x0000
        /*0012*/ 	.short	0x0000
        /*0014*/ 	.byte	0x00, 0xf0, 0x41, 0x07


	//----- nvinfo : EIATTR_SPARSE_MMA_MASK
	.align		4
.L_782:
        /*0018*/ 	.byte	0x03, 0x50
        /*001a*/ 	.short	0x0000


	//----- nvinfo : EIATTR_MAXREG_COUNT
	.align		4
        /*001c*/ 	.byte	0x03, 0x1b
        /*001e*/ 	.short	0x00ff


	//----- nvinfo : EIATTR_NUM_BARRIERS
	.align		4
        /*0020*/ 	.byte	0x02, 0x4c
        /*0022*/ 	.byte	0x01
	.zero		1


	//----- nvinfo : EIATTR_MERCURY_ISA_VERSION
	.align		4
        /*0024*/ 	.byte	0x03, 0x5f
        /*0026*/ 	.short	0x0101


	//----- nvinfo : EIATTR_COOP_GROUP_MASK_REGIDS
	.align		4
        /*0028*/ 	.byte	0x04, 0x29
        /*002a*/ 	.short	(.L_784 - .L_783)


	//   ....[0]....
.L_783:
        /*002c*/ 	.word	0xffffffff


	//   ....[1]....
        /*0030*/ 	.word	0xffffffff


	//----- nvinfo : EIATTR_COOP_GROUP_INSTR_OFFSETS
	.align		4
.L_784:
        /*0034*/ 	.byte	0x04, 0x28
        /*0036*/ 	.short	(.L_786 - .L_785)


	//   ....[0]....
.L_785:
        /*0038*/ 	.word	0x00001a60


	//   ....[1]....
        /*003c*/ 	.word	0x00001c50


	//----- nvinfo : EIATTR_VRC_CTA_INIT_COUNT
	.align		4
.L_786:
        /*0040*/ 	.byte	0x02, 0x4a
	.zero		1
	.zero		1


	//----- nvinfo : EIATTR_EXIT_INSTR_OFFSETS
	.align		4
        /*0044*/ 	.byte	0x04, 0x1c
        /*0046*/ 	.short	(.L_788 - .L_787)


	//   ....[0]....
.L_787:
        /*0048*/ 	.word	0x00003b00


	//   ....[1]....
        /*004c*/ 	.word	0x00004030


	//----- nvinfo : EIATTR_CRS_STACK_SIZE
	.align		4
.L_788:
        /*0050*/ 	.byte	0x04, 0x1e
        /*0052*/ 	.short	(.L_790 - .L_789)
.L_789:
        /*0054*/ 	.word	0x00000000


	//----- nvinfo : EIATTR_CBANK_PARAM_SIZE
	.align		4
.L_790:
        /*0058*/ 	.byte	0x03, 0x19
        /*005a*/ 	.short	0x01d0


	//----- nvinfo : EIATTR_PARAM_CBANK
	.align		4
        /*005c*/ 	.byte	0x04, 0x0a
        /*005e*/ 	.short	(.L_792 - .L_791)
	.align		4
.L_791:
        /*0060*/ 	.word	index@(.nv.constant0._ZN5flash32flash_fwd_splitkv_combine_kernelI23Flash_fwd_kernel_traitsILi96ELi64ELi128ELi4ELb0ELb0EN7cutlass6half_tE19Flash_kernel_traitsILi96ELi64ELi128ELi4ES3_EELi16ELi1ELb1EEEvNS_16Flash_fwd_paramsE)
        /*0064*/ 	.short	0x0380
        /*0066*/ 	.short	0x01d0


	//----- nvinfo : EIATTR_SW_WAR
	.align		4
.L_792:
        /*0068*/ 	.byte	0x04, 0x36
        /*006a*/ 	.short	(.L_794 - .L_793)
.L_793:
        /*006c*/ 	.word	0x00000008
.L_794:


//--------------------- .nv.info._ZN5flash24flash_fwd_splitkv_kernelI23Flash_fwd_kernel_traitsILi96ELi64ELi128ELi4ELb0ELb0EN7cutlass6half_tE19Flash_kernel_traitsILi96ELi64ELi128ELi4ES3_EELb1ELb0ELb0ELb0ELb0ELb0ELb0ELb0EEEvNS_16Flash_fwd_paramsE --------------------------
	.section	.nv.info._ZN5flash24flash_fwd_splitkv_kernelI23Flash_fwd_kernel_traitsILi96ELi64ELi128ELi4ELb0ELb0EN7cutlass6half_tE19Flash_kernel_traitsILi96ELi64ELi128ELi4ES3_EELb1ELb0ELb0ELb0ELb0ELb0ELb0ELb0EEEvNS_16Flash_fwd_paramsE,"",@"SHT_CUDA_INFO"
	.sectionflags	@""
	.align	4


	//----- nvinfo : EIATTR_CUDA_API_VERSION
	.align		4
        /*0000*/ 	.byte	0x04, 0x37
        /*0002*/ 	.short	(.L_796 - .L_795)
.L_795:
        /*0004*/ 	.word	0x00000082


	//----- nvinfo : EIATTR_KPARAM_INFO
	.align		4
.L_796:
        /*0008*/ 	.byte	0x04, 0x17
        /*000a*/ 	.short	(.L_798 - .L_797)
.L_797:
        /*000c*/ 	.word	0x00000000
        /*0010*/ 	.short	0x0000
        /*0012*/ 	.short	0x0000
        /*0014*/ 	.byte	0x00, 0xf0, 0x41, 0x07


	//----- nvinfo : EIATTR_SPARSE_MMA_MASK
	.align		4
.L_798:
        /*0018*/ 	.byte	0x03, 0x50
        /*001a*/ 	.short	0x0000


	//----- nvinfo : EIATTR_MAXREG_COUNT
	.align		4
        /*001c*/ 	.byte	0x03, 0x1b
        /*001e*/ 	.short	0x00ff


	//----- nvinfo : EIATTR_NUM_BARRIERS
	.align		4
        /*0020*/ 	.byte	0x02, 0x4c
        /*0022*/ 	.byte	0x01
	.zero		1


	//----- nvinfo : EIATTR_MERCURY_ISA_VERSION
	.align		4
        /*0024*/ 	.byte	0x03, 0x5f
        /*0026*/ 	.short	0x0101


	//----- nvinfo : EIATTR_COOP_GROUP_MASK_REGIDS
	.align		4
        /*0028*/ 	.byte	0x04, 0x29
        /*002a*/ 	.short	(.L_800 - .L_799)


	//   ....[0]....
.L_799:
        /*002c*/ 	.word	0xffffffff


	//   ....[1]....
        /*0030*/ 	.word	0xffffffff


	//   ....[2]....
        /*0034*/ 	.word	0xffffffff


	//   ....[3]....
        /*0038*/ 	.word	0xffffffff


	//   ....[4]....
        /*003c*/ 	.word	0xffffffff


	//   ....[5]....
        /*0040*/ 	.word	0xffffffff


	//   ....[6]....
        /*0044*/ 	.word	0xffffffff


	//   ....[7]....
        /*0048*/ 	.word	0xffffffff


	//   ....[8]....
        /*004c*/ 	.word	0xffffffff


	//   ....[9]....
        /*0050*/ 	.word	0xffffffff


	//   ....[10]....
        /*0054*/ 	.word	0xffffffff


	//   ....[11]....
        /*0058*/ 	.word	0xffffffff


	//   ....[12]....
        /*005c*/ 	.word	0xffffffff


	//   ....[13]....
        /*0060*/ 	.word	0xffffffff


	//   ....[14]....
        /*0064*/ 	.word	0xffffffff


	//   ....[15]....
        /*0068*/ 	.word	0xffffffff


	//----- nvinfo : EIATTR_COOP_GROUP_INSTR_OFFSETS
	.align		4
.L_800:
        /*006c*/ 	.byte	0x04, 0x28
        /*006e*/ 	.short	(.L_802 - .L_801)


	//   ....[0]....
.L_801:
        /*0070*/ 	.word	0x00004d60


	//   ....[1]....
        /*0074*/ 	.word	0x00004db0


	//   ....[2]....
        /*0078*/ 	.word	0x00004e10


	//   ....[3]....
        /*007c*/ 	.word	0x00004e40


	//   ....[4]....
        /*0080*/ 	.word	0x00008d70


	//   ....[5]....
        /*0084*/ 	.word	0x00008d80


	//   ....[6]....
        /*0088*/ 	.word	0x00008db0


	//   ....[7]....
        /*008c*/ 	.word	0x00008dc0


	//   ....[8]....
        /*0090*/ 	.word	0x0000c790


	//   ....[9]....
        /*0094*/ 	.word	0x0000c7b0


	//   ....[10]....
        /*0098*/ 	.word	0x0000c7e0


	//   ....[11]....
        /*009c*/ 	.word	0x0000c7f0


	//   ....[12]....
        /*00a0*/ 	.word	0x0000e300


	//   ....[13]....
        /*00a4*/ 	.word	0x0000e340


	//   ....[14]....
        /*00a8*/ 	.word	0x0000e3f0


	//   ....[15]....
        /*00ac*/ 	.word	0x0000e410


	//----- nvinfo : EIATTR_VRC_CTA_INIT_COUNT
	.align		4
.L_802:
        /*00b0*/ 	.byte	0x02, 0x4a
	.zero		1
	.zero		1


	//----- nvinfo : EIATTR_EXIT_INSTR_OFFSETS
	.align		4
        /*00b4*/ 	.byte	0x04, 0x1c
        /*00b6*/ 	.short	(.L_804 - .L_803)


	//   ....[0]....
.L_803:
        /*00b8*/ 	.word	0x00000350


	//   ....[1]....
        /*00bc*/ 	.word	0x00000990


	//   ....[2]....
        /*00c0*/ 	.word	0x000009c0


	//   ....[3]....
        /*00c4*/ 	.word	0x0000f030


	//   ....[4]....
        /*00c8*/ 	.word	0x0000f160


	//   ....[5]....
        /*00cc*/ 	.word	0x0000f180


	//----- nvinfo : EIATTR_CRS_STACK_SIZE
	.align		4
.L_804:
        /*00d0*/ 	.byte	0x04, 0x1e
        /*00d2*/ 	.short	(.L_806 - .L_805)
.L_805:
        /*00d4*/ 	.word	0x00000000


	//----- nvinfo : EIATTR_CBANK_PARAM_SIZE
	.align		4
.L_806:
        /*00d8*/ 	.byte	0x03, 0x19
        /*00da*/ 	.short	0x01d0


	//----- nvinfo : EIATTR_PARAM_CBANK
	.align		4
        /*00dc*/ 	.byte	0x04, 0x0a
        /*00de*/ 	.short	(.L_808 - .L_807)
	.align		4
.L_807:
        /*00e0*/ 	.word	index@(.nv.constant0._ZN5flash24flash_fwd_splitkv_kernelI23Flash_fwd_kernel_traitsILi96ELi64ELi128ELi4ELb0ELb0EN7cutlass6half_tE19Flash_kernel_traitsILi96ELi64ELi128ELi4ES3_EELb1ELb0ELb0ELb0ELb0ELb0ELb0ELb0EEEvNS_16Flash_fwd_paramsE)
        /*00e4*/ 	.short	0x0380
        /*00e6*/ 	.short	0x01d0


	//----- nvinfo : EIATTR_SW_WAR
	.align		4
.L_808:
        /*00e8*/ 	.byte	0x04, 0x36
        /*00ea*/ 	.short	(.L_810 - .L_809)
.L_809:
        /*00ec*/ 	.word	0x00000008
.L_810:


//--------------------- .nv.info._ZN5flash24flash_fwd_splitkv_kernelI23Flash_fwd_kernel_traitsILi96ELi64ELi128ELi4ELb0ELb0EN7cutlass6half_tE19Flash_kernel_traitsILi96ELi64ELi128ELi4ES3_EELb1ELb0ELb0ELb0ELb0ELb1ELb0ELb0EEEvNS_16Flash_fwd_paramsE --------------------------
	.section	.nv.info._ZN5flash24flash_fwd_splitkv_kernelI23Flash_fwd_kernel_traitsILi96ELi64ELi128ELi4ELb0ELb0EN7cutlass6half_tE19Flash_kernel_traitsILi96ELi64ELi128ELi4ES3_EELb1ELb0ELb0ELb0ELb0ELb1ELb0ELb0EEEvNS_16Flash_fwd_paramsE,"",@"SHT_CUDA_INFO"
	.sectionflags	@""
	.align	4


	//----- nvinfo : EIATTR_CUDA_API_VERSION
	.align		4
        /*0000*/ 	.byte	0x04, 0x37
        /*0002*/ 	.short	(.L_812 - .L_811)
.L_811:
        /*0004*/ 	.word	0x00000082


	//----- nvinfo : EIATTR_KPARAM_INFO
	.align		4
.L_812:
        /*0008*/ 	.byte	0x04, 0x17
        /*000a*/ 	.short	(.L_814 - .L_813)
.L_813:
        /*000c*/ 	.word	0x00000000
        /*0010*/ 	.short	0x0000
        /*0012*/ 	.short	0x0000
        /*0014*/ 	.byte	0x00, 0xf0, 0x41, 0x07


	//----- nvinfo : EIATTR_SPARSE_MMA_MASK
	.align		4
.L_814:
        /*0018*/ 	.byte	0x03, 0x50
        /*001a*/ 	.short	0x0000


	//----- nvinfo : EIATTR_MAXREG_COUNT
	.align		4
        /*001c*/ 	.byte	0x03, 0x1b
        /*001e*/ 	.short	0x00ff


	//----- nvinfo : EIATTR_NUM_BARRIERS
	.align		4
        /*0020*/ 	.byte	0x02, 0x4c
        /*0022*/ 	.byte	0x01
	.zero		1


	//----- nvinfo : EIATTR_MERCURY_ISA_VERSION
	.align		4
        /*0024*/ 	.byte	0x03, 0x5f
        /*0026*/ 	.short	0x0101


	//----- nvinfo : EIATTR_COOP_GROUP_MASK_REGIDS
	.align		4
        /*0028*/ 	.byte	0x04, 0x29
        /*002a*/ 	.short	(.L_816 - .L_815)


	//   ....[0]....
.L_815:
        /*002c*/ 	.word	0xffffffff


	//   ....[1]....
        /*0030*/ 	.word	0xffffffff


	//   ....[2]....
        /*0034*/ 	.word	0xffffffff


	//   ....[3]....
        /*0038*/ 	.word	0xffffffff


	//   ....[4]....
        /*003c*/ 	.word	0xffffffff


	//   ....[5]....
        /*0040*/ 	.word	0xffffffff


	//   ....[6]....
        /*0044*/ 	.word	0xffffffff


	//   ....[7]....
        /*0048*/ 	.word	0xffffffff


	//   ....[8]....
        /*004c*/ 	.word	0xffffffff


	//   ....[9]....
        /*0050*/ 	.word	0xffffffff


	//   ....[10]....
        /*0054*/ 	.word	0xffffffff


	//   ....[11]....
        /*0058*/ 	.word	0xffffffff


	//   ....[12]....
        /*005c*/ 	.word	0xffffffff


	//   ....[13]....
        /*0060*/ 	.word	0xffffffff


	//   ....[14]....
        /*0064*/ 	.word	0xffffffff


	//   ....[15]....
        /*0068*/ 	.word	0xffffffff


	//----- nvinfo : EIATTR_COOP_GROUP_INSTR_OFFSETS
	.align		4
.L_816:
        /*006c*/ 	.byte	0x04, 0x28
        /*006e*/ 	.short	(.L_818 - .L_817)


	//   ....[0]....
.L_817:
        /*0070*/ 	.word	0x00005520


	//   ....[1]....
        /*0074*/ 	.word	0x000055d0


	//   ....[2]....
        /*0078*/ 	.word	0x00005600


	//   ....[3]....
        /*007c*/ 	.word	0x00005640


	//   ....[4]....
        /*0080*/ 	.word	0x00009d80


	//   ....[5]....
        /*0084*/ 	.word	0x00009d90


	//   ....[6]....
        /*0088*/ 	.word	0x00009dc0


	//   ....[7]....
        /*008c*/ 	.word	0x00009dd0


	//   ....[8]....
        /*0090*/ 	.word	0x0000e040


	//   ....[9]....
        /*0094*/ 	.word	0x0000e060


	//   ....[10]....
        /*0098*/ 	.word	0x0000e090


	//   ....[11]....
        /*009c*/ 	.word	0x0000e0a0


	//   ....[12]....
        /*00a0*/ 	.word	0x0000fb80


	//   ....[13]....
        /*00a4*/ 	.word	0x0000fbc0


	//   ....[14]....
        /*00a8*/ 	.word	0x0000fc70


	//   ....[15]....
        /*00ac*/ 	.word	0x0000fc90


	//----- nvinfo : EIATTR_VRC_CTA_INIT_COUNT
	.align		4
.L_818:
        /*00b0*/ 	.byte	0x02, 0x4a
	.zero		1
	.zero		1


	//----- nvinfo : EIATTR_EXIT_INSTR_OFFSETS
	.align		4
        /*00b4*/ 	.byte	0x04, 0x1c
        /*00b6*/ 	.short	(.L_820 - .L_819)


	//   ....[0]....
.L_819:
        /*00b8*/ 	.word	0x00000350


	//   ....[1]....
        /*00bc*/ 	.word	0x00000990


	//   ....[2]....
        /*00c0*/ 	.word	0x000009c0


	//   ....[3]....
        /*00c4*/ 	.word	0x000108b0


	//   ....[4]....
        /*00c8*/ 	.word	0x000109e0


	//   ....[5]....
        /*00cc*/ 	.word	0x00010a00


	//----- nvinfo : EIATTR_CRS_STACK_SIZE
	.align		4
.L_820:
        /*00d0*/ 	.byte	0x04, 0x1e
        /*00d2*/ 	.short	(.L_822 - .L_821)
.L_821:
        /*00d4*/ 	.word	0x00000000


	//----- nvinfo : EIATTR_CBANK_PARAM_SIZE
	.align		4
.L_822:
        /*00d8*/ 	.byte	0x03, 0x19
        /*00da*/ 	.short	0x01d0


	//----- nvinfo : EIATTR_PARAM_CBANK
	.align		4
        /*00dc*/ 	.byte	0x04, 0x0a
        /*00de*/ 	.short	(.L_824 - .L_823)
	.align		4
.L_823:
        /*00e0*/ 	.word	index@(.nv.constant0._ZN5flash24flash_fwd_splitkv_kernelI23Flash_fwd_kernel_traitsILi96ELi64ELi128ELi4ELb0ELb0EN7cutlass6half_tE19Flash_kernel_traitsILi96ELi64ELi128ELi4ES3_EELb1ELb0ELb0ELb0ELb0ELb1ELb0ELb0EEEvNS_16Flash_fwd_paramsE)
        /*00e4*/ 	.short	0x0380
        /*00e6*/ 	.short	0x01d0


	//----- nvinfo : EIATTR_SW_WAR
	.align		4
.L_824:
        /*00e8*/ 	.byte	0x04, 0x36
        /*00ea*/ 	.short	(.L_826 - .L_825)
.L_825:
        /*00ec*/ 	.word	0x00000008
.L_826:


//--------------------- .nv.info._ZN5flash24flash_fwd_splitkv_kernelI23Flash_fwd_kernel_traitsILi96ELi64ELi128ELi4ELb0ELb0EN7cutlass6half_tE19Flash_kernel_traitsILi96ELi64ELi128ELi4ES3_EELb1ELb0ELb0ELb0ELb0ELb0ELb0ELb1EEEvNS_16Flash_fwd_paramsE --------------------------
	.section	.nv.info._ZN5flash24flash_fwd_splitkv_kernelI23Flash_fwd_kernel_traitsILi96ELi64ELi128ELi4ELb0ELb0EN7cutlass6half_tE19Flash_kernel_traitsILi96ELi64ELi128ELi4ES3_EELb1ELb0ELb0ELb0ELb0ELb0ELb0ELb1EEEvNS_16Flash_fwd_paramsE,"",@"SHT_CUDA_INFO"
	.sectionflags	@""
	.align	4


	//----- nvinfo : EIATTR_CUDA_API_VERSION
	.align		4
        /*0000*/ 	.byte	0x04, 0x37
        /*0002*/ 	.short	(.L_828 - .L_827)
.L_827:
        /*0004*/ 	.word	0x00000082


	//----- nvinfo : EIATTR_KPARAM_INFO
	.align		4
.L_828:
        /*0008*/ 	.byte	0x04, 0x17
        /*000a*/ 	.short	(.L_830 - .L_829)
.L_829:
        /*000c*/ 	.word	0x00000000
        /*0010*/ 	.short	0x0000
        /*0012*/ 	.short	0x0000
        /*0014*/ 	.byte	0x00, 0xf0, 0x41, 0x07


	//----- nvinfo : EIATTR_SPARSE_MMA_MASK
	.align		4
.L_830:
        /*0018*/ 	.byte	0x03, 0x50
        /*001a*/ 	.short	0x0000


	//----- nvinfo : EIATTR_MAXREG_COUNT
	.align		4
        /*001c*/ 	.byte	0x03, 0x1b
        /*001e*/ 	.short	0x00ff


	//----- nvinfo : EIATTR_NUM_BARRIERS
	.align		4
        /*0020*/ 	.byte	0x02, 0x4c
        /*0022*/ 	.byte	0x01
	.zero		1


	//----- nvinfo : EIATTR_MERCURY_ISA_VERSION
	.align		4
        /*0024*/ 	.byte	0x03, 0x5f
        /*0026*/ 	.short	0x0101


	//----- nvinfo : EIATTR_COOP_GROUP_MASK_REGIDS
	.align		4
        /*0028*/ 	.byte	0x04, 0x29
        /*002a*/ 	.short	(.L_832 - .L_831)


	//   ....[0]....
.L_831:
        /*002c*/ 	.word	0xffffffff


	//   ....[1]....
        /*0030*/ 	.word	0xffffffff


	//   ....[2]....
        /*0034*/ 	.word	0xffffffff


	//   ....[3]....
        /*0038*/ 	.word	0xffffffff


	//   ....[4]....
        /*003c*/ 	.word	0xffffffff


	//   ....[5]....
        /*0040*/ 	.word	0xffffffff


	//   ....[6]....
        /*0044*/ 	.word	0xffffffff


	//   ....[7]....
        /*0048*/ 	.word	0xffffffff


	//   ....[8]....
        /*004c*/ 	.word	0xffffffff


	//   ....[9]....
        /*0050*/ 	.word	0xffffffff


	//   ....[10]....
        /*0054*/ 	.word	0xffffffff


	//   ....[11]....
        /*0058*/ 	.word	0xffffffff


	//   ....[12]....
        /*005c*/ 	.word	0xffffffff


	//   ....[13]....
        /*0060*/ 	.word	0xffffffff


	//   ....[14]....
        /*0064*/ 	.word	0xffffffff


	//   ....[15]....
        /*0068*/ 	.word	0xffffffff


	//----- nvinfo : EIATTR_COOP_GROUP_INSTR_OFFSETS
	.align		4
.L_832:
        /*006c*/ 	.byte	0x04, 0x28
        /*006e*/ 	.short	(.L_834 - .L_833)


	//   ....[0]....
.L_833:
        /*0070*/ 	.word	0x00011490


	//   ....[1]....
        /*0074*/ 	.word	0x000114b0


	//   ....[2]....
        /*0078*/ 	.word	0x000114d0


	//   ....[3]....
        /*007c*/ 	.word	0x000114f0


	//   ....[4]....
        /*0080*/ 	.word	0x00015570


	//   ....[5]....
        /*0084*/ 	.word	0x00015580


	//   ....[6]....
        /*0088*/ 	.word	0x000155b0


	//   ....[7]....
        /*008c*/ 	.word	0x000155c0


	//   ....[8]....
        /*0090*/ 	.word	0x00019000


	//   ....[9]....
        /*0094*/ 	.word	0x00019020


	//   ....[10]....
        /*0098*/ 	.word	0x00019050


	//   ....[11]....
        /*009c*/ 	.word	0x00019060


	//   ....[12]....
        /*00a0*/ 	.word	0x0001ab80


	//   ....[13]....
        /*00a4*/ 	.word	0x0001abc0


	//   ....[14]....
        /*00a8*/ 	.word	0x0001acf0


	//   ....[15]....
        /*00ac*/ 	.word	0x0001ad10


	//----- nvinfo : EIATTR_VRC_CTA_INIT_COUNT
	.align		4
.L_834:
        /*00b0*/ 	.byte	0x02, 0x4a
	.zero		1
	.zero		1


	//----- nvinfo : EIATTR_EXIT_INSTR_OFFSETS
	.align		4
        /*00b4*/ 	.byte	0x04, 0x1c
        /*00b6*/ 	.short	(.L_836 - .L_835)


	//   ....[0]....
.L_835:
        /*00b8*/ 	.word	0x00000350


	//   ....[1]....
        /*00bc*/ 	.word	0x000009a0


	//   ....[2]....
        /*00c0*/ 	.word	0x000009d0


	//   ....[3]....
        /*00c4*/ 	.word	0x0001b8e0


	//   ....[4]....
        /*00c8*/ 	.word	0x0001ba10


	//   ....[5]....
        /*00cc*/ 	.word	0x0001ba30


	//----- nvinfo : EIATTR_CRS_STACK_SIZE
	.align		4
.L_836:
        /*00d0*/ 	.byte	0x04, 0x1e
        /*00d2*/ 	.short	(.L_838 - .L_837)
.L_837:
        /*00d4*/ 	.word	0x00000000


	//----- nvinfo : EIATTR_CBANK_PARAM_SIZE
	.align		4
.L_838:
        /*00d8*/ 	.byte	0x03, 0x19
        /*00da*/ 	.short	0x01d0


	//----- nvinfo : EIATTR_PARAM_CBANK
	.align		4
        /*00dc*/ 	.byte	0x04, 0x0a
        /*00de*/ 	.short	(.L_840 - .L_839)
	.align		4
.L_839:
        /*00e0*/ 	.word	index@(.nv.constant0._ZN5flash24flash_fwd_splitkv_kernelI23Flash_fwd_kernel_traitsILi96ELi64ELi128ELi4ELb0ELb0EN7cutlass6half_tE19Flash_kernel_traitsILi96ELi64ELi128ELi4ES3_EELb1ELb0ELb0ELb0ELb0ELb0ELb0ELb1EEEvNS_16Flash_fwd_paramsE)
        /*00e4*/ 	.short	0x0380
        /*00e6*/ 	.short	0x01d0


	//----- nvinfo : EIATTR_SW_WAR
	.align		4
.L_840:
        /*00e8*/ 	.byte	0x04, 0x36
        /*00ea*/ 	.short	(.L_842 - .L_841)
.L_841:
        /*00ec*/ 	.word	0x00000008
.L_842:


//--------------------- .nv.info._ZN5flash24flash_fwd_splitkv_kernelI23Flash_fwd_kernel_traitsILi96ELi64ELi128ELi4ELb0ELb0EN7cutlass6half_tE19Flash_kernel_traitsILi96ELi64ELi128ELi4ES3_EELb1ELb0ELb0ELb0ELb0ELb1ELb0ELb1EEEvNS_16Flash_fwd_paramsE --------------------------
	.section	.nv.info._ZN5flash24flash_fwd_splitkv_kernelI23Flash_fwd_kernel_traitsILi96ELi64ELi128ELi4ELb0ELb0EN7cutlass6half_tE19Flash_kernel_traitsILi96ELi64ELi128ELi4ES3_EELb1ELb0ELb0ELb0ELb0ELb1ELb0ELb1EEEvNS_16Flash_fwd_paramsE,"",@"SHT_CUDA_INFO"
	.sectionflags	@""
	.align	4


	//----- nvinfo : EIATTR_CUDA_API_VERSION
	.align		4
        /*0000*/ 	.byte	0x04, 0x37
        /*0002*/ 	.short	(.L_844 - .L_843)
.L_843:
        /*0004*/ 	.word	0x00000082


	//----- nvinfo : EIATTR_KPARAM_INFO
	.align		4
.L_844:
        /*0008*/ 	.byte	0x04, 0x17
        /*000a*/ 	.short	(.L_846 - .L_845)
.L_845:
        /*000c*/ 	.word	0x00000000
        /*0010*/ 	.short	0x0000
        /*0012*/ 	.short	0x0000
        /*0014*/ 	.byte	0x00, 0xf0, 0x41, 0x07


	//----- nvinfo : EIATTR_SPARSE_MMA_MASK
	.align		4
.L_846:
        /*0018*/ 	.byte	0x03, 0x50
        /*001a*/ 	.short	0x0000


	//----- nvinfo : EIATTR_MAXREG_COUNT
	.align		4
        /*001c*/ 	.byte	0x03, 0x1b
        /*001e*/ 	.short	0x00ff


	//----- nvinfo : EIATTR_NUM_BARRIERS
	.align		4
        /*0020*/ 	.byte	0x02, 0x4c
        /*0022*/ 	.byte	0x01
	.zero		1


	//----- nvinfo : EIATTR_MERCURY_ISA_VERSION
	.align		4
        /*0024*/ 	.byte	0x03, 0x5f
        /*0026*/ 	.short	0x0101


	//----- nvinfo : EIATTR_COOP_GROUP_MASK_REGIDS
	.align		4
        /*0028*/ 	.byte	0x04, 0x29
        /*002a*/ 	.short	(.L_848 - .L_847)


	//   ....[0]....
.L_847:
        /*002c*/ 	.word	0xffffffff


	//   ....[1]....
        /*0030*/ 	.word	0xffffffff


	//   ....[2]....
        /*0034*/ 	.word	0xffffffff


	//   ....[3]....
        /*0038*/ 	.word	0xffffffff


	//   ....[4]....
        /*003c*/ 	.word	0xffffffff


	//   ....[5]....
        /*0040*/ 	.word	0xffffffff


	//   ....[6]....
        /*0044*/ 	.word	0xffffffff


	//   ....[7]....
        /*0048*/ 	.word	0xffffffff


	//   ....[8]....
        /*004c*/ 	.word	0xffffffff


	//   ....[9]....
        /*0050*/ 	.word	0xffffffff


	//   ....[10]....
        /*0054*/ 	.word	0xffffffff


	//   ....[11]....
        /*0058*/ 	.word	0xffffffff


	//   ....[12]....
        /*005c*/ 	.word	0xffffffff


	//   ....[13]....
        /*0060*/ 	.word	0xffffffff


	//   ....[14]....
        /*0064*/ 	.word	0xffffffff


	//   ....[15]....
        /*0068*/ 	.word	0xffffffff


	//----- nvinfo : EIATTR_COOP_GROUP_INSTR_OFFSETS
	.align		4
.L_848:
        /*006c*/ 	.byte	0x04, 0x28
        /*006e*/ 	.short	(.L_850 - .L_849)


	//   ....[0]....
.L_849:
        /*0070*/ 	.word	0x00011c00


	//   ....[1]....
        /*0074*/ 	.word	0x00011c50


	//   ....[2]....
        /*0078*/ 	.word	0x00011cb0


	//   ....[3]....
        /*007c*/ 	.word	0x00011cd0


	//   ....[4]....
        /*0080*/ 	.word	0x00016560


	//   ....[5]....
        /*0084*/ 	.word	0x00016570


	//   ....[6]....
        /*0088*/ 	.word	0x000165a0


	//   ....[7]....
        /*008c*/ 	.word	0x000165b0


	//   ....[8]....
        /*0090*/ 	.word	0x0001a860


	//   ....[9]....
        /*0094*/ 	.word	0x0001a880


	//   ....[10]....
        /*0098*/ 	.word	0x0001a8b0


	//   ....[11]....
        /*009c*/ 	.word	0x0001a8c0


	//   ....[12]....
        /*00a0*/ 	.word	0x0001c3e0


	//   ....[13]....
        /*00a4*/ 	.word	0x0001c420


	//   ....[14]....
        /*00a8*/ 	.word	0x0001c550


	//   ....[15]....
        /*00ac*/ 	.word	0x0001c570


	//----- nvinfo : EIATTR_VRC_CTA_INIT_COUNT
	.align		4
.L_850:
        /*00b0*/ 	.byte	0x02, 0x4a
	.zero		1
	.zero		1


	//----- nvinfo : EIATTR_EXIT_INSTR_OFFSETS
	.align		4
        /*00b4*/ 	.byte	0x04, 0x1c
        /*00b6*/ 	.short	(.L_852 - .L_851)


	//   ....[0]....
.L_851:
        /*00b8*/ 	.word	0x00000350


	//   ....[1]....
        /*00bc*/ 	.word	0x000009a0


	//   ....[2]....
        /*00c0*/ 	.word	0x000009d0


	//   ....[3]....
        /*00c4*/ 	.word	0x0001d140


	//   ....[4]....
        /*00c8*/ 	.word	0x0001d270


	//   ....[5]....
        /*00cc*/ 	.word	0x0001d290


	//----- nvinfo : EIATTR_CRS_STACK_SIZE
	.align		4
.L_852:
        /*00d0*/ 	.byte	0x04, 0x1e
        /*00d2*/ 	.short	(.L_854 - .L_853)
.L_853:
        /*00d4*/ 	.word	0x00000000


	//----- nvinfo : EIATTR_CBANK_PARAM_SIZE
	.align		4
.L_854:
        /*00d8*/ 	.byte	0x03, 0x19
        /*00da*/ 	.short	0x01d0


	//----- nvinfo : EIATTR_PARAM_CBANK
	.align		4
        /*00dc*/ 	.byte	0x04, 0x0a
        /*00de*/ 	.short	(.L_856 - .L_855)
	.align		4
.L_855:
        /*00e0*/ 	.word	index@(.nv.constant0._ZN5flash24flash_fwd_splitkv_kernelI23Flash_fwd_kernel_traitsILi96ELi64ELi128ELi4ELb0ELb0EN7cutlass6half_tE19Flash_kernel_traitsILi96ELi64ELi128ELi4ES3_EELb1ELb0ELb0ELb0ELb0ELb1ELb0ELb1EEEvNS_16Flash_fwd_paramsE)
        /*00e4*/ 	.short	0x0380
        /*00e6*/ 	.short	0x01d0


	//----- nvinfo : EIATTR_SW_WAR
	.align		4
.L_856:
        /*00e8*/ 	.byte	0x04, 0x36
        /*00ea*/ 	.short	(.L_858 - .L_857)
.L_857:
        /*00ec*/ 	.word	0x00000008
.L_858:


//--------------------- .nv.info._ZN5flash24flash_fwd_splitkv_kernelI23Flash_fwd_kernel_traitsILi96ELi64ELi128ELi4ELb0ELb0EN7cutlass6half_tE19Flash_kernel_traitsILi96ELi64ELi128ELi4ES3_EELb1ELb0ELb0ELb0ELb0ELb0ELb1ELb0EEEvNS_16Flash_fwd_paramsE --------------------------
	.section	.nv.info._ZN5flash24flash_fwd_splitkv_kernelI23Flash_fwd_kernel_traitsILi96ELi64ELi128ELi4ELb0ELb0EN7cutlass6half_tE19Flash_kernel_traitsILi96ELi64ELi128ELi4ES3_EELb1ELb0ELb0ELb0ELb0ELb0ELb1ELb0EEEvNS_16Flash_fwd_paramsE,"",@"SHT_CUDA_INFO"
	.sectionflags	@""
	.align	4


	//----- nvinfo : EIATTR_CUDA_API_VERSION
	.align		4
        /*0000*/ 	.byte	0x04, 0x37
        /*0002*/ 	.short	(.L_860 - .L_859)
.L_859:
        /*0004*/ 	.word	0x00000082


	//----- nvinfo : EIATTR_KPARAM_INFO
	.align		4
.L_860:
        /*0008*/ 	.byte	0x04, 0x17
        /*000a*/ 	.short	(.L_862 - .L_861)
.L_861:
        /*000c*/ 	.word	0x00000000
        /*0010*/ 	.short	0x0000
        /*0012*/ 	.short	0x0000
        /*0014*/ 	.byte	0x00, 0xf0, 0x41, 0x07


	//----- nvinfo : EIATTR_SPARSE_MMA_MASK
	.align		4
.L_862:
        /*0018*/ 	.byte	0x03, 0x50
        /*001a*/ 	.short	0x0000


	//----- nvinfo : EIATTR_MAXREG_COUNT
	.align		4
        /*001c*/ 	.byte	0x03, 0x1b
        /*001e*/ 	.short	0x00ff


	//----- nvinfo : EIATTR_NUM_BARRIERS
	.align		4
        /*0020*/ 	.byte	0x02, 0x4c
        /*0022*/ 	.byte	0x01
	.zero		1


	//----- nvinfo : EIATTR_MERCURY_ISA_VERSION
	.align		4
        /*0024*/ 	.byte	0x03, 0x5f
        /*0026*/ 	.short	0x0101


	//----- nvinfo : EIATTR_COOP_GROUP_MASK_REGIDS
	.align		4
        /*0028*/ 	.byte	0x04, 0x29
        /*002a*/ 	.short	(.L_864 - .L_863)


	//   ....[0]....
.L_863:
        /*002c*/ 	.word	0xffffffff


	//   ....[1]....
        /*0030*/ 	.word	0xffffffff


	//   ....[2]....
        /*0034*/ 	.word	0xffffffff


	//   ....[3]....
        /*0038*/ 	.word	0xffffffff


	//   ....[4]....
        /*003c*/ 	.word	0xffffffff


	//   ....[5]....
        /*0040*/ 	.word	0xffffffff


	//   ....[6]....
        /*0044*/ 	.word	0xffffffff


	//   ....[7]....
        /*0048*/ 	.word	0xffffffff


	//   ....[8]....
        /*004c*/ 	.word	0xffffffff


	//   ....[9]....
        /*0050*/ 	.word	0xffffffff


	//   ....[10]....
        /*0054*/ 	.word	0xffffffff


	//   ....[11]....
        /*0058*/ 	.word	0xffffffff


	//   ....[12]....
        /*005c*/ 	.word	0xffffffff


	//   ....[13]....
        /*0060*/ 	.word	0xffffffff


	//   ....[14]....
        /*0064*/ 	.word	0xffffffff


	//   ....[15]....
        /*0068*/ 	.word	0xffffffff


	//----- nvinfo : EIATTR_COOP_GROUP_INSTR_OFFSETS
	.align		4
.L_864:
        /*006c*/ 	.byte	0x04, 0x28
        /*006e*/ 	.short	(.L_866 - .L_865)


	//   ....[0]....
.L_865:
        /*0070*/ 	.word	0x000052d0


	//   ....[1]....
        /*0074*/ 	.word	0x00005350


	//   ....[2]....
        /*0078*/ 	.word	0x000053b0


	//   ....[3]....
        /*007c*/ 	.word	0x000053f0


	//   ....[4]....
        /*0080*/ 	.word	0x000093b0


	//   ....[5]....
        /*0084*/ 	.word	0x000093c0


	//   ....[6]....
        /*0088*/ 	.word	0x000093f0


	//   ....[7]....
        /*008c*/ 	.word	0x00009400


	//   ....[8]....
        /*0090*/ 	.word	0x0000ce60


	//   ....[9]....
        /*0094*/ 	.word	0x0000ce70


	//   ....[10]....
        /*0098*/ 	.word	0x0000cea0


	//   ....[11]....
        /*009c*/ 	.word	0x0000ceb0


	//   ....[12]....
        /*00a0*/ 	.word	0x0000e9d0


	//   ....[13]....
        /*00a4*/ 	.word	0x0000ea10


	//   ....[14]....
        /*00a8*/ 	.word	0x0000eab0


	//   ....[15]....
        /*00ac*/ 	.word	0x0000eae0


	//----- nvinfo : EIATTR_VRC_CTA_INIT_COUNT
	.align		4
.L_866:
        /*00b0*/ 	.byte	0x02, 0x4a
	.zero		1
	.zero		1


	//----- nvinfo : EIATTR_EXIT_INSTR_OFFSETS
	.align		4
        /*00b4*/ 	.byte	0x04, 0x1c
        /*00b6*/ 	.short	(.L_868 - .L_867)


	//   ....[0]....
.L_867:
        /*00b8*/ 	.word	0x00000450


	//   ....[1]....
        /*00bc*/ 	.word	0x00000eb0


	//   ....[2]....
        /*00c0*/ 	.word	0x00000ee0


	//   ....[3]....
        /*00c4*/ 	.word	0x0000f7d0


	//   ....[4]....
        /*00c8*/ 	.word	0x0000f8d0


	//   ....[5]....
        /*00cc*/ 	.word	0x0000f920


	//----- nvinfo : EIATTR_CRS_STACK_SIZE
	.align		4
.L_868:
        /*00d0*/ 	.byte	0x04, 0x1e
        /*00d2*/ 	.short	(.L_870 - .L_869)
.L_869:
        /*00d4*/ 	.word	0x00000000


	//----- nvinfo : EIATTR_CBANK_PARAM_SIZE
	.align		4
.L_870:
        /*00d8*/ 	.byte	0x03, 0x19
        /*00da*/ 	.short	0x01d0


	//----- nvinfo : EIATTR_PARAM_CBANK
	.align		4
        /*00dc*/ 	.byte	0x04, 0x0a
        /*00de*/ 	.short	(.L_872 - .L_871)
	.align		4
.L_871:
        /*00e0*/ 	.word	index@(.nv.constant0._ZN5flash24flash_fwd_splitkv_kernelI23Flash_fwd_kernel_traitsILi96ELi64ELi128ELi4ELb0ELb0EN7cutlass6half_tE19Flash_kernel_traitsILi96ELi64ELi128ELi4ES3_EELb1ELb0ELb0ELb0ELb0ELb0ELb1ELb0EEEvNS_16Flash_fwd_paramsE)
        /*00e4*/ 	.short	0x0380
        /*00e6*/ 	.short	0x01d0


	//----- nvinfo : EIATTR_SW_WAR
	.align		4
.L_872:
        /*00e8*/ 	.byte	0x04, 0x36
        /*00ea*/ 	.short	(.L_874 - .L_873)
.L_873:
        /*00ec*/ 	.word	0x00000008
.L_874:


//--------------------- .nv.info._ZN5flash24flash_fwd_splitkv_kernelI23Flash_fwd_kernel_traitsILi96ELi64ELi128ELi4ELb0ELb0EN7cutlass6half_tE19Flash_kernel_traitsILi96ELi64ELi128ELi4ES3_EELb1ELb0ELb0ELb0ELb0ELb1ELb1ELb0EEEvNS_16Flash_fwd_paramsE --------------------------
	.section	.nv.info._ZN5flash24flash_fwd_splitkv_kernelI23Flash_fwd_kernel_traitsILi96ELi64ELi128ELi4ELb0ELb0EN7cutlass6half_tE19Flash_kernel_traitsILi96ELi64ELi128ELi4ES3_EELb1ELb0ELb0ELb0ELb0ELb1ELb1ELb0EEEvNS_16Flash_fwd_paramsE,"",@"SHT_CUDA_INFO"
	.sectionflags	@""
	.align	4


	//----- nvinfo : EIATTR_CUDA_API_VERSION
	.align		4
        /*0000*/ 	.byte	0x04, 0x37
        /*0002*/ 	.short	(.L_876 - .L_875)
.L_875:
        /*0004*/ 	.word	0x00000082


	//----- nvinfo : EIATTR_KPARAM_INFO
	.align		4
.L_876:
        /*0008*/ 	.byte	0x04, 0x17
        /*000a*/ 	.short	(.L_878 - .L_877)
.L_877:
        /*000c*/ 	.word	0x00000000
        /*0010*/ 	.short	0x0000
        /*0012*/ 	.short	0x0000
        /*0014*/ 	.byte	0x00, 0xf0, 0x41, 0x07


	//----- nvinfo : EIATTR_SPARSE_MMA_MASK
	.align		4
.L_878:
        /*0018*/ 	.byte	0x03, 0x50
        /*001a*/ 	.short	0x0000


	//----- nvinfo : EIATTR_MAXREG_COUNT
	.align		4
        /*001c*/ 	.byte	0x03, 0x1b
        /*001e*/ 	.short	0x00ff


	//----- nvinfo : EIATTR_NUM_BARRIERS
	.align		4
        /*0020*/ 	.byte	0x02, 0x4c
        /*0022*/ 	.byte	0x01
	.zero		1


	//----- nvinfo : EIATTR_MERCURY_ISA_VERSION
	.align		4
        /*0024*/ 	.byte	0x03, 0x5f
        /*0026*/ 	.short	0x0101


	//----- nvinfo : EIATTR_COOP_GROUP_MASK_REGIDS
	.align		4
        /*0028*/ 	.byte	0x04, 0x29
        /*002a*/ 	.short	(.L_880 - .L_879)


	//   ....[0]....
.L_879:
        /*002c*/ 	.word	0xffffffff


	//   ....[1]....
        /*0030*/ 	.word	0xffffffff


	//   ....[2]....
        /*0034*/ 	.word	0xffffffff


	//   ....[3]....
        /*0038*/ 	.word	0xffffffff


	//   ....[4]....
        /*003c*/ 	.word	0xffffffff


	//   ....[5]....
        /*0040*/ 	.word	0xffffffff


	//   ....[6]....
        /*0044*/ 	.word	0xffffffff


	//   ....[7]....
        /*0048*/ 	.word	0xffffffff


	//   ....[8]....
        /*004c*/ 	.word	0xffffffff


	//   ....[9]....
        /*0050*/ 	.word	0xffffffff


	//   ....[10]....
        /*0054*/ 	.word	0xffffffff


	//   ....[11]....
        /*0058*/ 	.word	0xffffffff


	//   ....[12]....
        /*005c*/ 	.word	0xffffffff


	//   ....[13]....
        /*0060*/ 	.word	0xffffffff


	//   ....[14]....
        /*0064*/ 	.word	0xffffffff


	//   ....[15]....
        /*0068*/ 	.word	0xffffffff


	//----- nvinfo : EIATTR_COOP_GROUP_INSTR_OFFSETS
	.align		4
.L_880:
        /*006c*/ 	.byte	0x04, 0x28
        /*006e*/ 	.short	(.L_882 - .L_881)


	//   ....[0]....
.L_881:
        /*0070*/ 	.word	0x00005aa0


	//   ....[1]....
        /*0074*/ 	.word	0x00005b00


	//   ....[2]....
        /*0078*/ 	.word	0x00005b20


	//   ....[3]....
        /*007c*/ 	.word	0x00005b40


	//   ....[4]....
        /*0080*/ 	.word	0x0000a330


	//   ....[5]....
        /*0084*/ 	.word	0x0000a340


	//   ....[6]....
        /*0088*/ 	.word	0x0000a370


	//   ....[7]....
        /*008c*/ 	.word	0x0000a380


	//   ....[8]....
        /*0090*/ 	.word	0x0000e610


	//   ....[9]....
        /*0094*/ 	.word	0x0000e620


	//   ....[10]....
        /*0098*/ 	.word	0x0000e650


	//   ....[11]....
        /*009c*/ 	.word	0x0000e660


	//   ....[12]....
        /*00a0*/ 	.word	0x00010140


	//   ....[13]....
        /*00a4*/ 	.word	0x00010180


	//   ....[14]....
        /*00a8*/ 	.word	0x00010260


	//   ....[15]....
        /*00ac*/ 	.word	0x00010290


	//----- nvinfo : EIATTR_VRC_CTA_INIT_COUNT
	.align		4
.L_882:
        /*00b0*/ 	.byte	0x02, 0x4a
	.zero		1
	.zero		1


	//----- nvinfo : EIATTR_EXIT_INSTR_OFFSETS
	.align		4
        /*00b4*/ 	.byte	0x04, 0x1c
        /*00b6*/ 	.short	(.L_884 - .L_883)


	//   ....[0]....
.L_883:
        /*00b8*/ 	.word	0x00000440


	//   ....[1]....
        /*00bc*/ 	.word	0x00000eb0


	//   ....[2]....
        /*00c0*/ 	.word	0x00000ee0


	//   ....[3]....
        /*00c4*/ 	.word	0x00010f50


	//   ....[4]....
        /*00c8*/ 	.word	0x00011050


	//   ....[5]....
        /*00cc*/ 	.word	0x000110a0


	//----- nvinfo : EIATTR_CRS_STACK_SIZE
	.align		4
.L_884:
        /*00d0*/ 	.byte	0x04, 0x1e
        /*00d2*/ 	.short	(.L_886 - .L_885)
.L_885:
        /*00d4*/ 	.word	0x00000000


	//----- nvinfo : EIATTR_CBANK_PARAM_SIZE
	.align		4
.L_886:
        /*00d8*/ 	.byte	0x03, 0x19
        /*00da*/ 	.short	0x01d0


	//----- nvinfo : EIATTR_PARAM_CBANK
	.align		4
        /*00dc*/ 	.byte	0x04, 0x0a
        /*00de*/ 	.short	(.L_888 - .L_887)
	.align		4
.L_887:
        /*00e0*/ 	.word	index@(.nv.constant0._ZN5flash24flash_fwd_splitkv_kernelI23Flash_fwd_kernel_traitsILi96ELi64ELi128ELi4ELb0ELb0EN7cutlass6half_tE19Flash_kernel_traitsILi96ELi64ELi128ELi4ES3_EELb1ELb0ELb0ELb0ELb0ELb1ELb1ELb0EEEvNS_16Flash_fwd_paramsE)
        /*00e4*/ 	.short	0x0380
        /*00e6*/ 	.short	0x01d0


	//----- nvinfo : EIATTR_SW_WAR
	.align		4
.L_888:
        /*00e8*/ 	.byte	0x04, 0x36
        /*00ea*/ 	.short	(.L_890 - .L_889)
.L_889:
        /*00ec*/ 	.word	0x00000008
.L_890:


//--------------------- .nv.info._ZN5flash24flash_fwd_splitkv_kernelI23Flash_fwd_kernel_traitsILi96ELi64ELi128ELi4ELb0ELb0EN7cutlass6half_tE19Flash_kernel_traitsILi96ELi64ELi128ELi4ES3_EELb1ELb0ELb0ELb0ELb0ELb0ELb1ELb1EEEvNS_16Flash_fwd_paramsE --------------------------
	.section	.nv.info._ZN5flash24flash_fwd_splitkv_kernelI23Flash_fwd_kernel_traitsILi96ELi64ELi128ELi4ELb0ELb0EN7cutlass6half_tE19Flash_kernel_traitsILi96ELi64ELi128ELi4ES3_EELb1ELb0ELb0ELb0ELb0ELb0ELb1ELb1EEEvNS_16Flash_fwd_paramsE,"",@"SHT_CUDA_INFO"
	.sectionflags	@""
	.align	4


	//----- nvinfo : EIATTR_CUDA_API_VERSION
	.align		4
        /*0000*/ 	.byte	0x04, 0x37
        /*0002*/ 	.short	(.L_892 - .L_891)
.L_891:
        /*0004*/ 	.word	0x00000082


	//----- nvinfo : EIATTR_KPARAM_INFO
	.align		4
.L_892:
        /*0008*/ 	.byte	0x04, 0x17
        /*000a*/ 	.short	(.L_894 - .L_893)
.L_893:
        /*000c*/ 	.word	0x00000000
        /*0010*/ 	.short	0x0000
        /*0012*/ 	.short	0x0000
        /*0014*/ 	.byte	0x00, 0xf0, 0x41, 0x07


	//----- nvinfo : EIATTR_SPARSE_MMA_MASK
	.align		4
.L_894:
        /*0018*/ 	.byte	0x03, 0x50
        /*001a*/ 	.short	0x0000


	//----- nvinfo : EIATTR_MAXREG_COUNT
	.align		4
        /*001c*/ 	.byte	0x03, 0x1b
        /*001e*/ 	.short	0x00ff


	//----- nvinfo : EIATTR_NUM_BARRIERS
	.align		4
        /*0020*/ 	.byte	0x02, 0x4c
        /*0022*/ 	.byte	0x01
	.zero		1


	//----- nvinfo : EIATTR_MERCURY_ISA_VERSION
	.align		4
        /*0024*/ 	.byte	0x03, 0x5f
        /*0026*/ 	.short	0x0101


	//----- nvinfo : EIATTR_COOP_GROUP_MASK_REGIDS
	.align		4
        /*0028*/ 	.byte	0x04, 0x29
        /*002a*/ 	.short	(.L_896 - .L_895)


	//   ....[0]....
.L_895:
        /*002c*/ 	.word	0xffffffff


	//   ....[1]....
        /*0030*/ 	.word	0xffffffff


	//   ....[2]....
        /*0034*/ 	.word	0xffffffff


	//   ....[3]....
        /*0038*/ 	.word	0xffffffff


	//   ....[4]....
        /*003c*/ 	.word	0xffffffff


	//   ....[5]....
        /*0040*/ 	.word	0xffffffff


	//   ....[6]....
        /*0044*/ 	.word	0xffffffff


	//   ....[7]....
        /*0048*/ 	.word	0xffffffff


	//   ....[8]....
        /*004c*/ 	.word	0xffffffff


	//   ....[9]....
        /*0050*/ 	.word	0xffffffff


	//   ....[10]....
        /*0054*/ 	.word	0xffffffff


	//   ....[11]....
        /*0058*/ 	.word	0xffffffff


	//   ....[12]....
        /*005c*/ 	.word	0xffffffff


	//   ....[13]....
        /*0060*/ 	.word	0xffffffff


	//   ....[14]....
        /*0064*/ 	.word	0xffffffff


	//   ....[15]....
        /*0068*/ 	.word	0xffffffff


	//----- nvinfo : EIATTR_COOP_GROUP_INSTR_OFFSETS
	.align		4
.L_896:
        /*006c*/ 	.byte	0x04, 0x28
        /*006e*/ 	.short	(.L_898 - .L_897)


	//   ....[0]....
.L_897:
        /*0070*/ 	.word	0x00011a40


	//   ....[1]....
        /*0074*/ 	.word	0x00011a60


	//   ....[2]....
        /*0078*/ 	.word	0x00011a80


	//   ....[3]....
        /*007c*/ 	.word	0x00011ab0


	//   ....[4]....
        /*0080*/ 	.word	0x00015a80


	//   ....[5]....
        /*0084*/ 	.word	0x00015a90


	//   ....[6]....
        /*0088*/ 	.word	0x00015ac0


	//   ....[7]....
        /*008c*/ 	.word	0x00015ad0


	//   ....[8]....
        /*0090*/ 	.word	0x00019590


	//   ....[9]....
        /*0094*/ 	.word	0x000195a0


	//   ....[10]....
        /*0098*/ 	.word	0x000195d0


	//   ....[11]....
        /*009c*/ 	.word	0x000195e0


	//   ....[12]....
        /*00a0*/ 	.word	0x0001b0f0


	//   ....[13]....
        /*00a4*/ 	.word	0x0001b130


	//   ....[14]....
        /*00a8*/ 	.word	0x0001b200


	//   ....[15]....
        /*00ac*/ 	.word	0x0001b210


	//----- nvinfo : EIATTR_VRC_CTA_INIT_COUNT
	.align		4
.L_898:
        /*00b0*/ 	.byte	0x02, 0x4a
	.zero		1
	.zero		1


	//----- nvinfo : EIATTR_EXIT_INSTR_OFFSETS
	.align		4
        /*00b4*/ 	.byte	0x04, 0x1c
        /*00b6*/ 	.short	(.L_900 - .L_899)


	//   ....[0]....
.L_899:
        /*00b8*/ 	.word	0x00000440


	//   ....[1]....
        /*00bc*/ 	.word	0x00000ec0


	//   ....[2]....
        /*00c0*/ 	.word	0x00000ef0


	//   ....[3]....
        /*00c4*/ 	.word	0x0001bef0


	//   ....[4]....
        /*00c8*/ 	.word	0x0001bff0


	//   ....[5]....
        /*00cc*/ 	.word	0x0001c040


	//----- nvinfo : EIATTR_CRS_STACK_SIZE
	.align		4
.L_900:
        /*00d0*/ 	.byte	0x04, 0x1e
        /*00d2*/ 	.short	(.L_902 - .L_901)
.L_901:
        /*00d4*/ 	.word	0x00000000


	//----- nvinfo : EIATTR_CBANK_PARAM_SIZE
	.align		4
.L_902:
        /*00d8*/ 	.byte	0x03, 0x19
        /*00da*/ 	.short	0x01d0


	//----- nvinfo : EIATTR_PARAM_CBANK
	.align		4
        /*00dc*/ 	.byte	0x04, 0x0a
        /*00de*/ 	.short	(.L_904 - .L_903)
	.align		4
.L_903:
        /*00e0*/ 	.word	index@(.nv.constant0._ZN5flash24flash_fwd_splitkv_kernelI23Flash_fwd_kernel_traitsILi96ELi64ELi128ELi4ELb0ELb0EN7cutlass6half_tE19Flash_kernel_traitsILi96ELi64ELi128ELi4ES3_EELb1ELb0ELb0ELb0ELb0ELb0ELb1ELb1EEEvNS_16Flash_fwd_paramsE)
        /*00e4*/ 	.short	0x0380
        /*00e6*/ 	.short	0x01d0


	//----- nvinfo : EIATTR_SW_WAR
	.align		4
.L_904:
        /*00e8*/ 	.byte	0x04, 0x36
        /*00ea*/ 	.short	(.L_906 - .L_905)
.L_905:
        /*00ec*/ 	.word	0x00000008
.L_906:


//--------------------- .nv.info._ZN5flash24flash_fwd_splitkv_kernelI23Flash_fwd_kernel_traitsILi96ELi64ELi128ELi4ELb0ELb0EN7cutlass6half_tE19Flash_kernel_traitsILi96ELi64ELi128ELi4ES3_EELb1ELb0ELb0ELb0ELb0ELb1ELb1ELb1EEEvNS_16Flash_fwd_paramsE --------------------------
	.section	.nv.info._ZN5flash24flash_fwd_splitkv_kernelI23Flash_fwd_kernel_traitsILi96ELi64ELi128ELi4ELb0ELb0EN7cutlass6half_tE19Flash_kernel_traitsILi96ELi64ELi128ELi4ES3_EELb1ELb0ELb0ELb0ELb0ELb1ELb1ELb1EEEvNS_16Flash_fwd_paramsE,"",@"SHT_CUDA_INFO"
	.sectionflags	@""
	.align	4


	//----- nvinfo : EIATTR_CUDA_API_VERSION
	.align		4
        /*0000*/ 	.byte	0x04, 0x37
        /*0002*/ 	.short	(.L_908 - .L_907)
.L_907:
        /*0004*/ 	.word	0x00000082


	//----- nvinfo : EIATTR_KPARAM_INFO
	.align		4
.L_908:
        /*0008*/ 	.byte	0x04, 0x17
        /*000a*/ 	.short	(.L_910 - .L_909)
.L_909:
        /*000c*/ 	.word	0x00000000
        /*0010*/ 	.short	0x0000
        /*0012*/ 	.short	0x0000
        /*0014*/ 	.byte	0x00, 0xf0, 0x41, 0x07


	//----- nvinfo : EIATTR_SPARSE_MMA_MASK
	.align		4
.L_910:
        /*0018*/ 	.byte	0x03, 0x50
        /*001a*/ 	.short	0x0000


	//----- nvinfo : EIATTR_MAXREG_COUNT
	.align		4
        /*001c*/ 	.byte	0x03, 0x1b
        /*001e*/ 	.short	0x00ff


	//----- nvinfo : EIATTR_NUM_BARRIERS
	.align		4
        /*0020*/ 	.byte	0x02, 0x4c
        /*0022*/ 	.byte	0x01
	.zero		1


	//----- nvinfo : EIATTR_MERCURY_ISA_VERSION
	.align		4
        /*0024*/ 	.byte	0x03, 0x5f
        /*0026*/ 	.short	0x0101


	//----- nvinfo : EIATTR_COOP_GROUP_MASK_REGIDS
	.align		4
        /*0028*/ 	.byte	0x04, 0x29
        /*002a*/ 	.short	(.L_912 - .L_911)


	//   ....[0]....
.L_911:
        /*002c*/ 	.word	0xffffffff


	//   ....[1]....
        /*0030*/ 	.word	0xffffffff


	//   ....[2]....
        /*0034*/ 	.word	0xffffffff


	//   ....[3]....
        /*0038*/ 	.word	0xffffffff


	//   ....[4]....
        /*003c*/ 	.word	0xffffffff


	//   ....[5]....
        /*0040*/ 	.word	0xffffffff


	//   ....[6]....
        /*0044*/ 	.word	0xffffffff


	//   ....[7]....
        /*0048*/ 	.word	0xffffffff


	//   ....[8]....
        /*004c*/ 	.word	0xffffffff


	//   ....[9]....
        /*0050*/ 	.word	0xffffffff


	//   ....[10]....
        /*0054*/ 	.word	0xffffffff


	//   ....[11]....
        /*0058*/ 	.word	0xffffffff


	//   ....[12]....
        /*005c*/ 	.word	0xffffffff


	//   ....[13]....
        /*0060*/ 	.word	0xffffffff


	//   ....[14]....
        /*0064*/ 	.word	0xffffffff


	//   ....[15]....
        /*0068*/ 	.word	0xffffffff


	//----- nvinfo : EIATTR_COOP_GROUP_INSTR_OFFSETS
	.align		4
.L_912:
        /*006c*/ 	.byte	0x04, 0x28
        /*006e*/ 	.short	(.L_914 - .L_913)


	//   ....[0]....
.L_913:
        /*0070*/ 	.word	0x00012230


	//   ....[1]....
        /*0074*/ 	.word	0x00012250


	//   ....[2]....
        /*0078*/ 	.word	0x00012270


	//   ....[3]....
        /*007c*/ 	.word	0x00012290


	//   ....[4]....
        /*0080*/ 	.word	0x00016a90


	//   ....[5]....
        /*0084*/ 	.word	0x00016aa0


	//   ....[6]....
        /*0088*/ 	.word	0x00016ad0


	//   ....[7]....
        /*008c*/ 	.word	0x00016ae0


	//   ....[8]....
        /*0090*/ 	.word	0x0001adf0


	//   ....[9]....
        /*0094*/ 	.word	0x0001ae00


	//   ....[10]....
        /*0098*/ 	.word	0x0001ae30


	//   ....[11]....
        /*009c*/ 	.word	0x0001ae40


	//   ....[12]....
        /*00a0*/ 	.word	0x0001c910


	//   ....[13]....
        /*00a4*/ 	.word	0x0001c950


	//   ....[14]....
        /*00a8*/ 	.word	0x0001c9d0


	//   ....[15]....
        /*00ac*/ 	.word	0x0001c9e0


	//----- nvinfo : EIATTR_VRC_CTA_INIT_COUNT
	.align		4
.L_914:
        /*00b0*/ 	.byte	0x02, 0x4a
	.zero		1
	.zero		1


	//----- nvinfo : EIATTR_EXIT_INSTR_OFFSETS
	.align		4
        /*00b4*/ 	.byte	0x04, 0x1c
        /*00b6*/ 	.short	(.L_916 - .L_915)


	//   ....[0]....
.L_915:
        /*00b8*/ 	.word	0x00000440


	//   ....[1]....
        /*00bc*/ 	.word	0x00000ec0


	//   ....[2]....
        /*00c0*/ 	.word	0x00000ef0


	//   ....[3]....
        /*00c4*/ 	.word	0x0001d720


	//   ....[4]....
        /*00c8*/ 	.word	0x0001d820


	//   ....[5]....
        /*00cc*/ 	.word	0x0001d870


	//----- nvinfo : EIATTR_CRS_STACK_SIZE
	.align		4
.L_916:
        /*00d0*/ 	.byte	0x04, 0x1e
        /*00d2*/ 	.short	(.L_918 - .L_917)
.L_917:
        /*00d4*/ 	.word	0x00000000


	//----- nvinfo : EIATTR_CBANK_PARAM_SIZE
	.align		4
.L_918:
        /*00d8*/ 	.byte	0x03, 0x19
        /*00da*/ 	.short	0x01d0


	//----- nvinfo : EIATTR_PARAM_CBANK
	.align		4
        /*00dc*/ 	.byte	0x04, 0x0a
        /*00de*/ 	.short	(.L_920 - .L_919)
	.align		4
.L_919:
        /*00e0*/ 	.word	index@(.nv.constant0._ZN5flash24flash_fwd_splitkv_kernelI23Flash_fwd_kernel_traitsILi96ELi64ELi128ELi4ELb0ELb0EN7cutlass6half_tE19Flash_kernel_traitsILi96ELi64ELi128ELi4ES3_EELb1ELb0ELb0ELb0ELb0ELb1ELb1ELb1EEEvNS_16Flash_fwd_paramsE)
        /*00e4*/ 	.short	0x0380
        /*00e6*/ 	.short	0x01d0


	//----- nvinfo : EIATTR_SW_WAR
	.align		4
.L_920:
        /*00e8*/ 	.byte	0x04, 0x36
        /*00ea*/ 	.short	(.L_922 - .L_921)
.L_921:
        /*00ec*/ 	.word	0x00000008
.L_922:


//--------------------- .nv.info._ZN5flash24flash_fwd_splitkv_kernelI23Flash_fwd_kernel_traitsILi96ELi64ELi128ELi4ELb0ELb0EN7cutlass6half_tE19Flash_kernel_traitsILi96ELi64ELi128ELi4ES3_EELb1ELb0ELb0ELb1ELb1ELb0ELb0ELb0EEEvNS_16Flash_fwd_paramsE --------------------------
	.section	.nv.info._ZN5flash24flash_fwd_splitkv_kernelI23Flash_fwd_kernel_traitsILi96ELi64ELi128ELi4ELb0ELb0EN7cutlass6half_tE19Flash_kernel_traitsILi96ELi64ELi128ELi4ES3_EELb1ELb0ELb0ELb1ELb1ELb0ELb0ELb0EEEvNS_16Flash_fwd_paramsE,"",@"SHT_CUDA_INFO"
	.sectionflags	@""
	.align	4


	//----- nvinfo : EIATTR_CUDA_API_VERSION
	.align		4
        /*0000*/ 	.byte	0x04, 0x37
        /*0002*/ 	.short	(.L_924 - .L_923)
.L_923:
        /*0004*/ 	.word	0x00000082


	//----- nvinfo : EIATTR_KPARAM_INFO
	.align		4
.L_924:
        /*0008*/ 	.byte	0x04, 0x17
        /*000a*/ 	.short	(.L_926 - .L_925)
.L_925:
        /*000c*/ 	.word	0x00000000
        /*0010*/ 	.short	0x0000
        /*0012*/ 	.short	0x0000
        /*0014*/ 	.byte	0x00, 0xf0, 0x41, 0x07


	//----- nvinfo : EIATTR_SPARSE_MMA_MASK
	.align		4
.L_926:
        /*0018*/ 	.byte	0x03, 0x50
        /*001a*/ 	.short	0x0000


	//----- nvinfo : EIATTR_MAXREG_COUNT
	.align		4
        /*001c*/ 	.byte	0x03, 0x1b
        /*001e*/ 	.short	0x00ff


	//----- nvinfo : EIATTR_NUM_BARRIERS
	.align		4
        /*0020*/ 	.byte	0x02, 0x4c
        /*0022*/ 	.byte	0x01
	.zero		1


	//----- nvinfo : EIATTR_MERCURY_ISA_VERSION
	.align		4
        /*0024*/ 	.byte	0x03, 0x5f
        /*0026*/ 	.short	0x0101


	//----- nvinfo : EIATTR_COOP_GROUP_MASK_REGIDS
	.align		4
        /*0028*/ 	.byte	0x04, 0x29
        /*002a*/ 	.short	(.L_928 - .L_927)


	//   ....[0]....
.L_927:
        /*002c*/ 	.word	0xffffffff


	//   ....[1]....
        /*0030*/ 	.word	0xffffffff


	//   ....[2]....
        /*0034*/ 	.word	0xffffffff


	//   ....[3]....
        /*0038*/ 	.word	0xffffffff


	//   ....[4]....
        /*003c*/ 	.word	0xffffffff


	//   ....[5]....
        /*0040*/ 	.word	0xffffffff


	//   ....[6]....
        /*0044*/ 	.word	0xffffffff


	//   ....[7]....
        /*0048*/ 	.word	0xffffffff


	//   ....[8]....
        /*004c*/ 	.word	0xffffffff


	//   ....[9]....
        /*0050*/ 	.word	0xffffffff


	//   ....[10]....
        /*0054*/ 	.word	0xffffffff


	//   ....[11]....
        /*0058*/ 	.word	0xffffffff


	//----- nvinfo : EIATTR_COOP_GROUP_INSTR_OFFSETS
	.align		4
.L_928:
        /*005c*/ 	.byte	0x04, 0x28
        /*005e*/ 	.short	(.L_930 - .L_929)


	//   ....[0]....
.L_929:
        /*0060*/ 	.word	0x00003550


	//   ....[1]....
        /*0064*/ 	.word	0x00003570


	//   ....[2]....
        /*0068*/ 	.word	0x000035f0


	//   ....[3]....
        /*006c*/ 	.word	0x00003600


	//   ....[4]....
        /*0070*/ 	.word	0x00006860


	//   ....[5]....
        /*0074*/ 	.word	0x00006880


	//   ....[6]....
        /*0078*/ 	.word	0x000068b0


	//   ....[7]....
        /*007c*/ 	.word	0x000068c0


	//   ....[8]....
        /*0080*/ 	.word	0x00008400


	//   ....[9]....
        /*0084*/ 	.word	0x00008440


	//   ....[10]....
        /*0088*/ 	.word	0x00008530


	//   ....[11]....
        /*008c*/ 	.word	0x00008550


	//----- nvinfo : EIATTR_VRC_CTA_INIT_COUNT
	.align		4
.L_930:
        /*0090*/ 	.byte	0x02, 0x4a
	.zero		1
	.zero		1


	//----- nvinfo : EIATTR_EXIT_INSTR_OFFSETS
	.align		4
        /*0094*/ 	.byte	0x04, 0x1c
        /*0096*/ 	.short	(.L_932 - .L_931)


	//   ....[0]....
.L_931:
        /*0098*/ 	.word	0x00000170


	//   ....[1]....
        /*009c*/ 	.word	0x000005c0


	//   ....[2]....
        /*00a0*/ 	.word	0x000005f0


	//   ....[3]....
        /*00a4*/ 	.word	0x00009050


	//----- nvinfo : EIATTR_CRS_STACK_SIZE
	.align		4
.L_932:
        /*00a8*/ 	.byte	0x04, 0x1e
        /*00aa*/ 	.short	(.L_934 - .L_933)
.L_933:
        /*00ac*/ 	.word	0x00000000


	//----- nvinfo : EIATTR_CBANK_PARAM_SIZE
	.align		4
.L_934:
        /*00b0*/ 	.byte	0x03, 0x19
        /*00b2*/ 	.short	0x01d0


	//----- nvinfo : EIATTR_PARAM_CBANK
	.align		4
        /*00b4*/ 	.byte	0x04, 0x0a
        /*00b6*/ 	.short	(.L_936 - .L_935)
	.align		4
.L_935:
        /*00b8*/ 	.word	index@(.nv.constant0._ZN5flash24flash_fwd_splitkv_kernelI23Flash_fwd_kernel_traitsILi96ELi64ELi128ELi4ELb0ELb0EN7cutlass6half_tE19Flash_kernel_traitsILi96ELi64ELi128ELi4ES3_EELb1ELb0ELb0ELb1ELb1ELb0ELb0ELb0EEEvNS_16Flash_fwd_paramsE)
        /*00bc*/ 	.short	0x0380
        /*00be*/ 	.short	0x01d0


	//----- nvinfo : EIATTR_SW_WAR
	.align		4
.L_936:
        /*00c0*/ 	.byte	0x04, 0x36
        /*00c2*/ 	.short	(.L_938 - .L_937)
.L_937:
        /*00c4*/ 	.word	0x00000008
.L_938:


//--------------------- .nv.info._ZN5flash24flash_fwd_splitkv_kernelI23Flash_fwd_kernel_traitsILi96ELi64ELi128ELi4ELb0ELb0EN7cutlass6half_tE19Flash_kernel_traitsILi96ELi64ELi128ELi4ES3_EELb1ELb0ELb0ELb1ELb1ELb1ELb0ELb0EEEvNS_16Flash_fwd_paramsE --------------------------
	.section	.nv.info._ZN5flash24flash_fwd_splitkv_kernelI23Flash_fwd_kernel_traitsILi96ELi64ELi128ELi4ELb0ELb0EN7cutlass6half_tE19Flash_kernel_traitsILi96ELi64ELi128ELi4ES3_EELb1ELb0ELb0ELb1ELb1ELb1ELb0ELb0EEEvNS_16Flash_fwd_paramsE,"",@"SHT_CUDA_INFO"
	.sectionflags	@""
	.align	4


	//----- nvinfo : EIATTR_CUDA_API_VERSION
	.align		4
        /*0000*/ 	.byte	0x04, 0x37
        /*0002*/ 	.short	(.L_940 - .L_939)
.L_939:
        /*0004*/ 	.word	0x00000082


	//----- nvinfo : EIATTR_KPARAM_INFO
	.align		4
.L_940:
        /*0008*/ 	.byte	0x04, 0x17
        /*000a*/ 	.short	(.L_942 - .L_941)
.L_941:
        /*000c*/ 	.word	0x00000000
        /*0010*/ 	.short	0x0000
        /*0012*/ 	.short	0x0000
        /*0014*/ 	.byte	0x00, 0xf0, 0x41, 0x07


	//----- nvinfo : EIATTR_SPARSE_MMA_MASK
	.align		4
.L_942:
        /*0018*/ 	.byte	0x03, 0x50
        /*001a*/ 	.short	0x0000


	//----- nvinfo : EIATTR_MAXREG_COUNT
	.align		4
        /*001c*/ 	.byte	0x03, 0x1b
        /*001e*/ 	.short	0x00ff


	//----- nvinfo : EIATTR_NUM_BARRIERS
	.align		4
        /*0020*/ 	.byte	0x02, 0x4c
        /*0022*/ 	.byte	0x01
	.zero		1


	//----- nvinfo : EIATTR_MERCURY_ISA_VERSION
	.align		4
        /*0024*/ 	.byte	0x03, 0x5f
        /*0026*/ 	.short	0x0101


	//----- nvinfo : EIATTR_COOP_GROUP_MASK_REGIDS
	.align		4
        /*0028*/ 	.byte	0x04, 0x29
        /*002a*/ 	.short	(.L_944 - .L_943)


	//   ....[0]....
.L_943:
        /*002c*/ 	.word	0xffffffff


	//   ....[1]....
        /*0030*/ 	.word	0xffffffff


	//   ....[2]....
        /*0034*/ 	.word	0xffffffff


	//   ....[3]....
        /*0038*/ 	.word	0xffffffff


	//   ....[4]....
        /*003c*/ 	.word	0xffffffff


	//   ....[5]....
        /*0040*/ 	.word	0xffffffff


	//   ....[6]....
        /*0044*/ 	.word	0xffffffff


	//   ....[7]....
        /*0048*/ 	.word	0xffffffff


	//   ....[8]....
        /*004c*/ 	.word	0xffffffff


	//   ....[9]....
        /*0050*/ 	.word	0xffffffff


	//   ....[10]....
        /*0054*/ 	.word	0xffffffff


	//   ....[11]....
        /*0058*/ 	.word	0xffffffff


	//----- nvinfo : EIATTR_COOP_GROUP_INSTR_OFFSETS
	.align		4
.L_944:
        /*005c*/ 	.byte	0x04, 0x28
        /*005e*/ 	.short	(.L_946 - .L_945)


	//   ....[0]....
.L_945:
        /*0060*/ 	.word	0x00003d70


	//   ....[1]....
        /*0064*/ 	.word	0x00003d90


	//   ....[2]....
        /*0068*/ 	.word	0x00003e20


	//   ....[3]....
        /*006c*/ 	.word	0x00003e30


	//   ....[4]....
        /*0070*/ 	.word	0x000078a0


	//   ....[5]....
        /*0074*/ 	.word	0x000078c0


	//   ....[6]....
        /*0078*/ 	.word	0x000078f0


	//   ....[7]....
        /*007c*/ 	.word	0x00007900


	//   ....[8]....
        /*0080*/ 	.word	0x00009420


	//   ....[9]....
        /*0084*/ 	.word	0x00009460


	//   ....[10]....
        /*0088*/ 	.word	0x00009510


	//   ....[11]....
        /*008c*/ 	.word	0x00009530


	//----- nvinfo : EIATTR_VRC_CTA_INIT_COUNT
	.align		4
.L_946:
        /*0090*/ 	.byte	0x02, 0x4a
	.zero		1
	.zero		1


	//----- nvinfo : EIATTR_EXIT_INSTR_OFFSETS
	.align		4
        /*0094*/ 	.byte	0x04, 0x1c
        /*0096*/ 	.short	(.L_948 - .L_947)


	//   ....[0]....
.L_947:
        /*0098*/ 	.word	0x00000170


	//   ....[1]....
        /*009c*/ 	.word	0x000005c0


	//   ....[2]....
        /*00a0*/ 	.word	0x000005f0


	//   ....[3]....
        /*00a4*/ 	.word	0x0000a070


	//----- nvinfo : EIATTR_CRS_STACK_SIZE
	.align		4
.L_948:
        /*00a8*/ 	.byte	0x04, 0x1e
        /*00aa*/ 	.short	(.L_950 - .L_949)
.L_949:
        /*00ac*/ 	.word	0x00000000


	//----- nvinfo : EIATTR_CBANK_PARAM_SIZE
	.align		4
.L_950:
        /*00b0*/ 	.byte	0x03, 0x19
        /*00b2*/ 	.short	0x01d0


	//----- nvinfo : EIATTR_PARAM_CBANK
	.align		4
        /*00b4*/ 	.byte	0x04, 0x0a
        /*00b6*/ 	.short	(.L_952 - .L_951)
	.align		4
.L_951:
        /*00b8*/ 	.word	index@(.nv.constant0._ZN5flash24flash_fwd_splitkv_kernelI23Flash_fwd_kernel_traitsILi96ELi64ELi128ELi4ELb0ELb0EN7cutlass6half_tE19Flash_kernel_traitsILi96ELi64ELi128ELi4ES3_EELb1ELb0ELb0ELb1ELb1ELb1ELb0ELb0EEEvNS_16Flash_fwd_paramsE)
        /*00bc*/ 	.short	0x0380
        /*00be*/ 	.short	0x01d0


	//----- nvinfo : EIATTR_SW_WAR
	.align		4
.L_952:
        /*00c0*/ 	.byte	0x04, 0x36
        /*00c2*/ 	.short	(.L_954 - .L_953)
.L_953:
        /*00c4*/ 	.word	0x00000008
.L_954:


//--------------------- .nv.info._ZN5flash24flash_fwd_splitkv_kernelI23Flash_fwd_kernel_traitsILi96ELi64ELi128ELi4ELb0ELb0EN7cutlass6half_tE19Flash_kernel_traitsILi96ELi64ELi128ELi4ES3_EELb1ELb0ELb0ELb1ELb1ELb0ELb1ELb0EEEvNS_16Flash_fwd_paramsE --------------------------
	.section	.nv.info._ZN5flash24flash_fwd_splitkv_kernelI23Flash_fwd_kernel_traitsILi96ELi64ELi128ELi4ELb0ELb0EN7cutlass6half_tE19Flash_kernel_traitsILi96ELi64ELi128ELi4ES3_EELb1ELb0ELb0ELb1ELb1ELb0ELb1ELb0EEEvNS_16Flash_fwd_paramsE,"",@"SHT_CUDA_INFO"
	.sectionflags	@""
	.align	4


	//----- nvinfo : EIATTR_CUDA_API_VERSION
	.align		4
        /*0000*/ 	.byte	0x04, 0x37
        /*0002*/ 	.short	(.L_956 - .L_955)
.L_955:
        /*0004*/ 	.word	0x00000082


	//----- nvinfo : EIATTR_KPARAM_INFO
	.align		4
.L_956:
        /*0008*/ 	.byte	0x04, 0x17
        /*000a*/ 	.short	(.L_958 - .L_957)
.L_957:
        /*000c*/ 	.word	0x00000000
        /*0010*/ 	.short	0x0000
        /*0012*/ 	.short	0x0000
        /*0014*/ 	.byte	0x00, 0xf0, 0x41, 0x07


	//----- nvinfo : EIATTR_SPARSE_MMA_MASK
	.align		4
.L_958:
        /*0018*/ 	.byte	0x03, 0x50
        /*001a*/ 	.short	0x0000


	//----- nvinfo : EIATTR_MAXREG_COUNT
	.align		4
        /*001c*/ 	.byte	0x03, 0x1b
        /*001e*/ 	.short	0x00ff


	//----- nvinfo : EIATTR_NUM_BARRIERS
	.align		4
        /*0020*/ 	.byte	0x02, 0x4c
        /*0022*/ 	.byte	0x01
	.zero		1


	//----- nvinfo : EIATTR_MERCURY_ISA_VERSION
	.align		4
        /*0024*/ 	.byte	0x03, 0x5f
        /*0026*/ 	.short	0x0101


	//----- nvinfo : EIATTR_COOP_GROUP_MASK_REGIDS
	.align		4
        /*0028*/ 	.byte	0x04, 0x29
        /*002a*/ 	.short	(.L_960 - .L_959)


	//   ....[0]....
.L_959:
        /*002c*/ 	.word	0xffffffff


	//   ....[1]....
        /*0030*/ 	.word	0xffffffff


	//   ....[2]....
        /*0034*/ 	.word	0xffffffff


	//   ....[3]....
        /*0038*/ 	.word	0xffffffff


	//   ....[4]....
        /*003c*/ 	.word	0xffffffff


	//   ....[5]....
        /*0040*/ 	.word	0xffffffff


	//   ....[6]....
        /*0044*/ 	.word	0xffffffff


	//   ....[7]....
        /*0048*/ 	.word	0xffffffff


	//   ....[8]....
        /*004c*/ 	.word	0xffffffff


	//   ....[9]....
        /*0050*/ 	.word	0xffffffff


	//   ....[10]....
        /*0054*/ 	.word	0xffffffff


	//   ....[11]....
        /*0058*/ 	.word	0xffffffff


	//----- nvinfo : EIATTR_COOP_GROUP_INSTR_OFFSETS
	.align		4
.L_960:
        /*005c*/ 	.byte	0x04, 0x28
        /*005e*/ 	.short	(.L_962 - .L_961)


	//   ....[0]....
.L_961:
        /*0060*/ 	.word	0x00003920


	//   ....[1]....
        /*0064*/ 	.word	0x00003950


	//   ....[2]....
        /*0068*/ 	.word	0x000039e0


	//   ....[3]....
        /*006c*/ 	.word	0x000039f0


	//   ....[4]....
        /*0070*/ 	.word	0x00006c30


	//   ....[5]....
        /*0074*/ 	.word	0x00006c40


	//   ....[6]....
        /*0078*/ 	.word	0x00006c70


	//   ....[7]....
        /*007c*/ 	.word	0x00006c80


	//   ....[8]....
        /*0080*/ 	.word	0x000087d0


	//   ....[9]....
        /*0084*/ 	.word	0x00008810


	//   ....[10]....
        /*0088*/ 	.word	0x000088e0


	//   ....[11]....
        /*008c*/ 	.word	0x00008900


	//----- nvinfo : EIATTR_VRC_CTA_INIT_COUNT
	.align		4
.L_962:
        /*0090*/ 	.byte	0x02, 0x4a
	.zero		1
	.zero		1


	//----- nvinfo : EIATTR_EXIT_INSTR_OFFSETS
	.align		4
        /*0094*/ 	.byte	0x04, 0x1c
        /*0096*/ 	.short	(.L_964 - .L_963)


	//   ....[0]....
.L_963:
        /*0098*/ 	.word	0x00000290


	//   ....[1]....
        /*009c*/ 	.word	0x00000930


	//   ....[2]....
        /*00a0*/ 	.word	0x00000960


	//   ....[3]....
        /*00a4*/ 	.word	0x000092b0


	//----- nvinfo : EIATTR_CRS_STACK_SIZE
	.align		4
.L_964:
        /*00a8*/ 	.byte	0x04, 0x1e
        /*00aa*/ 	.short	(.L_966 - .L_965)
.L_965:
        /*00ac*/ 	.word	0x00000000


	//----- nvinfo : EIATTR_CBANK_PARAM_SIZE
	.align		4
.L_966:
        /*00b0*/ 	.byte	0x03, 0x19
        /*00b2*/ 	.short	0x01d0


	//----- nvinfo : EIATTR_PARAM_CBANK
	.align		4
        /*00b4*/ 	.byte	0x04, 0x0a
        /*00b6*/ 	.short	(.L_968 - .L_967)
	.align		4
.L_967:
        /*00b8*/ 	.word	index@(.nv.constant0._ZN5flash24flash_fwd_splitkv_kernelI23Flash_fwd_kernel_traitsILi96ELi64ELi128ELi4ELb0ELb0EN7cutlass6half_tE19Flash_kernel_traitsILi96ELi64ELi128ELi4ES3_EELb1ELb0ELb0ELb1ELb1ELb0ELb1ELb0EEEvNS_16Flash_fwd_paramsE)
        /*00bc*/ 	.short	0x0380
        /*00be*/ 	.short	0x01d0


	//----- nvinfo : EIATTR_SW_WAR
	.align		4
.L_968:
        /*00c0*/ 	.byte	0x04, 0x36
        /*00c2*/ 	.short	(.L_970 - .L_969)
.L_969:
        /*00c4*/ 	.word	0x00000008
.L_970:


//--------------------- .nv.info._ZN5flash24flash_fwd_splitkv_kernelI23Flash_fwd_kernel_traitsILi96ELi64ELi128ELi4ELb0ELb0EN7cutlass6half_tE19Flash_kernel_traitsILi96ELi64ELi128ELi4ES3_EELb1ELb0ELb0ELb1ELb1ELb1ELb1ELb0EEEvNS_16Flash_fwd_paramsE --------------------------
	.section	.nv.info._ZN5flash24flash_fwd_splitkv_kernelI23Flash_fwd_kernel_traitsILi96ELi64ELi128ELi4ELb0ELb0EN7cutlass6half_tE19Flash_kernel_traitsILi96ELi64ELi128ELi4ES3_EELb1ELb0ELb0ELb1ELb1ELb1ELb1ELb0EEEvNS_16Flash_fwd_paramsE,"",@"SHT_CUDA_INFO"
	.sectionflags	@""
	.align	4


	//----- nvinfo : EIATTR_CUDA_API_VERSION
	.align		4
        /*0000*/ 	.byte	0x04, 0x37
        /*0002*/ 	.short	(.L_972 - .L_971)
.L_971:
        /*0004*/ 	.word	0x00000082


	//----- nvinfo : EIATTR_KPARAM_INFO
	.align		4
.L_972:
        /*0008*/ 	.byte	0x04, 0x17
        /*000a*/ 	.short	(.L_974 - .L_973)
.L_973:
        /*000c*/ 	.word	0x00000000
        /*0010*/ 	.short	0x0000
        /*0012*/ 	.short	0x0000
        /*0014*/ 	.byte	0x00, 0xf0, 0x41, 0x07


	//----- nvinfo : EIATTR_SPARSE_MMA_MASK
	.align		4
.L_974:
        /*0018*/ 	.byte	0x03, 0x50
        /*001a*/ 	.short	0x0000


	//----- nvinfo : EIATTR_MAXREG_COUNT
	.align		4
        /*001c*/ 	.byte	0x03, 0x1b
        /*001e*/ 	.short	0x00ff


	//----- nvinfo : EIATTR_NUM_BARRIERS
	.align		4
        /*0020*/ 	.byte	0x02, 0x4c
        /*0022*/ 	.byte	0x01
	.zero		1


	//----- nvinfo : EIATTR_MERCURY_ISA_VERSION
	.align		4
        /*0024*/ 	.byte	0x03, 0x5f
        /*0026*/ 	.short	0x0101


	//----- nvinfo : EIATTR_COOP_GROUP_MASK_REGIDS
	.align		4
        /*0028*/ 	.byte	0x04, 0x29
        /*002a*/ 	.short	(.L_976 - .L_975)


	//   ....[0]....
.L_975:
        /*002c*/ 	.word	0xffffffff


	//   ....[1]....
        /*0030*/ 	.word	0xffffffff


	//   ....[2]....
        /*0034*/ 	.word	0xffffffff


	//   ....[3]....
        /*0038*/ 	.word	0xffffffff


	//   ....[4]....
        /*003c*/ 	.word	0xffffffff


	//   ....[5]....
        /*0040*/ 	.word	0xffffffff


	//   ....[6]....
        /*0044*/ 	.word	0xffffffff


	//   ....[7]....
        /*0048*/ 	.word	0xffffffff


	//   ....[8]....
        /*004c*/ 	.word	0xffffffff


	//   ....[9]....
        /*0050*/ 	.word	0xffffffff


	//   ....[10]....
        /*0054*/ 	.word	0xffffffff


	//   ....[11]....
        /*0058*/ 	.word	0xffffffff


	//----- nvinfo : EIATTR_COOP_GROUP_INSTR_OFFSETS
	.align		4
.L_976:
        /*005c*/ 	.byte	0x04, 0x28
        /*005e*/ 	.short	(.L_978 - .L_977)


	//   ....[0]....
.L_977:
        /*0060*/ 	.word	0x00004120


	//   ....[1]....
        /*0064*/ 	.word	0x00004150


	//   ....[2]....
        /*0068*/ 	.word	0x000041d0


	//   ....[3]....
        /*006c*/ 	.word	0x000041e0


	//   ....[4]....
        /*0070*/ 	.word	0x00007c40


	//   ....[5]....
        /*0074*/ 	.word	0x00007c50


	//   ....[6]....
        /*0078*/ 	.word	0x00007c80


	//   ....[7]....
        /*007c*/ 	.word	0x00007c90


	//   ....[8]....
        /*0080*/ 	.word	0x000097b0


	//   ....[9]....
        /*0084*/ 	.word	0x000097f0


	//   ....[10]....
        /*0088*/ 	.word	0x000098b0


	//   ....[11]....
        /*008c*/ 	.word	0x000098d0


	//----- nvinfo : EIATTR_VRC_CTA_INIT_COUNT
	.align		4
.L_978:
        /*0090*/ 	.byte	0x02, 0x4a
	.zero		1
	.zero		1


	//----- nvinfo : EIATTR_EXIT_INSTR_OFFSETS
	.align		4
        /*0094*/ 	.byte	0x04, 0x1c
        /*0096*/ 	.short	(.L_980 - .L_979)


	//   ....[0]....
.L_979:
        /*0098*/ 	.word	0x00000290


	//   ....[1]....
        /*009c*/ 	.word	0x00000930


	//   ....[2]....
        /*00a0*/ 	.word	0x00000960


	//   ....[3]....
        /*00a4*/ 	.word	0x0000a290


	//----- nvinfo : EIATTR_CRS_STACK_SIZE
	.align		4
.L_980:
        /*00a8*/ 	.byte	0x04, 0x1e
        /*00aa*/ 	.short	(.L_982 - .L_981)
.L_981:
        /*00ac*/ 	.word	0x00000000


	//----- nvinfo : EIATTR_CBANK_PARAM_SIZE
	.align		4
.L_982:
        /*00b0*/ 	.byte	0x03, 0x19
        /*00b2*/ 	.short	0x01d0


	//----- nvinfo : EIATTR_PARAM_CBANK
	.align		4
        /*00b4*/ 	.byte	0x04, 0x0a
        /*00b6*/ 	.short	(.L_984 - .L_983)
	.align		4
.L_983:
        /*00b8*/ 	.word	index@(.nv.constant0._ZN5flash24flash_fwd_splitkv_kernelI23Flash_fwd_kernel_traitsILi96ELi64ELi128ELi4ELb0ELb0EN7cutlass6half_tE19Flash_kernel_traitsILi96ELi64ELi128ELi4ES3_EELb1ELb0ELb0ELb1ELb1ELb1ELb1ELb0EEEvNS_16Flash_fwd_paramsE)
        /*00bc*/ 	.short	0x0380
        /*00be*/ 	.short	0x01d0


	//----- nvinfo : EIATTR_SW_WAR
	.align		4
.L_984:
        /*00c0*/ 	.byte	0x04, 0x36
        /*00c2*/ 	.short	(.L_986 - .L_985)
.L_985:
        /*00c4*/ 	.word	0x00000008
.L_986:


//--------------------- .nv.info._ZN5flash24flash_fwd_splitkv_kernelI23Flash_fwd_kernel_traitsILi96ELi64ELi128ELi4ELb0ELb0EN7cutlass6half_tE19Flash_kernel_traitsILi96ELi64ELi128ELi4ES3_EELb1ELb0ELb0ELb0ELb1ELb0ELb0ELb0EEEvNS_16Flash_fwd_paramsE --------------------------
	.section	.nv.info._ZN5flash24flash_fwd_splitkv_kernelI23Flash_fwd_kernel_traitsILi96ELi64ELi128ELi4ELb0ELb0EN7cutlass6half_tE19Flash_kernel_traitsILi96ELi64ELi128ELi4ES3_EELb1ELb0ELb0ELb0ELb1ELb0ELb0ELb0EEEvNS_16Flash_fwd_paramsE,"",@"SHT_CUDA_INFO"
	.sectionflags	@""
	.align	4


	//----- nvinfo : EIATTR_CUDA_API_VERSION
	.align		4
        /*0000*/ 	.byte	0x04, 0x37
        /*0002*/ 	.short	(.L_988 - .L_987)
.L_987:
        /*0004*/ 	.word	0x00000082


	//----- nvinfo : EIATTR_KPARAM_INFO
	.align		4
.L_988:
        /*0008*/ 	.byte	0x04, 0x17
        /*000a*/ 	.short	(.L_990 - .L_989)
.L_989:
        /*000c*/ 	.word	0x00000000
        /*0010*/ 	.short	0x0000
        /*0012*/ 	.short	0x0000
        /*0014*/ 	.byte	0x00, 0xf0, 0x41, 0x07


	//----- nvinfo : EIATTR_SPARSE_MMA_MASK
	.align		4
.L_990:
        /*0018*/ 	.byte	0x03, 0x50
        /*001a*/ 	.short	0x0000


	//----- nvinfo : EIATTR_MAXREG_COUNT
	.align		4
        /*001c*/ 	.byte	0x03, 0x1b
        /*001e*/ 	.short	0x00ff


	//----- nvinfo : EIATTR_NUM_BARRIERS
	.align		4
        /*0020*/ 	.byte	0x02, 0x4c
        /*0022*/ 	.byte	0x01
	.zero		1


	//----- nvinfo : EIATTR_MERCURY_ISA_VERSION
	.align		4
        /*0024*/ 	.byte	0x03, 0x5f
        /*0026*/ 	.short	0x0101


	//----- nvinfo : EIATTR_COOP_GROUP_MASK_REGIDS
	.align		4
        /*0028*/ 	.byte	0x04, 0x29
        /*002a*/ 	.short	(.L_992 - .L_991)


	//   ....[0]....
.L_991:
        /*002c*/ 	.word	0xffffffff


	//   ....[1]....
        /*0030*/ 	.word	0xffffffff


	//   ....[2]....
        /*0034*/ 	.word	0xffffffff


	//   ....[3]....
        /*0038*/ 	.word	0xffffffff


	//   ....[4]....
        /*003c*/ 	.word	0xffffffff


	//   ....[5]....
        /*0040*/ 	.word	0xffffffff


	//   ....[6]....
        /*0044*/ 	.word	0xffffffff


	//   ....[7]....
        /*0048*/ 	.word	0xffffffff


	//   ....[8]....
        /*004c*/ 	.word	0xffffffff


	//   ....[9]....
        /*0050*/ 	.word	0xffffffff


	//   ....[10]....
        /*0054*/ 	.word	0xffffffff


	//   ....[11]....
        /*0058*/ 	.word	0xffffffff


	//   ....[12]....
        /*005c*/ 	.word	0xffffffff


	//   ....[13]....
        /*0060*/ 	.word	0xffffffff


	//   ....[14]....
        /*0064*/ 	.word	0xffffffff


	//   ....[15]....
        /*0068*/ 	.word	0xffffffff


	//----- nvinfo : EIATTR_COOP_GROUP_INSTR_OFFSETS
	.align		4
.L_992:
        /*006c*/ 	.byte	0x04, 0x28
        /*006e*/ 	.short	(.L_994 - .L_993)


	//   ....[0]....
.L_993:
        /*0070*/ 	.word	0x00003d00


	//   ....[1]....
        /*0074*/ 	.word	0x00003d30


	//   ....[2]....
        /*0078*/ 	.word	0x00003d60


	//   ....[3]....
        /*007c*/ 	.word	0x00003d80


	//   ....[4]....
        /*0080*/ 	.word	0x000076a0


	//   ....[5]....
        /*0084*/ 	.word	0x000076b0


	//   ....[6]....
        /*0088*/ 	.word	0x000076e0


	//   ....[7]....
        /*008c*/ 	.word	0x000076f0


	//   ....[8]....
        /*0090*/ 	.word	0x0000aad0


	//   ....[9]....
        /*0094*/ 	.word	0x0000aaf0


	//   ....[10]....
        /*0098*/ 	.word	0x0000ab20


	//   ....[11]....
        /*009c*/ 	.word	0x0000ab30


	//   ....[12]....
        /*00a0*/ 	.word	0x0000c650


	//   ....[13]....
        /*00a4*/ 	.word	0x0000c690


	//   ....[14]....
        /*00a8*/ 	.word	0x0000c720


	//   ....[15]....
        /*00ac*/ 	.word	0x0000c740


	//----- nvinfo : EIATTR_VRC_CTA_INIT_COUNT
	.align		4
.L_994:
        /*00b0*/ 	.byte	0x02, 0x4a
	.zero		1
	.zero		1


	//----- nvinfo : EIATTR_EXIT_INSTR_OFFSETS
	.align		4
        /*00b4*/ 	.byte	0x04, 0x1c
        /*00b6*/ 	.short	(.L_996 - .L_995)


	//   ....[0]....
.L_995:
        /*00b8*/ 	.word	0x00000350


	//   ....[1]....
        /*00bc*/ 	.word	0x000008f0


	//   ....[2]....
        /*00c0*/ 	.word	0x00000920


	//   ....[3]....
        /*00c4*/ 	.word	0x0000d370


	//   ....[4]....
        /*00c8*/ 	.word	0x0000d460


	//----- nvinfo : EIATTR_CRS_STACK_SIZE
	.align		4
.L_996:
        /*00cc*/ 	.byte	0x04, 0x1e
        /*00ce*/ 	.short	(.L_998 - .L_997)
.L_997:
        /*00d0*/ 	.word	0x00000000


	//----- nvinfo : EIATTR_CBANK_PARAM_SIZE
	.align		4
.L_998:
        /*00d4*/ 	.byte	0x03, 0x19
        /*00d6*/ 	.short	0x01d0


	//----- nvinfo : EIATTR_PARAM_CBANK
	.align		4
        /*00d8*/ 	.byte	0x04, 0x0a
        /*00da*/ 	.short	(.L_1000 - .L_999)
	.align		4
.L_999:
        /*00dc*/ 	.word	index@(.nv.constant0._ZN5flash24flash_fwd_splitkv_kernelI23Flash_fwd_kernel_traitsILi96ELi64ELi128ELi4ELb0ELb0EN7cutlass6half_tE19Flash_kernel_traitsILi96ELi64ELi128ELi4ES3_EELb1ELb0ELb0ELb0ELb1ELb0ELb0ELb0EEEvNS_16Flash_fwd_paramsE)
        /*00e0*/ 	.short	0x0380
        /*00e2*/ 	.short	0x01d0


	//----- nvinfo : EIATTR_SW_WAR
	.align		4
.L_1000:
        /*00e4*/ 	.byte	0x04, 0x36
        /*00e6*/ 	.short	(.L_1002 - .L_1001)
.L_1001:
        /*00e8*/ 	.word	0x00000008
.L_1002:


//--------------------- .nv.info._ZN5flash24flash_fwd_splitkv_kernelI23Flash_fwd_kernel_traitsILi96ELi64ELi128ELi4ELb0ELb0EN7cutlass6half_tE19Flash_kernel_traitsILi96ELi64ELi128ELi4ES3_EELb1ELb0ELb0ELb0ELb1ELb1ELb0ELb0EEEvNS_16Flash_fwd_paramsE --------------------------
	.section	.nv.info._ZN5flash24flash_fwd_splitkv_kernelI23Flash_fwd_kernel_traitsILi96ELi64ELi128ELi4ELb0ELb0EN7cutlass6half_tE19Flash_kernel_traitsILi96ELi64ELi128ELi4ES3_EELb1ELb0ELb0ELb0ELb1ELb1ELb0ELb0EEEvNS_16Flash_fwd_paramsE,"",@"SHT_CUDA_INFO"
	.sectionflags	@""
	.align	4


	//----- nvinfo : EIATTR_CUDA_API_VERSION
	.align		4
        /*0000*/ 	.byte	0x04, 0x37
        /*0002*/ 	.short	(.L_1004 - .L_1003)
.L_1003:
        /*0004*/ 	.word	0x00000082


	//----- nvinfo : EIATTR_KPARAM_INFO
	.align		4
.L_1004:
        /*0008*/ 	.byte	0x04, 0x17
        /*000a*/ 	.short	(.L_1006 - .L_1005)
.L_1005:
        /*000c*/ 	.word	0x00000000
        /*0010*/ 	.short	0x0000
        /*0012*/ 	.short	0x0000
        /*0014*/ 	.byte	0x00, 0xf0, 0x41, 0x07


	//----- nvinfo : EIATTR_SPARSE_MMA_MASK
	.align		4
.L_1006:
        /*0018*/ 	.byte	0x03, 0x50
        /*001a*/ 	.short	0x0000


	//----- nvinfo : EIATTR_MAXREG_COUNT
	.align		4
        /*001c*/ 	.byte	0x03, 0x1b
        /*001e*/ 	.short	0x00ff


	//----- nvinfo : EIATTR_NUM_BARRIERS
	.align		4
        /*0020*/ 	.byte	0x02, 0x4c
        /*0022*/ 	.byte	0x01
	.zero		1


	//----- nvinfo : EIATTR_MERCURY_ISA_VERSION
	.align		4
        /*0024*/ 	.byte	0x03, 0x5f
        /*0026*/ 	.short	0x0101


	//----- nvinfo : EIATTR_COOP_GROUP_MASK_REGIDS
	.align		4
        /*0028*/ 	.byte	0x04, 0x29
        /*002a*/ 	.short	(.L_1008 - .L_1007)


	//   ....[0]....
.L_1007:
        /*002c*/ 	.word	0xffffffff


	//   ....[1]....
        /*0030*/ 	.word	0xffffffff


	//   ....[2]....
        /*0034*/ 	.word	0xffffffff


	//   ....[3]....
        /*0038*/ 	.word	0xffffffff


	//   ....[4]....
        /*003c*/ 	.word	0xffffffff


	//   ....[5]....
        /*0040*/ 	.word	0xffffffff


	//   ....[6]....
        /*0044*/ 	.word	0xffffffff


	//   ....[7]....
        /*0048*/ 	.word	0xffffffff


	//   ....[8]....
        /*004c*/ 	.word	0xffffffff


	//   ....[9]....
        /*0050*/ 	.word	0xffffffff


	//   ....[10]....
        /*0054*/ 	.word	0xffffffff


	//   ....[11]....
        /*0058*/ 	.word	0xffffffff


	//   ....[12]....
        /*005c*/ 	.word	0xffffffff


	//   ....[13]....
        /*0060*/ 	.word	0xffffffff


	//   ....[14]....
        /*0064*/ 	.word	0xffffffff


	//   ....[15]....
        /*0068*/ 	.word	0xffffffff


	//----- nvinfo : EIATTR_COOP_GROUP_INSTR_OFFSETS
	.align		4
.L_1008:
        /*006c*/ 	.byte	0x04, 0x28
        /*006e*/ 	.short	(.L_1010 - .L_1009)


	//   ....[0]....
.L_1009:
        /*0070*/ 	.word	0x000044f0


	//   ....[1]....
        /*0074*/ 	.word	0x00004520


	//   ....[2]....
        /*0078*/ 	.word	0x00004540


	//   ....[3]....
        /*007c*/ 	.word	0x00004560


	//   ....[4]....
        /*0080*/ 	.word	0x000086b0


	//   ....[5]....
        /*0084*/ 	.word	0x000086c0


	//   ....[6]....
        /*0088*/ 	.word	0x000086f0


	//   ....[7]....
        /*008c*/ 	.word	0x00008700


	//   ....[8]....
        /*0090*/ 	.word	0x0000c360


	//   ....[9]....
        /*0094*/ 	.word	0x0000c380


	//   ....[10]....
        /*0098*/ 	.word	0x0000c3b0


	//   ....[11]....
        /*009c*/ 	.word	0x0000c3c0


	//   ....[12]....
        /*00a0*/ 	.word	0x0000dea0


	//   ....[13]....
        /*00a4*/ 	.word	0x0000dee0


	//   ....[14]....
        /*00a8*/ 	.word	0x0000df80


	//   ....[15]....
        /*00ac*/ 	.word	0x0000dfa0


	//----- nvinfo : EIATTR_VRC_CTA_INIT_COUNT
	.align		4
.L_1010:
        /*00b0*/ 	.byte	0x02, 0x4a
	.zero		1
	.zero		1


	//----- nvinfo : EIATTR_EXIT_INSTR_OFFSETS
	.align		4
        /*00b4*/ 	.byte	0x04, 0x1c
        /*00b6*/ 	.short	(.L_1012 - .L_1011)


	//   ....[0]....
.L_1011:
        /*00b8*/ 	.word	0x00000340


	//   ....[1]....
        /*00bc*/ 	.word	0x000008f0


	//   ....[2]....
        /*00c0*/ 	.word	0x00000920


	//   ....[3]....
        /*00c4*/ 	.word	0x0000ebd0


	//   ....[4]....
        /*00c8*/ 	.word	0x0000ecb0


	//----- nvinfo : EIATTR_CRS_STACK_SIZE
	.align		4
.L_1012:
        /*00cc*/ 	.byte	0x04, 0x1e
        /*00ce*/ 	.short	(.L_1014 - .L_1013)
.L_1013:
        /*00d0*/ 	.word	0x00000000


	//----- nvinfo : EIATTR_CBANK_PARAM_SIZE
	.align		4
.L_1014:
        /*00d4*/ 	.byte	0x03, 0x19
        /*00d6*/ 	.short	0x01d0


	//----- nvinfo : EIATTR_PARAM_CBANK
	.align		4
        /*00d8*/ 	.byte	0x04, 0x0a
        /*00da*/ 	.short	(.L_1016 - .L_1015)
	.align		4
.L_1015:
        /*00dc*/ 	.word	index@(.nv.constant0._ZN5flash24flash_fwd_splitkv_kernelI23Flash_fwd_kernel_traitsILi96ELi64ELi128ELi4ELb0ELb0EN7cutlass6half_tE19Flash_kernel_traitsILi96ELi64ELi128ELi4ES3_EELb1ELb0ELb0ELb0ELb1ELb1ELb0ELb0EEEvNS_16Flash_fwd_paramsE)
        /*00e0*/ 	.short	0x0380
        /*00e2*/ 	.short	0x01d0


	//----- nvinfo : EIATTR_SW_WAR
	.align		4
.L_1016:
        /*00e4*/ 	.byte	0x04, 0x36
        /*00e6*/ 	.short	(.L_1018 - .L_1017)
.L_1017:
        /*00e8*/ 	.word	0x00000008
.L_1018:


//--------------------- .nv.info._ZN5flash24flash_fwd_splitkv_kernelI23Flash_fwd_kernel_traitsILi96ELi64ELi128ELi4ELb0ELb0EN7cutlass6half_tE19Flash_kernel_traitsILi96ELi64ELi128ELi4ES3_EELb1ELb0ELb1ELb0ELb0ELb0ELb0ELb0EEEvNS_16Flash_fwd_paramsE --------------------------
	.section	.nv.info._ZN5flash24flash_fwd_splitkv_kernelI23Flash_fwd_kernel_traitsILi96ELi64ELi128ELi4ELb0ELb0EN7cutlass6half_tE19Flash_kernel_traitsILi96ELi64ELi128ELi4ES3_EELb1ELb0ELb1ELb0ELb0ELb0ELb0ELb0EEEvNS_16Flash_fwd_paramsE,"",@"SHT_CUDA_INFO"
	.sectionflags	@""
	.align	4


	//----- nvinfo : EIATTR_CUDA_API_VERSION
	.align		4
        /*0000*/ 	.byte	0x04, 0x37
        /*0002*/ 	.short	(.L_1020 - .L_1019)
.L_1019:
        /*0004*/ 	.word	0x00000082


	//----- nvinfo : EIATTR_KPARAM_INFO
	.align		4
.L_1020:
        /*0008*/ 	.byte	0x04, 0x17
        /*000a*/ 	.short	(.L_1022 - .L_1021)
.L_1021:
        /*000c*/ 	.word	0x00000000
        /*0010*/ 	.short	0x0000
        /*0012*/ 	.short	0x0000
        /*0014*/ 	.byte	0x00, 0xf0, 0x41, 0x07


	//----- nvinfo : EIATTR_SPARSE_MMA_MASK
	.align		4
.L_1022:
        /*0018*/ 	.byte	0x03, 0x50
        /*001a*/ 	.short	0x0000


	//----- nvinfo : EIATTR_MAXREG_COUNT
	.align		4
        /*001c*/ 	.byte	0x03, 0x1b
        /*001e*/ 	.short	0x00ff


	//----- nvinfo : EIATTR_NUM_BARRIERS
	.align		4
        /*0020*/ 	.byte	0x02, 0x4c
        /*0022*/ 	.byte	0x01
	.zero		1


	//----- nvinfo : EIATTR_MERCURY_ISA_VERSION
	.align		4
        /*0024*/ 	.byte	0x03, 0x5f
        /*0026*/ 	.short	0x0101


	//----- nvinfo : EIATTR_COOP_GROUP_MASK_REGIDS
	.align		4
        /*0028*/ 	.byte	0x04, 0x29
        /*002a*/ 	.short	(.L_1024 - .L_1023)


	//   ....[0]....
.L_1023:
        /*002c*/ 	.word	0xffffffff


	//   ....[1]....
        /*0030*/ 	.word	0xffffffff


	//   ....[2]....
        /*0034*/ 	.word	0xffffffff


	//   ....[3]....
        /*0038*/ 	.word	0xffffffff


	//   ....[4]....
        /*003c*/ 	.word	0xffffffff


	//   ....[5]....
        /*0040*/ 	.word	0xffffffff


	//   ....[6]....
        /*0044*/ 	.word	0xffffffff


	//   ....[7]....
        /*0048*/ 	.word	0xffffffff


	//   ....[8]....
        /*004c*/ 	.word	0xffffffff


	//   ....[9]....
        /*0050*/ 	.word	0xffffffff


	//   ....[10]....
        /*0054*/ 	.word	0xffffffff


	//   ....[11]....
        /*0058*/ 	.word	0xffffffff


	//   ....[12]....
        /*005c*/ 	.word	0xffffffff


	//   ....[13]....
        /*0060*/ 	.word	0xffffffff


	//   ....[14]....
        /*0064*/ 	.word	0xffffffff


	//   ....[15]....
        /*0068*/ 	.word	0xffffffff


	//----- nvinfo : EIATTR_COOP_GROUP_INSTR_OFFSETS
	.align		4
.L_1024:
        /*006c*/ 	.byte	0x04, 0x28
        /*006e*/ 	.short	(.L_1026 - .L_1025)


	//   ....[0]....
.L_1025:
        /*0070*/ 	.word	0x00005420


	//   ....[1]....
        /*0074*/ 	.word	0x00005450


	//   ....[2]....
        /*0078*/ 	.word	0x000054f0


	//   ....[3]....
        /*007c*/ 	.word	0x00005500


	//   ....[4]....
        /*0080*/ 	.word	0x00009af0


	//   ....[5]....
        /*0084*/ 	.word	0x00009b00


	//   ....[6]....
        /*0088*/ 	.word	0x00009b30


	//   ....[7]....
        /*008c*/ 	.word	0x00009b40


	//   ....[8]....
        /*0090*/ 	.word	0x0000de00


	//   ....[9]....
        /*0094*/ 	.word	0x0000de40


	//   ....[10]....
        /*0098*/ 	.word	0x0000de70


	//   ....[11]....
        /*009c*/ 	.word	0x0000de80


	//   ....[12]....
        /*00a0*/ 	.word	0x0000f9d0


	//   ....[13]....
        /*00a4*/ 	.word	0x0000fa10


	//   ....[14]....
        /*00a8*/ 	.word	0x0000fad0


	//   ....[15]....
        /*00ac*/ 	.word	0x0000fae0


	//----- nvinfo : EIATTR_VRC_CTA_INIT_COUNT
	.align		4
.L_1026:
        /*00b0*/ 	.byte	0x02, 0x4a
	.zero		1
	.zero		1


	//----- nvinfo : EIATTR_EXIT_INSTR_OFFSETS
	.align		4
        /*00b4*/ 	.byte	0x04, 0x1c
        /*00b6*/ 	.short	(.L_1028 - .L_1027)


	//   ....[0]....
.L_1027:
        /*00b8*/ 	.word	0x00000350


	//   ....[1]....
        /*00bc*/ 	.word	0x00000990


	//   ....[2]....
        /*00c0*/ 	.word	0x000009c0


	//   ....[3]....
        /*00c4*/ 	.word	0x00010700


	//   ....[4]....
        /*00c8*/ 	.word	0x00010830


	//   ....[5]....
        /*00cc*/ 	.word	0x00010850


	//----- nvinfo : EIATTR_CRS_STACK_SIZE
	.align		4
.L_1028:
        /*00d0*/ 	.byte	0x04, 0x1e
        /*00d2*/ 	.short	(.L_1030 - .L_1029)
.L_1029:
        /*00d4*/ 	.word	0x00000000


	//----- nvinfo : EIATTR_CBANK_PARAM_SIZE
	.align		4
.L_1030:
        /*00d8*/ 	.byte	0x03, 0x19
        /*00da*/ 	.short	0x01d0


	//----- nvinfo : EIATTR_PARAM_CBANK
	.align		4
        /*00dc*/ 	.byte	0x04, 0x0a
        /*00de*/ 	.short	(.L_1032 - .L_1031)
	.align		4
.L_1031:
        /*00e0*/ 	.word	index@(.nv.constant0._ZN5flash24flash_fwd_splitkv_kernelI23Flash_fwd_kernel_traitsILi96ELi64ELi128ELi4ELb0ELb0EN7cutlass6half_tE19Flash_kernel_traitsILi96ELi64ELi128ELi4ES3_EELb1ELb0ELb1ELb0ELb0ELb0ELb0ELb0EEEvNS_16Flash_fwd_paramsE)
        /*00e4*/ 	.short	0x0380
        /*00e6*/ 	.short	0x01d0


	//----- nvinfo : EIATTR_SW_WAR
	.align		4
.L_1032:
        /*00e8*/ 	.byte	0x04, 0x36
        /*00ea*/ 	.short	(.L_1034 - .L_1033)
.L_1033:
        /*00ec*/ 	.word	0x00000008
.L_1034:


//--------------------- .nv.info._ZN5flash24flash_fwd_splitkv_kernelI23Flash_fwd_kernel_traitsILi96ELi64ELi128ELi4ELb0ELb0EN7cutlass6half_tE19Flash_kernel_traitsILi96ELi64ELi128ELi4ES3_EELb1ELb0ELb1ELb0ELb0ELb1ELb0ELb0EEEvNS_16Flash_fwd_paramsE --------------------------
	.section	.nv.info._ZN5flash24flash_fwd_splitkv_kernelI23Flash_fwd_kernel_traitsILi96ELi64ELi128ELi4ELb0ELb0EN7cutlass6half_tE19Flash_kernel_traitsILi96ELi64ELi128ELi4ES3_EELb1ELb0ELb1ELb0ELb0ELb1ELb0ELb0EEEvNS_16Flash_fwd_paramsE,"",@"SHT_CUDA_INFO"
	.sectionflags	@""
	.align	4


	//----- nvinfo : EIATTR_CUDA_API_VERSION
	.align		4
        /*0000*/ 	.byte	0x04, 0x37
        /*0002*/ 	.short	(.L_1036 - .L_1035)
.L_1035:
        /*0004*/ 	.word	0x00000082


	//----- nvinfo : EIATTR_KPARAM_INFO
	.align		4
.L_1036:
        /*0008*/ 	.byte	0x04, 0x17
        /*000a*/ 	.short	(.L_1038 - .L_1037)
.L_1037:
        /*000c*/ 	.word	0x00000000
        /*0010*/ 	.short	0x0000
        /*0012*/ 	.short	0x0000
        /*0014*/ 	.byte	0x00, 0xf0, 0x41, 0x07


	//----- nvinfo : EIATTR_SPARSE_MMA_MASK
	.align		4
.L_1038:
        /*0018*/ 	.byte	0x03, 0x50
        /*001a*/ 	.short	0x0000


	//----- nvinfo : EIATTR_MAXREG_COUNT
	.align		4
        /*001c*/ 	.byte	0x03, 0x1b
        /*001e*/ 	.short	0x00ff


	//----- nvinfo : EIATTR_NUM_BARRIERS
	.align		4
        /*0020*/ 	.byte	0x02, 0x4c
        /*0022*/ 	.byte	0x01
	.zero		1


	//----- nvinfo : EIATTR_MERCURY_ISA_VERSION
	.align		4
        /*0024*/ 	.byte	0x03, 0x5f
        /*0026*/ 	.short	0x0101


	//----- nvinfo : EIATTR_COOP_GROUP_MASK_REGIDS
	.align		4
        /*0028*/ 	.byte	0x04, 0x29
        /*002a*/ 	.short	(.L_1040 - .L_1039)


	//   ....[0]....
.L_1039:
        /*002c*/ 	.word	0xffffffff


	//   ....[1]....
        /*0030*/ 	.word	0xffffffff


	//   ....[2]....
        /*0034*/ 	.word	0xffffffff


	//   ....[3]....
        /*0038*/ 	.word	0xffffffff


	//   ....[4]....
        /*003c*/ 	.word	0xffffffff


	//   ....[5]....
        /*0040*/ 	.word	0xffffffff


	//   ....[6]....
        /*0044*/ 	.word	0xffffffff


	//   ....[7]....
        /*0048*/ 	.word	0xffffffff


	//   ....[8]....
        /*004c*/ 	.word	0xffffffff


	//   ....[9]....
        /*0050*/ 	.word	0xffffffff


	//   ....[10]....
        /*0054*/ 	.word	0xffffffff


	//   ....[11]....
        /*0058*/ 	.word	0xffffffff


	//   ....[12]....
        /*005c*/ 	.word	0xffffffff


	//   ....[13]....
        /*0060*/ 	.word	0xffffffff


	//   ....[14]....
        /*0064*/ 	.word	0xffffffff


	//   ....[15]....
        /*0068*/ 	.word	0xffffffff


	//----- nvinfo : EIATTR_COOP_GROUP_INSTR_OFFSETS
	.align		4
.L_1040:
        /*006c*/ 	.byte	0x04, 0x28
        /*006e*/ 	.short	(.L_1042 - .L_1041)


	//   ....[0]....
.L_1041:
        /*0070*/ 	.word	0x00005c30


	//   ....[1]....
        /*0074*/ 	.word	0x00005c60


	//   ....[2]....
        /*0078*/ 	.word	0x00005cd0


	//   ....[3]....
        /*007c*/ 	.word	0x00005ce0


	//   ....[4]....
        /*0080*/ 	.word	0x0000ab00


	//   ....[5]....
        /*0084*/ 	.word	0x0000ab10


	//   ....[6]....
        /*0088*/ 	.word	0x0000ab40


	//   ....[7]....
        /*008c*/ 	.word	0x0000ab50


	//   ....[8]....
        /*0090*/ 	.word	0x0000f640


	//   ....[9]....
        /*0094*/ 	.word	0x0000f680


	//   ....[10]....
        /*0098*/ 	.word	0x0000f6b0


	//   ....[11]....
        /*009c*/ 	.word	0x0000f6c0


	//   ....[12]....
        /*00a0*/ 	.word	0x000111e0


	//   ....[13]....
        /*00a4*/ 	.word	0x00011220


	//   ....[14]....
        /*00a8*/ 	.word	0x000112d0


	//   ....[15]....
        /*00ac*/ 	.word	0x000112f0


	//----- nvinfo : EIATTR_VRC_CTA_INIT_COUNT
	.align		4
.L_1042:
        /*00b0*/ 	.byte	0x02, 0x4a
	.zero		1
	.zero		1


	//----- nvinfo : EIATTR_EXIT_INSTR_OFFSETS
	.align		4
        /*00b4*/ 	.byte	0x04, 0x1c
        /*00b6*/ 	.short	(.L_1044 - .L_1043)


	//   ....[0]....
.L_1043:
        /*00b8*/ 	.word	0x00000350


	//   ....[1]....
        /*00bc*/ 	.word	0x00000990


	//   ....[2]....
        /*00c0*/ 	.word	0x000009c0


	//   ....[3]....
        /*00c4*/ 	.word	0x00011f10


	//   ....[4]....
        /*00c8*/ 	.word	0x00012040


	//   ....[5]....
        /*00cc*/ 	.word	0x00012060


	//----- nvinfo : EIATTR_CRS_STACK_SIZE
	.align		4
.L_1044:
        /*00d0*/ 	.byte	0x04, 0x1e
        /*00d2*/ 	.short	(.L_1046 - .L_1045)
.L_1045:
        /*00d4*/ 	.word	0x00000000


	//----- nvinfo : EIATTR_CBANK_PARAM_SIZE
	.align		4
.L_1046:
        /*00d8*/ 	.byte	0x03, 0x19
        /*00da*/ 	.short	0x01d0


	//----- nvinfo : EIATTR_PARAM_CBANK
	.align		4
        /*00dc*/ 	.byte	0x04, 0x0a
        /*00de*/ 	.short	(.L_1048 - .L_1047)
	.align		4
.L_1047:
        /*00e0*/ 	.word	index@(.nv.constant0._ZN5flash24flash_fwd_splitkv_kernelI23Flash_fwd_kernel_traitsILi96ELi64ELi128ELi4ELb0ELb0EN7cutlass6half_tE19Flash_kernel_traitsILi96ELi64ELi128ELi4ES3_EELb1ELb0ELb1ELb0ELb0ELb1ELb0ELb0EEEvNS_16Flash_fwd_paramsE)
        /*00e4*/ 	.short	0x0380
        /*00e6*/ 	.short	0x01d0


	//----- nvinfo : EIATTR_SW_WAR
	.align		4
.L_1048:
        /*00e8*/ 	.byte	0x04, 0x36
        /*00ea*/ 	.short	(.L_1050 - .L_1049)
.L_1049:
        /*00ec*/ 	.word	0x00000008
.L_1050:


//--------------------- .nv.info._ZN5flash24flash_fwd_splitkv_kernelI23Flash_fwd_kernel_traitsILi96ELi64ELi128ELi4ELb0ELb0EN7cutlass6half_tE19Flash_kernel_traitsILi96ELi64ELi128ELi4ES3_EELb1ELb0ELb0ELb0ELb1ELb0ELb0ELb1EEEvNS_16Flash_fwd_paramsE --------------------------
	.section	.nv.info._ZN5flash24flash_fwd_splitkv_kernelI23Flash_fwd_kernel_traitsILi96ELi64ELi128ELi4ELb0ELb0EN7cutlass6half_tE19Flash_kernel_traitsILi96ELi64ELi128ELi4ES3_EELb1ELb0ELb0ELb0ELb1ELb0ELb0ELb1EEEvNS_16Flash_fwd_paramsE,"",@"SHT_CUDA_INFO"
	.sectionflags	@""
	.align	4


	//----- nvinfo : EIATTR_CUDA_API_VERSION
	.align		4
        /*0000*/ 	.byte	0x04, 0x37
        /*0002*/ 	.short	(.L_1052 - .L_1051)
.L_1051:
        /*0004*/ 	.word	0x00000082


	//----- nvinfo : EIATTR_KPARAM_INFO
	.align		4
.L_1052:
        /*0008*/ 	.byte	0x04, 0x17
        /*000a*/ 	.short	(.L_1054 - .L_1053)
.L_1053:
        /*000c*/ 	.word	0x00000000
        /*0010*/ 	.short	0x0000
        /*0012*/ 	.short	0x0000
        /*0014*/ 	.byte	0x00, 0xf0, 0x41, 0x07


	//----- nvinfo : EIATTR_SPARSE_MMA_MASK
	.align		4
.L_1054:
        /*0018*/ 	.byte	0x03, 0x50
        /*001a*/ 	.short	0x0000


	//----- nvinfo : EIATTR_MAXREG_COUNT
	.align		4
        /*001c*/ 	.byte	0x03, 0x1b
        /*001e*/ 	.short	0x00ff


	//----- nvinfo : EIATTR_NUM_BARRIERS
	.align		4
        /*0020*/ 	.byte	0x02, 0x4c
        /*0022*/ 	.byte	0x01
	.zero		1


	//----- nvinfo : EIATTR_MERCURY_ISA_VERSION
	.align		4
        /*0024*/ 	.byte	0x03, 0x5f
        /*0026*/ 	.short	0x0101


	//----- nvinfo : EIATTR_COOP_GROUP_MASK_REGIDS
	.align		4
        /*0028*/ 	.byte	0x04, 0x29
        /*002a*/ 	.short	(.L_1056 - .L_1055)


	//   ....[0]....
.L_1055:
        /*002c*/ 	.word	0xffffffff


	//   ....[1]....
        /*0030*/ 	.word	0xffffffff


	//   ....[2]....
        /*0034*/ 	.word	0xffffffff


	//   ....[3]....
        /*0038*/ 	.word	0xffffffff


	//   ....[4]....
        /*003c*/ 	.word	0xffffffff


	//   ....[5]....
        /*0040*/ 	.word	0xffffffff


	//   ....[6]....
        /*0044*/ 	.word	0xffffffff


	//   ....[7]....
        /*0048*/ 	.word	0xffffffff


	//   ....[8]....
        /*004c*/ 	.word	0xffffffff


	//   ....[9]....
        /*0050*/ 	.word	0xffffffff


	//   ....[10]....
        /*0054*/ 	.word	0xffffffff


	//   ....[11]....
        /*0058*/ 	.word	0xffffffff


	//   ....[12]....
        /*005c*/ 	.word	0xffffffff


	//   ....[13]....
        /*0060*/ 	.word	0xffffffff


	//   ....[14]....
        /*0064*/ 	.word	0xffffffff


	//   ....[15]....
        /*0068*/ 	.word	0xffffffff


	//----- nvinfo : EIATTR_COOP_GROUP_INSTR_OFFSETS
	.align		4
.L_1056:
        /*006c*/ 	.byte	0x04, 0x28
        /*006e*/ 	.short	(.L_1058 - .L_1057)


	//   ....[0]....
.L_1057:
        /*0070*/ 	.word	0x0000f690


	//   ....[1]....
        /*0074*/ 	.word	0x0000f6c0


	//   ....[2]....
        /*0078*/ 	.word	0x0000f6f0


	//   ....[3]....
        /*007c*/ 	.word	0x0000f730


	//   ....[4]....
        /*0080*/ 	.word	0x00013180


	//   ....[5]....
        /*0084*/ 	.word	0x00013190


	//   ....[6]....
        /*0088*/ 	.word	0x000131c0


	//   ....[7]....
        /*008c*/ 	.word	0x000131d0


	//   ....[8]....
        /*0090*/ 	.word	0x000165f0


	//   ....[9]....
        /*0094*/ 	.word	0x00016610


	//   ....[10]....
        /*0098*/ 	.word	0x00016640


	//   ....[11]....
        /*009c*/ 	.word	0x00016650


	//   ....[12]....
        /*00a0*/ 	.word	0x00018170


	//   ....[13]....
        /*00a4*/ 	.word	0x000181b0


	//   ....[14]....
        /*00a8*/ 	.word	0x00018280


	//   ....[15]....
        /*00ac*/ 	.word	0x00018290


	//----- nvinfo : EIATTR_VRC_CTA_INIT_COUNT
	.align		4
.L_1058:
        /*00b0*/ 	.byte	0x02, 0x4a
	.zero		1
	.zero		1


	//----- nvinfo : EIATTR_EXIT_INSTR_OFFSETS
	.align		4
        /*00b4*/ 	.byte	0x04, 0x1c
        /*00b6*/ 	.short	(.L_1060 - .L_1059)


	//   ....[0]....
.L_1059:
        /*00b8*/ 	.word	0x00000350


	//   ....[1]....
        /*00bc*/ 	.word	0x00000900


	//   ....[2]....
        /*00c0*/ 	.word	0x00000930


	//   ....[3]....
        /*00c4*/ 	.word	0x00018ea0


	//   ....[4]....
        /*00c8*/ 	.word	0x00018f90


	//----- nvinfo : EIATTR_CRS_STACK_SIZE
	.align		4
.L_1060:
        /*00cc*/ 	.byte	0x04, 0x1e
        /*00ce*/ 	.short	(.L_1062 - .L_1061)
.L_1061:
        /*00d0*/ 	.word	0x00000000


	//----- nvinfo : EIATTR_CBANK_PARAM_SIZE
	.align		4
.L_1062:
        /*00d4*/ 	.byte	0x03, 0x19
        /*00d6*/ 	.short	0x01d0


	//----- nvinfo : EIATTR_PARAM_CBANK
	.align		4
        /*00d8*/ 	.byte	0x04, 0x0a
        /*00da*/ 	.short	(.L_1064 - .L_1063)
	.align		4
.L_1063:
        /*00dc*/ 	.word	index@(.nv.constant0._ZN5flash24flash_fwd_splitkv_kernelI23Flash_fwd_kernel_traitsILi96ELi64ELi128ELi4ELb0ELb0EN7cutlass6half_tE19Flash_kernel_traitsILi96ELi64ELi128ELi4ES3_EELb1ELb0ELb0ELb0ELb1ELb0ELb0ELb1EEEvNS_16Flash_fwd_paramsE)
        /*00e0*/ 	.short	0x0380
        /*00e2*/ 	.short	0x01d0


	//----- nvinfo : EIATTR_SW_WAR
	.align		4
.L_1064:
        /*00e4*/ 	.byte	0x04, 0x36
        /*00e6*/ 	.short	(.L_1066 - .L_1065)
.L_1065:
        /*00e8*/ 	.word	0x00000008
.L_1066:


//--------------------- .nv.info._ZN5flash24flash_fwd_splitkv_kernelI23Flash_fwd_kernel_traitsILi96ELi64ELi128ELi4ELb0ELb0EN7cutlass6half_tE19Flash_kernel_traitsILi96ELi64ELi128ELi4ES3_EELb1ELb0ELb0ELb0ELb1ELb1ELb0ELb1EEEvNS_16Flash_fwd_paramsE --------------------------
	.section	.nv.info._ZN5flash24flash_fwd_splitkv_kernelI23Flash_fwd_kernel_traitsILi96ELi64ELi128ELi4ELb0ELb0EN7cutlass6half_tE19Flash_kernel_traitsILi96ELi64ELi128ELi4ES3_EELb1ELb0ELb0ELb0ELb1ELb1ELb0ELb1EEEvNS_16Flash_fwd_paramsE,"",@"SHT_CUDA_INFO"
	.sectionflags	@""
	.align	4


	//----- nvinfo : EIATTR_CUDA_API_VERSION
	.align		4
        /*0000*/ 	.byte	0x04, 0x37
        /*0002*/ 	.short	(.L_1068 - .L_1067)
.L_1067:
        /*0004*/ 	.word	0x00000082


	//----- nvinfo : EIATTR_KPARAM_INFO
	.align		4
.L_1068:
        /*0008*/ 	.byte	0x04, 0x17
        /*000a*/ 	.short	(.L_1070 - .L_1069)
.L_1069:
        /*000c*/ 	.word	0x00000000
        /*0010*/ 	.short	0x0000
        /*0012*/ 	.short	0x0000
        /*0014*/ 	.byte	0x00, 0xf0, 0x41, 0x07


	//----- nvinfo : EIATTR_SPARSE_MMA_MASK
	.align		4
.L_1070:
        /*0018*/ 	.byte	0x03, 0x50
        /*001a*/ 	.short	0x0000


	//----- nvinfo : EIATTR_MAXREG_COUNT
	.align		4
        /*001c*/ 	.byte	0x03, 0x1b
        /*001e*/ 	.short	0x00ff


	//----- nvinfo : EIATTR_NUM_BARRIERS
	.align		4
        /*0020*/ 	.byte	0x02, 0x4c
        /*0022*/ 	.byte	0x01
	.zero		1


	//----- nvinfo : EIATTR_MERCURY_ISA_VERSION
	.align		4
        /*0024*/ 	.byte	0x03, 0x5f
        /*0026*/ 	.short	0x0101


	//----- nvinfo : EIATTR_COOP_GROUP_MASK_REGIDS
	.align		4
        /*0028*/ 	.byte	0x04, 0x29
        /*002a*/ 	.short	(.L_1072 - .L_1071)


	//   ....[0]....
.L_1071:
        /*002c*/ 	.word	0xffffffff


	//   ....[1]....
        /*0030*/ 	.word	0xffffffff


	//   ....[2]....
        /*0034*/ 	.word	0xffffffff


	//   ....[3]....
        /*0038*/ 	.word	0xffffffff


	//   ....[4]....
        /*003c*/ 	.word	0xffffffff


	//   ....[5]....
        /*0040*/ 	.word	0xffffffff


	//   ....[6]....
        /*0044*/ 	.word	0xffffffff


	//   ....[7]....
        /*0048*/ 	.word	0xffffffff


	//   ....[8]....
        /*004c*/ 	.word	0xffffffff


	//   ....[9]....
        /*0050*/ 	.word	0xffffffff


	//   ....[10]....
        /*0054*/ 	.word	0xffffffff


	//   ....[11]....
        /*0058*/ 	.word	0xffffffff


	//   ....[12]....
        /*005c*/ 	.word	0xffffffff


	//   ....[13]....
        /*0060*/ 	.word	0xffffffff


	//   ....[14]....
        /*0064*/ 	.word	0xffffffff


	//   ....[15]....
        /*0068*/ 	.word	0xffffffff


	//----- nvinfo : EIATTR_COOP_GROUP_INSTR_OFFSETS
	.align		4
.L_1072:
        /*006c*/ 	.byte	0x04, 0x28
        /*006e*/ 	.short	(.L_1074 - .L_1073)


	//   ....[0]....
.L_1073:
        /*0070*/ 	.word	0x0000fe80


	//   ....[1]....
        /*0074*/ 	.word	0x0000feb0


	//   ....[2]....
        /*0078*/ 	.word	0x0000fee0


	//   ....[3]....
        /*007c*/ 	.word	0x0000ff20


	//   ....[4]....
        /*0080*/ 	.word	0x00014160


	//   ....[5]....
        /*0084*/ 	.word	0x00014170


	//   ....[6]....
        /*0088*/ 	.word	0x000141a0


	//   ....[7]....
        /*008c*/ 	.word	0x000141b0


	//   ....[8]....
        /*0090*/ 	.word	0x00017e20


	//   ....[9]....
        /*0094*/ 	.word	0x00017e40


	//   ....[10]....
        /*0098*/ 	.word	0x00017e70


	//   ....[11]....
        /*009c*/ 	.word	0x00017e80


	//   ....[12]....
        /*00a0*/ 	.word	0x00019960


	//   ....[13]....
        /*00a4*/ 	.word	0x000199a0


	//   ....[14]....
        /*00a8*/ 	.word	0x00019a70


	//   ....[15]....
        /*00ac*/ 	.word	0x00019a80


	//----- nvinfo : EIATTR_VRC_CTA_INIT_COUNT
	.align		4
.L_1074:
        /*00b0*/ 	.byte	0x02, 0x4a
	.zero		1
	.zero		1


	//----- nvinfo : EIATTR_EXIT_INSTR_OFFSETS
	.align		4
        /*00b4*/ 	.byte	0x04, 0x1c
        /*00b6*/ 	.short	(.L_1076 - .L_1075)


	//   ....[0]....
.L_1075:
        /*00b8*/ 	.word	0x00000350


	//   ....[1]....
        /*00bc*/ 	.word	0x00000900


	//   ....[2]....
        /*00c0*/ 	.word	0x00000930


	//   ....[3]....
        /*00c4*/ 	.word	0x0001a6a0


	//   ....[4]....
        /*00c8*/ 	.word	0x0001a790


	//----- nvinfo : EIATTR_CRS_STACK_SIZE
	.align		4
.L_1076:
        /*00cc*/ 	.byte	0x04, 0x1e
        /*00ce*/ 	.short	(.L_1078 - .L_1077)
.L_1077:
        /*00d0*/ 	.word	0x00000000


	//----- nvinfo : EIATTR_CBANK_PARAM_SIZE
	.align		4
.L_1078:
        /*00d4*/ 	.byte	0x03, 0x19
        /*00d6*/ 	.short	0x01d0


	//----- nvinfo : EIATTR_PARAM_CBANK
	.align		4
        /*00d8*/ 	.byte	0x04, 0x0a
        /*00da*/ 	.short	(.L_1080 - .L_1079)
	.align		4
.L_1079:
        /*00dc*/ 	.word	index@(.nv.constant0._ZN5flash24flash_fwd_splitkv_kernelI23Flash_fwd_kernel_traitsILi96ELi64ELi128ELi4ELb0ELb0EN7cutlass6half_tE19Flash_kernel_traitsILi96ELi64ELi128ELi4ES3_EELb1ELb0ELb0ELb0ELb1ELb1ELb0ELb1EEEvNS_16Flash_fwd_paramsE)
        /*00e0*/ 	.short	0x0380
        /*00e2*/ 	.short	0x01d0


	//----- nvinfo : EIATTR_SW_WAR
	.align		4
.L_1080:
        /*00e4*/ 	.byte	0x04, 0x36
        /*00e6*/ 	.short	(.L_1082 - .L_1081)
.L_1081:
        /*00e8*/ 	.word	0x00000008
.L_1082:


//--------------------- .nv.info._ZN5flash24flash_fwd_splitkv_kernelI23Flash_fwd_kernel_traitsILi96ELi64ELi128ELi4ELb0ELb0EN7cutlass6half_tE19Flash_kernel_traitsILi96ELi64ELi128ELi4ES3_EELb1ELb0ELb1ELb0ELb0ELb0ELb0ELb1EEEvNS_16Flash_fwd_paramsE --------------------------
	.section	.nv.info._ZN5flash24flash_fwd_splitkv_kernelI23Flash_fwd_kernel_traitsILi96ELi64ELi128ELi4ELb0ELb0EN7cutlass6half_tE19Flash_kernel_traitsILi96ELi64ELi128ELi4ES3_EELb1ELb0ELb1ELb0ELb0ELb0ELb0ELb1EEEvNS_16Flash_fwd_paramsE,"",@"SHT_CUDA_INFO"
	.sectionflags	@""
	.align	4


	//----- nvinfo : EIATTR_CUDA_API_VERSION
	.align		4
        /*0000*/ 	.byte	0x04, 0x37
        /*0002*/ 	.short	(.L_1084 - .L_1083)
.L_1083:
        /*0004*/ 	.word	0x00000082


	//----- nvinfo : EIATTR_KPARAM_INFO
	.align		4
.L_1084:
        /*0008*/ 	.byte	0x04, 0x17
        /*000a*/ 	.short	(.L_1086 - .L_1085)
.L_1085:
        /*000c*/ 	.word	0x00000000
        /*0010*/ 	.short	0x0000
        /*0012*/ 	.short	0x0000
        /*0014*/ 	.byte	0x00, 0xf0, 0x41, 0x07


	//----- nvinfo : EIATTR_SPARSE_MMA_MASK
	.align		4
.L_1086:
        /*0018*/ 	.byte	0x03, 0x50
        /*001a*/ 	.short	0x0000


	//----- nvinfo : EIATTR_MAXREG_COUNT
	.align		4
        /*001c*/ 	.byte	0x03, 0x1b
        /*001e*/ 	.short	0x00ff


	//----- nvinfo : EIATTR_NUM_BARRIERS
	.align		4
        /*0020*/ 	.byte	0x02, 0x4c
        /*0022*/ 	.byte	0x01
	.zero		1


	//----- nvinfo : EIATTR_MERCURY_ISA_VERSION
	.align		4
        /*0024*/ 	.byte	0x03, 0x5f
        /*0026*/ 	.short	0x0101


	//----- nvinfo : EIATTR_COOP_GROUP_MASK_REGIDS
	.align		4
        /*0028*/ 	.byte	0x04, 0x29
        /*002a*/ 	.short	(.L_1088 - .L_1087)


	//   ....[0]....
.L_1087:
        /*002c*/ 	.word	0xffffffff


	//   ....[1]....
        /*0030*/ 	.word	0xffffffff


	//   ....[2]....
        /*0034*/ 	.word	0xffffffff


	//   ....[3]....
        /*0038*/ 	.word	0xffffffff


	//   ....[4]....
        /*003c*/ 	.word	0xffffffff


	//   ....[5]....
        /*0040*/ 	.word	0xffffffff


	//   ....[6]....
        /*0044*/ 	.word	0xffffffff


	//   ....[7]....
        /*0048*/ 	.word	0xffffffff


	//   ....[8]....
        /*004c*/ 	.word	0xffffffff


	//   ....[9]....
        /*0050*/ 	.word	0xffffffff


	//   ....[10]....
        /*0054*/ 	.word	0xffffffff


	//   ....[11]....
        /*0058*/ 	.word	0xffffffff


	//   ....[12]....
        /*005c*/ 	.word	0xffffffff


	//   ....[13]....
        /*0060*/ 	.word	0xffffffff


	//   ....[14]....
        /*0064*/ 	.word	0xffffffff


	//   ....[15]....
        /*0068*/ 	.word	0xffffffff


	//----- nvinfo : EIATTR_COOP_GROUP_INSTR_OFFSETS
	.align		4
.L_1088:
        /*006c*/ 	.byte	0x04, 0x28
        /*006e*/ 	.short	(.L_1090 - .L_1089)


	//   ....[0]....
.L_1089:
        /*0070*/ 	.word	0x00011ad0


	//   ....[1]....
        /*0074*/ 	.word	0x00011af0


	//   ....[2]....
        /*0078*/ 	.word	0x00011b70


	//   ....[3]....
        /*007c*/ 	.word	0x00011b80


	//   ....[4]....
        /*0080*/ 	.word	0x000161b0


	//   ....[5]....
        /*0084*/ 	.word	0x000161c0


	//   ....[6]....
        /*0088*/ 	.word	0x00016220


	//   ....[7]....
        /*008c*/ 	.word	0x00016230


	//   ....[8]....
        /*0090*/ 	.word	0x0001a4c0


	//   ....[9]....
        /*0094*/ 	.word	0x0001a520


	//   ....[10]....
        /*0098*/ 	.word	0x0001a550


	//   ....[11]....
        /*009c*/ 	.word	0x0001a560


	//   ....[12]....
        /*00a0*/ 	.word	0x0001c0c0


	//   ....[13]....
        /*00a4*/ 	.word	0x0001c100


	//   ....[14]....
        /*00a8*/ 	.word	0x0001c180


	//   ....[15]....
        /*00ac*/ 	.word	0x0001c190


	//----- nvinfo : EIATTR_VRC_CTA_INIT_COUNT
	.align		4
.L_1090:
        /*00b0*/ 	.byte	0x02, 0x4a
	.zero		1
	.zero		1


	//----- nvinfo : EIATTR_EXIT_INSTR_OFFSETS
	.align		4
        /*00b4*/ 	.byte	0x04, 0x1c
        /*00b6*/ 	.short	(.L_1092 - .L_1091)


	//   ....[0]....
.L_1091:
        /*00b8*/ 	.word	0x00000350


	//   ....[1]....
        /*00bc*/ 	.word	0x000009a0


	//   ....[2]....
        /*00c0*/ 	.word	0x000009d0


	//   ....[3]....
        /*00c4*/ 	.word	0x0001ce30


	//   ....[4]....
        /*00c8*/ 	.word	0x0001cf60


	//   ....[5]....
        /*00cc*/ 	.word	0x0001cf80


	//----- nvinfo : EIATTR_CRS_STACK_SIZE
	.align		4
.L_1092:
        /*00d0*/ 	.byte	0x04, 0x1e
        /*00d2*/ 	.short	(.L_1094 - .L_1093)
.L_1093:
        /*00d4*/ 	.word	0x00000000


	//----- nvinfo : EIATTR_CBANK_PARAM_SIZE
	.align		4
.L_1094:
        /*00d8*/ 	.byte	0x03, 0x19
        /*00da*/ 	.short	0x01d0


	//----- nvinfo : EIATTR_PARAM_CBANK
	.align		4
        /*00dc*/ 	.byte	0x04, 0x0a
        /*00de*/ 	.short	(.L_1096 - .L_1095)
	.align		4
.L_1095:
        /*00e0*/ 	.word	index@(.nv.constant0._ZN5flash24flash_fwd_splitkv_kernelI23Flash_fwd_kernel_traitsILi96ELi64ELi128ELi4ELb0ELb0EN7cutlass6half_tE19Flash_kernel_traitsILi96ELi64ELi128ELi4ES3_EELb1ELb0ELb1ELb0ELb0ELb0ELb0ELb1EEEvNS_16Flash_fwd_paramsE)
        /*00e4*/ 	.short	0x0380
        /*00e6*/ 	.short	0x01d0


	//----- nvinfo : EIATTR_SW_WAR
	.align		4
.L_1096:
        /*00e8*/ 	.byte	0x04, 0x36
        /*00ea*/ 	.short	(.L_1098 - .L_1097)
.L_1097:
        /*00ec*/ 	.word	0x00000008
.L_1098:


//--------------------- .nv.info._ZN5flash24flash_fwd_splitkv_kernelI23Flash_fwd_kernel_traitsILi96ELi64ELi128ELi4ELb0ELb0EN7cutlass6half_tE19Flash_kernel_traitsILi96ELi64ELi128ELi4ES3_EELb1ELb0ELb1ELb0ELb0ELb1ELb0ELb1EEEvNS_16Flash_fwd_paramsE --------------------------
	.section	.nv.info._ZN5flash24flash_fwd_splitkv_kernelI23Flash_fwd_kernel_traitsILi96ELi64ELi128ELi4ELb0ELb0EN7cutlass6half_tE19Flash_kernel_traitsILi96ELi64ELi128ELi4ES3_EELb1ELb0ELb1ELb0ELb0ELb1ELb0ELb1EEEvNS_16Flash_fwd_paramsE,"",@"SHT_CUDA_INFO"
	.sectionflags	@""
	.align	4


	//----- nvinfo : EIATTR_CUDA_API_VERSION
	.align		4
        /*0000*/ 	.byte	0x04, 0x37
        /*0002*/ 	.short	(.L_1100 - .L_1099)
.L_1099:
        /*0004*/ 	.word	0x00000082


	//----- nvinfo : EIATTR_KPARAM_INFO
	.align		4
.L_1100:
        /*0008*/ 	.byte	0x04, 0x17
        /*000a*/ 	.short	(.L_1102 - .L_1101)
.L_1101:
        /*000c*/ 	.word	0x00000000
        /*0010*/ 	.short	0x0000
        /*0012*/ 	.short	0x0000
        /*0014*/ 	.byte	0x00, 0xf0, 0x41, 0x07


	//----- nvinfo : EIATTR_SPARSE_MMA_MASK
	.align		4
.L_1102:
        /*0018*/ 	.byte	0x03, 0x50
        /*001a*/ 	.short	0x0000


	//----- nvinfo : EIATTR_MAXREG_COUNT
	.align		4
        /*001c*/ 	.byte	0x03, 0x1b
        /*001e*/ 	.short	0x00ff


	//----- nvinfo : EIATTR_NUM_BARRIERS
	.align		4
        /*0020*/ 	.byte	0x02, 0x4c
        /*0022*/ 	.byte	0x01
	.zero		1


	//----- nvinfo : EIATTR_MERCURY_ISA_VERSION
	.align		4
        /*0024*/ 	.byte	0x03, 0x5f
        /*0026*/ 	.short	0x0101


	//----- nvinfo : EIATTR_COOP_GROUP_MASK_REGIDS
	.align		4
        /*0028*/ 	.byte	0x04, 0x29
        /*002a*/ 	.short	(.L_1104 - .L_1103)


	//   ....[0]....
.L_1103:
        /*002c*/ 	.word	0xffffffff


	//   ....[1]....
        /*0030*/ 	.word	0xffffffff


	//   ....[2]....
        /*0034*/ 	.word	0xffffffff


	//   ....[3]....
        /*0038*/ 	.word	0xffffffff


	//   ....[4]....
        /*003c*/ 	.word	0xffffffff


	//   ....[5]....
        /*0040*/ 	.word	0xffffffff


	//   ....[6]....
        /*0044*/ 	.word	0xffffffff


	//   ....[7]....
        /*0048*/ 	.word	0xffffffff


	//   ....[8]....
        /*004c*/ 	.word	0xffffffff


	//   ....[9]....
        /*0050*/ 	.word	0xffffffff


	//   ....[10]....
        /*0054*/ 	.word	0xffffffff


	//   ....[11]....
        /*0058*/ 	.word	0xffffffff


	//   ....[12]....
        /*005c*/ 	.word	0xffffffff


	//   ....[13]....
        /*0060*/ 	.word	0xffffffff


	//   ....[14]....
        /*0064*/ 	.word	0xffffffff


	//   ....[15]....
        /*0068*/ 	.word	0xffffffff


	//----- nvinfo : EIATTR_COOP_GROUP_INSTR_OFFSETS
	.align		4
.L_1104:
        /*006c*/ 	.byte	0x04, 0x28
        /*006e*/ 	.short	(.L_1106 - .L_1105)


	//   ....[0]....
.L_1105:
        /*0070*/ 	.word	0x000122e0


	//   ....[1]....
        /*0074*/ 	.word	0x00012300


	//   ....[2]....
        /*0078*/ 	.word	0x00012380


	//   ....[3]....
        /*007c*/ 	.word	0x00012390


	//   ....[4]....
        /*0080*/ 	.word	0x000171c0


	//   ....[5]....
        /*0084*/ 	.word	0x000171f0


	//   ....[6]....
        /*0088*/ 	.word	0x00017220


	//   ....[7]....
        /*008c*/ 	.word	0x00017230


	//   ....[8]....
        /*0090*/ 	.word	0x0001bd00


	//   ....[9]....
        /*0094*/ 	.word	0x0001bd60


	//   ....[10]....
        /*0098*/ 	.word	0x0001bd90


	//   ....[11]....
        /*009c*/ 	.word	0x0001bda0


	//   ....[12]....
        /*00a0*/ 	.word	0x0001d8d0


	//   ....[13]....
        /*00a4*/ 	.word	0x0001d910


	//   ....[14]....
        /*00a8*/ 	.word	0x0001d990


	//   ....[15]....
        /*00ac*/ 	.word	0x0001d9a0


	//----- nvinfo : EIATTR_VRC_CTA_INIT_COUNT
	.align		4
.L_1106:
        /*00b0*/ 	.byte	0x02, 0x4a
	.zero		1
	.zero		1


	//----- nvinfo : EIATTR_EXIT_INSTR_OFFSETS
	.align		4
        /*00b4*/ 	.byte	0x04, 0x1c
        /*00b6*/ 	.short	(.L_1108 - .L_1107)


	//   ....[0]....
.L_1107:
        /*00b8*/ 	.word	0x00000350


	//   ....[1]....
        /*00bc*/ 	.word	0x000009a0


	//   ....[2]....
        /*00c0*/ 	.word	0x000009d0


	//   ....[3]....
        /*00c4*/ 	.word	0x0001e640


	//   ....[4]....
        /*00c8*/ 	.word	0x0001e770


	//   ....[5]....
        /*00cc*/ 	.word	0x0001e790


	//----- nvinfo : EIATTR_CRS_STACK_SIZE
	.align		4
.L_1108:
        /*00d0*/ 	.byte	0x04, 0x1e
        /*00d2*/ 	.short	(.L_1110 - .L_1109)
.L_1109:
        /*00d4*/ 	.word	0x00000000


	//----- nvinfo : EIATTR_CBANK_PARAM_SIZE
	.align		4
.L_1110:
        /*00d8*/ 	.byte	0x03, 0x19
        /*00da*/ 	.short	0x01d0


	//----- nvinfo : EIATTR_PARAM_CBANK
	.align		4
        /*00dc*/ 	.byte	0x04, 0x0a
        /*00de*/ 	.short	(.L_1112 - .L_1111)
	.align		4
.L_1111:
        /*00e0*/ 	.word	index@(.nv.constant0._ZN5flash24flash_fwd_splitkv_kernelI23Flash_fwd_kernel_traitsILi96ELi64ELi128ELi4ELb0ELb0EN7cutlass6half_tE19Flash_kernel_traitsILi96ELi64ELi128ELi4ES3_EELb1ELb0ELb1ELb0ELb0ELb1ELb0ELb1EEEvNS_16Flash_fwd_paramsE)
        /*00e4*/ 	.short	0x0380
        /*00e6*/ 	.short	0x01d0


	//----- nvinfo : EIATTR_SW_WAR
	.align		4
.L_1112:
        /*00e8*/ 	.byte	0x04, 0x36
        /*00ea*/ 	.short	(.L_1114 - .L_1113)
.L_1113:
        /*00ec*/ 	.word	0x00000008
.L_1114:


//--------------------- .nv.info._ZN5flash24flash_fwd_splitkv_kernelI23Flash_fwd_kernel_traitsILi96ELi64ELi128ELi4ELb0ELb0EN7cutlass6half_tE19Flash_kernel_traitsILi96ELi64ELi128ELi4ES3_EELb1ELb0ELb0ELb0ELb1ELb0ELb1ELb0EEEvNS_16Flash_fwd_paramsE --------------------------
	.section	.nv.info._ZN5flash24flash_fwd_splitkv_kernelI23Flash_fwd_kernel_traitsILi96ELi64ELi128ELi4ELb0ELb0EN7cutlass6half_tE19Flash_kernel_traitsILi96ELi64ELi128ELi4ES3_EELb1ELb0ELb0ELb0ELb1ELb0ELb1ELb0EEEvNS_16Flash_fwd_paramsE,"",@"SHT_CUDA_INFO"
	.sectionflags	@""
	.align	4


	//----- nvinfo : EIATTR_CUDA_API_VERSION
	.align		4
        /*0000*/ 	.byte	0x04, 0x37
        /*0002*/ 	.short	(.L_1116 - .L_1115)
.L_1115:
        /*0004*/ 	.word	0x00000082


	//----- nvinfo : EIATTR_KPARAM_INFO
	.align		4
.L_1116:
        /*0008*/ 	.byte	0x04, 0x17
        /*000a*/ 	.short	(.L_1118 - .L_1117)
.L_1117:
        /*000c*/ 	.word	0x00000000
        /*0010*/ 	.short	0x0000
        /*0012*/ 	.short	0x0000
        /*0014*/ 	.byte	0x00, 0xf0, 0x41, 0x07


	//----- nvinfo : EIATTR_SPARSE_MMA_MASK
	.align		4
.L_1118:
        /*0018*/ 	.byte	0x03, 0x50
        /*001a*/ 	.short	0x0000


	//----- nvinfo : EIATTR_MAXREG_COUNT
	.align		4
        /*001c*/ 	.byte	0x03, 0x1b
        /*001e*/ 	.short	0x00ff


	//----- nvinfo : EIATTR_NUM_BARRIERS
	.align		4
        /*0020*/ 	.byte	0x02, 0x4c
        /*0022*/ 	.byte	0x01
	.zero		1


	//----- nvinfo : EIATTR_MERCURY_ISA_VERSION
	.align		4
        /*0024*/ 	.byte	0x03, 0x5f
        /*0026*/ 	.short	0x0101


	//----- nvinfo : EIATTR_COOP_GROUP_MASK_REGIDS
	.align		4
        /*0028*/ 	.byte	0x04, 0x29
        /*002a*/ 	.short	(.L_1120 - .L_1119)


	//   ....[0]....
.L_1119:
        /*002c*/ 	.word	0xffffffff


	//   ....[1]....
        /*0030*/ 	.word	0xffffffff


	//   ....[2]....
        /*0034*/ 	.word	0xffffffff


	//   ....[3]....
        /*0038*/ 	.word	0xffffffff


	//   ....[4]....
        /*003c*/ 	.word	0xffffffff


	//   ....[5]....
        /*0040*/ 	.word	0xffffffff


	//   ....[6]....
        /*0044*/ 	.word	0xffffffff


	//   ....[7]....
        /*0048*/ 	.word	0xffffffff


	//   ....[8]....
        /*004c*/ 	.word	0xffffffff


	//   ....[9]....
        /*0050*/ 	.word	0xffffffff


	//   ....[10]....
        /*0054*/ 	.word	0xffffffff


	//   ....[11]....
        /*0058*/ 	.word	0xffffffff


	//   ....[12]....
        /*005c*/ 	.word	0xffffffff


	//   ....[13]....
        /*0060*/ 	.word	0xffffffff


	//   ....[14]....
        /*0064*/ 	.word	0xffffffff


	//   ....[15]....
        /*0068*/ 	.word	0xffffffff


	//----- nvinfo : EIATTR_COOP_GROUP_INSTR_OFFSETS
	.align		4
.L_1120:
        /*006c*/ 	.byte	0x04, 0x28
        /*006e*/ 	.short	(.L_1122 - .L_1121)


	//   ....[0]....
.L_1121:
        /*0070*/ 	.word	0x00004020


	//   ....[1]....
        /*0074*/ 	.word	0x00004050


	//   ....[2]....
        /*0078*/ 	.word	0x00004080


	//   ....[3]....
        /*007c*/ 	.word	0x000040a0


	//   ....[4]....
        /*0080*/ 	.word	0x00007a10


	//   ....[5]....
        /*0084*/ 	.word	0x00007a20


	//   ....[6]....
        /*0088*/ 	.word	0x00007a50


	//   ....[7]....
        /*008c*/ 	.word	0x00007a60


	//   ....[8]....
        /*0090*/ 	.word	0x0000af90


	//   ....[9]....
        /*0094*/ 	.word	0x0000afa0


	//   ....[10]....
        /*0098*/ 	.word	0x0000afd0


	//   ....[11]....
        /*009c*/ 	.word	0x0000afe0


	//   ....[12]....
        /*00a0*/ 	.word	0x0000cb00


	//   ....[13]....
        /*00a4*/ 	.word	0x0000cb40


	//   ....[14]....
        /*00a8*/ 	.word	0x0000cc80


	//   ....[15]....
        /*00ac*/ 	.word	0x0000cc90


	//----- nvinfo : EIATTR_VRC_CTA_INIT_COUNT
	.align		4
.L_1122:
        /*00b0*/ 	.byte	0x02, 0x4a
	.zero		1
	.zero		1


	//----- nvinfo : EIATTR_EXIT_INSTR_OFFSETS
	.align		4
        /*00b4*/ 	.byte	0x04, 0x1c
        /*00b6*/ 	.short	(.L_1124 - .L_1123)


	//   ....[0]....
.L_1123:
        /*00b8*/ 	.word	0x00000440


	//   ....[1]....
        /*00bc*/ 	.word	0x00000b20


	//   ....[2]....
        /*00c0*/ 	.word	0x00000b50


	//   ....[3]....
        /*00c4*/ 	.word	0x0000d680


	//   ....[4]....
        /*00c8*/ 	.word	0x0000d6c0


	//----- nvinfo : EIATTR_CRS_STACK_SIZE
	.align		4
.L_1124:
        /*00cc*/ 	.byte	0x04, 0x1e
        /*00ce*/ 	.short	(.L_1126 - .L_1125)
.L_1125:
        /*00d0*/ 	.word	0x00000000


	//----- nvinfo : EIATTR_CBANK_PARAM_SIZE
	.align		4
.L_1126:
        /*00d4*/ 	.byte	0x03, 0x19
        /*00d6*/ 	.short	0x01d0


	//----- nvinfo : EIATTR_PARAM_CBANK
	.align		4
        /*00d8*/ 	.byte	0x04, 0x0a
        /*00da*/ 	.short	(.L_1128 - .L_1127)
	.align		4
.L_1127:
        /*00dc*/ 	.word	index@(.nv.constant0._ZN5flash24flash_fwd_splitkv_kernelI23Flash_fwd_kernel_traitsILi96ELi64ELi128ELi4ELb0ELb0EN7cutlass6half_tE19Flash_kernel_traitsILi96ELi64ELi128ELi4ES3_EELb1ELb0ELb0ELb0ELb1ELb0ELb1ELb0EEEvNS_16Flash_fwd_paramsE)
        /*00e0*/ 	.short	0x0380
        /*00e2*/ 	.short	0x01d0


	//----- nvinfo : EIATTR_SW_WAR
	.align		4
.L_1128:
        /*00e4*/ 	.byte	0x04, 0x36
        /*00e6*/ 	.short	(.L_1130 - .L_1129)
.L_1129:
        /*00e8*/ 	.word	0x00000008
.L_1130:


//--------------------- .nv.info._ZN5flash24flash_fwd_splitkv_kernelI23Flash_fwd_kernel_traitsILi96ELi64ELi128ELi4ELb0ELb0EN7cutlass6half_tE19Flash_kernel_traitsILi96ELi64ELi128ELi4ES3_EELb1ELb0ELb0ELb0ELb1ELb1ELb1ELb0EEEvNS_16Flash_fwd_paramsE --------------------------
	.section	.nv.info._ZN5flash24flash_fwd_splitkv_kernelI23Flash_fwd_kernel_traitsILi96ELi64ELi128ELi4ELb0ELb0EN7cutlass6half_tE19Flash_kernel_traitsILi96ELi64ELi128ELi4ES3_EELb1ELb0ELb0ELb0ELb1ELb1ELb1ELb0EEEvNS_16Flash_fwd_paramsE,"",@"SHT_CUDA_INFO"
	.sectionflags	@""
	.align	4


	//----- nvinfo : EIATTR_CUDA_API_VERSION
	.align		4
        /*0000*/ 	.byte	0x04, 0x37
        /*0002*/ 	.short	(.L_1132 - .L_1131)
.L_1131:
        /*0004*/ 	.word	0x00000082


	//----- nvinfo : EIATTR_KPARAM_INFO
	.align		4
.L_1132:
        /*0008*/ 	.byte	0x04, 0x17
        /*000a*/ 	.short	(.L_1134 - .L_1133)
.L_1133:
        /*000c*/ 	.word	0x00000000
        /*0010*/ 	.short	0x0000
        /*0012*/ 	.short	0x0000
        /*0014*/ 	.byte	0x00, 0xf0, 0x41, 0x07


	//----- nvinfo : EIATTR_SPARSE_MMA_MASK
	.align		4
.L_1134:
        /*0018*/ 	.byte	0x03, 0x50
        /*001a*/ 	.short	0x0000


	//----- nvinfo : EIATTR_MAXREG_COUNT
	.align		4
        /*001c*/ 	.byte	0x03, 0x1b
        /*001e*/ 	.short	0x00ff


	//----- nvinfo : EIATTR_NUM_BARRIERS
	.align		4
        /*0020*/ 	.byte	0x02, 0x4c
        /*0022*/ 	.byte	0x01
	.zero		1


	//----- nvinfo : EIATTR_MERCURY_ISA_VERSION
	.align		4
        /*0024*/ 	.byte	0x03, 0x5f
        /*0026*/ 	.short	0x0101


	//----- nvinfo : EIATTR_COOP_GROUP_MASK_REGIDS
	.align		4
        /*0028*/ 	.byte	0x04, 0x29
        /*002a*/ 	.short	(.L_1136 - .L_1135)


	//   ....[0]....
.L_1135:
        /*002c*/ 	.word	0xffffffff


	//   ....[1]....
        /*0030*/ 	.word	0xffffffff


	//   ....[2]....
        /*0034*/ 	.word	0xffffffff


	//   ....[3]....
        /*0038*/ 	.word	0xffffffff


	//   ....[4]....
        /*003c*/ 	.word	0xffffffff


	//   ....[5]....
        /*0040*/ 	.word	0xffffffff


	//   ....[6]....
        /*0044*/ 	.word	0xffffffff


	//   ....[7]....
        /*0048*/ 	.word	0xffffffff


	//   ....[8]....
        /*004c*/ 	.word	0xffffffff


	//   ....[9]....
        /*0050*/ 	.word	0xffffffff


	//   ....[10]....
        /*0054*/ 	.word	0xffffffff


	//   ....[11]....
        /*0058*/ 	.word	0xffffffff


	//   ....[12]....
        /*005c*/ 	.word	0xffffffff


	//   ....[13]....
        /*0060*/ 	.word	0xffffffff


	//   ....[14]....
        /*0064*/ 	.word	0xffffffff


	//   ....[15]....
        /*0068*/ 	.word	0xffffffff


	//----- nvinfo : EIATTR_COOP_GROUP_INSTR_OFFSETS
	.align		4
.L_1136:
        /*006c*/ 	.byte	0x04, 0x28
        /*006e*/ 	.short	(.L_1138 - .L_1137)


	//   ....[0]....
.L_1137:
        /*0070*/ 	.word	0x00004770


	//   ....[1]....
        /*0074*/ 	.word	0x000047c0


	//   ....[2]....
        /*0078*/ 	.word	0x00004820


	//   ....[3]....
        /*007c*/ 	.word	0x00004850


	//   ....[4]....
        /*0080*/ 	.word	0x000089a0


	//   ....[5]....
        /*0084*/ 	.word	0x000089b0


	//   ....[6]....
        /*0088*/ 	.word	0x000089e0


	//   ....[7]....
        /*008c*/ 	.word	0x000089f0


	//   ....[8]....
        /*0090*/ 	.word	0x0000c770


	//   ....[9]....
        /*0094*/ 	.word	0x0000c780


	//   ....[10]....
        /*0098*/ 	.word	0x0000c7b0


	//   ....[11]....
        /*009c*/ 	.word	0x0000c7c0


	//   ....[12]....
        /*00a0*/ 	.word	0x0000e2a0


	//   ....[13]....
        /*00a4*/ 	.word	0x0000e2e0


	//   ....[14]....
        /*00a8*/ 	.word	0x0000e420


	//   ....[15]....
        /*00ac*/ 	.word	0x0000e430


	//----- nvinfo : EIATTR_VRC_CTA_INIT_COUNT
	.align		4
.L_1138:
        /*00b0*/ 	.byte	0x02, 0x4a
	.zero		1
	.zero		1


	//----- nvinfo : EIATTR_EXIT_INSTR_OFFSETS
	.align		4
        /*00b4*/ 	.byte	0x04, 0x1c
        /*00b6*/ 	.short	(.L_1140 - .L_1139)


	//   ....[0]....
.L_1139:
        /*00b8*/ 	.word	0x00000440


	//   ....[1]....
        /*00bc*/ 	.word	0x00000b20


	//   ....[2]....
        /*00c0*/ 	.word	0x00000b50


	//   ....[3]....
        /*00c4*/ 	.word	0x0000ee20


	//   ....[4]....
        /*00c8*/ 	.word	0x0000ee60


	//----- nvinfo : EIATTR_CRS_STACK_SIZE
	.align		4
.L_1140:
        /*00cc*/ 	.byte	0x04, 0x1e
        /*00ce*/ 	.short	(.L_1142 - .L_1141)
.L_1141:
        /*00d0*/ 	.word	0x00000000


	//----- nvinfo : EIATTR_CBANK_PARAM_SIZE
	.align		4
.L_1142:
        /*00d4*/ 	.byte	0x03, 0x19
        /*00d6*/ 	.short	0x01d0


	//----- nvinfo : EIATTR_PARAM_CBANK
	.align		4
        /*00d8*/ 	.byte	0x04, 0x0a
        /*00da*/ 	.short	(.L_1144 - .L_1143)
	.align		4
.L_1143:
        /*00dc*/ 	.word	index@(.nv.constant0._ZN5flash24flash_fwd_splitkv_kernelI23Flash_fwd_kernel_traitsILi96ELi64ELi128ELi4ELb0ELb0EN7cutlass6half_tE19Flash_kernel_traitsILi96ELi64ELi128ELi4ES3_EELb1ELb0ELb0ELb0ELb1ELb1ELb1ELb0EEEvNS_16Flash_fwd_paramsE)
        /*00e0*/ 	.short	0x0380
        /*00e2*/ 	.short	0x01d0


	//----- nvinfo : EIATTR_SW_WAR
	.align		4
.L_1144:
        /*00e4*/ 	.byte	0x04, 0x36
        /*00e6*/ 	.short	(.L_1146 - .L_1145)
.L_1145:
        /*00e8*/ 	.word	0x00000008
.L_1146:


//--------------------- .nv.info._ZN5flash24flash_fwd_splitkv_kernelI23Flash_fwd_kernel_traitsILi96ELi64ELi128ELi4ELb0ELb0EN7cutlass6half_tE19Flash_kernel_traitsILi96ELi64ELi128ELi4ES3_EELb1ELb0ELb1ELb0ELb0ELb0ELb1ELb0EEEvNS_16Flash_fwd_paramsE --------------------------
	.section	.nv.info._ZN5flash24flash_fwd_splitkv_kernelI23Flash_fwd_kernel_traitsILi96ELi64ELi128ELi4ELb0ELb0EN7cutlass6half_tE19Flash_kernel_traitsILi96ELi64ELi128ELi4ES3_EELb1ELb0ELb1ELb0ELb0ELb0ELb1ELb0EEEvNS_16Flash_fwd_paramsE,"",@"SHT_CUDA_INFO"
	.sectionflags	@""
	.align	4


	//----- nvinfo : EIATTR_CUDA_API_VERSION
	.align		4
        /*0000*/ 	.byte	0x04, 0x37
        /*0002*/ 	.short	(.L_1148 - .L_1147)
.L_1147:
        /*0004*/ 	.word	0x00000082


	//----- nvinfo : EIATTR_KPARAM_INFO
	.align		4
.L_1148:
        /*0008*/ 	.byte	0x04, 0x17
        /*000a*/ 	.short	(.L_1150 - .L_1149)
.L_1149:
        /*000c*/ 	.word	0x00000000
        /*0010*/ 	.short	0x0000
        /*0012*/ 	.short	0x0000
        /*0014*/ 	.byte	0x00, 0xf0, 0x41, 0x07


	//----- nvinfo : EIATTR_SPARSE_MMA_MASK
	.align		4
.L_1150:
        /*0018*/ 	.byte	0x03, 0x50
        /*001a*/ 	.short	0x0000


	//----- nvinfo : EIATTR_MAXREG_COUNT
	.align		4
        /*001c*/ 	.byte	0x03, 0x1b
        /*001e*/ 	.short	0x00ff


	//----- nvinfo : EIATTR_NUM_BARRIERS
	.align		4
        /*0020*/ 	.byte	0x02, 0x4c
        /*0022*/ 	.byte	0x01
	.zero		1


	//----- nvinfo : EIATTR_MERCURY_ISA_VERSION
	.align		4
        /*0024*/ 	.byte	0x03, 0x5f
        /*0026*/ 	.short	0x0101


	//----- nvinfo : EIATTR_COOP_GROUP_MASK_REGIDS
	.align		4
        /*0028*/ 	.byte	0x04, 0x29
        /*002a*/ 	.short	(.L_1152 - .L_1151)


	//   ....[0]....
.L_1151:
        /*002c*/ 	.word	0xffffffff


	//   ....[1]....
        /*0030*/ 	.word	0xffffffff


	//   ....[2]....
        /*0034*/ 	.word	0xffffffff


	//   ....[3]....
        /*0038*/ 	.word	0xffffffff


	//   ....[4]....
        /*003c*/ 	.word	0xffffffff


	//   ....[5]....
        /*0040*/ 	.word	0xffffffff


	//   ....[6]....
        /*0044*/ 	.word	0xffffffff


	//   ....[7]....
        /*0048*/ 	.word	0xffffffff


	//   ....[8]....
        /*004c*/ 	.word	0xffffffff


	//   ....[9]....
        /*0050*/ 	.word	0xffffffff


	//   ....[10]....
        /*0054*/ 	.word	0xffffffff


	//   ....[11]....
        /*0058*/ 	.word	0xffffffff


	//   ....[12]....
        /*005c*/ 	.word	0xffffffff


	//   ....[13]....
        /*0060*/ 	.word	0xffffffff


	//   ....[14]....
        /*0064*/ 	.word	0xffffffff


	//   ....[15]....
        /*0068*/ 	.word	0xffffffff


	//----- nvinfo : EIATTR_COOP_GROUP_INSTR_OFFSETS
	.align		4
.L_1152:
        /*006c*/ 	.byte	0x04, 0x28
        /*006e*/ 	.short	(.L_1154 - .L_1153)


	//   ....[0]....
.L_1153:
        /*0070*/ 	.word	0x000059f0


	//   ....[1]....
        /*0074*/ 	.word	0x00005a00


	//   ....[2]....
        /*0078*/ 	.word	0x00005a30


	//   ....[3]....
        /*007c*/ 	.word	0x00005a40


	//   ....[4]....
        /*0080*/ 	.word	0x0000a150


	//   ....[5]....
        /*0084*/ 	.word	0x0000a160


	//   ....[6]....
        /*0088*/ 	.word	0x0000a190


	//   ....[7]....
        /*008c*/ 	.word	0x0000a1a0


	//   ....[8]....
        /*0090*/ 	.word	0x0000e450


	//   ....[9]....
        /*0094*/ 	.word	0x0000e480


	//   ....[10]....
        /*0098*/ 	.word	0x0000e4b0


	//   ....[11]....
        /*009c*/ 	.word	0x0000e4c0


	//   ....[12]....
        /*00a0*/ 	.word	0x0000ffd0


	//   ....[13]....
        /*00a4*/ 	.word	0x00010010


	//   ....[14]....
        /*00a8*/ 	.word	0x00010110


	//   ....[15]....
        /*00ac*/ 	.word	0x00010120


	//----- nvinfo : EIATTR_VRC_CTA_INIT_COUNT
	.align		4
.L_1154:
        /*00b0*/ 	.byte	0x02, 0x4a
	.zero		1
	.zero		1


	//----- nvinfo : EIATTR_EXIT_INSTR_OFFSETS
	.align		4
        /*00b4*/ 	.byte	0x04, 0x1c
        /*00b6*/ 	.short	(.L_1156 - .L_1155)


	//   ....[0]....
.L_1155:
        /*00b8*/ 	.word	0x00000440


	//   ....[1]....
        /*00bc*/ 	.word	0x00000eb0


	//   ....[2]....
        /*00c0*/ 	.word	0x00000ee0


	//   ....[3]....
        /*00c4*/ 	.word	0x00010de0


	//   ....[4]....
        /*00c8*/ 	.word	0x00010ee0


	//   ....[5]....
        /*00cc*/ 	.word	0x00010f30


	//----- nvinfo : EIATTR_CRS_STACK_SIZE
	.align		4
.L_1156:
        /*00d0*/ 	.byte	0x04, 0x1e
        /*00d2*/ 	.short	(.L_1158 - .L_1157)
.L_1157:
        /*00d4*/ 	.word	0x00000000


	//----- nvinfo : EIATTR_CBANK_PARAM_SIZE
	.align		4
.L_1158:
        /*00d8*/ 	.byte	0x03, 0x19
        /*00da*/ 	.short	0x01d0


	//----- nvinfo : EIATTR_PARAM_CBANK
	.align		4
        /*00dc*/ 	.byte	0x04, 0x0a
        /*00de*/ 	.short	(.L_1160 - .L_1159)
	.align		4
.L_1159:
        /*00e0*/ 	.word	index@(.nv.constant0._ZN5flash24flash_fwd_splitkv_kernelI23Flash_fwd_kernel_traitsILi96ELi64ELi128ELi4ELb0ELb0EN7cutlass6half_tE19Flash_kernel_traitsILi96ELi64ELi128ELi4ES3_EELb1ELb0ELb1ELb0ELb0ELb0ELb1ELb0EEEvNS_16Flash_fwd_paramsE)
        /*00e4*/ 	.short	0x0380
        /*00e6*/ 	.short	0x01d0


	//----- nvinfo : EIATTR_SW_WAR
	.align		4
.L_1160:
        /*00e8*/ 	.byte	0x04, 0x36
        /*00ea*/ 	.short	(.L_1162 - .L_1161)
.L_1161:
        /*00ec*/ 	.word	0x00000008
.L_1162:


//--------------------- .nv.info._ZN5flash24flash_fwd_splitkv_kernelI23Flash_fwd_kernel_traitsILi96ELi64ELi128ELi4ELb0ELb0EN7cutlass6half_tE19Flash_kernel_traitsILi96ELi64ELi128ELi4ES3_EELb1ELb0ELb1ELb0ELb0ELb1ELb1ELb0EEEvNS_16Flash_fwd_paramsE --------------------------
	.section	.nv.info._ZN5flash24flash_fwd_splitkv_kernelI23Flash_fwd_kernel_traitsILi96ELi64ELi128ELi4ELb0ELb0EN7cutlass6half_tE19Flash_kernel_traitsILi96ELi64ELi128ELi4ES3_EELb1ELb0ELb1ELb0ELb0ELb1ELb1ELb0EEEvNS_16Flash_fwd_paramsE,"",@"SHT_CUDA_INFO"
	.sectionflags	@""
	.align	4


	//----- nvinfo : EIATTR_CUDA_API_VERSION
	.align		4
        /*0000*/ 	.byte	0x04, 0x37
        /*0002*/ 	.short	(.L_1164 - .L_1163)
.L_1163:
        /*0004*/ 	.word	0x00000082


	//----- nvinfo : EIATTR_KPARAM_INFO
	.align		4
.L_1164:
        /*0008*/ 	.byte	0x04, 0x17
        /*000a*/ 	.short	(.L_1166 - .L_1165)
.L_1165:
        /*000c*/ 	.word	0x00000000
        /*0010*/ 	.short	0x0000
        /*0012*/ 	.short	0x0000
        /*0014*/ 	.byte	0x00, 0xf0, 0x41, 0x07


	//----- nvinfo : EIATTR_SPARSE_MMA_MASK
	.align		4
.L_1166:
        /*0018*/ 	.byte	0x03, 0x50
        /*001a*/ 	.short	0x0000


	//----- nvinfo : EIATTR_MAXREG_COUNT
	.align		4
        /*001c*/ 	.byte	0x03, 0x1b
        /*001e*/ 	.short	0x00ff


	//----- nvinfo : EIATTR_NUM_BARRIERS
	.align		4
        /*0020*/ 	.byte	0x02, 0x4c
        /*0022*/ 	.byte	0x01
	.zero		1


	//----- nvinfo : EIATTR_MERCURY_ISA_VERSION
	.align		4
        /*0024*/ 	.byte	0x03, 0x5f
        /*0026*/ 	.short	0x0101


	//----- nvinfo : EIATTR_COOP_GROUP_MASK_REGIDS
	.align		4
        /*0028*/ 	.byte	0x04, 0x29
        /*002a*/ 	.short	(.L_1168 - .L_1167)


	//   ....[0]....
.L_1167:
        /*002c*/ 	.word	0xffffffff


	//   ....[1]....
        /*0030*/ 	.word	0xffffffff


	//   ....[2]....
        /*0034*/ 	.word	0xffffffff


	//   ....[3]....
        /*0038*/ 	.word	0xffffffff


	//   ....[4]....
        /*003c*/ 	.word	0xffffffff


	//   ....[5]....
        /*0040*/ 	.word	0xffffffff


	//   ....[6]....
        /*0044*/ 	.word	0xffffffff


	//   ....[7]....
        /*0048*/ 	.word	0xffffffff


	//   ....[8]....
        /*004c*/ 	.word	0xffffffff


	//   ....[9]....
        /*0050*/ 	.word	0xffffffff


	//   ....[10]....
        /*0054*/ 	.word	0xffffffff


	//   ....[11]....
        /*0058*/ 	.word	0xffffffff


	//   ....[12]....
        /*005c*/ 	.word	0xffffffff


	//   ....[13]....
        /*0060*/ 	.word	0xffffffff


	//   ....[14]....
        /*0064*/ 	.word	0xffffffff


	//   ....[15]....
        /*0068*/ 	.word	0xffffffff


	//----- nvinfo : EIATTR_COOP_GROUP_INSTR_OFFSETS
	.align		4
.L_1168:
        /*006c*/ 	.byte	0x04, 0x28
        /*006e*/ 	.short	(.L_1170 - .L_1169)


	//   ....[0]....
.L_1169:
        /*0070*/ 	.word	0x000061c0


	//   ....[1]....
        /*0074*/ 	.word	0x000061e0


	//   ....[2]....
        /*0078*/ 	.word	0x00006270


	//   ....[3]....
        /*007c*/ 	.word	0x00006280


	//   ....[4]....
        /*0080*/ 	.word	0x0000b0a0


	//   ....[5]....
        /*0084*/ 	.word	0x0000b0b0


	//   ....[6]....
        /*0088*/ 	.word	0x0000b0e0


	//   ....[7]....
        /*008c*/ 	.word	0x0000b0f0


	//   ....[8]....
        /*0090*/ 	.word	0x0000fc10


	//   ....[9]....
        /*0094*/ 	.word	0x0000fc40


	//   ....[10]....
        /*0098*/ 	.word	0x0000fc70


	//   ....[11]....
        /*009c*/ 	.word	0x0000fc80


	//   ....[12]....
        /*00a0*/ 	.word	0x000117a0


	//   ....[13]....
        /*00a4*/ 	.word	0x000117e0


	//   ....[14]....
        /*00a8*/ 	.word	0x00011900


	//   ....[15]....
        /*00ac*/ 	.word	0x00011910


	//----- nvinfo : EIATTR_VRC_CTA_INIT_COUNT
	.align		4
.L_1170:
        /*00b0*/ 	.byte	0x02, 0x4a
	.zero		1
	.zero		1


	//----- nvinfo : EIATTR_EXIT_INSTR_OFFSETS
	.align		4
        /*00b4*/ 	.byte	0x04, 0x1c
        /*00b6*/ 	.short	(.L_1172 - .L_1171)


	//   ....[0]....
.L_1171:
        /*00b8*/ 	.word	0x00000440


	//   ....[1]....
        /*00bc*/ 	.word	0x00000eb0


	//   ....[2]....
        /*00c0*/ 	.word	0x00000ee0


	//   ....[3]....
        /*00c4*/ 	.word	0x000125b0


	//   ....[4]....
        /*00c8*/ 	.word	0x000126b0


	//   ....[5]....
        /*00cc*/ 	.word	0x00012700


	//----- nvinfo : EIATTR_CRS_STACK_SIZE
	.align		4
.L_1172:
        /*00d0*/ 	.byte	0x04, 0x1e
        /*00d2*/ 	.short	(.L_1174 - .L_1173)
.L_1173:
        /*00d4*/ 	.word	0x00000000


	//----- nvinfo : EIATTR_CBANK_PARAM_SIZE
	.align		4
.L_1174:
        /*00d8*/ 	.byte	0x03, 0x19
        /*00da*/ 	.short	0x01d0


	//----- nvinfo : EIATTR_PARAM_CBANK
	.align		4
        /*00dc*/ 	.byte	0x04, 0x0a
        /*00de*/ 	.short	(.L_1176 - .L_1175)
	.align		4
.L_1175:
        /*00e0*/ 	.word	index@(.nv.constant0._ZN5flash24flash_fwd_splitkv_kernelI23Flash_fwd_kernel_traitsILi96ELi64ELi128ELi4ELb0ELb0EN7cutlass6half_tE19Flash_kernel_traitsILi96ELi64ELi128ELi4ES3_EELb1ELb0ELb1ELb0ELb0ELb1ELb1ELb0EEEvNS_16Flash_fwd_paramsE)
        /*00e4*/ 	.short	0x0380
        /*00e6*/ 	.short	0x01d0


	//----- nvinfo : EIATTR_SW_WAR
	.align		4
.L_1176:
        /*00e8*/ 	.byte	0x04, 0x36
        /*00ea*/ 	.short	(.L_1178 - .L_1177)
.L_1177:
        /*00ec*/ 	.word	0x00000008
.L_1178:


//--------------------- .nv.info._ZN5flash24flash_fwd_splitkv_kernelI23Flash_fwd_kernel_traitsILi96ELi64ELi128ELi4ELb0ELb0EN7cutlass6half_tE19Flash_kernel_traitsILi96ELi64ELi128ELi4ES3_EELb1ELb0ELb0ELb0ELb1ELb0ELb1ELb1EEEvNS_16Flash_fwd_paramsE --------------------------
	.section	.nv.info._ZN5flash24flash_fwd_splitkv_kernelI23Flash_fwd_kernel_traitsILi96ELi64ELi128ELi4ELb0ELb0EN7cutlass6half_tE19Flash_kernel_traitsILi96ELi64ELi128ELi4ES3_EELb1ELb0ELb0ELb0ELb1ELb0ELb1ELb1EEEvNS_16Flash_fwd_paramsE,"",@"SHT_CUDA_INFO"
	.sectionflags	@""
	.align	4


	//----- nvinfo : EIATTR_CUDA_API_VERSION
	.align		4
        /*0000*/ 	.byte	0x04, 0x37
        /*0002*/ 	.short	(.L_1180 - .L_1179)
.L_1179:
        /*0004*/ 	.word	0x00000082


	//----- nvinfo : EIATTR_KPARAM_INFO
	.align		4
.L_1180:
        /*0008*/ 	.byte	0x04, 0x17
        /*000a*/ 	.short	(.L_1182 - .L_1181)
.L_1181:
        /*000c*/ 	.word	0x00000000
        /*0010*/ 	.short	0x0000
        /*0012*/ 	.short	0x0000
        /*0014*/ 	.byte	0x00, 0xf0, 0x41, 0x07


	//----- nvinfo : EIATTR_SPARSE_MMA_MASK
	.align		4
.L_1182:
        /*0018*/ 	.byte	0x03, 0x50
        /*001a*/ 	.short	0x0000


	//----- nvinfo : EIATTR_MAXREG_COUNT
	.align		4
        /*001c*/ 	.byte	0x03, 0x1b
        /*001e*/ 	.short	0x00ff


	//----- nvinfo : EIATTR_NUM_BARRIERS
	.align		4
        /*0020*/ 	.byte	0x02, 0x4c
        /*0022*/ 	.byte	0x01
	.zero		1


	//----- nvinfo : EIATTR_MERCURY_ISA_VERSION
	.align		4
        /*0024*/ 	.byte	0x03, 0x5f
        /*0026*/ 	.short	0x0101


	//----- nvinfo : EIATTR_COOP_GROUP_MASK_REGIDS
	.align		4
        /*0028*/ 	.byte	0x04, 0x29
        /*002a*/ 	.short	(.L_1184 - .L_1183)


	//   ....[0]....
.L_1183:
        /*002c*/ 	.word	0xffffffff


	//   ....[1]....
        /*0030*/ 	.word	0xffffffff


	//   ....[2]....
        /*0034*/ 	.word	0xffffffff


	//   ....[3]....
        /*0038*/ 	.word	0xffffffff


	//   ....[4]....
        /*003c*/ 	.word	0xffffffff


	//   ....[5]....
        /*0040*/ 	.word	0xffffffff


	//   ....[6]....
        /*0044*/ 	.word	0xffffffff


	//   ....[7]....
        /*0048*/ 	.word	0xffffffff


	//   ....[8]....
        /*004c*/ 	.word	0xffffffff


	//   ....[9]....
        /*0050*/ 	.word	0xffffffff


	//   ....[10]....
        /*0054*/ 	.word	0xffffffff


	//   ....[11]....
        /*0058*/ 	.word	0xffffffff


	//   ....[12]....
        /*005c*/ 	.word	0xffffffff


	//   ....[13]....
        /*0060*/ 	.word	0xffffffff


	//   ....[14]....
        /*0064*/ 	.word	0xffffffff


	//   ....[15]....
        /*0068*/ 	.word	0xffffffff


	//----- nvinfo : EIATTR_COOP_GROUP_INSTR_OFFSETS
	.align		4
.L_1184:
        /*006c*/ 	.byte	0x04, 0x28
        /*006e*/ 	.short	(.L_1186 - .L_1185)


	//   ....[0]....
.L_1185:
        /*0070*/ 	.word	0x0000f910


	//   ....[1]....
        /*0074*/ 	.word	0x0000f950


	//   ....[2]....
        /*0078*/ 	.word	0x0000f990


	//   ....[3]....
        /*007c*/ 	.word	0x0000f9d0


	//   ....[4]....
        /*0080*/ 	.word	0x00013440


	//   ....[5]....
        /*0084*/ 	.word	0x00013450


	//   ....[6]....
        /*0088*/ 	.word	0x00013480


	//   ....[7]....
        /*008c*/ 	.word	0x00013490


	//   ....[8]....
        /*0090*/ 	.word	0x00016960


	//   ....[9]....
        /*0094*/ 	.word	0x00016970


	//   ....[10]....
        /*0098*/ 	.word	0x000169a0


	//   ....[11]....
        /*009c*/ 	.word	0x000169b0


	//   ....[12]....
        /*00a0*/ 	.word	0x000184c0


	//   ....[13]....
        /*00a4*/ 	.word	0x00018500


	//   ....[14]....
        /*00a8*/ 	.word	0x00018600


	//   ....[15]....
        /*00ac*/ 	.word	0x00018610


	//----- nvinfo : EIATTR_VRC_CTA_INIT_COUNT
	.align		4
.L_1186:
        /*00b0*/ 	.byte	0x02, 0x4a
	.zero		1
	.zero		1


	//----- nvinfo : EIATTR_EXIT_INSTR_OFFSETS
	.align		4
        /*00b4*/ 	.byte	0x04, 0x1c
        /*00b6*/ 	.short	(.L_1188 - .L_1187)


	//   ....[0]....
.L_1187:
        /*00b8*/ 	.word	0x00000440


	//   ....[1]....
        /*00bc*/ 	.word	0x00000b30


	//   ....[2]....
        /*00c0*/ 	.word	0x00000b60


	//   ....[3]....
        /*00c4*/ 	.word	0x00019080


	//   ....[4]....
        /*00c8*/ 	.word	0x000190c0


	//----- nvinfo : EIATTR_CRS_STACK_SIZE
	.align		4
.L_1188:
        /*00cc*/ 	.byte	0x04, 0x1e
        /*00ce*/ 	.short	(.L_1190 - .L_1189)
.L_1189:
        /*00d0*/ 	.word	0x00000000


	//----- nvinfo : EIATTR_CBANK_PARAM_SIZE
	.align		4
.L_1190:
        /*00d4*/ 	.byte	0x03, 0x19
        /*00d6*/ 	.short	0x01d0


	//----- nvinfo : EIATTR_PARAM_CBANK
	.align		4
        /*00d8*/ 	.byte	0x04, 0x0a
        /*00da*/ 	.short	(.L_1192 - .L_1191)
	.align		4
.L_1191:
        /*00dc*/ 	.word	index@(.nv.constant0._ZN5flash24flash_fwd_splitkv_kernelI23Flash_fwd_kernel_traitsILi96ELi64ELi128ELi4ELb0ELb0EN7cutlass6half_tE19Flash_kernel_traitsILi96ELi64ELi128ELi4ES3_EELb1ELb0ELb0ELb0ELb1ELb0ELb1ELb1EEEvNS_16Flash_fwd_paramsE)
        /*00e0*/ 	.short	0x0380
        /*00e2*/ 	.short	0x01d0


	//----- nvinfo : EIATTR_SW_WAR
	.align		4
.L_1192:
        /*00e4*/ 	.byte	0x04, 0x36
        /*00e6*/ 	.short	(.L_1194 - .L_1193)
.L_1193:
        /*00e8*/ 	.word	0x00000008
.L_1194:


//--------------------- .nv.info._ZN5flash24flash_fwd_splitkv_kernelI23Flash_fwd_kernel_traitsILi96ELi64ELi128ELi4ELb0ELb0EN7cutlass6half_tE19Flash_kernel_traitsILi96ELi64ELi128ELi4ES3_EELb1ELb0ELb0ELb0ELb1ELb1ELb1ELb1EEEvNS_16Flash_fwd_paramsE --------------------------
	.section	.nv.info._ZN5flash24flash_fwd_splitkv_kernelI23Flash_fwd_kernel_traitsILi96ELi64ELi128ELi4ELb0ELb0EN7cutlass6half_tE19Flash_kernel_traitsILi96ELi64ELi128ELi4ES3_EELb1ELb0ELb0ELb0ELb1ELb1ELb1ELb1EEEvNS_16Flash_fwd_paramsE,"",@"SHT_CUDA_INFO"
	.sectionflags	@""
	.align	4


	//----- nvinfo : EIATTR_CUDA_API_VERSION
	.align		4
        /*0000*/ 	.byte	0x04, 0x37
        /*0002*/ 	.short	(.L_1196 - .L_1195)
.L_1195:
        /*0004*/ 	.word	0x00000082


	//----- nvinfo : EIATTR_KPARAM_INFO
	.align		4
.L_1196:
        /*0008*/ 	.byte	0x04, 0x17
        /*000a*/ 	.short	(.L_1198 - .L_1197)
.L_1197:
        /*000c*/ 	.word	0x00000000
        /*0010*/ 	.short	0x0000
        /*0012*/ 	.short	0x0000
        /*0014*/ 	.byte	0x00, 0xf0, 0x41, 0x07


	//----- nvinfo : EIATTR_SPARSE_MMA_MASK
	.align		4
.L_1198:
        /*0018*/ 	.byte	0x03, 0x50
        /*001a*/ 	.short	0x0000


	//----- nvinfo : EIATTR_MAXREG_COUNT
	.align		4
        /*001c*/ 	.byte	0x03, 0x1b
        /*001e*/ 	.short	0x00ff


	//----- nvinfo : EIATTR_NUM_BARRIERS
	.align		4
        /*0020*/ 	.byte	0x02, 0x4c
        /*0022*/ 	.byte	0x01
	.zero		1


	//----- nvinfo : EIATTR_MERCURY_ISA_VERSION
	.align		4
        /*0024*/ 	.byte	0x03, 0x5f
        /*0026*/ 	.short	0x0101


	//----- nvinfo : EIATTR_COOP_GROUP_MASK_REGIDS
	.align		4
        /*0028*/ 	.byte	0x04, 0x29
        /*002a*/ 	.short	(.L_1200 - .L_1199)


	//   ....[0]....
.L_1199:
        /*002c*/ 	.word	0xffffffff


	//   ....[1]....
        /*0030*/ 	.word	0xffffffff


	//   ....[2]....
        /*0034*/ 	.word	0xffffffff


	//   ....[3]....
        /*0038*/ 	.word	0xffffffff


	//   ....[4]....
        /*003c*/ 	.word	0xffffffff


	//   ....[5]....
        /*0040*/ 	.word	0xffffffff


	//   ....[6]....
        /*0044*/ 	.word	0xffffffff


	//   ....[7]....
        /*0048*/ 	.word	0xffffffff


	//   ....[8]....
        /*004c*/ 	.word	0xffffffff


	//   ....[9]....
        /*0050*/ 	.word	0xffffffff


	//   ....[10]....
        /*0054*/ 	.word	0xffffffff


	//   ....[11]....
        /*0058*/ 	.word	0xffffffff


	//   ....[12]....
        /*005c*/ 	.word	0xffffffff


	//   ....[13]....
        /*0060*/ 	.word	0xffffffff


	//   ....[14]....
        /*0064*/ 	.word	0xffffffff


	//   ....[15]....
        /*0068*/ 	.word	0xffffffff


	//----- nvinfo : EIATTR_COOP_GROUP_INSTR_OFFSETS
	.align		4
.L_1200:
        /*006c*/ 	.byte	0x04, 0x28
        /*006e*/ 	.short	(.L_1202 - .L_1201)


	//   ....[0]....
.L_1201:
        /*0070*/ 	.word	0x00010190


	//   ....[1]....
        /*0074*/ 	.word	0x000101e0


	//   ....[2]....
        /*0078*/ 	.word	0x00010210


	//   ....[3]....
        /*007c*/ 	.word	0x00010250


	//   ....[4]....
        /*0080*/ 	.word	0x00014490


	//   ....[5]....
        /*0084*/ 	.word	0x000144a0


	//   ....[6]....
        /*0088*/ 	.word	0x000144d0


	//   ....[7]....
        /*008c*/ 	.word	0x000144e0


	//   ....[8]....
        /*0090*/ 	.word	0x00018230


	//   ....[9]....
        /*0094*/ 	.word	0x00018240


	//   ....[10]....
        /*0098*/ 	.word	0x00018270


	//   ....[11]....
        /*009c*/ 	.word	0x00018280


	//   ....[12]....
        /*00a0*/ 	.word	0x00019d60


	//   ....[13]....
        /*00a4*/ 	.word	0x00019da0


	//   ....[14]....
        /*00a8*/ 	.word	0x00019ea0


	//   ....[15]....
        /*00ac*/ 	.word	0x00019eb0


	//----- nvinfo : EIATTR_VRC_CTA_INIT_COUNT
	.align		4
.L_1202:
        /*00b0*/ 	.byte	0x02, 0x4a
	.zero		1
	.zero		1


	//----- nvinfo : EIATTR_EXIT_INSTR_OFFSETS
	.align		4
        /*00b4*/ 	.byte	0x04, 0x1c
        /*00b6*/ 	.short	(.L_1204 - .L_1203)


	//   ....[0]....
.L_1203:
        /*00b8*/ 	.word	0x00000440


	//   ....[1]....
        /*00bc*/ 	.word	0x00000b30


	//   ....[2]....
        /*00c0*/ 	.word	0x00000b60


	//   ....[3]....
        /*00c4*/ 	.word	0x0001a920


	//   ....[4]....
        /*00c8*/ 	.word	0x0001a960


	//----- nvinfo : EIATTR_CRS_STACK_SIZE
	.align		4
.L_1204:
        /*00cc*/ 	.byte	0x04, 0x1e
        /*00ce*/ 	.short	(.L_1206 - .L_1205)
.L_1205:
        /*00d0*/ 	.word	0x00000000


	//----- nvinfo : EIATTR_CBANK_PARAM_SIZE
	.align		4
.L_1206:
        /*00d4*/ 	.byte	0x03, 0x19
        /*00d6*/ 	.short	0x01d0


	//----- nvinfo : EIATTR_PARAM_CBANK
	.align		4
        /*00d8*/ 	.byte	0x04, 0x0a
        /*00da*/ 	.short	(.L_1208 - .L_1207)
	.align		4
.L_1207:
        /*00dc*/ 	.word	index@(.nv.constant0._ZN5flash24flash_fwd_splitkv_kernelI23Flash_fwd_kernel_traitsILi96ELi64ELi128ELi4ELb0ELb0EN7cutlass6half_tE19Flash_kernel_traitsILi96ELi64ELi128ELi4ES3_EELb1ELb0ELb0ELb0ELb1ELb1ELb1ELb1EEEvNS_16Flash_fwd_paramsE)
        /*00e0*/ 	.short	0x0380
        /*00e2*/ 	.short	0x01d0


	//----- nvinfo : EIATTR_SW_WAR
	.align		4
.L_1208:
        /*00e4*/ 	.byte	0x04, 0x36
        /*00e6*/ 	.short	(.L_1210 - .L_1209)
.L_1209:
        /*00e8*/ 	.word	0x00000008
.L_1210:


//--------------------- .nv.info._ZN5flash24flash_fwd_splitkv_kernelI23Flash_fwd_kernel_traitsILi96ELi64ELi128ELi4ELb0ELb0EN7cutlass6half_tE19Flash_kernel_traitsILi96ELi64ELi128ELi4ES3_EELb1ELb0ELb1ELb0ELb0ELb0ELb1ELb1EEEvNS_16Flash_fwd_paramsE --------------------------
	.section	.nv.info._ZN5flash24flash_fwd_splitkv_kernelI23Flash_fwd_kernel_traitsILi96ELi64ELi128ELi4ELb0ELb0EN7cutlass6half_tE19Flash_kernel_traitsILi96ELi64ELi128ELi4ES3_EELb1ELb0ELb1ELb0ELb0ELb0ELb1ELb1EEEvNS_16Flash_fwd_paramsE,"",@"SHT_CUDA_INFO"
	.sectionflags	@""
	.align	4


	//----- nvinfo : EIATTR_CUDA_API_VERSION
	.align		4
        /*0000*/ 	.byte	0x04, 0x37
        /*0002*/ 	.short	(.L_1212 - .L_1211)
.L_1211:
        /*0004*/ 	.word	0x00000082


	//----- nvinfo : EIATTR_KPARAM_INFO
	.align		4
.L_1212:
        /*0008*/ 	.byte	0x04, 0x17
        /*000a*/ 	.short	(.L_1214 - .L_1213)
.L_1213:
        /*000c*/ 	.word	0x00000000
        /*0010*/ 	.short	0x0000
        /*0012*/ 	.short	0x0000
        /*0014*/ 	.byte	0x00, 0xf0, 0x41, 0x07


	//----- nvinfo : EIATTR_SPARSE_MMA_MASK
	.align		4
.L_1214:
        /*0018*/ 	.byte	0x03, 0x50
        /*001a*/ 	.short	0x0000


	//----- nvinfo : EIATTR_MAXREG_COUNT
	.align		4
        /*001c*/ 	.byte	0x03, 0x1b
        /*001e*/ 	.short	0x00ff


	//----- nvinfo : EIATTR_NUM_BARRIERS
	.align		4
        /*0020*/ 	.byte	0x02, 0x4c
        /*0022*/ 	.byte	0x01
	.zero		1


	//----- nvinfo : EIATTR_MERCURY_ISA_VERSION
	.align		4
        /*0024*/ 	.byte	0x03, 0x5f
        /*0026*/ 	.short	0x0101


	//----- nvinfo : EIATTR_COOP_GROUP_MASK_REGIDS
	.align		4
        /*0028*/ 	.byte	0x04, 0x29
        /*002a*/ 	.short	(.L_1216 - .L_1215)


	//   ....[0]....
.L_1215:
        /*002c*/ 	.word	0xffffffff


	//   ....[1]....
        /*0030*/ 	.word	0xffffffff


	//   ....[2]....
        /*0034*/ 	.word	0xffffffff


	//   ....[3]....
        /*0038*/ 	.word	0xffffffff


	//   ....[4]....
        /*003c*/ 	.word	0xffffffff


	//   ....[5]....
        /*0040*/ 	.word	0xffffffff


	//   ....[6]....
        /*0044*/ 	.word	0xffffffff


	//   ....[7]....
        /*0048*/ 	.word	0xffffffff


	//   ....[8]....
        /*004c*/ 	.word	0xffffffff


	//   ....[9]....
        /*0050*/ 	.word	0xffffffff


	//   ....[10]....
        /*0054*/ 	.word	0xffffffff


	//   ....[11]....
        /*0058*/ 	.word	0xffffffff


	//   ....[12]....
        /*005c*/ 	.word	0xffffffff


	//   ....[13]....
        /*0060*/ 	.word	0xffffffff


	//   ....[14]....
        /*0064*/ 	.word	0xffffffff


	//   ....[15]....
        /*0068*/ 	.word	0xffffffff


	//----- nvinfo : EIATTR_COOP_GROUP_INSTR_OFFSETS
	.align		4
.L_1216:
        /*006c*/ 	.byte	0x04, 0x28
        /*006e*/ 	.short	(.L_1218 - .L_1217)


	//   ....[0]....
.L_1217:
        /*0070*/ 	.word	0x00012050


	//   ....[1]....
        /*0074*/ 	.word	0x00012080


	//   ....[2]....
        /*0078*/ 	.word	0x000120f0


	//   ....[3]....
        /*007c*/ 	.word	0x00012110


	//   ....[4]....
        /*0080*/ 	.word	0x00016790


	//   ....[5]....
        /*0084*/ 	.word	0x000167a0


	//   ....[6]....
        /*0088*/ 	.word	0x000167d0


	//   ....[7]....
        /*008c*/ 	.word	0x000167e0


	//   ....[8]....
        /*0090*/ 	.word	0x0001ab10


	//   ....[9]....
        /*0094*/ 	.word	0x0001ab40


	//   ....[10]....
        /*0098*/ 	.word	0x0001ab70


	//   ....[11]....
        /*009c*/ 	.word	0x0001ab80


	//   ....[12]....
        /*00a0*/ 	.word	0x0001c690


	//   ....[13]....
        /*00a4*/ 	.word	0x0001c6d0


	//   ....[14]....
        /*00a8*/ 	.word	0x0001c750


	//   ....[15]....
        /*00ac*/ 	.word	0x0001c760


	//----- nvinfo : EIATTR_VRC_CTA_INIT_COUNT
	.align		4
.L_1218:
        /*00b0*/ 	.byte	0x02, 0x4a
	.zero		1
	.zero		1


	//----- nvinfo : EIATTR_EXIT_INSTR_OFFSETS
	.align		4
        /*00b4*/ 	.byte	0x04, 0x1c
        /*00b6*/ 	.short	(.L_1220 - .L_1219)


	//   ....[0]....
.L_1219:
        /*00b8*/ 	.word	0x00000440


	//   ....[1]....
        /*00bc*/ 	.word	0x00000ec0


	//   ....[2]....
        /*00c0*/ 	.word	0x00000ef0


	//   ....[3]....
        /*00c4*/ 	.word	0x0001d4a0


	//   ....[4]....
        /*00c8*/ 	.word	0x0001d5a0


	//   ....[5]....
        /*00cc*/ 	.word	0x0001d5f0


	//----- nvinfo : EIATTR_CRS_STACK_SIZE
	.align		4
.L_1220:
        /*00d0*/ 	.byte	0x04, 0x1e
        /*00d2*/ 	.short	(.L_1222 - .L_1221)
.L_1221:
        /*00d4*/ 	.word	0x00000000


	//----- nvinfo : EIATTR_CBANK_PARAM_SIZE
	.align		4
.L_1222:
        /*00d8*/ 	.byte	0x03, 0x19
        /*00da*/ 	.short	0x01d0


	//----- nvinfo : EIATTR_PARAM_CBANK
	.align		4
        /*00dc*/ 	.byte	0x04, 0x0a
        /*00de*/ 	.short	(.L_1224 - .L_1223)
	.align		4
.L_1223:
        /*00e0*/ 	.word	index@(.nv.constant0._ZN5flash24flash_fwd_splitkv_kernelI23Flash_fwd_kernel_traitsILi96ELi64ELi128ELi4ELb0ELb0EN7cutlass6half_tE19Flash_kernel_traitsILi96ELi64ELi128ELi4ES3_EELb1ELb0ELb1ELb0ELb0ELb0ELb1ELb1EEEvNS_16Flash_fwd_paramsE)
        /*00e4*/ 	.short	0x0380
        /*00e6*/ 	.short	0x01d0


	//----- nvinfo : EIATTR_SW_WAR
	.align		4
.L_1224:
        /*00e8*/ 	.byte	0x04, 0x36
        /*00ea*/ 	.short	(.L_1226 - .L_1225)
.L_1225:
        /*00ec*/ 	.word	0x00000008
.L_1226:


//--------------------- .nv.info._ZN5flash24flash_fwd_splitkv_kernelI23Flash_fwd_kernel_traitsILi96ELi64ELi128ELi4ELb0ELb0EN7cutlass6half_tE19Flash_kernel_traitsILi96ELi64ELi128ELi4ES3_EELb1ELb0ELb1ELb0ELb0ELb1ELb1ELb1EEEvNS_16Flash_fwd_paramsE --------------------------
	.section	.nv.info._ZN5flash24flash_fwd_splitkv_kernelI23Flash_fwd_kernel_traitsILi96ELi64ELi128ELi4ELb0ELb0EN7cutlass6half_tE19Flash_kernel_traitsILi96ELi64ELi128ELi4ES3_EELb1ELb0ELb1ELb0ELb0ELb1ELb1ELb1EEEvNS_16Flash_fwd_paramsE,"",@"SHT_CUDA_INFO"
	.sectionflags	@""
	.align	4


	//----- nvinfo : EIATTR_CUDA_API_VERSION
	.align		4
        /*0000*/ 	.byte	0x04, 0x37
        /*0002*/ 	.short	(.L_1228 - .L_1227)
.L_1227:
        /*0004*/ 	.word	0x00000082


	//----- nvinfo : EIATTR_KPARAM_INFO
	.align		4
.L_1228:
        /*0008*/ 	.byte	0x04, 0x17
        /*000a*/ 	.short	(.L_1230 - .L_1229)
.L_1229:
        /*000c*/ 	.word	0x00000000
        /*0010*/ 	.short	0x0000
        /*0012*/ 	.short	0x0000
        /*0014*/ 	.byte	0x00, 0xf0, 0x41, 0x07


	//----- nvinfo : EIATTR_SPARSE_MMA_MASK
	.align		4
.L_1230:
        /*0018*/ 	.byte	0x03, 0x50
        /*001a*/ 	.short	0x0000


	//----- nvinfo : EIATTR_MAXREG_COUNT
	.align		4
        /*001c*/ 	.byte	0x03, 0x1b
        /*001e*/ 	.short	0x00ff


	//----- nvinfo : EIATTR_NUM_BARRIERS
	.align		4
        /*0020*/ 	.byte	0x02, 0x4c
        /*0022*/ 	.byte	0x01
	.zero		1


	//----- nvinfo : EIATTR_MERCURY_ISA_VERSION
	.align		4
        /*0024*/ 	.byte	0x03, 0x5f
        /*0026*/ 	.short	0x0101


	//----- nvinfo : EIATTR_COOP_GROUP_MASK_REGIDS
	.align		4
        /*0028*/ 	.byte	0x04, 0x29
        /*002a*/ 	.short	(.L_1232 - .L_1231)


	//   ....[0]....
.L_1231:
        /*002c*/ 	.word	0xffffffff


	//   ....[1]....
        /*0030*/ 	.word	0xffffffff


	//   ....[2]....
        /*0034*/ 	.word	0xffffffff


	//   ....[3]....
        /*0038*/ 	.word	0xffffffff


	//   ....[4]....
        /*003c*/ 	.word	0xffffffff


	//   ....[5]....
        /*0040*/ 	.word	0xffffffff


	//   ....[6]....
        /*0044*/ 	.word	0xffffffff


	//   ....[7]....
        /*0048*/ 	.word	0xffffffff


	//   ....[8]....
        /*004c*/ 	.word	0xffffffff


	//   ....[9]....
        /*0050*/ 	.word	0xffffffff


	//   ....[10]....
        /*0054*/ 	.word	0xffffffff


	//   ....[11]....
        /*0058*/ 	.word	0xffffffff


	//   ....[12]....
        /*005c*/ 	.word	0xffffffff


	//   ....[13]....
        /*0060*/ 	.word	0xffffffff


	//   ....[14]....
        /*0064*/ 	.word	0xffffffff


	//   ....[15]....
        /*0068*/ 	.word	0xffffffff


	//----- nvinfo : EIATTR_COOP_GROUP_INSTR_OFFSETS
	.align		4
.L_1232:
        /*006c*/ 	.byte	0x04, 0x28
        /*006e*/ 	.short	(.L_1234 - .L_1233)


	//   ....[0]....
.L_1233:
        /*0070*/ 	.word	0x00012930


	//   ....[1]....
        /*0074*/ 	.word	0x00012960


	//   ....[2]....
        /*0078*/ 	.word	0x00012a30


	//   ....[3]....
        /*007c*/ 	.word	0x00012a40


	//   ....[4]....
        /*0080*/ 	.word	0x000178f0


	//   ....[5]....
        /*0084*/ 	.word	0x00017900


	//   ....[6]....
        /*0088*/ 	.word	0x00017930


	//   ....[7]....
        /*008c*/ 	.word	0x00017940


	//   ....[8]....
        /*0090*/ 	.word	0x0001c510


	//   ....[9]....
        /*0094*/ 	.word	0x0001c540


	//   ....[10]....
        /*0098*/ 	.word	0x0001c570


	//   ....[11]....
        /*009c*/ 	.word	0x0001c580


	//   ....[12]....
        /*00a0*/ 	.word	0x0001e050


	//   ....[13]....
        /*00a4*/ 	.word	0x0001e090


	//   ....[14]....
        /*00a8*/ 	.word	0x0001e110


	//   ....[15]....
        /*00ac*/ 	.word	0x0001e120


	//----- nvinfo : EIATTR_VRC_CTA_INIT_COUNT
	.align		4
.L_1234:
        /*00b0*/ 	.byte	0x02, 0x4a
	.zero		1
	.zero		1


	//----- nvinfo : EIATTR_EXIT_INSTR_OFFSETS
	.align		4
        /*00b4*/ 	.byte	0x04, 0x1c
        /*00b6*/ 	.short	(.L_1236 - .L_1235)


	//   ....[0]....
.L_1235:
        /*00b8*/ 	.word	0x00000440


	//   ....[1]....
        /*00bc*/ 	.word	0x00000ec0


	//   ....[2]....
        /*00c0*/ 	.word	0x00000ef0


	//   ....[3]....
        /*00c4*/ 	.word	0x0001ee60


	//   ....[4]....
        /*00c8*/ 	.word	0x0001ef60


	//   ....[5]....
        /*00cc*/ 	.word	0x0001efb0


	//----- nvinfo : EIATTR_CRS_STACK_SIZE
	.align		4
.L_1236:
        /*00d0*/ 	.byte	0x04, 0x1e
        /*00d2*/ 	.short	(.L_1238 - .L_1237)
.L_1237:
        /*00d4*/ 	.word	0x00000000


	//----- nvinfo : EIATTR_CBANK_PARAM_SIZE
	.align		4
.L_1238:
        /*00d8*/ 	.byte	0x03, 0x19
        /*00da*/ 	.short	0x01d0


	//----- nvinfo : EIATTR_PARAM_CBANK
	.align		4
        /*00dc*/ 	.byte	0x04, 0x0a
        /*00de*/ 	.short	(.L_1240 - .L_1239)
	.align		4
.L_1239:
        /*00e0*/ 	.word	index@(.nv.constant0._ZN5flash24flash_fwd_splitkv_kernelI23Flash_fwd_kernel_traitsILi96ELi64ELi128ELi4ELb0ELb0EN7cutlass6half_tE19Flash_kernel_traitsILi96ELi64ELi128ELi4ES3_EELb1ELb0ELb1ELb0ELb0ELb1ELb1ELb1EEEvNS_16Flash_fwd_paramsE)
        /*00e4*/ 	.short	0x0380
        /*00e6*/ 	.short	0x01d0


	//----- nvinfo : EIATTR_SW_WAR
	.align		4
.L_1240:
        /*00e8*/ 	.byte	0x04, 0x36
        /*00ea*/ 	.short	(.L_1242 - .L_1241)
.L_1241:
        /*00ec*/ 	.word	0x00000008
.L_1242:


//--------------------- .nv.info._ZN5flash32flash_fwd_splitkv_combine_kernelI23Flash_fwd_kernel_traitsILi96ELi64ELi64ELi4ELb0ELb0EN7cutlass6half_tE19Flash_kernel_traitsILi96ELi64ELi64ELi4ES3_EELi16ELi7ELb0EEEvNS_16Flash_fwd_paramsE --------------------------
	.section	.nv.info._ZN5flash32flash_fwd_splitkv_combine_kernelI23Flash_fwd_kernel_traitsILi96ELi64ELi64ELi4ELb0ELb0EN7cutlass6half_tE19Flash_kernel_traitsILi96ELi64ELi64ELi4ES3_EELi16ELi7ELb0EEEvNS_16Flash_fwd_paramsE,"",@"SHT_CUDA_INFO"
	.sectionflags	@""
	.align	4


	//----- nvinfo : EIATTR_CUDA_API_VERSION
	.align		4
        /*0000*/ 	.byte	0x04, 0x37
        /*0002*/ 	.short	(.L_1244 - .L_1243)
.L_1243:
        /*0004*/ 	.word	0x00000082


	//----- nvinfo : EIATTR_KPARAM_INFO
	.align		4
.L_1244:
        /*0008*/ 	.byte	0x04, 0x17
        /*000a*/ 	.short	(.L_1246 - .L_1245)
.L_1245:
        /*000c*/ 	.word	0x00000000
        /*0010*/ 	.short	0x0000
        /*0012*/ 	.short	0x0000
        /*0014*/ 	.byte	0x00, 0xf0, 0x41, 0x07


	//----- nvinfo : EIATTR_SPARSE_MMA_MASK
	.align		4
.L_1246:
        /*0018*/ 	.byte	0x03, 0x50
        /*001a*/ 	.short	0x0000


	//----- nvinfo : EIATTR_MAXREG_COUNT
	.align		4
        /*001c*/ 	.byte	0x03, 0x1b
        /*001e*/ 	.short	0x00ff


	//----- nvinfo : EIATTR_NUM_BARRIERS
	.align		4
        /*0020*/ 	.byte	0x02, 0x4c
        /*0022*/ 	.byte	0x01
	.zero		1


	//----- nvinfo : EIATTR_MERCURY_ISA_VERSION
	.align		4
        /*0024*/ 	.byte	0x03, 0x5f
        /*0026*/ 	.short	0x0101


	//----- nvinfo : EIATTR_COOP_GROUP_MASK_REGIDS
	.align		4
        /*0028*/ 	.byte	0x04, 0x29
        /*002a*/ 	.short	(.L_1248 - .L_1247)


	//   ....[0]....
.L_1247:
        /*002c*/ 	.word	0xffffffff


	//   ....[1]....
        /*0030*/ 	.word	0xffffffff


	//   ....[2]....
        /*0034*/ 	.word	0xffffffff


	//   ....[3]....
        /*0038*/ 	.word	0xffffffff


	//   ....[4]....
        /*003c*/ 	.word	0xffffffff


	//   ....[5]....
        /*0040*/ 	.word	0xffffffff


	//----- nvinfo : EIATTR_COOP_GROUP_INSTR_OFFSETS
	.align		4
.L_1248:
        /*0044*/ 	.byte	0x04, 0x28
        /*0046*/ 	.short	(.L_1250 - .L_1249)


	//   ....[0]....
.L_1249:
        /*0048*/ 	.word	0x000025d0


	//   ....[1]....
        /*004c*/ 	.word	0x00002610


	//   ....[2]....
        /*0050*/ 	.word	0x00002650


	//   ....[3]....
        /*0054*/ 	.word	0x00002c80


	//   ....[4]....
        /*0058*/ 	.word	0x00002d00


	//   ....[5]....
        /*005c*/ 	.word	0x00002df0


	//----- nvinfo : EIATTR_VRC_CTA_INIT_COUNT
	.align		4
.L_1250:
        /*0060*/ 	.byte	0x02, 0x4a
	.zero		1
	.zero		1


	//----- nvinfo : EIATTR_EXIT_INSTR_OFFSETS
	.align		4
        /*0064*/ 	.byte	0x04, 0x1c
        /*0066*/ 	.short	(.L_1252 - .L_1251)


	//   ....[0]....
.L_1251:
        /*0068*/ 	.word	0x00005480


	//   ....[1]....
        /*006c*/ 	.word	0x00005a30


	//   ....[2]....
        /*0070*/ 	.word	0x00005a50


	//----- nvinfo : EIATTR_CRS_STACK_SIZE
	.align		4
.L_1252:
        /*0074*/ 	.byte	0x04, 0x1e
        /*0076*/ 	.short	(.L_1254 - .L_1253)
.L_1253:
        /*0078*/ 	.word	0x00000000


	//----- nvinfo : EIATTR_CBANK_PARAM_SIZE
	.align		4
.L_1254:
        /*007c*/ 	.byte	0x03, 0x19
        /*007e*/ 	.short	0x01d0


	//----- nvinfo : EIATTR_PARAM_CBANK
	.align		4
        /*0080*/ 	.byte	0x04, 0x0a
        /*0082*/ 	.short	(.L_1256 - .L_1255)
	.align		4
.L_1255:
        /*0084*/ 	.word	index@(.nv.constant0._ZN5flash32flash_fwd_splitkv_combine_kernelI23Flash_fwd_kernel_traitsILi96ELi64ELi64ELi4ELb0ELb0EN7cutlass6half_tE19Flash_kernel_traitsILi96ELi64ELi64ELi4ES3_EELi16ELi7ELb0EEEvNS_16Flash_fwd_paramsE)
        /*0088*/ 	.short	0x0380
        /*008a*/ 	.short	0x01d0


	//----- nvinfo : EIATTR_SW_WAR
	.align		4
.L_1256:
        /*008c*/ 	.byte	0x04, 0x36
        /*008e*/ 	.short	(.L_1258 - .L_1257)
.L_1257:
        /*0090*/ 	.word	0x00000008
.L_1258:


//--------------------- .nv.info._ZN5flash32flash_fwd_splitkv_combine_kernelI23Flash_fwd_kernel_traitsILi96ELi64ELi64ELi4ELb0ELb0EN7cutlass6half_tE19Flash_kernel_traitsILi96ELi64ELi64ELi4ES3_EELi16ELi6ELb0EEEvNS_16Flash_fwd_paramsE --------------------------
	.section	.nv.info._ZN5flash32flash_fwd_splitkv_combine_kernelI23Flash_fwd_kernel_traitsILi96ELi64ELi64ELi4ELb0ELb0EN7cutlass6half_tE19Flash_kernel_traitsILi96ELi64ELi64ELi4ES3_EELi16ELi6ELb0EEEvNS_16Flash_fwd_paramsE,"",@"SHT_CUDA_INFO"
	.sectionflags	@""
	.align	4


	//----- nvinfo : EIATTR_CUDA_API_VERSION
	.align		4
        /*0000*/ 	.byte	0x04, 0x37
        /*0002*/ 	.short	(.L_1260 - .L_1259)
.L_1259:
        /*0004*/ 	.word	0x00000082


	//----- nvinfo : EIATTR_KPARAM_INFO
	.align		4
.L_1260:
        /*0008*/ 	.byte	0x04, 0x17
        /*000a*/ 	.short	(.L_1262 - .L_1261)
.L_1261:
        /*000c*/ 	.word	0x00000000
        /*0010*/ 	.short	0x0000
        /*0012*/ 	.short	0x0000
        /*0014*/ 	.byte	0x00, 0xf0, 0x41, 0x07


	//----- nvinfo : EIATTR_SPARSE_MMA_MASK
	.align		4
.L_1262:
        /*0018*/ 	.byte	0x03, 0x50
        /*001a*/ 	.short	0x0000


	//----- nvinfo : EIATTR_MAXREG_COUNT
	.align		4
        /*001c*/ 	.byte	0x03, 0x1b
        /*001e*/ 	.short	0x00ff


	//----- nvinfo : EIATTR_NUM_BARRIERS
	.align		4
        /*0020*/ 	.byte	0x02, 0x4c
        /*0022*/ 	.byte	0x01
	.zero		1


	//----- nvinfo : EIATTR_MERCURY_ISA_VERSION
	.align		4
        /*0024*/ 	.byte	0x03, 0x5f
        /*0026*/ 	.short	0x0101


	//----- nvinfo : EIATTR_COOP_GROUP_MASK_REGIDS
	.align		4
        /*0028*/ 	.byte	0x04, 0x29
        /*002a*/ 	.short	(.L_1264 - .L_1263)


	//   ....[0]....
.L_1263:
        /*002c*/ 	.word	0xffffffff


	//   ....[1]....
        /*0030*/ 	.word	0xffffffff


	//   ....[2]....
        /*0034*/ 	.word	0xffffffff


	//   ....[3]....
        /*0038*/ 	.word	0xffffffff


	//   ....[4]....
        /*003c*/ 	.word	0xffffffff


	//   ....[5]....
        /*0040*/ 	.word	0xffffffff


	//----- nvinfo : EIATTR_COOP_GROUP_INSTR_OFFSETS
	.align		4
.L_1264:
        /*0044*/ 	.byte	0x04, 0x28
        /*0046*/ 	.short	(.L_1266 - .L_1265)


	//   ....[0]....
.L_1265:
        /*0048*/ 	.word	0x00001f20


	//   ....[1]....
        /*004c*/ 	.word	0x00001fc0


	//   ....[2]....
        /*0050*/ 	.word	0x00002010


	//   ....[3]....
        /*0054*/ 	.word	0x00002350


	//   ....[4]....
        /*0058*/ 	.word	0x000023b0


	//   ....[5]....
        /*005c*/ 	.word	0x000024f0


	//----- nvinfo : EIATTR_VRC_CTA_INIT_COUNT
	.align		4
.L_1266:
        /*0060*/ 	.byte	0x02, 0x4a
	.zero		1
	.zero		1


	//----- nvinfo : EIATTR_EXIT_INSTR_OFFSETS
	.align		4
        /*0064*/ 	.byte	0x04, 0x1c
        /*0066*/ 	.short	(.L_1268 - .L_1267)


	//   ....[0]....
.L_1267:
        /*0068*/ 	.word	0x00004740


	//   ....[1]....
        /*006c*/ 	.word	0x00004d10


	//   ....[2]....
        /*0070*/ 	.word	0x00004d30


	//----- nvinfo : EIATTR_CRS_STACK_SIZE
	.align		4
.L_1268:
        /*0074*/ 	.byte	0x04, 0x1e
        /*0076*/ 	.short	(.L_1270 - .L_1269)
.L_1269:
        /*0078*/ 	.word	0x00000000


	//----- nvinfo : EIATTR_CBANK_PARAM_SIZE
	.align		4
.L_1270:
        /*007c*/ 	.byte	0x03, 0x19
        /*007e*/ 	.short	0x01d0


	//----- nvinfo : EIATTR_PARAM_CBANK
	.align		4
        /*0080*/ 	.byte	0x04, 0x0a
        /*0082*/ 	.short	(.L_1272 - .L_1271)
	.align		4
.L_1271:
        /*0084*/ 	.word	index@(.nv.constant0._ZN5flash32flash_fwd_splitkv_combine_kernelI23Flash_fwd_kernel_traitsILi96ELi64ELi64ELi4ELb0ELb0EN7cutlass6half_tE19Flash_kernel_traitsILi96ELi64ELi64ELi4ES3_EELi16ELi6ELb0EEEvNS_16Flash_fwd_paramsE)
        /*0088*/ 	.short	0x0380
        /*008a*/ 	.short	0x01d0


	//----- nvinfo : EIATTR_SW_WAR
	.align		4
.L_1272:
        /*008c*/ 	.byte	0x04, 0x36
        /*008e*/ 	.short	(.L_1274 - .L_1273)
.L_1273:
        /*0090*/ 	.word	0x00000008
.L_1274:


//--------------------- .nv.info._ZN5flash32flash_fwd_splitkv_combine_kernelI23Flash_fwd_kernel_traitsILi96ELi64ELi64ELi4ELb0ELb0EN7cutlass6half_tE19Flash_kernel_traitsILi96ELi64ELi64ELi4ES3_EELi16ELi5ELb0EEEvNS_16Flash_fwd_paramsE --------------------------
	.section	.nv.info._ZN5flash32flash_fwd_splitkv_combine_kernelI23Flash_fwd_kernel_traitsILi96ELi64ELi64ELi4ELb0ELb0EN7cutlass6half_tE19Flash_kernel_traitsILi96ELi64ELi64ELi4ES3_EELi16ELi5ELb0EEEvNS_16Flash_fwd_paramsE,"",@"SHT_CUDA_INFO"
	.sectionflags	@""
	.align	4


	//----- nvinfo : EIATTR_CUDA_API_VERSION
	.align		4
        /*0000*/ 	.byte	0x04, 0x37
        /*0002*/ 	.short	(.L_1276 - .L_1275)
.L_1275:
        /*0004*/ 	.word	0x00000082


	//----- nvinfo : EIATTR_KPARAM_INFO
	.align		4
.L_1276:
        /*0008*/ 	.byte	0x04, 0x17
        /*000a*/ 	.short	(.L_1278 - .L_1277)
.L_1277:
        /*000c*/ 	.word	0x00000000
        /*0010*/ 	.short	0x0000
        /*0012*/ 	.short	0x0000
        /*0014*/ 	.byte	0x00, 0xf0, 0x41, 0x07


	//----- nvinfo : EIATTR_SPARSE_MMA_MASK
	.align		4
.L_1278:
        /*0018*/ 	.byte	0x03, 0x50
        /*001a*/ 	.short	0x0000


	//----- nvinfo : EIATTR_MAXREG_COUNT
	.align		4
        /*001c*/ 	.byte	0x03, 0x1b
        /*001e*/ 	.short	0x00ff


	//----- nvinfo : EIATTR_NUM_BARRIERS
	.align		4
        /*0020*/ 	.byte	0x02, 0x4c
        /*0022*/ 	.byte	0x01
	.zero		1


	//----- nvinfo : EIATTR_MERCURY_ISA_VERSION
	.align		4
        /*0024*/ 	.byte	0x03, 0x5f
        /*0026*/ 	.short	0x0101


	//----- nvinfo : EIATTR_COOP_GROUP_MASK_REGIDS
	.align		4
        /*0028*/ 	.byte	0x04, 0x29
        /*002a*/ 	.short	(.L_1280 - .L_1279)


	//   ....[0]....
.L_1279:
        /*002c*/ 	.word	0xffffffff


	//   ....[1]....
        /*0030*/ 	.word	0xffffffff


	//   ....[2]....
        /*0034*/ 	.word	0xffffffff


	//   ....[3]....
        /*0038*/ 	.word	0xffffffff


	//   ....[4]....
        /*003c*/ 	.word	0xffffffff


	//   ....[5]....
        /*0040*/ 	.word	0xffffffff


	//----- nvinfo : EIATTR_COOP_GROUP_INSTR_OFFSETS
	.align		4
.L_1280:
        /*0044*/ 	.byte	0x04, 0x28
        /*0046*/ 	.short	(.L_1282 - .L_1281)


	//   ....[0]....
.L_1281:
        /*0048*/ 	.word	0x00001b30


	//   ....[1]....
        /*004c*/ 	.word	0x00001bb0


	//   ....[2]....
        /*0050*/ 	.word	0x00001c40


	//   ....[3]....
        /*0054*/ 	.word	0x00001e50


	//   ....[4]....
        /*0058*/ 	.word	0x00001f20


	//   ....[5]....
        /*005c*/ 	.word	0x00001fe0


	//----- nvinfo : EIATTR_VRC_CTA_INIT_COUNT
	.align		4
.L_1282:
        /*0060*/ 	.byte	0x02, 0x4a
	.zero		1
	.zero		1


	//----- nvinfo : EIATTR_EXIT_INSTR_OFFSETS
	.align		4
        /*0064*/ 	.byte	0x04, 0x1c
        /*0066*/ 	.short	(.L_1284 - .L_1283)


	//   ....[0]....
.L_1283:
        /*0068*/ 	.word	0x00003fb0


	//   ....[1]....
        /*006c*/ 	.word	0x00004510


	//   ....[2]....
        /*0070*/ 	.word	0x00004530


	//----- nvinfo : EIATTR_CRS_STACK_SIZE
	.align		4
.L_1284:
        /*0074*/ 	.byte	0x04, 0x1e
        /*0076*/ 	.short	(.L_1286 - .L_1285)
.L_1285:
        /*0078*/ 	.word	0x00000000


	//----- nvinfo : EIATTR_CBANK_PARAM_SIZE
	.align		4
.L_1286:
        /*007c*/ 	.byte	0x03, 0x19
        /*007e*/ 	.short	0x01d0


	//----- nvinfo : EIATTR_PARAM_CBANK
	.align		4
        /*0080*/ 	.byte	0x04, 0x0a
        /*0082*/ 	.short	(.L_1288 - .L_1287)
	.align		4
.L_1287:
        /*0084*/ 	.word	index@(.nv.constant0._ZN5flash32flash_fwd_splitkv_combine_kernelI23Flash_fwd_kernel_traitsILi96ELi64ELi64ELi4ELb0ELb0EN7cutlass6half_tE19Flash_kernel_traitsILi96ELi64ELi64ELi4ES3_EELi16ELi5ELb0EEEvNS_16Flash_fwd_paramsE)
        /*0088*/ 	.short	0x0380
        /*008a*/ 	.short	0x01d0


	//----- nvinfo : EIATTR_SW_WAR
	.align		4
.L_1288:
        /*008c*/ 	.byte	0x04, 0x36
        /*008e*/ 	.short	(.L_1290 - .L_1289)
.L_1289:
        /*0090*/ 	.word	0x00000008
.L_1290:


//--------------------- .nv.info._ZN5flash32flash_fwd_splitkv_combine_kernelI23Flash_fwd_kernel_traitsILi96ELi64ELi64ELi4ELb0ELb0EN7cutlass6half_tE19Flash_kernel_traitsILi96ELi64ELi64ELi4ES3_EELi16ELi4ELb0EEEvNS_16Flash_fwd_paramsE --------------------------
	.section	.nv.info._ZN5flash32flash_fwd_splitkv_combine_kernelI23Flash_fwd_kernel_traitsILi96ELi64ELi64ELi4ELb0ELb0EN7cutlass6half_tE19Flash_kernel_traitsILi96ELi64ELi64ELi4ES3_EELi16ELi4ELb0EEEvNS_16Flash_fwd_paramsE,"",@"SHT_CUDA_INFO"
	.sectionflags	@""
	.align	4


	//----- nvinfo : EIATTR_CUDA_API_VERSION
	.align		4
        /*0000*/ 	.byte	0x04, 0x37
        /*0002*/ 	.short	(.L_1292 - .L_1291)
.L_1291:
        /*0004*/ 	.word	0x00000082


	//----- nvinfo : EIATTR_KPARAM_INFO
	.align		4
.L_1292:
        /*0008*/ 	.byte	0x04, 0x17
        /*000a*/ 	.short	(.L_1294 - .L_1293)
.L_1293:
        /*000c*/ 	.word	0x00000000
        /*0010*/ 	.short	0x0000
        /*0012*/ 	.short	0x0000
        /*0014*/ 	.byte	0x00, 0xf0, 0x41, 0x07


	//----- nvinfo : EIATTR_SPARSE_MMA_MASK
	.align		4
.L_1294:
        /*0018*/ 	.byte	0x03, 0x50
        /*001a*/ 	.short	0x0000


	//----- nvinfo : EIATTR_MAXREG_COUNT
	.align		4
        /*001c*/ 	.byte	0x03, 0x1b
        /*001e*/ 	.short	0x00ff


	//----- nvinfo : EIATTR_NUM_BARRIERS
	.align		4
        /*0020*/ 	.byte	0x02, 0x4c
        /*0022*/ 	.byte	0x01
	.zero		1


	//----- nvinfo : EIATTR_MERCURY_ISA_VERSION
	.align		4
        /*0024*/ 	.byte	0x03, 0x5f
        /*0026*/ 	.short	0x0101


	//----- nvinfo : EIATTR_COOP_GROUP_MASK_REGIDS
	.align		4
        /*0028*/ 	.byte	0x04, 0x29
        /*002a*/ 	.short	(.L_1296 - .L_1295)


	//   ....[0]....
.L_1295:
        /*002c*/ 	.word	0xffffffff


	//   ....[1]....
        /*0030*/ 	.word	0xffffffff


	//   ....[2]....
        /*0034*/ 	.word	0xffffffff


	//   ....[3]....
        /*0038*/ 	.word	0xffffffff


	//   ....[4]....
        /*003c*/ 	.word	0xffffffff


	//   ....[5]....
        /*0040*/ 	.word	0xffffffff


	//----- nvinfo : EIATTR_COOP_GROUP_INSTR_OFFSETS
	.align		4
.L_1296:
        /*0044*/ 	.byte	0x04, 0x28
        /*0046*/ 	.short	(.L_1298 - .L_1297)


	//   ....[0]....
.L_1297:
        /*0048*/ 	.word	0x00001910


	//   ....[1]....
        /*004c*/ 	.word	0x00001980


	//   ....[2]....
        /*0050*/ 	.word	0x000019e0


	//   ....[3]....
        /*0054*/ 	.word	0x00001b60


	//   ....[4]....
        /*0058*/ 	.word	0x00001bd0


	//   ....[5]....
        /*005c*/ 	.word	0x00001ce0


	//----- nvinfo : EIATTR_VRC_CTA_INIT_COUNT
	.align		4
.L_1298:
        /*0060*/ 	.byte	0x02, 0x4a
	.zero		1
	.zero		1


	//----- nvinfo : EIATTR_EXIT_INSTR_OFFSETS
	.align		4
        /*0064*/ 	.byte	0x04, 0x1c
        /*0066*/ 	.short	(.L_1300 - .L_1299)


	//   ....[0]....
.L_1299:
        /*0068*/ 	.word	0x00003c70


	//   ....[1]....
        /*006c*/ 	.word	0x000041d0


	//   ....[2]....
        /*0070*/ 	.word	0x000041f0


	//----- nvinfo : EIATTR_CRS_STACK_SIZE
	.align		4
.L_1300:
        /*0074*/ 	.byte	0x04, 0x1e
        /*0076*/ 	.short	(.L_1302 - .L_1301)
.L_1301:
        /*0078*/ 	.word	0x00000000


	//----- nvinfo : EIATTR_CBANK_PARAM_SIZE
	.align		4
.L_1302:
        /*007c*/ 	.byte	0x03, 0x19
        /*007e*/ 	.short	0x01d0


	//----- nvinfo : EIATTR_PARAM_CBANK
	.align		4
        /*0080*/ 	.byte	0x04, 0x0a
        /*0082*/ 	.short	(.L_1304 - .L_1303)
	.align		4
.L_1303:
        /*0084*/ 	.word	index@(.nv.constant0._ZN5flash32flash_fwd_splitkv_combine_kernelI23Flash_fwd_kernel_traitsILi96ELi64ELi64ELi4ELb0ELb0EN7cutlass6half_tE19Flash_kernel_traitsILi96ELi64ELi64ELi4ES3_EELi16ELi4ELb0EEEvNS_16Flash_fwd_paramsE)
        /*0088*/ 	.short	0x0380
        /*008a*/ 	.short	0x01d0


	//----- nvinfo : EIATTR_SW_WAR
	.align		4
.L_1304:
        /*008c*/ 	.byte	0x04, 0x36
        /*008e*/ 	.short	(.L_1306 - .L_1305)
.L_1305:
        /*0090*/ 	.word	0x00000008
.L_1306:


//--------------------- .nv.info._ZN5flash32flash_fwd_splitkv_combine_kernelI23Flash_fwd_kernel_traitsILi96ELi64ELi64ELi4ELb0ELb0EN7cutlass6half_tE19Flash_kernel_traitsILi96ELi64ELi64ELi4ES3_EELi16ELi3ELb0EEEvNS_16Flash_fwd_paramsE --------------------------
	.section	.nv.info._ZN5flash32flash_fwd_splitkv_combine_kernelI23Flash_fwd_kernel_traitsILi96ELi64ELi64ELi4ELb0ELb0EN7cutlass6half_tE19Flash_kernel_traitsILi96ELi64ELi64ELi4ES3_EELi16ELi3ELb0EEEvNS_16Flash_fwd_paramsE,"",@"SHT_CUDA_INFO"
	.sectionflags	@""
	.align	4


	//----- nvinfo : EIATTR_CUDA_API_VERSION
	.align		4
        /*0000*/ 	.byte	0x04, 0x37
        /*0002*/ 	.short	(.L_1308 - .L_1307)
.L_1307:
        /*0004*/ 	.word	0x00000082


	//----- nvinfo : EIATTR_KPARAM_INFO
	.align		4
.L_1308:
        /*0008*/ 	.byte	0x04, 0x17
        /*000a*/ 	.short	(.L_1310 - .L_1309)
.L_1309:
        /*000c*/ 	.word	0x00000000
        /*0010*/ 	.short	0x0000
        /*0012*/ 	.short	0x0000
        /*0014*/ 	.byte	0x00, 0xf0, 0x41, 0x07


	//----- nvinfo : EIATTR_SPARSE_MMA_MASK
	.align		4
.L_1310:
        /*0018*/ 	.byte	0x03, 0x50
        /*001a*/ 	.short	0x0000


	//----- nvinfo : EIATTR_MAXREG_COUNT
	.align		4
        /*001c*/ 	.byte	0x03, 0x1b
        /*001e*/ 	.short	0x00ff


	//----- nvinfo : EIATTR_NUM_BARRIERS
	.align		4
        /*0020*/ 	.byte	0x02, 0x4c
        /*0022*/ 	.byte	0x01
	.zero		1


	//----- nvinfo : EIATTR_MERCURY_ISA_VERSION
	.align		4
        /*0024*/ 	.byte	0x03, 0x5f
        /*0026*/ 	.short	0x0101


	//----- nvinfo : EIATTR_COOP_GROUP_MASK_REGIDS
	.align		4
        /*0028*/ 	.byte	0x04, 0x29
        /*002a*/ 	.short	(.L_1312 - .L_1311)


	//   ....[0]....
.L_1311:
        /*002c*/ 	.word	0xffffffff


	//   ....[1]....
        /*0030*/ 	.word	0xffffffff


	//   ....[2]....
        /*0034*/ 	.word	0xffffffff


	//   ....[3]....
        /*0038*/ 	.word	0xffffffff


	//   ....[4]....
        /*003c*/ 	.word	0xffffffff


	//   ....[5]....
        /*0040*/ 	.word	0xffffffff


	//----- nvinfo : EIATTR_COOP_GROUP_INSTR_OFFSETS
	.align		4
.L_1312:
        /*0044*/ 	.byte	0x04, 0x28
        /*0046*/ 	.short	(.L_1314 - .L_1313)


	//   ....[0]....
.L_1313:
        /*0048*/ 	.word	0x00001a00


	//   ....[1]....
        /*004c*/ 	.word	0x00001a90


	//   ....[2]....
        /*0050*/ 	.word	0x00001ac0


	//   ....[3]....
        /*0054*/ 	.word	0x00001b30


	//   ....[4]....
        /*0058*/ 	.word	0x00001b70


	//   ....[5]....
        /*005c*/ 	.word	0x00001c50


	//----- nvinfo : EIATTR_VRC_CTA_INIT_COUNT
	.align		4
.L_1314:
        /*0060*/ 	.byte	0x02, 0x4a
	.zero		1
	.zero		1


	//----- nvinfo : EIATTR_EXIT_INSTR_OFFSETS
	.align		4
        /*0064*/ 	.byte	0x04, 0x1c
        /*0066*/ 	.short	(.L_1316 - .L_1315)


	//   ....[0]....
.L_1315:
        /*0068*/ 	.word	0x00003b50


	//   ....[1]....
        /*006c*/ 	.word	0x000040b0


	//   ....[2]....
        /*0070*/ 	.word	0x000040d0


	//----- nvinfo : EIATTR_CRS_STACK_SIZE
	.align		4
.L_1316:
        /*0074*/ 	.byte	0x04, 0x1e
        /*0076*/ 	.short	(.L_1318 - .L_1317)
.L_1317:
        /*0078*/ 	.word	0x00000000


	//----- nvinfo : EIATTR_CBANK_PARAM_SIZE
	.align		4
.L_1318:
        /*007c*/ 	.byte	0x03, 0x19
        /*007e*/ 	.short	0x01d0


	//----- nvinfo : EIATTR_PARAM_CBANK
	.align		4
        /*0080*/ 	.byte	0x04, 0x0a
        /*0082*/ 	.short	(.L_1320 - .L_1319)
	.align		4
.L_1319:
        /*0084*/ 	.word	index@(.nv.constant0._ZN5flash32flash_fwd_splitkv_combine_kernelI23Flash_fwd_kernel_traitsILi96ELi64ELi64ELi4ELb0ELb0EN7cutlass6half_tE19Flash_kernel_traitsILi96ELi64ELi64ELi4ES3_EELi16ELi3ELb0EEEvNS_16Flash_fwd_paramsE)
        /*0088*/ 	.short	0x0380
        /*008a*/ 	.short	0x01d0


	//----- nvinfo : EIATTR_SW_WAR
	.align		4
.L_1320:
        /*008c*/ 	.byte	0x04, 0x36
        /*008e*/ 	.short	(.L_1322 - .L_1321)
.L_1321:
        /*0090*/ 	.word	0x00000008
.L_1322:


//--------------------- .nv.info._ZN5flash32flash_fwd_splitkv_combine_kernelI23Flash_fwd_kernel_traitsILi96ELi64ELi64ELi4ELb0ELb0EN7cutlass6half_tE19Flash_kernel_traitsILi96ELi64ELi64ELi4ES3_EELi16ELi2ELb0EEEvNS_16Flash_fwd_paramsE --------------------------
	.section	.nv.info._ZN5flash32flash_fwd_splitkv_combine_kernelI23Flash_fwd_kernel_traitsILi96ELi64ELi64ELi4ELb0ELb0EN7cutlass6half_tE19Flash_kernel_traitsILi96ELi64ELi64ELi4ES3_EELi16ELi2ELb0EEEvNS_16Flash_fwd_paramsE,"",@"SHT_CUDA_INFO"
	.sectionflags	@""
	.align	4


	//----- nvinfo : EIATTR_CUDA_API_VERSION
	.align		4
        /*0000*/ 	.byte	0x04, 0x37
        /*0002*/ 	.short	(.L_1324 - .L_1323)
.L_1323:
        /*0004*/ 	.word	0x00000082


	//----- nvinfo : EIATTR_KPARAM_INFO
	.align		4
.L_1324:
        /*0008*/ 	.byte	0x04, 0x17
        /*000a*/ 	.short	(.L_1326 - .L_1325)
.L_1325:
        /*000c*/ 	.word	0x00000000
        /*0010*/ 	.short	0x0000
        /*0012*/ 	.short	0x0000
        /*0014*/ 	.byte	0x00, 0xf0, 0x41, 0x07


	//----- nvinfo : EIATTR_SPARSE_MMA_MASK
	.align		4
.L_1326:
        /*0018*/ 	.byte	0x03, 0x50
        /*001a*/ 	.short	0x0000


	//----- nvinfo : EIATTR_MAXREG_COUNT
	.align		4
        /*001c*/ 	.byte	0x03, 0x1b
        /*001e*/ 	.short	0x00ff


	//----- nvinfo : EIATTR_NUM_BARRIERS
	.align		4
        /*0020*/ 	.byte	0x02, 0x4c
        /*0022*/ 	.byte	0x01
	.zero		1


	//----- nvinfo : EIATTR_MERCURY_ISA_VERSION
	.align		4
        /*0024*/ 	.byte	0x03, 0x5f
        /*0026*/ 	.short	0x0101


	//----- nvinfo : EIATTR_COOP_GROUP_MASK_REGIDS
	.align		4
        /*0028*/ 	.byte	0x04, 0x29
        /*002a*/ 	.short	(.L_1328 - .L_1327)


	//   ....[0]....
.L_1327:
        /*002c*/ 	.word	0xffffffff


	//   ....[1]....
        /*0030*/ 	.word	0xffffffff


	//   ....[2]....
        /*0034*/ 	.word	0xffffffff


	//   ....[3]....
        /*0038*/ 	.word	0xffffffff


	//----- nvinfo : EIATTR_COOP_GROUP_INSTR_OFFSETS
	.align		4
.L_1328:
        /*003c*/ 	.byte	0x04, 0x28
        /*003e*/ 	.short	(.L_1330 - .L_1329)


	//   ....[0]....
.L_1329:
        /*0040*/ 	.word	0x00001a20


	//   ....[1]....
        /*0044*/ 	.word	0x00001a40


	//   ....[2]....
        /*0048*/ 	.word	0x00001ae0


	//   ....[3]....
        /*004c*/ 	.word	0x00001be0


	//----- nvinfo : EIATTR_VRC_CTA_INIT_COUNT
	.align		4
.L_1330:
        /*0050*/ 	.byte	0x02, 0x4a
	.zero		1
	.zero		1


	//----- nvinfo : EIATTR_EXIT_INSTR_OFFSETS
	.align		4
        /*0054*/ 	.byte	0x04, 0x1c
        /*0056*/ 	.short	(.L_1332 - .L_1331)


	//   ....[0]....
.L_1331:
        /*0058*/ 	.word	0x00003ae0


	//   ....[1]....
        /*005c*/ 	.word	0x00004040


	//   ....[2]....
        /*0060*/ 	.word	0x00004060


	//----- nvinfo : EIATTR_CRS_STACK_SIZE
	.align		4
.L_1332:
        /*0064*/ 	.byte	0x04, 0x1e
        /*0066*/ 	.short	(.L_1334 - .L_1333)
.L_1333:
        /*0068*/ 	.word	0x00000000


	//----- nvinfo : EIATTR_CBANK_PARAM_SIZE
	.align		4
.L_1334:
        /*006c*/ 	.byte	0x03, 0x19
        /*006e*/ 	.short	0x01d0


	//----- nvinfo : EIATTR_PARAM_CBANK
	.align		4
        /*0070*/ 	.byte	0x04, 0x0a
        /*0072*/ 	.short	(.L_1336 - .L_1335)
	.align		4
.L_1335:
        /*0074*/ 	.word	index@(.nv.constant0._ZN5flash32flash_fwd_splitkv_combine_kernelI23Flash_fwd_kernel_traitsILi96ELi64ELi64ELi4ELb0ELb0EN7cutlass6half_tE19Flash_kernel_traitsILi96ELi64ELi64ELi4ES3_EELi16ELi2ELb0EEEvNS_16Flash_fwd_paramsE)
        /*0078*/ 	.short	0x0380
        /*007a*/ 	.short	0x01d0


	//----- nvinfo : EIATTR_SW_WAR
	.align		4
.L_1336:
        /*007c*/ 	.byte	0x04, 0x36
        /*007e*/ 	.short	(.L_1338 - .L_1337)
.L_1337:
        /*0080*/ 	.word	0x00000008
.L_1338:


//--------------------- .nv.info._ZN5flash32flash_fwd_splitkv_combine_kernelI23Flash_fwd_kernel_traitsILi96ELi64ELi64ELi4ELb0ELb0EN7cutlass6half_tE19Flash_kernel_traitsILi96ELi64ELi64ELi4ES3_EELi16ELi1ELb0EEEvNS_16Flash_fwd_paramsE --------------------------
	.section	.nv.info._ZN5flash32flash_fwd_splitkv_combine_kernelI23Flash_fwd_kernel_traitsILi96ELi64ELi64ELi4ELb0ELb0EN7cutlass6half_tE19Flash_kernel_traitsILi96ELi64ELi64ELi4ES3_EELi16ELi1ELb0EEEvNS_16Flash_fwd_paramsE,"",@"SHT_CUDA_INFO"
	.sectionflags	@""
	.align	4


	//----- nvinfo : EIATTR_CUDA_API_VERSION
	.align		4
        /*0000*/ 	.byte	0x04, 0x37
        /*0002*/ 	.short	(.L_1340 - .L_1339)
.L_1339:
        /*0004*/ 	.word	0x00000082


	//----- nvinfo : EIATTR_KPARAM_INFO
	.align		4
.L_1340:
        /*0008*/ 	.byte	0x04, 0x17
        /*000a*/ 	.short	(.L_1342 - .L_1341)
.L_1341:
        /*000c*/ 	.word	0x00000000
        /*0010*/ 	.short	0x0000
        /*0012*/ 	.short	0x0000
        /*0014*/ 	.byte	0x00, 0xf0, 0x41, 0x07


	//----- nvinfo : EIATTR_SPARSE_MMA_MASK
	.align		4
.L_1342:
        /*0018*/ 	.byte	0x03, 0x50
        /*001a*/ 	.short	0x0000


	//----- nvinfo : EIATTR_MAXREG_COUNT
	.align		4
        /*001c*/ 	.byte	0x03, 0x1b
        /*001e*/ 	.short	0x00ff


	//----- nvinfo : EIATTR_NUM_BARRIERS
	.align		4
        /*0020*/ 	.byte	0x02, 0x4c
        /*0022*/ 	.byte	0x01
	.zero		1


	//----- nvinfo : EIATTR_MERCURY_ISA_VERSION
	.align		4
        /*0024*/ 	.byte	0x03, 0x5f
        /*0026*/ 	.short	0x0101


	//----- nvinfo : EIATTR_COOP_GROUP_MASK_REGIDS
	.align		4
        /*0028*/ 	.byte	0x04, 0x29
        /*002a*/ 	.short	(.L_1344 - .L_1343)


	//   ....[0]....
.L_1343:
        /*002c*/ 	.word	0xffffffff


	//   ....[1]....
        /*0030*/ 	.word	0xffffffff


	//----- nvinfo : EIATTR_COOP_GROUP_INSTR_OFFSETS
	.align		4
.L_1344:
        /*0034*/ 	.byte	0x04, 0x28
        /*0036*/ 	.short	(.L_1346 - .L_1345)


	//   ....[0]....
.L_1345:
        /*0038*/ 	.word	0x00001ab0


	//   ....[1]....
        /*003c*/ 	.word	0x00001cb0


	//----- nvinfo : EIATTR_VRC_CTA_INIT_COUNT
	.align		4
.L_1346:
        /*0040*/ 	.byte	0x02, 0x4a
	.zero		1
	.zero		1


	//----- nvinfo : EIATTR_EXIT_INSTR_OFFSETS
	.align		4
        /*0044*/ 	.byte	0x04, 0x1c
        /*0046*/ 	.short	(.L_1348 - .L_1347)


	//   ....[0]....
.L_1347:
        /*0048*/ 	.word	0x00003ab0


	//   ....[1]....
        /*004c*/ 	.word	0x00004010


	//   ....[2]....
        /*0050*/ 	.word	0x00004030


	//----- nvinfo : EIATTR_CRS_STACK_SIZE
	.align		4
.L_1348:
        /*0054*/ 	.byte	0x04, 0x1e
        /*0056*/ 	.short	(.L_1350 - .L_1349)
.L_1349:
        /*0058*/ 	.word	0x00000000


	//----- nvinfo : EIATTR_CBANK_PARAM_SIZE
	.align		4
.L_1350:
        /*005c*/ 	.byte	0x03, 0x19
        /*005e*/ 	.short	0x01d0


	//----- nvinfo : EIATTR_PARAM_CBANK
	.align		4
        /*0060*/ 	.byte	0x04, 0x0a
        /*0062*/ 	.short	(.L_1352 - .L_1351)
	.align		4
.L_1351:
        /*0064*/ 	.word	index@(.nv.constant0._ZN5flash32flash_fwd_splitkv_combine_kernelI23Flash_fwd_kernel_traitsILi96ELi64ELi64ELi4ELb0ELb0EN7cutlass6half_tE19Flash_kernel_traitsILi96ELi64ELi64ELi4ES3_EELi16ELi1ELb0EEEvNS_16Flash_fwd_paramsE)
        /*0068*/ 	.short	0x0380
        /*006a*/ 	.short	0x01d0


	//----- nvinfo : EIATTR_SW_WAR
	.align		4
.L_1352:
        /*006c*/ 	.byte	0x04, 0x36
        /*006e*/ 	.short	(.L_1354 - .L_1353)
.L_1353:
        /*0070*/ 	.word	0x00000008
.L_1354:


//--------------------- .nv.info._ZN5flash32flash_fwd_splitkv_combine_kernelI23Flash_fwd_kernel_traitsILi96ELi64ELi64ELi4ELb0ELb0EN7cutlass6half_tE19Flash_kernel_traitsILi96ELi64ELi64ELi4ES3_EELi16ELi7ELb1EEEvNS_16Flash_fwd_paramsE --------------------------
	.section	.nv.info._ZN5flash32flash_fwd_splitkv_combine_kernelI23Flash_fwd_kernel_traitsILi96ELi64ELi64ELi4ELb0ELb0EN7cutlass6half_tE19Flash_kernel_traitsILi96ELi64ELi64ELi4ES3_EELi16ELi7ELb1EEEvNS_16Flash_fwd_paramsE,"",@"SHT_CUDA_INFO"
	.sectionflags	@""
	.align	4


	//----- nvinfo : EIATTR_CUDA_API_VERSION
	.align		4
        /*0000*/ 	.byte	0x04, 0x37
        /*0002*/ 	.short	(.L_1356 - .L_1355)
.L_1355:
        /*0004*/ 	.word	0x00000082


	//----- nvinfo : EIATTR_KPARAM_INFO
	.align		4
.L_1356:
        /*0008*/ 	.byte	0x04, 0x17
        /*000a*/ 	.short	(.L_1358 - .L_1357)
.L_1357:
        /*000c*/ 	.word	0x00000000
        /*0010*/ 	.short	0x0000
        /*0012*/ 	.short	0x0000
        /*0014*/ 	.byte	0x00, 0xf0, 0x41, 0x07


	//----- nvinfo : EIATTR_SPARSE_MMA_MASK
	.align		4
.L_1358:
        /*0018*/ 	.byte	0x03, 0x50
        /*001a*/ 	.short	0x0000


	//----- nvinfo : EIATTR_MAXREG_COUNT
	.align		4
        /*001c*/ 	.byte	0x03, 0x1b
        /*001e*/ 	.short	0x00ff


	//----- nvinfo : EIATTR_NUM_BARRIERS
	.align		4
        /*0020*/ 	.byte	0x02, 0x4c
        /*0022*/ 	.byte	0x01
	.zero		1


	//----- nvinfo : EIATTR_MERCURY_ISA_VERSION
	.align		4
        /*0024*/ 	.byte	0x03, 0x5f
        /*0026*/ 	.short	0x0101


	//----- nvinfo : EIATTR_COOP_GROUP_MASK_REGIDS
	.align		4
        /*0028*/ 	.byte	0x04, 0x29
        /*002a*/ 	.short	(.L_1360 - .L_1359)


	//   ....[0]....
.L_1359:
        /*002c*/ 	.word	0xffffffff


	//   ....[1]....
        /*0030*/ 	.word	0xffffffff


	//   ....[2]....
        /*0034*/ 	.word	0xffffffff


	//   ....[3]....
        /*0038*/ 	.word	0xffffffff


	//   ....[4]....
        /*003c*/ 	.word	0xffffffff


	//   ....[5]....
        /*0040*/ 	.word	0xffffffff


	//----- nvinfo : EIATTR_COOP_GROUP_INSTR_OFFSETS
	.align		4
.L_1360:
        /*0044*/ 	.byte	0x04, 0x28
        /*0046*/ 	.short	(.L_1362 - .L_1361)


	//   ....[0]....
.L_1361:
        /*0048*/ 	.word	0x00002600


	//   ....[1]....
        /*004c*/ 	.word	0x00002640


	//   ....[2]....
        /*0050*/ 	.word	0x00002670


	//   ....[3]....
        /*0054*/ 	.word	0x00002cb0


	//   ....[4]....
        /*0058*/ 	.word	0x00002d70


	//   ....[5]....
        /*005c*/ 	.word	0x00002e30


	//----- nvinfo : EIATTR_VRC_CTA_INIT_COUNT
	.align		4
.L_1362:
        /*0060*/ 	.byte	0x02, 0x4a
	.zero		1
	.zero		1


	//----- nvinfo : EIATTR_EXIT_INSTR_OFFSETS
	.align		4
        /*0064*/ 	.byte	0x04, 0x1c
        /*0066*/ 	.short	(.L_1364 - .L_1363)


	//   ....[0]....
.L_1363:
        /*0068*/ 	.word	0x000054a0


	//   ....[1]....
        /*006c*/ 	.word	0x000059d0


	//----- nvinfo : EIATTR_CRS_STACK_SIZE
	.align		4
.L_1364:
        /*0070*/ 	.byte	0x04, 0x1e
        /*0072*/ 	.short	(.L_1366 - .L_1365)
.L_1365:
        /*0074*/ 	.word	0x00000000


	//----- nvinfo : EIATTR_CBANK_PARAM_SIZE
	.align		4
.L_1366:
        /*0078*/ 	.byte	0x03, 0x19
        /*007a*/ 	.short	0x01d0


	//----- nvinfo : EIATTR_PARAM_CBANK
	.align		4
        /*007c*/ 	.byte	0x04, 0x0a
        /*007e*/ 	.short	(.L_1368 - .L_1367)
	.align		4
.L_1367:
        /*0080*/ 	.word	index@(.nv.constant0._ZN5flash32flash_fwd_splitkv_combine_kernelI23Flash_fwd_kernel_traitsILi96ELi64ELi64ELi4ELb0ELb0EN7cutlass6half_tE19Flash_kernel_traitsILi96ELi64ELi64ELi4ES3_EELi16ELi7ELb1EEEvNS_16Flash_fwd_paramsE)
        /*0084*/ 	.short	0x0380
        /*0086*/ 	.short	0x01d0


	//----- nvinfo : EIATTR_SW_WAR
	.align		4
.L_1368:
        /*0088*/ 	.byte	0x04, 0x36
        /*008a*/ 	.short	(.L_1370 - .L_1369)
.L_1369:
        /*008c*/ 	.word	0x00000008
.L_1370:


//--------------------- .nv.info._ZN5flash32flash_fwd_splitkv_combine_kernelI23Flash_fwd_kernel_traitsILi96ELi64ELi64ELi4ELb0ELb0EN7cutlass6half_tE19Flash_kernel_traitsILi96ELi64ELi64ELi4ES3_EELi16ELi6ELb1EEEvNS_16Flash_fwd_paramsE --------------------------
	.section	.nv.info._ZN5flash32flash_fwd_splitkv_combine_kernelI23Flash_fwd_kernel_traitsILi96ELi64ELi64ELi4ELb0ELb0EN7cutlass6half_tE19Flash_kernel_traitsILi96ELi64ELi64ELi4ES3_EELi16ELi6ELb1EEEvNS_16Flash_fwd_paramsE,"",@"SHT_CUDA_INFO"
	.sectionflags	@""
	.align	4


	//----- nvinfo : EIATTR_CUDA_API_VERSION
	.align		4
        /*0000*/ 	.byte	0x04, 0x37
        /*0002*/ 	.short	(.L_1372 - .L_1371)
.L_1371:
        /*0004*/ 	.word	0x00000082


	//----- nvinfo : EIATTR_KPARAM_INFO
	.align		4
.L_1372:
        /*0008*/ 	.byte	0x04, 0x17
        /*000a*/ 	.short	(.L_1374 - .L_1373)
.L_1373:
        /*000c*/ 	.word	0x00000000
        /*0010*/ 	.short	0x0000
        /*0012*/ 	.short	0x0000
        /*0014*/ 	.byte	0x00, 0xf0, 0x41, 0x07


	//----- nvinfo : EIATTR_SPARSE_MMA_MASK
	.align		4
.L_1374:
        /*0018*/ 	.byte	0x03, 0x50
        /*001a*/ 	.short	0x0000


	//----- nvinfo : EIATTR_MAXREG_COUNT
	.align		4
        /*001c*/ 	.byte	0x03, 0x1b
        /*001e*/ 	.short	0x00ff


	//----- nvinfo : EIATTR_NUM_BARRIERS
	.align		4
        /*0020*/ 	.byte	0x02, 0x4c
        /*0022*/ 	.byte	0x01
	.zero		1


	//----- nvinfo : EIATTR_MERCURY_ISA_VERSION
	.align		4
        /*0024*/ 	.byte	0x03, 0x5f
        /*0026*/ 	.short	0x0101


	//----- nvinfo : EIATTR_COOP_GROUP_MASK_REGIDS
	.align		4
        /*0028*/ 	.byte	0x04, 0x29
        /*002a*/ 	.short	(.L_1376 - .L_1375)


	//   ....[0]....
.L_1375:
        /*002c*/ 	.word	0xffffffff


	//   ....[1]....
        /*0030*/ 	.word	0xffffffff


	//   ....[2]....
        /*0034*/ 	.word	0xffffffff


	//   ....[3]....
        /*0038*/ 	.word	0xffffffff


	//   ....[4]....
        /*003c*/ 	.word	0xffffffff


	//   ....[5]....
        /*0040*/ 	.word	0xffffffff


	//----- nvinfo : EIATTR_COOP_GROUP_INSTR_OFFSETS
	.align		4
.L_1376:
        /*0044*/ 	.byte	0x04, 0x28
        /*0046*/ 	.short	(.L_1378 - .L_1377)


	//   ....[0]....
.L_1377:
        /*0048*/ 	.word	0x00001ed0


	//   ....[1]....
        /*004c*/ 	.word	0x00001f90


	//   ....[2]....
        /*0050*/ 	.word	0x00001ff0


	//   ....[3]....
        /*0054*/ 	.word	0x00002350


	//   ....[4]....
        /*0058*/ 	.word	0x00002370


	//   ....[5]....
        /*005c*/ 	.word	0x000023b0


	//----- nvinfo : EIATTR_VRC_CTA_INIT_COUNT
	.align		4
.L_1378:
        /*0060*/ 	.byte	0x02, 0x4a
	.zero		1
	.zero		1


	//----- nvinfo : EIATTR_EXIT_INSTR_OFFSETS
	.align		4
        /*0064*/ 	.byte	0x04, 0x1c
        /*0066*/ 	.short	(.L_1380 - .L_1379)


	//   ....[0]....
.L_1379:
        /*0068*/ 	.word	0x000045d0


	//   ....[1]....
        /*006c*/ 	.word	0x00004b00


	//----- nvinfo : EIATTR_CRS_STACK_SIZE
	.align		4
.L_1380:
        /*0070*/ 	.byte	0x04, 0x1e
        /*0072*/ 	.short	(.L_1382 - .L_1381)
.L_1381:
        /*0074*/ 	.word	0x00000000


	//----- nvinfo : EIATTR_CBANK_PARAM_SIZE
	.align		4
.L_1382:
        /*0078*/ 	.byte	0x03, 0x19
        /*007a*/ 	.short	0x01d0


	//----- nvinfo : EIATTR_PARAM_CBANK
	.align		4
        /*007c*/ 	.byte	0x04, 0x0a
        /*007e*/ 	.short	(.L_1384 - .L_1383)
	.align		4
.L_1383:
        /*0080*/ 	.word	index@(.nv.constant0._ZN5flash32flash_fwd_splitkv_combine_kernelI23Flash_fwd_kernel_traitsILi96ELi64ELi64ELi4ELb0ELb0EN7cutlass6half_tE19Flash_kernel_traitsILi96ELi64ELi64ELi4ES3_EELi16ELi6ELb1EEEvNS_16Flash_fwd_paramsE)
        /*0084*/ 	.short	0x0380
        /*0086*/ 	.short	0x01d0


	//----- nvinfo : EIATTR_SW_WAR
	.align		4
.L_1384:
        /*0088*/ 	.byte	0x04, 0x36
        /*008a*/ 	.short	(.L_1386 - .L_1385)
.L_1385:
        /*008c*/ 	.word	0x00000008
.L_1386:


//--------------------- .nv.info._ZN5flash32flash_fwd_splitkv_combine_kernelI23Flash_fwd_kernel_traitsILi96ELi64ELi64ELi4ELb0ELb0EN7cutlass6half_tE19Flash_kernel_traitsILi96ELi64ELi64ELi4ES3_EELi16ELi5ELb1EEEvNS_16Flash_fwd_paramsE --------------------------
	.section	.nv.info._ZN5flash32flash_fwd_splitkv_combine_kernelI23Flash_fwd_kernel_traitsILi96ELi64ELi64ELi4ELb0ELb0EN7cutlass6half_tE19Flash_kernel_traitsILi96ELi64ELi64ELi4ES3_EELi16ELi5ELb1EEEvNS_16Flash_fwd_paramsE,"",@"SHT_CUDA_INFO"
	.sectionflags	@""
	.align	4


	//----- nvinfo : EIATTR_CUDA_API_VERSION
	.align		4
        /*0000*/ 	.byte	0x04, 0x37
        /*0002*/ 	.short	(.L_1388 - .L_1387)
.L_1387:
        /*0004*/ 	.word	0x00000082


	//----- nvinfo : EIATTR_KPARAM_INFO
	.align		4
.L_1388:
        /*0008*/ 	.byte	0x04, 0x17
        /*000a*/ 	.short	(.L_1390 - .L_1389)
.L_1389:
        /*000c*/ 	.word	0x00000000
        /*0010*/ 	.short	0x0000
        /*0012*/ 	.short	0x0000
        /*0014*/ 	.byte	0x00, 0xf0, 0x41, 0x07


	//----- nvinfo : EIATTR_SPARSE_MMA_MASK
	.align		4
.L_1390:
        /*0018*/ 	.byte	0x03, 0x50
        /*001a*/ 	.short	0x0000


	//----- nvinfo : EIATTR_MAXREG_COUNT
	.align		4
        /*001c*/ 	.byte	0x03, 0x1b
        /*001e*/ 	.short	0x00ff


	//----- nvinfo : EIATTR_NUM_BARRIERS
	.align		4
        /*0020*/ 	.byte	0x02, 0x4c
        /*0022*/ 	.byte	0x01
	.zero		1


	//----- nvinfo : EIATTR_MERCURY_ISA_VERSION
	.align		4
        /*0024*/ 	.byte	0x03, 0x5f
        /*0026*/ 	.short	0x0101


	//----- nvinfo : EIATTR_COOP_GROUP_MASK_REGIDS
	.align		4
        /*0028*/ 	.byte	0x04, 0x29
        /*002a*/ 	.short	(.L_1392 - .L_1391)


	//   ....[0]....
.L_1391:
        /*002c*/ 	.word	0xffffffff


	//   ....[1]....
        /*0030*/ 	.word	0xffffffff


	//   ....[2]....
        /*0034*/ 	.word	0xffffffff


	//   ....[3]....
        /*0038*/ 	.word	0xffffffff


	//   ....[4]....
        /*003c*/ 	.word	0xffffffff


	//   ....[5]....
        /*0040*/ 	.word	0xffffffff


	//----- nvinfo : EIATTR_COOP_GROUP_INSTR_OFFSETS
	.align		4
.L_1392:
        /*0044*/ 	.byte	0x04, 0x28
        /*0046*/ 	.short	(.L_1394 - .L_1393)


	//   ....[0]....
.L_1393:
        /*0048*/ 	.word	0x00001a00


	//   ....[1]....
        /*004c*/ 	.word	0x00001a90


	//   ....[2]....
        /*0050*/ 	.word	0x00001ae0


	//   ....[3]....
        /*0054*/ 	.word	0x00001d00


	//   ....[4]....
        /*0058*/ 	.word	0x00001d70


	//   ....[5]....
        /*005c*/ 	.word	0x00001e90


	//----- nvinfo : EIATTR_VRC_CTA_INIT_COUNT
	.align		4
.L_1394:
        /*0060*/ 	.byte	0x02, 0x4a
	.zero		1
	.zero		1


	//----- nvinfo : EIATTR_EXIT_INSTR_OFFSETS
	.align		4
        /*0064*/ 	.byte	0x04, 0x1c
        /*0066*/ 	.short	(.L_1396 - .L_1395)


	//   ....[0]....
.L_1395:
        /*0068*/ 	.word	0x00003f00


	//   ....[1]....
        /*006c*/ 	.word	0x00004430


	//----- nvinfo : EIATTR_CRS_STACK_SIZE
	.align		4
.L_1396:
        /*0070*/ 	.byte	0x04, 0x1e
        /*0072*/ 	.short	(.L_1398 - .L_1397)
.L_1397:
        /*0074*/ 	.word	0x00000000


	//----- nvinfo : EIATTR_CBANK_PARAM_SIZE
	.align		4
.L_1398:
        /*0078*/ 	.byte	0x03, 0x19
        /*007a*/ 	.short	0x01d0


	//----- nvinfo : EIATTR_PARAM_CBANK
	.align		4
        /*007c*/ 	.byte	0x04, 0x0a
        /*007e*/ 	.short	(.L_1400 - .L_1399)
	.align		4
.L_1399:
        /*0080*/ 	.word	index@(.nv.constant0._ZN5flash32flash_fwd_splitkv_combine_kernelI23Flash_fwd_kernel_traitsILi96ELi64ELi64ELi4ELb0ELb0EN7cutlass6half_tE19Flash_kernel_traitsILi96ELi64ELi64ELi4ES3_EELi16ELi5ELb1EEEvNS_16Flash_fwd_paramsE)
        /*0084*/ 	.short	0x0380
        /*0086*/ 	.short	0x01d0


	//----- nvinfo : EIATTR_SW_WAR
	.align		4
.L_1400:
        /*0088*/ 	.byte	0x04, 0x36
        /*008a*/ 	.short	(.L_1402 - .L_1401)
.L_1401:
        /*008c*/ 	.word	0x00000008
.L_1402:


//--------------------- .nv.info._ZN5flash32flash_fwd_splitkv_combine_kernelI23Flash_fwd_kernel_traitsILi96ELi64ELi64ELi4ELb0ELb0EN7cutlass6half_tE19Flash_kernel_traitsILi96ELi64ELi64ELi4ES3_EELi16ELi4ELb1EEEvNS_16Flash_fwd_paramsE --------------------------
	.section	.nv.info._ZN5flash32flash_fwd_splitkv_combine_kernelI23Flash_fwd_kernel_traitsILi96ELi64ELi64ELi4ELb0ELb0EN7cutlass6half_tE19Flash_kernel_traitsILi96ELi64ELi64ELi4ES3_EELi16ELi4ELb1EEEvNS_16Flash_fwd_paramsE,"",@"SHT_CUDA_INFO"
	.sectionflags	@""
	.align	4


	//----- nvinfo : EIATTR_CUDA_API_VERSION
	.align		4
        /*0000*/ 	.byte	0x04, 0x37
        /*0002*/ 	.short	(.L_1404 - .L_1403)
.L_1403:
        /*0004*/ 	.word	0x00000082


	//----- nvinfo : EIATTR_KPARAM_INFO
	.align		4
.L_1404:
        /*0008*/ 	.byte	0x04, 0x17
        /*000a*/ 	.short	(.L_1406 - .L_1405)
.L_1405:
        /*000c*/ 	.word	0x00000000
        /*0010*/ 	.short	0x0000
        /*0012*/ 	.short	0x0000
        /*0014*/ 	.byte	0x00, 0xf0, 0x41, 0x07


	//----- nvinfo : EIATTR_SPARSE_MMA_MASK
	.align		4
.L_1406:
        /*0018*/ 	.byte	0x03, 0x50
        /*001a*/ 	.short	0x0000


	//----- nvinfo : EIATTR_MAXREG_COUNT
	.align		4
        /*001c*/ 	.byte	0x03, 0x1b
        /*001e*/ 	.short	0x00ff


	//----- nvinfo : EIATTR_NUM_BARRIERS
	.align		4
        /*0020*/ 	.byte	0x02, 0x4c
        /*0022*/ 	.byte	0x01
	.zero		1


	//----- nvinfo : EIATTR_MERCURY_ISA_VERSION
	.align		4
        /*0024*/ 	.byte	0x03, 0x5f
        /*0026*/ 	.short	0x0101


	//----- nvinfo : EIATTR_COOP_GROUP_MASK_REGIDS
	.align		4
        /*0028*/ 	.byte	0x04, 0x29
        /*002a*/ 	.short	(.L_1408 - .L_1407)


	//   ....[0]....
.L_1407:
        /*002c*/ 	.word	0xffffffff


	//   ....[1]....
        /*0030*/ 	.word	0xffffffff


	//   ....[2]....
        /*0034*/ 	.word	0xffffffff


	//   ....[3]....
        /*0038*/ 	.word	0xffffffff


	//   ....[4]....
        /*003c*/ 	.word	0xffffffff


	//   ....[5]....
        /*0040*/ 	.word	0xffffffff


	//----- nvinfo : EIATTR_COOP_GROUP_INSTR_OFFSETS
	.align		4
.L_1408:
        /*0044*/ 	.byte	0x04, 0x28
        /*0046*/ 	.short	(.L_1410 - .L_1409)


	//   ....[0]....
.L_1409:
        /*0048*/ 	.word	0x00001910


	//   ....[1]....
        /*004c*/ 	.word	0x00001980


	//   ....[2]....
        /*0050*/ 	.word	0x000019e0


	//   ....[3]....
        /*0054*/ 	.word	0x00001b60


	//   ....[4]....
        /*0058*/ 	.word	0x00001bd0


	//   ....[5]....
        /*005c*/ 	.word	0x00001ce0


	//----- nvinfo : EIATTR_VRC_CTA_INIT_COUNT
	.align		4
.L_1410:
        /*0060*/ 	.byte	0x02, 0x4a
	.zero		1
	.zero		1


	//----- nvinfo : EIATTR_EXIT_INSTR_OFFSETS
	.align		4
        /*0064*/ 	.byte	0x04, 0x1c
        /*0066*/ 	.short	(.L_1412 - .L_1411)


	//   ....[0]....
.L_1411:
        /*0068*/ 	.word	0x00003d30


	//   ....[1]....
        /*006c*/ 	.word	0x00004260


	//----- nvinfo : EIATTR_CRS_STACK_SIZE
	.align		4
.L_1412:
        /*0070*/ 	.byte	0x04, 0x1e
        /*0072*/ 	.short	(.L_1414 - .L_1413)
.L_1413:
        /*0074*/ 	.word	0x00000000


	//----- nvinfo : EIATTR_CBANK_PARAM_SIZE
	.align		4
.L_1414:
        /*0078*/ 	.byte	0x03, 0x19
        /*007a*/ 	.short	0x01d0


	//----- nvinfo : EIATTR_PARAM_CBANK
	.align		4
        /*007c*/ 	.byte	0x04, 0x0a
        /*007e*/ 	.short	(.L_1416 - .L_1415)
	.align		4
.L_1415:
        /*0080*/ 	.word	index@(.nv.constant0._ZN5flash32flash_fwd_splitkv_combine_kernelI23Flash_fwd_kernel_traitsILi96ELi64ELi64ELi4ELb0ELb0EN7cutlass6half_tE19Flash_kernel_traitsILi96ELi64ELi64ELi4ES3_EELi16ELi4ELb1EEEvNS_16Flash_fwd_paramsE)
        /*0084*/ 	.short	0x0380
        /*0086*/ 	.short	0x01d0


	//----- nvinfo : EIATTR_SW_WAR
	.align		4
.L_1416:
        /*0088*/ 	.byte	0x04, 0x36
        /*008a*/ 	.short	(.L_1418 - .L_1417)
.L_1417:
        /*008c*/ 	.word	0x00000008
.L_1418:


//--------------------- .nv.info._ZN5flash32flash_fwd_splitkv_combine_kernelI23Flash_fwd_kernel_traitsILi96ELi64ELi64ELi4ELb0ELb0EN7cutlass6half_tE19Flash_kernel_traitsILi96ELi64ELi64ELi4ES3_EELi16ELi3ELb1EEEvNS_16Flash_fwd_paramsE --------------------------
	.section	.nv.info._ZN5flash32flash_fwd_splitkv_combine_kernelI23Flash_fwd_kernel_traitsILi96ELi64ELi64ELi4ELb0ELb0EN7cutlass6half_tE19Flash_kernel_traitsILi96ELi64ELi64ELi4ES3_EELi16ELi3ELb1EEEvNS_16Flash_fwd_paramsE,"",@"SHT_CUDA_INFO"
	.sectionflags	@""
	.align	4


	//----- nvinfo : EIATTR_CUDA_API_VERSION
	.align		4
        /*0000*/ 	.byte	0x04, 0x37
        /*0002*/ 	.short	(.L_1420 - .L_1419)
.L_1419:
        /*0004*/ 	.word	0x00000082


	//----- nvinfo : EIATTR_KPARAM_INFO
	.align		4
.L_1420:
        /*0008*/ 	.byte	0x04, 0x17
        /*000a*/ 	.short	(.L_1422 - .L_1421)
.L_1421:
        /*000c*/ 	.word	0x00000000
        /*0010*/ 	.short	0x0000
        /*0012*/ 	.short	0x0000
        /*0014*/ 	.byte	0x00, 0xf0, 0x41, 0x07


	//----- nvinfo : EIATTR_SPARSE_MMA_MASK
	.align		4
.L_1422:
        /*0018*/ 	.byte	0x03, 0x50
        /*001a*/ 	.short	0x0000


	//----- nvinfo : EIATTR_MAXREG_COUNT
	.align		4
        /*001c*/ 	.byte	0x03, 0x1b
        /*001e*/ 	.short	0x00ff


	//----- nvinfo : EIATTR_NUM_BARRIERS
	.align		4
        /*0020*/ 	.byte	0x02, 0x4c
        /*0022*/ 	.byte	0x01
	.zero		1


	//----- nvinfo : EIATTR_MERCURY_ISA_VERSION
	.align		4
        /*0024*/ 	.byte	0x03, 0x5f
        /*0026*/ 	.short	0x0101


	//----- nvinfo : EIATTR_COOP_GROUP_MASK_REGIDS
	.align		4
        /*0028*/ 	.byte	0x04, 0x29
        /*002a*/ 	.short	(.L_1424 - .L_1423)


	//   ....[0]....
.L_1423:
        /*002c*/ 	.word	0xffffffff


	//   ....[1]....
        /*0030*/ 	.word	0xffffffff


	//   ....[2]....
        /*0034*/ 	.word	0xffffffff


	//   ....[3]....
        /*0038*/ 	.word	0xffffffff


	//   ....[4]....
        /*003c*/ 	.word	0xffffffff


	//   ....[5]....
        /*0040*/ 	.word	0xffffffff


	//----- nvinfo : EIATTR_COOP_GROUP_INSTR_OFFSETS
	.align		4
.L_1424:
        /*0044*/ 	.byte	0x04, 0x28
        /*0046*/ 	.short	(.L_1426 - .L_1425)


	//   ....[0]....
.L_1425:
        /*0048*/ 	.word	0x000019f0


	//   ....[1]....
        /*004c*/ 	.word	0x00001ab0


	//   ....[2]....
        /*0050*/ 	.word	0x00001af0


	//   ....[3]....
        /*0054*/ 	.word	0x00001bf0


	//   ....[4]....
        /*0058*/ 	.word	0x00001d00


	//   ....[5]....
        /*005c*/ 	.word	0x00001e00


	//----- nvinfo : EIATTR_VRC_CTA_INIT_COUNT
	.align		4
.L_1426:
        /*0060*/ 	.byte	0x02, 0x4a
	.zero		1
	.zero		1


	//----- nvinfo : EIATTR_EXIT_INSTR_OFFSETS
	.align		4
        /*0064*/ 	.byte	0x04, 0x1c
        /*0066*/ 	.short	(.L_1428 - .L_1427)


	//   ....[0]....
.L_1427:
        /*0068*/ 	.word	0x00003b80


	//   ....[1]....
        /*006c*/ 	.word	0x000040b0


	//----- nvinfo : EIATTR_CRS_STACK_SIZE
	.align		4
.L_1428:
        /*0070*/ 	.byte	0x04, 0x1e
        /*0072*/ 	.short	(.L_1430 - .L_1429)
.L_1429:
        /*0074*/ 	.word	0x00000000


	//----- nvinfo : EIATTR_CBANK_PARAM_SIZE
	.align		4
.L_1430:
        /*0078*/ 	.byte	0x03, 0x19
        /*007a*/ 	.short	0x01d0


	//----- nvinfo : EIATTR_PARAM_CBANK
	.align		4
        /*007c*/ 	.byte	0x04, 0x0a
        /*007e*/ 	.short	(.L_1432 - .L_1431)
	.align		4
.L_1431:
        /*0080*/ 	.word	index@(.nv.constant0._ZN5flash32flash_fwd_splitkv_combine_kernelI23Flash_fwd_kernel_traitsILi96ELi64ELi64ELi4ELb0ELb0EN7cutlass6half_tE19Flash_kernel_traitsILi96ELi64ELi64ELi4ES3_EELi16ELi3ELb1EEEvNS_16Flash_fwd_paramsE)
        /*0084*/ 	.short	0x0380
        /*0086*/ 	.short	0x01d0


	//----- nvinfo : EIATTR_SW_WAR
	.align		4
.L_1432:
        /*0088*/ 	.byte	0x04, 0x36
        /*008a*/ 	.short	(.L_1434 - .L_1433)
.L_1433:
        /*008c*/ 	.word	0x00000008
.L_1434:


//--------------------- .nv.info._ZN5flash32flash_fwd_splitkv_combine_kernelI23Flash_fwd_kernel_traitsILi96ELi64ELi64ELi4ELb0ELb0EN7cutlass6half_tE19Flash_kernel_traitsILi96ELi64ELi64ELi4ES3_EELi16ELi2ELb1EEEvNS_16Flash_fwd_paramsE --------------------------
	.section	.nv.info._ZN5flash32flash_fwd_splitkv_combine_kernelI23Flash_fwd_kernel_traitsILi96ELi64ELi64ELi4ELb0ELb0EN7cutlass6half_tE19Flash_kernel_traitsILi96ELi64ELi64ELi4ES3_EELi16ELi2ELb1EEEvNS_16Flash_fwd_paramsE,"",@"SHT_CUDA_INFO"
	.sectionflags	@""
	.align	4


	//----- nvinfo : EIATTR_CUDA_API_VERSION
	.align		4
        /*0000*/ 	.byte	0x04, 0x37
        /*0002*/ 	.short	(.L_1436 - .L_1435)
.L_1435:
        /*0004*/ 	.word	0x00000082


	//----- nvinfo : EIATTR_KPARAM_INFO
	.align		4
.L_1436:
        /*0008*/ 	.byte	0x04, 0x17
        /*000a*/ 	.short	(.L_1438 - .L_1437)
.L_1437:
        /*000c*/ 	.word	0x00000000
        /*0010*/ 	.short	0x0000
        /*0012*/ 	.short	0x0000
        /*0014*/ 	.byte	0x00, 0xf0, 0x41, 0x07


	//----- nvinfo : EIATTR_SPARSE_MMA_MASK
	.align		4
.L_1438:
        /*0018*/ 	.byte	0x03, 0x50
        /*001a*/ 	.short	0x0000


	//----- nvinfo : EIATTR_MAXREG_COUNT
	.align		4
        /*001c*/ 	.byte	0x03, 0x1b
        /*001e*/ 	.short	0x00ff


	//----- nvinfo : EIATTR_NUM_BARRIERS
	.align		4
        /*0020*/ 	.byte	0x02, 0x4c
        /*0022*/ 	.byte	0x01
	.zero		1


	//----- nvinfo : EIATTR_MERCURY_ISA_VERSION
	.align		4
        /*0024*/ 	.byte	0x03, 0x5f
        /*0026*/ 	.short	0x0101


	//----- nvinfo : EIATTR_COOP_GROUP_MASK_REGIDS
	.align		4
        /*0028*/ 	.byte	0x04, 0x29
        /*002a*/ 	.short	(.L_1440 - .L_1439)


	//   ....[0]....
.L_1439:
        /*002c*/ 	.word	0xffffffff


	//   ....[1]....
        /*0030*/ 	.word	0xffffffff


	//   ....[2]....
        /*0034*/ 	.word	0xffffffff


	//   ....[3]....
        /*0038*/ 	.word	0xffffffff


	//----- nvinfo : EIATTR_COOP_GROUP_INSTR_OFFSETS
	.align		4
.L_1440:
        /*003c*/ 	.byte	0x04, 0x28
        /*003e*/ 	.short	(.L_1442 - .L_1441)


	//   ....[0]....
.L_1441:
        /*0040*/ 	.word	0x000019b0


	//   ....[1]....
        /*0044*/ 	.word	0x00001a00


	//   ....[2]....
        /*0048*/ 	.word	0x00001ac0


	//   ....[3]....
        /*004c*/ 	.word	0x00001bb0


	//----- nvinfo : EIATTR_VRC_CTA_INIT_COUNT
	.align		4
.L_1442:
        /*0050*/ 	.byte	0x02, 0x4a
	.zero		1
	.zero		1


	//----- nvinfo : EIATTR_EXIT_INSTR_OFFSETS
	.align		4
        /*0054*/ 	.byte	0x04, 0x1c
        /*0056*/ 	.short	(.L_1444 - .L_1443)


	//   ....[0]....
.L_1443:
        /*0058*/ 	.word	0x00003b30


	//   ....[1]....
        /*005c*/ 	.word	0x00004060


	//----- nvinfo : EIATTR_CRS_STACK_SIZE
	.align		4
.L_1444:
        /*0060*/ 	.byte	0x04, 0x1e
        /*0062*/ 	.short	(.L_1446 - .L_1445)
.L_1445:
        /*0064*/ 	.word	0x00000000


	//----- nvinfo : EIATTR_CBANK_PARAM_SIZE
	.align		4
.L_1446:
        /*0068*/ 	.byte	0x03, 0x19
        /*006a*/ 	.short	0x01d0


	//----- nvinfo : EIATTR_PARAM_CBANK
	.align		4
        /*006c*/ 	.byte	0x04, 0x0a
        /*006e*/ 	.short	(.L_1448 - .L_1447)
	.align		4
.L_1447:
        /*0070*/ 	.word	index@(.nv.constant0._ZN5flash32flash_fwd_splitkv_combine_kernelI23Flash_fwd_kernel_traitsILi96ELi64ELi64ELi4ELb0ELb0EN7cutlass6half_tE19Flash_kernel_traitsILi96ELi64ELi64ELi4ES3_EELi16ELi2ELb1EEEvNS_16Flash_fwd_paramsE)
        /*0074*/ 	.short	0x0380
        /*0076*/ 	.short	0x01d0


	//----- nvinfo : EIATTR_SW_WAR
	.align		4
.L_1448:
        /*0078*/ 	.byte	0x04, 0x36
        /*007a*/ 	.short	(.L_1450 - .L_1449)
.L_1449:
        /*007c*/ 	.word	0x00000008
.L_1450:


//--------------------- .nv.info._ZN5flash32flash_fwd_splitkv_combine_kernelI23Flash_fwd_kernel_traitsILi96ELi64ELi64ELi4ELb0ELb0EN7cutlass6half_tE19Flash_kernel_traitsILi96ELi64ELi64ELi4ES3_EELi16ELi1ELb1EEEvNS_16Flash_fwd_paramsE --------------------------
	.section	.nv.info._ZN5flash32flash_fwd_splitkv_combine_kernelI23Flash_fwd_kernel_traitsILi96ELi64ELi64ELi4ELb0ELb0EN7cutlass6half_tE19Flash_kernel_traitsILi96ELi64ELi64ELi4ES3_EELi16ELi1ELb1EEEvNS_16Flash_fwd_paramsE,"",@"SHT_CUDA_INFO"
	.sectionflags	@""
	.align	4


	//----- nvinfo : EIATTR_CUDA_API_VERSION
	.align		4
        /*0000*/ 	.byte	0x04, 0x37
        /*0002*/ 	.short	(.L_1452 - .L_1451)
.L_1451:
        /*0004*/ 	.word	0x00000082


	//----- nvinfo : EIATTR_KPARAM_INFO
	.align		4
.L_1452:
        /*0008*/ 	.byte	0x04, 0x17
        /*000a*/ 	.short	(.L_1454 - .L_1453)
.L_1453:
        /*000c*/ 	.word	0x00000000
        /*0010*/ 	.short	0x0000
        /*0012*/ 	.short	0x0000
        /*0014*/ 	.byte	0x00, 0xf0, 0x41, 0x07


	//----- nvinfo : EIATTR_SPARSE_MMA_MASK
	.align		4
.L_1454:
        /*0018*/ 	.byte	0x03, 0x50
        /*001a*/ 	.short	0x0000


	//----- nvinfo : EIATTR_MAXREG_COUNT
	.align		4
        /*001c*/ 	.byte	0x03, 0x1b
        /*001e*/ 	.short	0x00ff


	//----- nvinfo : EIATTR_NUM_BARRIERS
	.align		4
        /*0020*/ 	.byte	0x02, 0x4c
        /*0022*/ 	.byte	0x01
	.zero		1


	//----- nvinfo : EIATTR_MERCURY_ISA_VERSION
	.align		4
        /*0024*/ 	.byte	0x03, 0x5f
        /*0026*/ 	.short	0x0101


	//----- nvinfo : EIATTR_COOP_GROUP_MASK_REGIDS
	.align		4
        /*0028*/ 	.byte	0x04, 0x29
        /*002a*/ 	.short	(.L_1456 - .L_1455)


	//   ....[0]....
.L_1455:
        /*002c*/ 	.word	0xffffffff


	//   ....[1]....
        /*0030*/ 	.word	0xffffffff


	//----- nvinfo : EIATTR_COOP_GROUP_INSTR_OFFSETS
	.align		4
.L_1456:
        /*0034*/ 	.byte	0x04, 0x28
        /*0036*/ 	.short	(.L_1458 - .L_1457)


	//   ....[0]....
.L_1457:
        /*0038*/ 	.word	0x00001a60


	//   ....[1]....
        /*003c*/ 	.word	0x00001c50


	//----- nvinfo : EIATTR_VRC_CTA_INIT_COUNT
	.align		4
.L_1458:
        /*0040*/ 	.byte	0x02, 0x4a
	.zero		1
	.zero		1


	//----- nvinfo : EIATTR_EXIT_INSTR_OFFSETS
	.align		4
        /*0044*/ 	.byte	0x04, 0x1c
        /*0046*/ 	.short	(.L_1460 - .L_1459)


	//   ....[0]....
.L_1459:
        /*0048*/ 	.word	0x00003b00


	//   ....[1]....
        /*004c*/ 	.word	0x00004030


	//----- nvinfo : EIATTR_CRS_STACK_SIZE
	.align		4
.L_1460:
        /*0050*/ 	.byte	0x04, 0x1e
        /*0052*/ 	.short	(.L_1462 - .L_1461)
.L_1461:
        /*0054*/ 	.word	0x00000000


	//----- nvinfo : EIATTR_CBANK_PARAM_SIZE
	.align		4
.L_1462:
        /*0058*/ 	.byte	0x03, 0x19
        /*005a*/ 	.short	0x01d0


	//----- nvinfo : EIATTR_PARAM_CBANK
	.align		4
        /*005c*/ 	.byte	0x04, 0x0a
        /*005e*/ 	.short	(.L_1464 - .L_1463)
	.align		4
.L_1463:
        /*0060*/ 	.word	index@(.nv.constant0._ZN5flash32flash_fwd_splitkv_combine_kernelI23Flash_fwd_kernel_traitsILi96ELi64ELi64ELi4ELb0ELb0EN7cutlass6half_tE19Flash_kernel_traitsILi96ELi64ELi64ELi4ES3_EELi16ELi1ELb1EEEvNS_16Flash_fwd_paramsE)
        /*0064*/ 	.short	0x0380
        /*0066*/ 	.short	0x01d0


	//----- nvinfo : EIATTR_SW_WAR
	.align		4
.L_1464:
        /*0068*/ 	.byte	0x04, 0x36
        /*006a*/ 	.short	(.L_1466 - .L_1465)
.L_1465:
        /*006c*/ 	.word	0x00000008
.L_1466:


//--------------------- .nv.info._ZN5flash24flash_fwd_splitkv_kernelI23Flash_fwd_kernel_traitsILi96ELi64ELi64ELi4ELb0ELb0EN7cutlass6half_tE19Flash_kernel_traitsILi96ELi64ELi64ELi4ES3_EELb1ELb0ELb0ELb0ELb0ELb0ELb0ELb0EEEvNS_16Flash_fwd_paramsE --------------------------
	.section	.nv.info._ZN5flash24flash_fwd_splitkv_kernelI23Flash_fwd_kernel_traitsILi96ELi64ELi64ELi4ELb0ELb0EN7cutlass6half_tE19Flash_kernel_traitsILi96ELi64ELi64ELi4ES3_EELb1ELb0ELb0ELb0ELb0ELb0ELb0ELb0EEEvNS_16Flash_fwd_paramsE,"",@"SHT_CUDA_INFO"
	.sectionflags	@""
	.align	4


	//----- nvinfo : EIATTR_CUDA_API_VERSION
	.align		4
        /*0000*/ 	.byte	0x04, 0x37
        /*0002*/ 	.short	(.L_1468 - .L_1467)
.L_1467:
        /*0004*/ 	.word	0x00000082


	//----- nvinfo : EIATTR_KPARAM_INFO
	.align		4
.L_1468:
        /*0008*/ 	.byte	0x04, 0x17
        /*000a*/ 	.short	(.L_1470 - .L_1469)
.L_1469:
        /*000c*/ 	.word	0x00000000
        /*0010*/ 	.short	0x0000
        /*0012*/ 	.short	0x0000
        /*0014*/ 	.byte	0x00, 0xf0, 0x41, 0x07


	//----- nvinfo : EIATTR_SPARSE_MMA_MASK
	.align		4
.L_1470:
        /*0018*/ 	.byte	0x03, 0x50
        /*001a*/ 	.short	0x0000


	//----- nvinfo : EIATTR_MAXREG_COUNT
	.align		4
        /*001c*/ 	.byte	0x03, 0x1b
        /*001e*/ 	.short	0x00ff


	//----- nvinfo : EIATTR_NUM_BARRIERS
	.align		4
        /*0020*/ 	.byte	0x02, 0x4c
        /*0022*/ 	.byte	0x01
	.zero		1


	//----- nvinfo : EIATTR_MERCURY_ISA_VERSION
	.align		4
        /*0024*/ 	.byte	0x03, 0x5f
        /*0026*/ 	.short	0x0101


	//----- nvinfo : EIATTR_COOP_GROUP_MASK_REGIDS
	.align		4
        /*0028*/ 	.byte	0x04, 0x29
        /*002a*/ 	.short	(.L_1472 - .L_1471)


	//   ....[0]....
.L_1471:
        /*002c*/ 	.word	0xffffffff


	//   ....[1]....
        /*0030*/ 	.word	0xffffffff


	//   ....[2]....
        /*0034*/ 	.word	0xffffffff


	//   ....[3]....
        /*0038*/ 	.word	0xffffffff


	//   ....[4]....
        /*003c*/ 	.word	0xffffffff


	//   ....[5]....
        /*0040*/ 	.word	0xffffffff


	//   ....[6]....
        /*0044*/ 	.word	0xffffffff


	//   ....[7]....
        /*0048*/ 	.word	0xffffffff


	//   ....[8]....
        /*004c*/ 	.word	0xffffffff


	//   ....[9]....
        /*0050*/ 	.word	0xffffffff


	//   ....[10]....
        /*0054*/ 	.word	0xffffffff


	//   ....[11]....
        /*0058*/ 	.word	0xffffffff


	//   ....[12]....
        /*005c*/ 	.word	0xffffffff


	//   ....[13]....
        /*0060*/ 	.word	0xffffffff


	//   ....[14]....
        /*0064*/ 	.word	0xffffffff


	//   ....[15]....
        /*0068*/ 	.word	0xffffffff


	//----- nvinfo : EIATTR_COOP_GROUP_INSTR_OFFSETS
	.align		4
.L_1472:
        /*006c*/ 	.byte	0x04, 0x28
        /*006e*/ 	.short	(.L_1474 - .L_1473)


	//   ....[0]....
.L_1473:
        /*0070*/ 	.word	0x00003a00


	//   ....[1]....
        /*0074*/ 	.word	0x00003a30


	//   ....[2]....
        /*0078*/ 	.word	0x00003a50


	//   ....[3]....
        /*007c*/ 	.word	0x00003a70


	//   ....[4]....
        /*0080*/ 	.word	0x00006030


	//   ....[5]....
        /*0084*/ 	.word	0x00006040


	//   ....[6]....
        /*0088*/ 	.word	0x00006070


	//   ....[7]....
        /*008c*/ 	.word	0x00006080


	//   ....[8]....
        /*0090*/ 	.word	0x00008830


	//   ....[9]....
        /*0094*/ 	.word	0x00008850


	//   ....[10]....
        /*0098*/ 	.word	0x00008880


	//   ....[11]....
        /*009c*/ 	.word	0x00008890


	//   ....[12]....
        /*00a0*/ 	.word	0x00009860


	//   ....[13]....
        /*00a4*/ 	.word	0x000098a0


	//   ....[14]....
        /*00a8*/ 	.word	0x00009920


	//   ....[15]....
        /*00ac*/ 	.word	0x00009930


	//----- nvinfo : EIATTR_VRC_CTA_INIT_COUNT
	.align		4
.L_1474:
        /*00b0*/ 	.byte	0x02, 0x4a
	.zero		1
	.zero		1


	//----- nvinfo : EIATTR_EXIT_INSTR_OFFSETS
	.align		4
        /*00b4*/ 	.byte	0x04, 0x1c
        /*00b6*/ 	.short	(.L_1476 - .L_1475)


	//   ....[0]....
.L_1475:
        /*00b8*/ 	.word	0x00000340


	//   ....[1]....
        /*00bc*/ 	.word	0x000009a0


	//   ....[2]....
        /*00c0*/ 	.word	0x000009d0


	//   ....[3]....
        /*00c4*/ 	.word	0x0000a550


	//   ....[4]....
        /*00c8*/ 	.word	0x0000a670


	//   ....[5]....
        /*00cc*/ 	.word	0x0000a690


	//----- nvinfo : EIATTR_CRS_STACK_SIZE
	.align		4
.L_1476:
        /*00d0*/ 	.byte	0x04, 0x1e
        /*00d2*/ 	.short	(.L_1478 - .L_1477)
.L_1477:
        /*00d4*/ 	.word	0x00000000


	//----- nvinfo : EIATTR_CBANK_PARAM_SIZE
	.align		4
.L_1478:
        /*00d8*/ 	.byte	0x03, 0x19
        /*00da*/ 	.short	0x01d0


	//----- nvinfo : EIATTR_PARAM_CBANK
	.align		4
        /*00dc*/ 	.byte	0x04, 0x0a
        /*00de*/ 	.short	(.L_1480 - .L_1479)
	.align		4
.L_1479:
        /*00e0*/ 	.word	index@(.nv.constant0._ZN5flash24flash_fwd_splitkv_kernelI23Flash_fwd_kernel_traitsILi96ELi64ELi64ELi4ELb0ELb0EN7cutlass6half_tE19Flash_kernel_traitsILi96ELi64ELi64ELi4ES3_EELb1ELb0ELb0ELb0ELb0ELb0ELb0ELb0EEEvNS_16Flash_fwd_paramsE)
        /*00e4*/ 	.short	0x0380
        /*00e6*/ 	.short	0x01d0


	//----- nvinfo : EIATTR_SW_WAR
	.align		4
.L_1480:
        /*00e8*/ 	.byte	0x04, 0x36
        /*00ea*/ 	.short	(.L_1482 - .L_1481)
.L_1481:
        /*00ec*/ 	.word	0x00000008
.L_1482:


//--------------------- .nv.info._ZN5flash24flash_fwd_splitkv_kernelI23Flash_fwd_kernel_traitsILi96ELi64ELi64ELi4ELb0ELb0EN7cutlass6half_tE19Flash_kernel_traitsILi96ELi64ELi64ELi4ES3_EELb1ELb0ELb0ELb0ELb0ELb1ELb0ELb0EEEvNS_16Flash_fwd_paramsE --------------------------
	.section	.nv.info._ZN5flash24flash_fwd_splitkv_kernelI23Flash_fwd_kernel_traitsILi96ELi64ELi64ELi4ELb0ELb0EN7cutlass6half_tE19Flash_kernel_traitsILi96ELi64ELi64ELi4ES3_EELb1ELb0ELb0ELb0ELb0ELb1ELb0ELb0EEEvNS_16Flash_fwd_paramsE,"",@"SHT_CUDA_INFO"
	.sectionflags	@""
	.align	4


	//----- nvinfo : EIATTR_CUDA_API_VERSION
	.align		4
        /*0000*/ 	.byte	0x04, 0x37
        /*0002*/ 	.short	(.L_1484 - .L_1483)
.L_1483:
        /*0004*/ 	.word	0x00000082


	//----- nvinfo : EIATTR_KPARAM_INFO
	.align		4
.L_1484:
        /*0008*/ 	.byte	0x04, 0x17
        /*000a*/ 	.short	(.L_1486 - .L_1485)
.L_1485:
        /*000c*/ 	.word	0x00000000
        /*0010*/ 	.short	0x0000
        /*0012*/ 	.short	0x0000
        /*0014*/ 	.byte	0x00, 0xf0, 0x41, 0x07


	//----- nvinfo : EIATTR_SPARSE_MMA_MASK
	.align		4
.L_1486:
        /*0018*/ 	.byte	0x03, 0x50
        /*001a*/ 	.short	0x0000


	//----- nvinfo : EIATTR_MAXREG_COUNT
	.align		4
        /*001c*/ 	.byte	0x03, 0x1b
        /*001e*/ 	.short	0x00ff


	//----- nvinfo : EIATTR_NUM_BARRIERS
	.align		4
        /*0020*/ 	.byte	0x02, 0x4c
        /*0022*/ 	.byte	0x01
	.zero		1


	//----- nvinfo : EIATTR_MERCURY_ISA_VERSION
	.align		4
        /*0024*/ 	.byte	0x03, 0x5f
        /*0026*/ 	.short	0x0101


	//----- nvinfo : EIATTR_COOP_GROUP_MASK_REGIDS
	.align		4
        /*0028*/ 	.byte	0x04, 0x29
        /*002a*/ 	.short	(.L_1488 - .L_1487)


	//   ....[0]....
.L_1487:
        /*002c*/ 	.word	0xffffffff


	//   ....[1]....
        /*0030*/ 	.word	0xffffffff


	//   ....[2]....
        /*0034*/ 	.word	0xffffffff


	//   ....[3]....
        /*0038*/ 	.word	0xffffffff


	//   ....[4]....
        /*003c*/ 	.word	0xffffffff


	//   ....[5]....
        /*0040*/ 	.word	0xffffffff


	//   ....[6]....
        /*0044*/ 	.word	0xffffffff


	//   ....[7]....
        /*0048*/ 	.word	0xffffffff


	//   ....[8]....
        /*004c*/ 	.word	0xffffffff


	//   ....[9]....
        /*0050*/ 	.word	0xffffffff


	//   ....[10]....
        /*0054*/ 	.word	0xffffffff


	//   ....[11]....
        /*0058*/ 	.word	0xffffffff


	//   ....[12]....
        /*005c*/ 	.word	0xffffffff


	//   ....[13]....
        /*0060*/ 	.word	0xffffffff


	//   ....[14]....
        /*0064*/ 	.word	0xffffffff


	//   ....[15]....
        /*0068*/ 	.word	0xffffffff


	//----- nvinfo : EIATTR_COOP_GROUP_INSTR_OFFSETS
	.align		4
.L_1488:
        /*006c*/ 	.byte	0x04, 0x28
        /*006e*/ 	.short	(.L_1490 - .L_1489)


	//   ....[0]....
.L_1489:
        /*0070*/ 	.word	0x00003da0


	//   ....[1]....
        /*0074*/ 	.word	0x00003dc0


	//   ....[2]....
        /*0078*/ 	.word	0x00003de0


	//   ....[3]....
        /*007c*/ 	.word	0x00003e00


	//   ....[4]....
        /*0080*/ 	.word	0x00006700


	//   ....[5]....
        /*0084*/ 	.word	0x00006710


	//   ....[6]....
        /*0088*/ 	.word	0x00006740


	//   ....[7]....
        /*008c*/ 	.word	0x00006750


	//   ....[8]....
        /*0090*/ 	.word	0x00009290


	//   ....[9]....
        /*0094*/ 	.word	0x000092c0


	//   ....[10]....
        /*0098*/ 	.word	0x00009320


	//   ....[11]....
        /*009c*/ 	.word	0x00009330


	//   ....[12]....
        /*00a0*/ 	.word	0x0000a2b0


	//   ....[13]....
        /*00a4*/ 	.word	0x0000a2f0


	//   ....[14]....
        /*00a8*/ 	.word	0x0000a360


	//   ....[15]....
        /*00ac*/ 	.word	0x0000a380


	//----- nvinfo : EIATTR_VRC_CTA_INIT_COUNT
	.align		4
.L_1490:
        /*00b0*/ 	.byte	0x02, 0x4a
	.zero		1
	.zero		1


	//----- nvinfo : EIATTR_EXIT_INSTR_OFFSETS
	.align		4
        /*00b4*/ 	.byte	0x04, 0x1c
        /*00b6*/ 	.short	(.L_1492 - .L_1491)


	//   ....[0]....
.L_1491:
        /*00b8*/ 	.word	0x00000340


	//   ....[1]....
        /*00bc*/ 	.word	0x000009a0


	//   ....[2]....
        /*00c0*/ 	.word	0x000009d0


	//   ....[3]....
        /*00c4*/ 	.word	0x0000afa0


	//   ....[4]....
        /*00c8*/ 	.word	0x0000b0c0


	//   ....[5]....
        /*00cc*/ 	.word	0x0000b0e0


	//----- nvinfo : EIATTR_CRS_STACK_SIZE
	.align		4
.L_1492:
        /*00d0*/ 	.byte	0x04, 0x1e
        /*00d2*/ 	.short	(.L_1494 - .L_1493)
.L_1493:
        /*00d4*/ 	.word	0x00000000


	//----- nvinfo : EIATTR_CBANK_PARAM_SIZE
	.align		4
.L_1494:
        /*00d8*/ 	.byte	0x03, 0x19
        /*00da*/ 	.short	0x01d0


	//----- nvinfo : EIATTR_PARAM_CBANK
	.align		4
        /*00dc*/ 	.byte	0x04, 0x0a
        /*00de*/ 	.short	(.L_1496 - .L_1495)
	.align		4
.L_1495:
        /*00e0*/ 	.word	index@(.nv.constant0._ZN5flash24flash_fwd_splitkv_kernelI23Flash_fwd_kernel_traitsILi96ELi64ELi64ELi4ELb0ELb0EN7cutlass6half_tE19Flash_kernel_traitsILi96ELi64ELi64ELi4ES3_EELb1ELb0ELb0ELb0ELb0ELb1ELb0ELb0EEEvNS_16Flash_fwd_paramsE)
        /*00e4*/ 	.short	0x0380
        /*00e6*/ 	.short	0x01d0


	//----- nvinfo : EIATTR_SW_WAR
	.align		4
.L_1496:
        /*00e8*/ 	.byte	0x04, 0x36
        /*00ea*/ 	.short	(.L_1498 - .L_1497)
.L_1497:
        /*00ec*/ 	.word	0x00000008
.L_1498:


//--------------------- .nv.info._ZN5flash24flash_fwd_splitkv_kernelI23Flash_fwd_kernel_traitsILi96ELi64ELi64ELi4ELb0ELb0EN7cutlass6half_tE19Flash_kernel_traitsILi96ELi64ELi64ELi4ES3_EELb1ELb0ELb0ELb0ELb0ELb0ELb0ELb1EEEvNS_16Flash_fwd_paramsE --------------------------
	.section	.nv.info._ZN5flash24flash_fwd_splitkv_kernelI23Flash_fwd_kernel_traitsILi96ELi64ELi64ELi4ELb0ELb0EN7cutlass6half_tE19Flash_kernel_traitsILi96ELi64ELi64ELi4ES3_EELb1ELb0ELb0ELb0ELb0ELb0ELb0ELb1EEEvNS_16Flash_fwd_paramsE,"",@"SHT_CUDA_INFO"
	.sectionflags	@""
	.align	4


	//----- nvinfo : EIATTR_CUDA_API_VERSION
	.align		4
        /*0000*/ 	.byte	0x04, 0x37
        /*0002*/ 	.short	(.L_1500 - .L_1499)
.L_1499:
        /*0004*/ 	.word	0x00000082


	//----- nvinfo : EIATTR_KPARAM_INFO
	.align		4
.L_1500:
        /*0008*/ 	.byte	0x04, 0x17
        /*000a*/ 	.short	(.L_1502 - .L_1501)
.L_1501:
        /*000c*/ 	.word	0x00000000
        /*0010*/ 	.short	0x0000
        /*0012*/ 	.short	0x0000
        /*0014*/ 	.byte	0x00, 0xf0, 0x41, 0x07


	//----- nvinfo : EIATTR_SPARSE_MMA_MASK
	.align		4
.L_1502:
        /*0018*/ 	.byte	0x03, 0x50
        /*001a*/ 	.short	0x0000


	//----- nvinfo : EIATTR_MAXREG_COUNT
	.align		4
        /*001c*/ 	.byte	0x03, 0x1b
        /*001e*/ 	.short	0x00ff


	//----- nvinfo : EIATTR_NUM_BARRIERS
	.align		4
        /*0020*/ 	.byte	0x02, 0x4c
        /*0022*/ 	.byte	0x01
	.zero		1


	//----- nvinfo : EIATTR_MERCURY_ISA_VERSION
	.align		4
        /*0024*/ 	.byte	0x03, 0x5f
        /*0026*/ 	.short	0x0101


	//----- nvinfo : EIATTR_COOP_GROUP_MASK_REGIDS
	.align		4
        /*0028*/ 	.byte	0x04, 0x29
        /*002a*/ 	.short	(.L_1504 - .L_1503)


	//   ....[0]....
.L_1503:
        /*002c*/ 	.word	0xffffffff


	//   ....[1]....
        /*0030*/ 	.word	0xffffffff


	//   ....[2]....
        /*0034*/ 	.word	0xffffffff


	//   ....[3]....
        /*0038*/ 	.word	0xffffffff


	//   ....[4]....
        /*003c*/ 	.word	0xffffffff


	//   ....[5]....
        /*0040*/ 	.word	0xffffffff


	//   ....[6]....
        /*0044*/ 	.word	0xffffffff


	//   ....[7]....
        /*0048*/ 	.word	0xffffffff


	//   ....[8]....
        /*004c*/ 	.word	0xffffffff


	//   ....[9]....
        /*0050*/ 	.word	0xffffffff


	//   ....[10]....
        /*0054*/ 	.word	0xffffffff


	//   ....[11]....
        /*0058*/ 	.word	0xffffffff


	//   ....[12]....
        /*005c*/ 	.word	0xffffffff


	//   ....[13]....
        /*0060*/ 	.word	0xffffffff


	//   ....[14]....
        /*0064*/ 	.word	0xffffffff


	//   ....[15]....
        /*0068*/ 	.word	0xffffffff


	//----- nvinfo : EIATTR_COOP_GROUP_INSTR_OFFSETS
	.align		4
.L_1504:
        /*006c*/ 	.byte	0x04, 0x28
        /*006e*/ 	.short	(.L_1506 - .L_1505)


	//   ....[0]....
.L_1505:
        /*0070*/ 	.word	0x0000c1f0


	//   ....[1]....
        /*0074*/ 	.word	0x0000c210


	//   ....[2]....
        /*0078*/ 	.word	0x0000c230


	//   ....[3]....
        /*007c*/ 	.word	0x0000c250


	//   ....[4]....
        /*0080*/ 	.word	0x0000e800


	//   ....[5]....
        /*0084*/ 	.word	0x0000e820


	//   ....[6]....
        /*0088*/ 	.word	0x0000e850


	//   ....[7]....
        /*008c*/ 	.word	0x0000e860


	//   ....[8]....
        /*0090*/ 	.word	0x00011020


	//   ....[9]....
        /*0094*/ 	.word	0x00011040


	//   ....[10]....
        /*0098*/ 	.word	0x00011070


	//   ....[11]....
        /*009c*/ 	.word	0x00011080


	//   ....[12]....
        /*00a0*/ 	.word	0x00012060


	//   ....[13]....
        /*00a4*/ 	.word	0x000120a0


	//   ....[14]....
        /*00a8*/ 	.word	0x00012110


	//   ....[15]....
        /*00ac*/ 	.word	0x00012120


	//----- nvinfo : EIATTR_VRC_CTA_INIT_COUNT
	.align		4
.L_1506:
        /*00b0*/ 	.byte	0x02, 0x4a
	.zero		1
	.zero		1


	//----- nvinfo : EIATTR_EXIT_INSTR_OFFSETS
	.align		4
        /*00b4*/ 	.byte	0x04, 0x1c
        /*00b6*/ 	.short	(.L_1508 - .L_1507)


	//   ....[0]....
.L_1507:
        /*00b8*/ 	.word	0x00000340


	//   ....[1]....
        /*00bc*/ 	.word	0x000009b0


	//   ....[2]....
        /*00c0*/ 	.word	0x000009e0


	//   ....[3]....
        /*00c4*/ 	.word	0x00012db0


	//   ....[4]....
        /*00c8*/ 	.word	0x00012ee0


	//   ....[5]....
        /*00cc*/ 	.word	0x00012f00


	//----- nvinfo : EIATTR_CRS_STACK_SIZE
	.align		4
.L_1508:
        /*00d0*/ 	.byte	0x04, 0x1e
        /*00d2*/ 	.short	(.L_1510 - .L_1509)
.L_1509:
        /*00d4*/ 	.word	0x00000000


	//----- nvinfo : EIATTR_CBANK_PARAM_SIZE
	.align		4
.L_1510:
        /*00d8*/ 	.byte	0x03, 0x19
        /*00da*/ 	.short	0x01d0


	//----- nvinfo : EIATTR_PARAM_CBANK
	.align		4
        /*00dc*/ 	.byte	0x04, 0x0a
        /*00de*/ 	.short	(.L_1512 - .L_1511)
	.align		4
.L_1511:
        /*00e0*/ 	.word	index@(.nv.constant0._ZN5flash24flash_fwd_splitkv_kernelI23Flash_fwd_kernel_traitsILi96ELi64ELi64ELi4ELb0ELb0EN7cutlass6half_tE19Flash_kernel_traitsILi96ELi64ELi64ELi4ES3_EELb1ELb0ELb0ELb0ELb0ELb0ELb0ELb1EEEvNS_16Flash_fwd_paramsE)
        /*00e4*/ 	.short	0x0380
        /*00e6*/ 	.short	0x01d0


	//----- nvinfo : EIATTR_SW_WAR
	.align		4
.L_1512:
        /*00e8*/ 	.byte	0x04, 0x36
        /*00ea*/ 	.short	(.L_1514 - .L_1513)
.L_1513:
        /*00ec*/ 	.word	0x00000008
.L_1514:


//--------------------- .nv.info._ZN5flash24flash_fwd_splitkv_kernelI23Flash_fwd_kernel_traitsILi96ELi64ELi64ELi4ELb0ELb0EN7cutlass6half_tE19Flash_kernel_traitsILi96ELi64ELi64ELi4ES3_EELb1ELb0ELb0ELb0ELb0ELb1ELb0ELb1EEEvNS_16Flash_fwd_paramsE --------------------------
	.section	.nv.info._ZN5flash24flash_fwd_splitkv_kernelI23Flash_fwd_kernel_traitsILi96ELi64ELi64ELi4ELb0ELb0EN7cutlass6half_tE19Flash_kernel_traitsILi96ELi64ELi64ELi4ES3_EELb1ELb0ELb0ELb0ELb0ELb1ELb0ELb1EEEvNS_16Flash_fwd_paramsE,"",@"SHT_CUDA_INFO"
	.sectionflags	@""
	.align	4


	//----- nvinfo : EIATTR_CUDA_API_VERSION
	.align		4
        /*0000*/ 	.byte	0x04, 0x37
        /*0002*/ 	.short	(.L_1516 - .L_1515)
.L_1515:
        /*0004*/ 	.word	0x00000082


	//----- nvinfo : EIATTR_KPARAM_INFO
	.align		4
.L_1516:
        /*0008*/ 	.byte	0x04, 0x17
        /*000a*/ 	.short	(.L_1518 - .L_1517)
.L_1517:
        /*000c*/ 	.word	0x00000000
        /*0010*/ 	.short	0x0000
        /*0012*/ 	.short	0x0000
        /*0014*/ 	.byte	0x00, 0xf0, 0x41, 0x07


	//----- nvinfo : EIATTR_SPARSE_MMA_MASK
	.align		4
.L_1518:
        /*0018*/ 	.byte	0x03, 0x50
        /*001a*/ 	.short	0x0000


	//----- nvinfo : EIATTR_MAXREG_COUNT
	.align		4
        /*001c*/ 	.byte	0x03, 0x1b
        /*001e*/ 	.short	0x00ff


	//----- nvinfo : EIATTR_NUM_BARRIERS
	.align		4
        /*0020*/ 	.byte	0x02, 0x4c
        /*0022*/ 	.byte	0x01
	.zero		1


	//----- nvinfo : EIATTR_MERCURY_ISA_VERSION
	.align		4
        /*0024*/ 	.byte	0x03, 0x5f
        /*0026*/ 	.short	0x0101


	//----- nvinfo : EIATTR_COOP_GROUP_MASK_REGIDS
	.align		4
        /*0028*/ 	.byte	0x04, 0x29
        /*002a*/ 	.short	(.L_1520 - .L_1519)


	//   ....[0]....
.L_1519:
        /*002c*/ 	.word	0xffffffff


	//   ....[1]....
        /*0030*/ 	.word	0xffffffff


	//   ....[2]....
        /*0034*/ 	.word	0xffffffff


	//   ....[3]....
        /*0038*/ 	.word	0xffffffff


	//   ....[4]....
        /*003c*/ 	.word	0xffffffff


	//   ....[5]....
        /*0040*/ 	.word	0xffffffff


	//   ....[6]....
        /*0044*/ 	.word	0xffffffff


	//   ....[7]....
        /*0048*/ 	.word	0xffffffff


	//   ....[8]....
        /*004c*/ 	.word	0xffffffff


	//   ....[9]....
        /*0050*/ 	.word	0xffffffff


	//   ....[10]....
        /*0054*/ 	.word	0xffffffff


	//   ....[11]....
        /*0058*/ 	.word	0xffffffff


	//   ....[12]....
        /*005c*/ 	.word	0xffffffff


	//   ....[13]....
        /*0060*/ 	.word	0xffffffff


	//   ....[14]....
        /*0064*/ 	.word	0xffffffff


	//   ....[15]....
        /*0068*/ 	.word	0xffffffff


	//----- nvinfo : EIATTR_COOP_GROUP_INSTR_OFFSETS
	.align		4
.L_1520:
        /*006c*/ 	.byte	0x04, 0x28
        /*006e*/ 	.short	(.L_1522 - .L_1521)


	//   ....[0]....
.L_1521:
        /*0070*/ 	.word	0x0000c460


	//   ....[1]....
        /*0074*/ 	.word	0x0000c480


	//   ....[2]....
        /*0078*/ 	.word	0x0000c4a0


	//   ....[3]....
        /*007c*/ 	.word	0x0000c4c0


	//   ....[4]....
        /*0080*/ 	.word	0x0000ee70


	//   ....[5]....
        /*0084*/ 	.word	0x0000ee90


	//   ....[6]....
        /*0088*/ 	.word	0x0000eec0


	//   ....[7]....
        /*008c*/ 	.word	0x0000eed0


	//   ....[8]....
        /*0090*/ 	.word	0x00011820


	//   ....[9]....
        /*0094*/ 	.word	0x00011850


	//   ....[10]....
        /*0098*/ 	.word	0x00011890


	//   ....[11]....
        /*009c*/ 	.word	0x000118a0


	//   ....[12]....
        /*00a0*/ 	.word	0x00012820


	//   ....[13]....
        /*00a4*/ 	.word	0x00012860


	//   ....[14]....
        /*00a8*/ 	.word	0x000128d0


	//   ....[15]....
        /*00ac*/ 	.word	0x000128e0


	//----- nvinfo : EIATTR_VRC_CTA_INIT_COUNT
	.align		4
.L_1522:
        /*00b0*/ 	.byte	0x02, 0x4a
	.zero		1
	.zero		1


	//----- nvinfo : EIATTR_EXIT_INSTR_OFFSETS
	.align		4
        /*00b4*/ 	.byte	0x04, 0x1c
        /*00b6*/ 	.short	(.L_1524 - .L_1523)


	//   ....[0]....
.L_1523:
        /*00b8*/ 	.word	0x00000350


	//   ....[1]....
        /*00bc*/ 	.word	0x000009a0


	//   ....[2]....
        /*00c0*/ 	.word	0x000009d0


	//   ....[3]....
        /*00c4*/ 	.word	0x00013570


	//   ....[4]....
        /*00c8*/ 	.word	0x000136a0


	//   ....[5]....
        /*00cc*/ 	.word	0x000136c0


	//----- nvinfo : EIATTR_CRS_STACK_SIZE
	.align		4
.L_1524:
        /*00d0*/ 	.byte	0x04, 0x1e
        /*00d2*/ 	.short	(.L_1526 - .L_1525)
.L_1525:
        /*00d4*/ 	.word	0x00000000


	//----- nvinfo : EIATTR_CBANK_PARAM_SIZE
	.align		4
.L_1526:
        /*00d8*/ 	.byte	0x03, 0x19
        /*00da*/ 	.short	0x01d0


	//----- nvinfo : EIATTR_PARAM_CBANK
	.align		4
        /*00dc*/ 	.byte	0x04, 0x0a
        /*00de*/ 	.short	(.L_1528 - .L_1527)
	.align		4
.L_1527:
        /*00e0*/ 	.word	index@(.nv.constant0._ZN5flash24flash_fwd_splitkv_kernelI23Flash_fwd_kernel_traitsILi96ELi64ELi64ELi4ELb0ELb0EN7cutlass6half_tE19Flash_kernel_traitsILi96ELi64ELi64ELi4ES3_EELb1ELb0ELb0ELb0ELb0ELb1ELb0ELb1EEEvNS_16Flash_fwd_paramsE)
        /*00e4*/ 	.short	0x0380
        /*00e6*/ 	.short	0x01d0


	//----- nvinfo : EIATTR_SW_WAR
	.align		4
.L_1528:
        /*00e8*/ 	.byte	0x04, 0x36
        /*00ea*/ 	.short	(.L_1530 - .L_1529)
.L_1529:
        /*00ec*/ 	.word	0x00000008
.L_1530:


//--------------------- .nv.info._ZN5flash24flash_fwd_splitkv_kernelI23Flash_fwd_kernel_traitsILi96ELi64ELi64ELi4ELb0ELb0EN7cutlass6half_tE19Flash_kernel_traitsILi96ELi64ELi64ELi4ES3_EELb1ELb0ELb0ELb0ELb0ELb0ELb1ELb0EEEvNS_16Flash_fwd_paramsE --------------------------
	.section	.nv.info._ZN5flash24flash_fwd_splitkv_kernelI23Flash_fwd_kernel_traitsILi96ELi64ELi64ELi4ELb0ELb0EN7cutlass6half_tE19Flash_kernel_traitsILi96ELi64ELi64ELi4ES3_EELb1ELb0ELb0ELb0ELb0ELb0ELb1ELb0EEEvNS_16Flash_fwd_paramsE,"",@"SHT_CUDA_INFO"
	.sectionflags	@""
	.align	4


	//----- nvinfo : EIATTR_CUDA_API_VERSION
	.align		4
        /*0000*/ 	.byte	0x04, 0x37
        /*0002*/ 	.short	(.L_1532 - .L_1531)
.L_1531:
        /*0004*/ 	.word	0x00000082


	//----- nvinfo : EIATTR_KPARAM_INFO
	.align		4
.L_1532:
        /*0008*/ 	.byte	0x04, 0x17
        /*000a*/ 	.short	(.L_1534 - .L_1533)
.L_1533:
        /*000c*/ 	.word	0x00000000
        /*0010*/ 	.short	0x0000
        /*0012*/ 	.short	0x0000
        /*0014*/ 	.byte	0x00, 0xf0, 0x41, 0x07


	//----- nvinfo : EIATTR_SPARSE_MMA_MASK
	.align		4
.L_1534:
        /*0018*/ 	.byte	0x03, 0x50
        /*001a*/ 	.short	0x0000


	//----- nvinfo : EIATTR_MAXREG_COUNT
	.align		4
        /*001c*/ 	.byte	0x03, 0x1b
        /*001e*/ 	.short	0x00ff


	//----- nvinfo : EIATTR_NUM_BARRIERS
	.align		4
        /*0020*/ 	.byte	0x02, 0x4c
        /*0022*/ 	.byte	0x01
	.zero		1


	//----- nvinfo : EIATTR_MERCURY_ISA_VERSION
	.align		4
        /*0024*/ 	.byte	0x03, 0x5f
        /*0026*/ 	.short	0x0101


	//----- nvinfo : EIATTR_COOP_GROUP_MASK_REGIDS
	.align		4
        /*0028*/ 	.byte	0x04, 0x29
        /*002a*/ 	.short	(.L_1536 - .L_1535)


	//   ....[0]....
.L_1535:
        /*002c*/ 	.word	0xffffffff


	//   ....[1]....
        /*0030*/ 	.word	0xffffffff


	//   ....[2]....
        /*0034*/ 	.word	0xffffffff


	//   ....[3]....
        /*0038*/ 	.word	0xffffffff


	//   ....[4]....
        /*003c*/ 	.word	0xffffffff


	//   ....[5]....
        /*0040*/ 	.word	0xffffffff


	//   ....[6]....
        /*0044*/ 	.word	0xffffffff


	//   ....[7]....
        /*0048*/ 	.word	0xffffffff


	//   ....[8]....
        /*004c*/ 	.word	0xffffffff


	//   ....[9]....
        /*0050*/ 	.word	0xffffffff


	//   ....[10]....
        /*0054*/ 	.word	0xffffffff


	//   ....[11]....
        /*0058*/ 	.word	0xffffffff


	//   ....[12]....
        /*005c*/ 	.word	0xffffffff


	//   ....[13]....
        /*0060*/ 	.word	0xffffffff


	//   ....[14]....
        /*0064*/ 	.word	0xffffffff


	//   ....[15]....
        /*0068*/ 	.word	0xffffffff


	//----- nvinfo : EIATTR_COOP_GROUP_INSTR_OFFSETS
	.align		4
.L_1536:
        /*006c*/ 	.byte	0x04, 0x28
        /*006e*/ 	.short	(.L_1538 - .L_1537)


	//   ....[0]....
.L_1537:
        /*0070*/ 	.word	0x00003ee0


	//   ....[1]....
        /*0074*/ 	.word	0x00003f10


	//   ....[2]....
        /*0078*/ 	.word	0x00003f30


	//   ....[3]....
        /*007c*/ 	.word	0x00003f50


	//   ....[4]....
        /*0080*/ 	.word	0x00006470


	//   ....[5]....
        /*0084*/ 	.word	0x00006490


	//   ....[6]....
        /*0088*/ 	.word	0x000064e0


	//   ....[7]....
        /*008c*/ 	.word	0x000064f0


	//   ....[8]....
        /*0090*/ 	.word	0x00008c50


	//   ....[9]....
        /*0094*/ 	.word	0x00008c60


	//   ....[10]....
        /*0098*/ 	.word	0x00008c90


	//   ....[11]....
        /*009c*/ 	.word	0x00008ca0


	//   ....[12]....
        /*00a0*/ 	.word	0x00009c70


	//   ....[13]....
        /*00a4*/ 	.word	0x00009cb0


	//   ....[14]....
        /*00a8*/ 	.word	0x00009de0


	//   ....[15]....
        /*00ac*/ 	.word	0x00009e10


	//----- nvinfo : EIATTR_VRC_CTA_INIT_COUNT
	.align		4
.L_1538:
        /*00b0*/ 	.byte	0x02, 0x4a
	.zero		1
	.zero		1


	//----- nvinfo : EIATTR_EXIT_INSTR_OFFSETS
	.align		4
        /*00b4*/ 	.byte	0x04, 0x1c
        /*00b6*/ 	.short	(.L_1540 - .L_1539)


	//   ....[0]....
.L_1539:
        /*00b8*/ 	.word	0x00000440


	//   ....[1]....
        /*00bc*/ 	.word	0x00000eb0


	//   ....[2]....
        /*00c0*/ 	.word	0x00000ee0


	//   ....[3]....
        /*00c4*/ 	.word	0x0000aa20


	//   ....[4]....
        /*00c8*/ 	.word	0x0000ab20


	//   ....[5]....
        /*00cc*/ 	.word	0x0000ab70


	//----- nvinfo : EIATTR_CRS_STACK_SIZE
	.align		4
.L_1540:
        /*00d0*/ 	.byte	0x04, 0x1e
        /*00d2*/ 	.short	(.L_1542 - .L_1541)
.L_1541:
        /*00d4*/ 	.word	0x00000000


	//----- nvinfo : EIATTR_CBANK_PARAM_SIZE
	.align		4
.L_1542:
        /*00d8*/ 	.byte	0x03, 0x19
        /*00da*/ 	.short	0x01d0


	//----- nvinfo : EIATTR_PARAM_CBANK
	.align		4
        /*00dc*/ 	.byte	0x04, 0x0a
        /*00de*/ 	.short	(.L_1544 - .L_1543)
	.align		4
.L_1543:
        /*00e0*/ 	.word	index@(.nv.constant0._ZN5flash24flash_fwd_splitkv_kernelI23Flash_fwd_kernel_traitsILi96ELi64ELi64ELi4ELb0ELb0EN7cutlass6half_tE19Flash_kernel_traitsILi96ELi64ELi64ELi4ES3_EELb1ELb0ELb0ELb0ELb0ELb0ELb1ELb0EEEvNS_16Flash_fwd_paramsE)
        /*00e4*/ 	.short	0x0380
        /*00e6*/ 	.short	0x01d0


	//----- nvinfo : EIATTR_SW_WAR
	.align		4
.L_1544:
        /*00e8*/ 	.byte	0x04, 0x36
        /*00ea*/ 	.short	(.L_1546 - .L_1545)
.L_1545:
        /*00ec*/ 	.word	0x00000008
.L_1546:


//--------------------- .nv.info._ZN5flash24flash_fwd_splitkv_kernelI23Flash_fwd_kernel_traitsILi96ELi64ELi64ELi4ELb0ELb0EN7cutlass6half_tE19Flash_kernel_traitsILi96ELi64ELi64ELi4ES3_EELb1ELb0ELb0ELb0ELb0ELb1ELb1ELb0EEEvNS_16Flash_fwd_paramsE --------------------------
	.section	.nv.info._ZN5flash24flash_fwd_splitkv_kernelI23Flash_fwd_kernel_traitsILi96ELi64ELi64ELi4ELb0ELb0EN7cutlass6half_tE19Flash_kernel_traitsILi96ELi64ELi64ELi4ES3_EELb1ELb0ELb0ELb0ELb0ELb1ELb1ELb0EEEvNS_16Flash_fwd_paramsE,"",@"SHT_CUDA_INFO"
	.sectionflags	@""
	.align	4


	//----- nvinfo : EIATTR_CUDA_API_VERSION
	.align		4
        /*0000*/ 	.byte	0x04, 0x37
        /*0002*/ 	.short	(.L_1548 - .L_1547)
.L_1547:
        /*0004*/ 	.word	0x00000082


	//----- nvinfo : EIATTR_KPARAM_INFO
	.align		4
.L_1548:
        /*0008*/ 	.byte	0x04, 0x17
        /*000a*/ 	.short	(.L_1550 - .L_1549)
.L_1549:
        /*000c*/ 	.word	0x00000000
        /*0010*/ 	.short	0x0000
        /*0012*/ 	.short	0x0000
        /*0014*/ 	.byte	0x00, 0xf0, 0x41, 0x07


	//----- nvinfo : EIATTR_SPARSE_MMA_MASK
	.align		4
.L_1550:
        /*0018*/ 	.byte	0x03, 0x50
        /*001a*/ 	.short	0x0000


	//----- nvinfo : EIATTR_MAXREG_COUNT
	.align		4
        /*001c*/ 	.byte	0x03, 0x1b
        /*001e*/ 	.short	0x00ff


	//----- nvinfo : EIATTR_NUM_BARRIERS
	.align		4
        /*0020*/ 	.byte	0x02, 0x4c
        /*0022*/ 	.byte	0x01
	.zero		1


	//----- nvinfo : EIATTR_MERCURY_ISA_VERSION
	.align		4
        /*0024*/ 	.byte	0x03, 0x5f
        /*0026*/ 	.short	0x0101


	//----- nvinfo : EIATTR_COOP_GROUP_MASK_REGIDS
	.align		4
        /*0028*/ 	.byte	0x04, 0x29
        /*002a*/ 	.short	(.L_1552 - .L_1551)


	//   ....[0]....
.L_1551:
        /*002c*/ 	.word	0xffffffff


	//   ....[1]....
        /*0030*/ 	.word	0xffffffff


	//   ....[2]....
        /*0034*/ 	.word	0xffffffff


	//   ....[3]....
        /*0038*/ 	.word	0xffffffff


	//   ....[4]....
        /*003c*/ 	.word	0xffffffff


	//   ....[5]....
        /*0040*/ 	.word	0xffffffff


	//   ....[6]....
        /*0044*/ 	.word	0xffffffff


	//   ....[7]....
        /*0048*/ 	.word	0xffffffff


	//   ....[8]....
        /*004c*/ 	.word	0xffffffff


	//   ....[9]....
        /*0050*/ 	.word	0xffffffff


	//   ....[10]....
        /*0054*/ 	.word	0xffffffff


	//   ....[11]....
        /*0058*/ 	.word	0xffffffff


	//   ....[12]....
        /*005c*/ 	.word	0xffffffff


	//   ....[13]....
        /*0060*/ 	.word	0xffffffff


	//   ....[14]....
        /*0064*/ 	.word	0xffffffff


	//   ....[15]....
        /*0068*/ 	.word	0xffffffff


	//----- nvinfo : EIATTR_COOP_GROUP_INSTR_OFFSETS
	.align		4
.L_1552:
        /*006c*/ 	.byte	0x04, 0x28
        /*006e*/ 	.short	(.L_1554 - .L_1553)


	//   ....[0]....
.L_1553:
        /*0070*/ 	.word	0x00004310


	//   ....[1]....
        /*0074*/ 	.word	0x00004330


	//   ....[2]....
        /*0078*/ 	.word	0x00004350


	//   ....[3]....
        /*007c*/ 	.word	0x00004370


	//   ....[4]....
        /*0080*/ 	.word	0x00006c70


	//   ....[5]....
        /*0084*/ 	.word	0x00006ca0


	//   ....[6]....
        /*0088*/ 	.word	0x00006ce0


	//   ....[7]....
        /*008c*/ 	.word	0x00006cf0


	//   ....[8]....
        /*0090*/ 	.word	0x00009850


	//   ....[9]....
        /*0094*/ 	.word	0x00009860


	//   ....[10]....
        /*0098*/ 	.word	0x00009890


	//   ....[11]....
        /*009c*/ 	.word	0x000098a0


	//   ....[12]....
        /*00a0*/ 	.word	0x0000a860


	//   ....[13]....
        /*00a4*/ 	.word	0x0000a8a0


	//   ....[14]....
        /*00a8*/ 	.word	0x0000a9c0


	//   ....[15]....
        /*00ac*/ 	.word	0x0000a9d0


	//----- nvinfo : EIATTR_VRC_CTA_INIT_COUNT
	.align		4
.L_1554:
        /*00b0*/ 	.byte	0x02, 0x4a
	.zero		1
	.zero		1


	//----- nvinfo : EIATTR_EXIT_INSTR_OFFSETS
	.align		4
        /*00b4*/ 	.byte	0x04, 0x1c
        /*00b6*/ 	.short	(.L_1556 - .L_1555)


	//   ....[0]....
.L_1555:
        /*00b8*/ 	.word	0x00000440


	//   ....[1]....
        /*00bc*/ 	.word	0x00000eb0


	//   ....[2]....
        /*00c0*/ 	.word	0x00000ee0


	//   ....[3]....
        /*00c4*/ 	.word	0x0000b610


	//   ....[4]....
        /*00c8*/ 	.word	0x0000b710


	//   ....[5]....
        /*00cc*/ 	.word	0x0000b760


	//----- nvinfo : EIATTR_CRS_STACK_SIZE
	.align		4
.L_1556:
        /*00d0*/ 	.byte	0x04, 0x1e
        /*00d2*/ 	.short	(.L_1558 - .L_1557)
.L_1557:
        /*00d4*/ 	.word	0x00000000


	//----- nvinfo : EIATTR_CBANK_PARAM_SIZE
	.align		4
.L_1558:
        /*00d8*/ 	.byte	0x03, 0x19
        /*00da*/ 	.short	0x01d0


	//----- nvinfo : EIATTR_PARAM_CBANK
	.align		4
        /*00dc*/ 	.byte	0x04, 0x0a
        /*00de*/ 	.short	(.L_1560 - .L_1559)
	.align		4
.L_1559:
        /*00e0*/ 	.word	index@(.nv.constant0._ZN5flash24flash_fwd_splitkv_kernelI23Flash_fwd_kernel_traitsILi96ELi64ELi64ELi4ELb0ELb0EN7cutlass6half_tE19Flash_kernel_traitsILi96ELi64ELi64ELi4ES3_EELb1ELb0ELb0ELb0ELb0ELb1ELb1ELb0EEEvNS_16Flash_fwd_paramsE)
        /*00e4*/ 	.short	0x0380
        /*00e6*/ 	.short	0x01d0


	//----- nvinfo : EIATTR_SW_WAR
	.align		4
.L_1560:
        /*00e8*/ 	.byte	0x04, 0x36
        /*00ea*/ 	.short	(.L_1562 - .L_1561)
.L_1561:
        /*00ec*/ 	.word	0x00000008
.L_1562:


//--------------------- .nv.info._ZN5flash24flash_fwd_splitkv_kernelI23Flash_fwd_kernel_traitsILi96ELi64ELi64ELi4ELb0ELb0EN7cutlass6half_tE19Flash_kernel_traitsILi96ELi64ELi64ELi4ES3_EELb1ELb0ELb0ELb0ELb0ELb0ELb1ELb1EEEvNS_16Flash_fwd_paramsE --------------------------
	.section	.nv.info._ZN5flash24flash_fwd_splitkv_kernelI23Flash_fwd_kernel_traitsILi96ELi64ELi64ELi4ELb0ELb0EN7cutlass6half_tE19Flash_kernel_traitsILi96ELi64ELi64ELi4ES3_EELb1ELb0ELb0ELb0ELb0ELb0ELb1ELb1EEEvNS_16Flash_fwd_paramsE,"",@"SHT_CUDA_INFO"
	.sectionflags	@""
	.align	4


	//----- nvinfo : EIATTR_CUDA_API_VERSION
	.align		4
        /*0000*/ 	.byte	0x04, 0x37
        /*0002*/ 	.short	(.L_1564 - .L_1563)
.L_1563:
        /*0004*/ 	.word	0x00000082


	//----- nvinfo : EIATTR_KPARAM_INFO
	.align		4
.L_1564:
        /*0008*/ 	.byte	0x04, 0x17
        /*000a*/ 	.short	(.L_1566 - .L_1565)
.L_1565:
        /*000c*/ 	.word	0x00000000
        /*0010*/ 	.short	0x0000
        /*0012*/ 	.short	0x0000
        /*0014*/ 	.byte	0x00, 0xf0, 0x41, 0x07


	//----- nvinfo : EIATTR_SPARSE_MMA_MASK
	.align		4
.L_1566:
        /*0018*/ 	.byte	0x03, 0x50
        /*001a*/ 	.short	0x0000


	//----- nvinfo : EIATTR_MAXREG_COUNT
	.align		4
        /*001c*/ 	.byte	0x03, 0x1b
        /*001e*/ 	.short	0x00ff


	//----- nvinfo : EIATTR_NUM_BARRIERS
	.align		4
        /*0020*/ 	.byte	0x02, 0x4c
        /*0022*/ 	.byte	0x01
	.zero		1


	//----- nvinfo : EIATTR_MERCURY_ISA_VERSION
	.align		4
        /*0024*/ 	.byte	0x03, 0x5f
        /*0026*/ 	.short	0x0101


	//----- nvinfo : EIATTR_COOP_GROUP_MASK_REGIDS
	.align		4
        /*0028*/ 	.byte	0x04, 0x29
        /*002a*/ 	.short	(.L_1568 - .L_1567)


	//   ....[0]....
.L_1567:
        /*002c*/ 	.word	0xffffffff


	//   ....[1]....
        /*0030*/ 	.word	0xffffffff


	//   ....[2]....
        /*0034*/ 	.word	0xffffffff


	//   ....[3]....
        /*0038*/ 	.word	0xffffffff


	//   ....[4]....
        /*003c*/ 	.word	0xffffffff


	//   ....[5]....
        /*0040*/ 	.word	0xffffffff


	//   ....[6]....
        /*0044*/ 	.word	0xffffffff


	//   ....[7]....
        /*0048*/ 	.word	0xffffffff


	//   ....[8]....
        /*004c*/ 	.word	0xffffffff


	//   ....[9]....
        /*0050*/ 	.word	0xffffffff


	//   ....[10]....
        /*0054*/ 	.word	0xffffffff


	//   ....[11]....
        /*0058*/ 	.word	0xffffffff


	//   ....[12]....
        /*005c*/ 	.word	0xffffffff


	//   ....[13]....
        /*0060*/ 	.word	0xffffffff


	//   ....[14]....
        /*0064*/ 	.word	0xffffffff


	//   ....[15]....
        /*0068*/ 	.word	0xffffffff


	//----- nvinfo : EIATTR_COOP_GROUP_INSTR_OFFSETS
	.align		4
.L_1568:
        /*006c*/ 	.byte	0x04, 0x28
        /*006e*/ 	.short	(.L_1570 - .L_1569)


	//   ....[0]....
.L_1569:
        /*0070*/ 	.word	0x0000c660


	//   ....[1]....
        /*0074*/ 	.word	0x0000c680


	//   ....[2]....
        /*0078*/ 	.word	0x0000c6a0


	//   ....[3]....
        /*007c*/ 	.word	0x0000c6c0


	//   ....[4]....
        /*0080*/ 	.word	0x0000ec90


	//   ....[5]....
        /*0084*/ 	.word	0x0000ecb0


	//   ....[6]....
        /*0088*/ 	.word	0x0000ece0


	//   ....[7]....
        /*008c*/ 	.word	0x0000ecf0


	//   ....[8]....
        /*0090*/ 	.word	0x000114f0


	//   ....[9]....
        /*0094*/ 	.word	0x00011500


	//   ....[10]....
        /*0098*/ 	.word	0x00011530


	//   ....[11]....
        /*009c*/ 	.word	0x00011540


	//   ....[12]....
        /*00a0*/ 	.word	0x00012510


	//   ....[13]....
        /*00a4*/ 	.word	0x00012550


	//   ....[14]....
        /*00a8*/ 	.word	0x000125d0


	//   ....[15]....
        /*00ac*/ 	.word	0x000125f0


	//----- nvinfo : EIATTR_VRC_CTA_INIT_COUNT
	.align		4
.L_1570:
        /*00b0*/ 	.byte	0x02, 0x4a
	.zero		1
	.zero		1


	//----- nvinfo : EIATTR_EXIT_INSTR_OFFSETS
	.align		4
        /*00b4*/ 	.byte	0x04, 0x1c
        /*00b6*/ 	.short	(.L_1572 - .L_1571)


	//   ....[0]....
.L_1571:
        /*00b8*/ 	.word	0x00000440


	//   ....[1]....
        /*00bc*/ 	.word	0x00000ec0


	//   ....[2]....
        /*00c0*/ 	.word	0x00000ef0


	//   ....[3]....
        /*00c4*/ 	.word	0x000132f0


	//   ....[4]....
        /*00c8*/ 	.word	0x000133f0


	//   ....[5]....
        /*00cc*/ 	.word	0x00013440


	//----- nvinfo : EIATTR_CRS_STACK_SIZE
	.align		4
.L_1572:
        /*00d0*/ 	.byte	0x04, 0x1e
        /*00d2*/ 	.short	(.L_1574 - .L_1573)
.L_1573:
        /*00d4*/ 	.word	0x00000000


	//----- nvinfo : EIATTR_CBANK_PARAM_SIZE
	.align		4
.L_1574:
        /*00d8*/ 	.byte	0x03, 0x19
        /*00da*/ 	.short	0x01d0


	//----- nvinfo : EIATTR_PARAM_CBANK
	.align		4
        /*00dc*/ 	.byte	0x04, 0x0a
        /*00de*/ 	.short	(.L_1576 - .L_1575)
	.align		4
.L_1575:
        /*00e0*/ 	.word	index@(.nv.constant0._ZN5flash24flash_fwd_splitkv_kernelI23Flash_fwd_kernel_traitsILi96ELi64ELi64ELi4ELb0ELb0EN7cutlass6half_tE19Flash_kernel_traitsILi96ELi64ELi64ELi4ES3_EELb1ELb0ELb0ELb0ELb0ELb0ELb1ELb1EEEvNS_16Flash_fwd_paramsE)
        /*00e4*/ 	.short	0x0380
        /*00e6*/ 	.short	0x01d0


	//----- nvinfo : EIATTR_SW_WAR
	.align		4
.L_1576:
        /*00e8*/ 	.byte	0x04, 0x36
        /*00ea*/ 	.short	(.L_1578 - .L_1577)
.L_1577:
        /*00ec*/ 	.word	0x00000008
.L_1578:


//--------------------- .nv.info._ZN5flash24flash_fwd_splitkv_kernelI23Flash_fwd_kernel_traitsILi96ELi64ELi64ELi4ELb0ELb0EN7cutlass6half_tE19Flash_kernel_traitsILi96ELi64ELi64ELi4ES3_EELb1ELb0ELb0ELb0ELb0ELb1ELb1ELb1EEEvNS_16Flash_fwd_paramsE --------------------------
	.section	.nv.info._ZN5flash24flash_fwd_splitkv_kernelI23Flash_fwd_kernel_traitsILi96ELi64ELi64ELi4ELb0ELb0EN7cutlass6half_tE19Flash_kernel_traitsILi96ELi64ELi64ELi4ES3_EELb1ELb0ELb0ELb0ELb0ELb1ELb1ELb1EEEvNS_16Flash_fwd_paramsE,"",@"SHT_CUDA_INFO"
	.sectionflags	@""
	.align	4


	//----- nvinfo : EIATTR_CUDA_API_VERSION
	.align		4
        /*0000*/ 	.byte	0x04, 0x37
        /*0002*/ 	.short	(.L_1580 - .L_1579)
.L_1579:
        /*0004*/ 	.word	0x00000082


	//----- nvinfo : EIATTR_KPARAM_INFO
	.align		4
.L_1580:
        /*0008*/ 	.byte	0x04, 0x17
        /*000a*/ 	.short	(.L_1582 - .L_1581)
.L_1581:
        /*000c*/ 	.word	0x00000000
        /*0010*/ 	.short	0x0000
        /*0012*/ 	.short	0x0000
        /*0014*/ 	.byte	0x00, 0xf0, 0x41, 0x07


	//----- nvinfo : EIATTR_SPARSE_MMA_MASK
	.align		4
.L_1582:
        /*0018*/ 	.byte	0x03, 0x50
        /*001a*/ 	.short	0x0000


	//----- nvinfo : EIATTR_MAXREG_COUNT
	.align		4
        /*001c*/ 	.byte	0x03, 0x1b
        /*001e*/ 	.short	0x00ff


	//----- nvinfo : EIATTR_NUM_BARRIERS
	.align		4
        /*0020*/ 	.byte	0x02, 0x4c
        /*0022*/ 	.byte	0x01
	.zero		1


	//----- nvinfo : EIATTR_MERCURY_ISA_VERSION
	.align		4
        /*0024*/ 	.byte	0x03, 0x5f
        /*0026*/ 	.short	0x0101


	//----- nvinfo : EIATTR_COOP_GROUP_MASK_REGIDS
	.align		4
        /*0028*/ 	.byte	0x04, 0x29
        /*002a*/ 	.short	(.L_1584 - .L_1583)


	//   ....[0]....
.L_1583:
        /*002c*/ 	.word	0xffffffff


	//   ....[1]....
        /*0030*/ 	.word	0xffffffff


	//   ....[2]....
        /*0034*/ 	.word	0xffffffff


	//   ....[3]....
        /*0038*/ 	.word	0xffffffff


	//   ....[4]....
        /*003c*/ 	.word	0xffffffff


	//   ....[5]....
        /*0040*/ 	.word	0xffffffff


	//   ....[6]....
        /*0044*/ 	.word	0xffffffff


	//   ....[7]....
        /*0048*/ 	.word	0xffffffff


	//   ....[8]....
        /*004c*/ 	.word	0xffffffff


	//   ....[9]....
        /*0050*/ 	.word	0xffffffff


	//   ....[10]....
        /*0054*/ 	.word	0xffffffff


	//   ....[11]....
        /*0058*/ 	.word	0xffffffff


	//   ....[12]....
        /*005c*/ 	.word	0xffffffff


	//   ....[13]....
        /*0060*/ 	.word	0xffffffff


	//   ....[14]....
        /*0064*/ 	.word	0xffffffff


	//   ....[15]....
        /*0068*/ 	.word	0xffffffff


	//----- nvinfo : EIATTR_COOP_GROUP_INSTR_OFFSETS
	.align		4
.L_1584:
        /*006c*/ 	.byte	0x04, 0x28
        /*006e*/ 	.short	(.L_1586 - .L_1585)


	//   ....[0]....
.L_1585:
        /*0070*/ 	.word	0x0000ca80


	//   ....[1]....
        /*0074*/ 	.word	0x0000caa0


	//   ....[2]....
        /*0078*/ 	.word	0x0000cac0


	//   ....[3]....
        /*007c*/ 	.word	0x0000cae0


	//   ....[4]....
        /*0080*/ 	.word	0x0000f4e0


	//   ....[5]....
        /*0084*/ 	.word	0x0000f500


	//   ....[6]....
        /*0088*/ 	.word	0x0000f530


	//   ....[7]....
        /*008c*/ 	.word	0x0000f540


	//   ....[8]....
        /*0090*/ 	.word	0x00012110


	//   ....[9]....
        /*0094*/ 	.word	0x00012140


	//   ....[10]....
        /*0098*/ 	.word	0x00012190


	//   ....[11]....
        /*009c*/ 	.word	0x000121a0


	//   ....[12]....
        /*00a0*/ 	.word	0x00013120


	//   ....[13]....
        /*00a4*/ 	.word	0x00013160


	//   ....[14]....
        /*00a8*/ 	.word	0x000131e0


	//   ....[15]....
        /*00ac*/ 	.word	0x00013200


	//----- nvinfo : EIATTR_VRC_CTA_INIT_COUNT
	.align		4
.L_1586:
        /*00b0*/ 	.byte	0x02, 0x4a
	.zero		1
	.zero		1


	//----- nvinfo : EIATTR_EXIT_INSTR_OFFSETS
	.align		4
        /*00b4*/ 	.byte	0x04, 0x1c
        /*00b6*/ 	.short	(.L_1588 - .L_1587)


	//   ....[0]....
.L_1587:
        /*00b8*/ 	.word	0x00000440


	//   ....[1]....
        /*00bc*/ 	.word	0x00000ec0


	//   ....[2]....
        /*00c0*/ 	.word	0x00000ef0


	//   ....[3]....
        /*00c4*/ 	.word	0x00013f00


	//   ....[4]....
        /*00c8*/ 	.word	0x00014000


	//   ....[5]....
        /*00cc*/ 	.word	0x00014050


	//----- nvinfo : EIATTR_CRS_STACK_SIZE
	.align		4
.L_1588:
        /*00d0*/ 	.byte	0x04, 0x1e
        /*00d2*/ 	.short	(.L_1590 - .L_1589)
.L_1589:
        /*00d4*/ 	.word	0x00000000


	//----- nvinfo : EIATTR_CBANK_PARAM_SIZE
	.align		4
.L_1590:
        /*00d8*/ 	.byte	0x03, 0x19
        /*00da*/ 	.short	0x01d0


	//----- nvinfo : EIATTR_PARAM_CBANK
	.align		4
        /*00dc*/ 	.byte	0x04, 0x0a
        /*00de*/ 	.short	(.L_1592 - .L_1591)
	.align		4
.L_1591:
        /*00e0*/ 	.word	index@(.nv.constant0._ZN5flash24flash_fwd_splitkv_kernelI23Flash_fwd_kernel_traitsILi96ELi64ELi64ELi4ELb0ELb0EN7cutlass6half_tE19Flash_kernel_traitsILi96ELi64ELi64ELi4ES3_EELb1ELb0ELb0ELb0ELb0ELb1ELb1ELb1EEEvNS_16Flash_fwd_paramsE)
        /*00e4*/ 	.short	0x0380
        /*00e6*/ 	.short	0x01d0


	//----- nvinfo : EIATTR_SW_WAR
	.align		4
.L_1592:
        /*00e8*/ 	.byte	0x04, 0x36
        /*00ea*/ 	.short	(.L_1594 - .L_1593)
.L_1593:
        /*00ec*/ 	.word	0x00000008
.L_1594:


//--------------------- .nv.info._ZN5flash24flash_fwd_splitkv_kernelI23Flash_fwd_kernel_traitsILi96ELi64ELi64ELi4ELb0ELb0EN7cutlass6half_tE19Flash_kernel_traitsILi96ELi64ELi64ELi4ES3_EELb1ELb0ELb0ELb1ELb1ELb0ELb0ELb0EEEvNS_16Flash_fwd_paramsE --------------------------
	.section	.nv.info._ZN5flash24flash_fwd_splitkv_kernelI23Flash_fwd_kernel_traitsILi96ELi64ELi64ELi4ELb0ELb0EN7cutlass6half_tE19Flash_kernel_traitsILi96ELi64ELi64ELi4ES3_EELb1ELb0ELb0ELb1ELb1ELb0ELb0ELb0EEEvNS_16Flash_fwd_paramsE,"",@"SHT_CUDA_INFO"
	.sectionflags	@""
	.align	4


	//----- nvinfo : EIATTR_CUDA_API_VERSION
	.align		4
        /*0000*/ 	.byte	0x04, 0x37
        /*0002*/ 	.short	(.L_1596 - .L_1595)
.L_1595:
        /*0004*/ 	.word	0x00000082


	//----- nvinfo : EIATTR_KPARAM_INFO
	.align		4
.L_1596:
        /*0008*/ 	.byte	0x04, 0x17
        /*000a*/ 	.short	(.L_1598 - .L_1597)
.L_1597:
        /*000c*/ 	.word	0x00000000
        /*0010*/ 	.short	0x0000
        /*0012*/ 	.short	0x0000
        /*0014*/ 	.byte	0x00, 0xf0, 0x41, 0x07


	//----- nvinfo : EIATTR_SPARSE_MMA_MASK
	.align		4
.L_1598:
        /*0018*/ 	.byte	0x03, 0x50
        /*001a*/ 	.short	0x0000


	//----- nvinfo : EIATTR_MAXREG_COUNT
	.align		4
        /*001c*/ 	.byte	0x03, 0x1b
        /*001e*/ 	.short	0x00ff


	//----- nvinfo : EIATTR_NUM_BARRIERS
	.align		4
        /*0020*/ 	.byte	0x02, 0x4c
        /*0022*/ 	.byte	0x01
	.zero		1


	//----- nvinfo : EIATTR_MERCURY_ISA_VERSION
	.align		4
        /*0024*/ 	.byte	0x03, 0x5f
        /*0026*/ 	.short	0x0101


	//----- nvinfo : EIATTR_COOP_GROUP_MASK_REGIDS
	.align		4
        /*0028*/ 	.byte	0x04, 0x29
        /*002a*/ 	.short	(.L_1600 - .L_1599)


	//   ....[0]....
.L_1599:
        /*002c*/ 	.word	0xffffffff


	//   ....[1]....
        /*0030*/ 	.word	0xffffffff


	//   ....[2]....
        /*0034*/ 	.word	0xffffffff


	//   ....[3]....
        /*0038*/ 	.word	0xffffffff


	//   ....[4]....
        /*003c*/ 	.word	0xffffffff


	//   ....[5]....
        /*0040*/ 	.word	0xffffffff


	//   ....[6]....
        /*0044*/ 	.word	0xffffffff


	//   ....[7]....
        /*0048*/ 	.word	0xffffffff


	//   ....[8]....
        /*004c*/ 	.word	0xffffffff


	//   ....[9]....
        /*0050*/ 	.word	0xffffffff


	//   ....[10]....
        /*0054*/ 	.word	0xffffffff


	//   ....[11]....
        /*0058*/ 	.word	0xffffffff


	//----- nvinfo : EIATTR_COOP_GROUP_INSTR_OFFSETS
	.align		4
.L_1600:
        /*005c*/ 	.byte	0x04, 0x28
        /*005e*/ 	.short	(.L_1602 - .L_1601)


	//   ....[0]....
.L_1601:
        /*0060*/ 	.word	0x00002870


	//   ....[1]....
        /*0064*/ 	.word	0x00002890


	//   ....[2]....
        /*0068*/ 	.word	0x00002920


	//   ....[3]....
        /*006c*/ 	.word	0x00002930


	//   ....[4]....
        /*0070*/ 	.word	0x00004910


	//   ....[5]....
        /*0074*/ 	.word	0x00004930


	//   ....[6]....
        /*0078*/ 	.word	0x00004960


	//   ....[7]....
        /*007c*/ 	.word	0x00004970


	//   ....[8]....
        /*0080*/ 	.word	0x00005940


	//   ....[9]....
        /*0084*/ 	.word	0x00005980


	//   ....[10]....
        /*0088*/ 	.word	0x00005a40


	//   ....[11]....
        /*008c*/ 	.word	0x00005a60


	//----- nvinfo : EIATTR_VRC_CTA_INIT_COUNT
	.align		4
.L_1602:
        /*0090*/ 	.byte	0x02, 0x4a
	.zero		1
	.zero		1


	//----- nvinfo : EIATTR_EXIT_INSTR_OFFSETS
	.align		4
        /*0094*/ 	.byte	0x04, 0x1c
        /*0096*/ 	.short	(.L_1604 - .L_1603)


	//   ....[0]....
.L_1603:
        /*0098*/ 	.word	0x00000170


	//   ....[1]....
        /*009c*/ 	.word	0x000005c0


	//   ....[2]....
        /*00a0*/ 	.word	0x000005f0


	//   ....[3]....
        /*00a4*/ 	.word	0x00006590


	//----- nvinfo : EIATTR_CRS_STACK_SIZE
	.align		4
.L_1604:
        /*00a8*/ 	.byte	0x04, 0x1e
        /*00aa*/ 	.short	(.L_1606 - .L_1605)
.L_1605:
        /*00ac*/ 	.word	0x00000000


	//----- nvinfo : EIATTR_CBANK_PARAM_SIZE
	.align		4
.L_1606:
        /*00b0*/ 	.byte	0x03, 0x19
        /*00b2*/ 	.short	0x01d0


	//----- nvinfo : EIATTR_PARAM_CBANK
	.align		4
        /*00b4*/ 	.byte	0x04, 0x0a
        /*00b6*/ 	.short	(.L_1608 - .L_1607)
	.align		4
.L_1607:
        /*00b8*/ 	.word	index@(.nv.constant0._ZN5flash24flash_fwd_splitkv_kernelI23Flash_fwd_kernel_traitsILi96ELi64ELi64ELi4ELb0ELb0EN7cutlass6half_tE19Flash_kernel_traitsILi96ELi64ELi64ELi4ES3_EELb1ELb0ELb0ELb1ELb1ELb0ELb0ELb0EEEvNS_16Flash_fwd_paramsE)
        /*00bc*/ 	.short	0x0380
        /*00be*/ 	.short	0x01d0


	//----- nvinfo : EIATTR_SW_WAR
	.align		4
.L_1608:
        /*00c0*/ 	.byte	0x04, 0x36
        /*00c2*/ 	.short	(.L_1610 - .L_1609)
.L_1609:
        /*00c4*/ 	.word	0x00000008
.L_1610:


//--------------------- .nv.info._ZN5flash24flash_fwd_splitkv_kernelI23Flash_fwd_kernel_traitsILi96ELi64ELi64ELi4ELb0ELb0EN7cutlass6half_tE19Flash_kernel_traitsILi96ELi64ELi64ELi4ES3_EELb1ELb0ELb0ELb1ELb1ELb1ELb0ELb0EEEvNS_16Flash_fwd_paramsE --------------------------
	.section	.nv.info._ZN5flash24flash_fwd_splitkv_kernelI23Flash_fwd_kernel_traitsILi96ELi64ELi64ELi4ELb0ELb0EN7cutlass6half_tE19Flash_kernel_traitsILi96ELi64ELi64ELi4ES3_EELb1ELb0ELb0ELb1ELb1ELb1ELb0ELb0EEEvNS_16Flash_fwd_paramsE,"",@"SHT_CUDA_INFO"
	.sectionflags	@""
	.align	4


	//----- nvinfo : EIATTR_CUDA_API_VERSION
	.align		4
        /*0000*/ 	.byte	0x04, 0x37
        /*0002*/ 	.short	(.L_1612 - .L_1611)
.L_1611:
        /*0004*/ 	.word	0x00000082


	//----- nvinfo : EIATTR_KPARAM_INFO
	.align		4
.L_1612:
        /*0008*/ 	.byte	0x04, 0x17
        /*000a*/ 	.short	(.L_1614 - .L_1613)
.L_1613:
        /*000c*/ 	.word	0x00000000
        /*0010*/ 	.short	0x0000
        /*0012*/ 	.short	0x0000
        /*0014*/ 	.byte	0x00, 0xf0, 0x41, 0x07


	//----- nvinfo : EIATTR_SPARSE_MMA_MASK
	.align		4
.L_1614:
        /*0018*/ 	.byte	0x03, 0x50
        /*001a*/ 	.short	0x0000


	//----- nvinfo : EIATTR_MAXREG_COUNT
	.align		4
        /*001c*/ 	.byte	0x03, 0x1b
        /*001e*/ 	.short	0x00ff


	//----- nvinfo : EIATTR_NUM_BARRIERS
	.align		4
        /*0020*/ 	.byte	0x02, 0x4c
        /*0022*/ 	.byte	0x01
	.zero		1


	//----- nvinfo : EIATTR_MERCURY_ISA_VERSION
	.align		4
        /*0024*/ 	.byte	0x03, 0x5f
        /*0026*/ 	.short	0x0101


	//----- nvinfo : EIATTR_COOP_GROUP_MASK_REGIDS
	.align		4
        /*0028*/ 	.byte	0x04, 0x29
        /*002a*/ 	.short	(.L_1616 - .L_1615)


	//   ....[0]....
.L_1615:
        /*002c*/ 	.word	0xffffffff


	//   ....[1]....
        /*0030*/ 	.word	0xffffffff


	//   ....[2]....
        /*0034*/ 	.word	0xffffffff


	//   ....[3]....
        /*0038*/ 	.word	0xffffffff


	//   ....[4]....
        /*003c*/ 	.word	0xffffffff


	//   ....[5]....
        /*0040*/ 	.word	0xffffffff


	//   ....[6]....
        /*0044*/ 	.word	0xffffffff


	//   ....[7]....
        /*0048*/ 	.word	0xffffffff


	//   ....[8]....
        /*004c*/ 	.word	0xffffffff


	//   ....[9]....
        /*0050*/ 	.word	0xffffffff


	//   ....[10]....
        /*0054*/ 	.word	0xffffffff


	//   ....[11]....
        /*0058*/ 	.word	0xffffffff


	//----- nvinfo : EIATTR_COOP_GROUP_INSTR_OFFSETS
	.align		4
.L_1616:
        /*005c*/ 	.byte	0x04, 0x28
        /*005e*/ 	.short	(.L_1618 - .L_1617)


	//   ....[0]....
.L_1617:
        /*0060*/ 	.word	0x00002cd0


	//   ....[1]....
        /*0064*/ 	.word	0x00002cf0


	//   ....[2]....
        /*0068*/ 	.word	0x00002d70


	//   ....[3]....
        /*006c*/ 	.word	0x00002d80


	//   ....[4]....
        /*0070*/ 	.word	0x00004f20


	//   ....[5]....
        /*0074*/ 	.word	0x00004f40


	//   ....[6]....
        /*0078*/ 	.word	0x00004f70


	//   ....[7]....
        /*007c*/ 	.word	0x00004f80


	//   ....[8]....
        /*0080*/ 	.word	0x00005f10


	//   ....[9]....
        /*0084*/ 	.word	0x00005f50


	//   ....[10]....
        /*0088*/ 	.word	0x00005fc0


	//   ....[11]....
        /*008c*/ 	.word	0x00005fd0


	//----- nvinfo : EIATTR_VRC_CTA_INIT_COUNT
	.align		4
.L_1618:
        /*0090*/ 	.byte	0x02, 0x4a
	.zero		1
	.zero		1


	//----- nvinfo : EIATTR_EXIT_INSTR_OFFSETS
	.align		4
        /*0094*/ 	.byte	0x04, 0x1c
        /*0096*/ 	.short	(.L_1620 - .L_1619)


	//   ....[0]....
.L_1619:
        /*0098*/ 	.word	0x00000160


	//   ....[1]....
        /*009c*/ 	.word	0x000005d0


	//   ....[2]....
        /*00a0*/ 	.word	0x00000600


	//   ....[3]....
        /*00a4*/ 	.word	0x00006bc0


	//----- nvinfo : EIATTR_CRS_STACK_SIZE
	.align		4
.L_1620:
        /*00a8*/ 	.byte	0x04, 0x1e
        /*00aa*/ 	.short	(.L_1622 - .L_1621)
.L_1621:
        /*00ac*/ 	.word	0x00000000


	//----- nvinfo : EIATTR_CBANK_PARAM_SIZE
	.align		4
.L_1622:
        /*00b0*/ 	.byte	0x03, 0x19
        /*00b2*/ 	.short	0x01d0


	//----- nvinfo : EIATTR_PARAM_CBANK
	.align		4
        /*00b4*/ 	.byte	0x04, 0x0a
        /*00b6*/ 	.short	(.L_1624 - .L_1623)
	.align		4
.L_1623:
        /*00b8*/ 	.word	index@(.nv.constant0._ZN5flash24flash_fwd_splitkv_kernelI23Flash_fwd_kernel_traitsILi96ELi64ELi64ELi4ELb0ELb0EN7cutlass6half_tE19Flash_kernel_traitsILi96ELi64ELi64ELi4ES3_EELb1ELb0ELb0ELb1ELb1ELb1ELb0ELb0EEEvNS_16Flash_fwd_paramsE)
        /*00bc*/ 	.short	0x0380
        /*00be*/ 	.short	0x01d0


	//----- nvinfo : EIATTR_SW_WAR
	.align		4
.L_1624:
        /*00c0*/ 	.byte	0x04, 0x36
        /*00c2*/ 	.short	(.L_1626 - .L_1625)
.L_1625:
        /*00c4*/ 	.word	0x00000008
.L_1626:


//--------------------- .nv.info._ZN5flash24flash_fwd_splitkv_kernelI23Flash_fwd_kernel_traitsILi96ELi64ELi64ELi4ELb0ELb0EN7cutlass6half_tE19Flash_kernel_traitsILi96ELi64ELi64ELi4ES3_EELb1ELb0ELb0ELb1ELb1ELb0ELb1ELb0EEEvNS_16Flash_fwd_paramsE --------------------------
	.section	.nv.info._ZN5flash24flash_fwd_splitkv_kernelI23Flash_fwd_kernel_traitsILi96ELi64ELi64ELi4ELb0ELb0EN7cutlass6half_tE19Flash_kernel_traitsILi96ELi64ELi64ELi4ES3_EELb1ELb0ELb0ELb1ELb1ELb0ELb1ELb0EEEvNS_16Flash_fwd_paramsE,"",@"SHT_CUDA_INFO"
	.sectionflags	@""
	.align	4


	//----- nvinfo : EIATTR_CUDA_API_VERSION
	.align		4
        /*0000*/ 	.byte	0x04, 0x37
        /*0002*/ 	.short	(.L_1628 - .L_1627)
.L_1627:
        /*0004*/ 	.word	0x00000082


	//----- nvinfo : EIATTR_KPARAM_INFO
	.align		4
.L_1628:
        /*0008*/ 	.byte	0x04, 0x17
        /*000a*/ 	.short	(.L_1630 - .L_1629)
.L_1629:
        /*000c*/ 	.word	0x00000000
        /*0010*/ 	.short	0x0000
        /*0012*/ 	.short	0x0000
        /*0014*/ 	.byte	0x00, 0xf0, 0x41, 0x07


	//----- nvinfo : EIATTR_SPARSE_MMA_MASK
	.align		4
.L_1630:
        /*0018*/ 	.byte	0x03, 0x50
        /*001a*/ 	.short	0x0000


	//----- nvinfo : EIATTR_MAXREG_COUNT
	.align		4
        /*001c*/ 	.byte	0x03, 0x1b
        /*001e*/ 	.short	0x00ff


	//----- nvinfo : EIATTR_NUM_BARRIERS
	.align		4
        /*0020*/ 	.byte	0x02, 0x4c
        /*0022*/ 	.byte	0x01
	.zero		1


	//----- nvinfo : EIATTR_MERCURY_ISA_VERSION
	.align		4
        /*0024*/ 	.byte	0x03, 0x5f
        /*0026*/ 	.short	0x0101


	//----- nvinfo : EIATTR_COOP_GROUP_MASK_REGIDS
	.align		4
        /*0028*/ 	.byte	0x04, 0x29
        /*002a*/ 	.short	(.L_1632 - .L_1631)


	//   ....[0]....
.L_1631:
        /*002c*/ 	.word	0xffffffff


	//   ....[1]....
        /*0030*/ 	.word	0xffffffff


	//   ....[2]....
        /*0034*/ 	.word	0xffffffff


	//   ....[3]....
        /*0038*/ 	.word	0xffffffff


	//   ....[4]....
        /*003c*/ 	.word	0xffffffff


	//   ....[5]....
        /*0040*/ 	.word	0xffffffff


	//   ....[6]....
        /*0044*/ 	.word	0xffffffff


	//   ....[7]....
        /*0048*/ 	.word	0xffffffff


	//   ....[8]....
        /*004c*/ 	.word	0xffffffff


	//   ....[9]....
        /*0050*/ 	.word	0xffffffff


	//   ....[10]....
        /*0054*/ 	.word	0xffffffff


	//   ....[11]....
        /*0058*/ 	.word	0xffffffff


	//----- nvinfo : EIATTR_COOP_GROUP_INSTR_OFFSETS
	.align		4
.L_1632:
        /*005c*/ 	.byte	0x04, 0x28
        /*005e*/ 	.short	(.L_1634 - .L_1633)


	//   ....[0]....
.L_1633:
        /*0060*/ 	.word	0x00002ca0


	//   ....[1]....
        /*0064*/ 	.word	0x00002cd0


	//   ....[2]....
        /*0068*/ 	.word	0x00002d60


	//   ....[3]....
        /*006c*/ 	.word	0x00002d70


	//   ....[4]....
        /*0070*/ 	.word	0x00004d30


	//   ....[5]....
        /*0074*/ 	.word	0x00004d40


	//   ....[6]....
        /*0078*/ 	.word	0x00004d70


	//   ....[7]....
        /*007c*/ 	.word	0x00004d80


	//   ....[8]....
        /*0080*/ 	.word	0x00005d50


	//   ....[9]....
        /*0084*/ 	.word	0x00005d90


	//   ....[10]....
        /*0088*/ 	.word	0x00005e70


	//   ....[11]....
        /*008c*/ 	.word	0x00005e90


	//----- nvinfo : EIATTR_VRC_CTA_INIT_COUNT
	.align		4
.L_1634:
        /*0090*/ 	.byte	0x02, 0x4a
	.zero		1
	.zero		1


	//----- nvinfo : EIATTR_EXIT_INSTR_OFFSETS
	.align		4
        /*0094*/ 	.byte	0x04, 0x1c
        /*0096*/ 	.short	(.L_1636 - .L_1635)


	//   ....[0]....
.L_1635:
        /*0098*/ 	.word	0x00000290


	//   ....[1]....
        /*009c*/ 	.word	0x00000930


	//   ....[2]....
        /*00a0*/ 	.word	0x00000960


	//   ....[3]....
        /*00a4*/ 	.word	0x00006850


	//----- nvinfo : EIATTR_CRS_STACK_SIZE
	.align		4
.L_1636:
        /*00a8*/ 	.byte	0x04, 0x1e
        /*00aa*/ 	.short	(.L_1638 - .L_1637)
.L_1637:
        /*00ac*/ 	.word	0x00000000


	//----- nvinfo : EIATTR_CBANK_PARAM_SIZE
	.align		4
.L_1638:
        /*00b0*/ 	.byte	0x03, 0x19
        /*00b2*/ 	.short	0x01d0


	//----- nvinfo : EIATTR_PARAM_CBANK
	.align		4
        /*00b4*/ 	.byte	0x04, 0x0a
        /*00b6*/ 	.short	(.L_1640 - .L_1639)
	.align		4
.L_1639:
        /*00b8*/ 	.word	index@(.nv.constant0._ZN5flash24flash_fwd_splitkv_kernelI23Flash_fwd_kernel_traitsILi96ELi64ELi64ELi4ELb0ELb0EN7cutlass6half_tE19Flash_kernel_traitsILi96ELi64ELi64ELi4ES3_EELb1ELb0ELb0ELb1ELb1ELb0ELb1ELb0EEEvNS_16Flash_fwd_paramsE)
        /*00bc*/ 	.short	0x0380
        /*00be*/ 	.short	0x01d0


	//----- nvinfo : EIATTR_SW_WAR
	.align		4
.L_1640:
        /*00c0*/ 	.byte	0x04, 0x36
        /*00c2*/ 	.short	(.L_1642 - .L_1641)
.L_1641:
        /*00c4*/ 	.word	0x00000008
.L_1642:


//--------------------- .nv.info._ZN5flash24flash_fwd_splitkv_kernelI23Flash_fwd_kernel_traitsILi96ELi64ELi64ELi4ELb0ELb0EN7cutlass6half_tE19Flash_kernel_traitsILi96ELi64ELi64ELi4ES3_EELb1ELb0ELb0ELb1ELb1ELb1ELb1ELb0EEEvNS_16Flash_fwd_paramsE --------------------------
	.section	.nv.info._ZN5flash24flash_fwd_splitkv_kernelI23Flash_fwd_kernel_traitsILi96ELi64ELi64ELi4ELb0ELb0EN7cutlass6half_tE19Flash_kernel_traitsILi96ELi64ELi64ELi4ES3_EELb1ELb0ELb0ELb1ELb1ELb1ELb1ELb0EEEvNS_16Flash_fwd_paramsE,"",@"SHT_CUDA_INFO"
	.sectionflags	@""
	.align	4


	//----- nvinfo : EIATTR_CUDA_API_VERSION
	.align		4
        /*0000*/ 	.byte	0x04, 0x37
        /*0002*/ 	.short	(.L_1644 - .L_1643)
.L_1643:
        /*0004*/ 	.word	0x00000082


	//----- nvinfo : EIATTR_KPARAM_INFO
	.align		4
.L_1644:
        /*0008*/ 	.byte	0x04, 0x17
        /*000a*/ 	.short	(.L_1646 - .L_1645)
.L_1645:
        /*000c*/ 	.word	0x00000000
        /*0010*/ 	.short	0x0000
        /*0012*/ 	.short	0x0000
        /*0014*/ 	.byte	0x00, 0xf0, 0x41, 0x07


	//----- nvinfo : EIATTR_SPARSE_MMA_MASK
	.align		4
.L_1646:
        /*0018*/ 	.byte	0x03, 0x50
        /*001a*/ 	.short	0x0000


	//----- nvinfo : EIATTR_MAXREG_COUNT
	.align		4
        /*001c*/ 	.byte	0x03, 0x1b
        /*001e*/ 	.short	0x00ff


	//----- nvinfo : EIATTR_NUM_BARRIERS
	.align		4
        /*0020*/ 	.byte	0x02, 0x4c
        /*0022*/ 	.byte	0x01
	.zero		1


	//----- nvinfo : EIATTR_MERCURY_ISA_VERSION
	.align		4
        /*0024*/ 	.byte	0x03, 0x5f
        /*0026*/ 	.short	0x0101


	//----- nvinfo : EIATTR_COOP_GROUP_MASK_REGIDS
	.align		4
        /*0028*/ 	.byte	0x04, 0x29
        /*002a*/ 	.short	(.L_1648 - .L_1647)


	//   ....[0]....
.L_1647:
        /*002c*/ 	.word	0xffffffff


	//   ....[1]....
        /*0030*/ 	.word	0xffffffff


	//   ....[2]....
        /*0034*/ 	.word	0xffffffff


	//   ....[3]....
        /*0038*/ 	.word	0xffffffff


	//   ....[4]....
        /*003c*/ 	.word	0xffffffff


	//   ....[5]....
        /*0040*/ 	.word	0xffffffff


	//   ....[6]....
        /*0044*/ 	.word	0xffffffff


	//   ....[7]....
        /*0048*/ 	.word	0xffffffff


	//   ....[8]....
        /*004c*/ 	.word	0xffffffff


	//   ....[9]....
        /*0050*/ 	.word	0xffffffff


	//   ....[10]....
        /*0054*/ 	.word	0xffffffff


	//   ....[11]....
        /*0058*/ 	.word	0xffffffff


	//----- nvinfo : EIATTR_COOP_GROUP_INSTR_OFFSETS
	.align		4
.L_1648:
        /*005c*/ 	.byte	0x04, 0x28
        /*005e*/ 	.short	(.L_1650 - .L_1649)


	//   ....[0]....
.L_1649:
        /*0060*/ 	.word	0x000030c0


	//   ....[1]....
        /*0064*/ 	.word	0x000030f0


	//   ....[2]....
        /*0068*/ 	.word	0x00003180


	//   ....[3]....
        /*006c*/ 	.word	0x00003190


	//   ....[4]....
        /*0070*/ 	.word	0x00005560


	//   ....[5]....
        /*0074*/ 	.word	0x00005570


	//   ....[6]....
        /*0078*/ 	.word	0x000055a0


	//   ....[7]....
        /*007c*/ 	.word	0x000055b0


	//   ....[8]....
        /*0080*/ 	.word	0x00006570


	//   ....[9]....
        /*0084*/ 	.word	0x000065b0


	//   ....[10]....
        /*0088*/ 	.word	0x00006670


	//   ....[11]....
        /*008c*/ 	.word	0x00006690


	//----- nvinfo : EIATTR_VRC_CTA_INIT_COUNT
	.align		4
.L_1650:
        /*0090*/ 	.byte	0x02, 0x4a
	.zero		1
	.zero		1


	//----- nvinfo : EIATTR_EXIT_INSTR_OFFSETS
	.align		4
        /*0094*/ 	.byte	0x04, 0x1c
        /*0096*/ 	.short	(.L_1652 - .L_1651)


	//   ....[0]....
.L_1651:
        /*0098*/ 	.word	0x00000290


	//   ....[1]....
        /*009c*/ 	.word	0x00000930


	//   ....[2]....
        /*00a0*/ 	.word	0x00000960


	//   ....[3]....
        /*00a4*/ 	.word	0x00007070


	//----- nvinfo : EIATTR_CRS_STACK_SIZE
	.align		4
.L_1652:
        /*00a8*/ 	.byte	0x04, 0x1e
        /*00aa*/ 	.short	(.L_1654 - .L_1653)
.L_1653:
        /*00ac*/ 	.word	0x00000000


	//----- nvinfo : EIATTR_CBANK_PARAM_SIZE
	.align		4
.L_1654:
        /*00b0*/ 	.byte	0x03, 0x19
        /*00b2*/ 	.short	0x01d0


	//----- nvinfo : EIATTR_PARAM_CBANK
	.align		4
        /*00b4*/ 	.byte	0x04, 0x0a
        /*00b6*/ 	.short	(.L_1656 - .L_1655)
	.align		4
.L_1655:
        /*00b8*/ 	.word	index@(.nv.constant0._ZN5flash24flash_fwd_splitkv_kernelI23Flash_fwd_kernel_traitsILi96ELi64ELi64ELi4ELb0ELb0EN7cutlass6half_tE19Flash_kernel_traitsILi96ELi64ELi64ELi4ES3_EELb1ELb0ELb0ELb1ELb1ELb1ELb1ELb0EEEvNS_16Flash_fwd_paramsE)
        /*00bc*/ 	.short	0x0380
        /*00be*/ 	.short	0x01d0


	//----- nvinfo : EIATTR_SW_WAR
	.align		4
.L_1656:
        /*00c0*/ 	.byte	0x04, 0x36
        /*00c2*/ 	.short	(.L_1658 - .L_1657)
.L_1657:
        /*00c4*/ 	.word	0x00000008
.L_1658:


//--------------------- .nv.info._ZN5flash24flash_fwd_splitkv_kernelI23Flash_fwd_kernel_traitsILi96ELi64ELi64ELi4ELb0ELb0EN7cutlass6half_tE19Flash_kernel_traitsILi96ELi64ELi64ELi4ES3_EELb1ELb0ELb0ELb0ELb1ELb0ELb0ELb0EEEvNS_16Flash_fwd_paramsE --------------------------
	.section	.nv.info._ZN5flash24flash_fwd_splitkv_kernelI23Flash_fwd_kernel_traitsILi96ELi64ELi64ELi4ELb0ELb0EN7cutlass6half_tE19Flash_kernel_traitsILi96ELi64ELi64ELi4ES3_EELb1ELb0ELb0ELb0ELb1ELb0ELb0ELb0EEEvNS_16Flash_fwd_paramsE,"",@"SHT_CUDA_INFO"
	.sectionflags	@""
	.align	4


	//----- nvinfo : EIATTR_CUDA_API_VERSION
	.align		4
        /*0000*/ 	.byte	0x04, 0x37
        /*0002*/ 	.short	(.L_1660 - .L_1659)
.L_1659:
        /*0004*/ 	.word	0x00000082


	//----- nvinfo : EIATTR_KPARAM_INFO
	.align		4
.L_1660:
        /*0008*/ 	.byte	0x04, 0x17
        /*000a*/ 	.short	(.L_1662 - .L_1661)
.L_1661:
        /*000c*/ 	.word	0x00000000
        /*0010*/ 	.short	0x0000
        /*0012*/ 	.short	0x0000
        /*0014*/ 	.byte	0x00, 0xf0, 0x41, 0x07


	//----- nvinfo : EIATTR_SPARSE_MMA_MASK
	.align		4
.L_1662:
        /*0018*/ 	.byte	0x03, 0x50
        /*001a*/ 	.short	0x0000


	//----- nvinfo : EIATTR_MAXREG_COUNT
	.align		4
        /*001c*/ 	.byte	0x03, 0x1b
        /*001e*/ 	.short	0x00ff


	//----- nvinfo : EIATTR_NUM_BARRIERS
	.align		4
        /*0020*/ 	.byte	0x02, 0x4c
        /*0022*/ 	.byte	0x01
	.zero		1


	//----- nvinfo : EIATTR_MERCURY_ISA_VERSION
	.align		4
        /*0024*/ 	.byte	0x03, 0x5f
        /*0026*/ 	.short	0x0101


	//----- nvinfo : EIATTR_COOP_GROUP_MASK_REGIDS
	.align		4
        /*0028*/ 	.byte	0x04, 0x29
        /*002a*/ 	.short	(.L_1664 - .L_1663)


	//   ....[0]....
.L_1663:
        /*002c*/ 	.word	0xffffffff


	//   ....[1]....
        /*0030*/ 	.word	0xffffffff


	//   ....[2]....
        /*0034*/ 	.word	0xffffffff


	//   ....[3]....
        /*0038*/ 	.word	0xffffffff


	//   ....[4]....
        /*003c*/ 	.word	0xffffffff


	//   ....[5]....
        /*0040*/ 	.word	0xffffffff


	//   ....[6]....
        /*0044*/ 	.word	0xffffffff


	//   ....[7]....
        /*0048*/ 	.word	0xffffffff


	//   ....[8]....
        /*004c*/ 	.word	0xffffffff


	//   ....[9]....
        /*0050*/ 	.word	0xffffffff


	//   ....[10]....
        /*0054*/ 	.word	0xffffffff


	//   ....[11]....
        /*0058*/ 	.word	0xffffffff


	//   ....[12]....
        /*005c*/ 	.word	0xffffffff


	//   ....[13]....
        /*0060*/ 	.word	0xffffffff


	//   ....[14]....
        /*0064*/ 	.word	0xffffffff


	//   ....[15]....
        /*0068*/ 	.word	0xffffffff


	//----- nvinfo : EIATTR_COOP_GROUP_INSTR_OFFSETS
	.align		4
.L_1664:
        /*006c*/ 	.byte	0x04, 0x28
        /*006e*/ 	.short	(.L_1666 - .L_1665)


	//   ....[0]....
.L_1665:
        /*0070*/ 	.word	0x00002f40


	//   ....[1]....
        /*0074*/ 	.word	0x00002f50


	//   ....[2]....
        /*0078*/ 	.word	0x00002f80


	//   ....[3]....
        /*007c*/ 	.word	0x00002f90


	//   ....[4]....
        /*0080*/ 	.word	0x00005180


	//   ....[5]....
        /*0084*/ 	.word	0x00005190


	//   ....[6]....
        /*0088*/ 	.word	0x000051c0


	//   ....[7]....
        /*008c*/ 	.word	0x000051d0


	//   ....[8]....
        /*0090*/ 	.word	0x000074f0


	//   ....[9]....
        /*0094*/ 	.word	0x00007510


	//   ....[10]....
        /*0098*/ 	.word	0x00007540


	//   ....[11]....
        /*009c*/ 	.word	0x00007550


	//   ....[12]....
        /*00a0*/ 	.word	0x00008510


	//   ....[13]....
        /*00a4*/ 	.word	0x00008550


	//   ....[14]....
        /*00a8*/ 	.word	0x000085b0


	//   ....[15]....
        /*00ac*/ 	.word	0x000085c0


	//----- nvinfo : EIATTR_VRC_CTA_INIT_COUNT
	.align		4
.L_1666:
        /*00b0*/ 	.byte	0x02, 0x4a
	.zero		1
	.zero		1


	//----- nvinfo : EIATTR_EXIT_INSTR_OFFSETS
	.align		4
        /*00b4*/ 	.byte	0x04, 0x1c
        /*00b6*/ 	.short	(.L_1668 - .L_1667)


	//   ....[0]....
.L_1667:
        /*00b8*/ 	.word	0x00000340


	//   ....[1]....
        /*00bc*/ 	.word	0x00000900


	//   ....[2]....
        /*00c0*/ 	.word	0x00000930


	//   ....[3]....
        /*00c4*/ 	.word	0x00009210


	//   ....[4]....
        /*00c8*/ 	.word	0x00009300


	//----- nvinfo : EIATTR_CRS_STACK_SIZE
	.align		4
.L_1668:
        /*00cc*/ 	.byte	0x04, 0x1e
        /*00ce*/ 	.short	(.L_1670 - .L_1669)
.L_1669:
        /*00d0*/ 	.word	0x00000000


	//----- nvinfo : EIATTR_CBANK_PARAM_SIZE
	.align		4
.L_1670:
        /*00d4*/ 	.byte	0x03, 0x19
        /*00d6*/ 	.short	0x01d0


	//----- nvinfo : EIATTR_PARAM_CBANK
	.align		4
        /*00d8*/ 	.byte	0x04, 0x0a
        /*00da*/ 	.short	(.L_1672 - .L_1671)
	.align		4
.L_1671:
        /*00dc*/ 	.word	index@(.nv.constant0._ZN5flash24flash_fwd_splitkv_kernelI23Flash_fwd_kernel_traitsILi96ELi64ELi64ELi4ELb0ELb0EN7cutlass6half_tE19Flash_kernel_traitsILi96ELi64ELi64ELi4ES3_EELb1ELb0ELb0ELb0ELb1ELb0ELb0ELb0EEEvNS_16Flash_fwd_paramsE)
        /*00e0*/ 	.short	0x0380
        /*00e2*/ 	.short	0x01d0


	//----- nvinfo : EIATTR_SW_WAR
	.align		4
.L_1672:
        /*00e4*/ 	.byte	0x04, 0x36
        /*00e6*/ 	.short	(.L_1674 - .L_1673)
.L_1673:
        /*00e8*/ 	.word	0x00000008
.L_1674:


//--------------------- .nv.info._ZN5flash24flash_fwd_splitkv_kernelI23Flash_fwd_kernel_traitsILi96ELi64ELi64ELi4ELb0ELb0EN7cutlass6half_tE19Flash_kernel_traitsILi96ELi64ELi64ELi4ES3_EELb1ELb0ELb0ELb0ELb1ELb1ELb0ELb0EEEvNS_16Flash_fwd_paramsE --------------------------
	.section	.nv.info._ZN5flash24flash_fwd_splitkv_kernelI23Flash_fwd_kernel_traitsILi96ELi64ELi64ELi4ELb0ELb0EN7cutlass6half_tE19Flash_kernel_traitsILi96ELi64ELi64ELi4ES3_EELb1ELb0ELb0ELb0ELb1ELb1ELb0ELb0EEEvNS_16Flash_fwd_paramsE,"",@"SHT_CUDA_INFO"
	.sectionflags	@""
	.align	4


	//----- nvinfo : EIATTR_CUDA_API_VERSION
	.align		4
        /*0000*/ 	.byte	0x04, 0x37
        /*0002*/ 	.short	(.L_1676 - .L_1675)
.L_1675:
        /*0004*/ 	.word	0x00000082


	//----- nvinfo : EIATTR_KPARAM_INFO
	.align		4
.L_1676:
        /*0008*/ 	.byte	0x04, 0x17
        /*000a*/ 	.short	(.L_1678 - .L_1677)
.L_1677:
        /*000c*/ 	.word	0x00000000
        /*0010*/ 	.short	0x0000
        /*0012*/ 	.short	0x0000
        /*0014*/ 	.byte	0x00, 0xf0, 0x41, 0x07


	//----- nvinfo : EIATTR_SPARSE_MMA_MASK
	.align		4
.L_1678:
        /*0018*/ 	.byte	0x03, 0x50
        /*001a*/ 	.short	0x0000


	//----- nvinfo : EIATTR_MAXREG_COUNT
	.align		4
        /*001c*/ 	.byte	0x03, 0x1b
        /*001e*/ 	.short	0x00ff


	//----- nvinfo : EIATTR_NUM_BARRIERS
	.align		4
        /*0020*/ 	.byte	0x02, 0x4c
        /*0022*/ 	.byte	0x01
	.zero		1


	//----- nvinfo : EIATTR_MERCURY_ISA_VERSION
	.align		4
        /*0024*/ 	.byte	0x03, 0x5f
        /*0026*/ 	.short	0x0101


	//----- nvinfo : EIATTR_COOP_GROUP_MASK_REGIDS
	.align		4
        /*0028*/ 	.byte	0x04, 0x29
        /*002a*/ 	.short	(.L_1680 - .L_1679)


	//   ....[0]....
.L_1679:
        /*002c*/ 	.word	0xffffffff


	//   ....[1]....
        /*0030*/ 	.word	0xffffffff


	//   ....[2]....
        /*0034*/ 	.word	0xffffffff


	//   ....[3]....
        /*0038*/ 	.word	0xffffffff


	//   ....[4]....
        /*003c*/ 	.word	0xffffffff


	//   ....[5]....
        /*0040*/ 	.word	0xffffffff


	//   ....[6]....
        /*0044*/ 	.word	0xffffffff


	//   ....[7]....
        /*0048*/ 	.word	0xffffffff


	//   ....[8]....
        /*004c*/ 	.word	0xffffffff


	//   ....[9]....
        /*0050*/ 	.word	0xffffffff


	//   ....[10]....
        /*0054*/ 	.word	0xffffffff


	//   ....[11]....
        /*0058*/ 	.word	0xffffffff


	//   ....[12]....
        /*005c*/ 	.word	0xffffffff


	//   ....[13]....
        /*0060*/ 	.word	0xffffffff


	//   ....[14]....
        /*0064*/ 	.word	0xffffffff


	//   ....[15]....
        /*0068*/ 	.word	0xffffffff


	//----- nvinfo : EIATTR_COOP_GROUP_INSTR_OFFSETS
	.align		4
.L_1680:
        /*006c*/ 	.byte	0x04, 0x28
        /*006e*/ 	.short	(.L_1682 - .L_1681)


	//   ....[0]....
.L_1681:
        /*0070*/ 	.word	0x00003340


	//   ....[1]....
        /*0074*/ 	.word	0x00003360


	//   ....[2]....
        /*0078*/ 	.word	0x00003380


	//   ....[3]....
        /*007c*/ 	.word	0x000033a0


	//   ....[4]....
        /*0080*/ 	.word	0x00005950


	//   ....[5]....
        /*0084*/ 	.word	0x00005970


	//   ....[6]....
        /*0088*/ 	.word	0x000059a0


	//   ....[7]....
        /*008c*/ 	.word	0x000059b0


	//   ....[8]....
        /*0090*/ 	.word	0x000080d0


	//   ....[9]....
        /*0094*/ 	.word	0x000080f0


	//   ....[10]....
        /*0098*/ 	.word	0x00008120


	//   ....[11]....
        /*009c*/ 	.word	0x00008130


	//   ....[12]....
        /*00a0*/ 	.word	0x000090f0


	//   ....[13]....
        /*00a4*/ 	.word	0x00009130


	//   ....[14]....
        /*00a8*/ 	.word	0x00009190


	//   ....[15]....
        /*00ac*/ 	.word	0x000091a0


	//----- nvinfo : EIATTR_VRC_CTA_INIT_COUNT
	.align		4
.L_1682:
        /*00b0*/ 	.byte	0x02, 0x4a
	.zero		1
	.zero		1


	//----- nvinfo : EIATTR_EXIT_INSTR_OFFSETS
	.align		4
        /*00b4*/ 	.byte	0x04, 0x1c
        /*00b6*/ 	.short	(.L_1684 - .L_1683)


	//   ....[0]....
.L_1683:
        /*00b8*/ 	.word	0x00000340


	//   ....[1]....
        /*00bc*/ 	.word	0x00000900


	//   ....[2]....
        /*00c0*/ 	.word	0x00000930


	//   ....[3]....
        /*00c4*/ 	.word	0x00009df0


	//   ....[4]....
        /*00c8*/ 	.word	0x00009ee0


	//----- nvinfo : EIATTR_CRS_STACK_SIZE
	.align		4
.L_1684:
        /*00cc*/ 	.byte	0x04, 0x1e
        /*00ce*/ 	.short	(.L_1686 - .L_1685)
.L_1685:
        /*00d0*/ 	.word	0x00000000


	//----- nvinfo : EIATTR_CBANK_PARAM_SIZE
	.align		4
.L_1686:
        /*00d4*/ 	.byte	0x03, 0x19
        /*00d6*/ 	.short	0x01d0


	//----- nvinfo : EIATTR_PARAM_CBANK
	.align		4
        /*00d8*/ 	.byte	0x04, 0x0a
        /*00da*/ 	.short	(.L_1688 - .L_1687)
	.align		4
.L_1687:
        /*00dc*/ 	.word	index@(.nv.constant0._ZN5flash24flash_fwd_splitkv_kernelI23Flash_fwd_kernel_traitsILi96ELi64ELi64ELi4ELb0ELb0EN7cutlass6half_tE19Flash_kernel_traitsILi96ELi64ELi64ELi4ES3_EELb1ELb0ELb0ELb0ELb1ELb1ELb0ELb0EEEvNS_16Flash_fwd_paramsE)
        /*00e0*/ 	.short	0x0380
        /*00e2*/ 	.short	0x01d0


	//----- nvinfo : EIATTR_SW_WAR
	.align		4
.L_1688:
        /*00e4*/ 	.byte	0x04, 0x36
        /*00e6*/ 	.short	(.L_1690 - .L_1689)
.L_1689:
        /*00e8*/ 	.word	0x00000008
.L_1690:


//--------------------- .nv.info._ZN5flash24flash_fwd_splitkv_kernelI23Flash_fwd_kernel_traitsILi96ELi64ELi64ELi4ELb0ELb0EN7cutlass6half_tE19Flash_kernel_traitsILi96ELi64ELi64ELi4ES3_EELb1ELb0ELb1ELb0ELb0ELb0ELb0ELb0EEEvNS_16Flash_fwd_paramsE --------------------------
	.section	.nv.info._ZN5flash24flash_fwd_splitkv_kernelI23Flash_fwd_kernel_traitsILi96ELi64ELi64ELi4ELb0ELb0EN7cutlass6half_tE19Flash_kernel_traitsILi96ELi64ELi64ELi4ES3_EELb1ELb0ELb1ELb0ELb0ELb0ELb0ELb0EEEvNS_16Flash_fwd_paramsE,"",@"SHT_CUDA_INFO"
	.sectionflags	@""
	.align	4


	//----- nvinfo : EIATTR_CUDA_API_VERSION
	.align		4
        /*0000*/ 	.byte	0x04, 0x37
        /*0002*/ 	.short	(.L_1692 - .L_1691)
.L_1691:
        /*0004*/ 	.word	0x00000082


	//----- nvinfo : EIATTR_KPARAM_INFO
	.align		4
.L_1692:
        /*0008*/ 	.byte	0x04, 0x17
        /*000a*/ 	.short	(.L_1694 - .L_1693)
.L_1693:
        /*000c*/ 	.word	0x00000000
        /*0010*/ 	.short	0x0000
        /*0012*/ 	.short	0x0000
        /*0014*/ 	.byte	0x00, 0xf0, 0x41, 0x07


	//----- nvinfo : EIATTR_SPARSE_MMA_MASK
	.align		4
.L_1694:
        /*0018*/ 	.byte	0x03, 0x50
        /*001a*/ 	.short	0x0000


	//----- nvinfo : EIATTR_MAXREG_COUNT
	.align		4
        /*001c*/ 	.byte	0x03, 0x1b
        /*001e*/ 	.short	0x00ff


	//----- nvinfo : EIATTR_NUM_BARRIERS
	.align		4
        /*0020*/ 	.byte	0x02, 0x4c
        /*0022*/ 	.byte	0x01
	.zero		1


	//----- nvinfo : EIATTR_MERCURY_ISA_VERSION
	.align		4
        /*0024*/ 	.byte	0x03, 0x5f
        /*0026*/ 	.short	0x0101


	//----- nvinfo : EIATTR_COOP_GROUP_MASK_REGIDS
	.align		4
        /*0028*/ 	.byte	0x04, 0x29
        /*002a*/ 	.short	(.L_1696 - .L_1695)


	//   ....[0]....
.L_1695:
        /*002c*/ 	.word	0xffffffff


	//   ....[1]....
        /*0030*/ 	.word	0xffffffff


	//   ....[2]....
        /*0034*/ 	.word	0xffffffff


	//   ....[3]....
        /*0038*/ 	.word	0xffffffff


	//   ....[4]....
        /*003c*/ 	.word	0xffffffff


	//   ....[5]....
        /*0040*/ 	.word	0xffffffff


	//   ....[6]....
        /*0044*/ 	.word	0xffffffff


	//   ....[7]....
        /*0048*/ 	.word	0xffffffff


	//   ....[8]....
        /*004c*/ 	.word	0xffffffff


	//   ....[9]....
        /*0050*/ 	.word	0xffffffff


	//   ....[10]....
        /*0054*/ 	.word	0xffffffff


	//   ....[11]....
        /*0058*/ 	.word	0xffffffff


	//   ....[12]....
        /*005c*/ 	.word	0xffffffff


	//   ....[13]....
        /*0060*/ 	.word	0xffffffff


	//   ....[14]....
        /*0064*/ 	.word	0xffffffff


	//   ....[15]....
        /*0068*/ 	.word	0xffffffff


	//----- nvinfo : EIATTR_COOP_GROUP_INSTR_OFFSETS
	.align		4
.L_1696:
        /*006c*/ 	.byte	0x04, 0x28
        /*006e*/ 	.short	(.L_1698 - .L_1697)


	//   ....[0]....
.L_1697:
        /*0070*/ 	.word	0x00003ce0


	//   ....[1]....
        /*0074*/ 	.word	0x00003d10


	//   ....[2]....
        /*0078*/ 	.word	0x00003da0


	//   ....[3]....
        /*007c*/ 	.word	0x00003db0


	//   ....[4]....
        /*0080*/ 	.word	0x00006590


	//   ....[5]....
        /*0084*/ 	.word	0x000065a0


	//   ....[6]....
        /*0088*/ 	.word	0x000065d0


	//   ....[7]....
        /*008c*/ 	.word	0x000065e0


	//   ....[8]....
        /*0090*/ 	.word	0x00008ec0


	//   ....[9]....
        /*0094*/ 	.word	0x00008f10


	//   ....[10]....
        /*0098*/ 	.word	0x00008f40


	//   ....[11]....
        /*009c*/ 	.word	0x00008f50


	//   ....[12]....
        /*00a0*/ 	.word	0x00009f00


	//   ....[13]....
        /*00a4*/ 	.word	0x00009f40


	//   ....[14]....
        /*00a8*/ 	.word	0x00009fb0


	//   ....[15]....
        /*00ac*/ 	.word	0x00009fc0


	//----- nvinfo : EIATTR_VRC_CTA_INIT_COUNT
	.align		4
.L_1698:
        /*00b0*/ 	.byte	0x02, 0x4a
	.zero		1
	.zero		1


	//----- nvinfo : EIATTR_EXIT_INSTR_OFFSETS
	.align		4
        /*00b4*/ 	.byte	0x04, 0x1c
        /*00b6*/ 	.short	(.L_1700 - .L_1699)


	//   ....[0]....
.L_1699:
        /*00b8*/ 	.word	0x00000350


	//   ....[1]....
        /*00bc*/ 	.word	0x00000990


	//   ....[2]....
        /*00c0*/ 	.word	0x000009c0


	//   ....[3]....
        /*00c4*/ 	.word	0x0000ac40


	//   ....[4]....
        /*00c8*/ 	.word	0x0000ad70


	//   ....[5]....
        /*00cc*/ 	.word	0x0000ad90


	//----- nvinfo : EIATTR_CRS_STACK_SIZE
	.align		4
.L_1700:
        /*00d0*/ 	.byte	0x04, 0x1e
        /*00d2*/ 	.short	(.L_1702 - .L_1701)
.L_1701:
        /*00d4*/ 	.word	0x00000000


	//----- nvinfo : EIATTR_CBANK_PARAM_SIZE
	.align		4
.L_1702:
        /*00d8*/ 	.byte	0x03, 0x19
        /*00da*/ 	.short	0x01d0


	//----- nvinfo : EIATTR_PARAM_CBANK
	.align		4
        /*00dc*/ 	.byte	0x04, 0x0a
        /*00de*/ 	.short	(.L_1704 - .L_1703)
	.align		4
.L_1703:
        /*00e0*/ 	.word	index@(.nv.constant0._ZN5flash24flash_fwd_splitkv_kernelI23Flash_fwd_kernel_traitsILi96ELi64ELi64ELi4ELb0ELb0EN7cutlass6half_tE19Flash_kernel_traitsILi96ELi64ELi64ELi4ES3_EELb1ELb0ELb1ELb0ELb0ELb0ELb0ELb0EEEvNS_16Flash_fwd_paramsE)
        /*00e4*/ 	.short	0x0380
        /*00e6*/ 	.short	0x01d0


	//----- nvinfo : EIATTR_SW_WAR
	.align		4
.L_1704:
        /*00e8*/ 	.byte	0x04, 0x36
        /*00ea*/ 	.short	(.L_1706 - .L_1705)
.L_1705:
        /*00ec*/ 	.word	0x00000008
.L_1706:


//--------------------- .nv.info._ZN5flash24flash_fwd_splitkv_kernelI23Flash_fwd_kernel_traitsILi96ELi64ELi64ELi4ELb0ELb0EN7cutlass6half_tE19Flash_kernel_traitsILi96ELi64ELi64ELi4ES3_EELb1ELb0ELb1ELb0ELb0ELb1ELb0ELb0EEEvNS_16Flash_fwd_paramsE --------------------------
	.section	.nv.info._ZN5flash24flash_fwd_splitkv_kernelI23Flash_fwd_kernel_traitsILi96ELi64ELi64ELi4ELb0ELb0EN7cutlass6half_tE19Flash_kernel_traitsILi96ELi64ELi64ELi4ES3_EELb1ELb0ELb1ELb0ELb0ELb1ELb0ELb0EEEvNS_16Flash_fwd_paramsE,"",@"SHT_CUDA_INFO"
	.sectionflags	@""
	.align	4


	//----- nvinfo : EIATTR_CUDA_API_VERSION
	.align		4
        /*0000*/ 	.byte	0x04, 0x37
        /*0002*/ 	.short	(.L_1708 - .L_1707)
.L_1707:
        /*0004*/ 	.word	0x00000082


	//----- nvinfo : EIATTR_KPARAM_INFO
	.align		4
.L_1708:
        /*0008*/ 	.byte	0x04, 0x17
        /*000a*/ 	.short	(.L_1710 - .L_1709)
.L_1709:
        /*000c*/ 	.word	0x00000000
        /*0010*/ 	.short	0x0000
        /*0012*/ 	.short	0x0000
        /*0014*/ 	.byte	0x00, 0xf0, 0x41, 0x07


	//----- nvinfo : EIATTR_SPARSE_MMA_MASK
	.align		4
.L_1710:
        /*0018*/ 	.byte	0x03, 0x50
        /*001a*/ 	.short	0x0000


	//----- nvinfo : EIATTR_MAXREG_COUNT
	.align		4
        /*001c*/ 	.byte	0x03, 0x1b
        /*001e*/ 	.short	0x00ff


	//----- nvinfo : EIATTR_NUM_BARRIERS
	.align		4
        /*0020*/ 	.byte	0x02, 0x4c
        /*0022*/ 	.byte	0x01
	.zero		1


	//----- nvinfo : EIATTR_MERCURY_ISA_VERSION
	.align		4
        /*0024*/ 	.byte	0x03, 0x5f
        /*0026*/ 	.short	0x0101


	//----- nvinfo : EIATTR_COOP_GROUP_MASK_REGIDS
	.align		4
        /*0028*/ 	.byte	0x04, 0x29
        /*002a*/ 	.short	(.L_1712 - .L_1711)


	//   ....[0]....
.L_1711:
        /*002c*/ 	.word	0xffffffff


	//   ....[1]....
        /*0030*/ 	.word	0xffffffff


	//   ....[2]....
        /*0034*/ 	.word	0xffffffff


	//   ....[3]....
        /*0038*/ 	.word	0xffffffff


	//   ....[4]....
        /*003c*/ 	.word	0xffffffff


	//   ....[5]....
        /*0040*/ 	.word	0xffffffff


	//   ....[6]....
        /*0044*/ 	.word	0xffffffff


	//   ....[7]....
        /*0048*/ 	.word	0xffffffff


	//   ....[8]....
        /*004c*/ 	.word	0xffffffff


	//   ....[9]....
        /*0050*/ 	.word	0xffffffff


	//   ....[10]....
        /*0054*/ 	.word	0xffffffff


	//   ....[11]....
        /*0058*/ 	.word	0xffffffff


	//   ....[12]....
        /*005c*/ 	.word	0xffffffff


	//   ....[13]....
        /*0060*/ 	.word	0xffffffff


	//   ....[14]....
        /*0064*/ 	.word	0xffffffff


	//   ....[15]....
        /*0068*/ 	.word	0xffffffff


	//----- nvinfo : EIATTR_COOP_GROUP_INSTR_OFFSETS
	.align		4
.L_1712:
        /*006c*/ 	.byte	0x04, 0x28
        /*006e*/ 	.short	(.L_1714 - .L_1713)


	//   ....[0]....
.L_1713:
        /*0070*/ 	.word	0x000040f0


	//   ....[1]....
        /*0074*/ 	.word	0x00004120


	//   ....[2]....
        /*0078*/ 	.word	0x000041b0


	//   ....[3]....
        /*007c*/ 	.word	0x000041c0


	//   ....[4]....
        /*0080*/ 	.word	0x00006dc0


	//   ....[5]....
        /*0084*/ 	.word	0x00006dd0


	//   ....[6]....
        /*0088*/ 	.word	0x00006e00


	//   ....[7]....
        /*008c*/ 	.word	0x00006e10


	//   ....[8]....
        /*0090*/ 	.word	0x00009ad0


	//   ....[9]....
        /*0094*/ 	.word	0x00009b40


	//   ....[10]....
        /*0098*/ 	.word	0x00009b70


	//   ....[11]....
        /*009c*/ 	.word	0x00009b80


	//   ....[12]....
        /*00a0*/ 	.word	0x0000ab20


	//   ....[13]....
        /*00a4*/ 	.word	0x0000ab60


	//   ....[14]....
        /*00a8*/ 	.word	0x0000abc0


	//   ....[15]....
        /*00ac*/ 	.word	0x0000abd0


	//----- nvinfo : EIATTR_VRC_CTA_INIT_COUNT
	.align		4
.L_1714:
        /*00b0*/ 	.byte	0x02, 0x4a
	.zero		1
	.zero		1


	//----- nvinfo : EIATTR_EXIT_INSTR_OFFSETS
	.align		4
        /*00b4*/ 	.byte	0x04, 0x1c
        /*00b6*/ 	.short	(.L_1716 - .L_1715)


	//   ....[0]....
.L_1715:
        /*00b8*/ 	.word	0x00000350


	//   ....[1]....
        /*00bc*/ 	.word	0x00000990


	//   ....[2]....
        /*00c0*/ 	.word	0x000009c0


	//   ....[3]....
        /*00c4*/ 	.word	0x0000b850


	//   ....[4]....
        /*00c8*/ 	.word	0x0000b980


	//   ....[5]....
        /*00cc*/ 	.word	0x0000b9a0


	//----- nvinfo : EIATTR_CRS_STACK_SIZE
	.align		4
.L_1716:
        /*00d0*/ 	.byte	0x04, 0x1e
        /*00d2*/ 	.short	(.L_1718 - .L_1717)
.L_1717:
        /*00d4*/ 	.word	0x00000000


	//----- nvinfo : EIATTR_CBANK_PARAM_SIZE
	.align		4
.L_1718:
        /*00d8*/ 	.byte	0x03, 0x19
        /*00da*/ 	.short	0x01d0


	//----- nvinfo : EIATTR_PARAM_CBANK
	.align		4
        /*00dc*/ 	.byte	0x04, 0x0a
        /*00de*/ 	.short	(.L_1720 - .L_1719)
	.align		4
.L_1719:
        /*00e0*/ 	.word	index@(.nv.constant0._ZN5flash24flash_fwd_splitkv_kernelI23Flash_fwd_kernel_traitsILi96ELi64ELi64ELi4ELb0ELb0EN7cutlass6half_tE19Flash_kernel_traitsILi96ELi64ELi64ELi4ES3_EELb1ELb0ELb1ELb0ELb0ELb1ELb0ELb0EEEvNS_16Flash_fwd_paramsE)
        /*00e4*/ 	.short	0x0380
        /*00e6*/ 	.short	0x01d0


	//----- nvinfo : EIATTR_SW_WAR
	.align		4
.L_1720:
        /*00e8*/ 	.byte	0x04, 0x36
        /*00ea*/ 	.short	(.L_1722 - .L_1721)
.L_1721:
        /*00ec*/ 	.word	0x00000008
.L_1722:


//--------------------- .nv.info._ZN5flash24flash_fwd_splitkv_kernelI23Flash_fwd_kernel_traitsILi96ELi64ELi64ELi4ELb0ELb0EN7cutlass6half_tE19Flash_kernel_traitsILi96ELi64ELi64ELi4ES3_EELb1ELb0ELb0ELb0ELb1ELb0ELb0ELb1EEEvNS_16Flash_fwd_paramsE --------------------------
	.section	.nv.info._ZN5flash24flash_fwd_splitkv_kernelI23Flash_fwd_kernel_traitsILi96ELi64ELi64ELi4ELb0ELb0EN7cutlass6half_tE19Flash_kernel_traitsILi96ELi64ELi64ELi4ES3_EELb1ELb0ELb0ELb0ELb1ELb0ELb0ELb1EEEvNS_16Flash_fwd_paramsE,"",@"SHT_CUDA_INFO"
	.sectionflags	@""
	.align	4


	//----- nvinfo : EIATTR_CUDA_API_VERSION
	.align		4
        /*0000*/ 	.byte	0x04, 0x37
        /*0002*/ 	.short	(.L_1724 - .L_1723)
.L_1723:
        /*0004*/ 	.word	0x00000082


	//----- nvinfo : EIATTR_KPARAM_INFO
	.align		4
.L_1724:
        /*0008*/ 	.byte	0x04, 0x17
        /*000a*/ 	.short	(.L_1726 - .L_1725)
.L_1725:
        /*000c*/ 	.word	0x00000000
        /*0010*/ 	.short	0x0000
        /*0012*/ 	.short	0x0000
        /*0014*/ 	.byte	0x00, 0xf0, 0x41, 0x07


	//----- nvinfo : EIATTR_SPARSE_MMA_MASK
	.align		4
.L_1726:
        /*0018*/ 	.byte	0x03, 0x50
        /*001a*/ 	.short	0x0000


	//----- nvinfo : EIATTR_MAXREG_COUNT
	.align		4
        /*001c*/ 	.byte	0x03, 0x1b
        /*001e*/ 	.short	0x00ff


	//----- nvinfo : EIATTR_NUM_BARRIERS
	.align		4
        /*0020*/ 	.byte	0x02, 0x4c
        /*0022*/ 	.byte	0x01
	.zero		1


	//----- nvinfo : EIATTR_MERCURY_ISA_VERSION
	.align		4
        /*0024*/ 	.byte	0x03, 0x5f
        /*0026*/ 	.short	0x0101


	//----- nvinfo : EIATTR_COOP_GROUP_MASK_REGIDS
	.align		4
        /*0028*/ 	.byte	0x04, 0x29
        /*002a*/ 	.short	(.L_1728 - .L_1727)


	//   ....[0]....
.L_1727:
        /*002c*/ 	.word	0xffffffff


	//   ....[1]....
        /*0030*/ 	.word	0xffffffff


	//   ....[2]....
        /*0034*/ 	.word	0xffffffff


	//   ....[3]....
        /*0038*/ 	.word	0xffffffff


	//   ....[4]....
        /*003c*/ 	.word	0xffffffff


	//   ....[5]....
        /*0040*/ 	.word	0xffffffff


	//   ....[6]....
        /*0044*/ 	.word	0xffffffff


	//   ....[7]....
        /*0048*/ 	.word	0xffffffff


	//   ....[8]....
        /*004c*/ 	.word	0xffffffff


	//   ....[9]....
        /*0050*/ 	.word	0xffffffff


	//   ....[10]....
        /*0054*/ 	.word	0xffffffff


	//   ....[11]....
        /*0058*/ 	.word	0xffffffff


	//   ....[12]....
        /*005c*/ 	.word	0xffffffff


	//   ....[13]....
        /*0060*/ 	.word	0xffffffff


	//   ....[14]....
        /*0064*/ 	.word	0xffffffff


	//   ....[15]....
        /*0068*/ 	.word	0xffffffff


	//----- nvinfo : EIATTR_COOP_GROUP_INSTR_OFFSETS
	.align		4
.L_1728:
        /*006c*/ 	.byte	0x04, 0x28
        /*006e*/ 	.short	(.L_1730 - .L_1729)


	//   ....[0]....
.L_1729:
        /*0070*/ 	.word	0x0000aed0


	//   ....[1]....
        /*0074*/ 	.word	0x0000af50


	//   ....[2]....
        /*0078*/ 	.word	0x0000af70


	//   ....[3]....
        /*007c*/ 	.word	0x0000af90


	//   ....[4]....
        /*0080*/ 	.word	0x0000d1d0


	//   ....[5]....
        /*0084*/ 	.word	0x0000d1f0


	//   ....[6]....
        /*0088*/ 	.word	0x0000d220


	//   ....[7]....
        /*008c*/ 	.word	0x0000d230


	//   ....[8]....
        /*0090*/ 	.word	0x0000f620


	//   ....[9]....
        /*0094*/ 	.word	0x0000f640


	//   ....[10]....
        /*0098*/ 	.word	0x0000f670


	//   ....[11]....
        /*009c*/ 	.word	0x0000f680


	//   ....[12]....
        /*00a0*/ 	.word	0x00010660


	//   ....[13]....
        /*00a4*/ 	.word	0x000106a0


	//   ....[14]....
        /*00a8*/ 	.word	0x00010700


	//   ....[15]....
        /*00ac*/ 	.word	0x00010710


	//----- nvinfo : EIATTR_VRC_CTA_INIT_COUNT
	.align		4
.L_1730:
        /*00b0*/ 	.byte	0x02, 0x4a
	.zero		1
	.zero		1


	//----- nvinfo : EIATTR_EXIT_INSTR_OFFSETS
	.align		4
        /*00b4*/ 	.byte	0x04, 0x1c
        /*00b6*/ 	.short	(.L_1732 - .L_1731)


	//   ....[0]....
.L_1731:
        /*00b8*/ 	.word	0x00000340


	//   ....[1]....
        /*00bc*/ 	.word	0x00000900


	//   ....[2]....
        /*00c0*/ 	.word	0x00000930


	//   ....[3]....
        /*00c4*/ 	.word	0x00011360


	//   ....[4]....
        /*00c8*/ 	.word	0x00011440


	//----- nvinfo : EIATTR_CRS_STACK_SIZE
	.align		4
.L_1732:
        /*00cc*/ 	.byte	0x04, 0x1e
        /*00ce*/ 	.short	(.L_1734 - .L_1733)
.L_1733:
        /*00d0*/ 	.word	0x00000000


	//----- nvinfo : EIATTR_CBANK_PARAM_SIZE
	.align		4
.L_1734:
        /*00d4*/ 	.byte	0x03, 0x19
        /*00d6*/ 	.short	0x01d0


	//----- nvinfo : EIATTR_PARAM_CBANK
	.align		4
        /*00d8*/ 	.byte	0x04, 0x0a
        /*00da*/ 	.short	(.L_1736 - .L_1735)
	.align		4
.L_1735:
        /*00dc*/ 	.word	index@(.nv.constant0._ZN5flash24flash_fwd_splitkv_kernelI23Flash_fwd_kernel_traitsILi96ELi64ELi64ELi4ELb0ELb0EN7cutlass6half_tE19Flash_kernel_traitsILi96ELi64ELi64ELi4ES3_EELb1ELb0ELb0ELb0ELb1ELb0ELb0ELb1EEEvNS_16Flash_fwd_paramsE)
        /*00e0*/ 	.short	0x0380
        /*00e2*/ 	.short	0x01d0


	//----- nvinfo : EIATTR_SW_WAR
	.align		4
.L_1736:
        /*00e4*/ 	.byte	0x04, 0x36
        /*00e6*/ 	.short	(.L_1738 - .L_1737)
.L_1737:
        /*00e8*/ 	.word	0x00000008
.L_1738:


//--------------------- .nv.info._ZN5flash24flash_fwd_splitkv_kernelI23Flash_fwd_kernel_traitsILi96ELi64ELi64ELi4ELb0ELb0EN7cutlass6half_tE19Flash_kernel_traitsILi96ELi64ELi64ELi4ES3_EELb1ELb0ELb0ELb0ELb1ELb1ELb0ELb1EEEvNS_16Flash_fwd_paramsE --------------------------
	.section	.nv.info._ZN5flash24flash_fwd_splitkv_kernelI23Flash_fwd_kernel_traitsILi96ELi64ELi64ELi4ELb0ELb0EN7cutlass6half_tE19Flash_kernel_traitsILi96ELi64ELi64ELi4ES3_EELb1ELb0ELb0ELb0ELb1ELb1ELb0ELb1EEEvNS_16Flash_fwd_paramsE,"",@"SHT_CUDA_INFO"
	.sectionflags	@""
	.align	4


	//----- nvinfo : EIATTR_CUDA_API_VERSION
	.align		4
        /*0000*/ 	.byte	0x04, 0x37
        /*0002*/ 	.short	(.L_1740 - .L_1739)
.L_1739:
        /*0004*/ 	.word	0x00000082


	//----- nvinfo : EIATTR_KPARAM_INFO
	.align		4
.L_1740:
        /*0008*/ 	.byte	0x04, 0x17
        /*000a*/ 	.short	(.L_1742 - .L_1741)
.L_1741:
        /*000c*/ 	.word	0x00000000
        /*0010*/ 	.short	0x0000
        /*0012*/ 	.short	0x0000
        /*0014*/ 	.byte	0x00, 0xf0, 0x41, 0x07


	//----- nvinfo : EIATTR_SPARSE_MMA_MASK
	.align		4
.L_1742:
        /*0018*/ 	.byte	0x03, 0x50
        /*001a*/ 	.short	0x0000


	//----- nvinfo : EIATTR_MAXREG_COUNT
	.align		4
        /*001c*/ 	.byte	0x03, 0x1b
        /*001e*/ 	.short	0x00ff


	//----- nvinfo : EIATTR_NUM_BARRIERS
	.align		4
        /*0020*/ 	.byte	0x02, 0x4c
        /*0022*/ 	.byte	0x01
	.zero		1


	//----- nvinfo : EIATTR_MERCURY_ISA_VERSION
	.align		4
        /*0024*/ 	.byte	0x03, 0x5f
        /*0026*/ 	.short	0x0101


	//----- nvinfo : EIATTR_COOP_GROUP_MASK_REGIDS
	.align		4
        /*0028*/ 	.byte	0x04, 0x29
        /*002a*/ 	.short	(.L_1744 - .L_1743)


	//   ....[0]....
.L_1743:
        /*002c*/ 	.word	0xffffffff


	//   ....[1]....
        /*0030*/ 	.word	0xffffffff


	//   ....[2]....
        /*0034*/ 	.word	0xffffffff


	//   ....[3]....
        /*0038*/ 	.word	0xffffffff


	//   ....[4]....
        /*003c*/ 	.word	0xffffffff


	//   ....[5]....
        /*0040*/ 	.word	0xffffffff


	//   ....[6]....
        /*0044*/ 	.word	0xffffffff


	//   ....[7]....
        /*0048*/ 	.word	0xffffffff


	//   ....[8]....
        /*004c*/ 	.word	0xffffffff


	//   ....[9]....
        /*0050*/ 	.word	0xffffffff


	//   ....[10]....
        /*0054*/ 	.word	0xffffffff


	//   ....[11]....
        /*0058*/ 	.word	0xffffffff


	//   ....[12]....
        /*005c*/ 	.word	0xffffffff


	//   ....[13]....
        /*0060*/ 	.word	0xffffffff


	//   ....[14]....
        /*0064*/ 	.word	0xffffffff


	//   ....[15]....
        /*0068*/ 	.word	0xffffffff


	//----- nvinfo : EIATTR_COOP_GROUP_INSTR_OFFSETS
	.align		4
.L_1744:
        /*006c*/ 	.byte	0x04, 0x28
        /*006e*/ 	.short	(.L_1746 - .L_1745)


	//   ....[0]....
.L_1745:
        /*0070*/ 	.word	0x0000b390


	//   ....[1]....
        /*0074*/ 	.word	0x0000b3b0


	//   ....[2]....
        /*0078*/ 	.word	0x0000b3d0


	//   ....[3]....
        /*007c*/ 	.word	0x0000b3f0


	//   ....[4]....
        /*0080*/ 	.word	0x0000da30


	//   ....[5]....
        /*0084*/ 	.word	0x0000da50


	//   ....[6]....
        /*0088*/ 	.word	0x0000da80


	//   ....[7]....
        /*008c*/ 	.word	0x0000da90


	//   ....[8]....
        /*0090*/ 	.word	0x000102d0


	//   ....[9]....
        /*0094*/ 	.word	0x00010300


	//   ....[10]....
        /*0098*/ 	.word	0x00010360


	//   ....[11]....
        /*009c*/ 	.word	0x00010370


	//   ....[12]....
        /*00a0*/ 	.word	0x000112f0


	//   ....[13]....
        /*00a4*/ 	.word	0x00011330


	//   ....[14]....
        /*00a8*/ 	.word	0x00011390


	//   ....[15]....
        /*00ac*/ 	.word	0x000113a0


	//----- nvinfo : EIATTR_VRC_CTA_INIT_COUNT
	.align		4
.L_1746:
        /*00b0*/ 	.byte	0x02, 0x4a
	.zero		1
	.zero		1


	//----- nvinfo : EIATTR_EXIT_INSTR_OFFSETS
	.align		4
        /*00b4*/ 	.byte	0x04, 0x1c
        /*00b6*/ 	.short	(.L_1748 - .L_1747)


	//   ....[0]....
.L_1747:
        /*00b8*/ 	.word	0x00000340


	//   ....[1]....
        /*00bc*/ 	.word	0x00000900


	//   ....[2]....
        /*00c0*/ 	.word	0x00000930


	//   ....[3]....
        /*00c4*/ 	.word	0x00011ff0


	//   ....[4]....
        /*00c8*/ 	.word	0x000120d0


	//----- nvinfo : EIATTR_CRS_STACK_SIZE
	.align		4
.L_1748:
        /*00cc*/ 	.byte	0x04, 0x1e
        /*00ce*/ 	.short	(.L_1750 - .L_1749)
.L_1749:
        /*00d0*/ 	.word	0x00000000


	//----- nvinfo : EIATTR_CBANK_PARAM_SIZE
	.align		4
.L_1750:
        /*00d4*/ 	.byte	0x03, 0x19
        /*00d6*/ 	.short	0x01d0


	//----- nvinfo : EIATTR_PARAM_CBANK
	.align		4
        /*00d8*/ 	.byte	0x04, 0x0a
        /*00da*/ 	.short	(.L_1752 - .L_1751)
	.align		4
.L_1751:
        /*00dc*/ 	.word	index@(.nv.constant0._ZN5flash24flash_fwd_splitkv_kernelI23Flash_fwd_kernel_traitsILi96ELi64ELi64ELi4ELb0ELb0EN7cutlass6half_tE19Flash_kernel_traitsILi96ELi64ELi64ELi4ES3_EELb1ELb0ELb0ELb0ELb1ELb1ELb0ELb1EEEvNS_16Flash_fwd_paramsE)
        /*00e0*/ 	.short	0x0380
        /*00e2*/ 	.short	0x01d0


	//----- nvinfo : EIATTR_SW_WAR
	.align		4
.L_1752:
        /*00e4*/ 	.byte	0x04, 0x36
        /*00e6*/ 	.short	(.L_1754 - .L_1753)
.L_1753:
        /*00e8*/ 	.word	0x00000008
.L_1754:


//--------------------- .nv.info._ZN5flash24flash_fwd_splitkv_kernelI23Flash_fwd_kernel_traitsILi96ELi64ELi64ELi4ELb0ELb0EN7cutlass6half_tE19Flash_kernel_traitsILi96ELi64ELi64ELi4ES3_EELb1ELb0ELb1ELb0ELb0ELb0ELb0ELb1EEEvNS_16Flash_fwd_paramsE --------------------------
	.section	.nv.info._ZN5flash24flash_fwd_splitkv_kernelI23Flash_fwd_kernel_traitsILi96ELi64ELi64ELi4ELb0ELb0EN7cutlass6half_tE19Flash_kernel_traitsILi96ELi64ELi64ELi4ES3_EELb1ELb0ELb1ELb0ELb0ELb0ELb0ELb1EEEvNS_16Flash_fwd_paramsE,"",@"SHT_CUDA_INFO"
	.sectionflags	@""
	.align	4


	//----- nvinfo : EIATTR_CUDA_API_VERSION
	.align		4
        /*0000*/ 	.byte	0x04, 0x37
        /*0002*/ 	.short	(.L_1756 - .L_1755)
.L_1755:
        /*0004*/ 	.word	0x00000082


	//----- nvinfo : EIATTR_KPARAM_INFO
	.align		4
.L_1756:
        /*0008*/ 	.byte	0x04, 0x17
        /*000a*/ 	.short	(.L_1758 - .L_1757)
.L_1757:
        /*000c*/ 	.word	0x00000000
        /*0010*/ 	.short	0x0000
        /*0012*/ 	.short	0x0000
        /*0014*/ 	.byte	0x00, 0xf0, 0x41, 0x07


	//----- nvinfo : EIATTR_SPARSE_MMA_MASK
	.align		4
.L_1758:
        /*0018*/ 	.byte	0x03, 0x50
        /*001a*/ 	.short	0x0000


	//----- nvinfo : EIATTR_MAXREG_COUNT
	.align		4
        /*001c*/ 	.byte	0x03, 0x1b
        /*001e*/ 	.short	0x00ff


	//----- nvinfo : EIATTR_NUM_BARRIERS
	.align		4
        /*0020*/ 	.byte	0x02, 0x4c
        /*0022*/ 	.byte	0x01
	.zero		1


	//----- nvinfo : EIATTR_MERCURY_ISA_VERSION
	.align		4
        /*0024*/ 	.byte	0x03, 0x5f
        /*0026*/ 	.short	0x0101


	//----- nvinfo : EIATTR_COOP_GROUP_MASK_REGIDS
	.align		4
        /*0028*/ 	.byte	0x04, 0x29
        /*002a*/ 	.short	(.L_1760 - .L_1759)


	//   ....[0]....
.L_1759:
        /*002c*/ 	.word	0xffffffff


	//   ....[1]....
        /*0030*/ 	.word	0xffffffff


	//   ....[2]....
        /*0034*/ 	.word	0xffffffff


	//   ....[3]....
        /*0038*/ 	.word	0xffffffff


	//   ....[4]....
        /*003c*/ 	.word	0xffffffff


	//   ....[5]....
        /*0040*/ 	.word	0xffffffff


	//   ....[6]....
        /*0044*/ 	.word	0xffffffff


	//   ....[7]....
        /*0048*/ 	.word	0xffffffff


	//   ....[8]....
        /*004c*/ 	.word	0xffffffff


	//   ....[9]....
        /*0050*/ 	.word	0xffffffff


	//   ....[10]....
        /*0054*/ 	.word	0xffffffff


	//   ....[11]....
        /*0058*/ 	.word	0xffffffff


	//   ....[12]....
        /*005c*/ 	.word	0xffffffff


	//   ....[13]....
        /*0060*/ 	.word	0xffffffff


	//   ....[14]....
        /*0064*/ 	.word	0xffffffff


	//   ....[15]....
        /*0068*/ 	.word	0xffffffff


	//----- nvinfo : EIATTR_COOP_GROUP_INSTR_OFFSETS
	.align		4
.L_1760:
        /*006c*/ 	.byte	0x04, 0x28
        /*006e*/ 	.short	(.L_1762 - .L_1761)


	//   ....[0]....
.L_1761:
        /*0070*/ 	.word	0x0000c310


	//   ....[1]....
        /*0074*/ 	.word	0x0000c340


	//   ....[2]....
        /*0078*/ 	.word	0x0000c3b0


	//   ....[3]....
        /*007c*/ 	.word	0x0000c3c0


	//   ....[4]....
        /*0080*/ 	.word	0x0000ec50


	//   ....[5]....
        /*0084*/ 	.word	0x0000ec60


	//   ....[6]....
        /*0088*/ 	.word	0x0000ec90


	//   ....[7]....
        /*008c*/ 	.word	0x0000eca0


	//   ....[8]....
        /*0090*/ 	.word	0x000115e0


	//   ....[9]....
        /*0094*/ 	.word	0x00011670


	//   ....[10]....
        /*0098*/ 	.word	0x000116a0


	//   ....[11]....
        /*009c*/ 	.word	0x000116b0


	//   ....[12]....
        /*00a0*/ 	.word	0x00012660


	//   ....[13]....
        /*00a4*/ 	.word	0x000126a0


	//   ....[14]....
        /*00a8*/ 	.word	0x00012720


	//   ....[15]....
        /*00ac*/ 	.word	0x00012730


	//----- nvinfo : EIATTR_VRC_CTA_INIT_COUNT
	.align		4
.L_1762:
        /*00b0*/ 	.byte	0x02, 0x4a
	.zero		1
	.zero		1


	//----- nvinfo : EIATTR_EXIT_INSTR_OFFSETS
	.align		4
        /*00b4*/ 	.byte	0x04, 0x1c
        /*00b6*/ 	.short	(.L_1764 - .L_1763)


	//   ....[0]....
.L_1763:
        /*00b8*/ 	.word	0x00000350


	//   ....[1]....
        /*00bc*/ 	.word	0x000009a0


	//   ....[2]....
        /*00c0*/ 	.word	0x000009d0


	//   ....[3]....
        /*00c4*/ 	.word	0x000133b0


	//   ....[4]....
        /*00c8*/ 	.word	0x000134e0


	//   ....[5]....
        /*00cc*/ 	.word	0x00013500


	//----- nvinfo : EIATTR_CRS_STACK_SIZE
	.align		4
.L_1764:
        /*00d0*/ 	.byte	0x04, 0x1e
        /*00d2*/ 	.short	(.L_1766 - .L_1765)
.L_1765:
        /*00d4*/ 	.word	0x00000000


	//----- nvinfo : EIATTR_CBANK_PARAM_SIZE
	.align		4
.L_1766:
        /*00d8*/ 	.byte	0x03, 0x19
        /*00da*/ 	.short	0x01d0


	//----- nvinfo : EIATTR_PARAM_CBANK
	.align		4
        /*00dc*/ 	.byte	0x04, 0x0a
        /*00de*/ 	.short	(.L_1768 - .L_1767)
	.align		4
.L_1767:
        /*00e0*/ 	.word	index@(.nv.constant0._ZN5flash24flash_fwd_splitkv_kernelI23Flash_fwd_kernel_traitsILi96ELi64ELi64ELi4ELb0ELb0EN7cutlass6half_tE19Flash_kernel_traitsILi96ELi64ELi64ELi4ES3_EELb1ELb0ELb1ELb0ELb0ELb0ELb0ELb1EEEvNS_16Flash_fwd_paramsE)
        /*00e4*/ 	.short	0x0380
        /*00e6*/ 	.short	0x01d0


	//----- nvinfo : EIATTR_SW_WAR
	.align		4
.L_1768:
        /*00e8*/ 	.byte	0x04, 0x36
        /*00ea*/ 	.short	(.L_1770 - .L_1769)
.L_1769:
        /*00ec*/ 	.word	0x00000008
.L_1770:


//--------------------- .nv.info._ZN5flash24flash_fwd_splitkv_kernelI23Flash_fwd_kernel_traitsILi96ELi64ELi64ELi4ELb0ELb0EN7cutlass6half_tE19Flash_kernel_traitsILi96ELi64ELi64ELi4ES3_EELb1ELb0ELb1ELb0ELb0ELb1ELb0ELb1EEEvNS_16Flash_fwd_paramsE --------------------------
	.section	.nv.info._ZN5flash24flash_fwd_splitkv_kernelI23Flash_fwd_kernel_traitsILi96ELi64ELi64ELi4ELb0ELb0EN7cutlass6half_tE19Flash_kernel_traitsILi96ELi64ELi64ELi4ES3_EELb1ELb0ELb1ELb0ELb0ELb1ELb0ELb1EEEvNS_16Flash_fwd_paramsE,"",@"SHT_CUDA_INFO"
	.sectionflags	@""
	.align	4


	//----- nvinfo : EIATTR_CUDA_API_VERSION
	.align		4
        /*0000*/ 	.byte	0x04, 0x37
        /*0002*/ 	.short	(.L_1772 - .L_1771)
.L_1771:
        /*0004*/ 	.word	0x00000082


	//----- nvinfo : EIATTR_KPARAM_INFO
	.align		4
.L_1772:
        /*0008*/ 	.byte	0x04, 0x17
        /*000a*/ 	.short	(.L_1774 - .L_1773)
.L_1773:
        /*000c*/ 	.word	0x00000000
        /*0010*/ 	.short	0x0000
        /*0012*/ 	.short	0x0000
        /*0014*/ 	.byte	0x00, 0xf0, 0x41, 0x07


	//----- nvinfo : EIATTR_SPARSE_MMA_MASK
	.align		4
.L_1774:
        /*0018*/ 	.byte	0x03, 0x50
        /*001a*/ 	.short	0x0000


	//----- nvinfo : EIATTR_MAXREG_COUNT
	.align		4
        /*001c*/ 	.byte	0x03, 0x1b
        /*001e*/ 	.short	0x00ff


	//----- nvinfo : EIATTR_NUM_BARRIERS
	.align		4
        /*0020*/ 	.byte	0x02, 0x4c
        /*0022*/ 	.byte	0x01
	.zero		1


	//----- nvinfo : EIATTR_MERCURY_ISA_VERSION
	.align		4
        /*0024*/ 	.byte	0x03, 0x5f
        /*0026*/ 	.short	0x0101


	//----- nvinfo : EIATTR_COOP_GROUP_MASK_REGIDS
	.align		4
        /*0028*/ 	.byte	0x04, 0x29
        /*002a*/ 	.short	(.L_1776 - .L_1775)


	//   ....[0]....
.L_1775:
        /*002c*/ 	.word	0xffffffff


	//   ....[1]....
        /*0030*/ 	.word	0xffffffff


	//   ....[2]....
        /*0034*/ 	.word	0xffffffff


	//   ....[3]....
        /*0038*/ 	.word	0xffffffff


	//   ....[4]....
        /*003c*/ 	.word	0xffffffff


	//   ....[5]....
        /*0040*/ 	.word	0xffffffff


	//   ....[6]....
        /*0044*/ 	.word	0xffffffff


	//   ....[7]....
        /*0048*/ 	.word	0xffffffff


	//   ....[8]....
        /*004c*/ 	.word	0xffffffff


	//   ....[9]....
        /*0050*/ 	.word	0xffffffff


	//   ....[10]....
        /*0054*/ 	.word	0xffffffff


	//   ....[11]....
        /*0058*/ 	.word	0xffffffff


	//   ....[12]....
        /*005c*/ 	.word	0xffffffff


	//   ....[13]....
        /*0060*/ 	.word	0xffffffff


	//   ....[14]....
        /*0064*/ 	.word	0xffffffff


	//   ....[15]....
        /*0068*/ 	.word	0xffffffff


	//----- nvinfo : EIATTR_COOP_GROUP_INSTR_OFFSETS
	.align		4
.L_1776:
        /*006c*/ 	.byte	0x04, 0x28
        /*006e*/ 	.short	(.L_1778 - .L_1777)


	//   ....[0]....
.L_1777:
        /*0070*/ 	.word	0x0000c720


	//   ....[1]....
        /*0074*/ 	.word	0x0000c750


	//   ....[2]....
        /*0078*/ 	.word	0x0000c7d0


	//   ....[3]....
        /*007c*/ 	.word	0x0000c7e0


	//   ....[4]....
        /*0080*/ 	.word	0x0000f460


	//   ....[5]....
        /*0084*/ 	.word	0x0000f470


	//   ....[6]....
        /*0088*/ 	.word	0x0000f4a0


	//   ....[7]....
        /*008c*/ 	.word	0x0000f4b0


	//   ....[8]....
        /*0090*/ 	.word	0x00012210


	//   ....[9]....
        /*0094*/ 	.word	0x00012290


	//   ....[10]....
        /*0098*/ 	.word	0x000122b0


	//   ....[11]....
        /*009c*/ 	.word	0x000122d0


	//   ....[12]....
        /*00a0*/ 	.word	0x00013280


	//   ....[13]....
        /*00a4*/ 	.word	0x000132c0


	//   ....[14]....
        /*00a8*/ 	.word	0x00013340


	//   ....[15]....
        /*00ac*/ 	.word	0x00013350


	//----- nvinfo : EIATTR_VRC_CTA_INIT_COUNT
	.align		4
.L_1778:
        /*00b0*/ 	.byte	0x02, 0x4a
	.zero		1
	.zero		1


	//----- nvinfo : EIATTR_EXIT_INSTR_OFFSETS
	.align		4
        /*00b4*/ 	.byte	0x04, 0x1c
        /*00b6*/ 	.short	(.L_1780 - .L_1779)


	//   ....[0]....
.L_1779:
        /*00b8*/ 	.word	0x00000350


	//   ....[1]....
        /*00bc*/ 	.word	0x000009a0


	//   ....[2]....
        /*00c0*/ 	.word	0x000009d0


	//   ....[3]....
        /*00c4*/ 	.word	0x00013fd0


	//   ....[4]....
        /*00c8*/ 	.word	0x00014100


	//   ....[5]....
        /*00cc*/ 	.word	0x00014120


	//----- nvinfo : EIATTR_CRS_STACK_SIZE
	.align		4
.L_1780:
        /*00d0*/ 	.byte	0x04, 0x1e
        /*00d2*/ 	.short	(.L_1782 - .L_1781)
.L_1781:
        /*00d4*/ 	.word	0x00000000


	//----- nvinfo : EIATTR_CBANK_PARAM_SIZE
	.align		4
.L_1782:
        /*00d8*/ 	.byte	0x03, 0x19
        /*00da*/ 	.short	0x01d0


	//----- nvinfo : EIATTR_PARAM_CBANK
	.align		4
        /*00dc*/ 	.byte	0x04, 0x0a
        /*00de*/ 	.short	(.L_1784 - .L_1783)
	.align		4
.L_1783:
        /*00e0*/ 	.word	index@(.nv.constant0._ZN5flash24flash_fwd_splitkv_kernelI23Flash_fwd_kernel_traitsILi96ELi64ELi64ELi4ELb0ELb0EN7cutlass6half_tE19Flash_kernel_traitsILi96ELi64ELi64ELi4ES3_EELb1ELb0ELb1ELb0ELb0ELb1ELb0ELb1EEEvNS_16Flash_fwd_paramsE)
        /*00e4*/ 	.short	0x0380
        /*00e6*/ 	.short	0x01d0


	//----- nvinfo : EIATTR_SW_WAR
	.align		4
.L_1784:
        /*00e8*/ 	.byte	0x04, 0x36
        /*00ea*/ 	.short	(.L_1786 - .L_1785)
.L_1785:
        /*00ec*/ 	.word	0x00000008
.L_1786:


//--------------------- .nv.info._ZN5flash24flash_fwd_splitkv_kernelI23Flash_fwd_kernel_traitsILi96ELi64ELi64ELi4ELb0ELb0EN7cutlass6half_tE19Flash_kernel_traitsILi96ELi64ELi64ELi4ES3_EELb1ELb0ELb0ELb0ELb1ELb0ELb1ELb0EEEvNS_16Flash_fwd_paramsE --------------------------
	.section	.nv.info._ZN5flash24flash_fwd_splitkv_kernelI23Flash_fwd_kernel_traitsILi96ELi64ELi64ELi4ELb0ELb0EN7cutlass6half_tE19Flash_kernel_traitsILi96ELi64ELi64ELi4ES3_EELb1ELb0ELb0ELb0ELb1ELb0ELb1ELb0EEEvNS_16Flash_fwd_paramsE,"",@"SHT_CUDA_INFO"
	.sectionflags	@""
	.align	4


	//----- nvinfo : EIATTR_CUDA_API_VERSION
	.align		4
        /*0000*/ 	.byte	0x04, 0x37
        /*0002*/ 	.short	(.L_1788 - .L_1787)
.L_1787:
        /*0004*/ 	.word	0x00000082


	//----- nvinfo : EIATTR_KPARAM_INFO
	.align		4
.L_1788:
        /*0008*/ 	.byte	0x04, 0x17
        /*000a*/ 	.short	(.L_1790 - .L_1789)
.L_1789:
        /*000c*/ 	.word	0x00000000
        /*0010*/ 	.short	0x0000
        /*0012*/ 	.short	0x0000
        /*0014*/ 	.byte	0x00, 0xf0, 0x41, 0x07


	//----- nvinfo : EIATTR_SPARSE_MMA_MASK
	.align		4
.L_1790:
        /*0018*/ 	.byte	0x03, 0x50
        /*001a*/ 	.short	0x0000


	//----- nvinfo : EIATTR_MAXREG_COUNT
	.align		4
        /*001c*/ 	.byte	0x03, 0x1b
        /*001e*/ 	.short	0x00ff


	//----- nvinfo : EIATTR_NUM_BARRIERS
	.align		4
        /*0020*/ 	.byte	0x02, 0x4c
        /*0022*/ 	.byte	0x01
	.zero		1


	//----- nvinfo : EIATTR_MERCURY_ISA_VERSION
	.align		4
        /*0024*/ 	.byte	0x03, 0x5f
        /*0026*/ 	.short	0x0101


	//----- nvinfo : EIATTR_COOP_GROUP_MASK_REGIDS
	.align		4
        /*0028*/ 	.byte	0x04, 0x29
        /*002a*/ 	.short	(.L_1792 - .L_1791)


	//   ....[0]....
.L_1791:
        /*002c*/ 	.word	0xffffffff


	//   ....[1]....
        /*0030*/ 	.word	0xffffffff


	//   ....[2]....
        /*0034*/ 	.word	0xffffffff


	//   ....[3]....
        /*0038*/ 	.word	0xffffffff


	//   ....[4]....
        /*003c*/ 	.word	0xffffffff


	//   ....[5]....
        /*0040*/ 	.word	0xffffffff


	//   ....[6]....
        /*0044*/ 	.word	0xffffffff


	//   ....[7]....
        /*0048*/ 	.word	0xffffffff


	//   ....[8]....
        /*004c*/ 	.word	0xffffffff


	//   ....[9]....
        /*0050*/ 	.word	0xffffffff


	//   ....[10]....
        /*0054*/ 	.word	0xffffffff


	//   ....[11]....
        /*0058*/ 	.word	0xffffffff


	//   ....[12]....
        /*005c*/ 	.word	0xffffffff


	//   ....[13]....
        /*0060*/ 	.word	0xffffffff


	//   ....[14]....
        /*0064*/ 	.word	0xffffffff


	//   ....[15]....
        /*0068*/ 	.word	0xffffffff


	//----- nvinfo : EIATTR_COOP_GROUP_INSTR_OFFSETS
	.align		4
.L_1792:
        /*006c*/ 	.byte	0x04, 0x28
        /*006e*/ 	.short	(.L_1794 - .L_1793)


	//   ....[0]....
.L_1793:
        /*0070*/ 	.word	0x000031f0


	//   ....[1]....
        /*0074*/ 	.word	0x00003220


	//   ....[2]....
        /*0078*/ 	.word	0x00003240


	//   ....[3]....
        /*007c*/ 	.word	0x00003260


	//   ....[4]....
        /*0080*/ 	.word	0x00005450


	//   ....[5]....
        /*0084*/ 	.word	0x00005470


	//   ....[6]....
        /*0088*/ 	.word	0x000054c0


	//   ....[7]....
        /*008c*/ 	.word	0x000054d0


	//   ....[8]....
        /*0090*/ 	.word	0x00007840


	//   ....[9]....
        /*0094*/ 	.word	0x00007850


	//   ....[10]....
        /*0098*/ 	.word	0x00007880


	//   ....[11]....
        /*009c*/ 	.word	0x00007890


	//   ....[12]....
        /*00a0*/ 	.word	0x00008860


	//   ....[13]....
        /*00a4*/ 	.word	0x000088a0


	//   ....[14]....
        /*00a8*/ 	.word	0x00008920


	//   ....[15]....
        /*00ac*/ 	.word	0x00008930


	//----- nvinfo : EIATTR_VRC_CTA_INIT_COUNT
	.align		4
.L_1794:
        /*00b0*/ 	.byte	0x02, 0x4a
	.zero		1
	.zero		1


	//----- nvinfo : EIATTR_EXIT_INSTR_OFFSETS
	.align		4
        /*00b4*/ 	.byte	0x04, 0x1c
        /*00b6*/ 	.short	(.L_1796 - .L_1795)


	//   ....[0]....
.L_1795:
        /*00b8*/ 	.word	0x00000440


	//   ....[1]....
        /*00bc*/ 	.word	0x00000b20


	//   ....[2]....
        /*00c0*/ 	.word	0x00000b50


	//   ....[3]....
        /*00c4*/ 	.word	0x000093d0


	//   ....[4]....
        /*00c8*/ 	.word	0x00009410


	//----- nvinfo : EIATTR_CRS_STACK_SIZE
	.align		4
.L_1796:
        /*00cc*/ 	.byte	0x04, 0x1e
        /*00ce*/ 	.short	(.L_1798 - .L_1797)
.L_1797:
        /*00d0*/ 	.word	0x00000000


	//----- nvinfo : EIATTR_CBANK_PARAM_SIZE
	.align		4
.L_1798:
        /*00d4*/ 	.byte	0x03, 0x19
        /*00d6*/ 	.short	0x01d0


	//----- nvinfo : EIATTR_PARAM_CBANK
	.align		4
        /*00d8*/ 	.byte	0x04, 0x0a
        /*00da*/ 	.short	(.L_1800 - .L_1799)
	.align		4
.L_1799:
        /*00dc*/ 	.word	index@(.nv.constant0._ZN5flash24flash_fwd_splitkv_kernelI23Flash_fwd_kernel_traitsILi96ELi64ELi64ELi4ELb0ELb0EN7cutlass6half_tE19Flash_kernel_traitsILi96ELi64ELi64ELi4ES3_EELb1ELb0ELb0ELb0ELb1ELb0ELb1ELb0EEEvNS_16Flash_fwd_paramsE)
        /*00e0*/ 	.short	0x0380
        /*00e2*/ 	.short	0x01d0


	//----- nvinfo : EIATTR_SW_WAR
	.align		4
.L_1800:
        /*00e4*/ 	.byte	0x04, 0x36
        /*00e6*/ 	.short	(.L_1802 - .L_1801)
.L_1801:
        /*00e8*/ 	.word	0x00000008
.L_1802:


//--------------------- .nv.info._ZN5flash24flash_fwd_splitkv_kernelI23Flash_fwd_kernel_traitsILi96ELi64ELi64ELi4ELb0ELb0EN7cutlass6half_tE19Flash_kernel_traitsILi96ELi64ELi64ELi4ES3_EELb1ELb0ELb0ELb0ELb1ELb1ELb1ELb0EEEvNS_16Flash_fwd_paramsE --------------------------
	.section	.nv.info._ZN5flash24flash_fwd_splitkv_kernelI23Flash_fwd_kernel_traitsILi96ELi64ELi64ELi4ELb0ELb0EN7cutlass6half_tE19Flash_kernel_traitsILi96ELi64ELi64ELi4ES3_EELb1ELb0ELb0ELb0ELb1ELb1ELb1ELb0EEEvNS_16Flash_fwd_paramsE,"",@"SHT_CUDA_INFO"
	.sectionflags	@""
	.align	4


	//----- nvinfo : EIATTR_CUDA_API_VERSION
	.align		4
        /*0000*/ 	.byte	0x04, 0x37
        /*0002*/ 	.short	(.L_1804 - .L_1803)
.L_1803:
        /*0004*/ 	.word	0x00000082


	//----- nvinfo : EIATTR_KPARAM_INFO
	.align		4
.L_1804:
        /*0008*/ 	.byte	0x04, 0x17
        /*000a*/ 	.short	(.L_1806 - .L_1805)
.L_1805:
        /*000c*/ 	.word	0x00000000
        /*0010*/ 	.short	0x0000
        /*0012*/ 	.short	0x0000
        /*0014*/ 	.byte	0x00, 0xf0, 0x41, 0x07


	//----- nvinfo : EIATTR_SPARSE_MMA_MASK
	.align		4
.L_1806:
        /*0018*/ 	.byte	0x03, 0x50
        /*001a*/ 	.short	0x0000


	//----- nvinfo : EIATTR_MAXREG_COUNT
	.align		4
        /*001c*/ 	.byte	0x03, 0x1b
        /*001e*/ 	.short	0x00ff


	//----- nvinfo : EIATTR_NUM_BARRIERS
	.align		4
        /*0020*/ 	.byte	0x02, 0x4c
        /*0022*/ 	.byte	0x01
	.zero		1


	//----- nvinfo : EIATTR_MERCURY_ISA_VERSION
	.align		4
        /*0024*/ 	.byte	0x03, 0x5f
        /*0026*/ 	.short	0x0101


	//----- nvinfo : EIATTR_COOP_GROUP_MASK_REGIDS
	.align		4
        /*0028*/ 	.byte	0x04, 0x29
        /*002a*/ 	.short	(.L_1808 - .L_1807)


	//   ....[0]....
.L_1807:
        /*002c*/ 	.word	0xffffffff


	//   ....[1]....
        /*0030*/ 	.word	0xffffffff


	//   ....[2]....
        /*0034*/ 	.word	0xffffffff


	//   ....[3]....
        /*0038*/ 	.word	0xffffffff


	//   ....[4]....
        /*003c*/ 	.word	0xffffffff


	//   ....[5]....
        /*0040*/ 	.word	0xffffffff


	//   ....[6]....
        /*0044*/ 	.word	0xffffffff


	//   ....[7]....
        /*0048*/ 	.word	0xffffffff


	//   ....[8]....
        /*004c*/ 	.word	0xffffffff


	//   ....[9]....
        /*0050*/ 	.word	0xffffffff


	//   ....[10]....
        /*0054*/ 	.word	0xffffffff


	//   ....[11]....
        /*0058*/ 	.word	0xffffffff


	//   ....[12]....
        /*005c*/ 	.word	0xffffffff


	//   ....[13]....
        /*0060*/ 	.word	0xffffffff


	//   ....[14]....
        /*0064*/ 	.word	0xffffffff


	//   ....[15]....
        /*0068*/ 	.word	0xffffffff


	//----- nvinfo : EIATTR_COOP_GROUP_INSTR_OFFSETS
	.align		4
.L_1808:
        /*006c*/ 	.byte	0x04, 0x28
        /*006e*/ 	.short	(.L_1810 - .L_1809)


	//   ....[0]....
.L_1809:
        /*0070*/ 	.word	0x000035d0


	//   ....[1]....
        /*0074*/ 	.word	0x000035f0


	//   ....[2]....
        /*0078*/ 	.word	0x00003610


	//   ....[3]....
        /*007c*/ 	.word	0x00003630


	//   ....[4]....
        /*0080*/ 	.word	0x00005c00


	//   ....[5]....
        /*0084*/ 	.word	0x00005c20


	//   ....[6]....
        /*0088*/ 	.word	0x00005c60


	//   ....[7]....
        /*008c*/ 	.word	0x00005c70


	//   ....[8]....
        /*0090*/ 	.word	0x000083e0


	//   ....[9]....
        /*0094*/ 	.word	0x00008410


	//   ....[10]....
        /*0098*/ 	.word	0x00008460


	//   ....[11]....
        /*009c*/ 	.word	0x00008470


	//   ....[12]....
        /*00a0*/ 	.word	0x000093f0


	//   ....[13]....
        /*00a4*/ 	.word	0x00009430


	//   ....[14]....
        /*00a8*/ 	.word	0x000094b0


	//   ....[15]....
        /*00ac*/ 	.word	0x000094c0


	//----- nvinfo : EIATTR_VRC_CTA_INIT_COUNT
	.align		4
.L_1810:
        /*00b0*/ 	.byte	0x02, 0x4a
	.zero		1
	.zero		1


	//----- nvinfo : EIATTR_EXIT_INSTR_OFFSETS
	.align		4
        /*00b4*/ 	.byte	0x04, 0x1c
        /*00b6*/ 	.short	(.L_1812 - .L_1811)


	//   ....[0]....
.L_1811:
        /*00b8*/ 	.word	0x00000440


	//   ....[1]....
        /*00bc*/ 	.word	0x00000b20


	//   ....[2]....
        /*00c0*/ 	.word	0x00000b50


	//   ....[3]....
        /*00c4*/ 	.word	0x00009f60


	//   ....[4]....
        /*00c8*/ 	.word	0x00009fa0


	//----- nvinfo : EIATTR_CRS_STACK_SIZE
	.align		4
.L_1812:
        /*00cc*/ 	.byte	0x04, 0x1e
        /*00ce*/ 	.short	(.L_1814 - .L_1813)
.L_1813:
        /*00d0*/ 	.word	0x00000000


	//----- nvinfo : EIATTR_CBANK_PARAM_SIZE
	.align		4
.L_1814:
        /*00d4*/ 	.byte	0x03, 0x19
        /*00d6*/ 	.short	0x01d0


	//----- nvinfo : EIATTR_PARAM_CBANK
	.align		4
        /*00d8*/ 	.byte	0x04, 0x0a
        /*00da*/ 	.short	(.L_1816 - .L_1815)
	.align		4
.L_1815:
        /*00dc*/ 	.word	index@(.nv.constant0._ZN5flash24flash_fwd_splitkv_kernelI23Flash_fwd_kernel_traitsILi96ELi64ELi64ELi4ELb0ELb0EN7cutlass6half_tE19Flash_kernel_traitsILi96ELi64ELi64ELi4ES3_EELb1ELb0ELb0ELb0ELb1ELb1ELb1ELb0EEEvNS_16Flash_fwd_paramsE)
        /*00e0*/ 	.short	0x0380
        /*00e2*/ 	.short	0x01d0


	//----- nvinfo : EIATTR_SW_WAR
	.align		4
.L_1816:
        /*00e4*/ 	.byte	0x04, 0x36
        /*00e6*/ 	.short	(.L_1818 - .L_1817)
.L_1817:
        /*00e8*/ 	.word	0x00000008
.L_1818:


//--------------------- .nv.info._ZN5flash24flash_fwd_splitkv_kernelI23Flash_fwd_kernel_traitsILi96ELi64ELi64ELi4ELb0ELb0EN7cutlass6half_tE19Flash_kernel_traitsILi96ELi64ELi64ELi4ES3_EELb1ELb0ELb1ELb0ELb0ELb0ELb1ELb0EEEvNS_16Flash_fwd_paramsE --------------------------
	.section	.nv.info._ZN5flash24flash_fwd_splitkv_kernelI23Flash_fwd_kernel_traitsILi96ELi64ELi64ELi4ELb0ELb0EN7cutlass6half_tE19Flash_kernel_traitsILi96ELi64ELi64ELi4ES3_EELb1ELb0ELb1ELb0ELb0ELb0ELb1ELb0EEEvNS_16Flash_fwd_paramsE,"",@"SHT_CUDA_INFO"
	.sectionflags	@""
	.align	4


	//----- nvinfo : EIATTR_CUDA_API_VERSION
	.align		4
        /*0000*/ 	.byte	0x04, 0x37
        /*0002*/ 	.short	(.L_1820 - .L_1819)
.L_1819:
        /*0004*/ 	.word	0x00000082


	//----- nvinfo : EIATTR_KPARAM_INFO
	.align		4
.L_1820:
        /*0008*/ 	.byte	0x04, 0x17
        /*000a*/ 	.short	(.L_1822 - .L_1821)
.L_1821:
        /*000c*/ 	.word	0x00000000
        /*0010*/ 	.short	0x0000
        /*0012*/ 	.short	0x0000
        /*0014*/ 	.byte	0x00, 0xf0, 0x41, 0x07


	//----- nvinfo : EIATTR_SPARSE_MMA_MASK
	.align		4
.L_1822:
        /*0018*/ 	.byte	0x03, 0x50
        /*001a*/ 	.short	0x0000


	//----- nvinfo : EIATTR_MAXREG_COUNT
	.align		4
        /*001c*/ 	.byte	0x03, 0x1b
        /*001e*/ 	.short	0x00ff


	//----- nvinfo : EIATTR_NUM_BARRIERS
	.align		4
        /*0020*/ 	.byte	0x02, 0x4c
        /*0022*/ 	.byte	0x01
	.zero		1


	//----- nvinfo : EIATTR_MERCURY_ISA_VERSION
	.align		4
        /*0024*/ 	.byte	0x03, 0x5f
        /*0026*/ 	.short	0x0101


	//----- nvinfo : EIATTR_COOP_GROUP_MASK_REGIDS
	.align		4
        /*0028*/ 	.byte	0x04, 0x29
        /*002a*/ 	.short	(.L_1824 - .L_1823)


	//   ....[0]....
.L_1823:
        /*002c*/ 	.word	0xffffffff


	//   ....[1]....
        /*0030*/ 	.word	0xffffffff


	//   ....[2]....
        /*0034*/ 	.word	0xffffffff


	//   ....[3]....
        /*0038*/ 	.word	0xffffffff


	//   ....[4]....
        /*003c*/ 	.word	0xffffffff


	//   ....[5]....
        /*0040*/ 	.word	0xffffffff


	//   ....[6]....
        /*0044*/ 	.word	0xffffffff


	//   ....[7]....
        /*0048*/ 	.word	0xffffffff


	//   ....[8]....
        /*004c*/ 	.word	0xffffffff


	//   ....[9]....
        /*0050*/ 	.word	0xffffffff


	//   ....[10]....
        /*0054*/ 	.word	0xffffffff


	//   ....[11]....
        /*0058*/ 	.word	0xffffffff


	//   ....[12]....
        /*005c*/ 	.word	0xffffffff


	//   ....[13]....
        /*0060*/ 	.word	0xffffffff


	//   ....[14]....
        /*0064*/ 	.word	0xffffffff


	//   ....[15]....
        /*0068*/ 	.word	0xffffffff


	//----- nvinfo : EIATTR_COOP_GROUP_INSTR_OFFSETS
	.align		4
.L_1824:
        /*006c*/ 	.byte	0x04, 0x28
        /*006e*/ 	.short	(.L_1826 - .L_1825)


	//   ....[0]....
.L_1825:
        /*0070*/ 	.word	0x000042a0


	//   ....[1]....
        /*0074*/ 	.word	0x000042c0


	//   ....[2]....
        /*0078*/ 	.word	0x00004350


	//   ....[3]....
        /*007c*/ 	.word	0x00004360


	//   ....[4]....
        /*0080*/ 	.word	0x00006be0


	//   ....[5]....
        /*0084*/ 	.word	0x00006c10


	//   ....[6]....
        /*0088*/ 	.word	0x00006c40


	//   ....[7]....
        /*008c*/ 	.word	0x00006c50


	//   ....[8]....
        /*0090*/ 	.word	0x000097f0


	//   ....[9]....
        /*0094*/ 	.word	0x00009820


	//   ....[10]....
        /*0098*/ 	.word	0x00009850


	//   ....[11]....
        /*009c*/ 	.word	0x00009860


	//   ....[12]....
        /*00a0*/ 	.word	0x0000a830


	//   ....[13]....
        /*00a4*/ 	.word	0x0000a870


	//   ....[14]....
        /*00a8*/ 	.word	0x0000a9a0


	//   ....[15]....
        /*00ac*/ 	.word	0x0000a9d0


	//----- nvinfo : EIATTR_VRC_CTA_INIT_COUNT
	.align		4
.L_1826:
        /*00b0*/ 	.byte	0x02, 0x4a
	.zero		1
	.zero		1


	//----- nvinfo : EIATTR_EXIT_INSTR_OFFSETS
	.align		4
        /*00b4*/ 	.byte	0x04, 0x1c
        /*00b6*/ 	.short	(.L_1828 - .L_1827)


	//   ....[0]....
.L_1827:
        /*00b8*/ 	.word	0x00000440


	//   ....[1]....
        /*00bc*/ 	.word	0x00000eb0


	//   ....[2]....
        /*00c0*/ 	.word	0x00000ee0


	//   ....[3]....
        /*00c4*/ 	.word	0x0000b5e0


	//   ....[4]....
        /*00c8*/ 	.word	0x0000b6e0


	//   ....[5]....
        /*00cc*/ 	.word	0x0000b730


	//----- nvinfo : EIATTR_CRS_STACK_SIZE
	.align		4
.L_1828:
        /*00d0*/ 	.byte	0x04, 0x1e
        /*00d2*/ 	.short	(.L_1830 - .L_1829)
.L_1829:
        /*00d4*/ 	.word	0x00000000


	//----- nvinfo : EIATTR_CBANK_PARAM_SIZE
	.align		4
.L_1830:
        /*00d8*/ 	.byte	0x03, 0x19
        /*00da*/ 	.short	0x01d0


	//----- nvinfo : EIATTR_PARAM_CBANK
	.align		4
        /*00dc*/ 	.byte	0x04, 0x0a
        /*00de*/ 	.short	(.L_1832 - .L_1831)
	.align		4
.L_1831:
        /*00e0*/ 	.word	index@(.nv.constant0._ZN5flash24flash_fwd_splitkv_kernelI23Flash_fwd_kernel_traitsILi96ELi64ELi64ELi4ELb0ELb0EN7cutlass6half_tE19Flash_kernel_traitsILi96ELi64ELi64ELi4ES3_EELb1ELb0ELb1ELb0ELb0ELb0ELb1ELb0EEEvNS_16Flash_fwd_paramsE)
        /*00e4*/ 	.short	0x0380
        /*00e6*/ 	.short	0x01d0


	//----- nvinfo : EIATTR_SW_WAR
	.align		4
.L_1832:
        /*00e8*/ 	.byte	0x04, 0x36
        /*00ea*/ 	.short	(.L_1834 - .L_1833)
.L_1833:
        /*00ec*/ 	.word	0x00000008
.L_1834:


//--------------------- .nv.info._ZN5flash24flash_fwd_splitkv_kernelI23Flash_fwd_kernel_traitsILi96ELi64ELi64ELi4ELb0ELb0EN7cutlass6half_tE19Flash_kernel_traitsILi96ELi64ELi64ELi4ES3_EELb1ELb0ELb1ELb0ELb0ELb1ELb1ELb0EEEvNS_16Flash_fwd_paramsE --------------------------
	.section	.nv.info._ZN5flash24flash_fwd_splitkv_kernelI23Flash_fwd_kernel_traitsILi96ELi64ELi64ELi4ELb0ELb0EN7cutlass6half_tE19Flash_kernel_traitsILi96ELi64ELi64ELi4ES3_EELb1ELb0ELb1ELb0ELb0ELb1ELb1ELb0EEEvNS_16Flash_fwd_paramsE,"",@"SHT_CUDA_INFO"
	.sectionflags	@""
	.align	4


	//----- nvinfo : EIATTR_CUDA_API_VERSION
	.align		4
        /*0000*/ 	.byte	0x04, 0x37
        /*0002*/ 	.short	(.L_1836 - .L_1835)
.L_1835:
        /*0004*/ 	.word	0x00000082


	//----- nvinfo : EIATTR_KPARAM_INFO
	.align		4
.L_1836:
        /*0008*/ 	.byte	0x04, 0x17
        /*000a*/ 	.short	(.L_1838 - .L_1837)
.L_1837:
        /*000c*/ 	.word	0x00000000
        /*0010*/ 	.short	0x0000
        /*0012*/ 	.short	0x0000
        /*0014*/ 	.byte	0x00, 0xf0, 0x41, 0x07


	//----- nvinfo : EIATTR_SPARSE_MMA_MASK
	.align		4
.L_1838:
        /*0018*/ 	.byte	0x03, 0x50
        /*001a*/ 	.short	0x0000


	//----- nvinfo : EIATTR_MAXREG_COUNT
	.align		4
        /*001c*/ 	.byte	0x03, 0x1b
        /*001e*/ 	.short	0x00ff


	//----- nvinfo : EIATTR_NUM_BARRIERS
	.align		4
        /*0020*/ 	.byte	0x02, 0x4c
        /*0022*/ 	.byte	0x01
	.zero		1


	//----- nvinfo : EIATTR_MERCURY_ISA_VERSION
	.align		4
        /*0024*/ 	.byte	0x03, 0x5f
        /*0026*/ 	.short	0x0101


	//----- nvinfo : EIATTR_COOP_GROUP_MASK_REGIDS
	.align		4
        /*0028*/ 	.byte	0x04, 0x29
        /*002a*/ 	.short	(.L_1840 - .L_1839)


	//   ....[0]....
.L_1839:
        /*002c*/ 	.word	0xffffffff


	//   ....[1]....
        /*0030*/ 	.word	0xffffffff


	//   ....[2]....
        /*0034*/ 	.word	0xffffffff


	//   ....[3]....
        /*0038*/ 	.word	0xffffffff


	//   ....[4]....
        /*003c*/ 	.word	0xffffffff


	//   ....[5]....
        /*0040*/ 	.word	0xffffffff


	//   ....[6]....
        /*0044*/ 	.word	0xffffffff


	//   ....[7]....
        /*0048*/ 	.word	0xffffffff


	//   ....[8]....
        /*004c*/ 	.word	0xffffffff


	//   ....[9]....
        /*0050*/ 	.word	0xffffffff


	//   ....[10]....
        /*0054*/ 	.word	0xffffffff


	//   ....[11]....
        /*0058*/ 	.word	0xffffffff


	//   ....[12]....
        /*005c*/ 	.word	0xffffffff


	//   ....[13]....
        /*0060*/ 	.word	0xffffffff


	//   ....[14]....
        /*0064*/ 	.word	0xffffffff


	//   ....[15]....
        /*0068*/ 	.word	0xffffffff


	//----- nvinfo : EIATTR_COOP_GROUP_INSTR_OFFSETS
	.align		4
.L_1840:
        /*006c*/ 	.byte	0x04, 0x28
        /*006e*/ 	.short	(.L_1842 - .L_1841)


	//   ....[0]....
.L_1841:
        /*0070*/ 	.word	0x00004660


	//   ....[1]....
        /*0074*/ 	.word	0x00004690


	//   ....[2]....
        /*0078*/ 	.word	0x000046c0


	//   ....[3]....
        /*007c*/ 	.word	0x000046e0


	//   ....[4]....
        /*0080*/ 	.word	0x00007340


	//   ....[5]....
        /*0084*/ 	.word	0x00007370


	//   ....[6]....
        /*0088*/ 	.word	0x000073b0


	//   ....[7]....
        /*008c*/ 	.word	0x000073c0


	//   ....[8]....
        /*0090*/ 	.word	0x0000a340


	//   ....[9]....
        /*0094*/ 	.word	0x0000a380


	//   ....[10]....
        /*0098*/ 	.word	0x0000a3d0


	//   ....[11]....
        /*009c*/ 	.word	0x0000a3f0


	//   ....[12]....
        /*00a0*/ 	.word	0x0000b360


	//   ....[13]....
        /*00a4*/ 	.word	0x0000b3a0


	//   ....[14]....
        /*00a8*/ 	.word	0x0000b4d0


	//   ....[15]....
        /*00ac*/ 	.word	0x0000b500


	//----- nvinfo : EIATTR_VRC_CTA_INIT_COUNT
	.align		4
.L_1842:
        /*00b0*/ 	.byte	0x02, 0x4a
	.zero		1
	.zero		1


	//----- nvinfo : EIATTR_EXIT_INSTR_OFFSETS
	.align		4
        /*00b4*/ 	.byte	0x04, 0x1c
        /*00b6*/ 	.short	(.L_1844 - .L_1843)


	//   ....[0]....
.L_1843:
        /*00b8*/ 	.word	0x00000440


	//   ....[1]....
        /*00bc*/ 	.word	0x00000eb0


	//   ....[2]....
        /*00c0*/ 	.word	0x00000ee0


	//   ....[3]....
        /*00c4*/ 	.word	0x0000c110


	//   ....[4]....
        /*00c8*/ 	.word	0x0000c210


	//   ....[5]....
        /*00cc*/ 	.word	0x0000c260


	//----- nvinfo : EIATTR_CRS_STACK_SIZE
	.align		4
.L_1844:
        /*00d0*/ 	.byte	0x04, 0x1e
        /*00d2*/ 	.short	(.L_1846 - .L_1845)
.L_1845:
        /*00d4*/ 	.word	0x00000000


	//----- nvinfo : EIATTR_CBANK_PARAM_SIZE
	.align		4
.L_1846:
        /*00d8*/ 	.byte	0x03, 0x19
        /*00da*/ 	.short	0x01d0


	//----- nvinfo : EIATTR_PARAM_CBANK
	.align		4
        /*00dc*/ 	.byte	0x04, 0x0a
        /*00de*/ 	.short	(.L_1848 - .L_1847)
	.align		4
.L_1847:
        /*00e0*/ 	.word	index@(.nv.constant0._ZN5flash24flash_fwd_splitkv_kernelI23Flash_fwd_kernel_traitsILi96ELi64ELi64ELi4ELb0ELb0EN7cutlass6half_tE19Flash_kernel_traitsILi96ELi64ELi64ELi4ES3_EELb1ELb0ELb1ELb0ELb0ELb1ELb1ELb0EEEvNS_16Flash_fwd_paramsE)
        /*00e4*/ 	.short	0x0380
        /*00e6*/ 	.short	0x01d0


	//----- nvinfo : EIATTR_SW_WAR
	.align		4
.L_1848:
        /*00e8*/ 	.byte	0x04, 0x36
        /*00ea*/ 	.short	(.L_1850 - .L_1849)
.L_1849:
        /*00ec*/ 	.word	0x00000008
.L_1850:


//--------------------- .nv.info._ZN5flash24flash_fwd_splitkv_kernelI23Flash_fwd_kernel_traitsILi96ELi64ELi64ELi4ELb0ELb0EN7cutlass6half_tE19Flash_kernel_traitsILi96ELi64ELi64ELi4ES3_EELb1ELb0ELb0ELb0ELb1ELb0ELb1ELb1EEEvNS_16Flash_fwd_paramsE --------------------------
	.section	.nv.info._ZN5flash24flash_fwd_splitkv_kernelI23Flash_fwd_kernel_traitsILi96ELi64ELi64ELi4ELb0ELb0EN7cutlass6half_tE19Flash_kernel_traitsILi96ELi64ELi64ELi4ES3_EELb1ELb0ELb0ELb0ELb1ELb0ELb1ELb1EEEvNS_16Flash_fwd_paramsE,"",@"SHT_CUDA_INFO"
	.sectionflags	@""
	.align	4


	//----- nvinfo : EIATTR_CUDA_API_VERSION
	.align		4
        /*0000*/ 	.byte	0x04, 0x37
        /*0002*/ 	.short	(.L_1852 - .L_1851)
.L_1851:
        /*0004*/ 	.word	0x00000082


	//----- nvinfo : EIATTR_KPARAM_INFO
	.align		4
.L_1852:
        /*0008*/ 	.byte	0x04, 0x17
        /*000a*/ 	.short	(.L_1854 - .L_1853)
.L_1853:
        /*000c*/ 	.word	0x00000000
        /*0010*/ 	.short	0x0000
        /*0012*/ 	.short	0x0000
        /*0014*/ 	.byte	0x00, 0xf0, 0x41, 0x07


	//----- nvinfo : EIATTR_SPARSE_MMA_MASK
	.align		4
.L_1854:
        /*0018*/ 	.byte	0x03, 0x50
        /*001a*/ 	.short	0x0000


	//----- nvinfo : EIATTR_MAXREG_COUNT
	.align		4
        /*001c*/ 	.byte	0x03, 0x1b
        /*001e*/ 	.short	0x00ff


	//----- nvinfo : EIATTR_NUM_BARRIERS
	.align		4
        /*0020*/ 	.byte	0x02, 0x4c
        /*0022*/ 	.byte	0x01
	.zero		1


	//----- nvinfo : EIATTR_MERCURY_ISA_VERSION
	.align		4
        /*0024*/ 	.byte	0x03, 0x5f
        /*0026*/ 	.short	0x0101


	//----- nvinfo : EIATTR_COOP_GROUP_MASK_REGIDS
	.align		4
        /*0028*/ 	.byte	0x04, 0x29
        /*002a*/ 	.short	(.L_1856 - .L_1855)


	//   ....[0]....
.L_1855:
        /*002c*/ 	.word	0xffffffff


	//   ....[1]....
        /*0030*/ 	.word	0xffffffff


	//   ....[2]....
        /*0034*/ 	.word	0xffffffff


	//   ....[3]....
        /*0038*/ 	.word	0xffffffff


	//   ....[4]....
        /*003c*/ 	.word	0xffffffff


	//   ....[5]....
        /*0040*/ 	.word	0xffffffff


	//   ....[6]....
        /*0044*/ 	.word	0xffffffff


	//   ....[7]....
        /*0048*/ 	.word	0xffffffff


	//   ....[8]....
        /*004c*/ 	.word	0xffffffff


	//   ....[9]....
        /*0050*/ 	.word	0xffffffff


	//   ....[10]....
        /*0054*/ 	.word	0xffffffff


	//   ....[11]....
        /*0058*/ 	.word	0xffffffff


	//   ....[12]....
        /*005c*/ 	.word	0xffffffff


	//   ....[13]....
        /*0060*/ 	.word	0xffffffff


	//   ....[14]....
        /*0064*/ 	.word	0xffffffff


	//   ....[15]....
        /*0068*/ 	.word	0xffffffff


	//----- nvinfo : EIATTR_COOP_GROUP_INSTR_OFFSETS
	.align		4
.L_1856:
        /*006c*/ 	.byte	0x04, 0x28
        /*006e*/ 	.short	(.L_1858 - .L_1857)


	//   ....[0]....
.L_1857:
        /*0070*/ 	.word	0x0000b1e0


	//   ....[1]....
        /*0074*/ 	.word	0x0000b200


	//   ....[2]....
        /*0078*/ 	.word	0x0000b220


	//   ....[3]....
        /*007c*/ 	.word	0x0000b240


	//   ....[4]....
        /*0080*/ 	.word	0x0000d490


	//   ....[5]....
        /*0084*/ 	.word	0x0000d4b0


	//   ....[6]....
        /*0088*/ 	.word	0x0000d4e0


	//   ....[7]....
        /*008c*/ 	.word	0x0000d4f0


	//   ....[8]....
        /*0090*/ 	.word	0x0000f8a0


	//   ....[9]....
        /*0094*/ 	.word	0x0000f8b0


	//   ....[10]....
        /*0098*/ 	.word	0x0000f8e0


	//   ....[11]....
        /*009c*/ 	.word	0x0000f8f0


	//   ....[12]....
        /*00a0*/ 	.word	0x000108c0


	//   ....[13]....
        /*00a4*/ 	.word	0x00010900


	//   ....[14]....
        /*00a8*/ 	.word	0x00010970


	//   ....[15]....
        /*00ac*/ 	.word	0x00010990


	//----- nvinfo : EIATTR_VRC_CTA_INIT_COUNT
	.align		4
.L_1858:
        /*00b0*/ 	.byte	0x02, 0x4a
	.zero		1
	.zero		1


	//----- nvinfo : EIATTR_EXIT_INSTR_OFFSETS
	.align		4
        /*00b4*/ 	.byte	0x04, 0x1c
        /*00b6*/ 	.short	(.L_1860 - .L_1859)


	//   ....[0]....
.L_1859:
        /*00b8*/ 	.word	0x00000460


	//   ....[1]....
        /*00bc*/ 	.word	0x00000b20


	//   ....[2]....
        /*00c0*/ 	.word	0x00000b50


	//   ....[3]....
        /*00c4*/ 	.word	0x00011460


	//   ....[4]....
        /*00c8*/ 	.word	0x000114a0


	//----- nvinfo : EIATTR_CRS_STACK_SIZE
	.align		4
.L_1860:
        /*00cc*/ 	.byte	0x04, 0x1e
        /*00ce*/ 	.short	(.L_1862 - .L_1861)
.L_1861:
        /*00d0*/ 	.word	0x00000000


	//----- nvinfo : EIATTR_CBANK_PARAM_SIZE
	.align		4
.L_1862:
        /*00d4*/ 	.byte	0x03, 0x19
        /*00d6*/ 	.short	0x01d0


	//----- nvinfo : EIATTR_PARAM_CBANK
	.align		4
        /*00d8*/ 	.byte	0x04, 0x0a
        /*00da*/ 	.short	(.L_1864 - .L_1863)
	.align		4
.L_1863:
        /*00dc*/ 	.word	index@(.nv.constant0._ZN5flash24flash_fwd_splitkv_kernelI23Flash_fwd_kernel_traitsILi96ELi64ELi64ELi4ELb0ELb0EN7cutlass6half_tE19Flash_kernel_traitsILi96ELi64ELi64ELi4ES3_EELb1ELb0ELb0ELb0ELb1ELb0ELb1ELb1EEEvNS_16Flash_fwd_paramsE)
        /*00e0*/ 	.short	0x0380
        /*00e2*/ 	.short	0x01d0


	//----- nvinfo : EIATTR_SW_WAR
	.align		4
.L_1864:
        /*00e4*/ 	.byte	0x04, 0x36
        /*00e6*/ 	.short	(.L_1866 - .L_1865)
.L_1865:
        /*00e8*/ 	.word	0x00000008
.L_1866:


//--------------------- .nv.info._ZN5flash24flash_fwd_splitkv_kernelI23Flash_fwd_kernel_traitsILi96ELi64ELi64ELi4ELb0ELb0EN7cutlass6half_tE19Flash_kernel_traitsILi96ELi64ELi64ELi4ES3_EELb1ELb0ELb0ELb0ELb1ELb1ELb1ELb1EEEvNS_16Flash_fwd_paramsE --------------------------
	.section	.nv.info._ZN5flash24flash_fwd_splitkv_kernelI23Flash_fwd_kernel_traitsILi96ELi64ELi64ELi4ELb0ELb0EN7cutlass6half_tE19Flash_kernel_traitsILi96ELi64ELi64ELi4ES3_EELb1ELb0ELb0ELb0ELb1ELb1ELb1ELb1EEEvNS_16Flash_fwd_paramsE,"",@"SHT_CUDA_INFO"
	.sectionflags	@""
	.align	4


	//----- nvinfo : EIATTR_CUDA_API_VERSION
	.align		4
        /*0000*/ 	.byte	0x04, 0x37
        /*0002*/ 	.short	(.L_1868 - .L_1867)
.L_1867:
        /*0004*/ 	.word	0x00000082


	//----- nvinfo : EIATTR_KPARAM_INFO
	.align		4
.L_1868:
        /*0008*/ 	.byte	0x04, 0x17
        /*000a*/ 	.short	(.L_1870 - .L_1869)
.L_1869:
        /*000c*/ 	.word	0x00000000
        /*0010*/ 	.short	0x0000
        /*0012*/ 	.short	0x0000
        /*0014*/ 	.byte	0x00, 0xf0, 0x41, 0x07


	//----- nvinfo : EIATTR_SPARSE_MMA_MASK
	.align		4
.L_1870:
        /*0018*/ 	.byte	0x03, 0x50
        /*001a*/ 	.short	0x0000


	//----- nvinfo : EIATTR_MAXREG_COUNT
	.align		4
        /*001c*/ 	.byte	0x03, 0x1b
        /*001e*/ 	.short	0x00ff


	//----- nvinfo : EIATTR_NUM_BARRIERS
	.align		4
        /*0020*/ 	.byte	0x02, 0x4c
        /*0022*/ 	.byte	0x01
	.zero		1


	//----- nvinfo : EIATTR_MERCURY_ISA_VERSION
	.align		4
        /*0024*/ 	.byte	0x03, 0x5f
        /*0026*/ 	.short	0x0101


	//----- nvinfo : EIATTR_COOP_GROUP_MASK_REGIDS
	.align		4
        /*0028*/ 	.byte	0x04, 0x29
        /*002a*/ 	.short	(.L_1872 - .L_1871)


	//   ....[0]....
.L_1871:
        /*002c*/ 	.word	0xffffffff


	//   ....[1]....
        /*0030*/ 	.word	0xffffffff


	//   ....[2]....
        /*0034*/ 	.word	0xffffffff


	//   ....[3]....
        /*0038*/ 	.word	0xffffffff


	//   ....[4]....
        /*003c*/ 	.word	0xffffffff


	//   ....[5]....
        /*0040*/ 	.word	0xffffffff


	//   ....[6]....
        /*0044*/ 	.word	0xffffffff


	//   ....[7]....
        /*0048*/ 	.word	0xffffffff


	//   ....[8]....
        /*004c*/ 	.word	0xffffffff


	//   ....[9]....
        /*0050*/ 	.word	0xffffffff


	//   ....[10]....
        /*0054*/ 	.word	0xffffffff


	//   ....[11]....
        /*0058*/ 	.word	0xffffffff


	//   ....[12]....
        /*005c*/ 	.word	0xffffffff


	//   ....[13]....
        /*0060*/ 	.word	0xffffffff


	//   ....[14]....
        /*0064*/ 	.word	0xffffffff


	//   ....[15]....
        /*0068*/ 	.word	0xffffffff


	//----- nvinfo : EIATTR_COOP_GROUP_INSTR_OFFSETS
	.align		4
.L_1872:
        /*006c*/ 	.byte	0x04, 0x28
        /*006e*/ 	.short	(.L_1874 - .L_1873)


	//   ....[0]....
.L_1873:
        /*0070*/ 	.word	0x0000b5d0


	//   ....[1]....
        /*0074*/ 	.word	0x0000b5f0


	//   ....[2]....
        /*0078*/ 	.word	0x0000b620


	//   ....[3]....
        /*007c*/ 	.word	0x0000b640


	//   ....[4]....
        /*0080*/ 	.word	0x0000dc80


	//   ....[5]....
        /*0084*/ 	.word	0x0000dca0


	//   ....[6]....
        /*0088*/ 	.word	0x0000dcd0


	//   ....[7]....
        /*008c*/ 	.word	0x0000dce0


	//   ....[8]....
        /*0090*/ 	.word	0x000104b0


	//   ....[9]....
        /*0094*/ 	.word	0x000104e0


	//   ....[10]....
        /*0098*/ 	.word	0x00010530


	//   ....[11]....
        /*009c*/ 	.word	0x00010540


	//   ....[12]....
        /*00a0*/ 	.word	0x000114c0


	//   ....[13]....
        /*00a4*/ 	.word	0x00011500


	//   ....[14]....
        /*00a8*/ 	.word	0x00011560


	//   ....[15]....
        /*00ac*/ 	.word	0x00011590


	//----- nvinfo : EIATTR_VRC_CTA_INIT_COUNT
	.align		4
.L_1874:
        /*00b0*/ 	.byte	0x02, 0x4a
	.zero		1
	.zero		1


	//----- nvinfo : EIATTR_EXIT_INSTR_OFFSETS
	.align		4
        /*00b4*/ 	.byte	0x04, 0x1c
        /*00b6*/ 	.short	(.L_1876 - .L_1875)


	//   ....[0]....
.L_1875:
        /*00b8*/ 	.word	0x00000460


	//   ....[1]....
        /*00bc*/ 	.word	0x00000b20


	//   ....[2]....
        /*00c0*/ 	.word	0x00000b50


	//   ....[3]....
        /*00c4*/ 	.word	0x00012060


	//   ....[4]....
        /*00c8*/ 	.word	0x000120a0


	//----- nvinfo : EIATTR_CRS_STACK_SIZE
	.align		4
.L_1876:
        /*00cc*/ 	.byte	0x04, 0x1e
        /*00ce*/ 	.short	(.L_1878 - .L_1877)
.L_1877:
        /*00d0*/ 	.word	0x00000000


	//----- nvinfo : EIATTR_CBANK_PARAM_SIZE
	.align		4
.L_1878:
        /*00d4*/ 	.byte	0x03, 0x19
        /*00d6*/ 	.short	0x01d0


	//----- nvinfo : EIATTR_PARAM_CBANK
	.align		4
        /*00d8*/ 	.byte	0x04, 0x0a
        /*00da*/ 	.short	(.L_1880 - .L_1879)
	.align		4
.L_1879:
        /*00dc*/ 	.word	index@(.nv.constant0._ZN5flash24flash_fwd_splitkv_kernelI23Flash_fwd_kernel_traitsILi96ELi64ELi64ELi4ELb0ELb0EN7cutlass6half_tE19Flash_kernel_traitsILi96ELi64ELi64ELi4ES3_EELb1ELb0ELb0ELb0ELb1ELb1ELb1ELb1EEEvNS_16Flash_fwd_paramsE)
        /*00e0*/ 	.short	0x0380
        /*00e2*/ 	.short	0x01d0


	//----- nvinfo : EIATTR_SW_WAR
	.align		4
.L_1880:
        /*00e4*/ 	.byte	0x04, 0x36
        /*00e6*/ 	.short	(.L_1882 - .L_1881)
.L_1881:
        /*00e8*/ 	.word	0x00000008
.L_1882:


//--------------------- .nv.info._ZN5flash24flash_fwd_splitkv_kernelI23Flash_fwd_kernel_traitsILi96ELi64ELi64ELi4ELb0ELb0EN7cutlass6half_tE19Flash_kernel_traitsILi96ELi64ELi64ELi4ES3_EELb1ELb0ELb1ELb0ELb0ELb0ELb1ELb1EEEvNS_16Flash_fwd_paramsE --------------------------
	.section	.nv.info._ZN5flash24flash_fwd_splitkv_kernelI23Flash_fwd_kernel_traitsILi96ELi64ELi64ELi4ELb0ELb0EN7cutlass6half_tE19Flash_kernel_traitsILi96ELi64ELi64ELi4ES3_EELb1ELb0ELb1ELb0ELb0ELb0ELb1ELb1EEEvNS_16Flash_fwd_paramsE,"",@"SHT_CUDA_INFO"
	.sectionflags	@""
	.align	4


	//----- nvinfo : EIATTR_CUDA_API_VERSION
	.align		4
        /*0000*/ 	.byte	0x04, 0x37
        /*0002*/ 	.short	(.L_1884 - .L_1883)
.L_1883:
        /*0004*/ 	.word	0x00000082


	//----- nvinfo : EIATTR_KPARAM_INFO
	.align		4
.L_1884:
        /*0008*/ 	.byte	0x04, 0x17
        /*000a*/ 	.short	(.L_1886 - .L_1885)
.L_1885:
        /*000c*/ 	.word	0x00000000
        /*0010*/ 	.short	0x0000
        /*0012*/ 	.short	0x0000
        /*0014*/ 	.byte	0x00, 0xf0, 0x41, 0x07


	//----- nvinfo : EIATTR_SPARSE_MMA_MASK
	.align		4
.L_1886:
        /*0018*/ 	.byte	0x03, 0x50
        /*001a*/ 	.short	0x0000


	//----- nvinfo : EIATTR_MAXREG_COUNT
	.align		4
        /*001c*/ 	.byte	0x03, 0x1b
        /*001e*/ 	.short	0x00ff


	//----- nvinfo : EIATTR_NUM_BARRIERS
	.align		4
        /*0020*/ 	.byte	0x02, 0x4c
        /*0022*/ 	.byte	0x01
	.zero		1


	//----- nvinfo : EIATTR_MERCURY_ISA_VERSION
	.align		4
        /*0024*/ 	.byte	0x03, 0x5f
        /*0026*/ 	.short	0x0101


	//----- nvinfo : EIATTR_COOP_GROUP_MASK_REGIDS
	.align		4
        /*0028*/ 	.byte	0x04, 0x29
        /*002a*/ 	.short	(.L_1888 - .L_1887)


	//   ....[0]....
.L_1887:
        /*002c*/ 	.word	0xffffffff


	//   ....[1]....
        /*0030*/ 	.word	0xffffffff


	//   ....[2]....
        /*0034*/ 	.word	0xffffffff


	//   ....[3]....
        /*0038*/ 	.word	0xffffffff


	//   ....[4]....
        /*003c*/ 	.word	0xffffffff


	//   ....[5]....
        /*0040*/ 	.word	0xffffffff


	//   ....[6]....
        /*0044*/ 	.word	0xffffffff


	//   ....[7]....
        /*0048*/ 	.word	0xffffffff


	//   ....[8]....
        /*004c*/ 	.word	0xffffffff


	//   ....[9]....
        /*0050*/ 	.word	0xffffffff


	//   ....[10]....
        /*0054*/ 	.word	0xffffffff


	//   ....[11]....
        /*0058*/ 	.word	0xffffffff


	//   ....[12]....
        /*005c*/ 	.word	0xffffffff


	//   ....[13]....
        /*0060*/ 	.word	0xffffffff


	//   ....[14]....
        /*0064*/ 	.word	0xffffffff


	//   ....[15]....
        /*0068*/ 	.word	0xffffffff


	//----- nvinfo : EIATTR_COOP_GROUP_INSTR_OFFSETS
	.align		4
.L_1888:
        /*006c*/ 	.byte	0x04, 0x28
        /*006e*/ 	.short	(.L_1890 - .L_1889)


	//   ....[0]....
.L_1889:
        /*0070*/ 	.word	0x0000c8b0


	//   ....[1]....
        /*0074*/ 	.word	0x0000c8c0


	//   ....[2]....
        /*0078*/ 	.word	0x0000c910


	//   ....[3]....
        /*007c*/ 	.word	0x0000c920


	//   ....[4]....
        /*0080*/ 	.word	0x0000f210


	//   ....[5]....
        /*0084*/ 	.word	0x0000f220


	//   ....[6]....
        /*0088*/ 	.word	0x0000f250


	//   ....[7]....
        /*008c*/ 	.word	0x0000f260


	//   ....[8]....
        /*0090*/ 	.word	0x00011cb0


	//   ....[9]....
        /*0094*/ 	.word	0x00011cd0


	//   ....[10]....
        /*0098*/ 	.word	0x00011d00


	//   ....[11]....
        /*009c*/ 	.word	0x00011d10


	//   ....[12]....
        /*00a0*/ 	.word	0x00012cc0


	//   ....[13]....
        /*00a4*/ 	.word	0x00012d00


	//   ....[14]....
        /*00a8*/ 	.word	0x00012d70


	//   ....[15]....
        /*00ac*/ 	.word	0x00012d90


	//----- nvinfo : EIATTR_VRC_CTA_INIT_COUNT
	.align		4
.L_1890:
        /*00b0*/ 	.byte	0x02, 0x4a
	.zero		1
	.zero		1


	//----- nvinfo : EIATTR_EXIT_INSTR_OFFSETS
	.align		4
        /*00b4*/ 	.byte	0x04, 0x1c
        /*00b6*/ 	.short	(.L_1892 - .L_1891)


	//   ....[0]....
.L_1891:
        /*00b8*/ 	.word	0x00000450


	//   ....[1]....
        /*00bc*/ 	.word	0x00000ec0


	//   ....[2]....
        /*00c0*/ 	.word	0x00000ef0


	//   ....[3]....
        /*00c4*/ 	.word	0x00013b20


	//   ....[4]....
        /*00c8*/ 	.word	0x00013c20


	//   ....[5]....
        /*00cc*/ 	.word	0x00013c70


	//----- nvinfo : EIATTR_CRS_STACK_SIZE
	.align		4
.L_1892:
        /*00d0*/ 	.byte	0x04, 0x1e
        /*00d2*/ 	.short	(.L_1894 - .L_1893)
.L_1893:
        /*00d4*/ 	.word	0x00000000


	//----- nvinfo : EIATTR_CBANK_PARAM_SIZE
	.align		4
.L_1894:
        /*00d8*/ 	.byte	0x03, 0x19
        /*00da*/ 	.short	0x01d0


	//----- nvinfo : EIATTR_PARAM_CBANK
	.align		4
        /*00dc*/ 	.byte	0x04, 0x0a
        /*00de*/ 	.short	(.L_1896 - .L_1895)
	.align		4
.L_1895:
        /*00e0*/ 	.word	index@(.nv.constant0._ZN5flash24flash_fwd_splitkv_kernelI23Flash_fwd_kernel_traitsILi96ELi64ELi64ELi4ELb0ELb0EN7cutlass6half_tE19Flash_kernel_traitsILi96ELi64ELi64ELi4ES3_EELb1ELb0ELb1ELb0ELb0ELb0ELb1ELb1EEEvNS_16Flash_fwd_paramsE)
        /*00e4*/ 	.short	0x0380
        /*00e6*/ 	.short	0x01d0


	//----- nvinfo : EIATTR_SW_WAR
	.align		4
.L_1896:
        /*00e8*/ 	.byte	0x04, 0x36
        /*00ea*/ 	.short	(.L_1898 - .L_1897)
.L_1897:
        /*00ec*/ 	.word	0x00000008
.L_1898:


//--------------------- .nv.info._ZN5flash24flash_fwd_splitkv_kernelI23Flash_fwd_kernel_traitsILi96ELi64ELi64ELi4ELb0ELb0EN7cutlass6half_tE19Flash_kernel_traitsILi96ELi64ELi64ELi4ES3_EELb1ELb0ELb1ELb0ELb0ELb1ELb1ELb1EEEvNS_16Flash_fwd_paramsE --------------------------
	.section	.nv.info._ZN5flash24flash_fwd_splitkv_kernelI23Flash_fwd_kernel_traitsILi96ELi64ELi64ELi4ELb0ELb0EN7cutlass6half_tE19Flash_kernel_traitsILi96ELi64ELi64ELi4ES3_EELb1ELb0ELb1ELb0ELb0ELb1ELb1ELb1EEEvNS_16Flash_fwd_paramsE,"",@"SHT_CUDA_INFO"
	.sectionflags	@""
	.align	4


	//----- nvinfo : EIATTR_CUDA_API_VERSION
	.align		4
        /*0000*/ 	.byte	0x04, 0x37
        /*0002*/ 	.short	(.L_1900 - .L_1899)
.L_1899:
        /*0004*/ 	.word	0x00000082


	//----- nvinfo : EIATTR_KPARAM_INFO
	.align		4
.L_1900:
        /*0008*/ 	.byte	0x04, 0x17
        /*000a*/ 	.short	(.L_1902 - .L_1901)
.L_1901:
        /*000c*/ 	.word	0x00000000
        /*0010*/ 	.short	0x0000
        /*0012*/ 	.short	0x0000
        /*0014*/ 	.byte	0x00, 0xf0, 0x41, 0x07


	//----- nvinfo : EIATTR_SPARSE_MMA_MASK
	.align		4
.L_1902:
        /*0018*/ 	.byte	0x03, 0x50
        /*001a*/ 	.short	0x0000


	//----- nvinfo : EIATTR_MAXREG_COUNT
	.align		4
        /*001c*/ 	.byte	0x03, 0x1b
        /*001e*/ 	.short	0x00ff


	//----- nvinfo : EIATTR_NUM_BARRIERS
	.align		4
        /*0020*/ 	.byte	0x02, 0x4c
        /*0022*/ 	.byte	0x01
	.zero		1


	//----- nvinfo : EIATTR_MERCURY_ISA_VERSION
	.align		4
        /*0024*/ 	.byte	0x03, 0x5f
        /*0026*/ 	.short	0x0101


	//----- nvinfo : EIATTR_COOP_GROUP_MASK_REGIDS
	.align		4
        /*0028*/ 	.byte	0x04, 0x29
        /*002a*/ 	.short	(.L_1904 - .L_1903)


	//   ....[0]....
.L_1903:
        /*002c*/ 	.word	0xffffffff


	//   ....[1]....
        /*0030*/ 	.word	0xffffffff


	//   ....[2]....
        /*0034*/ 	.word	0xffffffff


	//   ....[3]....
        /*0038*/ 	.word	0xffffffff


	//   ....[4]....
        /*003c*/ 	.word	0xffffffff


	//   ....[5]....
        /*0040*/ 	.word	0xffffffff


	//   ....[6]....
        /*0044*/ 	.word	0xffffffff


	//   ....[7]....
        /*0048*/ 	.word	0xffffffff


	//   ....[8]....
        /*004c*/ 	.word	0xffffffff


	//   ....[9]....
        /*0050*/ 	.word	0xffffffff


	//   ....[10]....
        /*0054*/ 	.word	0xffffffff


	//   ....[11]....
        /*0058*/ 	.word	0xffffffff


	//   ....[12]....
        /*005c*/ 	.word	0xffffffff


	//   ....[13]....
        /*0060*/ 	.word	0xffffffff


	//   ....[14]....
        /*0064*/ 	.word	0xffffffff


	//   ....[15]....
        /*0068*/ 	.word	0xffffffff


	//----- nvinfo : EIATTR_COOP_GROUP_INSTR_OFFSETS
	.align		4
.L_1904:
        /*006c*/ 	.byte	0x04, 0x28
        /*006e*/ 	.short	(.L_1906 - .L_1905)


	//   ....[0]....
.L_1905:
        /*0070*/ 	.word	0x0000cd30


	//   ....[1]....
        /*0074*/ 	.word	0x0000cd50


	//   ....[2]....
        /*0078*/ 	.word	0x0000cdd0


	//   ....[3]....
        /*007c*/ 	.word	0x0000cde0


	//   ....[4]....
        /*0080*/ 	.word	0x0000faf0


	//   ....[5]....
        /*0084*/ 	.word	0x0000fb00


	//   ....[6]....
        /*0088*/ 	.word	0x0000fb30


	//   ....[7]....
        /*008c*/ 	.word	0x0000fb40


	//   ....[8]....
        /*0090*/ 	.word	0x000129d0


	//   ....[9]....
        /*0094*/ 	.word	0x00012a00


	//   ....[10]....
        /*0098*/ 	.word	0x00012a40


	//   ....[11]....
        /*009c*/ 	.word	0x00012a50


	//   ....[12]....
        /*00a0*/ 	.word	0x000139e0


	//   ....[13]....
        /*00a4*/ 	.word	0x00013a20


	//   ....[14]....
        /*00a8*/ 	.word	0x00013a90


	//   ....[15]....
        /*00ac*/ 	.word	0x00013ab0


	//----- nvinfo : EIATTR_VRC_CTA_INIT_COUNT
	.align		4
.L_1906:
        /*00b0*/ 	.byte	0x02, 0x4a
	.zero		1
	.zero		1


	//----- nvinfo : EIATTR_EXIT_INSTR_OFFSETS
	.align		4
        /*00b4*/ 	.byte	0x04, 0x1c
        /*00b6*/ 	.short	(.L_1908 - .L_1907)


	//   ....[0]....
.L_1907:
        /*00b8*/ 	.word	0x00000450


	//   ....[1]....
        /*00bc*/ 	.word	0x00000ec0


	//   ....[2]....
        /*00c0*/ 	.word	0x00000ef0


	//   ....[3]....
        /*00c4*/ 	.word	0x00014840


	//   ....[4]....
        /*00c8*/ 	.word	0x00014940


	//   ....[5]....
        /*00cc*/ 	.word	0x00014990


	//----- nvinfo : EIATTR_CRS_STACK_SIZE
	.align		4
.L_1908:
        /*00d0*/ 	.byte	0x04, 0x1e
        /*00d2*/ 	.short	(.L_1910 - .L_1909)
.L_1909:
        /*00d4*/ 	.word	0x00000000


	//----- nvinfo : EIATTR_CBANK_PARAM_SIZE
	.align		4
.L_1910:
        /*00d8*/ 	.byte	0x03, 0x19
        /*00da*/ 	.short	0x01d0


	//----- nvinfo : EIATTR_PARAM_CBANK
	.align		4
        /*00dc*/ 	.byte	0x04, 0x0a
        /*00de*/ 	.short	(.L_1912 - .L_1911)
	.align		4
.L_1911:
        /*00e0*/ 	.word	index@(.nv.constant0._ZN5flash24flash_fwd_splitkv_kernelI23Flash_fwd_kernel_traitsILi96ELi64ELi64ELi4ELb0ELb0EN7cutlass6half_tE19Flash_kernel_traitsILi96ELi64ELi64ELi4ES3_EELb1ELb0ELb1ELb0ELb0ELb1ELb1ELb1EEEvNS_16Flash_fwd_paramsE)
        /*00e4*/ 	.short	0x0380
        /*00e6*/ 	.short	0x01d0


	//----- nvinfo : EIATTR_SW_WAR
	.align		4
.L_1912:
        /*00e8*/ 	.byte	0x04, 0x36
        /*00ea*/ 	.short	(.L_1914 - .L_1913)
.L_1913:
        /*00ec*/ 	.word	0x00000008
.L_1914:


//--------------------- .nv.callgraph             --------------------------
	.section	.nv.callgraph,"",@"SHT_CUDA_CALLGRAPH"
	.align	4
	.sectionentsize	8
	.align		4
        /*0000*/ 	.word	0x00000000
	.align		4
        /*0004*/ 	.word	0xffffffff
	.align		4
        /*0008*/ 	.word	0x00000000
	.align		4
        /*000c*/ 	.word	0xfffffffe
	.align		4
        /*0010*/ 	.word	0x00000000
	.align		4
        /*0014*/ 	.word	0xfffffffd
	.align		4
        /*0018*/ 	.word	0x00000000
	.align		4
        /*001c*/ 	.word	0xfffffffc


//--------------------- .nv.constant4             --------------------------
	.section	.nv.constant4,"a",@progbits
	.align	8
	.align		8
.nv.constant4:
        /*0000*/ 	.dword	_ZN78_INTERNAL_68d571b8_42_flash_fwd_split_hdim96_fp16_causal_sm80_cu_6987f922_29074cuda3std3__45__cpo5beginE
	.align		8
        /*0008*/ 	.dword	_ZN78_INTERNAL_68d571b8_42_flash_fwd_split_hdim96_fp16_causal_sm80_cu_6987f922_29074cuda3std3__45__cpo3endE
	.align		8
        /*0010*/ 	.dword	_ZN78_INTERNAL_68d571b8_42_flash_fwd_split_hdim96_fp16_causal_sm80_cu_6987f922_29074cuda3std3__45__cpo6cbeginE
	.align		8
        /*0018*/ 	.dword	_ZN78_INTERNAL_68d571b8_42_flash_fwd_split_hdim96_fp16_causal_sm80_cu_6987f922_29074cuda3std3__45__cpo4cendE
	.align		8
        /*0020*/ 	.dword	_ZN78_INTERNAL_68d571b8_42_flash_fwd_split_hdim96_fp16_causal_sm80_cu_6987f922_29074cuda3std3__480_GLOBAL__N__68d571b8_42_flash_fwd_split_hdim96_fp16_causal_sm80_cu_6987f922_29076ignoreE
	.align		8
        /*0028*/ 	.dword	_ZN78_INTERNAL_68d571b8_42_flash_fwd_split_hdim96_fp16_causal_sm80_cu_6987f922_29074cuda3std3__419piecewise_constructE
	.align		8
        /*0030*/ 	.dword	_ZN78_INTERNAL_68d571b8_42_flash_fwd_split_hdim96_fp16_causal_sm80_cu_6987f922_29074cuda3std3__48in_placeE
	.align		8
        /*0038*/ 	.dword	_ZN78_INTERNAL_68d571b8_42_flash_fwd_split_hdim96_fp16_causal_sm80_cu_6987f922_29074cuda3std6ranges3__45__cpo4swapE
	.align		8
        /*0040*/ 	.dword	_ZN78_INTERNAL_68d571b8_42_flash_fwd_split_hdim96_fp16_causal_sm80_cu_6987f922_29074cuda3std6ranges3__45__cpo9iter_moveE
	.align		8
        /*0048*/ 	.dword	_ZN78_INTERNAL_68d571b8_42_flash_fwd_split_hdim96_fp16_causal_sm80_cu_6987f922_29074cute7productE
	.align		8
        /*0050*/ 	.dword	_ZN78_INTERNAL_68d571b8_42_flash_fwd_split_hdim96_fp16_causal_sm80_cu_6987f922_29074cute1_E


//--------------------- .text._ZN5flash32flash_fwd_splitkv_combine_kernelI23Flash_fwd_kernel_traitsILi96ELi64ELi128ELi4ELb0ELb0EN7cutlass6half_tE19Flash_kernel_traitsILi96ELi64ELi128ELi4ES3_EELi16ELi7ELb0EEEvNS_16Flash_fwd_paramsE --------------------------
	.section	.text._ZN5flash32flash_fwd_splitkv_combine_kernelI23Flash_fwd_kernel_traitsILi96ELi64ELi128ELi4ELb0ELb0EN7cutlass6half_tE19Flash_kernel_traitsILi96ELi64ELi128ELi4ES3_EELi16ELi7ELb0EEEvNS_16Flash_fwd_paramsE,"ax",@progbits
	.align	128
        .global         _ZN5flash32flash_fwd_splitkv_combine_kernelI23Flash_fwd_kernel_traitsILi96ELi64ELi128ELi4ELb0ELb0EN7cutlass6half_tE19Flash_kernel_traitsILi96ELi64ELi128ELi4ES3_EELi16ELi7ELb0EEEvNS_16Flash_fwd_paramsE
        .type           _ZN5flash32flash_fwd_splitkv_combine_kernelI23Flash_fwd_kernel_traitsILi96ELi64ELi128ELi4ELb0ELb0EN7cutlass6half_tE19Flash_kernel_traitsILi96ELi64ELi128ELi4ES3_EELi16ELi7ELb0EEEvNS_16Flash_fwd_paramsE,@function
        .size           _ZN5flash32flash_fwd_splitkv_combine_kernelI23Flash_fwd_kernel_traitsILi96ELi64ELi128ELi4ELb0ELb0EN7cutlass6half_tE19Flash_kernel_traitsILi96ELi64ELi128ELi4ES3_EELi16ELi7ELb0EEEvNS_16Flash_fwd_paramsE,(.L_x_5444 - _ZN5flash32flash_fwd_splitkv_combine_kernelI23Flash_fwd_kernel_traitsILi96ELi64ELi128ELi4ELb0ELb0EN7cutlass6half_tE19Flash_kernel_traitsILi96ELi64ELi128ELi4ES3_EELi16ELi7ELb0EEEvNS_16Flash_fwd_paramsE)
        .other          _ZN5flash32flash_fwd_splitkv_combine_kernelI23Flash_fwd_kernel_traitsILi96ELi64ELi128ELi4ELb0ELb0EN7cutlass6half_tE19Flash_kernel_traitsILi96ELi64ELi128ELi4ES3_EELi16ELi7ELb0EEEvNS_16Flash_fwd_paramsE,@"STO_CUDA_ENTRY STV_DEFAULT"
_ZN5flash32flash_fwd_splitkv_combine_kernelI23Flash_fwd_kernel_traitsILi96ELi64ELi128ELi4ELb0ELb0EN7cutlass6half_tE19Flash_kernel_traitsILi96ELi64ELi128ELi4ES3_EELi16ELi7ELb0EEEvNS_16Flash_fwd_paramsE:
.text._ZN5flash32flash_fwd_splitkv_combine_kernelI23Flash_fwd_kernel_traitsILi96ELi64ELi128ELi4ELb0ELb0EN7cutlass6half_tE19Flash_kernel_traitsILi96ELi64ELi128ELi4ES3_EELi16ELi7ELb0EEEvNS_16Flash_fwd_paramsE:
[----:B------:R-:W-:Y:S01]  /*0000*/  LDC R1, c[0x0][0x37c] ;  /* 0x0000df00ff017b82 */ /* 0x000fe20000000800 */
[----:B------:R-:W0:Y:S07]  /*0010*/  LDCU UR21, c[0x0][0x3e0] ;  /* 0x00007c00ff1577ac */ /* 0x000e2e0008000800 */
[----:B------:R-:W1:Y:S01]  /*0020*/  S2UR UR19, SR_CTAID.X ;  /* 0x00000000001379c3 */ /* 0x000e620000002500 */
[----:B------:R-:W0:Y:S02]  /*0030*/  LDCU.64 UR4, c[0x0][0x430] ;  /* 0x00008600ff0477ac */ /* 0x000e240008000a00 */
[----:B0-----:R-:W-:-:S02]  /*0040*/  UIMAD UR21, UR21, UR5, URZ ;  /* 0x00000005151572a4 */ /* 0x001fc4000f8e02ff */
[----:B-1----:R-:W-:Y:S02]  /*0050*/  USHF.L.U32 UR19, UR19, 0x4, URZ ;  /* 0x0000000413137899 */ /* 0x002fe400080006ff */
[----:B------:R-:W-:-:S04]  /*0060*/  UIMAD UR20, UR21, UR4, URZ ;  /* 0x00000004151472a4 */ /* 0x000fc8000f8e02ff */
[----:B------:R-:W-:Y:S02]  /*0070*/  UISETP.LT.AND UP0, UPT, UR20, UR5, UPT ;  /* 0x000000051400728c */ /* 0x000fe4000bf01270 */
[----:B------:R-:W-:Y:S02]  /*0080*/  USHF.R.S32.HI UR14, URZ, 0x1f, UR20 ;  /* 0x0000001fff0e7899 */ /* 0x000fe40008011414 */
[----:B------:R-:W-:-:S04]  /*0090*/  USEL UR18, UR20, UR5, UP0 ;  /* 0x0000000514127287 */ /* 0x000fc80008000000 */
[----:B------:R-:W-:-:S04]  /*00a0*/  USHF.R.S32.HI UR5, URZ, 0x1f, UR18 ;  /* 0x0000001fff057899 */ /* 0x000fc80008011412 */
[----:B------:R-:W-:-:S04]  /*00b0*/  ULOP3.LUT UR4, UR14, UR5, URZ, 0xfc, !UPT ;  /* 0x000000050e047292 */ /* 0x000fc8000f8efcff */
[----:B------:R-:W-:-:S09]  /*00c0*/  UISETP.NE.U32.AND UP0, UPT, UR4, URZ, UPT ;  /* 0x000000ff0400728c */ /* 0x000fd2000bf05070 */
[----:B------:R-:W-:Y:S05]  /*00d0*/  BRA.U UP0, `(.L_x_0) ;  /* 0x0000000100607547 */ /* 0x000fea000b800000 */
[----:B------:R-:W0:Y:S01]  /*00e0*/  I2F.U32.RP R2, UR18 ;  /* 0x0000001200027d06 */ /* 0x000e220008209000 */
[----:B------:R-:W-:Y:S02]  /*00f0*/  UIADD3 UR4, UPT, UPT, URZ, -UR18, URZ ;  /* 0x80000012ff047290 */ /* 0x000fe4000fffe0ff */
[----:B------:R-:W-:-:S05]  /*0100*/  UISETP.NE.U32.AND UP0, UPT, UR18, URZ, UPT ;  /* 0x000000ff1200728c */ /* 0x000fca000bf05070 */
[----:B0-----:R-:W0:Y:S02]  /*0110*/  MUFU.RCP R0, R2 ;  /* 0x0000000200007308 */ /* 0x001e240000001000 */
[----:B0-----:R-:W-:-:S06]  /*0120*/  VIADD R0, R0, 0xffffffe ;  /* 0x0ffffffe00007836 */ /* 0x001fcc0000000000 */
[----:B------:R-:W0:Y:S02]  /*0130*/  F2I.FTZ.U32.TRUNC.NTZ R0, R0 ;  /* 0x0000000000007305 */ /* 0x000e24000021f000 */
[----:B0-----:R-:W-:-:S13]  /*0140*/  R2UR UR5, R0 ;  /* 0x00000000000572ca */ /* 0x001fda00000e0000 */
[----:B------:R-:W-:-:S03]  /*0150*/  UIMAD UR6, UR4, UR5, URZ ;  /* 0x00000005040672a4 */ /* 0x000fc6000f8e02ff */
[----:B------:R-:W-:Y:S02]  /*0160*/  UMOV UR4, URZ ;  /* 0x000000ff00047c82 */ /* 0x000fe40008000000 */
[----:B------:R-:W-:-:S04]  /*0170*/  UIMAD.WIDE.U32 UR6, UR5, UR6, UR4 ;  /* 0x00000006050672a5 */ /* 0x000fc8000f8e0004 */
[----:B------:R-:W-:-:S04]  /*0180*/  UIMAD.WIDE.U32 UR4, UR7, UR20, URZ ;  /* 0x00000014070472a5 */ /* 0x000fc8000f8e00ff */
[----:B------:R-:W-:-:S04]  /*0190*/  UIADD3 UR4, UPT, UPT, -UR5, URZ, URZ ;  /* 0x000000ff05047290 */ /* 0x000fc8000fffe1ff */
[----:B------:R-:W-:-:S04]  /*01a0*/  UIMAD UR4, UR18, UR4, UR20 ;  /* 0x00000004120472a4 */ /* 0x000fc8000f8e0214 */
[----:B------:R-:W-:-:S11]  /*01b0*/  UISETP.GE.U32.AND UP2, UPT, UR4, UR18, UPT ;  /* 0x000000120400728c */ /* 0x000fd6000bf46070 */
[----:B------:R-:W-:Y:S02]  /*01c0*/  @UP2 UIADD3 UR4, UPT, UPT, -UR18, UR4, URZ ;  /* 0x0000000412042290 */ /* 0x000fe4000fffe1ff */
[----:B------:R-:W-:Y:S02]  /*01d0*/  @UP2 UIADD3 UR5, UPT, UPT, UR5, 0x1, URZ ;  /* 0x0000000105052890 */ /* 0x000fe4000fffe0ff */
[----:B------:R-:W-:-:S11]  /*01e0*/  UISETP.GE.U32.AND UP1, UPT, UR4, UR18, UPT ;  /* 0x000000120400728c */ /* 0x000fd6000bf26070 */
[----:B------:R-:W-:Y:S02]  /*01f0*/  @UP1 UIADD3 UR5, UPT, UPT, UR5, 0x1, URZ ;  /* 0x0000000105051890 */ /* 0x000fe4000fffe0ff */
[----:B------:R-:W-:-:S07]  /*0200*/  @!UP0 ULOP3.LUT UR5, URZ, UR18, URZ, 0x33, !UPT ;  /* 0x00000012ff058292 */ /* 0x000fce000f8e33ff */
[----:B------:R-:W-:Y:S01]  /*0210*/  UMOV UR4, UR5 ;  /* 0x0000000500047c82 */ /* 0x000fe20008000000 */
[----:B------:R-:W-:Y:S01]  /*0220*/  UMOV UR5, URZ ;  /* 0x000000ff00057c82 */ /* 0x000fe20008000000 */
[----:B------:R-:W-:Y:S01]  /*0230*/  MOV R16, UR4 ;  /* 0x0000000400107c02 */ /* 0x000fe20008000f00 */
[----:B------:R-:W-:Y:S01]  /*0240*/  IMAD.U32 R17, RZ, RZ, UR5 ;  /* 0x00000005ff117e24 */ /* 0x000fe2000f8e00ff */
[----:B------:R-:W-:Y:S06]  /*0250*/  BRA `(.L_x_1) ;  /* 0x00000000001c7947 */ /* 0x000fec0003800000 */
.L_x_0:
[----:B------:R-:W-:Y:S01]  /*0260*/  IMAD.U32 R42, RZ, RZ, UR20 ;  /* 0x00000014ff2a7e24 */ /* 0x000fe2000f8e00ff */
[----:B------:R-:W-:Y:S01]  /*0270*/  MOV R32, UR18 ;  /* 0x0000001200207c02 */ /* 0x000fe20008000f00 */
[----:B------:R-:W-:Y:S01]  /*0280*/  IMAD.U32 R33, RZ, RZ, UR14 ;  /* 0x0000000eff217e24 */ /* 0x000fe2000f8e00ff */
[----:B------:R-:W-:Y:S02]  /*0290*/  MOV R31, UR5 ;  /* 0x00000005001f7c02 */ /* 0x000fe40008000f00 */
[----:B------:R-:W-:Y:S02]  /*02a0*/  MOV R30, 0x2c0 ;  /* 0x000002c0001e7802 */ /* 0x000fe40000000f00 */
[----:B------:R-:W-:Y:S05]  /*02b0*/  CALL.REL.NOINC `($__internal_0_$__cuda_sm20_div_s64) ;  /* 0x0000005400e87944 */ /* 0x000fea0003c00000 */
[----:B------:R-:W-:-:S07]  /*02c0*/  MOV R17, R33 ;  /* 0x0000002100117202 */ /* 0x000fce0000000f00 */
.L_x_1:
[----:B------:R-:W0:Y:S01]  /*02d0*/  LDCU UR4, c[0x0][0x3e0] ;  /* 0x00007c00ff0477ac */ /* 0x000e220008000800 */
[----:B------:R-:W-:Y:S01]  /*02e0*/  BSSY.RECONVERGENT B0, `(.L_x_2) ;  /* 0x0000023000007945 */ /* 0x000fe20003800200 */
[----:B0-----:R-:W-:Y:S01]  /*02f0*/  USHF.R.S32.HI UR5, URZ, 0x1f, UR4 ;  /* 0x0000001fff057899 */ /* 0x001fe20008011404 */
[----:B------:R-:W-:-:S05]  /*0300*/  ISETP.LT.U32.AND P0, PT, R16, UR4, PT ;  /* 0x0000000410007c0c */ /* 0x000fca000bf01070 */
[----:B------:R-:W-:-:S04]  /*0310*/  ISETP.LT.AND.EX P0, PT, R17, UR5, PT, P0 ;  /* 0x0000000511007c0c */ /* 0x000fc8000bf01300 */
[C---:B------:R-:W-:Y:S02]  /*0320*/  SEL R31, R17.reuse, UR5, P0 ;  /* 0x00000005111f7c07 */ /* 0x040fe40008000000 */
[----:B------:R-:W-:Y:S02]  /*0330*/  SEL R32, R16, UR4, P0 ;  /* 0x0000000410207c07 */ /* 0x000fe40008000000 */
[----:B------:R-:W-:-:S04]  /*0340*/  LOP3.LUT R0, R17, R31, RZ, 0xfc, !PT ;  /* 0x0000001f11007212 */ /* 0x000fc800078efcff */
[----:B------:R-:W-:-:S13]  /*0350*/  ISETP.NE.U32.AND P1, PT, R0, RZ, PT ;  /* 0x000000ff0000720c */ /* 0x000fda0003f25070 */
[----:B------:R-:W-:Y:S05]  /*0360*/  @P1 BRA `(.L_x_3) ;  /* 0x0000000000501947 */ /* 0x000fea0003800000 */
[----:B------:R-:W0:Y:S01]  /*0370*/  I2F.U32.RP R6, R32 ;  /* 0x0000002000067306 */ /* 0x000e220000209000 */
[----:B------:R-:W-:-:S07]  /*0380*/  ISETP.NE.U32.AND P0, PT, R32, RZ, PT ;  /* 0x000000ff2000720c */ /* 0x000fce0003f05070 */
[----:B0-----:R-:W0:Y:S02]  /*0390*/  MUFU.RCP R2, R6 ;  /* 0x0000000600027308 */ /* 0x001e240000001000 */
[----:B0-----:R-:W-:-:S06]  /*03a0*/  VIADD R2, R2, 0xffffffe ;  /* 0x0ffffffe02027836 */ /* 0x001fcc0000000000 */
[----:B------:R-:W0:Y:S02]  /*03b0*/  F2I.FTZ.U32.TRUNC.NTZ R3, R2 ;  /* 0x0000000200037305 */ /* 0x000e24000021f000 */
[----:B0-----:R-:W-:Y:S02]  /*03c0*/  IMAD.MOV R0, RZ, RZ, -R3 ;  /* 0x000000ffff007224 */ /* 0x001fe400078e0a03 */
[----:B------:R-:W-:Y:S02]  /*03d0*/  HFMA2 R2, -RZ, RZ, 0, 0 ;  /* 0x00000000ff027431 */ /* 0x000fe400000001ff */
[----:B------:R-:W-:-:S04]  /*03e0*/  IMAD R5, R0, R32, RZ ;  /* 0x0000002000057224 */ /* 0x000fc800078e02ff */
[----:B------:R-:W-:-:S06]  /*03f0*/  IMAD.HI.U32 R5, R3, R5, R2 ;  /* 0x0000000503057227 */ /* 0x000fcc00078e0002 */
[----:B------:R-:W-:Y:S01]  /*0400*/  IMAD.HI.U32 R4, R5, R16, RZ ;  /* 0x0000001005047227 */ /* 0x000fe200078e00ff */
[----:B------:R-:W-:-:S03]  /*0410*/  MOV R5, RZ ;  /* 0x000000ff00057202 */ /* 0x000fc60000000f00 */
[----:B------:R-:W-:-:S04]  /*0420*/  IMAD.MOV R3, RZ, RZ, -R4 ;  /* 0x000000ffff037224 */ /* 0x000fc800078e0a04 */
[----:B------:R-:W-:-:S05]  /*0430*/  IMAD R3, R32, R3, R16 ;  /* 0x0000000320037224 */ /* 0x000fca00078e0210 */
[----:B------:R-:W-:-:S13]  /*0440*/  ISETP.GE.U32.AND P2, PT, R3, R32, PT ;  /* 0x000000200300720c */ /* 0x000fda0003f46070 */
[----:B------:R-:W-:Y:S01]  /*0450*/  @P2 IADD3 R3, PT, PT, R3, -R32, RZ ;  /* 0x8000002003032210 */ /* 0x000fe20007ffe0ff */
[----:B------:R-:W-:-:S03]  /*0460*/  @P2 VIADD R4, R4, 0x1 ;  /* 0x0000000104042836 */ /* 0x000fc60000000000 */
[----:B------:R-:W-:-:S13]  /*0470*/  ISETP.GE.U32.AND P1, PT, R3, R32, PT ;  /* 0x000000200300720c */ /* 0x000fda0003f26070 */
[----:B------:R-:W-:Y:S02]  /*0480*/  @P1 IADD3 R4, PT, PT, R4, 0x1, RZ ;  /* 0x0000000104041810 */ /* 0x000fe40007ffe0ff */
[----:B------:R-:W-:Y:S01]  /*0490*/  @!P0 LOP3.LUT R4, RZ, R32, RZ, 0x33, !PT ;  /* 0x00000020ff048212 */ /* 0x000fe200078e33ff */
[----:B------:R-:W-:Y:S05]  /*04a0*/  BRA `(.L_x_4) ;  /* 0x0000000000187947 */ /* 0x000fea0003800000 */
.L_x_3:
[----:B------:R-:W-:Y:S01]  /*04b0*/  IMAD.MOV.U32 R42, RZ, RZ, R16 ;  /* 0x000000ffff2a7224 */ /* 0x000fe200078e0010 */
[----:B------:R-:W-:Y:S02]  /*04c0*/  MOV R33, R17 ;  /* 0x0000001100217202 */ /* 0x000fe40000000f00 */
[----:B------:R-:W-:Y:S02]  /*04d0*/  MOV R30, 0x4f0 ;  /* 0x000004f0001e7802 */ /* 0x000fe40000000f00 */
[----:B------:R-:W-:Y:S05]  /*04e0*/  CALL.REL.NOINC `($__internal_0_$__cuda_sm20_div_s64) ;  /* 0x00000054005c7944 */ /* 0x000fea0003c00000 */
[----:B------:R-:W-:Y:S02]  /*04f0*/  MOV R4, R16 ;  /* 0x0000001000047202 */ /* 0x000fe40000000f00 */
[----:B------:R-:W-:Y:S02]  /*0500*/  MOV R5, R33 ;  /* 0x0000002100057202 */ /* 0x000fe40000000f00 */
.L_x_4:
[----:B------:R-:W-:Y:S05]  /*0510*/  BSYNC.RECONVERGENT B0 ;  /* 0x0000000000007941 */ /* 0x000fea0003800200 */
.L_x_2:
[----:B------:R-:W0:Y:S01]  /*0520*/  LDCU UR4, c[0x0][0x434] ;  /* 0x00008680ff0477ac */ /* 0x000e220008000800 */
[----:B------:R-:W-:Y:S01]  /*0530*/  BSSY.RECONVERGENT B0, `(.L_x_5) ;  /* 0x0000041000007945 */ /* 0x000fe20003800200 */
[----:B0-----:R-:W-:-:S05]  /*0540*/  IMAD.U32 R0, RZ, RZ, UR4 ;  /* 0x00000004ff007e24 */ /* 0x001fca000f8e00ff */
[----:B------:R-:W-:-:S04]  /*0550*/  IABS R0, R0 ;  /* 0x0000000000007213 */ /* 0x000fc80000000000 */
[----:B------:R-:W-:-:S13]  /*0560*/  R2UR UR5, R0 ;  /* 0x00000000000572ca */ /* 0x000fda00000e0000 */
[----:B------:R-:W0:Y:S01]  /*0570*/  I2F.RP R8, UR5 ;  /* 0x0000000500087d06 */ /* 0x000e220008209400 */
[----:B------:R-:W-:-:S04]  /*0580*/  UIADD3 UR8, UPT, UPT, UR4, -0x1, UR5 ;  /* 0xffffffff04087890 */ /* 0x000fc8000fffe005 */
[----:B------:R-:W-:-:S06]  /*0590*/  ULOP3.LUT UR6, UR8, UR5, URZ, 0x3c, !UPT ;  /* 0x0000000508067292 */ /* 0x000fcc000f8e3cff */
[----:B------:R-:W-:Y:S01]  /*05a0*/  ISETP.LE.AND P0, PT, RZ, UR6, PT ;  /* 0x00000006ff007c0c */ /* 0x000fe2000bf03270 */
[----:B0-----:R-:W0:Y:S02]  /*05b0*/  MUFU.RCP R6, R8 ;  /* 0x0000000800067308 */ /* 0x001e240000001000 */
[----:B0-----:R-:W-:-:S06]  /*05c0*/  VIADD R6, R6, 0xffffffe ;  /* 0x0ffffffe06067836 */ /* 0x001fcc0000000000 */
[----:B------:R-:W0:Y:S02]  /*05d0*/  F2I.FTZ.U32.TRUNC.NTZ R7, R6 ;  /* 0x0000000600077305 */ /* 0x000e24000021f000 */
[----:B0-----:R-:W-:Y:S02]  /*05e0*/  IMAD.MOV R0, RZ, RZ, -R7 ;  /* 0x000000ffff007224 */ /* 0x001fe400078e0a07 */
[----:B------:R-:W-:Y:S02]  /*05f0*/  IMAD.MOV.U32 R6, RZ, RZ, RZ ;  /* 0x000000ffff067224 */ /* 0x000fe400078e00ff */
[----:B------:R-:W-:Y:S01]  /*0600*/  IMAD R2, R0, UR5, RZ ;  /* 0x0000000500027c24 */ /* 0x000fe2000f8e02ff */
[----:B------:R-:W-:-:S03]  /*0610*/  IABS R0, UR8 ;  /* 0x0000000800007c13 */ /* 0x000fc60008000000 */
[----:B------:R-:W-:-:S04]  /*0620*/  IMAD.HI.U32 R2, R7, R2, R6 ;  /* 0x0000000207027227 */ /* 0x000fc800078e0006 */
[----:B------:R-:W-:-:S04]  /*0630*/  IMAD.MOV.U32 R3, RZ, RZ, R0 ;  /* 0x000000ffff037224 */ /* 0x000fc800078e0000 */
[----:B------:R-:W-:-:S04]  /*0640*/  IMAD.HI.U32 R2, R2, R3, RZ ;  /* 0x0000000302027227 */ /* 0x000fc800078e00ff */
[----:B------:R-:W-:-:S04]  /*0650*/  IMAD.MOV R0, RZ, RZ, -R2 ;  /* 0x000000ffff007224 */ /* 0x000fc800078e0a02 */
[----:B------:R-:W-:-:S05]  /*0660*/  IMAD R0, R0, UR5, R3 ;  /* 0x0000000500007c24 */ /* 0x000fca000f8e0203 */
[----:B------:R-:W-:-:S13]  /*0670*/  ISETP.LT.U32.AND P1, PT, R0, UR5, PT ;  /* 0x0000000500007c0c */ /* 0x000fda000bf21070 */
[----:B------:R-:W-:Y:S02]  /*0680*/  @!P1 VIADD R0, R0, -UR5 ;  /* 0x8000000500009c36 */ /* 0x000fe40008000000 */
[----:B------:R-:W-:Y:S01]  /*0690*/  @!P1 VIADD R2, R2, 0x1 ;  /* 0x0000000102029836 */ /* 0x000fe20000000000 */
[----:B------:R-:W-:Y:S02]  /*06a0*/  ISETP.NE.AND P1, PT, RZ, UR4, PT ;  /* 0x00000004ff007c0c */ /* 0x000fe4000bf25270 */
[----:B------:R-:W-:-:S13]  /*06b0*/  ISETP.GE.U32.AND P2, PT, R0, UR5, PT ;  /* 0x0000000500007c0c */ /* 0x000fda000bf46070 */
[----:B------:R-:W-:-:S04]  /*06c0*/  @P2 VIADD R2, R2, 0x1 ;  /* 0x0000000102022836 */ /* 0x000fc80000000000 */
[----:B------:R-:W-:-:S04]  /*06d0*/  IMAD.MOV.U32 R3, RZ, RZ, R2 ;  /* 0x000000ffff037224 */ /* 0x000fc800078e0002 */
[----:B------:R-:W-:Y:S01]  /*06e0*/  @!P0 IMAD.MOV R3, RZ, RZ, -R3 ;  /* 0x000000ffff038224 */ /* 0x000fe200078e0a03 */
[----:B------:R-:W-:-:S04]  /*06f0*/  @!P1 LOP3.LUT R3, RZ, UR5, RZ, 0x33, !PT ;  /* 0x00000005ff039c12 */ /* 0x000fc8000f8e33ff */
[----:B------:R-:W-:Y:S02]  /*0700*/  ISETP.LT.U32.AND P0, PT, R32, R3, PT ;  /* 0x000000032000720c */ /* 0x000fe40003f01070 */
[----:B------:R-:W-:-:S04]  /*0710*/  SHF.R.S32.HI R18, RZ, 0x1f, R3 ;  /* 0x0000001fff127819 */ /* 0x000fc80000011403 */
[----:B------:R-:W-:-:S04]  /*0720*/  ISETP.LT.AND.EX P0, PT, R31, R18, PT, P0 ;  /* 0x000000121f00720c */ /* 0x000fc80003f01300 */
[C---:B------:R-:W-:Y:S02]  /*0730*/  SEL R18, R31.reuse, R18, P0 ;  /* 0x000000121f127207 */ /* 0x040fe40000000000 */
[----:B------:R-:W-:Y:S02]  /*0740*/  SEL R26, R32, R3, P0 ;  /* 0x00000003201a7207 */ /* 0x000fe40000000000 */
[----:B------:R-:W-:-:S04]  /*0750*/  LOP3.LUT R0, R31, R18, RZ, 0xfc, !PT ;  /* 0x000000121f007212 */ /* 0x000fc800078efcff */
[----:B------:R-:W-:-:S13]  /*0760*/  ISETP.NE.U32.AND P1, PT, R0, RZ, PT ;  /* 0x000000ff0000720c */ /* 0x000fda0003f25070 */
[----:B------:R-:W-:Y:S05]  /*0770*/  @P1 BRA `(.L_x_6) ;  /* 0x0000000000541947 */ /* 0x000fea0003800000 */
[----:B------:R-:W0:Y:S01]  /*0780*/  I2F.U32.RP R6, R26 ;  /* 0x0000001a00067306 */ /* 0x000e220000209000 */
[----:B------:R-:W-:Y:S01]  /*0790*/  ISETP.NE.U32.AND P0, PT, R26, RZ, PT ;  /* 0x000000ff1a00720c */ /* 0x000fe20003f05070 */
[----:B------:R-:W-:-:S06]  /*07a0*/  IMAD.MOV.U32 R33, RZ, RZ, RZ ;  /* 0x000000ffff217224 */ /* 0x000fcc00078e00ff */
[----:B0-----:R-:W0:Y:S02]  /*07b0*/  MUFU.RCP R2, R6 ;  /* 0x0000000600027308 */ /* 0x001e240000001000 */
[----:B0-----:R-:W-:-:S06]  /*07c0*/  IADD3 R2, PT, PT, R2, 0xffffffe, RZ ;  /* 0x0ffffffe02027810 */ /* 0x001fcc0007ffe0ff */
[----:B------:R-:W0:Y:S02]  /*07d0*/  F2I.FTZ.U32.TRUNC.NTZ R3, R2 ;  /* 0x0000000200037305 */ /* 0x000e24000021f000 */
[----:B0-----:R-:W-:Y:S01]  /*07e0*/  IADD3 R0, PT, PT, RZ, -R3, RZ ;  /* 0x80000003ff007210 */ /* 0x001fe20007ffe0ff */
[----:B------:R-:W-:-:S04]  /*07f0*/  IMAD.MOV.U32 R2, RZ, RZ, RZ ;  /* 0x000000ffff027224 */ /* 0x000fc800078e00ff */
[----:B------:R-:W-:-:S04]  /*0800*/  IMAD R7, R0, R26, RZ ;  /* 0x0000001a00077224 */ /* 0x000fc800078e02ff */
[----:B------:R-:W-:-:S06]  /*0810*/  IMAD.HI.U32 R7, R3, R7, R2 ;  /* 0x0000000703077227 */ /* 0x000fcc00078e0002 */
[----:B------:R-:W-:-:S05]  /*0820*/  IMAD.HI.U32 R0, R7, R32, RZ ;  /* 0x0000002007007227 */ /* 0x000fca00078e00ff */
[----:B------:R-:W-:-:S05]  /*0830*/  IADD3 R3, PT, PT, -R0, RZ, RZ ;  /* 0x000000ff00037210 */ /* 0x000fca0007ffe1ff */
[----:B------:R-:W-:-:S05]  /*0840*/  IMAD R3, R26, R3, R32 ;  /* 0x000000031a037224 */ /* 0x000fca00078e0220 */
[----:B------:R-:W-:-:S13]  /*0850*/  ISETP.GE.U32.AND P2, PT, R3, R26, PT ;  /* 0x0000001a0300720c */ /* 0x000fda0003f46070 */
[----:B------:R-:W-:Y:S01]  /*0860*/  @P2 IMAD.IADD R3, R3, 0x1, -R26 ;  /* 0x0000000103032824 */ /* 0x000fe200078e0a1a */
[----:B------:R-:W-:-:S04]  /*0870*/  @P2 IADD3 R0, PT, PT, R0, 0x1, RZ ;  /* 0x0000000100002810 */ /* 0x000fc80007ffe0ff */
[----:B------:R-:W-:-:S13]  /*0880*/  ISETP.GE.U32.AND P1, PT, R3, R26, PT ;  /* 0x0000001a0300720c */ /* 0x000fda0003f26070 */
[----:B------:R-:W-:Y:S01]  /*0890*/  @P1 VIADD R0, R0, 0x1 ;  /* 0x0000000100001836 */ /* 0x000fe20000000000 */
[----:B------:R-:W-:-:S04]  /*08a0*/  @!P0 LOP3.LUT R0, RZ, R26, RZ, 0x33, !PT ;  /* 0x0000001aff008212 */ /* 0x000fc800078e33ff */
[----:B------:R-:W-:Y:S01]  /*08b0*/  MOV R32, R0 ;  /* 0x0000000000207202 */ /* 0x000fe20000000f00 */
[----:B------:R-:W-:Y:S05]  /*08c0*/  BRA `(.L_x_7) ;  /* 0x00000000001c7947 */ /* 0x000fea0003800000 */
.L_x_6:
[----:B------:R-:W-:Y:S01]  /*08d0*/  IMAD.MOV.U32 R42, RZ, RZ, R32 ;  /* 0x000000ffff2a7224 */ /* 0x000fe200078e0020 */
[----:B------:R-:W-:Y:S01]  /*08e0*/  MOV R32, R26 ;  /* 0x0000001a00207202 */ /* 0x000fe20000000f00 */
[----:B------:R-:W-:Y:S01]  /*08f0*/  IMAD.MOV.U32 R33, RZ, RZ, R31 ;  /* 0x000000ffff217224 */ /* 0x000fe200078e001f */
[----:B------:R-:W-:Y:S02]  /*0900*/  MOV R31, R18 ;  /* 0x00000012001f7202 */ /* 0x000fe40000000f00 */
[----:B------:R-:W-:Y:S02]  /*0910*/  MOV R30, 0x930 ;  /* 0x00000930001e7802 */ /* 0x000fe40000000f00 */
[----:B------:R-:W-:Y:S05]  /*0920*/  CALL.REL.NOINC `($__internal_0_$__cuda_sm20_div_s64) ;  /* 0x00000050004c7944 */ /* 0x000fea0003c00000 */
[----:B------:R-:W-:Y:S02]  /*0930*/  MOV R32, R16 ;  /* 0x0000001000207202 */ /* 0x000fe40000000f00 */
.L_x_7:
[----:B------:R-:W-:Y:S05]  /*0940*/  BSYNC.RECONVERGENT B0 ;  /* 0x0000000000007941 */ /* 0x000fea0003800200 */
.L_x_5:
[----:B------:R-:W0:Y:S01]  /*0950*/  LDCU UR5, c[0x0][0x434] ;  /* 0x00008680ff0577ac */ /* 0x000e220008000800 */
[----:B------:R-:W-:Y:S01]  /*0960*/  BSSY.RECONVERGENT B0, `(.L_x_8) ;  /* 0x0000083000007945 */ /* 0x000fe20003800200 */
[----:B------:R-:W-:Y:S01]  /*0970*/  UMOV UR10, URZ ;  /* 0x000000ff000a7c82 */ /* 0x000fe20008000000 */
[----:B------:R-:W-:Y:S01]  /*0980*/  UMOV UR22, URZ ;  /* 0x000000ff00167c82 */ /* 0x000fe20008000000 */
[----:B0-----:R-:W-:-:S05]  /*0990*/  IMAD.U32 R0, RZ, RZ, UR5 ;  /* 0x00000005ff007e24 */ /* 0x001fca000f8e00ff */
[----:B------:R-:W-:-:S04]  /*09a0*/  IABS R0, R0 ;  /* 0x0000000000007213 */ /* 0x000fc80000000000 */
[----:B------:R-:W-:-:S13]  /*09b0*/  R2UR UR7, R0 ;  /* 0x00000000000772ca */ /* 0x000fda00000e0000 */
[----:B------:R-:W0:Y:S08]  /*09c0*/  I2F.RP R3, UR7 ;  /* 0x0000000700037d06 */ /* 0x000e300008209400 */
[----:B0-----:R-:W0:Y:S02]  /*09d0*/  MUFU.RCP R2, R3 ;  /* 0x0000000300027308 */ /* 0x001e240000001000 */
[----:B0-----:R-:W-:-:S06]  /*09e0*/  VIADD R2, R2, 0xffffffe ;  /* 0x0ffffffe02027836 */ /* 0x001fcc0000000000 */
[----:B------:R-:W0:Y:S02]  /*09f0*/  F2I.FTZ.U32.TRUNC.NTZ R0, R2 ;  /* 0x0000000200007305 */ /* 0x000e24000021f000 */
[----:B0-----:R-:W-:Y:S02]  /*0a00*/  R2UR UR11, R0 ;  /* 0x00000000000b72ca */ /* 0x001fe400000e0000 */
[----:B------:R-:W-:Y:S01]  /*0a10*/  IABS R0, UR8 ;  /* 0x0000000800007c13 */ /* 0x000fe20008000000 */
[----:B------:R-:W-:-:S03]  /*0a20*/  ULOP3.LUT UR8, UR8, UR5, URZ, 0x3c, !UPT ;  /* 0x0000000508087292 */ /* 0x000fc6000f8e3cff */
[----:B------:R-:W-:-:S07]  /*0a30*/  R2UR UR6, R0 ;  /* 0x00000000000672ca */ /* 0x000fce00000e0000 */
[----:B------:R-:W-:-:S04]  /*0a40*/  UIADD3 UR4, UPT, UPT, URZ, -UR11, URZ ;  /* 0x8000000bff047290 */ /* 0x000fc8000fffe0ff */
[----:B------:R-:W-:-:S04]  /*0a50*/  UIMAD UR4, UR4, UR7, URZ ;  /* 0x00000007040472a4 */ /* 0x000fc8000f8e02ff */
[----:B------:R-:W-:-:S04]  /*0a60*/  UIMAD.WIDE.U32 UR10, UR11, UR4, UR10 ;  /* 0x000000040b0a72a5 */ /* 0x000fc8000f8e000a */
[----:B------:R-:W-:-:S07]  /*0a70*/  UIMAD.WIDE.U32 UR10, UR11, UR6, URZ ;  /* 0x000000060b0a72a5 */ /* 0x000fce000f8e00ff */
[----:B------:R-:W-:Y:S02]  /*0a80*/  UMOV UR9, UR11 ;  /* 0x0000000b00097c82 */ /* 0x000fe40008000000 */
[----:B------:R-:W-:-:S04]  /*0a90*/  UIADD3 UR4, UPT, UPT, -UR9, URZ, URZ ;  /* 0x000000ff09047290 */ /* 0x000fc8000fffe1ff */
[----:B------:R-:W-:Y:S02]  /*0aa0*/  UIMAD UR4, UR7, UR4, UR6 ;  /* 0x00000004070472a4 */ /* 0x000fe4000f8e0206 */
[----:B------:R-:W-:Y:S02]  /*0ab0*/  USHF.R.S32.HI UR6, URZ, 0x1f, UR5 ;  /* 0x0000001fff067899 */ /* 0x000fe40008011405 */
[----:B------:R-:W-:Y:S02]  /*0ac0*/  UISETP.GT.U32.AND UP1, UPT, UR7, UR4, UPT ;  /* 0x000000040700728c */ /* 0x000fe4000bf24070 */
[----:B------:R-:W-:-:S09]  /*0ad0*/  ULOP3.LUT UR6, UR6, 0x1, URZ, 0xfc, !UPT ;  /* 0x0000000106067892 */ /* 0x000fd2000f8efcff */
[----:B------:R-:W-:Y:S02]  /*0ae0*/  @!UP1 UIADD3 UR4, UPT, UPT, UR4, -UR7, URZ ;  /* 0x8000000704049290 */ /* 0x000fe4000fffe0ff */
[----:B------:R-:W-:Y:S02]  /*0af0*/  @!UP1 UIADD3 UR9, UPT, UPT, UR9, 0x1, URZ ;  /* 0x0000000109099890 */ /* 0x000fe4000fffe0ff */
[----:B------:R-:W-:Y:S02]  /*0b00*/  UISETP.GE.U32.AND UP0, UPT, UR4, UR7, UPT ;  /* 0x000000070400728c */ /* 0x000fe4000bf06070 */
[----:B------:R-:W-:-:S05]  /*0b10*/  UISETP.GE.AND UP1, UPT, UR8, URZ, UPT ;  /* 0x000000ff0800728c */ /* 0x000fca000bf26270 */
[----:B------:R-:W0:Y:S04]  /*0b20*/  LDCU UR4, c[0x0][0x3e0] ;  /* 0x00007c00ff0477ac */ /* 0x000e280008000800 */
[----:B------:R-:W-:Y:S02]  /*0b30*/  @UP0 UIADD3 UR9, UPT, UPT, UR9, 0x1, URZ ;  /* 0x0000000109090890 */ /* 0x000fe4000fffe0ff */
[----:B------:R-:W-:-:S05]  /*0b40*/  UISETP.NE.AND UP0, UPT, UR5, URZ, UPT ;  /* 0x000000ff0500728c */ /* 0x000fca000bf05270 */
[----:B------:R-:W-:Y:S02]  /*0b50*/  UMOV UR8, UR9 ;  /* 0x0000000900087c82 */ /* 0x000fe40008000000 */
[----:B------:R-:W-:-:S04]  /*0b60*/  @!UP1 UIADD3 UR8, UPT, UPT, -UR8, URZ, URZ ;  /* 0x000000ff08089290 */ /* 0x000fc8000fffe1ff */
[----:B------:R-:W-:Y:S01]  /*0b70*/  @!UP0 ULOP3.LUT UR8, URZ, UR5, URZ, 0x33, !UPT ;  /* 0x00000005ff088292 */ /* 0x000fe2000f8e33ff */
[----:B0-----:R-:W-:Y:S01]  /*0b80*/  IMAD.U32 R0, RZ, RZ, UR4 ;  /* 0x00000004ff007e24 */ /* 0x001fe2000f8e00ff */
[----:B------:R-:W-:Y:S02]  /*0b90*/  UIADD3 UR17, UPT, UPT, UR4, -0x1, URZ ;  /* 0xffffffff04117890 */ /* 0x000fe4000fffe0ff */
[----:B------:R-:W-:Y:S02]  /*0ba0*/  UIMAD UR7, UR8, UR6, URZ ;  /* 0x00000006080772a4 */ /* 0x000fe4000f8e02ff */
[----:B------:R-:W-:Y:S01]  /*0bb0*/  IABS R0, R0 ;  /* 0x0000000000007213 */ /* 0x000fe20000000000 */
[----:B------:R-:W-:-:S03]  /*0bc0*/  UISETP.NE.AND UP2, UPT, UR4, URZ, UPT ;  /* 0x000000ff0400728c */ /* 0x000fc6000bf45270 */
[----:B------:R-:W-:Y:S02]  /*0bd0*/  IABS R2, UR7 ;  /* 0x0000000700027c13 */ /* 0x000fe40008000000 */
[----:B------:R-:W-:Y:S02]  /*0be0*/  R2UR UR11, R0 ;  /* 0x00000000000b72ca */ /* 0x000fe400000e0000 */
[----:B------:R-:W-:-:S11]  /*0bf0*/  R2UR UR13, R2 ;  /* 0x00000000020d72ca */ /* 0x000fd600000e0000 */
[----:B------:R-:W0:Y:S02]  /*0c00*/  I2F.RP R8, UR11 ;  /* 0x0000000b00087d06 */ /* 0x000e240008209400 */
[----:B------:R-:W-:-:S04]  /*0c10*/  UIADD3 UR6, UPT, UPT, UR17, UR13, URZ ;  /* 0x0000000d11067290 */ /* 0x000fc8000fffe0ff */
[----:B------:R-:W-:Y:S02]  /*0c20*/  ULOP3.LUT UR16, UR6, UR13, URZ, 0x3c, !UPT ;  /* 0x0000000d06107292 */ /* 0x000fe4000f8e3cff */
[----:B------:R-:W1:Y:S01]  /*0c30*/  I2F.RP R9, UR13 ;  /* 0x0000000d00097d06 */ /* 0x000e620008209400 */
[----:B------:R-:W-:Y:S01]  /*0c40*/  IMAD.U32 R2, RZ, RZ, UR6 ;  /* 0x00000006ff027e24 */ /* 0x000fe2000f8e00ff */
[----:B------:R-:W-:Y:S02]  /*0c50*/  ULOP3.LUT UR6, UR6, UR4, URZ, 0x3c, !UPT ;  /* 0x0000000406067292 */ /* 0x000fe4000f8e3cff */
[----:B------:R-:W-:Y:S02]  /*0c60*/  ISETP.LE.AND P0, PT, RZ, UR16, PT ;  /* 0x00000010ff007c0c */ /* 0x000fe4000bf03270 */
[----:B------:R-:W-:Y:S02]  /*0c70*/  IABS R2, R2 ;  /* 0x0000000200027213 */ /* 0x000fe40000000000 */
[----:B0-----:R-:W0:Y:S02]  /*0c80*/  MUFU.RCP R6, R8 ;  /* 0x0000000800067308 */ /* 0x001e240000001000 */
[----:B------:R-:W-:-:S06]  /*0c90*/  R2UR UR12, R2 ;  /* 0x00000000020c72ca */ /* 0x000fcc00000e0000 */
[----:B-1----:R-:W1:Y:S01]  /*0ca0*/  MUFU.RCP R0, R9 ;  /* 0x0000000900007308 */ /* 0x002e620000001000 */
[----:B0-----:R-:W-:Y:S02]  /*0cb0*/  VIADD R6, R6, 0xffffffe ;  /* 0x0ffffffe06067836 */ /* 0x001fe40000000000 */
[----:B-1----:R-:W-:-:S05]  /*0cc0*/  VIADD R7, R0, 0xffffffe ;  /* 0x0ffffffe00077836 */ /* 0x002fca0000000000 */
[----:B------:R0:W1:Y:S08]  /*0cd0*/  F2I.FTZ.U32.TRUNC.NTZ R0, R6 ;  /* 0x0000000600007305 */ /* 0x000070000021f000 */
[----:B------:R-:W2:Y:S01]  /*0ce0*/  F2I.FTZ.U32.TRUNC.NTZ R7, R7 ;  /* 0x0000000700077305 */ /* 0x000ea2000021f000 */
[----:B0-----:R-:W-:Y:S01]  /*0cf0*/  IMAD.MOV.U32 R6, RZ, RZ, RZ ;  /* 0x000000ffff067224 */ /* 0x001fe200078e00ff */
[----:B-1----:R-:W-:-:S02]  /*0d00*/  R2UR UR23, R0 ;  /* 0x00000000001772ca */ /* 0x002fc400000e0000 */
[----:B------:R-:W-:Y:S01]  /*0d10*/  IABS R0, UR7 ;  /* 0x0000000700007c13 */ /* 0x000fe20008000000 */
[----:B--2---:R-:W-:-:S04]  /*0d20*/  IMAD.MOV R3, RZ, RZ, -R7 ;  /* 0x000000ffff037224 */ /* 0x004fc800078e0a07 */
[----:B------:R-:W-:Y:S02]  /*0d30*/  IMAD.MOV R0, RZ, RZ, -R0 ;  /* 0x000000ffff007224 */ /* 0x000fe400078e0a00 */
[----:B------:R-:W-:-:S04]  /*0d40*/  IMAD R3, R3, UR13, RZ ;  /* 0x0000000d03037c24 */ /* 0x000fc8000f8e02ff */
[----:B------:R-:W-:Y:S01]  /*0d50*/  UIADD3 UR9, UPT, UPT, URZ, -UR23, URZ ;  /* 0x80000017ff097290 */ /* 0x000fe2000fffe0ff */
[----:B------:R-:W-:-:S03]  /*0d60*/  IMAD.HI.U32 R3, R7, R3, R6 ;  /* 0x0000000307037227 */ /* 0x000fc600078e0006 */
[----:B------:R-:W-:-:S03]  /*0d70*/  UIMAD UR9, UR9, UR11, URZ ;  /* 0x0000000b090972a4 */ /* 0x000fc6000f8e02ff */
[----:B------:R-:W-:Y:S01]  /*0d80*/  IMAD.HI.U32 R25, R3, UR12, RZ ;  /* 0x0000000c03197c27 */ /* 0x000fe2000f8e00ff */
[----:B------:R-:W-:-:S03]  /*0d90*/  UIMAD.WIDE.U32 UR22, UR23, UR9, UR22 ;  /* 0x00000009171672a5 */ /* 0x000fc6000f8e0016 */
[----:B------:R-:W-:Y:S01]  /*0da0*/  IMAD R0, R25, R0, UR12 ;  /* 0x0000000c19007e24 */ /* 0x000fe2000f8e0200 */
[----:B------:R-:W-:-:S03]  /*0db0*/  UIMAD.WIDE.U32 UR22, UR23, UR12, URZ ;  /* 0x0000000c171672a5 */ /* 0x000fc6000f8e00ff */
[----:B------:R-:W0:Y:S01]  /*0dc0*/  LDCU.U8 UR9, c[0x0][0x549] ;  /* 0x0000a920ff0977ac */ /* 0x000e220008000000 */
[----:B------:R-:W-:-:S03]  /*0dd0*/  ISETP.LT.U32.AND P1, PT, R0, UR13, PT ;  /* 0x0000000d00007c0c */ /* 0x000fc6000bf21070 */
[----:B------:R-:W-:Y:S02]  /*0de0*/  UMOV UR15, UR23 ;  /* 0x00000017000f7c82 */ /* 0x000fe40008000000 */
[----:B------:R-:W-:-:S04]  /*0df0*/  UIADD3 UR10, UPT, UPT, -UR15, URZ, URZ ;  /* 0x000000ff0f0a7290 */ /* 0x000fc8000fffe1ff */
[----:B------:R-:W-:-:S04]  /*0e00*/  UIMAD UR10, UR11, UR10, UR12 ;  /* 0x0000000a0b0a72a4 */ /* 0x000fc8000f8e020c */
[----:B------:R-:W-:Y:S01]  /*0e10*/  @!P1 VIADD R0, R0, -UR13 ;  /* 0x8000000d00009c36 */ /* 0x000fe20008000000 */
[----:B------:R-:W-:Y:S01]  /*0e20*/  UISETP.GT.U32.AND UP1, UPT, UR11, UR10, UPT ;  /* 0x0000000a0b00728c */ /* 0x000fe2000bf24070 */
[----:B------:R-:W-:Y:S01]  /*0e30*/  @!P1 VIADD R25, R25, 0x1 ;  /* 0x0000000119199836 */ /* 0x000fe20000000000 */
[----:B------:R-:W-:Y:S01]  /*0e40*/  ISETP.NE.AND P1, PT, RZ, UR7, PT ;  /* 0x00000007ff007c0c */ /* 0x000fe2000bf25270 */
[----:B0-----:R-:W-:Y:S01]  /*0e50*/  UISETP.NE.AND UP0, UPT, UR9, URZ, UPT ;  /* 0x000000ff0900728c */ /* 0x001fe2000bf05270 */
[----:B------:R-:W-:-:S03]  /*0e60*/  ISETP.GE.U32.AND P2, PT, R0, UR13, PT ;  /* 0x0000000d00007c0c */ /* 0x000fc6000bf46070 */
[----:B------:R-:W-:Y:S02]  /*0e70*/  USEL UR5, UR5, 0x1, !UP0 ;  /* 0x0000000105057887 */ /* 0x000fe4000c000000 */
[----:B------:R-:W-:Y:S02]  /*0e80*/  UISETP.GE.AND UP0, UPT, UR6, URZ, UPT ;  /* 0x000000ff0600728c */ /* 0x000fe4000bf06270 */
[----:B------:R-:W-:Y:S02]  /*0e90*/  @!UP1 UIADD3 UR10, UPT, UPT, UR10, -UR11, URZ ;  /* 0x8000000b0a0a9290 */ /* 0x000fe4000fffe0ff */
[----:B------:R-:W-:Y:S02]  /*0ea0*/  @!UP1 UIADD3 UR15, UPT, UPT, UR15, 0x1, URZ ;  /* 0x000000010f0f9890 */ /* 0x000fe4000fffe0ff */
[----:B------:R-:W-:Y:S02]  /*0eb0*/  UISETP.GE.U32.AND UP3, UPT, UR10, UR11, UPT ;  /* 0x0000000b0a00728c */ /* 0x000fe4000bf66070 */
[----:B------:R-:W-:Y:S01]  /*0ec0*/  @P2 VIADD R25, R25, 0x1 ;  /* 0x0000000119192836 */ /* 0x000fe20000000000 */
[----:B------:R-:W-:-:S02]  /*0ed0*/  UISETP.NE.AND UP1, UPT, UR8, URZ, UPT ;  /* 0x000000ff0800728c */ /* 0x000fc4000bf25270 */
[----:B------:R-:W-:Y:S01]  /*0ee0*/  USHF.R.S32.HI UR8, URZ, 0x1f, UR7 ;  /* 0x0000001fff087899 */ /* 0x000fe20008011407 */
[----:B------:R-:W-:Y:S01]  /*0ef0*/  @!P0 IMAD.MOV R25, RZ, RZ, -R25 ;  /* 0x000000ffff198224 */ /* 0x000fe200078e0a19 */
[----:B------:R-:W-:Y:S01]  /*0f00*/  @!P1 LOP3.LUT R25, RZ, UR13, RZ, 0x33, !PT ;  /* 0x0000000dff199c12 */ /* 0x000fe2000f8e33ff */
[----:B------:R-:W-:-:S03]  /*0f10*/  USEL UR6, URZ, 0x1, !UP1 ;  /* 0x00000001ff067887 */ /* 0x000fc6000c800000 */
[----:B------:R-:W-:Y:S01]  /*0f20*/  ISETP.LT.U32.AND P0, PT, R32, R25, PT ;  /* 0x000000192000720c */ /* 0x000fe20003f01070 */
[----:B------:R-:W-:Y:S01]  /*0f30*/  @UP3 UIADD3 UR15, UPT, UPT, UR15, 0x1, URZ ;  /* 0x000000010f0f3890 */ /* 0x000fe2000fffe0ff */
[----:B------:R-:W-:Y:S01]  /*0f40*/  SHF.R.S32.HI R41, RZ, 0x1f, R25 ;  /* 0x0000001fff297819 */ /* 0x000fe20000011419 */
[----:B------:R-:W-:Y:S02]  /*0f50*/  ULOP3.LUT UR6, UR8, UR6, URZ, 0xfc, !UPT ;  /* 0x0000000608067292 */ /* 0x000fe4000f8efcff */
[----:B------:R-:W-:Y:S01]  /*0f60*/  @!UP0 UIADD3 UR15, UPT, UPT, -UR15, URZ, URZ ;  /* 0x000000ff0f0f8290 */ /* 0x000fe2000fffe1ff */
[----:B------:R-:W-:Y:S01]  /*0f70*/  ISETP.LT.AND.EX P0, PT, R33, R41, PT, P0 ;  /* 0x000000292100720c */ /* 0x000fe20003f01300 */
[----:B------:R-:W-:-:S03]  /*0f80*/  @!UP2 ULOP3.LUT UR15, URZ, UR4, URZ, 0x33, !UPT ;  /* 0x00000004ff0fa292 */ /* 0x000fc6000f8e33ff */
[C---:B------:R-:W-:Y:S02]  /*0f90*/  SEL R41, R33.reuse, R41, P0 ;  /* 0x0000002921297207 */ /* 0x040fe40000000000 */
[----:B------:R-:W-:Y:S02]  /*0fa0*/  SEL R25, R32, R25, P0 ;  /* 0x0000001920197207 */ /* 0x000fe40000000000 */
[----:B------:R-:W-:-:S04]  /*0fb0*/  LOP3.LUT R0, R33, R41, RZ, 0xfc, !PT ;  /* 0x0000002921007212 */ /* 0x000fc800078efcff */
[----:B------:R-:W-:-:S13]  /*0fc0*/  ISETP.NE.U32.AND P1, PT, R0, RZ, PT ;  /* 0x000000ff0000720c */ /* 0x000fda0003f25070 */
[----:B------:R-:W-:Y:S05]  /*0fd0*/  @P1 BRA `(.L_x_9) ;  /* 0x0000000000501947 */ /* 0x000fea0003800000 */
[----:B------:R-:W0:Y:S01]  /*0fe0*/  I2F.U32.RP R6, R25 ;  /* 0x0000001900067306 */ /* 0x000e220000209000 */
[----:B------:R-:W-:Y:S02]  /*0ff0*/  ISETP.NE.U32.AND P0, PT, R25, RZ, PT ;  /* 0x000000ff1900720c */ /* 0x000fe40003f05070 */
[----:B------:R-:W-:-:S05]  /*1000*/  MOV R49, RZ ;  /* 0x000000ff00317202 */ /* 0x000fca0000000f00 */
[----:B0-----:R-:W0:Y:S02]  /*1010*/  MUFU.RCP R2, R6 ;  /* 0x0000000600027308 */ /* 0x001e240000001000 */
[----:B0-----:R-:W-:-:S06]  /*1020*/  VIADD R2, R2, 0xffffffe ;  /* 0x0ffffffe02027836 */ /* 0x001fcc0000000000 */
[----:B------:R-:W0:Y:S02]  /*1030*/  F2I.FTZ.U32.TRUNC.NTZ R3, R2 ;  /* 0x0000000200037305 */ /* 0x000e24000021f000 */
[----:B0-----:R-:W-:Y:S02]  /*1040*/  IMAD.MOV R0, RZ, RZ, -R3 ;  /* 0x000000ffff007224 */ /* 0x001fe400078e0a03 */
[----:B------:R-:W-:Y:S02]  /*1050*/  HFMA2 R2, -RZ, RZ, 0, 0 ;  /* 0x00000000ff027431 */ /* 0x000fe400000001ff */
[----:B------:R-:W-:-:S04]  /*1060*/  IMAD R0, R0, R25, RZ ;  /* 0x0000001900007224 */ /* 0x000fc800078e02ff */
[----:B------:R-:W-:-:S06]  /*1070*/  IMAD.HI.U32 R3, R3, R0, R2 ;  /* 0x0000000003037227 */ /* 0x000fcc00078e0002 */
[----:B------:R-:W-:-:S04]  /*1080*/  IMAD.HI.U32 R48, R3, R32, RZ ;  /* 0x0000002003307227 */ /* 0x000fc800078e00ff */
        /* <DEDUP_REMOVED lines=9> */
.L_x_9:
[----:B------:R-:W-:Y:S01]  /*1120*/  IMAD.MOV.U32 R42, RZ, RZ, R32 ;  /* 0x000000ffff2a7224 */ /* 0x000fe200078e0020 */
[----:B------:R-:W-:Y:S01]  /*1130*/  MOV R32, R25 ;  /* 0x0000001900207202 */ /* 0x000fe20000000f00 */
[----:B------:R-:W-:Y:S01]  /*1140*/  IMAD.MOV.U32 R31, RZ, RZ, R41 ;  /* 0x000000ffff1f7224 */ /* 0x000fe200078e0029 */
[----:B------:R-:W-:Y:S02]  /*1150*/  MOV R30, 0x1170 ;  /* 0x00001170001e7802 */ /* 0x000fe40000000f00 */
[----:B------:R-:W-:Y:S05]  /*1160*/  CALL.REL.NOINC `($__internal_0_$__cuda_sm20_div_s64) ;  /* 0x00000048003c7944 */ /* 0x000fea0003c00000 */
[----:B------:R-:W-:Y:S02]  /*1170*/  MOV R48, R16 ;  /* 0x0000001000307202 */ /* 0x000fe40000000f00 */
[----:B------:R-:W-:Y:S02]  /*1180*/  MOV R49, R33 ;  /* 0x0000002100317202 */ /* 0x000fe40000000f00 */
.L_x_10:
[----:B------:R-:W-:Y:S05]  /*1190*/  BSYNC.RECONVERGENT B0 ;  /* 0x0000000000007941 */ /* 0x000fea0003800200 */
.L_x_8:
[----:B------:R-:W-:Y:S01]  /*11a0*/  IABS R7, UR21 ;  /* 0x0000001500077c13 */ /* 0x000fe20008000000 */
[----:B------:R-:W0:Y:S01]  /*11b0*/  LDC R2, c[0x0][0x434] ;  /* 0x00010d00ff027b82 */ /* 0x000e220000000800 */
[----:B------:R-:W-:Y:S01]  /*11c0*/  IABS R0, UR21 ;  /* 0x0000001500007c13 */ /* 0x000fe20008000000 */
[----:B------:R-:W-:Y:S01]  /*11d0*/  UIMAD UR15, UR15, UR5, URZ ;  /* 0x000000050f0f72a4 */ /* 0x000fe2000f8e02ff */
[----:B------:R-:W1:Y:S01]  /*11e0*/  I2F.RP R10, R7 ;  /* 0x00000007000a7306 */ /* 0x000e620000209400 */
[----:B------:R-:W-:Y:S02]  /*11f0*/  BSSY.RECONVERGENT B0, `(.L_x_11) ;  /* 0x000003a000007945 */ /* 0x000fe40003800200 */
[----:B------:R-:W-:Y:S01]  /*1200*/  IMAD.MOV R0, RZ, RZ, -R0 ;  /* 0x000000ffff007224 */ /* 0x000fe200078e0a00 */
[----:B------:R-:W-:-:S04]  /*1210*/  UIMAD UR6, UR6, UR15, URZ ;  /* 0x0000000f060672a4 */ /* 0x000fc8000f8e02ff */
[----:B-1----:R-:W1:Y:S01]  /*1220*/  MUFU.RCP R8, R10 ;  /* 0x0000000a00087308 */ /* 0x002e620000001000 */
[----:B0-----:R-:W-:-:S04]  /*1230*/  IADD3 R2, PT, PT, R2, -0x1, R7 ;  /* 0xffffffff02027810 */ /* 0x001fc80007ffe007 */
[----:B------:R-:W-:Y:S01]  /*1240*/  IABS R3, R2 ;  /* 0x0000000200037213 */ /* 0x000fe20000000000 */
[----:B-1----:R-:W-:-:S04]  /*1250*/  VIADD R8, R8, 0xffffffe ;  /* 0x0ffffffe08087836 */ /* 0x002fc80000000000 */
[----:B------:R-:W0:Y:S02]  /*1260*/  F2I.FTZ.U32.TRUNC.NTZ R9, R8 ;  /* 0x0000000800097305 */ /* 0x000e24000021f000 */
[----:B0-----:R-:W-:Y:S02]  /*1270*/  IMAD.MOV R6, RZ, RZ, -R9 ;  /* 0x000000ffff067224 */ /* 0x001fe400078e0a09 */
[----:B------:R-:W-:Y:S02]  /*1280*/  IMAD.MOV.U32 R8, RZ, RZ, RZ ;  /* 0x000000ffff087224 */ /* 0x000fe400078e00ff */
[----:B------:R-:W-:-:S04]  /*1290*/  IMAD R6, R6, R7, RZ ;  /* 0x0000000706067224 */ /* 0x000fc800078e02ff */
[----:B------:R-:W-:-:S06]  /*12a0*/  IMAD.HI.U32 R6, R9, R6, R8 ;  /* 0x0000000609067227 */ /* 0x000fcc00078e0008 */
[----:B------:R-:W-:-:S04]  /*12b0*/  IMAD.HI.U32 R6, R6, R3, RZ ;  /* 0x0000000306067227 */ /* 0x000fc800078e00ff */
[----:B------:R-:W-:-:S05]  /*12c0*/  IMAD R0, R6, R0, R3 ;  /* 0x0000000006007224 */ /* 0x000fca00078e0203 */
[----:B------:R-:W-:-:S13]  /*12d0*/  ISETP.GT.U32.AND P1, PT, R7, R0, PT ;  /* 0x000000000700720c */ /* 0x000fda0003f24070 */
[----:B------:R-:W-:Y:S02]  /*12e0*/  @!P1 IMAD.IADD R0, R0, 0x1, -R7 ;  /* 0x0000000100009824 */ /* 0x000fe400078e0a07 */
[----:B------:R-:W-:Y:S01]  /*12f0*/  @!P1 VIADD R6, R6, 0x1 ;  /* 0x0000000106069836 */ /* 0x000fe20000000000 */
[----:B------:R-:W-:Y:S02]  /*1300*/  ISETP.NE.AND P1, PT, RZ, UR21, PT ;  /* 0x00000015ff007c0c */ /* 0x000fe4000bf25270 */
[-C--:B------:R-:W-:Y:S02]  /*1310*/  ISETP.GE.U32.AND P2, PT, R0, R7.reuse, PT ;  /* 0x000000070000720c */ /* 0x080fe40003f46070 */
[----:B------:R-:W-:-:S04]  /*1320*/  LOP3.LUT R0, R2, R7, RZ, 0x3c, !PT ;  /* 0x0000000702007212 */ /* 0x000fc800078e3cff */
[----:B------:R-:W-:-:S07]  /*1330*/  ISETP.GE.AND P0, PT, R0, RZ, PT ;  /* 0x000000ff0000720c */ /* 0x000fce0003f06270 */
[----:B------:R-:W-:-:S06]  /*1340*/  @P2 VIADD R6, R6, 0x1 ;  /* 0x0000000106062836 */ /* 0x000fcc0000000000 */
[----:B------:R-:W-:Y:S01]  /*1350*/  @!P0 IMAD.MOV R6, RZ, RZ, -R6 ;  /* 0x000000ffff068224 */ /* 0x000fe200078e0a06 */
[----:B------:R-:W-:-:S04]  /*1360*/  @!P1 LOP3.LUT R6, RZ, R7, RZ, 0x33, !PT ;  /* 0x00000007ff069212 */ /* 0x000fc800078e33ff */
        /* <DEDUP_REMOVED lines=28> */
.L_x_12:
[----:B------:R-:W-:Y:S01]  /*1530*/  IMAD.MOV.U32 R42, RZ, RZ, R4 ;  /* 0x000000ffff2a7224 */ /* 0x000fe200078e0004 */
[----:B------:R-:W-:Y:S01]  /*1540*/  MOV R33, R5 ;  /* 0x0000000500217202 */ /* 0x000fe20000000f00 */
[----:B------:R-:W-:Y:S01]  /*1550*/  IMAD.MOV.U32 R32, RZ, RZ, R24 ;  /* 0x000000ffff207224 */ /* 0x000fe200078e0018 */
[----:B------:R-:W-:Y:S02]  /*1560*/  MOV R30, 0x1580 ;  /* 0x00001580001e7802 */ /* 0x000fe40000000f00 */
[----:B------:R-:W-:Y:S05]  /*1570*/  CALL.REL.NOINC `($__internal_0_$__cuda_sm20_div_s64) ;  /* 0x0000004400387944 */ /* 0x000fea0003c00000 */
[----:B------:R-:W-:Y:S02]  /*1580*/  MOV R32, R16 ;  /* 0x0000001000207202 */ /* 0x000fe40000000f00 */
.L_x_13:
[----:B------:R-:W-:Y:S05]  /*1590*/  BSYNC.RECONVERGENT B0 ;  /* 0x0000000000007941 */ /* 0x000fea0003800200 */
.L_x_11:
[----:B------:R-:W0:Y:S01]  /*15a0*/  S2R R0, SR_TID.X ;  /* 0x0000000000007919 */ /* 0x000e220000002100 */
[----:B------:R-:W-:Y:S01]  /*15b0*/  UIADD3 UR9, UP0, UPT, UR20, -UR19, URZ ;  /* 0x8000001314097290 */ /* 0x000fe2000ff1e0ff */
[----:B------:R-:W-:Y:S01]  /*15c0*/  MOV R11, 0xff800000 ;  /* 0xff800000000b7802 */ /* 0x000fe20000000f00 */
[----:B------:R-:W1:Y:S02]  /*15d0*/  LDCU UR4, c[0x0][0x534] ;  /* 0x0000a680ff0477ac */ /* 0x000e640008000800 */
[----:B------:R-:W-:Y:S01]  /*15e0*/  UIADD3.X UR8, UPT, UPT, UR14, -0x1, URZ, UP0, !UPT ;  /* 0xffffffff0e087890 */ /* 0x000fe200087fe4ff */
[----:B------:R-:W2:Y:S05]  /*15f0*/  LDCU.64 UR10, c[0x0][0x358] ;  /* 0x00006b00ff0a77ac */ /* 0x000eaa0008000a00 */
[----:B------:R-:W-:Y:S01]  /*1600*/  IMAD.U32 R3, RZ, RZ, UR8 ;  /* 0x00000008ff037e24 */ /* 0x000fe2000f8e00ff */
[----:B0-----:R-:W-:-:S02]  /*1610*/  LOP3.LUT R12, R0, 0xf, RZ, 0xc0, !PT ;  /* 0x0000000f000c7812 */ /* 0x001fc400078ec0ff */
[----:B------:R-:W-:Y:S02]  /*1620*/  SHF.R.U32.HI R13, RZ, 0x4, R0 ;  /* 0x00000004ff0d7819 */ /* 0x000fe40000011600 */
[C---:B------:R-:W-:Y:S02]  /*1630*/  ISETP.LT.U32.AND P1, PT, R12.reuse, UR9, PT ;  /* 0x000000090c007c0c */ /* 0x040fe4000bf21070 */
[----:B------:R-:W-:Y:S01]  /*1640*/  IADD3 R14, P0, PT, R12, UR19, RZ ;  /* 0x000000130c0e7c10 */ /* 0x000fe2000ff1e0ff */
[----:B------:R-:W-:Y:S01]  /*1650*/  VIADD R10, R13, 0x8 ;  /* 0x000000080d0a7836 */ /* 0x000fe20000000000 */
[----:B------:R-:W-:Y:S01]  /*1660*/  ISETP.GT.AND.EX P1, PT, R3, RZ, PT, P1 ;  /* 0x000000ff0300720c */ /* 0x000fe20003f24310 */
[C---:B------:R-:W-:Y:S01]  /*1670*/  VIADD R16, R13.reuse, 0x18 ;  /* 0x000000180d107836 */ /* 0x040fe20000000000 */
[C---:B------:R-:W-:Y:S01]  /*1680*/  IADD3 R3, PT, PT, R13.reuse, 0x10, RZ ;  /* 0x000000100d037810 */ /* 0x040fe20007ffe0ff */
[----:B------:R-:W-:Y:S01]  /*1690*/  IMAD.X R15, RZ, RZ, RZ, P0 ;  /* 0x000000ffff0f7224 */ /* 0x000fe200000e06ff */
[----:B-1----:R-:W-:-:S02]  /*16a0*/  ISETP.GE.OR P6, PT, R13, UR4, !P1 ;  /* 0x000000040d007c0c */ /* 0x002fc4000cfc6670 */
[----:B------:R-:W-:Y:S02]  /*16b0*/  ISETP.GE.OR P5, PT, R10, UR4, !P1 ;  /* 0x000000040a007c0c */ /* 0x000fe4000cfa6670 */
[----:B------:R-:W-:Y:S02]  /*16c0*/  ISETP.GE.OR P2, PT, R3, UR4, !P1 ;  /* 0x0000000403007c0c */ /* 0x000fe4000cf46670 */
[----:B------:R-:W-:Y:S02]  /*16d0*/  ISETP.GE.OR P3, PT, R16, UR4, !P1 ;  /* 0x0000000410007c0c */ /* 0x000fe4000cf66670 */
[----:B------:R-:W-:-:S05]  /*16e0*/  IADD3 R17, PT, PT, R13, 0x20, RZ ;  /* 0x000000200d117810 */ /* 0x000fca0007ffe0ff */
[----:B------:R-:W0:Y:S01]  /*16f0*/  @!P6 LDC.64 R4, c[0x0][0x428] ;  /* 0x00010a00ff04eb82 */ /* 0x000e220000000a00 */
[----:B------:R-:W-:-:S04]  /*1700*/  @!P6 IMAD.WIDE.U32 R28, R13, UR20, R14 ;  /* 0x000000140d1cec25 */ /* 0x000fc8000f8e000e */
[----:B------:R-:W-:Y:S02]  /*1710*/  @!P6 IMAD R22, R13, UR14, R29 ;  /* 0x0000000e0d16ec24 */ /* 0x000fe4000f8e021d */
[----:B------:R-:W-:Y:S01]  /*1720*/  @!P5 IMAD.MOV.U32 R20, RZ, RZ, R14 ;  /* 0x000000ffff14d224 */ /* 0x000fe200078e000e */
[----:B------:R-:W1:Y:S01]  /*1730*/  @!P5 LDC.64 R8, c[0x0][0x428] ;  /* 0x00010a00ff08db82 */ /* 0x000e620000000a00 */
[----:B------:R-:W-:Y:S02]  /*1740*/  @!P5 IMAD.MOV.U32 R21, RZ, RZ, R15 ;  /* 0x000000ffff15d224 */ /* 0x000fe400078e000f */
[----:B------:R-:W-:-:S05]  /*1750*/  @!P5 IMAD.WIDE.U32 R20, R10, UR20, R20 ;  /* 0x000000140a14dc25 */ /* 0x000fca000f8e0014 */
[----:B------:R-:W3:Y:S01]  /*1760*/  @!P2 LDC.64 R6, c[0x0][0x428] ;  /* 0x00010a00ff06ab82 */ /* 0x000ee20000000a00 */
[----:B------:R-:W-:Y:S01]  /*1770*/  @!P5 IMAD R10, R10, UR14, R21 ;  /* 0x0000000e0a0adc24 */ /* 0x000fe2000f8e0215 */
[----:B0-----:R-:W-:-:S04]  /*1780*/  @!P6 LEA R36, P0, R28, R4, 0x2 ;  /* 0x000000041c24e211 */ /* 0x001fc800078010ff */
[----:B------:R-:W-:Y:S02]  /*1790*/  @!P6 LEA.HI.X R37, R28, R5, R22, 0x2, P0 ;  /* 0x000000051c25e211 */ /* 0x000fe400000f1416 */
[----:B------:R-:W-:Y:S01]  /*17a0*/  ISETP.GE.OR P0, PT, R17, UR4, !P1 ;  /* 0x0000000411007c0c */ /* 0x000fe2000cf06670 */
[----:B------:R-:W0:Y:S01]  /*17b0*/  @!P3 LDC.64 R4, c[0x0][0x428] ;  /* 0x00010a00ff04bb82 */ /* 0x000e220000000a00 */
[C---:B-1----:R-:W-:Y:S01]  /*17c0*/  @!P5 LEA R30, P4, R20.reuse, R8, 0x2 ;  /* 0x00000008141ed211 */ /* 0x042fe200078810ff */
[----:B------:R-:W-:Y:S01]  /*17d0*/  @!P2 IMAD.MOV.U32 R28, RZ, RZ, R14 ;  /* 0x000000ffff1ca224 */ /* 0x000fe200078e000e */
[----:B------:R-:W-:Y:S01]  /*17e0*/  @!P2 MOV R29, R15 ;  /* 0x0000000f001da202 */ /* 0x000fe20000000f00 */
[----:B--2---:R0:W2:Y:S01]  /*17f0*/  @!P6 LDG.E R11, desc[UR10][R36.64] ;  /* 0x0000000a240be981 */ /* 0x0040a2000c1e1900 */
[----:B------:R-:W-:Y:S01]  /*1800*/  @!P5 LEA.HI.X R31, R20, R9, R10, 0x2, P4 ;  /* 0x00000009141fd211 */ /* 0x000fe200020f140a */
[----:B------:R-:W-:Y:S02]  /*1810*/  VIADD R20, R13, 0x28 ;  /* 0x000000280d147836 */ /* 0x000fe40000000000 */
[----:B------:R-:W-:-:S03]  /*1820*/  @!P2 IMAD.WIDE.U32 R28, R3, UR20, R28 ;  /* 0x00000014031cac25 */ /* 0x000fc6000f8e001c */
[----:B------:R-:W-:Y:S01]  /*1830*/  ISETP.GE.OR P6, PT, R20, UR4, !P1 ;  /* 0x0000000414007c0c */ /* 0x000fe2000cfc6670 */
[----:B------:R-:W1:Y:S01]  /*1840*/  @!P0 LDC.64 R8, c[0x0][0x428] ;  /* 0x00010a00ff088b82 */ /* 0x000e620000000a00 */
[----:B------:R-:W-:Y:S01]  /*1850*/  @!P2 IMAD R22, R3, UR14, R29 ;  /* 0x0000000e0316ac24 */ /* 0x000fe2000f8e021d */
[C---:B---3--:R-:W-:Y:S01]  /*1860*/  @!P2 LEA R34, P4, R28.reuse, R6, 0x2 ;  /* 0x000000061c22a211 */ /* 0x048fe200078810ff */
[----:B------:R-:W-:Y:S02]  /*1870*/  IMAD.MOV.U32 R10, RZ, RZ, -0x800000 ;  /* 0xff800000ff0a7424 */ /* 0x000fe400078e00ff */
[----:B------:R-:W-:Y:S01]  /*1880*/  VIADD R21, R13, 0x30 ;  /* 0x000000300d157836 */ /* 0x000fe20000000000 */
[----:B------:R-:W-:Y:S01]  /*1890*/  @!P2 LEA.HI.X R35, R28, R7, R22, 0x2, P4 ;  /* 0x000000071c23a211 */ /* 0x000fe200020f1416 */
[----:B------:R-:W-:Y:S02]  /*18a0*/  @!P3 IMAD.MOV.U32 R28, RZ, RZ, R14 ;  /* 0x000000ffff1cb224 */ /* 0x000fe400078e000e */
[----:B------:R-:W-:Y:S01]  /*18b0*/  @!P3 IMAD.MOV.U32 R29, RZ, RZ, R15 ;  /* 0x000000ffff1db224 */ /* 0x000fe200078e000f */
[----:B------:R3:W4:Y:S01]  /*18c0*/  @!P5 LDG.E R10, desc[UR10][R30.64] ;  /* 0x0000000a1e0ad981 */ /* 0x000722000c1e1900 */
[----:B------:R-:W-:Y:S01]  /*18d0*/  MOV R3, 0xff800000 ;  /* 0xff80000000037802 */ /* 0x000fe20000000f00 */
[----:B------:R-:W5:Y:S01]  /*18e0*/  @!P6 LDC.64 R6, c[0x0][0x428] ;  /* 0x00010a00ff06eb82 */ /* 0x000f620000000a00 */
[----:B------:R-:W-:Y:S01]  /*18f0*/  ISETP.GE.OR P5, PT, R21, UR4, !P1 ;  /* 0x0000000415007c0c */ /* 0x000fe2000cfa6670 */
[----:B------:R-:W-:Y:S01]  /*1900*/  @!P3 IMAD.WIDE.U32 R28, R16, UR20, R28 ;  /* 0x00000014101cbc25 */ /* 0x000fe2000f8e001c */
[----:B------:R-:W-:-:S02]  /*1910*/  IADD3 R22, PT, PT, R13, 0x38, RZ ;  /* 0x000000380d167810 */ /* 0x000fc40007ffe0ff */
[----:B------:R1:W4:Y:S01]  /*1920*/  @!P2 LDG.E R3, desc[UR10][R34.64] ;  /* 0x0000000a2203a981 */ /* 0x000322000c1e1900 */
[----:B------:R-:W-:Y:S01]  /*1930*/  @!P3 IMAD R16, R16, UR14, R29 ;  /* 0x0000000e1010bc24 */ /* 0x000fe2000f8e021d */
[----:B0-----:R-:W-:Y:S01]  /*1940*/  @!P3 LEA R36, P2, R28, R4, 0x2 ;  /* 0x000000041c24b211 */ /* 0x001fe200078410ff */
[----:B------:R-:W-:Y:S01]  /*1950*/  VIADD R23, R13, 0x40 ;  /* 0x000000400d177836 */ /* 0x000fe20000000000 */
[----:B------:R-:W-:Y:S02]  /*1960*/  ISETP.GE.OR P4, PT, R22, UR4, !P1 ;  /* 0x0000000416007c0c */ /* 0x000fe4000cf86670 */
[----:B------:R-:W-:Y:S02]  /*1970*/  @!P3 LEA.HI.X R37, R28, R5, R16, 0x2, P2 ;  /* 0x000000051c25b211 */ /* 0x000fe400010f1410 */
[----:B------:R-:W-:Y:S01]  /*1980*/  MOV R16, 0xff800000 ;  /* 0xff80000000107802 */ /* 0x000fe20000000f00 */
[----:B------:R-:W0:Y:S01]  /*1990*/  @!P5 LDC.64 R4, c[0x0][0x428] ;  /* 0x00010a00ff04db82 */ /* 0x000e220000000a00 */
[----:B---3--:R-:W-:-:S04]  /*19a0*/  @!P0 IMAD.MOV.U32 R30, RZ, RZ, R14 ;  /* 0x000000ffff1e8224 */ /* 0x008fc800078e000e */
[----:B------:R0:W3:Y:S01]  /*19b0*/  @!P3 LDG.E R16, desc[UR10][R36.64] ;  /* 0x0000000a2410b981 */ /* 0x0000e2000c1e1900 */
[----:B------:R-:W-:Y:S02]  /*19c0*/  @!P0 IMAD.MOV.U32 R31, RZ, RZ, R15 ;  /* 0x000000ffff1f8224 */ /* 0x000fe400078e000f */
[----:B------:R-:W-:-:S04]  /*19d0*/  @!P0 IMAD.WIDE.U32 R30, R17, UR20, R30 ;  /* 0x00000014111e8c25 */ /* 0x000fc8000f8e001e */
[----:B------:R-:W-:Y:S01]  /*19e0*/  @!P0 IMAD R28, R17, UR14, R31 ;  /* 0x0000000e111c8c24 */ /* 0x000fe2000f8e021f */
[----:B-1----:R-:W-:Y:S01]  /*19f0*/  @!P0 LEA R34, P2, R30, R8, 0x2 ;  /* 0x000000081e228211 */ /* 0x002fe200078410ff */
[----:B------:R-:W-:-:S03]  /*1a00*/  @!P6 IMAD.MOV.U32 R29, RZ, RZ, R15 ;  /* 0x000000ffff1de224 */ /* 0x000fc600078e000f */
[----:B------:R-:W-:Y:S02]  /*1a10*/  @!P0 LEA.HI.X R35, R30, R9, R28, 0x2, P2 ;  /* 0x000000091e238211 */ /* 0x000fe400010f141c */
[----:B------:R-:W-:Y:S01]  /*1a20*/  @!P6 MOV R28, R14 ;  /* 0x0000000e001ce202 */ /* 0x000fe20000000f00 */
[----:B------:R-:W1:Y:S01]  /*1a30*/  @!P4 LDC.64 R8, c[0x0][0x428] ;  /* 0x00010a00ff08cb82 */ /* 0x000e620000000a00 */
[----:B------:R-:W-:Y:S01]  /*1a40*/  ISETP.GE.OR P3, PT, R23, UR4, !P1 ;  /* 0x0000000417007c0c */ /* 0x000fe2000cf66670 */
[----:B------:R-:W-:Y:S02]  /*1a50*/  IMAD.MOV.U32 R17, RZ, RZ, -0x800000 ;  /* 0xff800000ff117424 */ /* 0x000fe400078e00ff */
[C---:B------:R-:W-:Y:S01]  /*1a60*/  @!P6 IMAD.WIDE.U32 R28, R20.reuse, UR20, R28 ;  /* 0x00000014141cec25 */ /* 0x040fe2000f8e001c */
[----:B------:R-:W-:Y:S02]  /*1a70*/  @!P5 MOV R31, R15 ;  /* 0x0000000f001fd202 */ /* 0x000fe40000000f00 */
[----:B------:R-:W-:Y:S01]  /*1a80*/  IADD3 R19, PT, PT, R13, 0x48, RZ ;  /* 0x000000480d137810 */ /* 0x000fe20007ffe0ff */
[----:B------:R0:W3:Y:S01]  /*1a90*/  @!P0 LDG.E R17, desc[UR10][R34.64] ;  /* 0x0000000a22118981 */ /* 0x0000e2000c1e1900 */
[----:B------:R-:W-:Y:S01]  /*1aa0*/  @!P6 IMAD R20, R20, UR14, R29 ;  /* 0x0000000e1414ec24 */ /* 0x000fe2000f8e021d */
[----:B-----5:R-:W-:Y:S01]  /*1ab0*/  @!P6 LEA R38, P0, R28, R6, 0x2 ;  /* 0x000000061c26e211 */ /* 0x020fe200078010ff */
[----:B------:R-:W-:Y:S01]  /*1ac0*/  @!P5 IMAD.MOV.U32 R30, RZ, RZ, R14 ;  /* 0x000000ffff1ed224 */ /* 0x000fe200078e000e */
[----:B------:R-:W-:-:S02]  /*1ad0*/  ISETP.GE.OR P2, PT, R19, UR4, !P1 ;  /* 0x0000000413007c0c */ /* 0x000fc4000cf46670 */
[----:B------:R-:W-:Y:S01]  /*1ae0*/  @!P6 LEA.HI.X R39, R28, R7, R20, 0x2, P0 ;  /* 0x000000071c27e211 */ /* 0x000fe200000f1414 */
[C---:B------:R-:W-:Y:S01]  /*1af0*/  @!P5 IMAD.WIDE.U32 R30, R21.reuse, UR20, R30 ;  /* 0x00000014151edc25 */ /* 0x040fe2000f8e001e */
[----:B------:R-:W5:Y:S03]  /*1b00*/  @!P3 LDC.64 R6, c[0x0][0x428] ;  /* 0x00010a00ff06bb82 */ /* 0x000f660000000a00 */
[----:B------:R-:W-:Y:S01]  /*1b10*/  @!P5 IMAD R28, R21, UR14, R31 ;  /* 0x0000000e151cdc24 */ /* 0x000fe2000f8e021f */
[----:B0-----:R-:W-:Y:S01]  /*1b20*/  @!P5 LEA R36, P0, R30, R4, 0x2 ;  /* 0x000000041e24d211 */ /* 0x001fe200078010ff */
[----:B------:R-:W-:-:S03]  /*1b30*/  IMAD.MOV.U32 R20, RZ, RZ, -0x800000 ;  /* 0xff800000ff147424 */ /* 0x000fc600078e00ff */
[----:B------:R-:W-:Y:S01]  /*1b40*/  @!P5 LEA.HI.X R37, R30, R5, R28, 0x2, P0 ;  /* 0x000000051e25d211 */ /* 0x000fe200000f141c */
[C---:B------:R-:W-:Y:S01]  /*1b50*/  VIADD R30, R13.reuse, 0x50 ;  /* 0x000000500d1e7836 */ /* 0x040fe20000000000 */
[----:B------:R-:W0:Y:S01]  /*1b60*/  @!P2 LDC.64 R4, c[0x0][0x428] ;  /* 0x00010a00ff04ab82 */ /* 0x000e220000000a00 */
[----:B------:R-:W-:Y:S01]  /*1b70*/  @!P4 MOV R35, R15 ;  /* 0x0000000f0023c202 */ /* 0x000fe20000000f00 */
[----:B------:R-:W-:Y:S01]  /*1b80*/  @!P4 IMAD.MOV.U32 R34, RZ, RZ, R14 ;  /* 0x000000ffff22c224 */ /* 0x000fe200078e000e */
[----:B------:R-:W-:Y:S01]  /*1b90*/  IADD3 R29, PT, PT, R13, 0x58, RZ ;  /* 0x000000580d1d7810 */ /* 0x000fe20007ffe0ff */
[----:B------:R5:W3:Y:S02]  /*1ba0*/  @!P6 LDG.E R20, desc[UR10][R38.64] ;  /* 0x0000000a2614e981 */ /* 0x000ae4000c1e1900 */
[----:B------:R-:W-:-:S04]  /*1bb0*/  @!P4 IMAD.WIDE.U32 R34, R22, UR20, R34 ;  /* 0x000000141622cc25 */ /* 0x000fc8000f8e0022 */
[----:B------:R-:W-:Y:S01]  /*1bc0*/  @!P4 IMAD R22, R22, UR14, R35 ;  /* 0x0000000e1616cc24 */ /* 0x000fe2000f8e0223 */
[----:B-1----:R-:W-:Y:S01]  /*1bd0*/  @!P4 LEA R44, P0, R34, R8, 0x2 ;  /* 0x00000008222cc211 */ /* 0x002fe200078010ff */
[----:B------:R-:W-:Y:S01]  /*1be0*/  @!P3 IMAD.MOV.U32 R43, RZ, RZ, R15 ;  /* 0x000000ffff2bb224 */ /* 0x000fe200078e000f */
[----:B------:R-:W-:Y:S02]  /*1bf0*/  ISETP.GE.OR P6, PT, R30, UR4, !P1 ;  /* 0x000000041e007c0c */ /* 0x000fe4000cfc6670 */
[----:B------:R-:W-:Y:S02]  /*1c00*/  @!P3 MOV R42, R14 ;  /* 0x0000000e002ab202 */ /* 0x000fe40000000f00 */
[----:B------:R-:W-:Y:S01]  /*1c10*/  @!P4 LEA.HI.X R45, R34, R9, R22, 0x2, P0 ;  /* 0x00000009222dc211 */ /* 0x000fe200000f1416 */
[----:B------:R-:W-:Y:S01]  /*1c20*/  IMAD.MOV.U32 R22, RZ, RZ, -0x800000 ;  /* 0xff800000ff167424 */ /* 0x000fe200078e00ff */
[----:B------:R-:W-:Y:S01]  /*1c30*/  ISETP.GE.OR P0, PT, R29, UR4, !P1 ;  /* 0x000000041d007c0c */ /* 0x000fe2000cf06670 */
[----:B------:R-:W-:Y:S01]  /*1c40*/  @!P3 IMAD.WIDE.U32 R42, R23, UR20, R42 ;  /* 0x00000014172abc25 */ /* 0x000fe2000f8e002a */
[----:B------:R-:W-:-:S03]  /*1c50*/  MOV R21, 0xff800000 ;  /* 0xff80000000157802 */ /* 0x000fc60000000f00 */
[----:B------:R-:W3:Y:S01]  /*1c60*/  @!P4 LDG.E R22, desc[UR10][R44.64] ;  /* 0x0000000a2c16c981 */ /* 0x000ee2000c1e1900 */
[----:B------:R-:W-:Y:S01]  /*1c70*/  @!P3 IMAD R34, R23, UR14, R43 ;  /* 0x0000000e1722bc24 */ /* 0x000fe2000f8e022b */
[----:B------:R-:W-:Y:S01]  /*1c80*/  IADD3 R28, PT, PT, R13, 0x60, RZ ;  /* 0x000000600d1c7810 */ /* 0x000fe20007ffe0ff */
[----:B------:R-:W1:Y:S01]  /*1c90*/  @!P6 LDC.64 R8, c[0x0][0x428] ;  /* 0x00010a00ff08eb82 */ /* 0x000e620000000a00 */
[----:B------:R0:W3:Y:S01]  /*1ca0*/  @!P5 LDG.E R21, desc[UR10][R36.64] ;  /* 0x0000000a2415d981 */ /* 0x0000e2000c1e1900 */
[----:B-----5:R-:W-:-:S04]  /*1cb0*/  @!P3 LEA R38, P4, R42, R6, 0x2 ;  /* 0x000000062a26b211 */ /* 0x020fc800078810ff */
[----:B------:R-:W-:Y:S02]  /*1cc0*/  @!P3 LEA.HI.X R39, R42, R7, R34, 0x2, P4 ;  /* 0x000000072a27b211 */ /* 0x000fe400020f1422 */
[----:B------:R-:W5:Y:S01]  /*1cd0*/  @!P0 LDC.64 R6, c[0x0][0x428] ;  /* 0x00010a00ff068b82 */ /* 0x000f620000000a00 */
[----:B------:R-:W-:Y:S01]  /*1ce0*/  ISETP.GE.OR P5, PT, R28, UR4, !P1 ;  /* 0x000000041c007c0c */ /* 0x000fe2000cfa6670 */
[----:B------:R-:W-:Y:S01]  /*1cf0*/  VIADD R27, R13, 0x68 ;  /* 0x000000680d1b7836 */ /* 0x000fe20000000000 */
[----:B0-----:R-:W-:Y:S01]  /*1d00*/  @!P2 MOV R37, R15 ;  /* 0x0000000f0025a202 */ /* 0x001fe20000000f00 */
[----:B------:R-:W-:-:S04]  /*1d10*/  @!P2 IMAD.MOV.U32 R36, RZ, RZ, R14 ;  /* 0x000000ffff24a224 */ /* 0x000fc800078e000e */
[----:B------:R-:W-:-:S04]  /*1d20*/  @!P2 IMAD.WIDE.U32 R36, R19, UR20, R36 ;  /* 0x000000141324ac25 */ /* 0x000fc8000f8e0024 */
[----:B------:R-:W-:Y:S01]  /*1d30*/  @!P2 IMAD R34, R19, UR14, R37 ;  /* 0x0000000e1322ac24 */ /* 0x000fe2000f8e0225 */
[----:B------:R-:W-:Y:S01]  /*1d40*/  @!P2 LEA R44, P4, R36, R4, 0x2 ;  /* 0x00000004242ca211 */ /* 0x000fe200078810ff */
[----:B------:R-:W-:-:S03]  /*1d50*/  @!P6 IMAD.MOV.U32 R35, RZ, RZ, R15 ;  /* 0x000000ffff23e224 */ /* 0x000fc600078e000f */
[----:B------:R-:W-:Y:S02]  /*1d60*/  @!P2 LEA.HI.X R45, R36, R5, R34, 0x2, P4 ;  /* 0x00000005242da211 */ /* 0x000fe400020f1422 */
[-C--:B------:R-:W-:Y:S01]  /*1d70*/  @!P6 MOV R34, R14.reuse ;  /* 0x0000000e0022e202 */ /* 0x080fe20000000f00 */
[----:B------:R-:W-:Y:S01]  /*1d80*/  IMAD.MOV.U32 R23, RZ, RZ, -0x800000 ;  /* 0xff800000ff177424 */ /* 0x000fe200078e00ff */
[----:B------:R-:W-:Y:S01]  /*1d90*/  @!P0 MOV R42, R14 ;  /* 0x0000000e002a8202 */ /* 0x000fe20000000f00 */
[----:B------:R-:W0:Y:S01]  /*1da0*/  @!P5 LDC.64 R4, c[0x0][0x428] ;  /* 0x00010a00ff04db82 */ /* 0x000e220000000a00 */
[----:B------:R-:W-:Y:S01]  /*1db0*/  @!P0 IMAD.MOV.U32 R43, RZ, RZ, R15 ;  /* 0x000000ffff2b8224 */ /* 0x000fe200078e000f */
[----:B------:R-:W-:Y:S01]  /*1dc0*/  MOV R19, 0xff800000 ;  /* 0xff80000000137802 */ /* 0x000fe20000000f00 */
[----:B------:R-:W-:Y:S01]  /*1dd0*/  @!P6 IMAD.WIDE.U32 R34, R30, UR20, R34 ;  /* 0x000000141e22ec25 */ /* 0x000fe2000f8e0022 */
[----:B------:R-:W-:Y:S01]  /*1de0*/  ISETP.GE.OR P4, PT, R27, UR4, !P1 ;  /* 0x000000041b007c0c */ /* 0x000fe2000cf86670 */
[----:B------:R5:W3:Y:S02]  /*1df0*/  @!P3 LDG.E R23, desc[UR10][R38.64] ;  /* 0x0000000a2617b981 */ /* 0x000ae4000c1e1900 */
[----:B------:R-:W-:Y:S01]  /*1e00*/  @!P0 IMAD.WIDE.U32 R42, R29, UR20, R42 ;  /* 0x000000141d2a8c25 */ /* 0x000fe2000f8e002a */
[----:B-1----:R-:W-:Y:S01]  /*1e10*/  @!P6 LEA R36, P3, R34, R8, 0x2 ;  /* 0x000000082224e211 */ /* 0x002fe200078610ff */
[----:B------:R1:W3:Y:S02]  /*1e20*/  @!P2 LDG.E R19, desc[UR10][R44.64] ;  /* 0x0000000a2c13a981 */ /* 0x0002e4000c1e1900 */
[----:B------:R-:W-:-:S02]  /*1e30*/  @!P6 IMAD R30, R30, UR14, R35 ;  /* 0x0000000e1e1eec24 */ /* 0x000fc4000f8e0223 */
[----:B------:R-:W-:-:S03]  /*1e40*/  @!P0 IMAD R8, R29, UR14, R43 ;  /* 0x0000000e1d088c24 */ /* 0x000fc6000f8e022b */
[----:B------:R-:W-:Y:S01]  /*1e50*/  @!P6 LEA.HI.X R37, R34, R9, R30, 0x2, P3 ;  /* 0x000000092225e211 */ /* 0x000fe200018f141e */
[C---:B------:R-:W-:Y:S01]  /*1e60*/  VIADD R31, R13.reuse, 0x78 ;  /* 0x000000780d1f7836 */ /* 0x040fe20000000000 */
[----:B------:R-:W-:Y:S02]  /*1e70*/  IADD3 R34, PT, PT, R13, 0x70, RZ ;  /* 0x000000700d227810 */ /* 0x000fe40007ffe0ff */
[----:B-----5:R-:W-:Y:S01]  /*1e80*/  @!P0 LEA R38, P2, R42, R6, 0x2 ;  /* 0x000000062a268211 */ /* 0x020fe200078410ff */
[----:B------:R-:W-:-:S03]  /*1e90*/  @!P5 IMAD.MOV.U32 R6, RZ, RZ, R14 ;  /* 0x000000ffff06d224 */ /* 0x000fc600078e000e */
[----:B------:R-:W-:Y:S02]  /*1ea0*/  @!P0 LEA.HI.X R39, R42, R7, R8, 0x2, P2 ;  /* 0x000000072a278211 */ /* 0x000fe400010f1408 */
[----:B------:R-:W-:Y:S01]  /*1eb0*/  @!P5 MOV R7, R15 ;  /* 0x0000000f0007d202 */ /* 0x000fe20000000f00 */
[----:B------:R-:W5:Y:S01]  /*1ec0*/  @!P4 LDC.64 R8, c[0x0][0x428] ;  /* 0x00010a00ff08cb82 */ /* 0x000f620000000a00 */
[----:B------:R-:W-:Y:S02]  /*1ed0*/  ISETP.GE.OR P2, PT, R34, UR4, !P1 ;  /* 0x0000000422007c0c */ /* 0x000fe4000cf46670 */
[----:B------:R-:W-:Y:S01]  /*1ee0*/  ISETP.GE.OR P1, PT, R31, UR4, !P1 ;  /* 0x000000041f007c0c */ /* 0x000fe2000cf26670 */
[----:B------:R-:W-:-:S04]  /*1ef0*/  @!P5 IMAD.WIDE.U32 R6, R28, UR20, R6 ;  /* 0x000000141c06dc25 */ /* 0x000fc8000f8e0006 */
[----:B------:R-:W-:Y:S01]  /*1f00*/  @!P5 IMAD R28, R28, UR14, R7 ;  /* 0x0000000e1c1cdc24 */ /* 0x000fe2000f8e0207 */
[C---:B0-----:R-:W-:Y:S01]  /*1f10*/  @!P5 LEA R42, P3, R6.reuse, R4, 0x2 ;  /* 0x00000004062ad211 */ /* 0x041fe200078610ff */
[----:B-1----:R-:W-:Y:S01]  /*1f20*/  @!P4 IMAD.MOV.U32 R44, RZ, RZ, R14 ;  /* 0x000000ffff2cc224 */ /* 0x002fe200078e000e */
[----:B------:R-:W-:Y:S02]  /*1f30*/  @!P4 MOV R45, R15 ;  /* 0x0000000f002dc202 */ /* 0x000fe40000000f00 */
[----:B------:R-:W-:Y:S02]  /*1f40*/  @!P5 LEA.HI.X R43, R6, R5, R28, 0x2, P3 ;  /* 0x00000005062bd211 */ /* 0x000fe400018f141c */
[----:B------:R-:W0:Y:S01]  /*1f50*/  @!P2 LDC.64 R6, c[0x0][0x428] ;  /* 0x00010a00ff06ab82 */ /* 0x000e220000000a00 */
[----:B------:R-:W-:Y:S01]  /*1f60*/  MOV R30, 0xff800000 ;  /* 0xff800000001e7802 */ /* 0x000fe20000000f00 */
[----:B------:R-:W-:Y:S02]  /*1f70*/  IMAD.MOV.U32 R29, RZ, RZ, -0x800000 ;  /* 0xff800000ff1d7424 */ /* 0x000fe400078e00ff */
[----:B------:R-:W-:-:S03]  /*1f80*/  @!P4 IMAD.WIDE.U32 R44, R27, UR20, R44 ;  /* 0x000000141b2ccc25 */ /* 0x000fc6000f8e002c */
[----:B------:R1:W3:Y:S01]  /*1f90*/  @!P6 LDG.E R30, desc[UR10][R36.64] ;  /* 0x0000000a241ee981 */ /* 0x0002e2000c1e1900 */
[----:B------:R-:W0:Y:S03]  /*1fa0*/  @!P1 LDC.64 R4, c[0x0][0x428] ;  /* 0x00010a00ff049b82 */ /* 0x000e260000000a00 */
[----:B------:R-:W3:Y:S01]  /*1fb0*/  @!P0 LDG.E R29, desc[UR10][R38.64] ;  /* 0x0000000a261d8981 */ /* 0x000ee2000c1e1900 */
[----:B-----5:R-:W-:Y:S02]  /*1fc0*/  @!P4 LEA R8, P0, R44, R8, 0x2 ;  /* 0x000000082c08c211 */ /* 0x020fe400078010ff */
[----:B------:R-:W-:-:S06]  /*1fd0*/  MOV R28, 0xff800000 ;  /* 0xff800000001c7802 */ /* 0x000fcc0000000f00 */
[----:B------:R0:W5:Y:S01]  /*1fe0*/  @!P5 LDG.E R28, desc[UR10][R42.64] ;  /* 0x0000000a2a1cd981 */ /* 0x000162000c1e1900 */
[----:B-1----:R-:W-:Y:S01]  /*1ff0*/  @!P4 IMAD R36, R27, UR14, R45 ;  /* 0x0000000e1b24cc24 */ /* 0x002fe2000f8e022d */
[----:B------:R-:W-:-:S04]  /*2000*/  @!P2 MOV R37, R15 ;  /* 0x0000000f0025a202 */ /* 0x000fc80000000f00 */
[----:B------:R-:W-:Y:S01]  /*2010*/  @!P4 LEA.HI.X R9, R44, R9, R36, 0x2, P0 ;  /* 0x000000092c09c211 */ /* 0x000fe200000f1424 */
[--C-:B------:R-:W-:Y:S02]  /*2020*/  @!P2 IMAD.MOV.U32 R36, RZ, RZ, R14.reuse ;  /* 0x000000ffff24a224 */ /* 0x100fe400078e000e */
[----:B------:R-:W-:-:S04]  /*2030*/  @!P1 IMAD.WIDE.U32 R14, R31, UR20, R14 ;  /* 0x000000141f0e9c25 */ /* 0x000fc8000f8e000e */
[----:B------:R-:W-:Y:S01]  /*2040*/  @!P2 IMAD.WIDE.U32 R36, R34, UR20, R36 ;  /* 0x000000142224ac25 */ /* 0x000fe2000f8e0024 */
[----:B0-----:R-:W-:Y:S02]  /*2050*/  @!P1 LEA R42, P0, R14, R4, 0x2 ;  /* 0x000000040e2a9211 */ /* 0x001fe400078010ff */
[----:B------:R-:W-:Y:S01]  /*2060*/  @!P2 LEA R38, P3, R36, R6, 0x2 ;  /* 0x000000062426a211 */ /* 0x000fe200078610ff */
[----:B------:R-:W-:Y:S02]  /*2070*/  @!P1 IMAD R6, R31, UR14, R15 ;  /* 0x0000000e1f069c24 */ /* 0x000fe4000f8e020f */
[----:B------:R-:W-:Y:S02]  /*2080*/  @!P2 IMAD R34, R34, UR14, R37 ;  /* 0x0000000e2222ac24 */ /* 0x000fe4000f8e0225 */
[----:B------:R-:W-:Y:S01]  /*2090*/  IMAD.MOV.U32 R4, RZ, RZ, -0x800000 ;  /* 0xff800000ff047424 */ /* 0x000fe200078e00ff */
[----:B------:R-:W-:Y:S01]  /*20a0*/  @!P1 LEA.HI.X R43, R14, R5, R6, 0x2, P0 ;  /* 0x000000050e2b9211 */ /* 0x000fe200000f1406 */
[----:B------:R-:W-:Y:S01]  /*20b0*/  IMAD.MOV.U32 R5, RZ, RZ, -0x800000 ;  /* 0xff800000ff057424 */ /* 0x000fe200078e00ff */
[----:B------:R-:W-:-:S02]  /*20c0*/  MOV R6, 0xff800000 ;  /* 0xff80000000067802 */ /* 0x000fc40000000f00 */
[----:B------:R-:W-:Y:S01]  /*20d0*/  @!P2 LEA.HI.X R39, R36, R7, R34, 0x2, P3 ;  /* 0x000000072427a211 */ /* 0x000fe200018f1422 */
[----:B------:R0:W5:Y:S04]  /*20e0*/  @!P4 LDG.E R4, desc[UR10][R8.64] ;  /* 0x0000000a0804c981 */ /* 0x000168000c1e1900 */
[----:B------:R-:W5:Y:S04]  /*20f0*/  @!P2 LDG.E R6, desc[UR10][R38.64] ;  /* 0x0000000a2606a981 */ /* 0x000f68000c1e1900 */
[----:B------:R-:W5:Y:S01]  /*2100*/  @!P1 LDG.E R5, desc[UR10][R42.64] ;  /* 0x0000000a2a059981 */ /* 0x000f62000c1e1900 */
[----:B------:R-:W1:Y:S01]  /*2110*/  S2UR UR4, SR_CgaCtaId ;  /* 0x00000000000479c3 */ /* 0x000e620000008800 */
[----:B------:R-:W-:Y:S01]  /*2120*/  UMOV UR8, 0x400 ;  /* 0x0000040000087882 */ /* 0x000fe20000000000 */
[----:B------:R-:W-:-:S02]  /*2130*/  ISETP.GT.U32.AND P3, PT, R0, 0x37f, PT ;  /* 0x0000037f0000780c */ /* 0x000fc40003f64070 */
[C---:B------:R-:W-:Y:S02]  /*2140*/  ISETP.GT.U32.AND P2, PT, R0.reuse, 0x2ff, PT ;  /* 0x000002ff0000780c */ /* 0x040fe40003f44070 */
[----:B------:R-:W-:Y:S01]  /*2150*/  ISETP.GT.U32.AND P1, PT, R0, 0x27f, PT ;  /* 0x0000027f0000780c */ /* 0x000fe20003f24070 */
[----:B-1----:R-:W-:-:S06]  /*2160*/  ULEA UR4, UR4, UR8, 0x18 ;  /* 0x0000000804047291 */ /* 0x002fcc000f8ec0ff */
[----:B------:R-:W-:-:S05]  /*2170*/  LEA R12, R12, UR4, 0x2 ;  /* 0x000000040c0c7c11 */ /* 0x000fca000f8e10ff */
[----:B------:R-:W-:Y:S01]  /*2180*/  IMAD R13, R13, 0x44, R12 ;  /* 0x000000440d0d7824 */ /* 0x000fe200078e020c */
[----:B------:R-:W-:-:S04]  /*2190*/  ISETP.GT.U32.AND P4, PT, R0, 0x1ff, PT ;  /* 0x000001ff0000780c */ /* 0x000fc80003f84070 */
[----:B--2---:R-:W-:Y:S04]  /*21a0*/  STS [R13], R11 ;  /* 0x0000000b0d007388 */ /* 0x004fe80000000800 */
[----:B----4-:R-:W-:Y:S04]  /*21b0*/  STS [R13+0x220], R10 ;  /* 0x0002200a0d007388 */ /* 0x010fe80000000800 */
[----:B------:R-:W-:Y:S01]  /*21c0*/  STS [R13+0x440], R3 ;  /* 0x000440030d007388 */ /* 0x000fe20000000800 */
[----:B------:R-:W-:-:S03]  /*21d0*/  LOP3.LUT P5, R7, R0, 0x380, RZ, 0xc0, !PT ;  /* 0x0000038000077812 */ /* 0x000fc600078ac0ff */
[----:B---3--:R-:W-:Y:S01]  /*21e0*/  STS [R13+0x660], R16 ;  /* 0x000660100d007388 */ /* 0x008fe20000000800 */
[----:B------:R-:W-:Y:S02]  /*21f0*/  SHF.R.U32.HI R15, RZ, 0x3, R0 ;  /* 0x00000003ff0f7819 */ /* 0x000fe40000011600 */
[----:B------:R-:W-:Y:S02]  /*2200*/  ISETP.NE.AND P0, PT, R7, RZ, PT ;  /* 0x000000ff0700720c */ /* 0x000fe40003f05270 */
[----:B0-----:R-:W-:Y:S02]  /*2210*/  LOP3.LUT R8, R0, 0x7, RZ, 0xc0, !PT ;  /* 0x0000000700087812 */ /* 0x001fe400078ec0ff */
[----:B------:R-:W-:Y:S01]  /*2220*/  LEA R27, R15, UR4, 0x2 ;  /* 0x000000040f1b7c11 */ /* 0x000fe2000f8e10ff */
[----:B------:R0:W-:Y:S01]  /*2230*/  STS [R13+0x880], R17 ;  /* 0x000880110d007388 */ /* 0x0001e20000000800 */
[----:B------:R-:W-:Y:S01]  /*2240*/  MOV R37, 0xff800000 ;  /* 0xff80000000257802 */ /* 0x000fe20000000f00 */
[----:B------:R-:W-:-:S02]  /*2250*/  IMAD.MOV.U32 R36, RZ, RZ, -0x800000 ;  /* 0xff800000ff247424 */ /* 0x000fc400078e00ff */
[----:B------:R-:W-:Y:S01]  /*2260*/  IMAD R27, R8, 0x44, R27 ;  /* 0x00000044081b7824 */ /* 0x000fe200078e021b */
[----:B------:R-:W-:Y:S04]  /*2270*/  STS [R13+0xaa0], R20 ;  /* 0x000aa0140d007388 */ /* 0x000fe80000000800 */
[----:B------:R-:W-:Y:S04]  /*2280*/  STS [R13+0xee0], R22 ;  /* 0x000ee0160d007388 */ /* 0x000fe80000000800 */
[----:B------:R-:W-:Y:S01]  /*2290*/  STS [R13+0xcc0], R21 ;  /* 0x000cc0150d007388 */ /* 0x000fe20000000800 */
[----:B------:R-:W-:Y:S01]  /*22a0*/  IMAD.MOV.U32 R14, RZ, RZ, -0x800000 ;  /* 0xff800000ff0e7424 */ /* 0x000fe200078e00ff */
[----:B0-----:R-:W-:Y:S01]  /*22b0*/  MOV R17, 0xff800000 ;  /* 0xff80000000117802 */ /* 0x001fe20000000f00 */
[----:B------:R-:W-:Y:S01]  /*22c0*/  IMAD.MOV.U32 R12, RZ, RZ, -0x800000 ;  /* 0xff800000ff0c7424 */ /* 0x000fe200078e00ff */
[----:B------:R-:W-:Y:S01]  /*22d0*/  MOV R11, 0xff800000 ;  /* 0xff800000000b7802 */ /* 0x000fe20000000f00 */
[----:B------:R-:W-:Y:S01]  /*22e0*/  IMAD.MOV.U32 R10, RZ, RZ, -0x800000 ;  /* 0xff800000ff0a7424 */ /* 0x000fe200078e00ff */
[----:B------:R0:W-:Y:S01]  /*22f0*/  @!P3 STS [R13+0x1320], R19 ;  /* 0x001320130d00b388 */ /* 0x0001e20000000800 */
[----:B------:R-:W-:-:S03]  /*2300*/  ISETP.GT.U32.AND P3, PT, R0, 0x17f, PT ;  /* 0x0000017f0000780c */ /* 0x000fc60003f64070 */
[----:B------:R-:W-:Y:S04]  /*2310*/  STS [R13+0x1100], R23 ;  /* 0x001100170d007388 */ /* 0x000fe80000000800 */
[----:B------:R-:W-:Y:S01]  /*2320*/  @!P2 STS [R13+0x1540], R30 ;  /* 0x0015401e0d00a388 */ /* 0x000fe20000000800 */
[----:B------:R-:W-:-:S03]  /*2330*/  ISETP.GT.U32.AND P2, PT, R0, 0xff, PT ;  /* 0x000000ff0000780c */ /* 0x000fc60003f44070 */
[----:B------:R-:W-:Y:S01]  /*2340*/  @!P1 STS [R13+0x1760], R29 ;  /* 0x0017601d0d009388 */ /* 0x000fe20000000800 */
[----:B------:R-:W-:-:S03]  /*2350*/  ISETP.GT.U32.AND P1, PT, R0, 0x7f, PT ;  /* 0x0000007f0000780c */ /* 0x000fc60003f24070 */
[----:B-----5:R-:W-:Y:S01]  /*2360*/  @!P4 STS [R13+0x1980], R28 ;  /* 0x0019801c0d00c388 */ /* 0x020fe20000000800 */
[----:B0-----:R-:W-:Y:S01]  /*2370*/  MOV R19, 0xff800000 ;  /* 0xff80000000137802 */ /* 0x001fe20000000f00 */
[----:B------:R-:W-:Y:S01]  /*2380*/  IMAD.MOV.U32 R8, RZ, RZ, -0x800000 ;  /* 0xff800000ff087424 */ /* 0x000fe200078e00ff */
[----:B------:R-:W-:Y:S01]  /*2390*/  MOV R9, 0xff800000 ;  /* 0xff80000000097802 */ /* 0x000fe20000000f00 */
[----:B------:R-:W-:Y:S01]  /*23a0*/  IMAD.MOV.U32 R3, RZ, RZ, -0x800000 ;  /* 0xff800000ff037424 */ /* 0x000fe200078e00ff */
[----:B------:R-:W-:Y:S01]  /*23b0*/  MOV R7, 0xff800000 ;  /* 0xff80000000077802 */ /* 0x000fe20000000f00 */
[----:B------:R-:W0:Y:S01]  /*23c0*/  LDC R21, c[0x0][0x434] ;  /* 0x00010d00ff157b82 */ /* 0x000e220000000800 */
[----:B------:R-:W-:Y:S04]  /*23d0*/  @!P3 STS [R13+0x1ba0], R4 ;  /* 0x001ba0040d00b388 */ /* 0x000fe80000000800 */
[----:B------:R-:W-:Y:S04]  /*23e0*/  @!P2 STS [R13+0x1dc0], R6 ;  /* 0x001dc0060d00a388 */ /* 0x000fe80000000800 */
[----:B------:R1:W-:Y:S01]  /*23f0*/  @!P1 STS [R13+0x1fe0], R5 ;  /* 0x001fe0050d009388 */ /* 0x0003e20000000800 */
[----:B------:R-:W-:Y:S01]  /*2400*/  BAR.SYNC.DEFER_BLOCKING 0x0 ;  /* 0x0000000000007b1d */ /* 0x000fe20000010000 */
[----:B-1----:R-:W-:-:S05]  /*2410*/  MOV R13, 0xff800000 ;  /* 0xff800000000d7802 */ /* 0x002fca0000000f00 */
[----:B------:R-:W-:Y:S04]  /*2420*/  @!P5 LDS R37, [R27] ;  /* 0x000000001b25d984 */ /* 0x000fe80000000800 */
[----:B------:R-:W-:Y:S04]  /*2430*/  @!P5 LDS R36, [R27+0x220] ;  /* 0x000220001b24d984 */ /* 0x000fe80000000800 */
[----:B------:R-:W1:Y:S04]  /*2440*/  @!P0 LDS R19, [R27+0x440] ;  /* 0x000440001b138984 */ /* 0x000e680000000800 */
[----:B------:R-:W-:Y:S04]  /*2450*/  @!P0 LDS R14, [R27+0x660] ;  /* 0x000660001b0e8984 */ /* 0x000fe80000000800 */
[----:B------:R-:W2:Y:S04]  /*2460*/  @!P0 LDS R17, [R27+0x880] ;  /* 0x000880001b118984 */ /* 0x000ea80000000800 */
[----:B------:R-:W-:Y:S04]  /*2470*/  @!P0 LDS R12, [R27+0xaa0] ;  /* 0x000aa0001b0c8984 */ /* 0x000fe80000000800 */
[----:B------:R-:W3:Y:S01]  /*2480*/  @!P0 LDS R13, [R27+0xcc0] ;  /* 0x000cc0001b0d8984 */ /* 0x000ee20000000800 */
[----:B------:R-:W-:-:S03]  /*2490*/  IMAD.MOV.U32 R6, RZ, RZ, -0x800000 ;  /* 0xff800000ff067424 */ /* 0x000fc600078e00ff */
[----:B------:R-:W-:Y:S04]  /*24a0*/  @!P0 LDS R10, [R27+0xee0] ;  /* 0x000ee0001b0a8984 */ /* 0x000fe80000000800 */
[----:B------:R-:W4:Y:S01]  /*24b0*/  @!P0 LDS R11, [R27+0x1100] ;  /* 0x001100001b0b8984 */ /* 0x000f220000000800 */
[----:B------:R-:W-:Y:S01]  /*24c0*/  IMAD.MOV.U32 R4, RZ, RZ, -0x800000 ;  /* 0xff800000ff047424 */ /* 0x000fe200078e00ff */
[----:B------:R-:W-:Y:S02]  /*24d0*/  MOV R5, 0xff800000 ;  /* 0xff80000000057802 */ /* 0x000fe40000000f00 */
[----:B------:R-:W-:Y:S04]  /*24e0*/  @!P0 LDS R8, [R27+0x1320] ;  /* 0x001320001b088984 */ /* 0x000fe80000000800 */
[----:B------:R-:W5:Y:S04]  /*24f0*/  @!P0 LDS R9, [R27+0x1540] ;  /* 0x001540001b098984 */ /* 0x000f680000000800 */
[----:B------:R-:W-:Y:S04]  /*2500*/  @!P0 LDS R6, [R27+0x1760] ;  /* 0x001760001b068984 */ /* 0x000fe80000000800 */
[----:B------:R-:W0:Y:S04]  /*2510*/  @!P0 LDS R7, [R27+0x1980] ;  /* 0x001980001b078984 */ /* 0x000e280000000800 */
[----:B------:R-:W-:Y:S04]  /*2520*/  @!P0 LDS R4, [R27+0x1ba0] ;  /* 0x001ba0001b048984 */ /* 0x000fe80000000800 */
[----:B------:R-:W0:Y:S04]  /*2530*/  @!P0 LDS R5, [R27+0x1dc0] ;  /* 0x001dc0001b058984 */ /* 0x000e280000000800 */
[----:B------:R-:W0:Y:S01]  /*2540*/  @!P0 LDS R3, [R27+0x1fe0] ;  /* 0x001fe0001b038984 */ /* 0x000e220000000800 */
[----:B-1----:R-:W-:-:S04]  /*2550*/  FMNMX3.FTZ R16, R37, R36, R19, !PT ;  /* 0x0000002425107276 */ /* 0x002fc80007810013 */
[----:B--2---:R-:W-:-:S04]  /*2560*/  FMNMX3.FTZ R16, R16, R14, R17, !PT ;  /* 0x0000000e10107276 */ /* 0x004fc80007810011 */
[----:B---3--:R-:W-:-:S04]  /*2570*/  FMNMX3.FTZ R16, R16, R12, R13, !PT ;  /* 0x0000000c10107276 */ /* 0x008fc8000781000d */
[----:B----4-:R-:W-:-:S04]  /*2580*/  FMNMX3.FTZ R16, R16, R10, R11, !PT ;  /* 0x0000000a10107276 */ /* 0x010fc8000781000b */
[----:B-----5:R-:W-:-:S04]  /*2590*/  FMNMX3.FTZ R16, R16, R8, R9, !PT ;  /* 0x0000000810107276 */ /* 0x020fc80007810009 */
[----:B0-----:R-:W-:-:S04]  /*25a0*/  FMNMX3.FTZ R16, R16, R6, R7, !PT ;  /* 0x0000000610107276 */ /* 0x001fc80007810007 */
[----:B------:R-:W-:-:S04]  /*25b0*/  FMNMX3.FTZ R16, R16, R4, R5, !PT ;  /* 0x0000000410107276 */ /* 0x000fc80007810005 */
[----:B------:R-:W-:-:S05]  /*25c0*/  FMNMX.FTZ R29, R16, R3, !PT ;  /* 0x00000003101d7209 */ /* 0x000fca0007810000 */
[----:B------:R-:W0:Y:S01]  /*25d0*/  SHFL.BFLY PT, R34, R29, 0x4, 0x1f ;  /* 0x0c801f001d227f89 */ /* 0x000e2200000e0000 */
[----:B------:R-:W-:-:S04]  /*25e0*/  IABS R28, R21 ;  /* 0x00000015001c7213 */ /* 0x000fc80000000000 */
[----:B------:R-:W1:Y:S01]  /*25f0*/  I2F.RP R23, R28 ;  /* 0x0000001c00177306 */ /* 0x000e620000209400 */
[----:B0-----:R-:W-:-:S05]  /*2600*/  FMNMX.FTZ R34, R29, R34, !PT ;  /* 0x000000221d227209 */ /* 0x001fca0007810000 */
[----:B------:R-:W0:Y:S02]  /*2610*/  SHFL.BFLY PT, R27, R34, 0x2, 0x1f ;  /* 0x0c401f00221b7f89 */ /* 0x000e2400000e0000 */
[----:B-1----:R-:W1:Y:S01]  /*2620*/  MUFU.RCP R30, R23 ;  /* 0x00000017001e7308 */ /* 0x002e620000001000 */
[----:B0-----:R-:W-:Y:S02]  /*2630*/  FMNMX.FTZ R27, R34, R27, !PT ;  /* 0x0000001b221b7209 */ /* 0x001fe40007810000 */
[----:B-1----:R-:W-:-:S03]  /*2640*/  IADD3 R30, PT, PT, R30, 0xffffffe, RZ ;  /* 0x0ffffffe1e1e7810 */ /* 0x002fc60007ffe0ff */
[----:B------:R-:W0:Y:S02]  /*2650*/  SHFL.BFLY PT, R22, R27, 0x1, 0x1f ;  /* 0x0c201f001b167f89 */ /* 0x000e2400000e0000 */
[----:B------:R-:W1:Y:S02]  /*2660*/  F2I.FTZ.U32.TRUNC.NTZ R31, R30 ;  /* 0x0000001e001f7305 */ /* 0x000e64000021f000 */
[--C-:B-1----:R-:W-:Y:S02]  /*2670*/  IMAD.MOV R16, RZ, RZ, -R31.reuse ;  /* 0x000000ffff107224 */ /* 0x102fe400078e0a1f */
[----:B------:R-:W-:Y:S02]  /*2680*/  HFMA2 R30, -RZ, RZ, 0, 0 ;  /* 0x00000000ff1e7431 */ /* 0x000fe400000001ff */
[----:B------:R-:W-:Y:S01]  /*2690*/  IMAD R20, R16, R28, RZ ;  /* 0x0000001c10147224 */ /* 0x000fe200078e02ff */
[----:B------:R-:W-:Y:S02]  /*26a0*/  IABS R16, R2 ;  /* 0x0000000200107213 */ /* 0x000fe40000000000 */
[----:B0-----:R-:W-:Y:S01]  /*26b0*/  FMNMX.FTZ R22, R27, R22, !PT ;  /* 0x000000161b167209 */ /* 0x001fe20007810000 */
[----:B------:R-:W-:-:S03]  /*26c0*/  IMAD.HI.U32 R20, R31, R20, R30 ;  /* 0x000000141f147227 */ /* 0x000fc600078e001e */
[----:B------:R-:W-:Y:S01]  /*26d0*/  FSETP.NEU.FTZ.AND P0, PT, R22, -INF , PT ;  /* 0xff8000001600780b */ /* 0x000fe20003f1d000 */
[----:B------:R-:W-:-:S03]  /*26e0*/  IMAD.MOV.U32 R31, RZ, RZ, R16 ;  /* 0x000000ffff1f7224 */ /* 0x000fc600078e0010 */
[----:B------:R-:W-:Y:S01]  /*26f0*/  FSEL R16, R22, RZ, P0 ;  /* 0x000000ff16107208 */ /* 0x000fe20000000000 */
[----:B------:R-:W-:-:S04]  /*2700*/  IMAD.HI.U32 R23, R20, R31, RZ ;  /* 0x0000001f14177227 */ /* 0x000fc800078e00ff */
[C---:B------:R-:W-:Y:S01]  /*2710*/  FADD.FTZ R38, -R16.reuse, R37 ;  /* 0x0000002510267221 */ /* 0x040fe20000010100 */
[C---:B------:R-:W-:Y:S01]  /*2720*/  FADD.FTZ R35, -R16.reuse, R36 ;  /* 0x0000002410237221 */ /* 0x040fe20000010100 */
[----:B------:R-:W-:Y:S01]  /*2730*/  IADD3 R20, PT, PT, -R23, RZ, RZ ;  /* 0x000000ff17147210 */ /* 0x000fe20007ffe1ff */
[----:B------:R-:W-:Y:S01]  /*2740*/  FADD.FTZ R34, -R16, R19 ;  /* 0x0000001310227221 */ /* 0x000fe20000010100 */
[----:B------:R-:W-:Y:S01]  /*2750*/  FMUL.FTZ R38, R38, 1.4426950216293334961 ;  /* 0x3fb8aa3b26267820 */ /* 0x000fe20000410000 */
[----:B------:R-:W-:Y:S02]  /*2760*/  FMUL.FTZ R35, R35, 1.4426950216293334961 ;  /* 0x3fb8aa3b23237820 */ /* 0x000fe40000410000 */
[----:B------:R-:W-:Y:S01]  /*2770*/  IMAD R31, R28, R20, R31 ;  /* 0x000000141c1f7224 */ /* 0x000fe200078e021f */
[----:B------:R-:W-:Y:S01]  /*2780*/  MUFU.EX2 R30, R38 ;  /* 0x00000026001e7308 */ /* 0x000fe20000000800 */
[----:B------:R-:W-:-:S03]  /*2790*/  FMUL.FTZ R34, R34, 1.4426950216293334961 ;  /* 0x3fb8aa3b22227820 */ /* 0x000fc60000410000 */
[----:B------:R-:W0:Y:S01]  /*27a0*/  MUFU.EX2 R29, R35 ;  /* 0x00000023001d7308 */ /* 0x000e220000000800 */
[----:B------:R-:W-:-:S03]  /*27b0*/  ISETP.GT.U32.AND P2, PT, R28, R31, PT ;  /* 0x0000001f1c00720c */ /* 0x000fc60003f44070 */
[----:B------:R-:W1:Y:S01]  /*27c0*/  MUFU.EX2 R27, R34 ;  /* 0x00000022001b7308 */ /* 0x000e620000000800 */
[C---:B------:R-:W-:Y:S01]  /*27d0*/  FADD.FTZ R22, -R16.reuse, R14 ;  /* 0x0000000e10167221 */ /* 0x040fe20000010100 */
[----:B------:R-:W-:-:S03]  /*27e0*/  FADD.FTZ R20, -R16, R17 ;  /* 0x0000001110147221 */ /* 0x000fc60000010100 */
[----:B------:R-:W-:Y:S01]  /*27f0*/  FMUL.FTZ R22, R22, 1.4426950216293334961 ;  /* 0x3fb8aa3b16167820 */ /* 0x000fe20000410000 */
[----:B0-----:R-:W-:-:S04]  /*2800*/  FADD.FTZ R30, R30, R29 ;  /* 0x0000001d1e1e7221 */ /* 0x001fc80000010000 */
[----:B------:R-:W-:Y:S01]  /*2810*/  @!P2 IMAD.IADD R31, R31, 0x1, -R28 ;  /* 0x000000011f1fa824 */ /* 0x000fe200078e0a1c */
[----:B------:R-:W0:Y:S01]  /*2820*/  MUFU.EX2 R22, R22 ;  /* 0x0000001600167308 */ /* 0x000e220000000800 */
[----:B------:R-:W-:Y:S01]  /*2830*/  FMUL.FTZ R20, R20, 1.4426950216293334961 ;  /* 0x3fb8aa3b14147820 */ /* 0x000fe20000410000 */
[----:B-1----:R-:W-:Y:S01]  /*2840*/  FADD.FTZ R35, R30, R27 ;  /* 0x0000001b1e237221 */ /* 0x002fe20000010000 */
[C---:B------:R-:W-:Y:S01]  /*2850*/  FADD.FTZ R27, -R16.reuse, R12 ;  /* 0x0000000c101b7221 */ /* 0x040fe20000010100 */
[----:B------:R-:W-:Y:S01]  /*2860*/  ISETP.GE.U32.AND P3, PT, R31, R28, PT ;  /* 0x0000001c1f00720c */ /* 0x000fe20003f66070 */
[----:B------:R-:W-:Y:S01]  /*2870*/  FADD.FTZ R34, -R16, R13 ;  /* 0x0000000d10227221 */ /* 0x000fe20000010100 */
[----:B------:R-:W-:Y:S01]  /*2880*/  LOP3.LUT R28, R2, R21, RZ, 0x3c, !PT ;  /* 0x00000015021c7212 */ /* 0x000fe200078e3cff */
[----:B------:R-:W-:Y:S01]  /*2890*/  FMUL.FTZ R27, R27, 1.4426950216293334961 ;  /* 0x3fb8aa3b1b1b7820 */ /* 0x000fe20000410000 */
[----:B------:R-:W1:Y:S01]  /*28a0*/  MUFU.EX2 R2, R20 ;  /* 0x0000001400027308 */ /* 0x000e620000000800 */
[----:B------:R-:W-:Y:S01]  /*28b0*/  FADD.FTZ R31, -R16, R10 ;  /* 0x0000000a101f7221 */ /* 0x000fe20000010100 */
[----:B------:R-:W-:Y:S01]  /*28c0*/  FMUL.FTZ R34, R34, 1.4426950216293334961 ;  /* 0x3fb8aa3b22227820 */ /* 0x000fe20000410000 */
[----:B------:R-:W-:Y:S01]  /*28d0*/  FADD.FTZ R30, -R16, R11 ;  /* 0x0000000b101e7221 */ /* 0x000fe20000010100 */
[----:B------:R-:W-:Y:S01]  /*28e0*/  ISETP.NE.AND P0, PT, R21, RZ, PT ;  /* 0x000000ff1500720c */ /* 0x000fe20003f05270 */
[----:B------:R-:W2:Y:S01]  /*28f0*/  MUFU.EX2 R27, R27 ;  /* 0x0000001b001b7308 */ /* 0x000ea20000000800 */
[----:B------:R-:W-:Y:S01]  /*2900*/  FMUL.FTZ R31, R31, 1.4426950216293334961 ;  /* 0x3fb8aa3b1f1f7820 */ /* 0x000fe20000410000 */
[----:B------:R-:W-:Y:S01]  /*2910*/  ISETP.GE.AND P1, PT, R28, RZ, PT ;  /* 0x000000ff1c00720c */ /* 0x000fe20003f26270 */
[----:B------:R-:W3:Y:S01]  /*2920*/  LDC R29, c[0x0][0x3e0] ;  /* 0x0000f800ff1d7b82 */ /* 0x000ee20000000800 */
[----:B------:R-:W4:Y:S01]  /*2930*/  MUFU.EX2 R34, R34 ;  /* 0x0000002200227308 */ /* 0x000f220000000800 */
[----:B0-----:R-:W-:Y:S01]  /*2940*/  FADD.FTZ R35, R35, R22 ;  /* 0x0000001623237221 */ /* 0x001fe20000010000 */
[----:B------:R-:W-:Y:S01]  /*2950*/  FMUL.FTZ R30, R30, 1.4426950216293334961 ;  /* 0x3fb8aa3b1e1e7820 */ /* 0x000fe20000410000 */
[----:B------:R-:W-:Y:S01]  /*2960*/  FADD.FTZ R28, -R16, R8 ;  /* 0x00000008101c7221 */ /* 0x000fe20000010100 */
[----:B------:R-:W0:Y:S01]  /*2970*/  MUFU.EX2 R31, R31 ;  /* 0x0000001f001f7308 */ /* 0x000e220000000800 */
[----:B-1----:R-:W-:-:S02]  /*2980*/  FADD.FTZ R22, R35, R2 ;  /* 0x0000000223167221 */ /* 0x002fc40000010000 */
[----:B------:R-:W-:Y:S01]  /*2990*/  FMUL.FTZ R28, R28, 1.4426950216293334961 ;  /* 0x3fb8aa3b1c1c7820 */ /* 0x000fe20000410000 */
[----:B------:R-:W1:Y:S01]  /*29a0*/  MUFU.EX2 R30, R30 ;  /* 0x0000001e001e7308 */ /* 0x000e620000000800 */
[----:B------:R-:W-:Y:S01]  /*29b0*/  FADD.FTZ R35, -R16, R9 ;  /* 0x0000000910237221 */ /* 0x000fe20000010100 */
[----:B------:R-:W-:Y:S01]  /*29c0*/  @!P2 IADD3 R23, PT, PT, R23, 0x1, RZ ;  /* 0x000000011717a810 */ /* 0x000fe20007ffe0ff */
[----:B--2---:R-:W-:Y:S02]  /*29d0*/  FADD.FTZ R27, R22, R27 ;  /* 0x0000001b161b7221 */ /* 0x004fe40000010000 */
[----:B------:R-:W-:Y:S01]  /*29e0*/  FMUL.FTZ R35, R35, 1.4426950216293334961 ;  /* 0x3fb8aa3b23237820 */ /* 0x000fe20000410000 */
[----:B------:R-:W2:Y:S01]  /*29f0*/  MUFU.EX2 R28, R28 ;  /* 0x0000001c001c7308 */ /* 0x000ea20000000800 */
[----:B------:R-:W-:Y:S02]  /*2a00*/  @P3 VIADD R23, R23, 0x1 ;  /* 0x0000000117173836 */ /* 0x000fe40000000000 */
[----:B----4-:R-:W-:Y:S01]  /*2a10*/  FADD.FTZ R34, R27, R34 ;  /* 0x000000221b227221 */ /* 0x010fe20000010000 */
[----:B------:R-:W-:Y:S01]  /*2a20*/  USHF.R.S32.HI UR4, URZ, 0x1f, UR21 ;  /* 0x0000001fff047899 */ /* 0x000fe20008011415 */
[----:B------:R-:W4:Y:S02]  /*2a30*/  MUFU.EX2 R38, R35 ;  /* 0x0000002300267308 */ /* 0x000f240000000800 */
[----:B0-----:R-:W-:Y:S01]  /*2a40*/  FADD.FTZ R31, R34, R31 ;  /* 0x0000001f221f7221 */ /* 0x001fe20000010000 */
[----:B------:R-:W-:Y:S01]  /*2a50*/  @!P1 IADD3 R23, PT, PT, -R23, RZ, RZ ;  /* 0x000000ff17179210 */ /* 0x000fe20007ffe1ff */
[----:B------:R-:W-:Y:S01]  /*2a60*/  ULOP3.LUT UR4, UR4, 0x1, URZ, 0xfc, !UPT ;  /* 0x0000000104047892 */ /* 0x000fe2000f8efcff */
[----:B------:R-:W-:Y:S01]  /*2a70*/  @!P0 LOP3.LUT R23, RZ, R21, RZ, 0x33, !PT ;  /* 0x00000015ff178212 */ /* 0x000fe200078e33ff */
[----:B-1----:R-:W-:Y:S01]  /*2a80*/  FADD.FTZ R31, R31, R30 ;  /* 0x0000001e1f1f7221 */ /* 0x002fe20000010000 */
[----:B------:R-:W-:-:S03]  /*2a90*/  FADD.FTZ R42, -R16, R6 ;  /* 0x00000006102a7221 */ /* 0x000fc60000010100 */
[----:B------:R-:W-:Y:S02]  /*2aa0*/  IMAD R22, R23, UR4, RZ ;  /* 0x0000000417167c24 */ /* 0x000fe4000f8e02ff */
[----:B--2---:R-:W-:Y:S01]  /*2ab0*/  FADD.FTZ R31, R31, R28 ;  /* 0x0000001c1f1f7221 */ /* 0x004fe20000010000 */
[----:B------:R-:W-:Y:S01]  /*2ac0*/  FADD.FTZ R40, -R16, R7 ;  /* 0x0000000710287221 */ /* 0x000fe20000010100 */
[----:B------:R-:W-:Y:S01]  /*2ad0*/  FMUL.FTZ R42, R42, 1.4426950216293334961 ;  /* 0x3fb8aa3b2a2a7820 */ /* 0x000fe20000410000 */
[----:B------:R-:W-:Y:S01]  /*2ae0*/  IABS R27, R22 ;  /* 0x00000016001b7213 */ /* 0x000fe20000000000 */
[----:B----4-:R-:W-:Y:S01]  /*2af0*/  FADD.FTZ R38, R31, R38 ;  /* 0x000000261f267221 */ /* 0x010fe20000010000 */
[----:B------:R-:W-:Y:S01]  /*2b00*/  FADD.FTZ R31, -R16, R4 ;  /* 0x00000004101f7221 */ /* 0x000fe20000010100 */
[----:B------:R-:W-:Y:S01]  /*2b10*/  FMUL.FTZ R40, R40, 1.4426950216293334961 ;  /* 0x3fb8aa3b28287820 */ /* 0x000fe20000410000 */
[----:B------:R-:W0:Y:S01]  /*2b20*/  MUFU.EX2 R35, R42 ;  /* 0x0000002a00237308 */ /* 0x000e220000000800 */
[----:B---3--:R-:W-:Y:S01]  /*2b30*/  IABS R20, R29 ;  /* 0x0000001d00147213 */ /* 0x008fe20000000000 */
[----:B------:R-:W-:Y:S01]  /*2b40*/  FMUL.FTZ R31, R31, 1.4426950216293334961 ;  /* 0x3fb8aa3b1f1f7820 */ /* 0x000fe20000410000 */
[C---:B------:R-:W-:Y:S01]  /*2b50*/  FADD.FTZ R30, -R16.reuse, R5 ;  /* 0x00000005101e7221 */ /* 0x040fe20000010100 */
[----:B------:R-:W1:Y:S01]  /*2b60*/  I2F.RP R39, R27 ;  /* 0x0000001b00277306 */ /* 0x000e620000209400 */
[----:B------:R-:W-:Y:S01]  /*2b70*/  FADD.FTZ R28, -R16, R3 ;  /* 0x00000003101c7221 */ /* 0x000fe20000010100 */
[----:B------:R-:W2:Y:S01]  /*2b80*/  LDCU UR4, c[0x0][0x430] ;  /* 0x00008600ff0477ac */ /* 0x000ea20008000800 */
[----:B------:R-:W-:-:S05]  /*2b90*/  FMUL.FTZ R30, R30, 1.4426950216293334961 ;  /* 0x3fb8aa3b1e1e7820 */ /* 0x000fca0000410000 */
[----:B------:R-:W3:Y:S04]  /*2ba0*/  MUFU.EX2 R34, R40 ;  /* 0x0000002800227308 */ /* 0x000ee80000000800 */
[----:B------:R-:W4:Y:S01]  /*2bb0*/  I2F.RP R2, R20 ;  /* 0x0000001400027306 */ /* 0x000f220000209400 */
[----:B------:R-:W-:Y:S01]  /*2bc0*/  FMUL.FTZ R28, R28, 1.4426950216293334961 ;  /* 0x3fb8aa3b1c1c7820 */ /* 0x000fe20000410000 */
[----:B0-----:R-:W-:-:S06]  /*2bd0*/  FADD.FTZ R35, R38, R35 ;  /* 0x0000002326237221 */ /* 0x001fcc0000010000 */
[----:B------:R-:W0:Y:S04]  /*2be0*/  MUFU.EX2 R31, R31 ;  /* 0x0000001f001f7308 */ /* 0x000e280000000800 */
[----:B------:R-:W5:Y:S01]  /*2bf0*/  MUFU.EX2 R30, R30 ;  /* 0x0000001e001e7308 */ /* 0x000f620000000800 */
[----:B---3--:R-:W-:-:S03]  /*2c00*/  FADD.FTZ R34, R35, R34 ;  /* 0x0000002223227221 */ /* 0x008fc60000010000 */
[----:B-1----:R-:W1:Y:S08]  /*2c10*/  MUFU.RCP R39, R39 ;  /* 0x0000002700277308 */ /* 0x002e700000001000 */
[----:B------:R-:W3:Y:S01]  /*2c20*/  MUFU.EX2 R28, R28 ;  /* 0x0000001c001c7308 */ /* 0x000ee20000000800 */
[----:B0-----:R-:W-:-:S03]  /*2c30*/  FADD.FTZ R43, R34, R31 ;  /* 0x0000001f222b7221 */ /* 0x001fc60000010000 */
[----:B----4-:R-:W0:Y:S01]  /*2c40*/  MUFU.RCP R2, R2 ;  /* 0x0000000200027308 */ /* 0x010e220000001000 */
[----:B-----5:R-:W-:Y:S01]  /*2c50*/  FADD.FTZ R43, R43, R30 ;  /* 0x0000001e2b2b7221 */ /* 0x020fe20000010000 */
[----:B-1----:R-:W-:-:S03]  /*2c60*/  IADD3 R42, PT, PT, R39, 0xffffffe, RZ ;  /* 0x0ffffffe272a7810 */ /* 0x002fc60007ffe0ff */
[----:B---3--:R-:W-:-:S05]  /*2c70*/  FADD.FTZ R40, R43, R28 ;  /* 0x0000001c2b287221 */ /* 0x008fca0000010000 */
[----:B------:R-:W1:Y:S01]  /*2c80*/  SHFL.BFLY PT, R39, R40, 0x4, 0x1f ;  /* 0x0c801f0028277f89 */ /* 0x000e6200000e0000 */
[----:B0-----:R-:W-:-:S04]  /*2c90*/  VIADD R2, R2, 0xffffffe ;  /* 0x0ffffffe02027836 */ /* 0x001fc80000000000 */
[----:B------:R-:W0:Y:S08]  /*2ca0*/  F2I.FTZ.U32.TRUNC.NTZ R35, R2 ;  /* 0x0000000200237305 */ /* 0x000e30000021f000 */
[----:B------:R-:W3:Y:S01]  /*2cb0*/  F2I.FTZ.U32.TRUNC.NTZ R43, R42 ;  /* 0x0000002a002b7305 */ /* 0x000ee2000021f000 */
[----:B0-----:R-:W-:Y:S02]  /*2cc0*/  IMAD.MOV R30, RZ, RZ, -R35 ;  /* 0x000000ffff1e7224 */ /* 0x001fe400078e0a23 */
[----:B-1----:R-:W-:-:S02]  /*2cd0*/  FADD.FTZ R39, R40, R39 ;  /* 0x0000002728277221 */ /* 0x002fc40000010000 */
[----:B------:R-:W-:Y:S01]  /*2ce0*/  IMAD R31, R30, R20, RZ ;  /* 0x000000141e1f7224 */ /* 0x000fe200078e02ff */
[----:B------:R-:W-:Y:S02]  /*2cf0*/  MOV R34, RZ ;  /* 0x000000ff00227202 */ /* 0x000fe40000000f00 */
[----:B------:R-:W0:Y:S01]  /*2d00*/  SHFL.BFLY PT, R30, R39, 0x2, 0x1f ;  /* 0x0c401f00271e7f89 */ /* 0x000e2200000e0000 */
[----:B---3--:R-:W-:Y:S02]  /*2d10*/  IMAD.MOV R2, RZ, RZ, -R43 ;  /* 0x000000ffff027224 */ /* 0x008fe400078e0a2b */
[----:B------:R-:W-:Y:S02]  /*2d20*/  HFMA2 R42, -RZ, RZ, 0, 0 ;  /* 0x00000000ff2a7431 */ /* 0x000fe400000001ff */
[----:B------:R-:W-:-:S04]  /*2d30*/  IMAD.HI.U32 R34, R35, R31, R34 ;  /* 0x0000001f23227227 */ /* 0x000fc800078e0022 */
[----:B------:R-:W-:Y:S02]  /*2d40*/  IMAD R31, R2, R27, RZ ;  /* 0x0000001b021f7224 */ /* 0x000fe400078e02ff */
[----:B------:R-:W-:Y:S01]  /*2d50*/  VIADD R2, R27, UR17 ;  /* 0x000000111b027c36 */ /* 0x000fe20008000000 */
[----:B------:R-:W-:Y:S01]  /*2d60*/  IABS R28, R22 ;  /* 0x00000016001c7213 */ /* 0x000fe20000000000 */
[----:B------:R-:W-:-:S03]  /*2d70*/  IMAD.HI.U32 R38, R43, R31, R42 ;  /* 0x0000001f2b267227 */ /* 0x000fc600078e002a */
[----:B------:R-:W-:Y:S02]  /*2d80*/  IABS R35, R2 ;  /* 0x0000000200237213 */ /* 0x000fe40000000000 */
[----:B------:R-:W-:-:S03]  /*2d90*/  IADD3 R28, PT, PT, RZ, -R28, RZ ;  /* 0x8000001cff1c7210 */ /* 0x000fc60007ffe0ff */
[----:B------:R-:W-:-:S04]  /*2da0*/  IMAD.HI.U32 R38, R38, R35, RZ ;  /* 0x0000002326267227 */ /* 0x000fc800078e00ff */
[----:B------:R-:W-:-:S04]  /*2db0*/  IMAD.HI.U32 R34, R34, R35, RZ ;  /* 0x0000002322227227 */ /* 0x000fc800078e00ff */
[----:B0-----:R-:W-:Y:S01]  /*2dc0*/  FADD.FTZ R39, R39, R30 ;  /* 0x0000001e27277221 */ /* 0x001fe20000010000 */
[--C-:B------:R-:W-:Y:S02]  /*2dd0*/  IMAD R28, R38, R28, R35.reuse ;  /* 0x0000001c261c7224 */ /* 0x100fe400078e0223 */
[----:B------:R-:W-:Y:S02]  /*2de0*/  IMAD.MOV R31, RZ, RZ, -R34 ;  /* 0x000000ffff1f7224 */ /* 0x000fe400078e0a22 */
[----:B------:R-:W0:Y:S01]  /*2df0*/  SHFL.BFLY PT, R30, R39, 0x1, 0x1f ;  /* 0x0c201f00271e7f89 */ /* 0x000e2200000e0000 */
[----:B------:R-:W-:Y:S01]  /*2e00*/  ISETP.GT.U32.AND P2, PT, R27, R28, PT ;  /* 0x0000001c1b00720c */ /* 0x000fe20003f44070 */
[----:B------:R-:W-:-:S05]  /*2e10*/  IMAD R31, R20, R31, R35 ;  /* 0x0000001f141f7224 */ /* 0x000fca00078e0223 */
[----:B------:R-:W-:-:S07]  /*2e20*/  ISETP.GT.U32.AND P0, PT, R20, R31, PT ;  /* 0x0000001f1400720c */ /* 0x000fce0003f04070 */
[----:B------:R-:W-:-:S04]  /*2e30*/  @!P2 IADD3 R28, PT, PT, R28, -R27, RZ ;  /* 0x8000001b1c1ca210 */ /* 0x000fc80007ffe0ff */
[----:B------:R-:W-:Y:S02]  /*2e40*/  ISETP.GE.U32.AND P1, PT, R28, R27, PT ;  /* 0x0000001b1c00720c */ /* 0x000fe40003f26070 */
[----:B------:R-:W-:Y:S01]  /*2e50*/  @!P0 IMAD.IADD R31, R31, 0x1, -R20 ;  /* 0x000000011f1f8824 */ /* 0x000fe200078e0a14 */
[----:B------:R-:W-:Y:S01]  /*2e60*/  @!P2 IADD3 R38, PT, PT, R38, 0x1, RZ ;  /* 0x000000012626a810 */ /* 0x000fe20007ffe0ff */
[----:B0-----:R-:W-:-:S03]  /*2e70*/  FADD.FTZ R30, R39, R30 ;  /* 0x0000001e271e7221 */ /* 0x001fc60000010000 */
[----:B------:R-:W-:Y:S02]  /*2e80*/  ISETP.GE.U32.AND P4, PT, R31, R20, PT ;  /* 0x000000141f00720c */ /* 0x000fe40003f86070 */
[C---:B------:R-:W-:Y:S02]  /*2e90*/  LOP3.LUT R20, R2.reuse, R27, RZ, 0x3c, !PT ;  /* 0x0000001b02147212 */ /* 0x040fe400078e3cff */
[----:B------:R-:W-:Y:S02]  /*2ea0*/  LOP3.LUT R2, R2, R29, RZ, 0x3c, !PT ;  /* 0x0000001d02027212 */ /* 0x000fe400078e3cff */
[----:B------:R-:W-:Y:S01]  /*2eb0*/  ISETP.GE.AND P3, PT, R20, RZ, PT ;  /* 0x000000ff1400720c */ /* 0x000fe20003f66270 */
[----:B------:R-:W-:Y:S01]  /*2ec0*/  @P1 VIADD R38, R38, 0x1 ;  /* 0x0000000126261836 */ /* 0x000fe20000000000 */
[----:B------:R-:W-:Y:S02]  /*2ed0*/  ISETP.NE.AND P5, PT, R22, RZ, PT ;  /* 0x000000ff1600720c */ /* 0x000fe40003fa5270 */
[----:B------:R-:W-:-:S02]  /*2ee0*/  FSETP.NE.FTZ.AND P1, PT, R30, RZ, PT ;  /* 0x000000ff1e00720b */ /* 0x000fc40003f35000 */
[----:B------:R-:W-:Y:S02]  /*2ef0*/  ISETP.GE.AND P2, PT, R2, RZ, PT ;  /* 0x000000ff0200720c */ /* 0x000fe40003f46270 */
[----:B------:R-:W-:Y:S02]  /*2f00*/  @!P0 IADD3 R34, PT, PT, R34, 0x1, RZ ;  /* 0x0000000122228810 */ /* 0x000fe40007ffe0ff */
[----:B------:R-:W-:Y:S02]  /*2f10*/  ISETP.NE.AND P0, PT, R29, RZ, PT ;  /* 0x000000ff1d00720c */ /* 0x000fe40003f05270 */
[----:B------:R-:W-:Y:S01]  /*2f20*/  @P4 IADD3 R34, PT, PT, R34, 0x1, RZ ;  /* 0x0000000122224810 */ /* 0x000fe20007ffe0ff */
[----:B------:R-:W-:Y:S02]  /*2f30*/  @!P3 IMAD.MOV R38, RZ, RZ, -R38 ;  /* 0x000000ffff26b224 */ /* 0x000fe400078e0a26 */
[----:B------:R-:W-:Y:S02]  /*2f40*/  @!P5 LOP3.LUT R38, RZ, R27, RZ, 0x33, !PT ;  /* 0x0000001bff26d212 */ /* 0x000fe400078e33ff */
[----:B------:R-:W0:Y:S02]  /*2f50*/  @P1 MUFU.LG2 R27, R30 ;  /* 0x0000001e001b1308 */ /* 0x000e240000000c00 */
[----:B------:R-:W-:Y:S01]  /*2f60*/  @!P2 IMAD.MOV R34, RZ, RZ, -R34 ;  /* 0x000000ffff22a224 */ /* 0x000fe200078e0a22 */
[----:B------:R-:W-:-:S03]  /*2f70*/  ISETP.NE.AND P3, PT, R23, RZ, PT ;  /* 0x000000ff1700720c */ /* 0x000fc60003f65270 */
[----:B------:R-:W-:Y:S02]  /*2f80*/  @!P0 LOP3.LUT R34, RZ, R29, RZ, 0x33, !PT ;  /* 0x0000001dff228212 */ /* 0x000fe400078e33ff */
[----:B------:R-:W-:Y:S02]  /*2f90*/  LOP3.LUT P0, RZ, R0, 0x387, RZ, 0xc0, !PT ;  /* 0x0000038700ff7812 */ /* 0x000fe4000780c0ff */
[----:B------:R-:W-:Y:S02]  /*2fa0*/  ISETP.LT.U32.AND P2, PT, R32, R38, PT ;  /* 0x000000262000720c */ /* 0x000fe40003f41070 */
[----:B------:R-:W-:Y:S02]  /*2fb0*/  SHF.R.S32.HI R23, RZ, 0x1f, R38 ;  /* 0x0000001fff177819 */ /* 0x000fe40000011426 */
[----:B------:R-:W-:Y:S02]  /*2fc0*/  SEL R20, RZ, 0x1, !P3 ;  /* 0x00000001ff147807 */ /* 0x000fe40005800000 */
[----:B------:R-:W-:-:S02]  /*2fd0*/  SHF.R.S32.HI R31, RZ, 0x1f, R22 ;  /* 0x0000001fff1f7819 */ /* 0x000fc40000011416 */
[----:B------:R-:W-:Y:S01]  /*2fe0*/  ISETP.LT.AND.EX P2, PT, R33, R23, PT, P2 ;  /* 0x000000172100720c */ /* 0x000fe20003f41320 */
[----:B--2---:R-:W-:Y:S01]  /*2ff0*/  IMAD R23, R21, UR4, RZ ;  /* 0x0000000415177c24 */ /* 0x004fe2000f8e02ff */
[----:B------:R-:W-:Y:S01]  /*3000*/  LOP3.LUT R20, R31, R20, RZ, 0xfc, !PT ;  /* 0x000000141f147212 */ /* 0x000fe200078efcff */
[----:B------:R-:W-:Y:S01]  /*3010*/  IMAD R21, R34, UR5, RZ ;  /* 0x0000000522157c24 */ /* 0x000fe2000f8e02ff */
[----:B------:R-:W-:Y:S01]  /*3020*/  BSSY.RECONVERGENT B1, `(.L_x_14) ;  /* 0x000012f000017945 */ /* 0x000fe20003800200 */
[----:B------:R-:W-:Y:S01]  /*3030*/  MOV R2, 0x7f800000 ;  /* 0x7f80000000027802 */ /* 0x000fe20000000f00 */
[----:B------:R-:W-:Y:S01]  /*3040*/  IMAD R22, R22, R23, RZ ;  /* 0x0000001716167224 */ /* 0x000fe200078e02ff */
[----:B------:R-:W-:Y:S01]  /*3050*/  SEL R23, R32, R38, P2 ;  /* 0x0000002620177207 */ /* 0x000fe20001000000 */
[----:B------:R-:W-:Y:S02]  /*3060*/  IMAD R21, R20, R21, RZ ;  /* 0x0000001514157224 */ /* 0x000fe400078e02ff */
[----:B0-----:R-:W-:Y:S01]  /*3070*/  @P1 FFMA.FTZ R2, R27, 0.69314718246459960938, R16 ;  /* 0x3f3172181b021823 */ /* 0x001fe20000010010 */
[----:B------:R-:W-:Y:S06]  /*3080*/  @P0 BRA `(.L_x_15) ;  /* 0x0000001000a00947 */ /* 0x000fec0003800000 */
[----:B------:R-:W0:Y:S02]  /*3090*/  LDCU.U8 UR4, c[0x0][0x548] ;  /* 0x0000a900ff0477ac */ /* 0x000e240008000000 */
[----:B0-----:R-:W-:-:S09]  /*30a0*/  UISETP.NE.AND UP0, UPT, UR4, URZ, UPT ;  /* 0x000000ff0400728c */ /* 0x001fd2000bf05270 */
[----:B------:R-:W-:Y:S05]  /*30b0*/  BRA.U !UP0, `(.L_x_16) ;  /* 0x0000001108847547 */ /* 0x000fea000b800000 */
[----:B------:R-:W-:Y:S01]  /*30c0*/  VIADD R27, R15, UR19 ;  /* 0x000000130f1b7c36 */ /* 0x000fe20008000000 */
[----:B------:R-:W-:Y:S02]  /*30d0*/  ISETP.LT.U32.AND P0, PT, R29, 0x1, PT ;  /* 0x000000011d00780c */ /* 0x000fe40003f01070 */
[----:B------:R-:W-:Y:S02]  /*30e0*/  SHF.R.S32.HI R16, RZ, 0x1f, R29 ;  /* 0x0000001fff107819 */ /* 0x000fe4000001141d */
[----:B------:R-:W-:Y:S02]  /*30f0*/  ISETP.GE.AND P1, PT, R27, UR20, PT ;  /* 0x000000141b007c0c */ /* 0x000fe4000bf26270 */
[----:B------:R-:W-:-:S04]  /*3100*/  ISETP.LT.AND.EX P0, PT, R16, RZ, PT, P0 ;  /* 0x000000ff1000720c */ /* 0x000fc80003f01300 */
[----:B------:R-:W-:Y:S02]  /*3110*/  SEL R29, R29, 0x1, P0 ;  /* 0x000000011d1d7807 */ /* 0x000fe40000000000 */
[----:B------:R-:W-:-:S05]  /*3120*/  SEL R16, R16, RZ, P0 ;  /* 0x000000ff10107207 */ /* 0x000fca0000000000 */
[----:B------:R-:W-:Y:S05]  /*3130*/  @P1 BRA `(.L_x_15) ;  /* 0x0000001000741947 */ /* 0x000fea0003800000 */
[C---:B------:R-:W-:Y:S01]  /*3140*/  IADD3 R20, P1, PT, R29.reuse, 0x1, RZ ;  /* 0x000000011d147810 */ /* 0x040fe20007f3e0ff */
[----:B------:R-:W-:Y:S01]  /*3150*/  USHF.R.S32.HI UR4, URZ, 0x1f, UR18 ;  /* 0x0000001fff047899 */ /* 0x000fe20008011412 */
[----:B------:R-:W-:Y:S02]  /*3160*/  IMAD R28, R16, UR18, RZ ;  /* 0x00000012101c7c24 */ /* 0x000fe4000f8e02ff */
[----:B------:R-:W-:Y:S01]  /*3170*/  ISETP.GE.U32.AND P0, PT, R20, 0x3, PT ;  /* 0x000000031400780c */ /* 0x000fe20003f06070 */
[----:B------:R-:W-:Y:S01]  /*3180*/  IMAD.WIDE.U32 R30, R29, UR18, RZ ;  /* 0x000000121d1e7c25 */ /* 0x000fe2000f8e00ff */
[----:B------:R-:W-:-:S03]  /*3190*/  IADD3.X R20, PT, PT, RZ, R16, RZ, P1, !PT ;  /* 0x00000010ff147210 */ /* 0x000fc60000ffe4ff */
[----:B------:R-:W-:Y:S01]  /*31a0*/  IMAD R33, R29, UR4, R28 ;  /* 0x000000041d217c24 */ /* 0x000fe2000f8e021c */
[----:B------:R-:W-:-:S04]  /*31b0*/  ISETP.GE.U32.AND.EX P0, PT, R20, RZ, PT, P0 ;  /* 0x000000ff1400720c */ /* 0x000fc80003f06100 */
[----:B------:R-:W-:Y:S02]  /*31c0*/  IADD3 R33, PT, PT, R31, R33, RZ ;  /* 0x000000211f217210 */ /* 0x000fe40007ffe0ff */
[----:B------:R-:W-:Y:S02]  /*31d0*/  SEL R20, R29, RZ, !P0 ;  /* 0x000000ff1d147207 */ /* 0x000fe40004000000 */
[----:B------:R-:W-:-:S03]  /*31e0*/  SEL R31, R16, RZ, !P0 ;  /* 0x000000ff101f7207 */ /* 0x000fc60004000000 */
[-C--:B------:R-:W-:Y:S02]  /*31f0*/  IMAD R16, R33, R20.reuse, RZ ;  /* 0x0000001421107224 */ /* 0x080fe400078e02ff */
[----:B------:R-:W-:-:S04]  /*3200*/  IMAD.WIDE.U32 R44, R30, R20, RZ ;  /* 0x000000141e2c7225 */ /* 0x000fc800078e00ff */
[----:B------:R-:W-:-:S05]  /*3210*/  IMAD R31, R31, R30, R16 ;  /* 0x0000001e1f1f7224 */ /* 0x000fca00078e0210 */
[----:B------:R-:W-:-:S04]  /*3220*/  IADD3 R31, PT, PT, R45, R31, RZ ;  /* 0x0000001f2d1f7210 */ /* 0x000fc80007ffe0ff */
[----:B------:R-:W-:-:S13]  /*3230*/  ISETP.NE.U32.AND P0, PT, R31, RZ, PT ;  /* 0x000000ff1f00720c */ /* 0x000fda0003f05070 */
[----:B------:R-:W-:Y:S05]  /*3240*/  @P0 BRA `(.L_x_17) ;  /* 0x0000000000600947 */ /* 0x000fea0003800000 */
[----:B------:R-:W-:Y:S02]  /*3250*/  IMAD R31, R29, UR18, RZ ;  /* 0x000000121d1f7c24 */ /* 0x000fe4000f8e02ff */
[----:B------:R-:W-:Y:S02]  /*3260*/  HFMA2 R45, -RZ, RZ, 0, 0 ;  /* 0x00000000ff2d7431 */ /* 0x000fe400000001ff */
[----:B------:R-:W-:Y:S02]  /*3270*/  IMAD.MOV.U32 R30, RZ, RZ, RZ ;  /* 0x000000ffff1e7224 */ /* 0x000fe400078e00ff */
[----:B------:R-:W-:-:S04]  /*3280*/  IMAD R20, R31, R20, RZ ;  /* 0x000000141f147224 */ /* 0x000fc800078e02ff */
[----:B------:R-:W0:Y:S01]  /*3290*/  I2F.U32.RP R32, R20 ;  /* 0x0000001400207306 */ /* 0x000e220000209000 */
[----:B------:R-:W-:Y:S02]  /*32a0*/  IADD3 R16, PT, PT, RZ, -R20, RZ ;  /* 0x80000014ff107210 */ /* 0x000fe40007ffe0ff */
[----:B------:R-:W-:-:S05]  /*32b0*/  ISETP.NE.U32.AND P0, PT, R20, RZ, PT ;  /* 0x000000ff1400720c */ /* 0x000fca0003f05070 */
[----:B0-----:R-:W0:Y:S02]  /*32c0*/  MUFU.RCP R28, R32 ;  /* 0x00000020001c7308 */ /* 0x001e240000001000 */
[----:B0-----:R-:W-:-:S06]  /*32d0*/  IADD3 R28, PT, PT, R28, 0xffffffe, RZ ;  /* 0x0ffffffe1c1c7810 */ /* 0x001fcc0007ffe0ff */
[----:B------:R-:W0:Y:S02]  /*32e0*/  F2I.FTZ.U32.TRUNC.NTZ R31, R28 ;  /* 0x0000001c001f7305 */ /* 0x000e24000021f000 */
[----:B0-----:R-:W-:-:S04]  /*32f0*/  IMAD R33, R16, R31, RZ ;  /* 0x0000001f10217224 */ /* 0x001fc800078e02ff */
        /* <DEDUP_REMOVED lines=10> */
[----:B------:R-:W-:-:S05]  /*33a0*/  IADD3 R16, PT, PT, -R44, RZ, RZ ;  /* 0x000000ff2c107210 */ /* 0x000fca0007ffe1ff */
[----:B------:R-:W-:Y:S01]  /*33b0*/  IMAD R27, R20, R16, R27 ;  /* 0x00000010141b7224 */ /* 0x000fe200078e021b */
[----:B------:R-:W-:Y:S06]  /*33c0*/  BRA `(.L_x_18) ;  /* 0x00000000002c7947 */ /* 0x000fec0003800000 */
.L_x_17:
[----:B------:R-:W0:Y:S01]  /*33d0*/  S2R R20, SR_CTAID.X ;  /* 0x0000000000147919 */ /* 0x000e220000002500 */
[----:B------:R-:W-:Y:S01]  /*33e0*/  IMAD.MOV.U32 R33, RZ, RZ, RZ ;  /* 0x000000ffff217224 */ /* 0x000fe200078e00ff */
[----:B------:R-:W-:Y:S02]  /*33f0*/  MOV R32, R44 ;  /* 0x0000002c00207202 */ /* 0x000fe40000000f00 */
[----:B------:R-:W-:Y:S01]  /*3400*/  MOV R30, 0x3440 ;  /* 0x00003440001e7802 */ /* 0x000fe20000000f00 */
[----:B0-----:R-:W-:-:S05]  /*3410*/  IMAD R20, R20, 0x10, R15 ;  /* 0x0000001014147824 */ /* 0x001fca00078e020f */
[----:B------:R-:W-:Y:S02]  /*3420*/  MOV R42, R20 ;  /* 0x00000014002a7202 */ /* 0x000fe40000000f00 */
[----:B------:R-:W-:Y:S05]  /*3430*/  CALL.REL.NOINC `($__internal_0_$__cuda_sm20_div_s64) ;  /* 0x0000002400887944 */ /* 0x000fea0003c00000 */
[----:B------:R-:W-:Y:S02]  /*3440*/  IADD3 R27, PT, PT, -R16, RZ, RZ ;  /* 0x000000ff101b7210 */ /* 0x000fe40007ffe1ff */
[----:B------:R-:W-:-:S03]  /*3450*/  MOV R45, R33 ;  /* 0x00000021002d7202 */ /* 0x000fc60000000f00 */
[----:B------:R-:W-:Y:S01]  /*3460*/  IMAD R27, R44, R27, R20 ;  /* 0x0000001b2c1b7224 */ /* 0x000fe200078e0214 */
[----:B------:R-:W-:-:S07]  /*3470*/  MOV R44, R16 ;  /* 0x00000010002c7202 */ /* 0x000fce0000000f00 */
.L_x_18:
[----:B------:R-:W-:Y:S01]  /*3480*/  IABS R28, UR18 ;  /* 0x00000012001c7c13 */ /* 0x000fe20008000000 */
[----:B------:R-:W-:Y:S01]  /*3490*/  IMAD R41, R41, R26, RZ ;  /* 0x0000001a29297224 */ /* 0x000fe200078e02ff */
[----:B------:R-:W-:Y:S01]  /*34a0*/  IABS R31, UR18 ;  /* 0x00000012001f7c13 */ /* 0x000fe20008000000 */
[----:B------:R-:W-:Y:S01]  /*34b0*/  BSSY.RECONVERGENT B0, `(.L_x_19) ;  /* 0x000003f000007945 */ /* 0x000fe20003800200 */
[----:B------:R-:W0:Y:S01]  /*34c0*/  I2F.RP R20, R28 ;  /* 0x0000001c00147306 */ /* 0x000e220000209400 */
[----:B------:R-:W-:Y:S01]  /*34d0*/  IMAD R41, R25, R18, R41 ;  /* 0x0000001219297224 */ /* 0x000fe200078e0229 */
[----:B------:R-:W-:-:S06]  /*34e0*/  IADD3 R31, PT, PT, RZ, -R31, RZ ;  /* 0x8000001fff1f7210 */ /* 0x000fcc0007ffe0ff */
[----:B0-----:R-:W0:Y:S02]  /*34f0*/  MUFU.RCP R34, R20 ;  /* 0x0000001400227308 */ /* 0x001e240000001000 */
[----:B0-----:R-:W-:-:S06]  /*3500*/  IADD3 R34, PT, PT, R34, 0xffffffe, RZ ;  /* 0x0ffffffe22227810 */ /* 0x001fcc0007ffe0ff */
[----:B------:R-:W0:Y:S02]  /*3510*/  F2I.FTZ.U32.TRUNC.NTZ R35, R34 ;  /* 0x0000002200237305 */ /* 0x000e24000021f000 */
[----:B0-----:R-:W-:Y:S01]  /*3520*/  IADD3 R16, PT, PT, RZ, -R35, RZ ;  /* 0x80000023ff107210 */ /* 0x001fe20007ffe0ff */
[----:B------:R-:W-:-:S04]  /*3530*/  IMAD.MOV.U32 R34, RZ, RZ, RZ ;  /* 0x000000ffff227224 */ /* 0x000fc800078e00ff */
[----:B------:R-:W-:Y:S01]  /*3540*/  IMAD R33, R16, R28, RZ ;  /* 0x0000001c10217224 */ /* 0x000fe200078e02ff */
[----:B------:R-:W-:-:S03]  /*3550*/  IABS R16, R27 ;  /* 0x0000001b00107213 */ /* 0x000fc60000000000 */
[----:B------:R-:W-:-:S06]  /*3560*/  IMAD.HI.U32 R33, R35, R33, R34 ;  /* 0x0000002123217227 */ /* 0x000fcc00078e0022 */
[----:B------:R-:W-:-:S04]  /*3570*/  IMAD.HI.U32 R20, R33, R16, RZ ;  /* 0x0000001021147227 */ /* 0x000fc800078e00ff */
[----:B------:R-:W-:Y:S01]  /*3580*/  IMAD R31, R20, R31, R16 ;  /* 0x0000001f141f7224 */ /* 0x000fe200078e0210 */
[----:B------:R-:W-:Y:S01]  /*3590*/  LOP3.LUT R16, R27, UR18, RZ, 0x3c, !PT ;  /* 0x000000121b107c12 */ /* 0x000fe2000f8e3cff */
[----:B------:R-:W-:-:S03]  /*35a0*/  IMAD.WIDE.U32 R32, R25, R26, RZ ;  /* 0x0000001a19207225 */ /* 0x000fc600078e00ff */
[----:B------:R-:W-:Y:S02]  /*35b0*/  ISETP.GT.U32.AND P1, PT, R28, R31, PT ;  /* 0x0000001f1c00720c */ /* 0x000fe40003f24070 */
[----:B------:R-:W-:-:S11]  /*35c0*/  ISETP.GE.AND P0, PT, R16, RZ, PT ;  /* 0x000000ff1000720c */ /* 0x000fd60003f06270 */
[----:B------:R-:W-:Y:S02]  /*35d0*/  @!P1 IMAD.IADD R31, R31, 0x1, -R28 ;  /* 0x000000011f1f9824 */ /* 0x000fe400078e0a1c */
[----:B------:R-:W-:Y:S01]  /*35e0*/  @!P1 VIADD R20, R20, 0x1 ;  /* 0x0000000114149836 */ /* 0x000fe20000000000 */
[----:B------:R-:W-:Y:S02]  /*35f0*/  ISETP.NE.AND P1, PT, RZ, UR18, PT ;  /* 0x00000012ff007c0c */ /* 0x000fe4000bf25270 */
[----:B------:R-:W-:Y:S02]  /*3600*/  ISETP.GE.U32.AND P2, PT, R31, R28, PT ;  /* 0x0000001c1f00720c */ /* 0x000fe40003f46070 */
[----:B------:R-:W-:Y:S01]  /*3610*/  IADD3 R31, PT, PT, R33, R41, RZ ;  /* 0x00000029211f7210 */ /* 0x000fe20007ffe0ff */
[----:B------:R-:W-:-:S04]  /*3620*/  IMAD.WIDE.U32 R40, R32, R48, RZ ;  /* 0x0000003020287225 */ /* 0x000fc800078e00ff */
[----:B------:R-:W-:-:S04]  /*3630*/  IMAD R31, R31, R48, RZ ;  /* 0x000000301f1f7224 */ /* 0x000fc800078e02ff */
[----:B------:R-:W-:Y:S02]  /*3640*/  IMAD R31, R49, R32, R31 ;  /* 0x00000020311f7224 */ /* 0x000fe400078e021f */
[----:B------:R-:W-:Y:S02]  /*3650*/  @P2 IADD3 R20, PT, PT, R20, 0x1, RZ ;  /* 0x0000000114142810 */ /* 0x000fe40007ffe0ff */
[----:B------:R-:W-:Y:S02]  /*3660*/  IMAD.IADD R31, R41, 0x1, R31 ;  /* 0x00000001291f7824 */ /* 0x000fe400078e021f */
[----:B------:R-:W-:Y:S02]  /*3670*/  @!P0 IADD3 R20, PT, PT, -R20, RZ, RZ ;  /* 0x000000ff14148210 */ /* 0x000fe40007ffe1ff */
[----:B------:R-:W-:Y:S02]  /*3680*/  @!P1 LOP3.LUT R20, RZ, UR18, RZ, 0x33, !PT ;  /* 0x00000012ff149c12 */ /* 0x000fe4000f8e33ff */
[----:B------:R-:W-:-:S03]  /*3690*/  LOP3.LUT R16, R45, R31, RZ, 0xfc, !PT ;  /* 0x0000001f2d107212 */ /* 0x000fc600078efcff */
[----:B------:R-:W-:Y:S01]  /*36a0*/  IMAD.MOV R18, RZ, RZ, -R20 ;  /* 0x000000ffff127224 */ /* 0x000fe200078e0a14 */
[----:B------:R-:W-:-:S03]  /*36b0*/  ISETP.NE.U32.AND P0, PT, R16, RZ, PT ;  /* 0x000000ff1000720c */ /* 0x000fc60003f05070 */
[----:B------:R-:W-:-:S10]  /*36c0*/  IMAD R18, R18, UR18, R27 ;  /* 0x0000001212127c24 */ /* 0x000fd4000f8e021b */
[----:B------:R-:W-:Y:S05]  /*36d0*/  @P0 BRA `(.L_x_20) ;  /* 0x0000000000540947 */ /* 0x000fea0003800000 */
[----:B------:R-:W0:Y:S01]  /*36e0*/  I2F.U32.RP R28, R40 ;  /* 0x00000028001c7306 */ /* 0x000e220000209000 */
[----:B------:R-:W-:-:S07]  /*36f0*/  ISETP.NE.U32.AND P0, PT, R40, RZ, PT ;  /* 0x000000ff2800720c */ /* 0x000fce0003f05070 */
[----:B0-----:R-:W0:Y:S02]  /*3700*/  MUFU.RCP R30, R28 ;  /* 0x0000001c001e7308 */ /* 0x001e240000001000 */
[----:B0-----:R-:W-:-:S06]  /*3710*/  IADD3 R30, PT, PT, R30, 0xffffffe, RZ ;  /* 0x0ffffffe1e1e7810 */ /* 0x001fcc0007ffe0ff */
        /* <DEDUP_REMOVED lines=13> */
[----:B------:R-:W-:-:S04]  /*37f0*/  @!P0 LOP3.LUT R16, RZ, R40, RZ, 0x33, !PT ;  /* 0x00000028ff108212 */ /* 0x000fc800078e33ff */
[----:B------:R-:W-:-:S05]  /*3800*/  IADD3 R41, PT, PT, -R16, RZ, RZ ;  /* 0x000000ff10297210 */ /* 0x000fca0007ffe1ff */
[----:B------:R-:W-:Y:S01]  /*3810*/  IMAD R41, R40, R41, R44 ;  /* 0x0000002928297224 */ /* 0x000fe200078e022c */
[----:B------:R-:W-:Y:S05]  /*3820*/  BRA `(.L_x_21) ;  /* 0x00000000001c7947 */ /* 0x000fea0003800000 */
.L_x_20:
[----:B------:R-:W-:Y:S01]  /*3830*/  IMAD.MOV.U32 R42, RZ, RZ, R44 ;  /* 0x000000ffff2a7224 */ /* 0x000fe200078e002c */
[----:B------:R-:W-:Y:S01]  /*3840*/  MOV R33, R45 ;  /* 0x0000002d00217202 */ /* 0x000fe20000000f00 */
[----:B------:R-:W-:Y:S01]  /*3850*/  IMAD.MOV.U32 R32, RZ, RZ, R40 ;  /* 0x000000ffff207224 */ /* 0x000fe200078e0028 */
[----:B------:R-:W-:Y:S02]  /*3860*/  MOV R30, 0x3880 ;  /* 0x00003880001e7802 */ /* 0x000fe40000000f00 */
[----:B------:R-:W-:Y:S05]  /*3870*/  CALL.REL.NOINC `($__internal_0_$__cuda_sm20_div_s64) ;  /* 0x0000002000787944 */ /* 0x000fea0003c00000 */
[----:B------:R-:W-:-:S05]  /*3880*/  IADD3 R41, PT, PT, -R16, RZ, RZ ;  /* 0x000000ff10297210 */ /* 0x000fca0007ffe1ff */
[----:B------:R-:W-:Y:S02]  /*3890*/  IMAD R41, R41, R40, R44 ;  /* 0x0000002829297224 */ /* 0x000fe400078e022c */
.L_x_21:
[----:B------:R-:W-:Y:S05]  /*38a0*/  BSYNC.RECONVERGENT B0 ;  /* 0x0000000000007941 */ /* 0x000fea0003800200 */
.L_x_19:
[----:B------:R-:W-:Y:S01]  /*38b0*/  IABS R27, R26 ;  /* 0x0000001a001b7213 */ /* 0x000fe20000000000 */
[----:B------:R-:W0:Y:S01]  /*38c0*/  LDCU.U8 UR8, c[0x0][0x549] ;  /* 0x0000a920ff0877ac */ /* 0x000e220008000000 */
[----:B------:R-:W-:Y:S02]  /*38d0*/  IABS R32, R25 ;  /* 0x0000001900207213 */ /* 0x000fe40000000000 */
[----:B------:R-:W1:Y:S01]  /*38e0*/  I2F.U32.RP R30, R27 ;  /* 0x0000001b001e7306 */ /* 0x000e620000209000 */
[----:B------:R-:W-:Y:S01]  /*38f0*/  IABS R28, R24 ;  /* 0x00000018001c7213 */ /* 0x000fe20000000000 */
[----:B------:R-:W2:Y:S01]  /*3900*/  LDCU.64 UR4, c[0x0][0x430] ;  /* 0x00008600ff0477ac */ /* 0x000ea20008000a00 */
[----:B------:R-:W-:Y:S02]  /*3910*/  IABS R31, R23 ;  /* 0x00000017001f7213 */ /* 0x000fe40000000000 */
[----:B------:R-:W-:Y:S02]  /*3920*/  IABS R40, R16 ;  /* 0x0000001000287213 */ /* 0x000fe40000000000 */
[----:B------:R-:W-:Y:S01]  /*3930*/  ISETP.NE.AND P4, PT, R26, RZ, PT ;  /* 0x000000ff1a00720c */ /* 0x000fe20003f85270 */
[----:B------:R-:W3:Y:S01]  /*3940*/  I2F.U32.RP R38, R32 ;  /* 0x0000002000267306 */ /* 0x000ee20000209000 */
[----:B------:R-:W-:Y:S01]  /*3950*/  ISETP.NE.AND P5, PT, R25, RZ, PT ;  /* 0x000000ff1900720c */ /* 0x000fe20003fa5270 */
[----:B0-----:R-:W-:-:S06]  /*3960*/  UISETP.NE.AND UP0, UPT, UR8, URZ, UPT ;  /* 0x000000ff0800728c */ /* 0x001fcc000bf05270 */
[----:B-1----:R-:W0:Y:S01]  /*3970*/  MUFU.RCP R30, R30 ;  /* 0x0000001e001e7308 */ /* 0x002e220000001000 */
[----:B--2---:R-:W-:Y:S02]  /*3980*/  USEL UR8, UR5, 0x1, !UP0 ;  /* 0x0000000105087887 */ /* 0x004fe4000c000000 */
[----:B------:R-:W-:-:S05]  /*3990*/  USEL UR9, UR4, 0x1, UP0 ;  /* 0x0000000104097887 */ /* 0x000fca0008000000 */
[----:B------:R-:W1:Y:S01]  /*39a0*/  I2F.U32.RP R33, R28 ;  /* 0x0000001c00217306 */ /* 0x000e620000209000 */
[----:B------:R-:W-:Y:S02]  /*39b0*/  UIMAD UR4, UR5, UR4, URZ ;  /* 0x00000004050472a4 */ /* 0x000fe4000f8e02ff */
[----:B------:R-:W-:-:S05]  /*39c0*/  UIMAD UR5, UR9, UR5, URZ ;  /* 0x00000005090572a4 */ /* 0x000fca000f8e02ff */
[----:B---3--:R-:W2:Y:S01]  /*39d0*/  MUFU.RCP R34, R38 ;  /* 0x0000002600227308 */ /* 0x008ea20000001000 */
[----:B0-----:R-:W-:-:S07]  /*39e0*/  VIADD R42, R30, 0xffffffe ;  /* 0x0ffffffe1e2a7836 */ /* 0x001fce0000000000 */
[----:B------:R-:W0:Y:S08]  /*39f0*/  F2I.FTZ.U32.TRUNC.NTZ R43, R42 ;  /* 0x0000002a002b7305 */ /* 0x000e30000021f000 */
[----:B-1----:R-:W1:Y:S01]  /*3a00*/  MUFU.RCP R33, R33 ;  /* 0x0000002100217308 */ /* 0x002e620000001000 */
[----:B--2---:R-:W-:Y:S01]  /*3a10*/  VIADD R34, R34, 0xffffffe ;  /* 0x0ffffffe22227836 */ /* 0x004fe20000000000 */
[----:B------:R-:W-:Y:S01]  /*3a20*/  IABS R38, R41 ;  /* 0x0000002900267213 */ /* 0x000fe20000000000 */
[----:B0-----:R-:W-:-:S02]  /*3a30*/  IMAD.MOV R30, RZ, RZ, -R43 ;  /* 0x000000ffff1e7224 */ /* 0x001fc400078e0a2b */
[----:B------:R-:W-:-:S03]  /*3a40*/  HFMA2 R42, -RZ, RZ, 0, 0 ;  /* 0x00000000ff2a7431 */ /* 0x000fc600000001ff */
[----:B------:R-:W0:Y:S01]  /*3a50*/  F2I.FTZ.U32.TRUNC.NTZ R35, R34 ;  /* 0x0000002200237305 */ /* 0x000e22000021f000 */
[----:B------:R-:W-:-:S04]  /*3a60*/  IMAD R39, R30, R27, RZ ;  /* 0x0000001b1e277224 */ /* 0x000fc800078e02ff */
[----:B------:R-:W-:-:S03]  /*3a70*/  IMAD.HI.U32 R39, R43, R39, R42 ;  /* 0x000000272b277227 */ /* 0x000fc600078e002a */
[----:B------:R-:W2:Y:S01]  /*3a80*/  I2F.U32.RP R30, R31 ;  /* 0x0000001f001e7306 */ /* 0x000ea20000209000 */
[----:B-1----:R-:W-:Y:S02]  /*3a90*/  VIADD R42, R33, 0xffffffe ;  /* 0x0ffffffe212a7836 */ /* 0x002fe40000000000 */
[----:B0-----:R-:W-:-:S05]  /*3aa0*/  IMAD.MOV R33, RZ, RZ, -R35 ;  /* 0x000000ffff217224 */ /* 0x001fca00078e0a23 */
[----:B------:R-:W0:Y:S01]  /*3ab0*/  F2I.FTZ.U32.TRUNC.NTZ R43, R42 ;  /* 0x0000002a002b7305 */ /* 0x000e22000021f000 */
[----:B------:R-:W-:Y:S01]  /*3ac0*/  MOV R34, RZ ;  /* 0x000000ff00227202 */ /* 0x000fe20000000f00 */
[----:B------:R-:W-:-:S04]  /*3ad0*/  IMAD R33, R33, R32, RZ ;  /* 0x0000002021217224 */ /* 0x000fc800078e02ff */
[----:B------:R-:W-:Y:S02]  /*3ae0*/  IMAD.HI.U32 R34, R35, R33, R34 ;  /* 0x0000002123227227 */ /* 0x000fe400078e0022 */
[----:B--2---:R-:W1:Y:S02]  /*3af0*/  MUFU.RCP R30, R30 ;  /* 0x0000001e001e7308 */ /* 0x004e640000001000 */
[----:B0-----:R-:W-:Y:S02]  /*3b00*/  IMAD.MOV R33, RZ, RZ, -R43 ;  /* 0x000000ffff217224 */ /* 0x001fe400078e0a2b */
[----:B------:R-:W-:Y:S02]  /*3b10*/  IMAD.MOV.U32 R42, RZ, RZ, RZ ;  /* 0x000000ffff2a7224 */ /* 0x000fe400078e00ff */
[----:B------:R-:W-:-:S04]  /*3b20*/  IMAD R33, R33, R28, RZ ;  /* 0x0000001c21217224 */ /* 0x000fc800078e02ff */
[----:B------:R-:W-:Y:S01]  /*3b30*/  IMAD.HI.U32 R35, R43, R33, R42 ;  /* 0x000000212b237227 */ /* 0x000fe200078e002a */
[----:B------:R-:W-:Y:S02]  /*3b40*/  IABS R33, R26 ;  /* 0x0000001a00217213 */ /* 0x000fe40000000000 */
[----:B-1----:R-:W-:Y:S01]  /*3b50*/  IADD3 R42, PT, PT, R30, 0xffffffe, RZ ;  /* 0x0ffffffe1e2a7810 */ /* 0x002fe20007ffe0ff */
[----:B------:R-:W-:-:S03]  /*3b60*/  IMAD.HI.U32 R30, R39, R38, RZ ;  /* 0x00000026271e7227 */ /* 0x000fc600078e00ff */
[----:B------:R-:W0:Y:S01]  /*3b70*/  F2I.FTZ.U32.TRUNC.NTZ R43, R42 ;  /* 0x0000002a002b7305 */ /* 0x000e22000021f000 */
[----:B------:R-:W-:Y:S02]  /*3b80*/  IMAD.MOV R33, RZ, RZ, -R33 ;  /* 0x000000ffff217224 */ /* 0x000fe400078e0a21 */
[----:B------:R-:W-:-:S04]  /*3b90*/  IMAD.HI.U32 R35, R35, R40, RZ ;  /* 0x0000002823237227 */ /* 0x000fc800078e00ff */
[----:B------:R-:W-:-:S05]  /*3ba0*/  IMAD R38, R30, R33, R38 ;  /* 0x000000211e267224 */ /* 0x000fca00078e0226 */
[----:B------:R-:W-:Y:S01]  /*3bb0*/  ISETP.GT.U32.AND P3, PT, R27, R38, PT ;  /* 0x000000261b00720c */ /* 0x000fe20003f64070 */
[----:B0-----:R-:W-:Y:S02]  /*3bc0*/  IMAD.MOV R33, RZ, RZ, -R43 ;  /* 0x000000ffff217224 */ /* 0x001fe400078e0a2b */
[----:B------:R-:W-:Y:S02]  /*3bd0*/  HFMA2 R42, -RZ, RZ, 0, 0 ;  /* 0x00000000ff2a7431 */ /* 0x000fe400000001ff */
[----:B------:R-:W-:-:S04]  /*3be0*/  IMAD R33, R33, R31, RZ ;  /* 0x0000001f21217224 */ /* 0x000fc800078e02ff */
[----:B------:R-:W-:-:S04]  /*3bf0*/  IMAD.HI.U32 R33, R43, R33, R42 ;  /* 0x000000212b217227 */ /* 0x000fc800078e002a */
[----:B------:R-:W-:Y:S02]  /*3c00*/  @!P3 IMAD.IADD R38, R38, 0x1, -R27 ;  /* 0x000000012626b824 */ /* 0x000fe400078e0a1b */
[----:B------:R-:W-:-:S03]  /*3c10*/  @!P3 VIADD R30, R30, 0x1 ;  /* 0x000000011e1eb836 */ /* 0x000fc60000000000 */
[----:B------:R-:W-:Y:S02]  /*3c20*/  ISETP.GE.U32.AND P0, PT, R38, R27, PT ;  /* 0x0000001b2600720c */ /* 0x000fe40003f06070 */
[----:B------:R-:W-:Y:S02]  /*3c30*/  IABS R38, R24 ;  /* 0x0000001800267213 */ /* 0x000fe40000000000 */
[----:B------:R-:W-:-:S03]  /*3c40*/  IABS R27, R29 ;  /* 0x0000001d001b7213 */ /* 0x000fc60000000000 */
[----:B------:R-:W-:-:S04]  /*3c50*/  IMAD.MOV R38, RZ, RZ, -R38 ;  /* 0x000000ffff267224 */ /* 0x000fc800078e0a26 */
[----:B------:R-:W-:Y:S01]  /*3c60*/  IMAD R39, R35, R38, R40 ;  /* 0x0000002623277224 */ /* 0x000fe200078e0228 */
[----:B------:R-:W-:Y:S01]  /*3c70*/  LOP3.LUT R40, R41, R26, RZ, 0x3c, !PT ;  /* 0x0000001a29287212 */ /* 0x000fe200078e3cff */
[----:B------:R-:W0:Y:S01]  /*3c80*/  I2F.U32.RP R38, R27 ;  /* 0x0000001b00267306 */ /* 0x000e220000209000 */
[----:B------:R-:W-:Y:S02]  /*3c90*/  @P0 VIADD R30, R30, 0x1 ;  /* 0x000000011e1e0836 */ /* 0x000fe40000000000 */
[----:B------:R-:W-:Y:S02]  /*3ca0*/  ISETP.GT.U32.AND P1, PT, R28, R39, PT ;  /* 0x000000271c00720c */ /* 0x000fe40003f24070 */
[----:B------:R-:W-:Y:S02]  /*3cb0*/  ISETP.GE.AND P2, PT, R40, RZ, PT ;  /* 0x000000ff2800720c */ /* 0x000fe40003f46270 */
[----:B------:R-:W-:-:S05]  /*3cc0*/  IABS R40, R25 ;  /* 0x0000001900287213 */ /* 0x000fca0000000000 */
[----:B------:R-:W-:Y:S01]  /*3cd0*/  IMAD.MOV R40, RZ, RZ, -R40 ;  /* 0x000000ffff287224 */ /* 0x000fe200078e0a28 */
[----:B0-----:R-:W0:Y:S03]  /*3ce0*/  MUFU.RCP R38, R38 ;  /* 0x0000002600267308 */ /* 0x001e260000001000 */
[-C--:B------:R-:W-:Y:S02]  /*3cf0*/  @!P1 IADD3 R39, PT, PT, R39, -R28.reuse, RZ ;  /* 0x8000001c27279210 */ /* 0x080fe40007ffe0ff */
[----:B------:R-:W-:Y:S01]  /*3d00*/  @!P1 IADD3 R35, PT, PT, R35, 0x1, RZ ;  /* 0x0000000123239810 */ /* 0x000fe20007ffe0ff */
[----:B------:R-:W-:Y:S01]  /*3d10*/  @!P2 IMAD.MOV R30, RZ, RZ, -R30 ;  /* 0x000000ffff1ea224 */ /* 0x000fe200078e0a1e */
[----:B------:R-:W-:Y:S02]  /*3d20*/  ISETP.GE.U32.AND P3, PT, R39, R28, PT ;  /* 0x0000001c2700720c */ /* 0x000fe40003f66070 */
[----:B------:R-:W-:-:S02]  /*3d30*/  LOP3.LUT R28, R16, R24, RZ, 0x3c, !PT ;  /* 0x00000018101c7212 */ /* 0x000fc400078e3cff */
[----:B------:R-:W-:Y:S02]  /*3d40*/  ISETP.NE.AND P1, PT, R24, RZ, PT ;  /* 0x000000ff1800720c */ /* 0x000fe40003f25270 */
[----:B------:R-:W-:Y:S02]  /*3d50*/  ISETP.GE.AND P0, PT, R28, RZ, PT ;  /* 0x000000ff1c00720c */ /* 0x000fe40003f06270 */
[----:B------:R-:W-:-:S05]  /*3d60*/  @!P4 LOP3.LUT R30, RZ, R26, RZ, 0x33, !PT ;  /* 0x0000001aff1ec212 */ /* 0x000fca00078e33ff */
[----:B------:R-:W-:Y:S01]  /*3d70*/  @P3 VIADD R35, R35, 0x1 ;  /* 0x0000000123233836 */ /* 0x000fe20000000000 */
[----:B0-----:R-:W-:Y:S01]  /*3d80*/  IADD3 R43, PT, PT, R38, 0xffffffe, RZ ;  /* 0x0ffffffe262b7810 */ /* 0x001fe20007ffe0ff */
[----:B------:R-:W-:Y:S01]  /*3d90*/  IMAD.MOV R42, RZ, RZ, -R30 ;  /* 0x000000ffff2a7224 */ /* 0x000fe200078e0a1e */
[----:B------:R-:W-:Y:S01]  /*3da0*/  IABS R38, R23 ;  /* 0x0000001700267213 */ /* 0x000fe20000000000 */
[----:B------:R-:W-:Y:S02]  /*3db0*/  IMAD.MOV.U32 R28, RZ, RZ, R35 ;  /* 0x000000ffff1c7224 */ /* 0x000fe400078e0023 */
[----:B------:R-:W0:Y:S01]  /*3dc0*/  F2I.FTZ.U32.TRUNC.NTZ R35, R43 ;  /* 0x0000002b00237305 */ /* 0x000e22000021f000 */
[----:B------:R-:W-:Y:S01]  /*3dd0*/  IMAD R42, R26, R42, R41 ;  /* 0x0000002a1a2a7224 */ /* 0x000fe200078e0229 */
[----:B------:R-:W-:Y:S01]  /*3de0*/  IABS R41, R30 ;  /* 0x0000001e00297213 */ /* 0x000fe20000000000 */
[----:B------:R-:W-:Y:S01]  /*3df0*/  IMAD.MOV R38, RZ, RZ, -R38 ;  /* 0x000000ffff267224 */ /* 0x000fe200078e0a26 */
[----:B------:R-:W-:-:S02]  /*3e00*/  @!P0 IADD3 R28, PT, PT, -R28, RZ, RZ ;  /* 0x000000ff1c1c8210 */ /* 0x000fc40007ffe1ff */
[----:B------:R-:W-:-:S04]  /*3e10*/  @!P1 LOP3.LUT R28, RZ, R24, RZ, 0x33, !PT ;  /* 0x00000018ff1c9212 */ /* 0x000fc800078e33ff */
[----:B------:R-:W-:Y:S02]  /*3e20*/  IABS R39, R28 ;  /* 0x0000001c00277213 */ /* 0x000fe40000000000 */
[----:B0-----:R-:W-:-:S03]  /*3e30*/  IADD3 R26, PT, PT, RZ, -R35, RZ ;  /* 0x80000023ff1a7210 */ /* 0x001fc60007ffe0ff */
[----:B------:R-:W-:-:S04]  /*3e40*/  IMAD.HI.U32 R33, R33, R39, RZ ;  /* 0x0000002721217227 */ /* 0x000fc800078e00ff */
[----:B------:R-:W-:-:S04]  /*3e50*/  IMAD.HI.U32 R43, R34, R41, RZ ;  /* 0x00000029222b7227 */ /* 0x000fc800078e00ff */
[----:B------:R-:W-:Y:S02]  /*3e60*/  IMAD R38, R33, R38, R39 ;  /* 0x0000002621267224 */ /* 0x000fe400078e0227 */
[----:B------:R-:W-:Y:S01]  /*3e70*/  IMAD R39, R26, R27, RZ ;  /* 0x0000001b1a277224 */ /* 0x000fe200078e02ff */
[----:B------:R-:W-:Y:S01]  /*3e80*/  IABS R26, R29 ;  /* 0x0000001d001a7213 */ /* 0x000fe20000000000 */
[----:B------:R-:W-:Y:S01]  /*3e90*/  IMAD.MOV.U32 R34, RZ, RZ, RZ ;  /* 0x000000ffff227224 */ /* 0x000fe200078e00ff */
[----:B------:R-:W-:Y:S01]  /*3ea0*/  ISETP.GT.U32.AND P1, PT, R31, R38, PT ;  /* 0x000000261f00720c */ /* 0x000fe20003f24070 */
[----:B------:R-:W-:Y:S02]  /*3eb0*/  IMAD R41, R43, R40, R41 ;  /* 0x000000282b297224 */ /* 0x000fe400078e0229 */
[----:B------:R-:W-:Y:S01]  /*3ec0*/  IMAD.HI.U32 R35, R35, R39, R34 ;  /* 0x0000002723237227 */ /* 0x000fe200078e0022 */
[----:B------:R-:W-:Y:S02]  /*3ed0*/  IABS R34, R20 ;  /* 0x0000001400227213 */ /* 0x000fe40000000000 */
[----:B------:R-:W-:Y:S01]  /*3ee0*/  ISETP.GT.U32.AND P3, PT, R32, R41, PT ;  /* 0x000000292000720c */ /* 0x000fe20003f64070 */
[----:B------:R-:W-:-:S02]  /*3ef0*/  IMAD.MOV R26, RZ, RZ, -R26 ;  /* 0x000000ffff1a7224 */ /* 0x000fc400078e0a1a */
[----:B------:R-:W-:-:S04]  /*3f00*/  IMAD.HI.U32 R35, R35, R34, RZ ;  /* 0x0000002223237227 */ /* 0x000fc800078e00ff */
[----:B------:R-:W-:Y:S02]  /*3f10*/  IMAD R26, R35, R26, R34 ;  /* 0x0000001a231a7224 */ /* 0x000fe400078e0222 */
[----:B------:R-:W-:Y:S02]  /*3f20*/  @!P1 IMAD.IADD R38, R38, 0x1, -R31 ;  /* 0x0000000126269824 */ /* 0x000fe400078e0a1f */
[----:B------:R-:W-:Y:S01]  /*3f30*/  @!P1 VIADD R33, R33, 0x1 ;  /* 0x0000000121219836 */ /* 0x000fe20000000000 */
[----:B------:R-:W-:Y:S01]  /*3f40*/  ISETP.GT.U32.AND P0, PT, R27, R26, PT ;  /* 0x0000001a1b00720c */ /* 0x000fe20003f04070 */
[----:B------:R-:W-:Y:S01]  /*3f50*/  @!P3 VIADD R43, R43, 0x1 ;  /* 0x000000012b2bb836 */ /* 0x000fe20000000000 */
[-C--:B------:R-:W-:Y:S02]  /*3f60*/  @!P3 IADD3 R41, PT, PT, R41, -R32.reuse, RZ ;  /* 0x800000202929b210 */ /* 0x080fe40007ffe0ff */
[----:B------:R-:W-:Y:S02]  /*3f70*/  ISETP.NE.AND P1, PT, R23, RZ, PT ;  /* 0x000000ff1700720c */ /* 0x000fe40003f25270 */
[----:B------:R-:W-:-:S07]  /*3f80*/  ISETP.GE.U32.AND P6, PT, R41, R32, PT ;  /* 0x000000202900720c */ /* 0x000fce0003fc6070 */
[-C--:B------:R-:W-:Y:S01]  /*3f90*/  @!P0 IADD3 R26, PT, PT, R26, -R27.reuse, RZ ;  /* 0x8000001b1a1a8210 */ /* 0x080fe20007ffe0ff */
[----:B------:R-:W-:Y:S01]  /*3fa0*/  @!P0 VIADD R35, R35, 0x1 ;  /* 0x0000000123238836 */ /* 0x000fe20000000000 */
[----:B------:R-:W-:Y:S02]  /*3fb0*/  ISETP.NE.AND P0, PT, R29, RZ, PT ;  /* 0x000000ff1d00720c */ /* 0x000fe40003f05270 */
[----:B------:R-:W-:Y:S02]  /*3fc0*/  ISETP.GE.U32.AND P4, PT, R26, R27, PT ;  /* 0x0000001b1a00720c */ /* 0x000fe40003f86070 */
[----:B------:R-:W-:Y:S02]  /*3fd0*/  LOP3.LUT R26, R20, R29, RZ, 0x3c, !PT ;  /* 0x0000001d141a7212 */ /* 0x000fe400078e3cff */
[----:B------:R-:W-:Y:S02]  /*3fe0*/  LOP3.LUT R27, R30, R25, RZ, 0x3c, !PT ;  /* 0x000000191e1b7212 */ /* 0x000fe400078e3cff */
[----:B------:R-:W-:-:S02]  /*3ff0*/  ISETP.GE.AND P2, PT, R26, RZ, PT ;  /* 0x000000ff1a00720c */ /* 0x000fc40003f46270 */
[----:B------:R-:W-:Y:S02]  /*4000*/  LOP3.LUT R26, R28, R23, RZ, 0x3c, !PT ;  /* 0x000000171c1a7212 */ /* 0x000fe400078e3cff */
[----:B------:R-:W-:-:S03]  /*4010*/  @P6 IADD3 R43, PT, PT, R43, 0x1, RZ ;  /* 0x000000012b2b6810 */ /* 0x000fc60007ffe0ff */
[----:B------:R-:W-:Y:S01]  /*4020*/  @P4 VIADD R35, R35, 0x1 ;  /* 0x0000000123234836 */ /* 0x000fe20000000000 */
[----:B------:R-:W-:-:S05]  /*4030*/  ISETP.GE.U32.AND P4, PT, R38, R31, PT ;  /* 0x0000001f2600720c */ /* 0x000fca0003f86070 */
[----:B------:R-:W-:Y:S01]  /*4040*/  @!P2 IMAD.MOV R35, RZ, RZ, -R35 ;  /* 0x000000ffff23a224 */ /* 0x000fe200078e0a23 */
[----:B------:R-:W-:Y:S01]  /*4050*/  ISETP.GE.AND P2, PT, R27, RZ, PT ;  /* 0x000000ff1b00720c */ /* 0x000fe20003f46270 */
[----:B------:R-:W-:Y:S01]  /*4060*/  IMAD.MOV R27, RZ, RZ, -R28 ;  /* 0x000000ffff1b7224 */ /* 0x000fe200078e0a1c */
[----:B------:R-:W-:Y:S02]  /*4070*/  @!P0 LOP3.LUT R35, RZ, R29, RZ, 0x33, !PT ;  /* 0x0000001dff238212 */ /* 0x000fe400078e33ff */
[----:B------:R-:W-:Y:S01]  /*4080*/  ISETP.GE.AND P0, PT, R26, RZ, PT ;  /* 0x000000ff1a00720c */ /* 0x000fe20003f06270 */
[----:B------:R-:W-:Y:S02]  /*4090*/  IMAD R27, R24, R27, R16 ;  /* 0x0000001b181b7224 */ /* 0x000fe400078e0210 */
[C---:B------:R-:W-:Y:S01]  /*40a0*/  IMAD.WIDE R38, R35.reuse, UR8, RZ ;  /* 0x0000000823267c25 */ /* 0x040fe2000f8e02ff */
[----:B------:R-:W-:Y:S01]  /*40b0*/  USHF.R.S32.HI UR8, URZ, 0x1f, UR9 ;  /* 0x0000001fff087899 */ /* 0x000fe20008011409 */
[----:B------:R-:W-:-:S02]  /*40c0*/  IADD3 R35, PT, PT, -R35, RZ, RZ ;  /* 0x000000ff23237210 */ /* 0x000fc40007ffe1ff */
[----:B------:R-:W-:Y:S02]  /*40d0*/  @P4 VIADD R33, R33, 0x1 ;  /* 0x0000000121214836 */ /* 0x000fe40000000000 */
[----:B------:R-:W-:Y:S01]  /*40e0*/  IMAD.WIDE.U32 R38, R18, UR9, R38 ;  /* 0x0000000912267c25 */ /* 0x000fe2000f8e0026 */
[----:B------:R-:W-:-:S03]  /*40f0*/  UIMAD UR9, UR21, UR9, URZ ;  /* 0x00000009150972a4 */ /* 0x000fc6000f8e02ff */
[----:B------:R-:W-:Y:S01]  /*4100*/  @!P2 IMAD.MOV R43, RZ, RZ, -R43 ;  /* 0x000000ffff2ba224 */ /* 0x000fe200078e0a2b */
[----:B------:R-:W-:Y:S01]  /*4110*/  @!P5 LOP3.LUT R43, RZ, R25, RZ, 0x33, !PT ;  /* 0x00000019ff2bd212 */ /* 0x000fe200078e33ff */
[----:B------:R-:W-:Y:S01]  /*4120*/  IMAD R39, R18, UR8, R39 ;  /* 0x0000000812277c24 */ /* 0x000fe2000f8e0227 */
[----:B------:R-:W-:Y:S01]  /*4130*/  @!P0 IADD3 R33, PT, PT, -R33, RZ, RZ ;  /* 0x000000ff21218210 */ /* 0x000fe20007ffe1ff */
[----:B------:R-:W-:Y:S01]  /*4140*/  IMAD R35, R29, R35, R20 ;  /* 0x000000231d237224 */ /* 0x000fe200078e0214 */
[----:B------:R-:W-:Y:S01]  /*4150*/  @!P1 LOP3.LUT R33, RZ, R23, RZ, 0x33, !PT ;  /* 0x00000017ff219212 */ /* 0x000fe200078e33ff */
[----:B------:R-:W-:Y:S01]  /*4160*/  IMAD.MOV R20, RZ, RZ, -R43 ;  /* 0x000000ffff147224 */ /* 0x000fe200078e0a2b */
[----:B------:R-:W-:Y:S01]  /*4170*/  UIMAD UR8, UR7, UR4, URZ ;  /* 0x00000004070872a4 */ /* 0x000fe2000f8e02ff */
[----:B------:R-:W-:Y:S01]  /*4180*/  IMAD.WIDE R38, R35, UR4, R38 ;  /* 0x0000000423267c25 */ /* 0x000fe2000f8e0226 */
[----:B------:R-:W-:-:S03]  /*4190*/  IADD3 R18, PT, PT, -R33, RZ, RZ ;  /* 0x000000ff21127210 */ /* 0x000fc60007ffe1ff */
[----:B------:R-:W-:Y:S01]  /*41a0*/  IMAD.WIDE R34, R42, UR5, RZ ;  /* 0x000000052a227c25 */ /* 0x000fe2000f8e02ff */
[----:B------:R-:W0:Y:S03]  /*41b0*/  LDCU.64 UR4, c[0x0][0x420] ;  /* 0x00008400ff0477ac */ /* 0x000e260008000a00 */
[----:B------:R-:W-:-:S04]  /*41c0*/  IMAD.WIDE R40, R43, UR6, RZ ;  /* 0x000000062b287c25 */ /* 0x000fc8000f8e02ff */
[----:B------:R-:W-:Y:S01]  /*41d0*/  IMAD R20, R25, R20, R30 ;  /* 0x0000001419147224 */ /* 0x000fe200078e021e */
[----:B------:R-:W-:Y:S01]  /*41e0*/  IADD3 R16, P1, P0, R40, R38, R34 ;  /* 0x0000002628107210 */ /* 0x000fe2000783e022 */
[----:B------:R-:W-:-:S03]  /*41f0*/  IMAD.WIDE R24, R27, UR9, RZ ;  /* 0x000000091b187c25 */ /* 0x000fc6000f8e02ff */
[----:B------:R-:W-:Y:S01]  /*4200*/  IADD3.X R35, PT, PT, R41, R39, R35, P1, P0 ;  /* 0x0000002729237210 */ /* 0x000fe20000fe0423 */
[----:B------:R-:W-:Y:S02]  /*4210*/  IMAD R23, R23, R18, R28 ;  /* 0x0000001217177224 */ /* 0x000fe400078e021c */
[----:B------:R-:W-:-:S04]  /*4220*/  IMAD.WIDE R26, R20, UR8, RZ ;  /* 0x00000008141a7c25 */ /* 0x000fc8000f8e02ff */
[----:B------:R-:W-:Y:S01]  /*4230*/  IMAD.WIDE R28, R23, R22, RZ ;  /* 0x00000016171c7225 */ /* 0x000fe200078e02ff */
[----:B------:R-:W-:-:S03]  /*4240*/  IADD3 R23, P1, P0, R24, R16, R26 ;  /* 0x0000001018177210 */ /* 0x000fc6000783e01a */
[----:B------:R-:W-:Y:S01]  /*4250*/  IMAD.WIDE R20, R33, R21, RZ ;  /* 0x0000001521147225 */ /* 0x000fe200078e02ff */
[----:B------:R-:W-:Y:S02]  /*4260*/  IADD3.X R35, PT, PT, R25, R35, R27, P1, P0 ;  /* 0x0000002319237210 */ /* 0x000fe40000fe041b */
[----:B------:R-:W-:-:S04]  /*4270*/  IADD3 R23, P1, P0, R28, R23, R20 ;  /* 0x000000171c177210 */ /* 0x000fc8000783e014 */
[----:B------:R-:W-:Y:S02]  /*4280*/  IADD3.X R20, PT, PT, R29, R35, R21, P1, P0 ;  /* 0x000000231d147210 */ /* 0x000fe40000fe0415 */
[----:B0-----:R-:W-:-:S04]  /*4290*/  LEA R22, P0, R23, UR4, 0x2 ;  /* 0x0000000417167c11 */ /* 0x001fc8000f8010ff */
[----:B------:R-:W-:-:S05]  /*42a0*/  LEA.HI.X R23, R23, UR5, R20, 0x2, P0 ;  /* 0x0000000517177c11 */ /* 0x000fca00080f1414 */
[----:B------:R0:W-:Y:S01]  /*42b0*/  STG.E desc[UR10][R22.64], R2 ;  /* 0x0000000216007986 */ /* 0x0001e2000c10190a */
[----:B------:R-:W-:Y:S05]  /*42c0*/  BRA `(.L_x_15) ;  /* 0x0000000000107947 */ /* 0x000fea0003800000 */
.L_x_16:
[----:B------:R-:W0:Y:S01]  /*42d0*/  LDC.64 R20, c[0x0][0x420] ;  /* 0x00010800ff147b82 */ /* 0x000e220000000a00 */
[----:B------:R-:W-:-:S05]  /*42e0*/  IADD3 R16, PT, PT, R15, UR19, RZ ;  /* 0x000000130f107c10 */ /* 0x000fca000fffe0ff */
[----:B0-----:R-:W-:-:S05]  /*42f0*/  IMAD.WIDE.U32 R20, R16, 0x4, R20 ;  /* 0x0000000410147825 */ /* 0x001fca00078e0014 */
[----:B------:R1:W-:Y:S02]  /*4300*/  STG.E desc[UR10][R20.64], R2 ;  /* 0x0000000214007986 */ /* 0x0003e4000c10190a */
.L_x_15:
[----:B------:R-:W-:Y:S05]  /*4310*/  BSYNC.RECONVERGENT B1 ;  /* 0x0000000000017941 */ /* 0x000fea0003800200 */
.L_x_14:
[----:B------:R-:W2:Y:S01]  /*4320*/  LDCU UR9, c[0x0][0x534] ;  /* 0x0000a680ff0977ac */ /* 0x000ea20008000800 */
[C---:B------:R-:W-:Y:S01]  /*4330*/  LOP3.LUT R16, R0.reuse, 0x7, RZ, 0xc0, !PT ;  /* 0x0000000700107812 */ /* 0x040fe200078ec0ff */
[----:B------:R-:W3:Y:S01]  /*4340*/  S2UR UR4, SR_CgaCtaId ;  /* 0x00000000000479c3 */ /* 0x000ee20000008800 */
[----:B------:R-:W-:Y:S01]  /*4350*/  IMAD.SHL.U32 R29, R0, 0x4, RZ ;  /* 0x00000004001d7824 */ /* 0x000fe200078e00ff */
[----:B------:R-:W-:Y:S01]  /*4360*/  UMOV UR5, 0x400 ;  /* 0x0000040000057882 */ /* 0x000fe20000000000 */
[C---:B-1----:R-:W-:Y:S02]  /*4370*/  LOP3.LUT R20, R16.reuse, 0x8, RZ, 0xfc, !PT ;  /* 0x0000000810147812 */ /* 0x042fe400078efcff */
[----:B------:R-:W-:Y:S02]  /*4380*/  LOP3.LUT R18, R16, 0x10, RZ, 0xfc, !PT ;  /* 0x0000001010127812 */ /* 0x000fe400078efcff */
[----:B------:R-:W-:Y:S01]  /*4390*/  LOP3.LUT R29, R29, 0x1c, RZ, 0xc0, !PT ;  /* 0x0000001c1d1d7812 */ /* 0x000fe200078ec0ff */
[----:B------:R-:W1:Y:S01]  /*43a0*/  S2UR UR6, SR_CTAID.X ;  /* 0x00000000000679c3 */ /* 0x000e620000002500 */
[----:B--2---:R-:W-:-:S07]  /*43b0*/  ISETP.GE.AND P0, PT, R20, UR9, PT ;  /* 0x0000000914007c0c */ /* 0x004fce000bf06270 */
[----:B------:R-:W2:Y:S01]  /*43c0*/  LDC R30, c[0x0][0x44c] ;  /* 0x00011300ff1e7b82 */ /* 0x000ea20000000800 */
[----:B------:R-:W-:Y:S01]  /*43d0*/  ISETP.GE.AND P1, PT, R16, UR9, PT ;  /* 0x0000000910007c0c */ /* 0x000fe2000bf26270 */
[----:B------:R-:W-:Y:S01]  /*43e0*/  UISETP.GE.AND UP0, UPT, UR9, 0x1, UPT ;  /* 0x000000010900788c */ /* 0x000fe2000bf06270 */
[C---:B------:R-:W-:Y:S02]  /*43f0*/  ISETP.GT.U32.OR P0, PT, R0.reuse, 0x7f, P0 ;  /* 0x0000007f0000780c */ /* 0x040fe40000704470 */
[----:B------:R-:W-:Y:S02]  /*4400*/  ISETP.GT.U32.OR P1, PT, R0, 0x7f, P1 ;  /* 0x0000007f0000780c */ /* 0x000fe40000f24470 */
[----:B------:R-:W-:Y:S01]  /*4410*/  ISETP.GE.AND P6, PT, R18, UR9, PT ;  /* 0x0000000912007c0c */ /* 0x000fe2000bfc6270 */
[----:B---3--:R-:W-:Y:S01]  /*4420*/  ULEA UR4, UR4, UR5, 0x18 ;  /* 0x0000000504047291 */ /* 0x008fe2000f8ec0ff */
[----:B------:R-:W-:Y:S02]  /*4430*/  LOP3.LUT R18, R16, 0x18, RZ, 0xfc, !PT ;  /* 0x0000001810127812 */ /* 0x000fe400078efcff */
[----:B------:R-:W-:-:S02]  /*4440*/  ISETP.GT.U32.OR P6, PT, R0, 0x7f, P6 ;  /* 0x0000007f0000780c */ /* 0x000fc400037c4470 */
[----:B------:R-:W-:Y:S02]  /*4450*/  ISETP.GE.AND P5, PT, R18, UR9, PT ;  /* 0x0000000912007c0c */ /* 0x000fe4000bfa6270 */
[----:B------:R-:W-:Y:S01]  /*4460*/  LOP3.LUT R20, R16, 0x20, RZ, 0xfc, !PT ;  /* 0x0000002010147812 */ /* 0x000fe200078efcff */
[----:B------:R-:W-:Y:S01]  /*4470*/  @!P0 FADD.FTZ R21, -R2, R36 ;  /* 0x0000002402158221 */ /* 0x000fe20000010100 */
[----:B------:R-:W-:Y:S01]  /*4480*/  ISETP.GT.U32.OR P5, PT, R0, 0x7f, P5 ;  /* 0x0000007f0000780c */ /* 0x000fe20002fa4470 */
[----:B0-----:R-:W-:Y:S01]  /*4490*/  @!P1 FADD.FTZ R23, -R2, R37 ;  /* 0x0000002502179221 */ /* 0x001fe20000010100 */
[----:B------:R-:W-:Y:S01]  /*44a0*/  LOP3.LUT R18, R16, 0x28, RZ, 0xfc, !PT ;  /* 0x0000002810127812 */ /* 0x000fe200078efcff */
[----:B------:R-:W-:Y:S01]  /*44b0*/  @!P0 FMUL.FTZ R21, R21, 1.4426950216293334961 ;  /* 0x3fb8aa3b15158820 */ /* 0x000fe20000410000 */
[----:B------:R-:W-:Y:S01]  /*44c0*/  LEA R28, R15, UR4, 0x2 ;  /* 0x000000040f1c7c11 */ /* 0x000fe2000f8e10ff */
[----:B------:R-:W-:Y:S01]  /*44d0*/  @!P1 FMUL.FTZ R23, R23, 1.4426950216293334961 ;  /* 0x3fb8aa3b17179820 */ /* 0x000fe20000410000 */
[----:B------:R-:W-:Y:S01]  /*44e0*/  ISETP.GE.AND P4, PT, R20, UR9, PT ;  /* 0x0000000914007c0c */ /* 0x000fe2000bf86270 */
[----:B------:R-:W-:Y:S01]  /*44f0*/  @!P6 FADD.FTZ R24, -R2, R19 ;  /* 0x000000130218e221 */ /* 0x000fe20000010100 */
[----:B------:R-:W-:Y:S01]  /*4500*/  LOP3.LUT R19, R16, 0x30, RZ, 0xfc, !PT ;  /* 0x0000003010137812 */ /* 0x000fe200078efcff */
[----:B------:R-:W0:Y:S01]  /*4510*/  @!P0 MUFU.EX2 R21, R21 ;  /* 0x0000001500158308 */ /* 0x000e220000000800 */
[----:B------:R-:W-:Y:S01]  /*4520*/  ISETP.GE.AND P3, PT, R18, UR9, PT ;  /* 0x0000000912007c0c */ /* 0x000fe2000bf66270 */
[----:B------:R-:W-:Y:S01]  /*4530*/  IMAD R18, R16, 0x44, R28 ;  /* 0x0000004410127824 */ /* 0x000fe200078e021c */
[----:B------:R-:W-:Y:S01]  /*4540*/  ISETP.GT.U32.OR P4, PT, R0, 0x7f, P4 ;  /* 0x0000007f0000780c */ /* 0x000fe20002784470 */
[----:B------:R-:W3:Y:S01]  /*4550*/  @!P1 MUFU.EX2 R23, R23 ;  /* 0x0000001700179308 */ /* 0x000ee20000000800 */
[----:B------:R-:W-:Y:S01]  /*4560*/  ISETP.GE.AND P2, PT, R19, UR9, PT ;  /* 0x0000000913007c0c */ /* 0x000fe2000bf46270 */
[----:B------:R-:W-:Y:S01]  /*4570*/  @!P5 FADD.FTZ R22, -R2, R14 ;  /* 0x0000000e0216d221 */ /* 0x000fe20000010100 */
[----:B------:R-:W-:Y:S01]  /*4580*/  LOP3.LUT R14, R16, 0x40, RZ, 0xfc, !PT ;  /* 0x00000040100e7812 */ /* 0x000fe200078efcff */
[----:B------:R-:W-:Y:S01]  /*4590*/  @!P6 FMUL.FTZ R24, R24, 1.4426950216293334961 ;  /* 0x3fb8aa3b1818e820 */ /* 0x000fe20000410000 */
[----:B------:R-:W-:Y:S01]  /*45a0*/  LOP3.LUT R20, R16, 0x38, RZ, 0xfc, !PT ;  /* 0x0000003810147812 */ /* 0x000fe200078efcff */
[----:B------:R-:W-:Y:S01]  /*45b0*/  @!P5 FMUL.FTZ R22, R22, 1.4426950216293334961 ;  /* 0x3fb8aa3b1616d820 */ /* 0x000fe20000410000 */
[C---:B------:R-:W-:Y:S01]  /*45c0*/  ISETP.GT.U32.OR P2, PT, R0.reuse, 0x7f, P2 ;  /* 0x0000007f0000780c */ /* 0x040fe20001744470 */
[----:B------:R-:W4:Y:S01]  /*45d0*/  @!P6 MUFU.EX2 R19, R24 ;  /* 0x000000180013e308 */ /* 0x000f220000000800 */
[----:B------:R-:W-:Y:S01]  /*45e0*/  ISETP.GT.U32.OR P3, PT, R0, 0x7f, P3 ;  /* 0x0000007f0000780c */ /* 0x000fe20001f64470 */
[----:B0-----:R0:W-:Y:S01]  /*45f0*/  @!P0 STS [R18+0x220], R21 ;  /* 0x0002201512008388 */ /* 0x0011e20000000800 */
[----:B------:R-:W-:Y:S01]  /*4600*/  ISETP.GE.AND P0, PT, R14, UR9, PT ;  /* 0x000000090e007c0c */ /* 0x000fe2000bf06270 */
[----:B------:R-:W-:Y:S01]  /*4610*/  @!P4 FADD.FTZ R17, -R2, R17 ;  /* 0x000000110211c221 */ /* 0x000fe20000010100 */
[----:B------:R-:W5:Y:S01]  /*4620*/  @!P5 MUFU.EX2 R25, R22 ;  /* 0x000000160019d308 */ /* 0x000f620000000800 */
[----:B---3--:R-:W-:Y:S01]  /*4630*/  @!P1 STS [R18], R23 ;  /* 0x0000001712009388 */ /* 0x008fe20000000800 */
[----:B------:R-:W-:Y:S01]  /*4640*/  ISETP.GE.AND P1, PT, R20, UR9, PT ;  /* 0x0000000914007c0c */ /* 0x000fe2000bf26270 */
[----:B------:R-:W-:Y:S01]  /*4650*/  @!P4 FMUL.FTZ R17, R17, 1.4426950216293334961 ;  /* 0x3fb8aa3b1111c820 */ /* 0x000fe20000410000 */
[C---:B------:R-:W-:Y:S01]  /*4660*/  ISETP.GT.U32.OR P0, PT, R0.reuse, 0x7f, P0 ;  /* 0x0000007f0000780c */ /* 0x040fe20000704470 */
[----:B-1----:R-:W-:Y:S01]  /*4670*/  USHF.L.U32 UR6, UR6, 0x4, URZ ;  /* 0x0000000406067899 */ /* 0x002fe200080006ff */
[----:B------:R-:W-:Y:S01]  /*4680*/  ISETP.GT.U32.OR P1, PT, R0, 0x7f, P1 ;  /* 0x0000007f0000780c */ /* 0x000fe20000f24470 */
[----:B------:R-:W-:Y:S01]  /*4690*/  @!P2 FADD.FTZ R13, -R2, R13 ;  /* 0x0000000d020da221 */ /* 0x000fe20000010100 */
[----:B------:R-:W-:Y:S01]  /*46a0*/  LOP3.LUT R14, R16, 0x48, RZ, 0xfc, !PT ;  /* 0x00000048100e7812 */ /* 0x000fe200078efcff */
[----:B------:R-:W-:Y:S01]  /*46b0*/  @!P3 FADD.FTZ R12, -R2, R12 ;  /* 0x0000000c020cb221 */ /* 0x000fe20000010100 */
[----:B----4-:R1:W-:Y:S01]  /*46c0*/  @!P6 STS [R18+0x440], R19 ;  /* 0x000440131200e388 */ /* 0x0103e20000000800 */
[----:B------:R-:W-:Y:S01]  /*46d0*/  @!P2 FMUL.FTZ R13, R13, 1.4426950216293334961 ;  /* 0x3fb8aa3b0d0da820 */ /* 0x000fe20000410000 */
[----:B------:R-:W3:Y:S01]  /*46e0*/  @!P4 MUFU.EX2 R17, R17 ;  /* 0x000000110011c308 */ /* 0x000ee20000000800 */
[----:B------:R-:W-:Y:S01]  /*46f0*/  @!P3 FMUL.FTZ R12, R12, 1.4426950216293334961 ;  /* 0x3fb8aa3b0c0cb820 */ /* 0x000fe20000410000 */
[----:B------:R-:W-:Y:S01]  /*4700*/  ISETP.GE.AND P6, PT, R14, UR9, PT ;  /* 0x000000090e007c0c */ /* 0x000fe2000bfc6270 */
[----:B-----5:R-:W-:Y:S02]  /*4710*/  @!P5 STS [R18+0x660], R25 ;  /* 0x000660191200d388 */ /* 0x020fe40000000800 */
[C---:B------:R-:W-:Y:S01]  /*4720*/  @!P0 FADD.FTZ R11, -R2.reuse, R11 ;  /* 0x0000000b020b8221 */ /* 0x040fe20000010100 */
[----:B------:R-:W4:Y:S01]  /*4730*/  @!P2 MUFU.EX2 R13, R13 ;  /* 0x0000000d000da308 */ /* 0x000f220000000800 */
[----:B------:R-:W-:Y:S01]  /*4740*/  @!P1 FADD.FTZ R14, -R2, R10 ;  /* 0x0000000a020e9221 */ /* 0x000fe20000010100 */
[----:B------:R-:W-:Y:S01]  /*4750*/  LOP3.LUT R10, R16, 0x50, RZ, 0xfc, !PT ;  /* 0x00000050100a7812 */ /* 0x000fe200078efcff */
[----:B------:R-:W-:Y:S01]  /*4760*/  @!P0 FMUL.FTZ R11, R11, 1.4426950216293334961 ;  /* 0x3fb8aa3b0b0b8820 */ /* 0x000fe20000410000 */
[----:B------:R-:W-:Y:S01]  /*4770*/  ISETP.GT.U32.OR P6, PT, R0, 0x7f, P6 ;  /* 0x0000007f0000780c */ /* 0x000fe200037c4470 */
[----:B------:R-:W-:Y:S01]  /*4780*/  @!P1 FMUL.FTZ R14, R14, 1.4426950216293334961 ;  /* 0x3fb8aa3b0e0e9820 */ /* 0x000fe20000410000 */
[----:B------:R-:W-:-:S02]  /*4790*/  ISETP.GE.AND P5, PT, R10, UR9, PT ;  /* 0x000000090a007c0c */ /* 0x000fc4000bfa6270 */
[----:B------:R-:W-:Y:S01]  /*47a0*/  LOP3.LUT R10, R16, 0x58, RZ, 0xfc, !PT ;  /* 0x00000058100a7812 */ /* 0x000fe200078efcff */
[----:B0-----:R-:W0:Y:S01]  /*47b0*/  @!P1 MUFU.EX2 R21, R14 ;  /* 0x0000000e00159308 */ /* 0x001e220000000800 */
[----:B---3--:R-:W-:Y:S01]  /*47c0*/  @!P4 STS [R18+0x880], R17 ;  /* 0x000880111200c388 */ /* 0x008fe20000000800 */
[----:B------:R-:W-:Y:S02]  /*47d0*/  ISETP.GT.U32.OR P5, PT, R0, 0x7f, P5 ;  /* 0x0000007f0000780c */ /* 0x000fe40002fa4470 */
[----:B------:R-:W3:Y:S01]  /*47e0*/  @!P0 MUFU.EX2 R11, R11 ;  /* 0x0000000b000b8308 */ /* 0x000ee20000000800 */
[----:B------:R-:W-:Y:S01]  /*47f0*/  ISETP.GE.AND P4, PT, R10, UR9, PT ;  /* 0x000000090a007c0c */ /* 0x000fe2000bf86270 */
[----:B----4-:R4:W-:Y:S01]  /*4800*/  @!P2 STS [R18+0xcc0], R13 ;  /* 0x000cc00d1200a388 */ /* 0x0109e20000000800 */
[----:B------:R-:W-:Y:S01]  /*4810*/  LOP3.LUT R10, R16, 0x68, RZ, 0xfc, !PT ;  /* 0x00000068100a7812 */ /* 0x000fe200078efcff */
[----:B-1----:R1:W5:Y:S01]  /*4820*/  @!P3 MUFU.EX2 R19, R12 ;  /* 0x0000000c0013b308 */ /* 0x0023620000000800 */
[----:B------:R-:W-:Y:S01]  /*4830*/  ISETP.GT.U32.OR P4, PT, R0, 0x7f, P4 ;  /* 0x0000007f0000780c */ /* 0x000fe20002784470 */
[----:B------:R-:W-:Y:S01]  /*4840*/  @!P6 FADD.FTZ R8, -R2, R8 ;  /* 0x000000080208e221 */ /* 0x000fe20000010100 */
[----:B------:R-:W-:-:S02]  /*4850*/  ISETP.GE.AND P2, PT, R10, UR9, PT ;  /* 0x000000090a007c0c */ /* 0x000fc4000bf46270 */
[----:B------:R-:W-:Y:S01]  /*4860*/  LOP3.LUT R10, R16, 0x78, RZ, 0xfc, !PT ;  /* 0x00000078100a7812 */ /* 0x000fe200078efcff */
[----:B0-----:R-:W-:Y:S01]  /*4870*/  @!P1 STS [R18+0xee0], R21 ;  /* 0x000ee01512009388 */ /* 0x001fe20000000800 */
[----:B------:R-:W-:Y:S01]  /*4880*/  ISETP.GT.U32.OR P2, PT, R0, 0x7f, P2 ;  /* 0x0000007f0000780c */ /* 0x000fe20001744470 */
[----:B------:R-:W-:Y:S01]  /*4890*/  @!P5 FADD.FTZ R9, -R2, R9 ;  /* 0x000000090209d221 */ /* 0x000fe20000010100 */
[----:B------:R-:W-:Y:S01]  /*48a0*/  @!P6 FMUL.FTZ R8, R8, 1.4426950216293334961 ;  /* 0x3fb8aa3b0808e820 */ /* 0x000fe20000410000 */
[----:B---3--:R0:W-:Y:S01]  /*48b0*/  @!P0 STS [R18+0x1100], R11 ;  /* 0x0011000b12008388 */ /* 0x0081e20000000800 */
[----:B------:R-:W-:Y:S01]  /*48c0*/  ISETP.GE.AND P0, PT, R10, UR9, PT ;  /* 0x000000090a007c0c */ /* 0x000fe2000bf06270 */
[----:B------:R-:W-:Y:S01]  /*48d0*/  @!P5 FMUL.FTZ R9, R9, 1.4426950216293334961 ;  /* 0x3fb8aa3b0909d820 */ /* 0x000fe20000410000 */
[----:B-1----:R-:W-:Y:S01]  /*48e0*/  LOP3.LUT R12, R16, 0x60, RZ, 0xfc, !PT ;  /* 0x00000060100c7812 */ /* 0x002fe200078efcff */
[----:B-----5:R1:W-:Y:S01]  /*48f0*/  @!P3 STS [R18+0xaa0], R19 ;  /* 0x000aa0131200b388 */ /* 0x0203e20000000800 */
[----:B------:R-:W-:Y:S01]  /*4900*/  ISETP.GT.U32.OR P0, PT, R0, 0x7f, P0 ;  /* 0x0000007f0000780c */ /* 0x000fe20000704470 */
[----:B------:R-:W-:Y:S01]  /*4910*/  @!P4 FADD.FTZ R6, -R2, R6 ;  /* 0x000000060206c221 */ /* 0x000fe20000010100 */
[----:B------:R-:W-:Y:S01]  /*4920*/  ISETP.GE.AND P3, PT, R12, UR9, PT ;  /* 0x000000090c007c0c */ /* 0x000fe2000bf66270 */
[----:B------:R-:W3:Y:S01]  /*4930*/  @!P5 MUFU.EX2 R9, R9 ;  /* 0x000000090009d308 */ /* 0x000ee20000000800 */
[----:B------:R-:W-:Y:S01]  /*4940*/  LOP3.LUT R12, R16, 0x70, RZ, 0xfc, !PT ;  /* 0x00000070100c7812 */ /* 0x000fe200078efcff */
[----:B------:R-:W-:Y:S01]  /*4950*/  @!P2 FADD.FTZ R4, -R2, R4 ;  /* 0x000000040204a221 */ /* 0x000fe20000010100 */
[----:B------:R-:W-:Y:S01]  /*4960*/  ISETP.GT.U32.OR P3, PT, R0, 0x7f, P3 ;  /* 0x0000007f0000780c */ /* 0x000fe20001f64470 */
[----:B------:R-:W-:Y:S01]  /*4970*/  @!P4 FMUL.FTZ R6, R6, 1.4426950216293334961 ;  /* 0x3fb8aa3b0606c820 */ /* 0x000fe20000410000 */
[----:B------:R-:W-:Y:S01]  /*4980*/  ISETP.GE.AND P1, PT, R12, UR9, PT ;  /* 0x000000090c007c0c */ /* 0x000fe2000bf26270 */
[----:B------:R-:W-:Y:S01]  /*4990*/  @!P2 FMUL.FTZ R4, R4, 1.4426950216293334961 ;  /* 0x3fb8aa3b0404a820 */ /* 0x000fe20000410000 */
[----:B----4-:R-:W4:Y:S01]  /*49a0*/  @!P6 MUFU.EX2 R13, R8 ;  /* 0x00000008000de308 */ /* 0x010f220000000800 */
[----:B--2---:R-:W-:Y:S01]  /*49b0*/  IMAD R12, R30, UR6, RZ ;  /* 0x000000061e0c7c24 */ /* 0x004fe2000f8e02ff */
[----:B------:R-:W-:Y:S01]  /*49c0*/  ISETP.GT.U32.OR P1, PT, R0, 0x7f, P1 ;  /* 0x0000007f0000780c */ /* 0x000fe20000f24470 */
[----:B------:R-:W-:Y:S01]  /*49d0*/  IMAD.MOV.U32 R0, RZ, RZ, RZ ;  /* 0x000000ffff007224 */ /* 0x000fe200078e00ff */
[----:B------:R-:W2:Y:S01]  /*49e0*/  @!P2 MUFU.EX2 R17, R4 ;  /* 0x000000040011a308 */ /* 0x000ea20000000800 */
[----:B---3--:R3:W-:Y:S04]  /*49f0*/  @!P5 STS [R18+0x1540], R9 ;  /* 0x001540091200d388 */ /* 0x0087e80000000800 */
[C---:B------:R-:W-:Y:S01]  /*4a00*/  @!P3 FADD.FTZ R7, -R2.reuse, R7 ;  /* 0x000000070207b221 */ /* 0x040fe20000010100 */
[----:B0-----:R-:W0:Y:S03]  /*4a10*/  @!P4 MUFU.EX2 R11, R6 ;  /* 0x00000006000bc308 */ /* 0x001e260000000800 */
[----:B------:R-:W-:Y:S01]  /*4a20*/  @!P3 FMUL.FTZ R7, R7, 1.4426950216293334961 ;  /* 0x3fb8aa3b0707b820 */ /* 0x000fe20000410000 */
[----:B----4-:R4:W-:Y:S01]  /*4a30*/  @!P6 STS [R18+0x1320], R13 ;  /* 0x0013200d1200e388 */ /* 0x0109e20000000800 */
[C---:B------:R-:W-:Y:S01]  /*4a40*/  @!P1 FADD.FTZ R5, -R2.reuse, R5 ;  /* 0x0000000502059221 */ /* 0x040fe20000010100 */
[----:B------:R-:W-:-:S02]  /*4a50*/  @!P0 FADD.FTZ R2, -R2, R3 ;  /* 0x0000000302028221 */ /* 0x000fc40000010100 */
[----:B--2---:R-:W-:Y:S01]  /*4a60*/  @!P2 STS [R18+0x1ba0], R17 ;  /* 0x001ba0111200a388 */ /* 0x004fe20000000800 */
[----:B------:R-:W-:Y:S01]  /*4a70*/  @!P1 FMUL.FTZ R5, R5, 1.4426950216293334961 ;  /* 0x3fb8aa3b05059820 */ /* 0x000fe20000410000 */
[----:B------:R-:W-:Y:S01]  /*4a80*/  @!P0 FMUL.FTZ R2, R2, 1.4426950216293334961 ;  /* 0x3fb8aa3b02028820 */ /* 0x000fe20000410000 */
[----:B------:R-:W2:Y:S01]  /*4a90*/  @!P3 MUFU.EX2 R7, R7 ;  /* 0x000000070007b308 */ /* 0x000ea20000000800 */
[----:B0-----:R0:W-:Y:S03]  /*4aa0*/  @!P4 STS [R18+0x1760], R11 ;  /* 0x0017600b1200c388 */ /* 0x0011e60000000800 */
[----:B-1----:R-:W1:Y:S04]  /*4ab0*/  @!P1 MUFU.EX2 R19, R5 ;  /* 0x0000000500139308 */ /* 0x002e680000000800 */
[----:B------:R-:W5:Y:S01]  /*4ac0*/  @!P0 MUFU.EX2 R21, R2 ;  /* 0x0000000200158308 */ /* 0x000f620000000800 */
[----:B---3--:R-:W-:Y:S01]  /*4ad0*/  CS2R R8, SRZ ;  /* 0x0000000000087805 */ /* 0x008fe2000001ff00 */
[----:B--2---:R2:W-:Y:S04]  /*4ae0*/  @!P3 STS [R18+0x1980], R7 ;  /* 0x001980071200b388 */ /* 0x0045e80000000800 */
[----:B-1----:R1:W-:Y:S01]  /*4af0*/  @!P1 STS [R18+0x1dc0], R19 ;  /* 0x001dc01312009388 */ /* 0x0023e20000000800 */
[----:B------:R-:W-:Y:S01]  /*4b00*/  CS2R R4, SRZ ;  /* 0x0000000000047805 */ /* 0x000fe2000001ff00 */
[----:B----4-:R-:W-:-:S02]  /*4b10*/  IMAD.MOV.U32 R13, RZ, RZ, RZ ;  /* 0x000000ffff0d7224 */ /* 0x010fc400078e00ff */
[----:B-----5:R1:W-:Y:S01]  /*4b20*/  @!P0 STS [R18+0x1fe0], R21 ;  /* 0x001fe01512008388 */ /* 0x0203e20000000800 */
[----:B------:R-:W-:Y:S01]  /*4b30*/  CS2R R2, SRZ ;  /* 0x0000000000027805 */ /* 0x000fe2000001ff00 */
[----:B0-----:R-:W-:Y:S01]  /*4b40*/  IMAD R11, R15, 0x18, R16 ;  /* 0x000000180f0b7824 */ /* 0x001fe200078e0210 */
[----:B------:R-:W-:Y:S04]  /*4b50*/  BAR.SYNC.DEFER_BLOCKING 0x0 ;  /* 0x0000000000007b1d */ /* 0x000fe80000010000 */
[----:B------:R-:W-:Y:S02]  /*4b60*/  LEA R32, P0, R11, R12, 0x2 ;  /* 0x0000000c0b207211 */ /* 0x000fe400078010ff */
[----:B------:R-:W-:Y:S02]  /*4b70*/  CS2R R10, SRZ ;  /* 0x00000000000a7805 */ /* 0x000fe4000001ff00 */
[----:B------:R-:W-:-:S02]  /*4b80*/  LEA.HI.X.SX32 R33, R12, RZ, 0x1, P0 ;  /* 0x000000ff0c217211 */ /* 0x000fc400000f0eff */
[----:B--2---:R-:W-:Y:S01]  /*4b90*/  CS2R R6, SRZ ;  /* 0x0000000000067805 */ /* 0x004fe2000001ff00 */
[----:B------:R-:W-:Y:S06]  /*4ba0*/  BRA.U !UP0, `(.L_x_22) ;  /* 0x00000009082c7547 */ /* 0x000fec000b800000 */
[----:B------:R-:W0:Y:S01]  /*4bb0*/  LDCU.64 UR4, c[0x0][0x3f8] ;  /* 0x00007f00ff0477ac */ /* 0x000e220008000a00 */
[----:B------:R-:W-:Y:S01]  /*4bc0*/  SHF.L.U64.HI R33, R32, 0x2, R33 ;  /* 0x0000000220217819 */ /* 0x000fe20000010221 */
[----:B------:R-:W-:Y:S01]  /*4bd0*/  IMAD.MOV.U32 R31, RZ, RZ, RZ ;  /* 0x000000ffff1f7224 */ /* 0x000fe200078e00ff */
[----:B------:R-:W-:Y:S01]  /*4be0*/  CS2R R26, SRZ ;  /* 0x00000000001a7805 */ /* 0x000fe2000001ff00 */
[----:B------:R-:W-:Y:S01]  /*4bf0*/  UISETP.NE.AND UP0, UPT, UR9, 0x1, UPT ;  /* 0x000000010900788c */ /* 0x000fe2000bf05270 */
[----:B------:R-:W-:Y:S01]  /*4c00*/  IMAD.MOV.U32 R0, RZ, RZ, RZ ;  /* 0x000000ffff007224 */ /* 0x000fe200078e00ff */
[----:B------:R-:W-:Y:S02]  /*4c10*/  CS2R R24, SRZ ;  /* 0x0000000000187805 */ /* 0x000fe4000001ff00 */
[----:B------:R-:W-:Y:S02]  /*4c20*/  CS2R R22, SRZ ;  /* 0x0000000000167805 */ /* 0x000fe4000001ff00 */
[----:B-1----:R-:W-:-:S02]  /*4c30*/  CS2R R20, SRZ ;  /* 0x0000000000147805 */ /* 0x002fc4000001ff00 */
[----:B------:R-:W-:Y:S02]  /*4c40*/  CS2R R18, SRZ ;  /* 0x0000000000127805 */ /* 0x000fe4000001ff00 */
[----:B------:R-:W-:Y:S02]  /*4c50*/  CS2R R16, SRZ ;  /* 0x0000000000107805 */ /* 0x000fe4000001ff00 */
[----:B0-----:R-:W-:-:S04]  /*4c60*/  LEA R32, P0, R32, UR4, 0x2 ;  /* 0x0000000420207c11 */ /* 0x001fc8000f8010ff */
[----:B------:R-:W-:Y:S01]  /*4c70*/  IADD3.X R33, PT, PT, R33, UR5, RZ, P0, !PT ;  /* 0x0000000521217c10 */ /* 0x000fe200087fe4ff */
[----:B------:R-:W-:Y:S08]  /*4c80*/  BRA.U !UP0, `(.L_x_23) ;  /* 0x00000005085c7547 */ /* 0x000ff0000b800000 */
[----:B------:R-:W0:Y:S01]  /*4c90*/  LDCU UR4, c[0x0][0x44c] ;  /* 0x00008980ff0477ac */ /* 0x000e220008000800 */
[----:B------:R-:W-:Y:S01]  /*4ca0*/  IMAD R30, R30, UR20, RZ ;  /* 0x000000141e1e7c24 */ /* 0x000fe2000f8e02ff */
[----:B------:R-:W-:Y:S01]  /*4cb0*/  CS2R R2, SRZ ;  /* 0x0000000000027805 */ /* 0x000fe2000001ff00 */
[----:B------:R-:W-:Y:S01]  /*4cc0*/  IMAD.MOV.U32 R0, RZ, RZ, RZ ;  /* 0x000000ffff007224 */ /* 0x000fe200078e00ff */
[----:B------:R-:W-:Y:S01]  /*4cd0*/  ULOP3.LUT UR9, UR9, 0x7ffffffe, URZ, 0xc0, !UPT ;  /* 0x7ffffffe09097892 */ /* 0x000fe2000f8ec0ff */
[----:B------:R-:W-:Y:S01]  /*4ce0*/  IMAD.MOV.U32 R14, RZ, RZ, R28 ;  /* 0x000000ffff0e7224 */ /* 0x000fe200078e001c */
[----:B------:R-:W-:Y:S01]  /*4cf0*/  UIADD3 UR7, UPT, UPT, UR20, -UR6, URZ ;  /* 0x8000000614077290 */ /* 0x000fe2000fffe0ff */
[----:B------:R-:W-:Y:S02]  /*4d00*/  CS2R R4, SRZ ;  /* 0x0000000000047805 */ /* 0x000fe4000001ff00 */
[----:B------:R-:W-:Y:S02]  /*4d10*/  CS2R R6, SRZ ;  /* 0x0000000000067805 */ /* 0x000fe4000001ff00 */
[----:B------:R-:W-:-:S02]  /*4d20*/  CS2R R8, SRZ ;  /* 0x0000000000087805 */ /* 0x000fc4000001ff00 */
[----:B------:R-:W-:Y:S01]  /*4d30*/  CS2R R10, SRZ ;  /* 0x00000000000a7805 */ /* 0x000fe2000001ff00 */
[----:B------:R-:W-:Y:S01]  /*4d40*/  IMAD.MOV.U32 R13, RZ, RZ, RZ ;  /* 0x000000ffff0d7224 */ /* 0x000fe200078e00ff */
[----:B------:R-:W-:Y:S01]  /*4d50*/  ISETP.GE.AND P4, PT, R15, UR7, PT ;  /* 0x000000070f007c0c */ /* 0x000fe2000bf86270 */
[----:B------:R-:W-:Y:S01]  /*4d60*/  IMAD.U32 R31, RZ, RZ, UR9 ;  /* 0x00000009ff1f7e24 */ /* 0x000fe2000f8e00ff */
[----:B------:R-:W1:Y:S01]  /*4d70*/  LDCU UR5, c[0x0][0x440] ;  /* 0x00008800ff0577ac */ /* 0x000e620008000800 */
[----:B------:R-:W-:Y:S02]  /*4d80*/  UIADD3 UR8, UPT, UPT, -UR9, URZ, URZ ;  /* 0x000000ff09087290 */ /* 0x000fe4000fffe1ff */
[----:B0-----:R-:W-:-:S12]  /*4d90*/  UIMAD UR4, UR20, UR4, URZ ;  /* 0x00000004140472a4 */ /* 0x001fd8000f8e02ff */
.L_x_28:
[----:B------:R-:W-:Y:S04]  /*4da0*/  BSSY.RECONVERGENT B0, `(.L_x_24) ;  /* 0x0000010000007945 */ /* 0x000fe80003800200 */
[----:B-1----:R-:W-:Y:S05]  /*4db0*/  @P4 BRA `(.L_x_25) ;  /* 0x0000000000384947 */ /* 0x002fea0003800000 */
[C---:B------:R-:W-:Y:S02]  /*4dc0*/  LOP3.LUT R34, R29.reuse, 0x20, RZ, 0xfc, !PT ;  /* 0x000000201d227812 */ /* 0x040fe400078efcff */
[----:B------:R-:W-:Y:S02]  /*4dd0*/  CS2R R18, SRZ ;  /* 0x0000000000127805 */ /* 0x000fe4000001ff00 */
[C---:B------:R-:W-:Y:S02]  /*4de0*/  LOP3.LUT R12, R29.reuse, 0x40, RZ, 0xfc, !PT ;  /* 0x000000401d0c7812 */ /* 0x040fe400078efcff */
[----:B------:R-:W-:Y:S02]  /*4df0*/  CS2R R16, SRZ ;  /* 0x0000000000107805 */ /* 0x000fe4000001ff00 */
[----:B-1----:R-:W-:Y:S02]  /*4e00*/  ISETP.GE.AND P2, PT, R29, UR5, PT ;  /* 0x000000051d007c0c */ /* 0x002fe4000bf46270 */
[----:B------:R-:W-:Y:S02]  /*4e10*/  CS2R R22, SRZ ;  /* 0x0000000000167805 */ /* 0x000fe4000001ff00 */
[----:B------:R-:W-:Y:S02]  /*4e20*/  ISETP.GE.AND P1, PT, R34, UR5, PT ;  /* 0x0000000522007c0c */ /* 0x000fe4000bf26270 */
[----:B------:R-:W-:Y:S02]  /*4e30*/  CS2R R20, SRZ ;  /* 0x0000000000147805 */ /* 0x000fe4000001ff00 */
[----:B------:R-:W-:Y:S02]  /*4e40*/  ISETP.GE.AND P0, PT, R12, UR5, PT ;  /* 0x000000050c007c0c */ /* 0x000fe4000bf06270 */
[----:B------:R-:W-:Y:S02]  /*4e50*/  CS2R R26, SRZ ;  /* 0x00000000001a7805 */ /* 0x000fe4000001ff00 */
[----:B------:R-:W-:Y:S01]  /*4e60*/  CS2R R24, SRZ ;  /* 0x0000000000187805 */ /* 0x000fe2000001ff00 */
[----:B------:R0:W5:Y:S04]  /*4e70*/  @!P2 LDG.E.128 R16, desc[UR10][R32.64] ;  /* 0x0000000a2010a981 */ /* 0x000168000c1e1d00 */
[----:B------:R0:W5:Y:S04]  /*4e80*/  @!P1 LDG.E.128 R20, desc[UR10][R32.64+0x80] ;  /* 0x0000800a20149981 */ /* 0x000168000c1e1d00 */
[----:B------:R0:W5:Y:S02]  /*4e90*/  @!P0 LDG.E.128 R24, desc[UR10][R32.64+0x100] ;  /* 0x0001000a20188981 */ /* 0x000164000c1e1d00 */
.L_x_25:
[----:B-1----:R-:W-:Y:S05]  /*4ea0*/  BSYNC.RECONVERGENT B0 ;  /* 0x0000000000007941 */ /* 0x002fea0003800200 */
.L_x_24:
[----:B------:R-:W1:Y:S01]  /*4eb0*/  LDS R12, [R14] ;  /* 0x000000000e0c7984 */ /* 0x000e620000000800 */
[----:B------:R-:W-:Y:S01]  /*4ec0*/  ISETP.GE.AND P4, PT, R15, UR7, PT ;  /* 0x000000070f007c0c */ /* 0x000fe2000bf86270 */
[----:B------:R-:W-:Y:S01]  /*4ed0*/  BSSY.RECONVERGENT B0, `(.L_x_26) ;  /* 0x000001f000007945 */ /* 0x000fe20003800200 */
[C---:B-1---5:R-:W-:Y:S01]  /*4ee0*/  FFMA.FTZ R13, R12.reuse, R16, R13 ;  /* 0x000000100c0d7223 */ /* 0x062fe2000001000d */
[C---:B------:R-:W-:Y:S01]  /*4ef0*/  FFMA.FTZ R10, R12.reuse, R17, R10 ;  /* 0x000000110c0a7223 */ /* 0x040fe2000001000a */
        /* <DEDUP_REMOVED lines=9> */
[----:B------:R-:W-:Y:S01]  /*4f90*/  FFMA.FTZ R0, R12, R27, R0 ;  /* 0x0000001b0c007223 */ /* 0x000fe20000010000 */
[----:B------:R-:W-:Y:S06]  /*4fa0*/  @P4 BRA `(.L_x_27) ;  /* 0x0000000000444947 */ /* 0x000fec0003800000 */
[C---:B------:R-:W-:Y:S02]  /*4fb0*/  LOP3.LUT R30, R29.reuse, 0x20, RZ, 0xfc, !PT ;  /* 0x000000201d1e7812 */ /* 0x040fe400078efcff */
[----:B------:R-:W-:Y:S02]  /*4fc0*/  CS2R R18, SRZ ;  /* 0x0000000000127805 */ /* 0x000fe4000001ff00 */
[C---:B------:R-:W-:Y:S02]  /*4fd0*/  LOP3.LUT R12, R29.reuse, 0x40, RZ, 0xfc, !PT ;  /* 0x000000401d0c7812 */ /* 0x040fe400078efcff */
[----:B------:R-:W-:Y:S02]  /*4fe0*/  CS2R R16, SRZ ;  /* 0x0000000000107805 */ /* 0x000fe4000001ff00 */
[----:B------:R-:W-:Y:S01]  /*4ff0*/  ISETP.GE.AND P2, PT, R30, UR5, PT ;  /* 0x000000051e007c0c */ /* 0x000fe2000bf46270 */
[----:B------:R-:W-:Y:S01]  /*5000*/  IMAD.U32 R30, RZ, RZ, UR4 ;  /* 0x00000004ff1e7e24 */ /* 0x000fe2000f8e00ff */
[----:B------:R-:W-:Y:S02]  /*5010*/  ISETP.GE.AND P3, PT, R29, UR5, PT ;  /* 0x000000051d007c0c */ /* 0x000fe4000bf66270 */
[----:B------:R-:W-:Y:S02]  /*5020*/  CS2R R22, SRZ ;  /* 0x0000000000167805 */ /* 0x000fe4000001ff00 */
[----:B------:R-:W-:Y:S02]  /*5030*/  ISETP.GE.AND P1, PT, R12, UR5, PT ;  /* 0x000000050c007c0c */ /* 0x000fe4000bf26270 */
[----:B------:R-:W-:Y:S02]  /*5040*/  CS2R R20, SRZ ;  /* 0x0000000000147805 */ /* 0x000fe4000001ff00 */
[C---:B------:R-:W-:Y:S02]  /*5050*/  LEA R34, P0, R30.reuse, R32, 0x2 ;  /* 0x000000201e227211 */ /* 0x040fe400078010ff */
[----:B------:R-:W-:Y:S02]  /*5060*/  CS2R R26, SRZ ;  /* 0x00000000001a7805 */ /* 0x000fe4000001ff00 */
[----:B------:R-:W-:Y:S02]  /*5070*/  CS2R R24, SRZ ;  /* 0x0000000000187805 */ /* 0x000fe4000001ff00 */
[----:B------:R-:W-:Y:S05]  /*5080*/  LEA.HI.X.SX32 R35, R30, R33, 0x2, P0 ;  /* 0x000000211e237211 */ /* 0x000fea00000f16ff */
[----:B------:R1:W5:Y:S05]  /*5090*/  @!P3 LDG.E.128 R16, desc[UR10][R34.64] ;  /* 0x0000000a2210b981 */ /* 0x00036a000c1e1d00 */
[----:B------:R1:W5:Y:S05]  /*50a0*/  @!P2 LDG.E.128 R20, desc[UR10][R34.64+0x80] ;  /* 0x0000800a2214a981 */ /* 0x00036a000c1e1d00 */
[----:B------:R1:W5:Y:S02]  /*50b0*/  @!P1 LDG.E.128 R24, desc[UR10][R34.64+0x100] ;  /* 0x0001000a22189981 */ /* 0x000364000c1e1d00 */
.L_x_27:
[----:B------:R-:W-:Y:S05]  /*50c0*/  BSYNC.RECONVERGENT B0 ;  /* 0x0000000000007941 */ /* 0x000fea0003800200 */
.L_x_26:
[----:B------:R2:W3:Y:S01]  /*50d0*/  LDS R12, [R14+0x44] ;  /* 0x000044000e0c7984 */ /* 0x0004e20000000800 */
[----:B------:R-:W-:Y:S01]  /*50e0*/  UIADD3 UR8, UPT, UPT, UR8, 0x2, URZ ;  /* 0x0000000208087890 */ /* 0x000fe2000fffe0ff */
[C---:B0-----:R-:W-:Y:S03]  /*50f0*/  LEA R32, P0, R30.reuse, R32, 0x3 ;  /* 0x000000201e207211 */ /* 0x041fe600078018ff */
[----:B------:R-:W-:Y:S01]  /*5100*/  UISETP.NE.AND UP0, UPT, UR8, URZ, UPT ;  /* 0x000000ff0800728c */ /* 0x000fe2000bf05270 */
[----:B------:R-:W-:Y:S02]  /*5110*/  LEA.HI.X.SX32 R33, R30, R33, 0x3, P0 ;  /* 0x000000211e217211 */ /* 0x000fe400000f1eff */
[----:B--2---:R-:W-:Y:S01]  /*5120*/  IADD3 R14, PT, PT, R14, 0x88, RZ ;  /* 0x000000880e0e7810 */ /* 0x004fe20007ffe0ff */
[C---:B---3-5:R-:W-:Y:S01]  /*5130*/  FFMA.FTZ R13, R12.reuse, R16, R13 ;  /* 0x000000100c0d7223 */ /* 0x068fe2000001000d */
        /* <DEDUP_REMOVED lines=11> */
[----:B------:R-:W-:Y:S06]  /*51f0*/  BRA.U UP0, `(.L_x_28) ;  /* 0xfffffff900e87547 */ /* 0x000fec000b83ffff */
.L_x_23:
[----:B------:R-:W0:Y:S02]  /*5200*/  LDCU UR4, c[0x0][0x534] ;  /* 0x0000a680ff0477ac */ /* 0x000e240008000800 */
[----:B0-----:R-:W-:-:S04]  /*5210*/  ULOP3.LUT UR4, UR4, 0x1, URZ, 0xc0, !UPT ;  /* 0x0000000104047892 */ /* 0x001fc8000f8ec0ff */
[----:B------:R-:W-:-:S09]  /*5220*/  UISETP.NE.U32.AND UP0, UPT, UR4, 0x1, UPT ;  /* 0x000000010400788c */ /* 0x000fd2000bf05070 */
[----:B------:R-:W-:Y:S05]  /*5230*/  BRA.U UP0, `(.L_x_22) ;  /* 0x0000000100887547 */ /* 0x000fea000b800000 */
[----:B------:R-:W-:Y:S01]  /*5240*/  IMAD R12, R31, 0x44, R28 ;  /* 0x000000441f0c7824 */ /* 0x000fe200078e021c */
[----:B------:R-:W-:Y:S01]  /*5250*/  UIADD3 UR4, UPT, UPT, UR20, -UR6, URZ ;  /* 0x8000000614047290 */ /* 0x000fe2000fffe0ff */
[----:B------:R-:W-:Y:S04]  /*5260*/  BSSY.RECONVERGENT B0, `(.L_x_29) ;  /* 0x0000013000007945 */ /* 0x000fe80003800200 */
[----:B------:R-:W0:Y:S01]  /*5270*/  LDS R12, [R12] ;  /* 0x000000000c0c7984 */ /* 0x000e220000000800 */
[----:B------:R-:W-:-:S13]  /*5280*/  ISETP.GE.AND P0, PT, R15, UR4, PT ;  /* 0x000000040f007c0c */ /* 0x000fda000bf06270 */
[----:B------:R-:W-:Y:S05]  /*5290*/  @P0 BRA `(.L_x_30) ;  /* 0x00000000003c0947 */ /* 0x000fea0003800000 */
[----:B------:R-:W2:Y:S01]  /*52a0*/  LDCU UR4, c[0x0][0x440] ;  /* 0x00008800ff0477ac */ /* 0x000ea20008000800 */
[C---:B------:R-:W-:Y:S02]  /*52b0*/  LOP3.LUT R16, R29.reuse, 0x20, RZ, 0xfc, !PT ;  /* 0x000000201d107812 */ /* 0x040fe400078efcff */
[----:B------:R-:W-:Y:S02]  /*52c0*/  CS2R R18, SRZ ;  /* 0x0000000000127805 */ /* 0x000fe4000001ff00 */
[----:B------:R-:W-:Y:S02]  /*52d0*/  LOP3.LUT R14, R29, 0x40, RZ, 0xfc, !PT ;  /* 0x000000401d0e7812 */ /* 0x000fe400078efcff */
[----:B------:R-:W-:Y:S02]  /*52e0*/  CS2R R22, SRZ ;  /* 0x0000000000167805 */ /* 0x000fe4000001ff00 */
[----:B------:R-:W-:Y:S02]  /*52f0*/  CS2R R20, SRZ ;  /* 0x0000000000147805 */ /* 0x000fe4000001ff00 */
[----:B------:R-:W-:-:S02]  /*5300*/  CS2R R26, SRZ ;  /* 0x00000000001a7805 */ /* 0x000fc4000001ff00 */
[----:B------:R-:W-:Y:S02]  /*5310*/  CS2R R24, SRZ ;  /* 0x0000000000187805 */ /* 0x000fe4000001ff00 */
[----:B--2---:R-:W-:Y:S02]  /*5320*/  ISETP.GE.AND P1, PT, R16, UR4, PT ;  /* 0x0000000410007c0c */ /* 0x004fe4000bf26270 */
[----:B------:R-:W-:Y:S02]  /*5330*/  CS2R R16, SRZ ;  /* 0x0000000000107805 */ /* 0x000fe4000001ff00 */
[----:B------:R-:W-:Y:S02]  /*5340*/  ISETP.GE.AND P0, PT, R14, UR4, PT ;  /* 0x000000040e007c0c */ /* 0x000fe4000bf06270 */
[----:B------:R-:W-:-:S07]  /*5350*/  ISETP.GE.AND P2, PT, R29, UR4, PT ;  /* 0x000000041d007c0c */ /* 0x000fce000bf46270 */
[----:B------:R2:W5:Y:S06]  /*5360*/  @!P1 LDG.E.128 R20, desc[UR10][R32.64+0x80] ;  /* 0x0000800a20149981 */ /* 0x00056c000c1e1d00 */
[----:B------:R2:W5:Y:S04]  /*5370*/  @!P2 LDG.E.128 R16, desc[UR10][R32.64] ;  /* 0x0000000a2010a981 */ /* 0x000568000c1e1d00 */
[----:B------:R2:W5:Y:S02]  /*5380*/  @!P0 LDG.E.128 R24, desc[UR10][R32.64+0x100] ;  /* 0x0001000a20188981 */ /* 0x000564000c1e1d00 */
.L_x_30:
[----:B------:R-:W-:Y:S05]  /*5390*/  BSYNC.RECONVERGENT B0 ;  /* 0x0000000000007941 */ /* 0x000fea0003800200 */
.L_x_29:
[C---:B0----5:R-:W-:Y:S01]  /*53a0*/  FFMA.FTZ R13, R12.reuse, R16, R13 ;  /* 0x000000100c0d7223 */ /* 0x061fe2000001000d */
        /* <DEDUP_REMOVED lines=10> */
[----:B------:R-:W-:-:S07]  /*5450*/  FFMA.FTZ R0, R12, R27, R0 ;  /* 0x0000001b0c007223 */ /* 0x000fce0000010000 */
.L_x_22:
[----:B------:R-:W-:-:S04]  /*5460*/  IADD3 R17, PT, PT, R15, UR6, RZ ;  /* 0x000000060f117c10 */ /* 0x000fc8000fffe0ff */
[----:B------:R-:W-:-:S13]  /*5470*/  ISETP.GE.AND P0, PT, R17, UR20, PT ;  /* 0x0000001411007c0c */ /* 0x000fda000bf06270 */
[----:B------:R-:W-:Y:S05]  /*5480*/  @P0 EXIT ;  /* 0x000000000000094d */ /* 0x000fea0003800000 */
[----:B-1----:R-:W-:Y:S01]  /*5490*/  IABS R18, UR21 ;  /* 0x0000001500127c13 */ /* 0x002fe20008000000 */
[----:B------:R-:W0:Y:S01]  /*54a0*/  LDC R16, c[0x0][0x434] ;  /* 0x00010d00ff107b82 */ /* 0x000e220000000800 */
[----:B------:R-:W-:Y:S01]  /*54b0*/  IABS R20, R17 ;  /* 0x0000001100147213 */ /* 0x000fe20000000000 */
[----:B------:R-:W1:Y:S01]  /*54c0*/  LDCU.128 UR4, c[0x0][0x400] ;  /* 0x00008000ff0477ac */ /* 0x000e620008000c00 */
[----:B------:R-:W3:Y:S01]  /*54d0*/  I2F.RP R15, R18 ;  /* 0x00000012000f7306 */ /* 0x000ee20000209400 */
[----:B------:R-:W-:Y:S01]  /*54e0*/  IABS R14, UR21 ;  /* 0x00000015000e7c13 */ /* 0x000fe20008000000 */
[----:B------:R-:W4:Y:S01]  /*54f0*/  LDCU.64 UR8, c[0x0][0x410] ;  /* 0x00008200ff0877ac */ /* 0x000f220008000a00 */
[----:B------:R-:W-:-:S03]  /*5500*/  F2FP.F16.F32.PACK_AB R10, R10, R13 ;  /* 0x0000000d0a0a723e */ /* 0x000fc600000000ff */
[----:B------:R-:W-:Y:S01]  /*5510*/  IMAD.MOV R14, RZ, RZ, -R14 ;  /* 0x000000ffff0e7224 */ /* 0x000fe200078e0a0e */
[----:B------:R-:W-:Y:S02]  /*5520*/  F2FP.F16.F32.PACK_AB R11, R8, R11 ;  /* 0x0000000b080b723e */ /* 0x000fe400000000ff */
[----:B------:R-:W-:Y:S02]  /*5530*/  F2FP.F16.F32.PACK_AB R6, R6, R9 ;  /* 0x000000090606723e */ /* 0x000fe400000000ff */
[----:B------:R-:W-:Y:S02]  /*5540*/  F2FP.F16.F32.PACK_AB R7, R4, R7 ;  /* 0x000000070407723e */ /* 0x000fe400000000ff */
[----:B------:R-:W-:Y:S01]  /*5550*/  F2FP.F16.F32.PACK_AB R2, R2, R5 ;  /* 0x000000050202723e */ /* 0x000fe200000000ff */
[----:B---3--:R-:W3:Y:S01]  /*5560*/  MUFU.RCP R22, R15 ;  /* 0x0000000f00167308 */ /* 0x008ee20000001000 */
[----:B------:R-:W-:Y:S01]  /*5570*/  F2FP.F16.F32.PACK_AB R3, R0, R3 ;  /* 0x000000030003723e */ /* 0x000fe200000000ff */
[----:B---3--:R-:W-:Y:S01]  /*5580*/  VIADD R22, R22, 0xffffffe ;  /* 0x0ffffffe16167836 */ /* 0x008fe20000000000 */
[----:B0-----:R-:W-:-:S05]  /*5590*/  IABS R15, R16 ;  /* 0x00000010000f7213 */ /* 0x001fca0000000000 */
[----:B------:R-:W0:Y:S02]  /*55a0*/  F2I.FTZ.U32.TRUNC.NTZ R23, R22 ;  /* 0x0000001600177305 */ /* 0x000e24000021f000 */
[--C-:B0-----:R-:W-:Y:S02]  /*55b0*/  IMAD.MOV R12, RZ, RZ, -R23.reuse ;  /* 0x000000ffff0c7224 */ /* 0x101fe400078e0a17 */
[----:B------:R-:W-:Y:S02]  /*55c0*/  IMAD.MOV.U32 R22, RZ, RZ, RZ ;  /* 0x000000ffff167224 */ /* 0x000fe400078e00ff */
[----:B------:R-:W-:Y:S02]  /*55d0*/  IMAD R19, R12, R18, RZ ;  /* 0x000000120c137224 */ /* 0x000fe400078e02ff */
[----:B------:R-:W0:Y:S02]  /*55e0*/  I2F.RP R12, R15 ;  /* 0x0000000f000c7306 */ /* 0x000e240000209400 */
[----:B------:R-:W-:-:S06]  /*55f0*/  IMAD.HI.U32 R19, R23, R19, R22 ;  /* 0x0000001317137227 */ /* 0x000fcc00078e0016 */
[----:B------:R-:W-:-:S04]  /*5600*/  IMAD.HI.U32 R19, R19, R20, RZ ;  /* 0x0000001413137227 */ /* 0x000fc800078e00ff */
[----:B------:R-:W-:Y:S01]  /*5610*/  IMAD R21, R19, R14, R20 ;  /* 0x0000000e13157224 */ /* 0x000fe200078e0214 */
[----:B------:R-:W-:Y:S01]  /*5620*/  LOP3.LUT R14, R17, UR21, RZ, 0x3c, !PT ;  /* 0x00000015110e7c12 */ /* 0x000fe2000f8e3cff */
[----:B0-----:R-:W0:Y:S03]  /*5630*/  MUFU.RCP R12, R12 ;  /* 0x0000000c000c7308 */ /* 0x001e260000001000 */
[----:B------:R-:W-:Y:S02]  /*5640*/  ISETP.GT.U32.AND P1, PT, R18, R21, PT ;  /* 0x000000151200720c */ /* 0x000fe40003f24070 */
[----:B------:R-:W-:-:S11]  /*5650*/  ISETP.GE.AND P0, PT, R14, RZ, PT ;  /* 0x000000ff0e00720c */ /* 0x000fd60003f06270 */
[----:B------:R-:W-:Y:S01]  /*5660*/  @!P1 IMAD.IADD R21, R21, 0x1, -R18 ;  /* 0x0000000115159824 */ /* 0x000fe200078e0a12 */
[----:B------:R-:W-:Y:S01]  /*5670*/  @!P1 IADD3 R19, PT, PT, R19, 0x1, RZ ;  /* 0x0000000113139810 */ /* 0x000fe20007ffe0ff */
[----:B0-----:R-:W-:Y:S01]  /*5680*/  VIADD R22, R12, 0xffffffe ;  /* 0x0ffffffe0c167836 */ /* 0x001fe20000000000 */
[----:B------:R-:W-:Y:S02]  /*5690*/  ISETP.NE.AND P1, PT, RZ, UR21, PT ;  /* 0x00000015ff007c0c */ /* 0x000fe4000bf25270 */
[----:B------:R-:W-:Y:S01]  /*56a0*/  ISETP.GE.U32.AND P2, PT, R21, R18, PT ;  /* 0x000000121500720c */ /* 0x000fe20003f46070 */
[----:B------:R-:W0:-:S12]  /*56b0*/  F2I.FTZ.U32.TRUNC.NTZ R23, R22 ;  /* 0x0000001600177305 */ /* 0x000e18000021f000 */
[----:B------:R-:W-:Y:S02]  /*56c0*/  @P2 VIADD R19, R19, 0x1 ;  /* 0x0000000113132836 */ /* 0x000fe40000000000 */
[----:B0-----:R-:W-:Y:S02]  /*56d0*/  IMAD.MOV R14, RZ, RZ, -R23 ;  /* 0x000000ffff0e7224 */ /* 0x001fe400078e0a17 */
[----:B------:R-:W-:Y:S01]  /*56e0*/  @!P0 IMAD.MOV R19, RZ, RZ, -R19 ;  /* 0x000000ffff138224 */ /* 0x000fe200078e0a13 */
[----:B------:R-:W-:Y:S01]  /*56f0*/  @!P1 LOP3.LUT R19, RZ, UR21, RZ, 0x33, !PT ;  /* 0x00000015ff139c12 */ /* 0x000fe2000f8e33ff */
[----:B------:R-:W-:Y:S02]  /*5700*/  IMAD R14, R14, R15, RZ ;  /* 0x0000000f0e0e7224 */ /* 0x000fe400078e02ff */
[----:B------:R-:W-:Y:S02]  /*5710*/  IMAD.MOV.U32 R22, RZ, RZ, RZ ;  /* 0x000000ffff167224 */ /* 0x000fe400078e00ff */
[----:B------:R-:W-:-:S02]  /*5720*/  IMAD R18, R19, UR21, RZ ;  /* 0x0000001513127c24 */ /* 0x000fc4000f8e02ff */
[----:B------:R-:W-:-:S03]  /*5730*/  IMAD.HI.U32 R14, R23, R14, R22 ;  /* 0x0000000e170e7227 */ /* 0x000fc600078e0016 */
[----:B------:R-:W-:Y:S01]  /*5740*/  IADD3 R21, PT, PT, R17, -R18, RZ ;  /* 0x8000001211157210 */ /* 0x000fe20007ffe0ff */
[----:B-1----:R-:W-:-:S03]  /*5750*/  IMAD.WIDE.U32 R22, R19, UR4, RZ ;  /* 0x0000000413167c25 */ /* 0x002fc6000f8e00ff */
[----:B------:R-:W-:Y:S02]  /*5760*/  IABS R12, R21 ;  /* 0x00000015000c7213 */ /* 0x000fe40000000000 */
[----:B------:R-:W-:-:S03]  /*5770*/  LOP3.LUT R21, R21, R16, RZ, 0x3c, !PT ;  /* 0x0000001015157212 */ /* 0x000fc600078e3cff */
[----:B------:R-:W-:Y:S01]  /*5780*/  IMAD.HI.U32 R20, R14, R12, RZ ;  /* 0x0000000c0e147227 */ /* 0x000fe200078e00ff */
[----:B------:R-:W-:-:S03]  /*5790*/  ISETP.GE.AND P1, PT, R21, RZ, PT ;  /* 0x000000ff1500720c */ /* 0x000fc60003f26270 */
[----:B------:R-:W-:-:S04]  /*57a0*/  IMAD.MOV R14, RZ, RZ, -R20 ;  /* 0x000000ffff0e7224 */ /* 0x000fc800078e0a14 */
[----:B------:R-:W-:Y:S01]  /*57b0*/  IMAD R12, R15, R14, R12 ;  /* 0x0000000e0f0c7224 */ /* 0x000fe200078e020c */
[----:B------:R-:W-:-:S04]  /*57c0*/  SHF.R.S32.HI R14, RZ, 0x1f, R19 ;  /* 0x0000001fff0e7819 */ /* 0x000fc80000011413 */
[----:B------:R-:W-:Y:S01]  /*57d0*/  ISETP.GT.U32.AND P0, PT, R15, R12, PT ;  /* 0x0000000c0f00720c */ /* 0x000fe20003f04070 */
[----:B------:R-:W-:-:S04]  /*57e0*/  IMAD R14, R14, UR4, RZ ;  /* 0x000000040e0e7c24 */ /* 0x000fc8000f8e02ff */
[----:B------:R-:W-:Y:S01]  /*57f0*/  IMAD R14, R19, UR5, R14 ;  /* 0x00000005130e7c24 */ /* 0x000fe2000f8e020e */
[----:B------:R-:W0:Y:S03]  /*5800*/  LDCU.64 UR4, c[0x0][0x3f0] ;  /* 0x00007e00ff0477ac */ /* 0x000e260008000a00 */
[----:B------:R-:W-:-:S04]  /*5810*/  IMAD.IADD R23, R23, 0x1, R14 ;  /* 0x0000000117177824 */ /* 0x000fc800078e020e */
[----:B------:R-:W-:Y:S02]  /*5820*/  @!P0 IMAD.IADD R12, R12, 0x1, -R15 ;  /* 0x000000010c0c8824 */ /* 0x000fe400078e0a0f */
[----:B------:R-:W-:Y:S01]  /*5830*/  @!P0 VIADD R20, R20, 0x1 ;  /* 0x0000000114148836 */ /* 0x000fe20000000000 */
[----:B------:R-:W-:Y:S02]  /*5840*/  ISETP.NE.AND P0, PT, R16, RZ, PT ;  /* 0x000000ff1000720c */ /* 0x000fe40003f05270 */
[----:B------:R-:W-:Y:S02]  /*5850*/  ISETP.GE.U32.AND P2, PT, R12, R15, PT ;  /* 0x0000000f0c00720c */ /* 0x000fe40003f46070 */
[----:B------:R-:W1:Y:S11]  /*5860*/  S2R R12, SR_TID.X ;  /* 0x00000000000c7919 */ /* 0x000e760000002100 */
[----:B------:R-:W-:-:S05]  /*5870*/  @P2 IADD3 R20, PT, PT, R20, 0x1, RZ ;  /* 0x0000000114142810 */ /* 0x000fca0007ffe0ff */
[----:B------:R-:W-:Y:S01]  /*5880*/  @!P1 IMAD.MOV R20, RZ, RZ, -R20 ;  /* 0x000000ffff149224 */ /* 0x000fe200078e0a14 */
[----:B------:R-:W-:-:S04]  /*5890*/  @!P0 LOP3.LUT R20, RZ, R16, RZ, 0x33, !PT ;  /* 0x00000010ff148212 */ /* 0x000fc800078e33ff */
[----:B------:R-:W-:Y:S01]  /*58a0*/  SHF.R.S32.HI R15, RZ, 0x1f, R20 ;  /* 0x0000001fff0f7819 */ /* 0x000fe20000011414 */
[C---:B------:R-:W-:Y:S02]  /*58b0*/  IMAD R16, R20.reuse, R16, R18 ;  /* 0x0000001014107224 */ /* 0x040fe400078e0212 */
[----:B----4-:R-:W-:-:S04]  /*58c0*/  IMAD.WIDE.U32 R22, R20, UR8, R22 ;  /* 0x0000000814167c25 */ /* 0x010fc8000f8e0016 */
[----:B------:R-:W-:Y:S01]  /*58d0*/  IMAD R15, R15, UR8, RZ ;  /* 0x000000080f0f7c24 */ /* 0x000fe2000f8e02ff */
[----:B------:R-:W3:Y:S01]  /*58e0*/  LDCU UR8, c[0x0][0x440] ;  /* 0x00008800ff0877ac */ /* 0x000ee20008000800 */
[----:B------:R-:W-:Y:S02]  /*58f0*/  IMAD.IADD R16, R17, 0x1, -R16 ;  /* 0x0000000111107824 */ /* 0x000fe400078e0a10 */
[----:B------:R-:W-:Y:S02]  /*5900*/  IMAD R15, R20, UR9, R15 ;  /* 0x00000009140f7c24 */ /* 0x000fe4000f8e020f */
[----:B-1----:R-:W-:Y:S01]  /*5910*/  IMAD.SHL.U32 R12, R12, 0x4, RZ ;  /* 0x000000040c0c7824 */ /* 0x002fe200078e00ff */
[----:B------:R-:W-:Y:S02]  /*5920*/  SHF.R.S32.HI R14, RZ, 0x1f, R16 ;  /* 0x0000001fff0e7819 */ /* 0x000fe40000011410 */
[----:B------:R-:W-:Y:S02]  /*5930*/  IADD3 R23, PT, PT, R23, R15, RZ ;  /* 0x0000000f17177210 */ /* 0x000fe40007ffe0ff */
[----:B------:R-:W-:Y:S01]  /*5940*/  LOP3.LUT R12, R12, 0x1c, RZ, 0xc0, !PT ;  /* 0x0000001c0c0c7812 */ /* 0x000fe200078ec0ff */
[----:B------:R-:W-:-:S02]  /*5950*/  IMAD R15, R14, UR6, RZ ;  /* 0x000000060e0f7c24 */ /* 0x000fc4000f8e02ff */
[----:B------:R-:W-:Y:S01]  /*5960*/  IMAD.WIDE.U32 R22, R16, UR6, R22 ;  /* 0x0000000610167c25 */ /* 0x000fe2000f8e0016 */
[C---:B------:R-:W-:Y:S02]  /*5970*/  LOP3.LUT R14, R12.reuse, 0x20, RZ, 0xfc, !PT ;  /* 0x000000200c0e7812 */ /* 0x040fe400078efcff */
[----:B------:R-:W-:Y:S01]  /*5980*/  LOP3.LUT R12, R12, 0x40, RZ, 0xfc, !PT ;  /* 0x000000400c0c7812 */ /* 0x000fe200078efcff */
[----:B------:R-:W-:Y:S01]  /*5990*/  IMAD R15, R16, UR7, R15 ;  /* 0x00000007100f7c24 */ /* 0x000fe2000f8e020f */
[C---:B------:R-:W-:Y:S02]  /*59a0*/  IADD3 R16, P0, PT, R29.reuse, R22, RZ ;  /* 0x000000161d107210 */ /* 0x040fe40007f1e0ff */
[----:B---3--:R-:W-:Y:S02]  /*59b0*/  ISETP.GE.AND P1, PT, R14, UR8, PT ;  /* 0x000000080e007c0c */ /* 0x008fe4000bf26270 */
[----:B------:R-:W-:Y:S01]  /*59c0*/  ISETP.GE.AND P2, PT, R29, UR8, PT ;  /* 0x000000081d007c0c */ /* 0x000fe2000bf46270 */
[----:B------:R-:W-:Y:S01]  /*59d0*/  IMAD.X R15, R23, 0x1, R15, P0 ;  /* 0x00000001170f7824 */ /* 0x000fe200000e060f */
[----:B0-----:R-:W-:-:S04]  /*59e0*/  LEA R14, P0, R16, UR4, 0x1 ;  /* 0x00000004100e7c11 */ /* 0x001fc8000f8008ff */
[----:B------:R-:W-:Y:S02]  /*59f0*/  LEA.HI.X R15, R16, UR5, R15, 0x1, P0 ;  /* 0x00000005100f7c11 */ /* 0x000fe400080f0c0f */
[----:B------:R-:W-:-:S03]  /*5a00*/  ISETP.GE.AND P0, PT, R12, UR8, PT ;  /* 0x000000080c007c0c */ /* 0x000fc6000bf06270 */
[----:B------:R0:W-:Y:S04]  /*5a10*/  @!P1 STG.E.64 desc[UR10][R14.64+0x40], R6 ;  /* 0x000040060e009986 */ /* 0x0001e8000c101b0a */
[----:B------:R0:W-:Y:S06]  /*5a20*/  @!P2 STG.E.64 desc[UR10][R14.64], R10 ;  /* 0x0000000a0e00a986 */ /* 0x0001ec000c101b0a */
[----:B------:R-:W-:Y:S05]  /*5a30*/  @P0 EXIT ;  /* 0x000000000000094d */ /* 0x000fea0003800000 */
[----:B------:R-:W-:Y:S01]  /*5a40*/  STG.E.64 desc[UR10][R14.64+0x80], R2 ;  /* 0x000080020e007986 */ /* 0x000fe2000c101b0a */
[----:B------:R-:W-:Y:S05]  /*5a50*/  EXIT ;  /* 0x000000000000794d */ /* 0x000fea0003800000 */
        .weak           $__internal_0_$__cuda_sm20_div_s64
        .type           $__internal_0_$__cuda_sm20_div_s64,@function
        .size           $__internal_0_$__cuda_sm20_div_s64,(.L_x_5444 - $__internal_0_$__cuda_sm20_div_s64)
$__internal_0_$__cuda_sm20_div_s64:
[----:B------:R-:W-:Y:S02]  /*5a60*/  IADD3 R39, P0, PT, RZ, -R32, RZ ;  /* 0x80000020ff277210 */ /* 0x000fe40007f1e0ff */
[----:B------:R-:W-:-:S03]  /*5a70*/  ISETP.GE.AND P1, PT, R31, RZ, PT ;  /* 0x000000ff1f00720c */ /* 0x000fc60003f26270 */
[----:B------:R-:W-:Y:S01]  /*5a80*/  IMAD.X R16, RZ, RZ, ~R31, P0 ;  /* 0x000000ffff107224 */ /* 0x000fe200000e0e1f */
[----:B------:R-:W-:-:S04]  /*5a90*/  SEL R38, R39, R32, !P1 ;  /* 0x0000002027267207 */ /* 0x000fc80004800000 */
[----:B------:R-:W-:-:S04]  /*5aa0*/  SEL R39, R16, R31, !P1 ;  /* 0x0000001f10277207 */ /* 0x000fc80004800000 */
[----:B------:R-:W0:Y:S02]  /*5ab0*/  I2F.U64.RP R28, R38 ;  /* 0x00000026001c7312 */ /* 0x000e240000309000 */
[----:B0-----:R-:W0:Y:S02]  /*5ac0*/  MUFU.RCP R46, R28 ;  /* 0x0000001c002e7308 */ /* 0x001e240000001000 */
[----:B0-----:R-:W-:-:S15]  /*5ad0*/  VIADD R46, R46, 0x1ffffffe ;  /* 0x1ffffffe2e2e7836 */ /* 0x001fde0000000000 */
[----:B------:R-:W-:-:S15]  /*5ae0*/  NOP ;  /* 0x0000000000007918 */ /* 0x000fde0000000000 */
[----:B------:R-:W-:-:S15]  /*5af0*/  NOP ;  /* 0x0000000000007918 */ /* 0x000fde0000000000 */
[----:B------:R-:W-:-:S15]  /*5b00*/  NOP ;  /* 0x0000000000007918 */ /* 0x000fde0000000000 */
[----:B------:R-:W0:Y:S02]  /*5b10*/  F2I.U64.TRUNC R46, R46 ;  /* 0x0000002e002e7311 */ /* 0x000e24000020d800 */
[----:B0-----:R-:W-:-:S04]  /*5b20*/  IMAD.WIDE.U32 R34, R46, R38, RZ ;  /* 0x000000262e227225 */ /* 0x001fc800078e00ff */
[----:B------:R-:W-:Y:S01]  /*5b30*/  IMAD R35, R46, R39, R35 ;  /* 0x000000272e237224 */ /* 0x000fe200078e0223 */
[----:B------:R-:W-:-:S03]  /*5b40*/  IADD3 R27, P0, PT, RZ, -R34, RZ ;  /* 0x80000022ff1b7210 */ /* 0x000fc60007f1e0ff */
[----:B------:R-:W-:Y:S02]  /*5b50*/  IMAD R16, R47, R38, R35 ;  /* 0x000000262f107224 */ /* 0x000fe400078e0223 */
[----:B------:R-:W-:-:S04]  /*5b60*/  IMAD.HI.U32 R34, R46, R27, RZ ;  /* 0x0000001b2e227227 */ /* 0x000fc800078e00ff */
[----:B------:R-:W-:Y:S02]  /*5b70*/  IMAD.X R16, RZ, RZ, ~R16, P0 ;  /* 0x000000ffff107224 */ /* 0x000fe400000e0e10 */
[----:B------:R-:W-:Y:S02]  /*5b80*/  IMAD.MOV.U32 R35, RZ, RZ, R46 ;  /* 0x000000ffff237224 */ /* 0x000fe400078e002e */
[----:B------:R-:W-:-:S04]  /*5b90*/  IMAD.WIDE.U32 R34, P0, R46, R16, R34 ;  /* 0x000000102e227225 */ /* 0x000fc80007800022 */
[----:B------:R-:W-:-:S04]  /*5ba0*/  IMAD.HI.U32 R27, P1, R47, R27, R34 ;  /* 0x0000001b2f1b7227 */ /* 0x000fc80007820022 */
[----:B------:R-:W-:-:S04]  /*5bb0*/  IMAD.HI.U32 R34, R47, R16, RZ ;  /* 0x000000102f227227 */ /* 0x000fc800078e00ff */
[----:B------:R-:W-:Y:S02]  /*5bc0*/  IMAD R16, R47, R16, RZ ;  /* 0x000000102f107224 */ /* 0x000fe400078e02ff */
[----:B------:R-:W-:-:S03]  /*5bd0*/  IMAD.X R34, R34, 0x1, R47, P0 ;  /* 0x0000000122227824 */ /* 0x000fc600000e062f */
[----:B------:R-:W-:-:S04]  /*5be0*/  IADD3 R47, P0, PT, R16, R27, RZ ;  /* 0x0000001b102f7210 */ /* 0x000fc80007f1e0ff */
[----:B------:R-:W-:Y:S01]  /*5bf0*/  IADD3.X R34, PT, PT, RZ, RZ, R34, P0, P1 ;  /* 0x000000ffff227210 */ /* 0x000fe200007e2422 */
[----:B------:R-:W-:Y:S01]  /*5c00*/  IMAD.WIDE.U32 R50, R47, R38, RZ ;  /* 0x000000262f327225 */ /* 0x000fe200078e00ff */
[----:B------:R-:W-:-:S03]  /*5c10*/  ISETP.GE.AND P1, PT, R33, RZ, PT ;  /* 0x000000ff2100720c */ /* 0x000fc60003f26270 */
[----:B------:R-:W-:Y:S01]  /*5c20*/  IMAD R27, R47, R39, R51 ;  /* 0x000000272f1b7224 */ /* 0x000fe200078e0233 */
[----:B------:R-:W-:-:S03]  /*5c30*/  IADD3 R35, P0, PT, RZ, -R50, RZ ;  /* 0x80000032ff237210 */ /* 0x000fc60007f1e0ff */
[----:B------:R-:W-:Y:S02]  /*5c40*/  IMAD R27, R34, R38, R27 ;  /* 0x00000026221b7224 */ /* 0x000fe400078e021b */
[----:B------:R-:W-:-:S04]  /*5c50*/  IMAD.HI.U32 R46, R47, R35, RZ ;  /* 0x000000232f2e7227 */ /* 0x000fc800078e00ff */
[----:B------:R-:W-:-:S04]  /*5c60*/  IMAD.X R27, RZ, RZ, ~R27, P0 ;  /* 0x000000ffff1b7224 */ /* 0x000fc800000e0e1b */
[----:B------:R-:W-:-:S04]  /*5c70*/  IMAD.WIDE.U32 R46, P0, R47, R27, R46 ;  /* 0x0000001b2f2e7225 */ /* 0x000fc8000780002e */
[----:B------:R-:W-:-:S04]  /*5c80*/  IMAD.HI.U32 R28, P3, R34, R35, R46 ;  /* 0x00000023221c7227 */ /* 0x000fc8000786002e */
[----:B------:R-:W-:-:S04]  /*5c90*/  IMAD.HI.U32 R35, R34, R27, RZ ;  /* 0x0000001b22237227 */ /* 0x000fc800078e00ff */
[----:B------:R-:W-:Y:S01]  /*5ca0*/  IMAD R27, R34, R27, RZ ;  /* 0x0000001b221b7224 */ /* 0x000fe200078e02ff */
[----:B------:R-:W-:Y:S01]  /*5cb0*/  IADD3.X R16, PT, PT, R35, R34, RZ, P0, !PT ;  /* 0x0000002223107210 */ /* 0x000fe200007fe4ff */
[----:B------:R-:W-:Y:S01]  /*5cc0*/  IMAD.MOV.U32 R35, RZ, RZ, RZ ;  /* 0x000000ffff237224 */ /* 0x000fe200078e00ff */
[----:B------:R-:W-:Y:S02]  /*5cd0*/  IADD3 R43, P0, PT, RZ, -R42, RZ ;  /* 0x8000002aff2b7210 */ /* 0x000fe40007f1e0ff */
[----:B------:R-:W-:Y:S02]  /*5ce0*/  IADD3 R28, P2, PT, R27, R28, RZ ;  /* 0x0000001c1b1c7210 */ /* 0x000fe40007f5e0ff */
[----:B------:R-:W-:Y:S01]  /*5cf0*/  SEL R43, R43, R42, !P1 ;  /* 0x0000002a2b2b7207 */ /* 0x000fe20004800000 */
[----:B------:R-:W-:Y:S01]  /*5d00*/  IMAD.X R34, RZ, RZ, ~R33, P0 ;  /* 0x000000ffff227224 */ /* 0x000fe200000e0e21 */
[----:B------:R-:W-:-:S04]  /*5d10*/  IADD3.X R16, PT, PT, RZ, RZ, R16, P2, P3 ;  /* 0x000000ffff107210 */ /* 0x000fc800017e6410 */
[----:B------:R-:W-:Y:S01]  /*5d20*/  SEL R27, R34, R33, !P1 ;  /* 0x00000021221b7207 */ /* 0x000fe20004800000 */
[----:B------:R-:W-:Y:S01]  /*5d30*/  IMAD.HI.U32 R34, R28, R43, RZ ;  /* 0x0000002b1c227227 */ /* 0x000fe200078e00ff */
[----:B------:R-:W-:-:S03]  /*5d40*/  LOP3.LUT R33, R31, R33, RZ, 0x3c, !PT ;  /* 0x000000211f217212 */ /* 0x000fc600078e3cff */
[----:B------:R-:W-:-:S04]  /*5d50*/  IMAD.WIDE.U32 R34, R28, R27, R34 ;  /* 0x0000001b1c227225 */ /* 0x000fc800078e0022 */
[----:B------:R-:W-:-:S04]  /*5d60*/  IMAD.HI.U32 R28, P2, R16, R43, R34 ;  /* 0x0000002b101c7227 */ /* 0x000fc80007840022 */
[CC--:B------:R-:W-:Y:S02]  /*5d70*/  IMAD R35, R16.reuse, R27.reuse, RZ ;  /* 0x0000001b10237224 */ /* 0x0c0fe400078e02ff */
[----:B------:R-:W-:-:S03]  /*5d80*/  IMAD.HI.U32 R16, R16, R27, RZ ;  /* 0x0000001b10107227 */ /* 0x000fc600078e00ff */
[----:B------:R-:W-:Y:S01]  /*5d90*/  IADD3 R35, P1, PT, R35, R28, RZ ;  /* 0x0000001c23237210 */ /* 0x000fe20007f3e0ff */
[----:B------:R-:W-:-:S04]  /*5da0*/  IMAD.X R16, RZ, RZ, R16, P2 ;  /* 0x000000ffff107224 */ /* 0x000fc800010e0610 */
[----:B------:R-:W-:-:S04]  /*5db0*/  IMAD.WIDE.U32 R46, R35, R38, RZ ;  /* 0x00000026232e7225 */ /* 0x000fc800078e00ff */
[----:B------:R-:W-:Y:S01]  /*5dc0*/  IMAD R34, R35, R39, R47 ;  /* 0x0000002723227224 */ /* 0x000fe200078e022f */
[----:B------:R-:W-:Y:S01]  /*5dd0*/  IADD3 R28, P0, PT, -R46, R43, RZ ;  /* 0x0000002b2e1c7210 */ /* 0x000fe20007f1e1ff */
[----:B------:R-:W-:-:S03]  /*5de0*/  IMAD.X R43, RZ, RZ, R16, P1 ;  /* 0x000000ffff2b7224 */ /* 0x000fc600008e0610 */
[-C--:B------:R-:W-:Y:S01]  /*5df0*/  ISETP.GE.U32.AND P2, PT, R28, R38.reuse, PT ;  /* 0x000000261c00720c */ /* 0x080fe20003f46070 */
[----:B------:R-:W-:-:S05]  /*5e00*/  IMAD R34, R43, R38, R34 ;  /* 0x000000262b227224 */ /* 0x000fca00078e0222 */
[----:B------:R-:W-:Y:S01]  /*5e10*/  IADD3.X R27, PT, PT, ~R34, R27, RZ, P0, !PT ;  /* 0x0000001b221b7210 */ /* 0x000fe200007fe5ff */
[----:B------:R-:W-:Y:S01]  /*5e20*/  IMAD.MOV.U32 R34, RZ, RZ, R30 ;  /* 0x000000ffff227224 */ /* 0x000fe200078e001e */
[----:B------:R-:W-:Y:S02]  /*5e30*/  IADD3 R47, P0, PT, R28, -R38, RZ ;  /* 0x800000261c2f7210 */ /* 0x000fe40007f1e0ff */
[----:B------:R-:W-:-:S03]  /*5e40*/  ISETP.GE.U32.AND.EX P2, PT, R27, R39, PT, P2 ;  /* 0x000000271b00720c */ /* 0x000fc60003f46120 */
[----:B------:R-:W-:Y:S01]  /*5e50*/  IMAD.X R16, R27, 0x1, ~R39, P0 ;  /* 0x000000011b107824 */ /* 0x000fe200000e0e27 */
[----:B------:R-:W-:-:S04]  /*5e60*/  SEL R47, R47, R28, P2 ;  /* 0x0000001c2f2f7207 */ /* 0x000fc80001000000 */
[----:B------:R-:W-:Y:S02]  /*5e70*/  SEL R27, R16, R27, P2 ;  /* 0x0000001b101b7207 */ /* 0x000fe40001000000 */
[----:B------:R-:W-:Y:S02]  /*5e80*/  IADD3 R16, P0, PT, R35, 0x1, RZ ;  /* 0x0000000123107810 */ /* 0x000fe40007f1e0ff */
[----:B------:R-:W-:Y:S02]  /*5e90*/  ISETP.GE.U32.AND P1, PT, R47, R38, PT ;  /* 0x000000262f00720c */ /* 0x000fe40003f26070 */
[----:B------:R-:W-:Y:S01]  /*5ea0*/  SEL R35, R16, R35, P2 ;  /* 0x0000002310237207 */ /* 0x000fe20001000000 */
[----:B------:R-:W-:Y:S01]  /*5eb0*/  IMAD.X R16, RZ, RZ, R43, P0 ;  /* 0x000000ffff107224 */ /* 0x000fe200000e062b */
[----:B------:R-:W-:Y:S02]  /*5ec0*/  ISETP.GE.U32.AND.EX P1, PT, R27, R39, PT, P1 ;  /* 0x000000271b00720c */ /* 0x000fe40003f26110 */
[----:B------:R-:W-:-:S02]  /*5ed0*/  IADD3 R28, P0, PT, R35, 0x1, RZ ;  /* 0x00000001231c7810 */ /* 0x000fc40007f1e0ff */
[----:B------:R-:W-:Y:S02]  /*5ee0*/  SEL R16, R16, R43, P2 ;  /* 0x0000002b10107207 */ /* 0x000fe40001000000 */
[----:B------:R-:W-:Y:S01]  /*5ef0*/  SEL R28, R28, R35, P1 ;  /* 0x000000231c1c7207 */ /* 0x000fe20000800000 */
[----:B------:R-:W-:Y:S01]  /*5f00*/  IMAD.MOV.U32 R35, RZ, RZ, 0x0 ;  /* 0x00000000ff237424 */ /* 0x000fe200078e00ff */
[----:B------:R-:W-:Y:S01]  /*5f10*/  ISETP.GE.AND P2, PT, R33, RZ, PT ;  /* 0x000000ff2100720c */ /* 0x000fe20003f46270 */
[----:B------:R-:W-:Y:S01]  /*5f20*/  IMAD.X R27, RZ, RZ, R16, P0 ;  /* 0x000000ffff1b7224 */ /* 0x000fe200000e0610 */
[----:B------:R-:W-:-:S04]  /*5f30*/  ISETP.NE.U32.AND P0, PT, R32, RZ, PT ;  /* 0x000000ff2000720c */ /* 0x000fc80003f05070 */
[----:B------:R-:W-:Y:S02]  /*5f40*/  SEL R16, R27, R16, P1 ;  /* 0x000000101b107207 */ /* 0x000fe40000800000 */
[----:B------:R-:W-:Y:S02]  /*5f50*/  IADD3 R27, P1, PT, RZ, -R28, RZ ;  /* 0x8000001cff1b7210 */ /* 0x000fe40007f3e0ff */
[----:B------:R-:W-:Y:S02]  /*5f60*/  ISETP.NE.AND.EX P0, PT, R31, RZ, PT, P0 ;  /* 0x000000ff1f00720c */ /* 0x000fe40003f05300 */
[----:B------:R-:W-:Y:S02]  /*5f70*/  IADD3.X R33, PT, PT, RZ, ~R16, RZ, P1, !PT ;  /* 0x80000010ff217210 */ /* 0x000fe40000ffe4ff */
[----:B------:R-:W-:Y:S02]  /*5f80*/  SEL R27, R27, R28, !P2 ;  /* 0x0000001c1b1b7207 */ /* 0x000fe40005000000 */
[----:B------:R-:W-:-:S02]  /*5f90*/  SEL R33, R33, R16, !P2 ;  /* 0x0000001021217207 */ /* 0x000fc40005000000 */
[----:B------:R-:W-:Y:S02]  /*5fa0*/  SEL R16, R27, 0xffffffff, P0 ;  /* 0xffffffff1b107807 */ /* 0x000fe40000000000 */
[----:B------:R-:W-:Y:S01]  /*5fb0*/  SEL R33, R33, 0xffffffff, P0 ;  /* 0xffffffff21217807 */ /* 0x000fe20000000000 */
[----:B------:R-:W-:Y:S06]  /*5fc0*/  RET.REL.NODEC R34 `(_ZN5flash32flash_fwd_splitkv_combine_kernelI23Flash_fwd_kernel_traitsILi96ELi64ELi128ELi4ELb0ELb0EN7cutlass6half_tE19Flash_kernel_traitsILi96ELi64ELi128ELi4ES3_EELi16ELi7ELb0EEEvNS_16Flash_fwd_paramsE) ;  /* 0xffffffa0220c7950 */ /* 0x000fec0003c3ffff */
.L_x_31:
[----:B------:R-:W-:-:S00]  /*5fd0*/  BRA `(.L_x_31) ;  /* 0xfffffffc00fc7947 */ /* 0x000fc0000383ffff */
[----:B------:R-:W-:-:S00]  /*5fe0*/  NOP ;  /* 0x0000000000007918 */ /* 0x000fc00000000000 */
        /* <DEDUP_REMOVED lines=9> */
.L_x_5444:


//--------------------- .text._ZN5flash32flash_fwd_splitkv_combine_kernelI23Flash_fwd_kernel_traitsILi96ELi64ELi128ELi4ELb0ELb0EN7cutlass6half_tE19Flash_kernel_traitsILi96ELi64ELi128ELi4ES3_EELi16ELi6ELb0EEEvNS_16Flash_fwd_paramsE --------------------------
	.section	.text._ZN5flash32flash_fwd_splitkv_combine_kernelI23Flash_fwd_kernel_traitsILi96ELi64ELi128ELi4ELb0ELb0EN7cutlass6half_tE19Flash_kernel_traitsILi96ELi64ELi128ELi4ES3_EELi16ELi6ELb0EEEvNS_16Flash_fwd_paramsE,"ax",@progbits
	.align	128
        .global         _ZN5flash32flash_fwd_splitkv_combine_kernelI23Flash_fwd_kernel_traitsILi96ELi64ELi128ELi4ELb0ELb0EN7cutlass6half_tE19Flash_kernel_traitsILi96ELi64ELi128ELi4ES3_EELi16ELi6ELb0EEEvNS_16Flash_fwd_paramsE
        .type           _ZN5flash32flash_fwd_splitkv_combine_kernelI23Flash_fwd_kernel_traitsILi96ELi64ELi128ELi4ELb0ELb0EN7cutlass6half_tE19Flash_kernel_traitsILi96ELi64ELi128ELi4ES3_EELi16ELi6ELb0EEEvNS_16Flash_fwd_paramsE,@function
        .size           _ZN5flash32flash_fwd_splitkv_combine_kernelI23Flash_fwd_kernel_traitsILi96ELi64ELi128ELi4ELb0ELb0EN7cutlass6half_tE19Flash_kernel_traitsILi96ELi64ELi128ELi4ES3_EELi16ELi6ELb0EEEvNS_16Flash_fwd_paramsE,(.L_x_5445 - _ZN5flash32flash_fwd_splitkv_combine_kernelI23Flash_fwd_kernel_traitsILi96ELi64ELi128ELi4ELb0ELb0EN7cutlass6half_tE19Flash_kernel_traitsILi96ELi64ELi128ELi4ES3_EELi16ELi6ELb0EEEvNS_16Flash_fwd_paramsE)
        .other          _ZN5flash32flash_fwd_splitkv_combine_kernelI23Flash_fwd_kernel_traitsILi96ELi64ELi128ELi4ELb0ELb0EN7cutlass6half_tE19Flash_kernel_traitsILi96ELi64ELi128ELi4ES3_EELi16ELi6ELb0EEEvNS_16Flash_fwd_paramsE,@"STO_CUDA_ENTRY STV_DEFAULT"
_ZN5flash32flash_fwd_splitkv_combine_kernelI23Flash_fwd_kernel_traitsILi96ELi64ELi128ELi4ELb0ELb0EN7cutlass6half_tE19Flash_kernel_traitsILi96ELi64ELi128ELi4ES3_EELi16ELi6ELb0EEEvNS_16Flash_fwd_paramsE:
.text._ZN5flash32flash_fwd_splitkv_combine_kernelI23Flash_fwd_kernel_traitsILi96ELi64ELi128ELi4ELb0ELb0EN7cutlass6half_tE19Flash_kernel_traitsILi96ELi64ELi128ELi4ES3_EELi16ELi6ELb0EEEvNS_16Flash_fwd_paramsE:
        /* <DEDUP_REMOVED lines=38> */
.L_x_32:
[----:B------:R-:W-:Y:S01]  /*0260*/  IMAD.U32 R21, RZ, RZ, UR21 ;  /* 0x00000015ff157e24 */ /* 0x000fe2000f8e00ff */
[----:B------:R-:W-:Y:S01]  /*0270*/  MOV R18, UR19 ;  /* 0x0000001300127c02 */ /* 0x000fe20008000f00 */
[----:B------:R-:W-:Y:S01]  /*0280*/  IMAD.U32 R19, RZ, RZ, UR15 ;  /* 0x0000000fff137e24 */ /* 0x000fe2000f8e00ff */
[----:B------:R-:W-:Y:S02]  /*0290*/  MOV R17, UR14 ;  /* 0x0000000e00117c02 */ /* 0x000fe40008000f00 */
[----:B------:R-:W-:Y:S02]  /*02a0*/  MOV R16, 0x2c0 ;  /* 0x000002c000107802 */ /* 0x000fe40000000f00 */
[----:B------:R-:W-:Y:S05]  /*02b0*/  CALL.REL.NOINC `($__internal_1_$__cuda_sm20_div_s64) ;  /* 0x0000004800a07944 */ /* 0x000fea0003c00000 */
[----:B------:R-:W-:Y:S02]  /*02c0*/  MOV R13, R12 ;  /* 0x0000000c000d7202 */ /* 0x000fe40000000f00 */
[----:B------:R-:W-:-:S07]  /*02d0*/  MOV R12, R9 ;  /* 0x00000009000c7202 */ /* 0x000fce0000000f00 */
.L_x_33:
        /* <DEDUP_REMOVED lines=18> */
[----:B------:R-:W-:Y:S01]  /*0400*/  IMAD.HI.U32 R2, R5, R2, R4 ;  /* 0x0000000205027227 */ /* 0x000fe200078e0004 */
[----:B------:R-:W-:-:S05]  /*0410*/  MOV R5, RZ ;  /* 0x000000ff00057202 */ /* 0x000fca0000000f00 */
        /* <DEDUP_REMOVED lines=10> */
.L_x_35:
[----:B------:R-:W-:Y:S01]  /*04c0*/  IMAD.MOV.U32 R21, RZ, RZ, R12 ;  /* 0x000000ffff157224 */ /* 0x000fe200078e000c */
[----:B------:R-:W-:Y:S01]  /*04d0*/  MOV R18, R3 ;  /* 0x0000000300127202 */ /* 0x000fe20000000f00 */
[----:B------:R-:W-:Y:S01]  /*04e0*/  IMAD.MOV.U32 R19, RZ, RZ, R13 ;  /* 0x000000ffff137224 */ /* 0x000fe200078e000d */
[----:B------:R-:W-:Y:S02]  /*04f0*/  MOV R17, R0 ;  /* 0x0000000000117202 */ /* 0x000fe40000000f00 */
[----:B------:R-:W-:Y:S02]  /*0500*/  MOV R16, 0x520 ;  /* 0x0000052000107802 */ /* 0x000fe40000000f00 */
[----:B------:R-:W-:Y:S05]  /*0510*/  CALL.REL.NOINC `($__internal_1_$__cuda_sm20_div_s64) ;  /* 0x0000004800087944 */ /* 0x000fea0003c00000 */
[----:B------:R-:W-:Y:S02]  /*0520*/  MOV R4, R9 ;  /* 0x0000000900047202 */ /* 0x000fe40000000f00 */
[----:B------:R-:W-:Y:S02]  /*0530*/  MOV R5, R12 ;  /* 0x0000000c00057202 */ /* 0x000fe40000000f00 */
.L_x_36:
[----:B------:R-:W-:Y:S05]  /*0540*/  BSYNC.RECONVERGENT B0 ;  /* 0x0000000000007941 */ /* 0x000fea0003800200 */
.L_x_34:
        /* <DEDUP_REMOVED lines=57> */
.L_x_38:
        /* <DEDUP_REMOVED lines=8> */
.L_x_39:
[----:B------:R-:W-:Y:S05]  /*0960*/  BSYNC.RECONVERGENT B0 ;  /* 0x0000000000007941 */ /* 0x000fea0003800200 */
.L_x_37:
        /* <DEDUP_REMOVED lines=44> */
[----:B------:R-:W-:-:S06]  /*0c30*/  UIADD3 UR6, UPT, UPT, UR18, UR13, URZ ;  /* 0x0000000d12067290 */ /* 0x000fcc000fffe0ff */
[----:B------:R-:W1:Y:S08]  /*0c40*/  I2F.RP R3, UR13 ;  /* 0x0000000d00037d06 */ /* 0x000e700008209400 */
[----:B0-----:R-:W0:Y:S08]  /*0c50*/  MUFU.RCP R0, R0 ;  /* 0x0000000000007308 */ /* 0x001e300000001000 */
[----:B-1----:R-:W1:Y:S01]  /*0c60*/  MUFU.RCP R3, R3 ;  /* 0x0000000300037308 */ /* 0x002e620000001000 */
[----:B0-----:R-:W-:-:S07]  /*0c70*/  VIADD R0, R0, 0xffffffe ;  /* 0x0ffffffe00007836 */ /* 0x001fce0000000000 */
[----:B------:R-:W0:Y:S01]  /*0c80*/  F2I.FTZ.U32.TRUNC.NTZ R0, R0 ;  /* 0x0000000000007305 */ /* 0x000e22000021f000 */
[----:B-1----:R-:W-:-:S07]  /*0c90*/  VIADD R3, R3, 0xffffffe ;  /* 0x0ffffffe03037836 */ /* 0x002fce0000000000 */
[----:B------:R1:W2:Y:S01]  /*0ca0*/  F2I.FTZ.U32.TRUNC.NTZ R7, R3 ;  /* 0x0000000300077305 */ /* 0x0002a2000021f000 */
[----:B0-----:R-:W-:Y:S02]  /*0cb0*/  R2UR UR17, R0 ;  /* 0x00000000001172ca */ /* 0x001fe400000e0000 */
[----:B------:R-:W-:-:S05]  /*0cc0*/  IABS R0, UR7 ;  /* 0x0000000700007c13 */ /* 0x000fca0008000000 */
[----:B------:R-:W-:Y:S02]  /*0cd0*/  IMAD.MOV R0, RZ, RZ, -R0 ;  /* 0x000000ffff007224 */ /* 0x000fe400078e0a00 */
[----:B-1----:R-:W-:Y:S02]  /*0ce0*/  IMAD.U32 R3, RZ, RZ, UR6 ;  /* 0x00000006ff037e24 */ /* 0x002fe4000f8e00ff */
[----:B--2---:R-:W-:Y:S02]  /*0cf0*/  IMAD.MOV R6, RZ, RZ, -R7 ;  /* 0x000000ffff067224 */ /* 0x004fe400078e0a07 */
[----:B------:R-:W-:Y:S01]  /*0d00*/  UIADD3 UR9, UPT, UPT, URZ, -UR17, URZ ;  /* 0x80000011ff097290 */ /* 0x000fe2000fffe0ff */
[----:B------:R-:W-:-:S03]  /*0d10*/  IABS R3, R3 ;  /* 0x0000000300037213 */ /* 0x000fc60000000000 */
[----:B------:R-:W-:Y:S01]  /*0d20*/  UIMAD UR9, UR9, UR11, URZ ;  /* 0x0000000b090972a4 */ /* 0x000fe2000f8e02ff */
[----:B------:R-:W-:Y:S01]  /*0d30*/  R2UR UR12, R3 ;  /* 0x00000000030c72ca */ /* 0x000fe200000e0000 */
[----:B------:R-:W-:Y:S02]  /*0d40*/  IMAD R3, R6, UR13, RZ ;  /* 0x0000000d06037c24 */ /* 0x000fe4000f8e02ff */
[----:B------:R-:W-:Y:S01]  /*0d50*/  IMAD.MOV.U32 R6, RZ, RZ, RZ ;  /* 0x000000ffff067224 */ /* 0x000fe200078e00ff */
[----:B------:R-:W-:-:S03]  /*0d60*/  UIMAD.WIDE.U32 UR16, UR17, UR9, UR16 ;  /* 0x00000009111072a5 */ /* 0x000fc6000f8e0010 */
[----:B------:R-:W-:-:S03]  /*0d70*/  IMAD.HI.U32 R3, R7, R3, R6 ;  /* 0x0000000307037227 */ /* 0x000fc600078e0006 */
[----:B------:R-:W0:Y:S03]  /*0d80*/  LDCU.U8 UR9, c[0x0][0x549] ;  /* 0x0000a920ff0977ac */ /* 0x000e260008000000 */
[----:B------:R-:W-:Y:S01]  /*0d90*/  IMAD.HI.U32 R3, R3, UR12, RZ ;  /* 0x0000000c03037c27 */ /* 0x000fe2000f8e00ff */
[----:B------:R-:W-:Y:S02]  /*0da0*/  UIMAD.WIDE.U32 UR16, UR17, UR12, URZ ;  /* 0x0000000c111072a5 */ /* 0x000fe4000f8e00ff */
[----:B------:R-:W-:Y:S01]  /*0db0*/  ULOP3.LUT UR16, UR6, UR13, URZ, 0x3c, !UPT ;  /* 0x0000000d06107292 */ /* 0x000fe2000f8e3cff */
[----:B------:R-:W-:Y:S01]  /*0dc0*/  IMAD R0, R3, R0, UR12 ;  /* 0x0000000c03007e24 */ /* 0x000fe2000f8e0200 */
[----:B------:R-:W-:Y:S02]  /*0dd0*/  UIADD3 UR10, UPT, UPT, -UR17, URZ, URZ ;  /* 0x000000ff110a7290 */ /* 0x000fe4000fffe1ff */
[----:B------:R-:W-:-:S02]  /*0de0*/  ULOP3.LUT UR6, UR6, UR4, URZ, 0x3c, !UPT ;  /* 0x0000000406067292 */ /* 0x000fc4000f8e3cff */
[----:B------:R-:W-:Y:S01]  /*0df0*/  ISETP.LT.U32.AND P1, PT, R0, UR13, PT ;  /* 0x0000000d00007c0c */ /* 0x000fe2000bf21070 */
[----:B------:R-:W-:Y:S01]  /*0e00*/  UIMAD UR10, UR11, UR10, UR12 ;  /* 0x0000000a0b0a72a4 */ /* 0x000fe2000f8e020c */
[----:B------:R-:W-:-:S03]  /*0e10*/  ISETP.LE.AND P0, PT, RZ, UR16, PT ;  /* 0x00000010ff007c0c */ /* 0x000fc6000bf03270 */
[----:B------:R-:W-:Y:S02]  /*0e20*/  UISETP.GT.U32.AND UP1, UPT, UR11, UR10, UPT ;  /* 0x0000000a0b00728c */ /* 0x000fe4000bf24070 */
[----:B0-----:R-:W-:-:S04]  /*0e30*/  UISETP.NE.AND UP0, UPT, UR9, URZ, UPT ;  /* 0x000000ff0900728c */ /* 0x001fc8000bf05270 */
[----:B------:R-:W-:Y:S02]  /*0e40*/  USEL UR5, UR5, 0x1, !UP0 ;  /* 0x0000000105057887 */ /* 0x000fe4000c000000 */
[----:B------:R-:W-:Y:S01]  /*0e50*/  @!P1 VIADD R0, R0, -UR13 ;  /* 0x8000000d00009c36 */ /* 0x000fe20008000000 */
[----:B------:R-:W-:Y:S01]  /*0e60*/  UISETP.GE.AND UP0, UPT, UR6, URZ, UPT ;  /* 0x000000ff0600728c */ /* 0x000fe2000bf06270 */
[----:B------:R-:W-:Y:S01]  /*0e70*/  @!P1 VIADD R3, R3, 0x1 ;  /* 0x0000000103039836 */ /* 0x000fe20000000000 */
[----:B------:R-:W-:Y:S01]  /*0e80*/  ISETP.NE.AND P1, PT, RZ, UR7, PT ;  /* 0x00000007ff007c0c */ /* 0x000fe2000bf25270 */
[----:B------:R-:W-:Y:S01]  /*0e90*/  @!UP1 UIADD3 UR10, UPT, UPT, UR10, -UR11, URZ ;  /* 0x8000000b0a0a9290 */ /* 0x000fe2000fffe0ff */
[----:B------:R-:W-:Y:S01]  /*0ea0*/  ISETP.GE.U32.AND P2, PT, R0, UR13, PT ;  /* 0x0000000d00007c0c */ /* 0x000fe2000bf46070 */
[----:B------:R-:W-:Y:S02]  /*0eb0*/  @!UP1 UIADD3 UR17, UPT, UPT, UR17, 0x1, URZ ;  /* 0x0000000111119890 */ /* 0x000fe4000fffe0ff */
[----:B------:R-:W-:-:S02]  /*0ec0*/  UISETP.GE.U32.AND UP3, UPT, UR10, UR11, UPT ;  /* 0x0000000b0a00728c */ /* 0x000fc4000bf66070 */
[----:B------:R-:W-:Y:S02]  /*0ed0*/  UISETP.NE.AND UP1, UPT, UR8, URZ, UPT ;  /* 0x000000ff0800728c */ /* 0x000fe4000bf25270 */
[----:B------:R-:W-:Y:S02]  /*0ee0*/  USHF.R.S32.HI UR8, URZ, 0x1f, UR7 ;  /* 0x0000001fff087899 */ /* 0x000fe40008011407 */
[----:B------:R-:W-:-:S04]  /*0ef0*/  USEL UR6, URZ, 0x1, !UP1 ;  /* 0x00000001ff067887 */ /* 0x000fc8000c800000 */
[----:B------:R-:W-:Y:S01]  /*0f00*/  @P2 VIADD R3, R3, 0x1 ;  /* 0x0000000103032836 */ /* 0x000fe20000000000 */
[----:B------:R-:W-:Y:S02]  /*0f10*/  @UP3 UIADD3 UR17, UPT, UPT, UR17, 0x1, URZ ;  /* 0x0000000111113890 */ /* 0x000fe4000fffe0ff */
[----:B------:R-:W-:Y:S01]  /*0f20*/  ULOP3.LUT UR6, UR8, UR6, URZ, 0xfc, !UPT ;  /* 0x0000000608067292 */ /* 0x000fe2000f8efcff */
[----:B------:R-:W-:Y:S01]  /*0f30*/  IMAD.MOV.U32 R7, RZ, RZ, R3 ;  /* 0x000000ffff077224 */ /* 0x000fe200078e0003 */
[----:B------:R-:W-:Y:S02]  /*0f40*/  @!UP0 UIADD3 UR17, UPT, UPT, -UR17, URZ, URZ ;  /* 0x000000ff11118290 */ /* 0x000fe4000fffe1ff */
[----:B------:R-:W-:Y:S01]  /*0f50*/  @!UP2 ULOP3.LUT UR17, URZ, UR4, URZ, 0x33, !UPT ;  /* 0x00000004ff11a292 */ /* 0x000fe2000f8e33ff */
        /* <DEDUP_REMOVED lines=30> */
.L_x_41:
        /* <DEDUP_REMOVED lines=8> */
.L_x_42:
[----:B------:R-:W-:Y:S05]  /*11c0*/  BSYNC.RECONVERGENT B0 ;  /* 0x0000000000007941 */ /* 0x000fea0003800200 */
.L_x_40:
        /* <DEDUP_REMOVED lines=26> */
[----:B------:R-:W-:-:S04]  /*1370*/  @P2 VIADD R10, R10, 0x1 ;  /* 0x000000010a0a2836 */ /* 0x000fc80000000000 */
[----:B------:R-:W-:-:S04]  /*1380*/  IMAD.MOV.U32 R6, RZ, RZ, R10 ;  /* 0x000000ffff067224 */ /* 0x000fc800078e000a */
        /* <DEDUP_REMOVED lines=30> */
.L_x_44:
[----:B------:R-:W-:Y:S01]  /*1570*/  IMAD.MOV.U32 R21, RZ, RZ, R4 ;  /* 0x000000ffff157224 */ /* 0x000fe200078e0004 */
[----:B------:R-:W-:Y:S01]  /*1580*/  MOV R19, R5 ;  /* 0x0000000500137202 */ /* 0x000fe20000000f00 */
[----:B------:R-:W-:Y:S01]  /*1590*/  IMAD.MOV.U32 R18, RZ, RZ, R6 ;  /* 0x000000ffff127224 */ /* 0x000fe200078e0006 */
[----:B------:R-:W-:Y:S02]  /*15a0*/  MOV R16, 0x15c0 ;  /* 0x000015c000107802 */ /* 0x000fe40000000f00 */
[----:B------:R-:W-:Y:S05]  /*15b0*/  CALL.REL.NOINC `($__internal_1_$__cuda_sm20_div_s64) ;  /* 0x0000003400e07944 */ /* 0x000fea0003c00000 */
[----:B------:R-:W-:Y:S02]  /*15c0*/  MOV R16, R9 ;  /* 0x0000000900107202 */ /* 0x000fe40000000f00 */
[----:B------:R-:W-:Y:S02]  /*15d0*/  MOV R17, R12 ;  /* 0x0000000c00117202 */ /* 0x000fe40000000f00 */
.L_x_45:
[----:B------:R-:W-:Y:S05]  /*15e0*/  BSYNC.RECONVERGENT B0 ;  /* 0x0000000000007941 */ /* 0x000fea0003800200 */
.L_x_43:
[----:B------:R-:W0:Y:S01]  /*15f0*/  S2R R20, SR_TID.X ;  /* 0x0000000000147919 */ /* 0x000e220000002100 */
[----:B------:R-:W-:Y:S01]  /*1600*/  UIADD3 UR9, UP0, UPT, UR21, -UR20, URZ ;  /* 0x8000001415097290 */ /* 0x000fe2000ff1e0ff */
[----:B------:R-:W-:Y:S01]  /*1610*/  IMAD.MOV.U32 R19, RZ, RZ, -0x800000 ;  /* 0xff800000ff137424 */ /* 0x000fe200078e00ff */
[----:B------:R-:W1:Y:S02]  /*1620*/  LDCU UR4, c[0x0][0x534] ;  /* 0x0000a680ff0477ac */ /* 0x000e640008000800 */
[----:B------:R-:W-:-:S06]  /*1630*/  UIADD3.X UR8, UPT, UPT, UR15, -0x1, URZ, UP0, !UPT ;  /* 0xffffffff0f087890 */ /* 0x000fcc00087fe4ff */
[----:B------:R-:W-:Y:S01]  /*1640*/  IMAD.U32 R4, RZ, RZ, UR8 ;  /* 0x00000008ff047e24 */ /* 0x000fe2000f8e00ff */
[----:B0-----:R-:W-:Y:S02]  /*1650*/  LOP3.LUT R9, R20, 0xf, RZ, 0xc0, !PT ;  /* 0x0000000f14097812 */ /* 0x001fe400078ec0ff */
[----:B------:R-:W-:Y:S02]  /*1660*/  SHF.R.U32.HI R18, RZ, 0x4, R20 ;  /* 0x00000004ff127819 */ /* 0x000fe40000011614 */
[C---:B------:R-:W-:Y:S01]  /*1670*/  ISETP.LT.U32.AND P1, PT, R9.reuse, UR9, PT ;  /* 0x0000000909007c0c */ /* 0x040fe2000bf21070 */
[----:B------:R-:W0:Y:S01]  /*1680*/  LDCU.64 UR8, c[0x0][0x358] ;  /* 0x00006b00ff0877ac */ /* 0x000e220008000a00 */
[C---:B------:R-:W-:Y:S01]  /*1690*/  IADD3 R28, PT, PT, R18.reuse, 0x10, RZ ;  /* 0x00000010121c7810 */ /* 0x040fe20007ffe0ff */
[----:B------:R-:W-:Y:S01]  /*16a0*/  VIADD R14, R18, 0x8 ;  /* 0x00000008120e7836 */ /* 0x000fe20000000000 */
[----:B------:R-:W-:Y:S01]  /*16b0*/  ISETP.GT.AND.EX P1, PT, R4, RZ, PT, P1 ;  /* 0x000000ff0400720c */ /* 0x000fe20003f24310 */
[----:B------:R-:W-:Y:S01]  /*16c0*/  VIADD R22, R18, 0x18 ;  /* 0x0000001812167836 */ /* 0x000fe20000000000 */
[----:B------:R-:W-:-:S02]  /*16d0*/  IADD3 R24, P3, PT, R9, UR20, RZ ;  /* 0x0000001409187c10 */ /* 0x000fc4000ff7e0ff */
[----:B-1----:R-:W-:Y:S02]  /*16e0*/  ISETP.GE.OR P2, PT, R18, UR4, !P1 ;  /* 0x0000000412007c0c */ /* 0x002fe4000cf46670 */
[----:B------:R-:W-:Y:S01]  /*16f0*/  ISETP.GE.OR P0, PT, R14, UR4, !P1 ;  /* 0x000000040e007c0c */ /* 0x000fe2000cf06670 */
[----:B------:R-:W-:Y:S01]  /*1700*/  IMAD.X R25, RZ, RZ, RZ, P3 ;  /* 0x000000ffff197224 */ /* 0x000fe200018e06ff */
[----:B------:R-:W-:Y:S02]  /*1710*/  ISETP.GE.OR P6, PT, R28, UR4, !P1 ;  /* 0x000000041c007c0c */ /* 0x000fe4000cfc6670 */
[----:B------:R-:W-:Y:S02]  /*1720*/  ISETP.GE.OR P5, PT, R22, UR4, !P1 ;  /* 0x0000000416007c0c */ /* 0x000fe4000cfa6670 */
[----:B------:R-:W-:-:S04]  /*1730*/  IADD3 R21, PT, PT, R18, 0x20, RZ ;  /* 0x0000002012157810 */ /* 0x000fc80007ffe0ff */
[----:B------:R-:W-:Y:S01]  /*1740*/  ISETP.GE.OR P4, PT, R21, UR4, !P1 ;  /* 0x0000000415007c0c */ /* 0x000fe2000cf86670 */
[----:B------:R-:W1:Y:S01]  /*1750*/  @!P2 LDC.64 R4, c[0x0][0x428] ;  /* 0x00010a00ff04ab82 */ /* 0x000e620000000a00 */
[----:B------:R-:W-:Y:S01]  /*1760*/  @!P2 IMAD.WIDE.U32 R26, R18, UR21, R24 ;  /* 0x00000015121aac25 */ /* 0x000fe2000f8e0018 */
[----:B------:R-:W-:-:S03]  /*1770*/  @!P0 MOV R31, R25 ;  /* 0x00000019001f8202 */ /* 0x000fc60000000f00 */
[----:B------:R-:W-:Y:S02]  /*1780*/  @!P2 IMAD R15, R18, UR15, R27 ;  /* 0x0000000f120fac24 */ /* 0x000fe4000f8e021b */
[----:B------:R-:W-:Y:S01]  /*1790*/  @!P0 IMAD.MOV.U32 R30, RZ, RZ, R24 ;  /* 0x000000ffff1e8224 */ /* 0x000fe200078e0018 */
[----:B------:R-:W2:Y:S03]  /*17a0*/  @!P0 LDC.64 R12, c[0x0][0x428] ;  /* 0x00010a00ff0c8b82 */ /* 0x000ea60000000a00 */
[----:B------:R-:W-:-:S05]  /*17b0*/  @!P0 IMAD.WIDE.U32 R30, R14, UR21, R30 ;  /* 0x000000150e1e8c25 */ /* 0x000fca000f8e001e */
[----:B------:R-:W3:Y:S01]  /*17c0*/  @!P6 LDC.64 R10, c[0x0][0x428] ;  /* 0x00010a00ff0aeb82 */ /* 0x000ee20000000a00 */
[----:B-1----:R-:W-:-:S04]  /*17d0*/  @!P2 LEA R4, P3, R26, R4, 0x2 ;  /* 0x000000041a04a211 */ /* 0x002fc800078610ff */
[----:B------:R-:W-:Y:S01]  /*17e0*/  @!P2 LEA.HI.X R5, R26, R5, R15, 0x2, P3 ;  /* 0x000000051a05a211 */ /* 0x000fe200018f140f */
[----:B------:R-:W-:-:S04]  /*17f0*/  @!P0 IMAD R14, R14, UR15, R31 ;  /* 0x0000000f0e0e8c24 */ /* 0x000fc8000f8e021f */
[----:B0-----:R0:W4:Y:S01]  /*1800*/  @!P2 LDG.E R19, desc[UR8][R4.64] ;  /* 0x000000080413a981 */ /* 0x001122000c1e1900 */
[C---:B--2---:R-:W-:Y:S01]  /*1810*/  @!P0 LEA R12, P2, R30.reuse, R12, 0x2 ;  /* 0x0000000c1e0c8211 */ /* 0x044fe200078410ff */
[----:B------:R-:W-:Y:S01]  /*1820*/  @!P6 IMAD.MOV.U32 R32, RZ, RZ, R24 ;  /* 0x000000ffff20e224 */ /* 0x000fe200078e0018 */
[----:B------:R-:W-:Y:S01]  /*1830*/  MOV R27, 0xff800000 ;  /* 0xff800000001b7802 */ /* 0x000fe20000000f00 */
[----:B------:R-:W-:Y:S01]  /*1840*/  @!P6 IMAD.MOV.U32 R33, RZ, RZ, R25 ;  /* 0x000000ffff21e224 */ /* 0x000fe200078e0019 */
[----:B------:R-:W-:Y:S01]  /*1850*/  @!P0 LEA.HI.X R13, R30, R13, R14, 0x2, P2 ;  /* 0x0000000d1e0d8211 */ /* 0x000fe200010f140e */
[----:B------:R-:W-:Y:S01]  /*1860*/  VIADD R23, R18, 0x30 ;  /* 0x0000003012177836 */ /* 0x000fe20000000000 */
[----:B------:R-:W1:Y:S01]  /*1870*/  @!P4 LDC.64 R14, c[0x0][0x428] ;  /* 0x00010a00ff0ecb82 */ /* 0x000e620000000a00 */
[----:B------:R-:W-:Y:S02]  /*1880*/  @!P6 IMAD.WIDE.U32 R32, R28, UR21, R32 ;  /* 0x000000151c20ec25 */ /* 0x000fe4000f8e0020 */
[----:B------:R2:W5:Y:S01]  /*1890*/  @!P0 LDG.E R27, desc[UR8][R12.64] ;  /* 0x000000080c1b8981 */ /* 0x000562000c1e1900 */
[----:B------:R-:W-:Y:S01]  /*18a0*/  ISETP.GE.OR P2, PT, R23, UR4, !P1 ;  /* 0x0000000417007c0c */ /* 0x000fe2000cf46670 */
[----:B------:R-:W-:-:S03]  /*18b0*/  VIADD R26, R18, 0x28 ;  /* 0x00000028121a7836 */ /* 0x000fc60000000000 */
[----:B0-----:R-:W0:Y:S02]  /*18c0*/  @!P5 LDC.64 R4, c[0x0][0x428] ;  /* 0x00010a00ff04db82 */ /* 0x001e240000000a00 */
[----:B------:R-:W-:Y:S01]  /*18d0*/  ISETP.GE.OR P3, PT, R26, UR4, !P1 ;  /* 0x000000041a007c0c */ /* 0x000fe2000cf66670 */
[----:B------:R-:W-:Y:S01]  /*18e0*/  @!P5 IMAD.MOV.U32 R34, RZ, RZ, R24 ;  /* 0x000000ffff22d224 */ /* 0x000fe200078e0018 */
[----:B---3--:R-:W-:Y:S01]  /*18f0*/  @!P6 LEA R30, P0, R32, R10, 0x2 ;  /* 0x0000000a201ee211 */ /* 0x008fe200078010ff */
[----:B------:R-:W-:Y:S02]  /*1900*/  @!P5 IMAD.MOV.U32 R35, RZ, RZ, R25 ;  /* 0x000000ffff23d224 */ /* 0x000fe400078e0019 */
[----:B--2---:R-:W-:Y:S01]  /*1910*/  @!P6 IMAD R12, R28, UR15, R33 ;  /* 0x0000000f1c0cec24 */ /* 0x004fe2000f8e0221 */
[----:B------:R-:W-:Y:S01]  /*1920*/  IADD3 R28, PT, PT, R18, 0x38, RZ ;  /* 0x00000038121c7810 */ /* 0x000fe20007ffe0ff */
[----:B------:R-:W-:Y:S01]  /*1930*/  @!P5 IMAD.WIDE.U32 R34, R22, UR21, R34 ;  /* 0x000000151622dc25 */ /* 0x000fe2000f8e0022 */
[----:B------:R-:W-:-:S02]  /*1940*/  MOV R29, 0xff800000 ;  /* 0xff800000001d7802 */ /* 0x000fc40000000f00 */
[----:B------:R-:W-:Y:S02]  /*1950*/  ISETP.GE.OR P1, PT, R28, UR4, !P1 ;  /* 0x000000041c007c0c */ /* 0x000fe4000cf26670 */
[----:B------:R-:W-:Y:S01]  /*1960*/  @!P6 LEA.HI.X R31, R32, R11, R12, 0x2, P0 ;  /* 0x0000000b201fe211 */ /* 0x000fe200000f140c */
[----:B------:R-:W-:Y:S01]  /*1970*/  @!P5 IMAD R22, R22, UR15, R35 ;  /* 0x0000000f1616dc24 */ /* 0x000fe2000f8e0223 */
[----:B------:R-:W2:Y:S03]  /*1980*/  @!P2 LDC.64 R10, c[0x0][0x428] ;  /* 0x00010a00ff0aab82 */ /* 0x000ea60000000a00 */
[----:B------:R3:W4:Y:S01]  /*1990*/  @!P6 LDG.E R29, desc[UR8][R30.64] ;  /* 0x000000081e1de981 */ /* 0x000722000c1e1900 */
[----:B0-----:R-:W-:-:S04]  /*19a0*/  @!P5 LEA R32, P0, R34, R4, 0x2 ;  /* 0x000000042220d211 */ /* 0x001fc800078010ff */
[----:B------:R-:W0:Y:S01]  /*19b0*/  @!P3 LDC.64 R12, c[0x0][0x428] ;  /* 0x00010a00ff0cbb82 */ /* 0x000e220000000a00 */
[----:B------:R-:W-:-:S07]  /*19c0*/  @!P5 LEA.HI.X R33, R34, R5, R22, 0x2, P0 ;  /* 0x000000052221d211 */ /* 0x000fce00000f1416 */
[----:B------:R-:W0:Y:S01]  /*19d0*/  @!P1 LDC.64 R4, c[0x0][0x428] ;  /* 0x00010a00ff049b82 */ /* 0x000e220000000a00 */
[----:B---3--:R-:W-:Y:S02]  /*19e0*/  @!P4 IMAD.MOV.U32 R30, RZ, RZ, R24 ;  /* 0x000000ffff1ec224 */ /* 0x008fe400078e0018 */
[----:B------:R-:W-:Y:S02]  /*19f0*/  @!P4 IMAD.MOV.U32 R31, RZ, RZ, R25 ;  /* 0x000000ffff1fc224 */ /* 0x000fe400078e0019 */
[----:B------:R-:W-:-:S04]  /*1a00*/  @!P4 IMAD.WIDE.U32 R30, R21, UR21, R30 ;  /* 0x00000015151ecc25 */ /* 0x000fc8000f8e001e */
[----:B------:R-:W-:Y:S01]  /*1a10*/  @!P4 IMAD R21, R21, UR15, R31 ;  /* 0x0000000f1515cc24 */ /* 0x000fe2000f8e021f */
[C---:B-1----:R-:W-:Y:S01]  /*1a20*/  @!P4 LEA R34, P0, R30.reuse, R14, 0x2 ;  /* 0x0000000e1e22c211 */ /* 0x042fe200078010ff */
[----:B------:R-:W-:Y:S01]  /*1a30*/  @!P2 IMAD.MOV.U32 R31, RZ, RZ, R25 ;  /* 0x000000ffff1fa224 */ /* 0x000fe200078e0019 */
[----:B------:R-:W-:Y:S02]  /*1a40*/  MOV R22, 0xff800000 ;  /* 0xff80000000167802 */ /* 0x000fe40000000f00 */
[----:B------:R-:W-:Y:S01]  /*1a50*/  @!P4 LEA.HI.X R35, R30, R15, R21, 0x2, P0 ;  /* 0x0000000f1e23c211 */ /* 0x000fe200000f1415 */
[----:B------:R-:W-:-:S03]  /*1a60*/  @!P2 IMAD.MOV.U32 R30, RZ, RZ, R24 ;  /* 0x000000ffff1ea224 */ /* 0x000fc600078e0018 */
[----:B------:R1:W3:Y:S01]  /*1a70*/  @!P5 LDG.E R22, desc[UR8][R32.64] ;  /* 0x000000082016d981 */ /* 0x0002e2000c1e1900 */
[----:B------:R-:W-:-:S04]  /*1a80*/  @!P2 IMAD.WIDE.U32 R30, R23, UR21, R30 ;  /* 0x00000015171eac25 */ /* 0x000fc8000f8e001e */
[----:B------:R-:W-:Y:S01]  /*1a90*/  @!P2 IMAD R23, R23, UR15, R31 ;  /* 0x0000000f1717ac24 */ /* 0x000fe2000f8e021f */
[----:B--2---:R-:W-:Y:S01]  /*1aa0*/  @!P2 LEA R10, P0, R30, R10, 0x2 ;  /* 0x0000000a1e0aa211 */ /* 0x004fe200078010ff */
[----:B------:R-:W-:-:S03]  /*1ab0*/  IMAD.MOV.U32 R14, RZ, RZ, -0x800000 ;  /* 0xff800000ff0e7424 */ /* 0x000fc600078e00ff */
[----:B------:R-:W-:-:S03]  /*1ac0*/  @!P2 LEA.HI.X R11, R30, R11, R23, 0x2, P0 ;  /* 0x0000000b1e0ba211 */ /* 0x000fc600000f1417 */
[----:B------:R2:W3:Y:S01]  /*1ad0*/  @!P4 LDG.E R14, desc[UR8][R34.64] ;  /* 0x00000008220ec981 */ /* 0x0004e2000c1e1900 */
[----:B-1----:R-:W-:Y:S01]  /*1ae0*/  @!P3 MOV R33, R25 ;  /* 0x000000190021b202 */ /* 0x002fe20000000f00 */
[--C-:B------:R-:W-:Y:S02]  /*1af0*/  @!P3 IMAD.MOV.U32 R32, RZ, RZ, R24.reuse ;  /* 0x000000ffff20b224 */ /* 0x100fe400078e0018 */
[----:B------:R-:W-:-:S04]  /*1b00*/  @!P1 IMAD.WIDE.U32 R24, R28, UR21, R24 ;  /* 0x000000151c189c25 */ /* 0x000fc8000f8e0018 */
[----:B------:R-:W-:Y:S01]  /*1b10*/  @!P3 IMAD.WIDE.U32 R32, R26, UR21, R32 ;  /* 0x000000151a20bc25 */ /* 0x000fe2000f8e0020 */
[----:B0-----:R-:W-:Y:S02]  /*1b20*/  @!P1 LEA R30, P0, R24, R4, 0x2 ;  /* 0x00000004181e9211 */ /* 0x001fe400078010ff */
[----:B------:R-:W-:Y:S01]  /*1b30*/  MOV R15, 0xff800000 ;  /* 0xff800000000f7802 */ /* 0x000fe20000000f00 */
[----:B------:R-:W-:Y:S01]  /*1b40*/  @!P1 IMAD R28, R28, UR15, R25 ;  /* 0x0000000f1c1c9c24 */ /* 0x000fe2000f8e0219 */
[----:B------:R-:W-:Y:S01]  /*1b50*/  @!P3 LEA R12, P4, R32, R12, 0x2 ;  /* 0x0000000c200cb211 */ /* 0x000fe200078810ff */
[----:B------:R-:W-:Y:S02]  /*1b60*/  @!P3 IMAD R26, R26, UR15, R33 ;  /* 0x0000000f1a1abc24 */ /* 0x000fe4000f8e0221 */
[----:B------:R-:W-:Y:S01]  /*1b70*/  IMAD.MOV.U32 R21, RZ, RZ, -0x800000 ;  /* 0xff800000ff157424 */ /* 0x000fe200078e00ff */
[----:B------:R-:W-:Y:S01]  /*1b80*/  @!P1 LEA.HI.X R31, R24, R5, R28, 0x2, P0 ;  /* 0x00000005181f9211 */ /* 0x000fe200000f141c */
[----:B------:R-:W-:Y:S01]  /*1b90*/  IMAD.MOV.U32 R5, RZ, RZ, -0x800000 ;  /* 0xff800000ff057424 */ /* 0x000fe200078e00ff */
[----:B------:R-:W-:Y:S01]  /*1ba0*/  @!P3 LEA.HI.X R13, R32, R13, R26, 0x2, P4 ;  /* 0x0000000d200db211 */ /* 0x000fe200020f141a */
[----:B------:R-:W0:Y:S02]  /*1bb0*/  S2UR UR4, SR_CgaCtaId ;  /* 0x00000000000479c3 */ /* 0x000e240000008800 */
[----:B------:R-:W3:Y:S04]  /*1bc0*/  @!P2 LDG.E R21, desc[UR8][R10.64] ;  /* 0x000000080a15a981 */ /* 0x000ee8000c1e1900 */
[----:B------:R-:W3:Y:S01]  /*1bd0*/  @!P3 LDG.E R15, desc[UR8][R12.64] ;  /* 0x000000080c0fb981 */ /* 0x000ee2000c1e1900 */
[----:B------:R-:W-:Y:S01]  /*1be0*/  UMOV UR10, 0x400 ;  /* 0x00000400000a7882 */ /* 0x000fe20000000000 */
[C---:B------:R-:W-:Y:S01]  /*1bf0*/  ISETP.GT.U32.AND P5, PT, R20.reuse, 0x2ff, PT ;  /* 0x000002ff1400780c */ /* 0x040fe20003fa4070 */
[----:B------:R-:W1:Y:S01]  /*1c00*/  LDC R4, c[0x0][0x434] ;  /* 0x00010d00ff047b82 */ /* 0x000e620000000800 */
[----:B------:R2:W3:Y:S01]  /*1c10*/  @!P1 LDG.E R5, desc[UR8][R30.64] ;  /* 0x000000081e059981 */ /* 0x0004e2000c1e1900 */
[----:B------:R-:W-:Y:S01]  /*1c20*/  ISETP.GT.U32.AND P0, PT, R20, 0x37f, PT ;  /* 0x0000037f1400780c */ /* 0x000fe20003f04070 */
[----:B0-----:R-:W-:-:S06]  /*1c30*/  ULEA UR4, UR4, UR10, 0x18 ;  /* 0x0000000a04047291 */ /* 0x001fcc000f8ec0ff */
[----:B------:R-:W-:-:S05]  /*1c40*/  LEA R9, R9, UR4, 0x2 ;  /* 0x0000000409097c11 */ /* 0x000fca000f8e10ff */
[----:B------:R-:W-:Y:S01]  /*1c50*/  IMAD R18, R18, 0x44, R9 ;  /* 0x0000004412127824 */ /* 0x000fe200078e0209 */
[C---:B------:R-:W-:Y:S02]  /*1c60*/  ISETP.GT.U32.AND P4, PT, R20.reuse, 0x27f, PT ;  /* 0x0000027f1400780c */ /* 0x040fe40003f84070 */
[C---:B------:R-:W-:Y:S02]  /*1c70*/  ISETP.GT.U32.AND P3, PT, R20.reuse, 0x1ff, PT ;  /* 0x000001ff1400780c */ /* 0x040fe40003f64070 */
[C---:B------:R-:W-:Y:S02]  /*1c80*/  ISETP.GT.U32.AND P2, PT, R20.reuse, 0x17f, PT ;  /* 0x0000017f1400780c */ /* 0x040fe40003f44070 */
[C---:B------:R-:W-:Y:S02]  /*1c90*/  ISETP.GT.U32.AND P1, PT, R20.reuse, 0xff, PT ;  /* 0x000000ff1400780c */ /* 0x040fe40003f24070 */
[C---:B--2---:R-:W-:Y:S01]  /*1ca0*/  LOP3.LUT R34, R20.reuse, 0x7, RZ, 0xc0, !PT ;  /* 0x0000000714227812 */ /* 0x044fe200078ec0ff */
[----:B------:R-:W-:Y:S01]  /*1cb0*/  IMAD.MOV.U32 R31, RZ, RZ, -0x800000 ;  /* 0xff800000ff1f7424 */ /* 0x000fe200078e00ff */
[----:B------:R-:W-:Y:S01]  /*1cc0*/  MOV R32, 0xff800000 ;  /* 0xff80000000207802 */ /* 0x000fe20000000f00 */
[----:B------:R-:W-:Y:S01]  /*1cd0*/  IMAD.MOV.U32 R30, RZ, RZ, -0x800000 ;  /* 0xff800000ff1e7424 */ /* 0x000fe200078e00ff */
[----:B------:R-:W-:Y:S01]  /*1ce0*/  MOV R25, 0xff800000 ;  /* 0xff80000000197802 */ /* 0x000fe20000000f00 */
[----:B------:R-:W-:Y:S01]  /*1cf0*/  IMAD.MOV.U32 R26, RZ, RZ, -0x800000 ;  /* 0xff800000ff1a7424 */ /* 0x000fe200078e00ff */
[----:B-1----:R-:W-:Y:S01]  /*1d00*/  IABS R9, R4 ;  /* 0x0000000400097213 */ /* 0x002fe20000000000 */
[----:B------:R-:W-:Y:S01]  /*1d10*/  IMAD.MOV.U32 R24, RZ, RZ, -0x800000 ;  /* 0xff800000ff187424 */ /* 0x000fe200078e00ff */
[----:B-----5:R0:W-:Y:S01]  /*1d20*/  @!P0 STS [R18+0x220], R27 ;  /* 0x0002201b12008388 */ /* 0x0201e20000000800 */
[----:B------:R-:W-:-:S03]  /*1d30*/  ISETP.GT.U32.AND P0, PT, R20, 0x7f, PT ;  /* 0x0000007f1400780c */ /* 0x000fc60003f04070 */
[----:B----4-:R-:W-:Y:S04]  /*1d40*/  STS [R18], R19 ;  /* 0x0000001312007388 */ /* 0x010fe80000000800 */
[----:B------:R1:W-:Y:S01]  /*1d50*/  @!P5 STS [R18+0x440], R29 ;  /* 0x0004401d1200d388 */ /* 0x0003e20000000800 */
[----:B0-----:R-:W-:-:S03]  /*1d60*/  IMAD.MOV.U32 R27, RZ, RZ, -0x800000 ;  /* 0xff800000ff1b7424 */ /* 0x001fc600078e00ff */
[----:B---3--:R-:W-:Y:S04]  /*1d70*/  @!P4 STS [R18+0x660], R22 ;  /* 0x000660161200c388 */ /* 0x008fe80000000800 */
[----:B------:R0:W-:Y:S01]  /*1d80*/  @!P3 STS [R18+0x880], R14 ;  /* 0x0008800e1200b388 */ /* 0x0001e20000000800 */
[----:B-1----:R-:W-:Y:S01]  /*1d90*/  MOV R29, 0xff800000 ;  /* 0xff800000001d7802 */ /* 0x002fe20000000f00 */
[----:B0-----:R-:W0:Y:S02]  /*1da0*/  LDC R14, c[0x0][0x3e0] ;  /* 0x0000f800ff0e7b82 */ /* 0x001e240000000800 */
[----:B------:R-:W-:Y:S04]  /*1db0*/  @!P1 STS [R18+0xcc0], R21 ;  /* 0x000cc01512009388 */ /* 0x000fe80000000800 */
[----:B------:R1:W-:Y:S04]  /*1dc0*/  @!P2 STS [R18+0xaa0], R15 ;  /* 0x000aa00f1200a388 */ /* 0x0003e80000000800 */
[----:B------:R2:W-:Y:S01]  /*1dd0*/  @!P0 STS [R18+0xee0], R5 ;  /* 0x000ee00512008388 */ /* 0x0005e20000000800 */
[----:B-1----:R-:W-:-:S04]  /*1de0*/  SHF.R.U32.HI R15, RZ, 0x3, R20 ;  /* 0x00000003ff0f7819 */ /* 0x002fc80000011614 */
[----:B------:R-:W-:-:S05]  /*1df0*/  LEA R28, R15, UR4, 0x2 ;  /* 0x000000040f1c7c11 */ /* 0x000fca000f8e10ff */
[----:B------:R-:W-:Y:S01]  /*1e00*/  IMAD R33, R34, 0x44, R28 ;  /* 0x0000004422217824 */ /* 0x000fe200078e021c */
[----:B------:R-:W-:Y:S06]  /*1e10*/  BAR.SYNC.DEFER_BLOCKING 0x0 ;  /* 0x0000000000007b1d */ /* 0x000fec0000010000 */
[----:B--2---:R-:W1:Y:S01]  /*1e20*/  I2F.RP R18, R9 ;  /* 0x0000000900127306 */ /* 0x004e620000209400 */
[----:B------:R-:W-:Y:S04]  /*1e30*/  @!P0 LDS R32, [R33] ;  /* 0x0000000021208984 */ /* 0x000fe80000000800 */
[----:B------:R-:W-:Y:S04]  /*1e40*/  @!P0 LDS R31, [R33+0x220] ;  /* 0x00022000211f8984 */ /* 0x000fe80000000800 */
[----:B------:R-:W2:Y:S04]  /*1e50*/  @!P0 LDS R30, [R33+0x440] ;  /* 0x00044000211e8984 */ /* 0x000ea80000000800 */
[----:B------:R-:W-:Y:S04]  /*1e60*/  @!P0 LDS R29, [R33+0x660] ;  /* 0x00066000211d8984 */ /* 0x000fe80000000800 */
[----:B------:R-:W3:Y:S04]  /*1e70*/  @!P0 LDS R27, [R33+0x880] ;  /* 0x00088000211b8984 */ /* 0x000ee80000000800 */
[----:B------:R-:W-:Y:S04]  /*1e80*/  @!P0 LDS R26, [R33+0xaa0] ;  /* 0x000aa000211a8984 */ /* 0x000fe80000000800 */
[----:B------:R-:W4:Y:S04]  /*1e90*/  @!P0 LDS R25, [R33+0xcc0] ;  /* 0x000cc00021198984 */ /* 0x000f280000000800 */
[----:B------:R-:W5:Y:S01]  /*1ea0*/  @!P0 LDS R24, [R33+0xee0] ;  /* 0x000ee00021188984 */ /* 0x000f620000000800 */
[----:B-1----:R-:W1:Y:S01]  /*1eb0*/  MUFU.RCP R18, R18 ;  /* 0x0000001200127308 */ /* 0x002e620000001000 */
[----:B--2---:R-:W-:Y:S01]  /*1ec0*/  FMNMX3.FTZ R13, R32, R31, R30, !PT ;  /* 0x0000001f200d7276 */ /* 0x004fe2000781001e */
[----:B-1----:R-:W-:-:S06]  /*1ed0*/  VIADD R18, R18, 0xffffffe ;  /* 0x0ffffffe12127836 */ /* 0x002fcc0000000000 */
[----:B------:R-:W1:Y:S01]  /*1ee0*/  F2I.FTZ.U32.TRUNC.NTZ R19, R18 ;  /* 0x0000001200137305 */ /* 0x000e62000021f000 */
[----:B---3--:R-:W-:-:S04]  /*1ef0*/  FMNMX3.FTZ R13, R13, R29, R27, !PT ;  /* 0x0000001d0d0d7276 */ /* 0x008fc8000781001b */
[----:B----4-:R-:W-:-:S04]  /*1f00*/  FMNMX3.FTZ R13, R13, R26, R25, !PT ;  /* 0x0000001a0d0d7276 */ /* 0x010fc80007810019 */
[----:B-----5:R-:W-:-:S05]  /*1f10*/  FMNMX.FTZ R13, R13, R24, !PT ;  /* 0x000000180d0d7209 */ /* 0x020fca0007810000 */
[----:B------:R-:W2:Y:S01]  /*1f20*/  SHFL.BFLY PT, R12, R13, 0x4, 0x1f ;  /* 0x0c801f000d0c7f89 */ /* 0x000ea200000e0000 */
[----:B-1----:R-:W-:Y:S01]  /*1f30*/  IADD3 R11, PT, PT, RZ, -R19, RZ ;  /* 0x80000013ff0b7210 */ /* 0x002fe20007ffe0ff */
[----:B------:R-:W-:-:S04]  /*1f40*/  IMAD.MOV.U32 R18, RZ, RZ, RZ ;  /* 0x000000ffff127224 */ /* 0x000fc800078e00ff */
[----:B------:R-:W-:Y:S01]  /*1f50*/  IMAD R11, R11, R9, RZ ;  /* 0x000000090b0b7224 */ /* 0x000fe200078e02ff */
[----:B------:R-:W-:-:S03]  /*1f60*/  IABS R5, R3 ;  /* 0x0000000300057213 */ /* 0x000fc60000000000 */
[----:B------:R-:W-:-:S06]  /*1f70*/  IMAD.HI.U32 R11, R19, R11, R18 ;  /* 0x0000000b130b7227 */ /* 0x000fcc00078e0012 */
[----:B------:R-:W-:-:S04]  /*1f80*/  IMAD.HI.U32 R11, R11, R5, RZ ;  /* 0x000000050b0b7227 */ /* 0x000fc800078e00ff */
[----:B------:R-:W-:Y:S01]  /*1f90*/  IMAD.MOV R10, RZ, RZ, -R11 ;  /* 0x000000ffff0a7224 */ /* 0x000fe200078e0a0b */
[----:B--2---:R-:W-:-:S03]  /*1fa0*/  FMNMX.FTZ R12, R13, R12, !PT ;  /* 0x0000000c0d0c7209 */ /* 0x004fc60007810000 */
[C---:B------:R-:W-:Y:S02]  /*1fb0*/  IMAD R5, R9.reuse, R10, R5 ;  /* 0x0000000a09057224 */ /* 0x040fe400078e0205 */
[----:B------:R-:W1:Y:S03]  /*1fc0*/  SHFL.BFLY PT, R10, R12, 0x2, 0x1f ;  /* 0x0c401f000c0a7f89 */ /* 0x000e6600000e0000 */
[----:B------:R-:W-:-:S13]  /*1fd0*/  ISETP.GT.U32.AND P0, PT, R9, R5, PT ;  /* 0x000000050900720c */ /* 0x000fda0003f04070 */
[----:B------:R-:W-:-:S04]  /*1fe0*/  @!P0 IADD3 R5, PT, PT, R5, -R9, RZ ;  /* 0x8000000905058210 */ /* 0x000fc80007ffe0ff */
[----:B------:R-:W-:Y:S02]  /*1ff0*/  ISETP.GE.U32.AND P2, PT, R5, R9, PT ;  /* 0x000000090500720c */ /* 0x000fe40003f46070 */
[----:B-1----:R-:W-:-:S05]  /*2000*/  FMNMX.FTZ R5, R12, R10, !PT ;  /* 0x0000000a0c057209 */ /* 0x002fca0007810000 */
[----:B------:R-:W1:Y:S01]  /*2010*/  SHFL.BFLY PT, R9, R5, 0x1, 0x1f ;  /* 0x0c201f0005097f89 */ /* 0x000e6200000e0000 */
[----:B------:R-:W-:Y:S01]  /*2020*/  LOP3.LUT R3, R3, R4, RZ, 0x3c, !PT ;  /* 0x0000000403037212 */ /* 0x000fe200078e3cff */
[----:B------:R-:W-:Y:S01]  /*2030*/  @!P0 VIADD R11, R11, 0x1 ;  /* 0x000000010b0b8836 */ /* 0x000fe20000000000 */
[----:B------:R-:W-:Y:S02]  /*2040*/  ISETP.NE.AND P0, PT, R4, RZ, PT ;  /* 0x000000ff0400720c */ /* 0x000fe40003f05270 */
[----:B------:R-:W-:Y:S01]  /*2050*/  ISETP.GE.AND P1, PT, R3, RZ, PT ;  /* 0x000000ff0300720c */ /* 0x000fe20003f26270 */
[----:B------:R-:W-:-:S12]  /*2060*/  @P2 VIADD R11, R11, 0x1 ;  /* 0x000000010b0b2836 */ /* 0x000fd80000000000 */
[----:B------:R-:W-:Y:S02]  /*2070*/  @!P1 IADD3 R11, PT, PT, -R11, RZ, RZ ;  /* 0x000000ff0b0b9210 */ /* 0x000fe40007ffe1ff */
[----:B------:R-:W-:Y:S02]  /*2080*/  @!P0 LOP3.LUT R11, RZ, R4, RZ, 0x33, !PT ;  /* 0x00000004ff0b8212 */ /* 0x000fe400078e33ff */
[----:B-1----:R-:W-:-:S04]  /*2090*/  FMNMX.FTZ R9, R5, R9, !PT ;  /* 0x0000000905097209 */ /* 0x002fc80007810000 */
[----:B------:R-:W-:-:S04]  /*20a0*/  FSETP.NEU.FTZ.AND P0, PT, R9, -INF , PT ;  /* 0xff8000000900780b */ /* 0x000fc80003f1d000 */
[----:B------:R-:W-:-:S05]  /*20b0*/  FSEL R9, R9, RZ, P0 ;  /* 0x000000ff09097208 */ /* 0x000fca0000000000 */
[C---:B------:R-:W-:Y:S01]  /*20c0*/  FADD.FTZ R13, -R9.reuse, R32 ;  /* 0x00000020090d7221 */ /* 0x040fe20000010100 */
[C---:B------:R-:W-:Y:S01]  /*20d0*/  FADD.FTZ R35, -R9.reuse, R31 ;  /* 0x0000001f09237221 */ /* 0x040fe20000010100 */
[----:B------:R-:W-:Y:S02]  /*20e0*/  FADD.FTZ R23, -R9, R30 ;  /* 0x0000001e09177221 */ /* 0x000fe40000010100 */
[----:B------:R-:W-:Y:S01]  /*20f0*/  FMUL.FTZ R13, R13, 1.4426950216293334961 ;  /* 0x3fb8aa3b0d0d7820 */ /* 0x000fe20000410000 */
[----:B------:R-:W-:Y:S01]  /*2100*/  FMUL.FTZ R35, R35, 1.4426950216293334961 ;  /* 0x3fb8aa3b23237820 */ /* 0x000fe20000410000 */
[----:B------:R-:W-:Y:S01]  /*2110*/  FADD.FTZ R22, -R9, R29 ;  /* 0x0000001d09167221 */ /* 0x000fe20000010100 */
[----:B------:R-:W-:-:S03]  /*2120*/  FMUL.FTZ R23, R23, 1.4426950216293334961 ;  /* 0x3fb8aa3b17177820 */ /* 0x000fc60000410000 */
[----:B------:R-:W-:Y:S01]  /*2130*/  MUFU.EX2 R13, R13 ;  /* 0x0000000d000d7308 */ /* 0x000fe20000000800 */
[----:B------:R-:W-:-:S03]  /*2140*/  FADD.FTZ R21, -R9, R27 ;  /* 0x0000001b09157221 */ /* 0x000fc60000010100 */
[----:B------:R-:W1:Y:S01]  /*2150*/  MUFU.EX2 R35, R35 ;  /* 0x0000002300237308 */ /* 0x000e620000000800 */
[----:B------:R-:W-:Y:S01]  /*2160*/  FMUL.FTZ R22, R22, 1.4426950216293334961 ;  /* 0x3fb8aa3b16167820 */ /* 0x000fe20000410000 */
[----:B------:R-:W-:Y:S02]  /*2170*/  USHF.R.S32.HI UR4, URZ, 0x1f, UR22 ;  /* 0x0000001fff047899 */ /* 0x000fe40008011416 */
[----:B------:R-:W2:Y:S01]  /*2180*/  MUFU.EX2 R23, R23 ;  /* 0x0000001700177308 */ /* 0x000ea20000000800 */
[----:B------:R-:W-:Y:S01]  /*2190*/  FADD.FTZ R19, -R9, R26 ;  /* 0x0000001a09137221 */ /* 0x000fe20000010100 */
[----:B------:R-:W-:Y:S02]  /*21a0*/  FMUL.FTZ R21, R21, 1.4426950216293334961 ;  /* 0x3fb8aa3b15157820 */ /* 0x000fe40000410000 */
[----:B------:R-:W3:Y:S01]  /*21b0*/  MUFU.EX2 R22, R22 ;  /* 0x0000001600167308 */ /* 0x000ee20000000800 */
[----:B------:R-:W-:Y:S01]  /*21c0*/  ULOP3.LUT UR4, UR4, 0x1, URZ, 0xfc, !UPT ;  /* 0x0000000104047892 */ /* 0x000fe2000f8efcff */
[----:B------:R-:W-:Y:S01]  /*21d0*/  FADD.FTZ R18, -R9, R25 ;  /* 0x0000001909127221 */ /* 0x000fe20000010100 */
[----:B------:R-:W-:Y:S01]  /*21e0*/  FMUL.FTZ R19, R19, 1.4426950216293334961 ;  /* 0x3fb8aa3b13137820 */ /* 0x000fe20000410000 */
[----:B------:R-:W4:Y:S01]  /*21f0*/  MUFU.EX2 R21, R21 ;  /* 0x0000001500157308 */ /* 0x000f220000000800 */
[----:B0-----:R-:W-:Y:S01]  /*2200*/  IABS R10, R14 ;  /* 0x0000000e000a7213 */ /* 0x001fe20000000000 */
[----:B-1----:R-:W-:Y:S01]  /*2210*/  FADD.FTZ R35, R13, R35 ;  /* 0x000000230d237221 */ /* 0x002fe20000010000 */
[----:B------:R-:W-:Y:S01]  /*2220*/  FADD.FTZ R13, -R9, R24 ;  /* 0x00000018090d7221 */ /* 0x000fe20000010100 */
[----:B------:R-:W-:Y:S01]  /*2230*/  FMUL.FTZ R18, R18, 1.4426950216293334961 ;  /* 0x3fb8aa3b12127820 */ /* 0x000fe20000410000 */
[----:B------:R-:W-:Y:S01]  /*2240*/  IMAD R3, R11, UR4, RZ ;  /* 0x000000040b037c24 */ /* 0x000fe2000f8e02ff */
[----:B------:R-:W0:Y:S01]  /*2250*/  MUFU.EX2 R19, R19 ;  /* 0x0000001300137308 */ /* 0x000e220000000800 */
[----:B--2---:R-:W-:Y:S01]  /*2260*/  FADD.FTZ R23, R35, R23 ;  /* 0x0000001723177221 */ /* 0x004fe20000010000 */
[----:B------:R-:W-:Y:S01]  /*2270*/  FMUL.FTZ R13, R13, 1.4426950216293334961 ;  /* 0x3fb8aa3b0d0d7820 */ /* 0x000fe20000410000 */
[----:B------:R-:W1:Y:S01]  /*2280*/  LDCU UR4, c[0x0][0x430] ;  /* 0x00008600ff0477ac */ /* 0x000e620008000800 */
[----:B------:R-:W2:Y:S01]  /*2290*/  I2F.RP R5, R10 ;  /* 0x0000000a00057306 */ /* 0x000ea20000209400 */
[----:B------:R-:W-:Y:S01]  /*22a0*/  IABS R12, R3 ;  /* 0x00000003000c7213 */ /* 0x000fe20000000000 */
[----:B---3--:R-:W-:-:S06]  /*22b0*/  FADD.FTZ R22, R23, R22 ;  /* 0x0000001617167221 */ /* 0x008fcc0000010000 */
[----:B------:R-:W3:Y:S01]  /*22c0*/  MUFU.EX2 R18, R18 ;  /* 0x0000001200127308 */ /* 0x000ee20000000800 */
[----:B----4-:R-:W-:-:S03]  /*22d0*/  FADD.FTZ R21, R22, R21 ;  /* 0x0000001516157221 */ /* 0x010fc60000010000 */
[----:B------:R-:W4:Y:S04]  /*22e0*/  MUFU.EX2 R13, R13 ;  /* 0x0000000d000d7308 */ /* 0x000f280000000800 */
[----:B------:R-:W5:Y:S01]  /*22f0*/  I2F.RP R36, R12 ;  /* 0x0000000c00247306 */ /* 0x000f620000209400 */
[----:B0-----:R-:W-:-:S07]  /*2300*/  FADD.FTZ R19, R21, R19 ;  /* 0x0000001315137221 */ /* 0x001fce0000010000 */
[----:B--2---:R3:W-:Y:S08]  /*2310*/  MUFU.RCP R21, R5 ;  /* 0x0000000500157308 */ /* 0x0047f00000001000 */
[----:B-----5:R-:W0:Y:S01]  /*2320*/  MUFU.RCP R36, R36 ;  /* 0x0000002400247308 */ /* 0x020e220000001000 */
[----:B---3--:R-:W-:-:S04]  /*2330*/  FADD.FTZ R5, R19, R18 ;  /* 0x0000001213057221 */ /* 0x008fc80000010000 */
[----:B----4-:R-:W-:-:S05]  /*2340*/  FADD.FTZ R5, R5, R13 ;  /* 0x0000000d05057221 */ /* 0x010fca0000010000 */
[----:B------:R-:W2:Y:S01]  /*2350*/  SHFL.BFLY PT, R13, R5, 0x4, 0x1f ;  /* 0x0c801f00050d7f89 */ /* 0x000ea200000e0000 */
[----:B0-----:R-:W-:Y:S02]  /*2360*/  VIADD R36, R36, 0xffffffe ;  /* 0x0ffffffe24247836 */ /* 0x001fe40000000000 */
[----:B------:R-:W-:Y:S02]  /*2370*/  VIADD R21, R21, 0xffffffe ;  /* 0x0ffffffe15157836 */ /* 0x000fe40000000000 */
[----:B------:R-:W0:Y:S08]  /*2380*/  F2I.FTZ.U32.TRUNC.NTZ R19, R36 ;  /* 0x0000002400137305 */ /* 0x000e30000021f000 */
[----:B------:R3:W4:Y:S01]  /*2390*/  F2I.FTZ.U32.TRUNC.NTZ R37, R21 ;  /* 0x0000001500257305 */ /* 0x000722000021f000 */
[----:B--2---:R-:W-:-:S05]  /*23a0*/  FADD.FTZ R13, R5, R13 ;  /* 0x0000000d050d7221 */ /* 0x004fca0000010000 */
[----:B---3--:R-:W2:Y:S01]  /*23b0*/  SHFL.BFLY PT, R21, R13, 0x2, 0x1f ;  /* 0x0c401f000d157f89 */ /* 0x008ea200000e0000 */
[----:B0-----:R-:W-:Y:S01]  /*23c0*/  IADD3 R35, PT, PT, RZ, -R19, RZ ;  /* 0x80000013ff237210 */ /* 0x001fe20007ffe0ff */
[----:B----4-:R-:W-:Y:S02]  /*23d0*/  IMAD.MOV R22, RZ, RZ, -R37 ;  /* 0x000000ffff167224 */ /* 0x010fe400078e0a25 */
[----:B------:R-:W-:Y:S02]  /*23e0*/  HFMA2 R18, -RZ, RZ, 0, 0 ;  /* 0x00000000ff127431 */ /* 0x000fe400000001ff */
[----:B------:R-:W-:Y:S02]  /*23f0*/  VIADD R5, R12, UR18 ;  /* 0x000000120c057c36 */ /* 0x000fe40008000000 */
[----:B------:R-:W-:Y:S02]  /*2400*/  IMAD R35, R35, R12, RZ ;  /* 0x0000000c23237224 */ /* 0x000fe400078e02ff */
[----:B------:R-:W-:-:S02]  /*2410*/  IMAD R22, R22, R10, RZ ;  /* 0x0000000a16167224 */ /* 0x000fc400078e02ff */
[----:B------:R-:W-:Y:S01]  /*2420*/  IMAD.MOV.U32 R36, RZ, RZ, RZ ;  /* 0x000000ffff247224 */ /* 0x000fe200078e00ff */
[----:B------:R-:W-:Y:S01]  /*2430*/  IABS R23, R3 ;  /* 0x0000000300177213 */ /* 0x000fe20000000000 */
[----:B------:R-:W-:Y:S01]  /*2440*/  IMAD.HI.U32 R35, R19, R35, R18 ;  /* 0x0000002313237227 */ /* 0x000fe200078e0012 */
[----:B------:R-:W-:-:S03]  /*2450*/  IABS R18, R5 ;  /* 0x0000000500127213 */ /* 0x000fc60000000000 */
[----:B------:R-:W-:-:S04]  /*2460*/  IMAD.HI.U32 R22, R37, R22, R36 ;  /* 0x0000001625167227 */ /* 0x000fc800078e0024 */
[----:B------:R-:W-:Y:S02]  /*2470*/  IMAD.MOV R23, RZ, RZ, -R23 ;  /* 0x000000ffff177224 */ /* 0x000fe400078e0a17 */
[----:B------:R-:W-:-:S04]  /*2480*/  IMAD.HI.U32 R35, R35, R18, RZ ;  /* 0x0000001223237227 */ /* 0x000fc800078e00ff */
[----:B------:R-:W-:-:S04]  /*2490*/  IMAD.HI.U32 R22, R22, R18, RZ ;  /* 0x0000001216167227 */ /* 0x000fc800078e00ff */
[----:B--2---:R-:W-:Y:S01]  /*24a0*/  FADD.FTZ R21, R13, R21 ;  /* 0x000000150d157221 */ /* 0x004fe20000010000 */
[----:B------:R-:W-:Y:S01]  /*24b0*/  IMAD R23, R35, R23, R18 ;  /* 0x0000001723177224 */ /* 0x000fe200078e0212 */
[----:B------:R-:W-:-:S04]  /*24c0*/  IADD3 R13, PT, PT, -R22, RZ, RZ ;  /* 0x000000ff160d7210 */ /* 0x000fc80007ffe1ff */
[----:B------:R-:W-:Y:S01]  /*24d0*/  ISETP.GT.U32.AND P2, PT, R12, R23, PT ;  /* 0x000000170c00720c */ /* 0x000fe20003f44070 */
[C---:B------:R-:W-:Y:S01]  /*24e0*/  IMAD R13, R10.reuse, R13, R18 ;  /* 0x0000000d0a0d7224 */ /* 0x040fe200078e0212 */
[----:B------:R-:W0:Y:S04]  /*24f0*/  SHFL.BFLY PT, R19, R21, 0x1, 0x1f ;  /* 0x0c201f0015137f89 */ /* 0x000e2800000e0000 */
[----:B------:R-:W-:-:S07]  /*2500*/  ISETP.GT.U32.AND P0, PT, R10, R13, PT ;  /* 0x0000000d0a00720c */ /* 0x000fce0003f04070 */
[----:B------:R-:W-:-:S05]  /*2510*/  @!P2 IMAD.IADD R23, R23, 0x1, -R12 ;  /* 0x000000011717a824 */ /* 0x000fca00078e0a0c */
[-C--:B------:R-:W-:Y:S01]  /*2520*/  ISETP.GE.U32.AND P1, PT, R23, R12.reuse, PT ;  /* 0x0000000c1700720c */ /* 0x080fe20003f26070 */
[----:B------:R-:W-:Y:S01]  /*2530*/  @!P0 IMAD.IADD R13, R13, 0x1, -R10 ;  /* 0x000000010d0d8824 */ /* 0x000fe200078e0a0a */
[----:B------:R-:W-:Y:S02]  /*2540*/  LOP3.LUT R18, R5, R12, RZ, 0x3c, !PT ;  /* 0x0000000c05127212 */ /* 0x000fe400078e3cff */
[----:B------:R-:W-:Y:S02]  /*2550*/  @!P2 IADD3 R35, PT, PT, R35, 0x1, RZ ;  /* 0x000000012323a810 */ /* 0x000fe40007ffe0ff */
[----:B------:R-:W-:Y:S02]  /*2560*/  ISETP.GE.U32.AND P4, PT, R13, R10, PT ;  /* 0x0000000a0d00720c */ /* 0x000fe40003f86070 */
[----:B------:R-:W-:Y:S01]  /*2570*/  ISETP.GE.AND P3, PT, R18, RZ, PT ;  /* 0x000000ff1200720c */ /* 0x000fe20003f66270 */
[----:B0-----:R-:W-:Y:S01]  /*2580*/  FADD.FTZ R19, R21, R19 ;  /* 0x0000001315137221 */ /* 0x001fe20000010000 */
[----:B------:R-:W-:Y:S01]  /*2590*/  LOP3.LUT R5, R5, R14, RZ, 0x3c, !PT ;  /* 0x0000000e05057212 */ /* 0x000fe200078e3cff */
[----:B------:R-:W-:-:S02]  /*25a0*/  @!P0 VIADD R22, R22, 0x1 ;  /* 0x0000000116168836 */ /* 0x000fc40000000000 */
[----:B------:R-:W-:Y:S01]  /*25b0*/  @P1 VIADD R35, R35, 0x1 ;  /* 0x0000000123231836 */ /* 0x000fe20000000000 */
[----:B------:R-:W-:Y:S02]  /*25c0*/  FSETP.NE.FTZ.AND P1, PT, R19, RZ, PT ;  /* 0x000000ff1300720b */ /* 0x000fe40003f35000 */
[----:B------:R-:W-:Y:S02]  /*25d0*/  ISETP.GE.AND P2, PT, R5, RZ, PT ;  /* 0x000000ff0500720c */ /* 0x000fe40003f46270 */
[----:B------:R-:W-:Y:S01]  /*25e0*/  ISETP.NE.AND P0, PT, R14, RZ, PT ;  /* 0x000000ff0e00720c */ /* 0x000fe20003f05270 */
[----:B------:R-:W-:Y:S01]  /*25f0*/  @P4 VIADD R22, R22, 0x1 ;  /* 0x0000000116164836 */ /* 0x000fe20000000000 */
[----:B------:R-:W-:Y:S02]  /*2600*/  MOV R5, R35 ;  /* 0x0000002300057202 */ /* 0x000fe40000000f00 */
[----:B------:R-:W-:Y:S02]  /*2610*/  ISETP.NE.AND P5, PT, R3, RZ, PT ;  /* 0x000000ff0300720c */ /* 0x000fe40003fa5270 */
[----:B------:R-:W-:-:S02]  /*2620*/  @!P3 IADD3 R5, PT, PT, -R5, RZ, RZ ;  /* 0x000000ff0505b210 */ /* 0x000fc40007ffe1ff */
[----:B------:R-:W-:Y:S02]  /*2630*/  ISETP.NE.AND P3, PT, R11, RZ, PT ;  /* 0x000000ff0b00720c */ /* 0x000fe40003f65270 */
[----:B------:R-:W-:Y:S01]  /*2640*/  MOV R11, R22 ;  /* 0x00000016000b7202 */ /* 0x000fe20000000f00 */
[----:B------:R-:W0:Y:S04]  /*2650*/  @P1 MUFU.LG2 R19, R19 ;  /* 0x0000001300131308 */ /* 0x000e280000000c00 */
[----:B------:R-:W-:Y:S01]  /*2660*/  @!P2 IMAD.MOV R11, RZ, RZ, -R11 ;  /* 0x000000ffff0ba224 */ /* 0x000fe200078e0a0b */
[----:B------:R-:W-:Y:S02]  /*2670*/  @!P0 LOP3.LUT R11, RZ, R14, RZ, 0x33, !PT ;  /* 0x0000000eff0b8212 */ /* 0x000fe400078e33ff */
[----:B------:R-:W-:-:S02]  /*2680*/  LOP3.LUT P0, RZ, R20, 0x387, RZ, 0xc0, !PT ;  /* 0x0000038714ff7812 */ /* 0x000fc4000780c0ff */
[----:B------:R-:W-:Y:S02]  /*2690*/  @!P5 LOP3.LUT R5, RZ, R12, RZ, 0x33, !PT ;  /* 0x0000000cff05d212 */ /* 0x000fe400078e33ff */
[----:B------:R-:W-:Y:S02]  /*26a0*/  SEL R10, RZ, 0x1, !P3 ;  /* 0x00000001ff0a7807 */ /* 0x000fe40005800000 */
[----:B------:R-:W-:Y:S02]  /*26b0*/  SHF.R.S32.HI R13, RZ, 0x1f, R3 ;  /* 0x0000001fff0d7819 */ /* 0x000fe40000011403 */
[-C--:B------:R-:W-:Y:S02]  /*26c0*/  ISETP.LT.U32.AND P2, PT, R16, R5.reuse, PT ;  /* 0x000000051000720c */ /* 0x080fe40003f41070 */
[----:B------:R-:W-:Y:S01]  /*26d0*/  SHF.R.S32.HI R12, RZ, 0x1f, R5 ;  /* 0x0000001fff0c7819 */ /* 0x000fe20000011405 */
[----:B-1----:R-:W-:Y:S01]  /*26e0*/  IMAD R4, R4, UR4, RZ ;  /* 0x0000000404047c24 */ /* 0x002fe2000f8e02ff */
[----:B------:R-:W-:Y:S01]  /*26f0*/  LOP3.LUT R10, R13, R10, RZ, 0xfc, !PT ;  /* 0x0000000a0d0a7212 */ /* 0x000fe200078efcff */
[----:B------:R-:W-:Y:S01]  /*2700*/  IMAD R11, R11, UR5, RZ ;  /* 0x000000050b0b7c24 */ /* 0x000fe2000f8e02ff */
[----:B------:R-:W-:Y:S01]  /*2710*/  ISETP.LT.AND.EX P2, PT, R17, R12, PT, P2 ;  /* 0x0000000c1100720c */ /* 0x000fe20003f41320 */
[----:B------:R-:W-:Y:S01]  /*2720*/  BSSY.RECONVERGENT B1, `(.L_x_46) ;  /* 0x000012b000017945 */ /* 0x000fe20003800200 */
[----:B------:R-:W-:Y:S01]  /*2730*/  MOV R23, 0x7f800000 ;  /* 0x7f80000000177802 */ /* 0x000fe20000000f00 */
[----:B------:R-:W-:Y:S01]  /*2740*/  IMAD R4, R3, R4, RZ ;  /* 0x0000000403047224 */ /* 0x000fe200078e02ff */
[----:B------:R-:W-:Y:S01]  /*2750*/  SEL R5, R16, R5, P2 ;  /* 0x0000000510057207 */ /* 0x000fe20001000000 */
[----:B------:R-:W-:-:S02]  /*2760*/  IMAD R3, R10, R11, RZ ;  /* 0x0000000b0a037224 */ /* 0x000fc400078e02ff */
        /* <DEDUP_REMOVED lines=13> */
[----:B------:R-:W-:Y:S01]  /*2840*/  IADD3 R11, P1, PT, R14, 0x1, RZ ;  /* 0x000000010e0b7810 */ /* 0x000fe20007f3e0ff */
[----:B------:R-:W-:Y:S02]  /*2850*/  IMAD R9, R10, UR19, RZ ;  /* 0x000000130a097c24 */ /* 0x000fe4000f8e02ff */
[C---:B------:R-:W-:Y:S01]  /*2860*/  IMAD.WIDE.U32 R12, R14.reuse, UR19, RZ ;  /* 0x000000130e0c7c25 */ /* 0x040fe2000f8e00ff */
[----:B------:R-:W-:Y:S02]  /*2870*/  ISETP.GE.U32.AND P0, PT, R11, 0x3, PT ;  /* 0x000000030b00780c */ /* 0x000fe40003f06070 */
[----:B------:R-:W-:Y:S01]  /*2880*/  IADD3.X R11, PT, PT, RZ, R10, RZ, P1, !PT ;  /* 0x0000000aff0b7210 */ /* 0x000fe20000ffe4ff */
[----:B------:R-:W-:-:S03]  /*2890*/  IMAD R9, R14, UR14, R9 ;  /* 0x0000000e0e097c24 */ /* 0x000fc6000f8e0209 */
[----:B------:R-:W-:Y:S02]  /*28a0*/  ISETP.GE.U32.AND.EX P0, PT, R11, RZ, PT, P0 ;  /* 0x000000ff0b00720c */ /* 0x000fe40003f06100 */
        /* <DEDUP_REMOVED lines=26> */
[----:B------:R-:W-:-:S05]  /*2a50*/  @!P0 LOP3.LUT R39, RZ, R38, RZ, 0x33, !PT ;  /* 0x00000026ff278212 */ /* 0x000fca00078e33ff */
[----:B------:R-:W-:-:S04]  /*2a60*/  IMAD.MOV R9, RZ, RZ, -R39 ;  /* 0x000000ffff097224 */ /* 0x000fc800078e0a27 */
[----:B------:R-:W-:Y:S01]  /*2a70*/  IMAD R35, R38, R9, R35 ;  /* 0x0000000926237224 */ /* 0x000fe200078e0223 */
[----:B------:R-:W-:Y:S01]  /*2a80*/  MOV R38, R39 ;  /* 0x0000002700267202 */ /* 0x000fe20000000f00 */
[----:B------:R-:W-:Y:S01]  /*2a90*/  HFMA2 R39, -RZ, RZ, 0, 0 ;  /* 0x00000000ff277431 */ /* 0x000fe200000001ff */
[----:B------:R-:W-:Y:S06]  /*2aa0*/  BRA `(.L_x_50) ;  /* 0x0000000000287947 */ /* 0x000fec0003800000 */
.L_x_49:
[----:B------:R-:W-:Y:S01]  /*2ab0*/  IMAD.MOV.U32 R17, RZ, RZ, R9 ;  /* 0x000000ffff117224 */ /* 0x000fe200078e0009 */
[----:B------:R-:W-:Y:S01]  /*2ac0*/  MOV R19, RZ ;  /* 0x000000ff00137202 */ /* 0x000fe20000000f00 */
[----:B------:R-:W-:Y:S01]  /*2ad0*/  IMAD.MOV.U32 R21, RZ, RZ, R35 ;  /* 0x000000ffff157224 */ /* 0x000fe200078e0023 */
[----:B------:R-:W-:Y:S02]  /*2ae0*/  MOV R18, R38 ;  /* 0x0000002600127202 */ /* 0x000fe40000000f00 */
[----:B------:R-:W-:Y:S02]  /*2af0*/  MOV R16, 0x2b10 ;  /* 0x00002b1000107802 */ /* 0x000fe40000000f00 */
[----:B------:R-:W-:Y:S05]  /*2b00*/  CALL.REL.NOINC `($__internal_1_$__cuda_sm20_div_s64) ;  /* 0x00000020008c7944 */ /* 0x000fea0003c00000 */
[----:B------:R-:W-:Y:S02]  /*2b10*/  IADD3 R10, PT, PT, -R9, RZ, RZ ;  /* 0x000000ff090a7210 */ /* 0x000fe40007ffe1ff */
[----:B------:R-:W-:-:S03]  /*2b20*/  MOV R39, R12 ;  /* 0x0000000c00277202 */ /* 0x000fc60000000f00 */
[----:B------:R-:W-:Y:S01]  /*2b30*/  IMAD R35, R38, R10, R35 ;  /* 0x0000000a26237224 */ /* 0x000fe200078e0223 */
[----:B------:R-:W-:-:S07]  /*2b40*/  MOV R38, R9 ;  /* 0x0000000900267202 */ /* 0x000fce0000000f00 */
.L_x_50:
[----:B------:R-:W-:Y:S01]  /*2b50*/  IABS R12, UR19 ;  /* 0x00000013000c7c13 */ /* 0x000fe20008000000 */
[----:B------:R-:W-:Y:S01]  /*2b60*/  IMAD R0, R0, R8, RZ ;  /* 0x0000000800007224 */ /* 0x000fe200078e02ff */
[----:B------:R-:W-:Y:S01]  /*2b70*/  IABS R9, UR19 ;  /* 0x0000001300097c13 */ /* 0x000fe20008000000 */
[----:B------:R-:W-:Y:S01]  /*2b80*/  BSSY.RECONVERGENT B0, `(.L_x_51) ;  /* 0x0000041000007945 */ /* 0x000fe20003800200 */
[----:B------:R-:W0:Y:S01]  /*2b90*/  I2F.U32.RP R16, R12 ;  /* 0x0000000c00107306 */ /* 0x000e220000209000 */
[----:B------:R-:W-:Y:S01]  /*2ba0*/  IABS R10, R35 ;  /* 0x00000023000a7213 */ /* 0x000fe20000000000 */
[----:B------:R-:W-:Y:S01]  /*2bb0*/  IMAD R0, R7, R2, R0 ;  /* 0x0000000207007224 */ /* 0x000fe200078e0200 */
[----:B------:R-:W-:Y:S02]  /*2bc0*/  IADD3 R9, PT, PT, RZ, -R9, RZ ;  /* 0x80000009ff097210 */ /* 0x000fe40007ffe0ff */
[----:B------:R-:W-:-:S04]  /*2bd0*/  LOP3.LUT R2, R35, UR19, RZ, 0x3c, !PT ;  /* 0x0000001323027c12 */ /* 0x000fc8000f8e3cff */
[----:B------:R-:W-:Y:S01]  /*2be0*/  ISETP.GE.AND P0, PT, R2, RZ, PT ;  /* 0x000000ff0200720c */ /* 0x000fe20003f06270 */
[----:B0-----:R-:W0:Y:S02]  /*2bf0*/  MUFU.RCP R16, R16 ;  /* 0x0000001000107308 */ /* 0x001e240000001000 */
[----:B0-----:R-:W-:-:S06]  /*2c00*/  IADD3 R16, PT, PT, R16, 0xffffffe, RZ ;  /* 0x0ffffffe10107810 */ /* 0x001fcc0007ffe0ff */
[----:B------:R-:W0:Y:S02]  /*2c10*/  F2I.FTZ.U32.TRUNC.NTZ R17, R16 ;  /* 0x0000001000117305 */ /* 0x000e24000021f000 */
[----:B0-----:R-:W-:Y:S01]  /*2c20*/  IADD3 R11, PT, PT, RZ, -R17, RZ ;  /* 0x80000011ff0b7210 */ /* 0x001fe20007ffe0ff */
[----:B------:R-:W-:-:S04]  /*2c30*/  IMAD.MOV.U32 R16, RZ, RZ, RZ ;  /* 0x000000ffff107224 */ /* 0x000fc800078e00ff */
[----:B------:R-:W-:-:S04]  /*2c40*/  IMAD R11, R11, R12, RZ ;  /* 0x0000000c0b0b7224 */ /* 0x000fc800078e02ff */
[----:B------:R-:W-:-:S04]  /*2c50*/  IMAD.HI.U32 R16, R17, R11, R16 ;  /* 0x0000000b11107227 */ /* 0x000fc800078e0010 */
[----:B------:R-:W-:Y:S02]  /*2c60*/  IMAD.MOV.U32 R11, RZ, RZ, R9 ;  /* 0x000000ffff0b7224 */ /* 0x000fe400078e0009 */
[----:B------:R-:W-:-:S04]  /*2c70*/  IMAD.HI.U32 R9, R16, R10, RZ ;  /* 0x0000000a10097227 */ /* 0x000fc800078e00ff */
[----:B------:R-:W-:Y:S02]  /*2c80*/  IMAD R10, R9, R11, R10 ;  /* 0x0000000b090a7224 */ /* 0x000fe400078e020a */
[----:B------:R-:W-:-:S03]  /*2c90*/  IMAD.WIDE.U32 R16, R7, R8, RZ ;  /* 0x0000000807107225 */ /* 0x000fc600078e00ff */
[----:B------:R-:W-:Y:S01]  /*2ca0*/  ISETP.GT.U32.AND P1, PT, R12, R10, PT ;  /* 0x0000000a0c00720c */ /* 0x000fe20003f24070 */
[----:B------:R-:W-:Y:S02]  /*2cb0*/  IMAD.IADD R0, R17, 0x1, R0 ;  /* 0x0000000111007824 */ /* 0x000fe400078e0200 */
[----:B------:R-:W-:-:S04]  /*2cc0*/  IMAD.WIDE.U32 R42, R16, R40, RZ ;  /* 0x00000028102a7225 */ /* 0x000fc800078e00ff */
[----:B------:R-:W-:-:S04]  /*2cd0*/  IMAD R0, R0, R40, RZ ;  /* 0x0000002800007224 */ /* 0x000fc800078e02ff */
[----:B------:R-:W-:Y:S02]  /*2ce0*/  IMAD R17, R41, R16, R0 ;  /* 0x0000001029117224 */ /* 0x000fe400078e0200 */
[-C--:B------:R-:W-:Y:S02]  /*2cf0*/  @!P1 IADD3 R10, PT, PT, R10, -R12.reuse, RZ ;  /* 0x8000000c0a0a9210 */ /* 0x080fe40007ffe0ff */
[----:B------:R-:W-:Y:S01]  /*2d00*/  @!P1 IADD3 R9, PT, PT, R9, 0x1, RZ ;  /* 0x0000000109099810 */ /* 0x000fe20007ffe0ff */
[----:B------:R-:W-:Y:S01]  /*2d10*/  IMAD.IADD R17, R43, 0x1, R17 ;  /* 0x000000012b117824 */ /* 0x000fe200078e0211 */
[----:B------:R-:W-:Y:S02]  /*2d20*/  ISETP.GE.U32.AND P2, PT, R10, R12, PT ;  /* 0x0000000c0a00720c */ /* 0x000fe40003f46070 */
[----:B------:R-:W-:Y:S02]  /*2d30*/  ISETP.NE.AND P1, PT, RZ, UR19, PT ;  /* 0x00000013ff007c0c */ /* 0x000fe4000bf25270 */
[----:B------:R-:W-:-:S09]  /*2d40*/  LOP3.LUT R0, R39, R17, RZ, 0xfc, !PT ;  /* 0x0000001127007212 */ /* 0x000fd200078efcff */
[----:B------:R-:W-:-:S05]  /*2d50*/  @P2 VIADD R9, R9, 0x1 ;  /* 0x0000000109092836 */ /* 0x000fca0000000000 */
[----:B------:R-:W-:-:S04]  /*2d60*/  MOV R2, R9 ;  /* 0x0000000900027202 */ /* 0x000fc80000000f00 */
[----:B------:R-:W-:Y:S02]  /*2d70*/  @!P0 IADD3 R2, PT, PT, -R2, RZ, RZ ;  /* 0x000000ff02028210 */ /* 0x000fe40007ffe1ff */
[----:B------:R-:W-:Y:S02]  /*2d80*/  ISETP.NE.U32.AND P0, PT, R0, RZ, PT ;  /* 0x000000ff0000720c */ /* 0x000fe40003f05070 */
[----:B------:R-:W-:-:S05]  /*2d90*/  @!P1 LOP3.LUT R2, RZ, UR19, RZ, 0x33, !PT ;  /* 0x00000013ff029c12 */ /* 0x000fca000f8e33ff */
[----:B------:R-:W-:-:S04]  /*2da0*/  IMAD.MOV R0, RZ, RZ, -R2 ;  /* 0x000000ffff007224 */ /* 0x000fc800078e0a02 */
[----:B------:R-:W-:Y:S02]  /*2db0*/  IMAD R0, R0, UR19, R35 ;  /* 0x0000001300007c24 */ /* 0x000fe4000f8e0223 */
        /* <DEDUP_REMOVED lines=22> */
.L_x_52:
[----:B------:R-:W-:Y:S01]  /*2f20*/  IMAD.MOV.U32 R21, RZ, RZ, R38 ;  /* 0x000000ffff157224 */ /* 0x000fe200078e0026 */
[----:B------:R-:W-:Y:S01]  /*2f30*/  MOV R19, R39 ;  /* 0x0000002700137202 */ /* 0x000fe20000000f00 */
[----:B------:R-:W-:Y:S01]  /*2f40*/  IMAD.MOV.U32 R18, RZ, RZ, R42 ;  /* 0x000000ffff127224 */ /* 0x000fe200078e002a */
[----:B------:R-:W-:Y:S02]  /*2f50*/  MOV R16, 0x2f70 ;  /* 0x00002f7000107802 */ /* 0x000fe40000000f00 */
[----:B------:R-:W-:Y:S05]  /*2f60*/  CALL.REL.NOINC `($__internal_1_$__cuda_sm20_div_s64) ;  /* 0x0000001c00747944 */ /* 0x000fea0003c00000 */
[----:B------:R-:W-:-:S05]  /*2f70*/  IADD3 R10, PT, PT, -R9, RZ, RZ ;  /* 0x000000ff090a7210 */ /* 0x000fca0007ffe1ff */
[----:B------:R-:W-:Y:S02]  /*2f80*/  IMAD R38, R10, R42, R38 ;  /* 0x0000002a0a267224 */ /* 0x000fe400078e0226 */
.L_x_53:
[----:B------:R-:W-:Y:S05]  /*2f90*/  BSYNC.RECONVERGENT B0 ;  /* 0x0000000000007941 */ /* 0x000fea0003800200 */
.L_x_51:
[----:B------:R-:W-:Y:S01]  /*2fa0*/  IABS R18, R8 ;  /* 0x0000000800127213 */ /* 0x000fe20000000000 */
[----:B------:R-:W-:Y:S01]  /*2fb0*/  IMAD.MOV.U32 R44, RZ, RZ, RZ ;  /* 0x000000ffff2c7224 */ /* 0x000fe200078e00ff */
[----:B------:R-:W-:Y:S01]  /*2fc0*/  IABS R16, R6 ;  /* 0x0000000600107213 */ /* 0x000fe20000000000 */
[----:B------:R-:W0:Y:S01]  /*2fd0*/  LDCU.U8 UR10, c[0x0][0x549] ;  /* 0x0000a920ff0a77ac */ /* 0x000e220008000000 */
[----:B------:R-:W1:Y:S01]  /*2fe0*/  I2F.U32.RP R10, R18 ;  /* 0x00000012000a7306 */ /* 0x000e620000209000 */
[----:B------:R-:W-:Y:S02]  /*2ff0*/  IABS R12, R14 ;  /* 0x0000000e000c7213 */ /* 0x000fe40000000000 */
[----:B------:R-:W-:Y:S01]  /*3000*/  IABS R17, R7 ;  /* 0x0000000700117213 */ /* 0x000fe20000000000 */
[----:B------:R-:W2:Y:S01]  /*3010*/  LDCU.64 UR4, c[0x0][0x430] ;  /* 0x00008600ff0477ac */ /* 0x000ea20008000a00 */
[----:B------:R-:W-:Y:S02]  /*3020*/  IABS R13, R5 ;  /* 0x00000005000d7213 */ /* 0x000fe40000000000 */
[----:B------:R-:W-:Y:S01]  /*3030*/  IABS R11, R38 ;  /* 0x00000026000b7213 */ /* 0x000fe20000000000 */
[----:B------:R-:W3:Y:S01]  /*3040*/  I2F.U32.RP R42, R16 ;  /* 0x00000010002a7306 */ /* 0x000ee20000209000 */
[----:B------:R-:W-:-:S02]  /*3050*/  IABS R36, R8 ;  /* 0x0000000800247213 */ /* 0x000fc40000000000 */
[----:B------:R-:W-:Y:S02]  /*3060*/  IABS R35, R9 ;  /* 0x0000000900237213 */ /* 0x000fe40000000000 */
[----:B------:R-:W-:Y:S01]  /*3070*/  IABS R21, R6 ;  /* 0x0000000600157213 */ /* 0x000fe20000000000 */
[----:B------:R-:W-:Y:S01]  /*3080*/  IMAD.MOV R36, RZ, RZ, -R36 ;  /* 0x000000ffff247224 */ /* 0x000fe200078e0a24 */
[----:B------:R-:W-:Y:S01]  /*3090*/  ISETP.NE.AND P5, PT, R8, RZ, PT ;  /* 0x000000ff0800720c */ /* 0x000fe20003fa5270 */
[----:B-1----:R-:W1:Y:S01]  /*30a0*/  MUFU.RCP R10, R10 ;  /* 0x0000000a000a7308 */ /* 0x002e620000001000 */
[----:B0-----:R-:W-:Y:S01]  /*30b0*/  UISETP.NE.AND UP0, UPT, UR10, URZ, UPT ;  /* 0x000000ff0a00728c */ /* 0x001fe2000bf05270 */
[----:B------:R-:W-:-:S03]  /*30c0*/  IMAD.MOV R21, RZ, RZ, -R21 ;  /* 0x000000ffff157224 */ /* 0x000fc600078e0a15 */
[----:B--2---:R-:W-:-:S03]  /*30d0*/  USEL UR10, UR5, 0x1, !UP0 ;  /* 0x00000001050a7887 */ /* 0x004fc6000c000000 */
[----:B---3--:R-:W0:Y:S01]  /*30e0*/  MUFU.RCP R42, R42 ;  /* 0x0000002a002a7308 */ /* 0x008e220000001000 */
[----:B------:R-:W-:Y:S02]  /*30f0*/  USEL UR11, UR4, 0x1, UP0 ;  /* 0x00000001040b7887 */ /* 0x000fe40008000000 */
[----:B------:R-:W-:Y:S02]  /*3100*/  UIMAD UR4, UR5, UR4, URZ ;  /* 0x00000004050472a4 */ /* 0x000fe4000f8e02ff */
[----:B------:R-:W-:-:S03]  /*3110*/  UIMAD UR5, UR11, UR5, URZ ;  /* 0x000000050b0572a4 */ /* 0x000fc6000f8e02ff */
[----:B------:R-:W-:Y:S01]  /*3120*/  I2F.U32.RP R40, R12 ;  /* 0x0000000c00287306 */ /* 0x000fe20000209000 */
[----:B-1----:R-:W-:-:S07]  /*3130*/  VIADD R10, R10, 0xffffffe ;  /* 0x0ffffffe0a0a7836 */ /* 0x002fce0000000000 */
[----:B------:R-:W1:Y:S01]  /*3140*/  F2I.FTZ.U32.TRUNC.NTZ R45, R10 ;  /* 0x0000000a002d7305 */ /* 0x000e62000021f000 */
[----:B0-----:R-:W-:-:S07]  /*3150*/  VIADD R42, R42, 0xffffffe ;  /* 0x0ffffffe2a2a7836 */ /* 0x001fce0000000000 */
[----:B------:R-:W0:Y:S01]  /*3160*/  F2I.FTZ.U32.TRUNC.NTZ R43, R42 ;  /* 0x0000002a002b7305 */ /* 0x000e22000021f000 */
[----:B-1----:R-:W-:-:S07]  /*3170*/  IMAD.MOV R37, RZ, RZ, -R45 ;  /* 0x000000ffff257224 */ /* 0x002fce00078e0a2d */
[----:B------:R-:W-:Y:S01]  /*3180*/  MUFU.RCP R40, R40 ;  /* 0x0000002800287308 */ /* 0x000fe20000001000 */
[----:B------:R-:W-:Y:S01]  /*3190*/  IMAD R37, R37, R18, RZ ;  /* 0x0000001225257224 */ /* 0x000fe200078e02ff */
[----:B0-----:R-:W-:-:S06]  /*31a0*/  IADD3 R22, PT, PT, RZ, -R43, RZ ;  /* 0x8000002bff167210 */ /* 0x001fcc0007ffe0ff */
[----:B------:R-:W0:Y:S01]  /*31b0*/  I2F.U32.RP R19, R17 ;  /* 0x0000001100137306 */ /* 0x000e220000209000 */
[----:B------:R-:W-:Y:S02]  /*31c0*/  HFMA2 R42, -RZ, RZ, 0, 0 ;  /* 0x00000000ff2a7431 */ /* 0x000fe400000001ff */
[----:B------:R-:W-:-:S04]  /*31d0*/  IMAD.HI.U32 R37, R45, R37, R44 ;  /* 0x000000252d257227 */ /* 0x000fc800078e002c */
[----:B------:R-:W-:Y:S01]  /*31e0*/  IMAD R22, R22, R16, RZ ;  /* 0x0000001016167224 */ /* 0x000fe200078e02ff */
[----:B------:R-:W1:Y:S01]  /*31f0*/  I2F.U32.RP R10, R13 ;  /* 0x0000000d000a7306 */ /* 0x000e620000209000 */
[----:B------:R-:W-:-:S04]  /*3200*/  IMAD.HI.U32 R37, R37, R11, RZ ;  /* 0x0000000b25257227 */ /* 0x000fc800078e00ff */
[----:B------:R-:W-:-:S03]  /*3210*/  IMAD.HI.U32 R22, R43, R22, R42 ;  /* 0x000000162b167227 */ /* 0x000fc600078e002a */
[----:B0-----:R-:W0:Y:S01]  /*3220*/  MUFU.RCP R19, R19 ;  /* 0x0000001300137308 */ /* 0x001e220000001000 */
[----:B------:R-:W-:Y:S02]  /*3230*/  VIADD R40, R40, 0xffffffe ;  /* 0x0ffffffe28287836 */ /* 0x000fe40000000000 */
[----:B------:R-:W-:-:S04]  /*3240*/  IMAD.HI.U32 R22, R22, R35, RZ ;  /* 0x0000002316167227 */ /* 0x000fc800078e00ff */
[----:B------:R-:W-:Y:S01]  /*3250*/  IMAD R36, R37, R36, R11 ;  /* 0x0000002425247224 */ /* 0x000fe200078e020b */
[----:B------:R-:W2:Y:S01]  /*3260*/  F2I.FTZ.U32.TRUNC.NTZ R41, R40 ;  /* 0x0000002800297305 */ /* 0x000ea2000021f000 */
[----:B------:R-:W-:Y:S01]  /*3270*/  IMAD R21, R22, R21, R35 ;  /* 0x0000001516157224 */ /* 0x000fe200078e0223 */
[----:B------:R-:W-:Y:S02]  /*3280*/  LOP3.LUT R35, R38, R8, RZ, 0x3c, !PT ;  /* 0x0000000826237212 */ /* 0x000fe400078e3cff */
[----:B------:R-:W-:Y:S02]  /*3290*/  ISETP.GT.U32.AND P3, PT, R18, R36, PT ;  /* 0x000000241200720c */ /* 0x000fe40003f64070 */
[----:B------:R-:W-:Y:S02]  /*32a0*/  ISETP.GT.U32.AND P1, PT, R16, R21, PT ;  /* 0x000000151000720c */ /* 0x000fe40003f24070 */
[----:B-1----:R-:W1:Y:S01]  /*32b0*/  MUFU.RCP R10, R10 ;  /* 0x0000000a000a7308 */ /* 0x002e620000001000 */
[----:B------:R-:W-:Y:S01]  /*32c0*/  ISETP.GE.AND P2, PT, R35, RZ, PT ;  /* 0x000000ff2300720c */ /* 0x000fe20003f46270 */
[----:B0-----:R-:W-:Y:S01]  /*32d0*/  VIADD R19, R19, 0xffffffe ;  /* 0x0ffffffe13137836 */ /* 0x001fe20000000000 */
[----:B--2---:R-:W-:Y:S01]  /*32e0*/  IADD3 R11, PT, PT, RZ, -R41, RZ ;  /* 0x80000029ff0b7210 */ /* 0x004fe20007ffe0ff */
[----:B------:R-:W-:-:S04]  /*32f0*/  IMAD.MOV.U32 R40, RZ, RZ, RZ ;  /* 0x000000ffff287224 */ /* 0x000fc800078e00ff */
[----:B------:R0:W2:Y:S01]  /*3300*/  F2I.FTZ.U32.TRUNC.NTZ R43, R19 ;  /* 0x00000013002b7305 */ /* 0x0000a2000021f000 */
[----:B------:R-:W-:Y:S02]  /*3310*/  @!P3 IMAD.IADD R36, R36, 0x1, -R18 ;  /* 0x000000012424b824 */ /* 0x000fe400078e0a12 */
[----:B------:R-:W-:Y:S01]  /*3320*/  @!P1 IADD3 R21, PT, PT, R21, -R16, RZ ;  /* 0x8000001015159210 */ /* 0x000fe20007ffe0ff */
[----:B------:R-:W-:Y:S01]  /*3330*/  IMAD R11, R11, R12, RZ ;  /* 0x0000000c0b0b7224 */ /* 0x000fe200078e02ff */
[----:B------:R-:W-:Y:S01]  /*3340*/  @!P3 IADD3 R37, PT, PT, R37, 0x1, RZ ;  /* 0x000000012525b810 */ /* 0x000fe20007ffe0ff */
[----:B------:R-:W-:Y:S01]  /*3350*/  @!P1 VIADD R22, R22, 0x1 ;  /* 0x0000000116169836 */ /* 0x000fe20000000000 */
[----:B------:R-:W-:Y:S02]  /*3360*/  ISETP.GE.U32.AND P6, PT, R36, R18, PT ;  /* 0x000000122400720c */ /* 0x000fe40003fc6070 */
[----:B------:R-:W-:Y:S02]  /*3370*/  ISETP.GE.U32.AND P4, PT, R21, R16, PT ;  /* 0x000000101500720c */ /* 0x000fe40003f86070 */
[----:B-1----:R-:W-:-:S02]  /*3380*/  IADD3 R10, PT, PT, R10, 0xffffffe, RZ ;  /* 0x0ffffffe0a0a7810 */ /* 0x002fc40007ffe0ff */
[----:B------:R-:W-:Y:S02]  /*3390*/  LOP3.LUT R18, R9, R6, RZ, 0x3c, !PT ;  /* 0x0000000609127212 */ /* 0x000fe400078e3cff */
[----:B------:R-:W-:Y:S01]  /*33a0*/  ISETP.NE.AND P3, PT, R6, RZ, PT ;  /* 0x000000ff0600720c */ /* 0x000fe20003f65270 */
[----:B0-----:R-:W-:Y:S01]  /*33b0*/  IMAD.HI.U32 R19, R41, R11, R40 ;  /* 0x0000000b29137227 */ /* 0x001fe200078e0028 */
[----:B------:R-:W-:Y:S01]  /*33c0*/  IABS R11, R2 ;  /* 0x00000002000b7213 */ /* 0x000fe20000000000 */
[----:B------:R0:W1:Y:S01]  /*33d0*/  F2I.FTZ.U32.TRUNC.NTZ R41, R10 ;  /* 0x0000000a00297305 */ /* 0x000062000021f000 */
[----:B------:R-:W-:Y:S01]  /*33e0*/  ISETP.GE.AND P0, PT, R18, RZ, PT ;  /* 0x000000ff1200720c */ /* 0x000fe20003f06270 */
[----:B--2---:R-:W-:Y:S01]  /*33f0*/  IMAD.MOV R16, RZ, RZ, -R43 ;  /* 0x000000ffff107224 */ /* 0x004fe200078e0a2b */
[----:B------:R-:W-:Y:S01]  /*3400*/  IABS R21, R7 ;  /* 0x0000000700157213 */ /* 0x000fe20000000000 */
[----:B------:R-:W-:Y:S01]  /*3410*/  IMAD.HI.U32 R19, R19, R11, RZ ;  /* 0x0000000b13137227 */ /* 0x000fe200078e00ff */
[----:B------:R-:W-:-:S02]  /*3420*/  @P4 IADD3 R22, PT, PT, R22, 0x1, RZ ;  /* 0x0000000116164810 */ /* 0x000fc40007ffe0ff */
[----:B------:R-:W-:Y:S01]  /*3430*/  IADD3 R21, PT, PT, RZ, -R21, RZ ;  /* 0x80000015ff157210 */ /* 0x000fe20007ffe0ff */
[----:B------:R-:W-:Y:S02]  /*3440*/  @P6 VIADD R37, R37, 0x1 ;  /* 0x0000000125256836 */ /* 0x000fe40000000000 */
[----:B------:R-:W-:Y:S02]  /*3450*/  IMAD R16, R16, R17, RZ ;  /* 0x0000001110107224 */ /* 0x000fe400078e02ff */
[----:B------:R-:W-:Y:S01]  /*3460*/  @!P2 IMAD.MOV R37, RZ, RZ, -R37 ;  /* 0x000000ffff25a224 */ /* 0x000fe200078e0a25 */
[----:B------:R-:W-:Y:S01]  /*3470*/  @!P5 LOP3.LUT R37, RZ, R8, RZ, 0x33, !PT ;  /* 0x00000008ff25d212 */ /* 0x000fe200078e33ff */
[----:B------:R-:W-:Y:S01]  /*3480*/  @!P0 IMAD.MOV R22, RZ, RZ, -R22 ;  /* 0x000000ffff168224 */ /* 0x000fe200078e0a16 */
[----:B0-----:R-:W-:Y:S01]  /*3490*/  IABS R10, R14 ;  /* 0x0000000e000a7213 */ /* 0x001fe20000000000 */
[----:B------:R-:W-:Y:S01]  /*34a0*/  IMAD.HI.U32 R16, R43, R16, R42 ;  /* 0x000000102b107227 */ /* 0x000fe200078e002a */
[----:B------:R-:W-:-:S02]  /*34b0*/  @!P3 LOP3.LUT R22, RZ, R6, RZ, 0x33, !PT ;  /* 0x00000006ff16b212 */ /* 0x000fc400078e33ff */
[----:B------:R-:W-:Y:S01]  /*34c0*/  IABS R35, R37 ;  /* 0x0000002500237213 */ /* 0x000fe20000000000 */
[----:B------:R-:W-:Y:S01]  /*34d0*/  IMAD.MOV R10, RZ, RZ, -R10 ;  /* 0x000000ffff0a7224 */ /* 0x000fe200078e0a0a */
[----:B------:R-:W-:Y:S02]  /*34e0*/  IABS R18, R22 ;  /* 0x0000001600127213 */ /* 0x000fe40000000000 */
[----:B------:R-:W-:Y:S01]  /*34f0*/  ISETP.NE.AND P2, PT, R14, RZ, PT ;  /* 0x000000ff0e00720c */ /* 0x000fe20003f45270 */
[----:B------:R-:W-:Y:S01]  /*3500*/  IMAD R11, R19, R10, R11 ;  /* 0x0000000a130b7224 */ /* 0x000fe200078e020b */
[----:B------:R-:W-:Y:S01]  /*3510*/  ISETP.NE.AND P5, PT, R7, RZ, PT ;  /* 0x000000ff0700720c */ /* 0x000fe20003fa5270 */
[----:B-1----:R-:W-:Y:S02]  /*3520*/  IMAD.MOV R10, RZ, RZ, -R41 ;  /* 0x000000ffff0a7224 */ /* 0x002fe400078e0a29 */
[----:B------:R-:W-:Y:S01]  /*3530*/  IMAD.HI.U32 R16, R16, R35, RZ ;  /* 0x0000002310107227 */ /* 0x000fe200078e00ff */
[----:B------:R-:W-:-:S03]  /*3540*/  ISETP.GT.U32.AND P1, PT, R12, R11, PT ;  /* 0x0000000b0c00720c */ /* 0x000fc60003f24070 */
[----:B------:R-:W-:Y:S02]  /*3550*/  IMAD R10, R10, R13, RZ ;  /* 0x0000000d0a0a7224 */ /* 0x000fe400078e02ff */
[----:B------:R-:W-:Y:S02]  /*3560*/  IMAD R21, R16, R21, R35 ;  /* 0x0000001510157224 */ /* 0x000fe400078e0223 */
[----:B------:R-:W-:Y:S01]  /*3570*/  IMAD.HI.U32 R40, R41, R10, R40 ;  /* 0x0000000a29287227 */ /* 0x000fe200078e0028 */
[----:B------:R-:W-:Y:S02]  /*3580*/  IABS R10, R5 ;  /* 0x00000005000a7213 */ /* 0x000fe40000000000 */
[----:B------:R-:W-:-:S03]  /*3590*/  ISETP.GT.U32.AND P3, PT, R17, R21, PT ;  /* 0x000000151100720c */ /* 0x000fc60003f64070 */
[----:B------:R-:W-:Y:S01]  /*35a0*/  IMAD.MOV R10, RZ, RZ, -R10 ;  /* 0x000000ffff0a7224 */ /* 0x000fe200078e0a0a */
[----:B------:R-:W-:Y:S01]  /*35b0*/  @!P1 IADD3 R19, PT, PT, R19, 0x1, RZ ;  /* 0x0000000113139810 */ /* 0x000fe20007ffe0ff */
[----:B------:R-:W-:-:S04]  /*35c0*/  IMAD.HI.U32 R40, R40, R18, RZ ;  /* 0x0000001228287227 */ /* 0x000fc800078e00ff */
[----:B------:R-:W-:Y:S02]  /*35d0*/  IMAD R10, R40, R10, R18 ;  /* 0x0000000a280a7224 */ /* 0x000fe400078e0212 */
[----:B------:R-:W-:Y:S02]  /*35e0*/  @!P1 IMAD.IADD R11, R11, 0x1, -R12 ;  /* 0x000000010b0b9824 */ /* 0x000fe400078e0a0c */
[----:B------:R-:W-:Y:S01]  /*35f0*/  @!P3 IADD3 R21, PT, PT, R21, -R17, RZ ;  /* 0x800000111515b210 */ /* 0x000fe20007ffe0ff */
[----:B------:R-:W-:Y:S01]  /*3600*/  @!P3 VIADD R16, R16, 0x1 ;  /* 0x000000011010b836 */ /* 0x000fe20000000000 */
[----:B------:R-:W-:Y:S02]  /*3610*/  ISETP.GT.U32.AND P1, PT, R13, R10, PT ;  /* 0x0000000a0d00720c */ /* 0x000fe40003f24070 */
[----:B------:R-:W-:Y:S02]  /*3620*/  ISETP.GE.U32.AND P4, PT, R11, R12, PT ;  /* 0x0000000c0b00720c */ /* 0x000fe40003f86070 */
[----:B------:R-:W-:-:S02]  /*3630*/  LOP3.LUT R11, R2, R14, RZ, 0x3c, !PT ;  /* 0x0000000e020b7212 */ /* 0x000fc400078e3cff */
[----:B------:R-:W-:Y:S02]  /*3640*/  ISETP.GE.U32.AND P6, PT, R21, R17, PT ;  /* 0x000000111500720c */ /* 0x000fe40003fc6070 */
[----:B------:R-:W-:Y:S01]  /*3650*/  ISETP.GE.AND P0, PT, R11, RZ, PT ;  /* 0x000000ff0b00720c */ /* 0x000fe20003f06270 */
[----:B------:R-:W-:-:S04]  /*3660*/  IMAD.MOV R11, RZ, RZ, -R37 ;  /* 0x000000ffff0b7224 */ /* 0x000fc800078e0a25 */
[----:B------:R-:W-:Y:S02]  /*3670*/  @!P1 IMAD.IADD R10, R10, 0x1, -R13 ;  /* 0x000000010a0a9824 */ /* 0x000fe400078e0a0d */
[----:B------:R-:W-:Y:S02]  /*3680*/  @P4 VIADD R19, R19, 0x1 ;  /* 0x0000000113134836 */ /* 0x000fe40000000000 */
[----:B------:R-:W-:Y:S01]  /*3690*/  IMAD R11, R8, R11, R38 ;  /* 0x0000000b080b7224 */ /* 0x000fe200078e0226 */
[----:B------:R-:W-:Y:S01]  /*36a0*/  ISETP.GE.U32.AND P4, PT, R10, R13, PT ;  /* 0x0000000d0a00720c */ /* 0x000fe20003f86070 */
[----:B------:R-:W-:Y:S01]  /*36b0*/  @!P1 VIADD R40, R40, 0x1 ;  /* 0x0000000128289836 */ /* 0x000fe20000000000 */
[----:B------:R-:W-:Y:S01]  /*36c0*/  LOP3.LUT R10, R37, R7, RZ, 0x3c, !PT ;  /* 0x00000007250a7212 */ /* 0x000fe200078e3cff */
[----:B------:R-:W-:Y:S01]  /*36d0*/  @!P0 IMAD.MOV R19, RZ, RZ, -R19 ;  /* 0x000000ffff138224 */ /* 0x000fe200078e0a13 */
[----:B------:R-:W-:Y:S02]  /*36e0*/  @!P2 LOP3.LUT R19, RZ, R14, RZ, 0x33, !PT ;  /* 0x0000000eff13a212 */ /* 0x000fe400078e33ff */
[----:B------:R-:W-:-:S02]  /*36f0*/  LOP3.LUT R8, R22, R5, RZ, 0x3c, !PT ;  /* 0x0000000516087212 */ /* 0x000fc400078e3cff */
[----:B------:R-:W-:Y:S01]  /*3700*/  ISETP.GE.AND P2, PT, R10, RZ, PT ;  /* 0x000000ff0a00720c */ /* 0x000fe20003f46270 */
[----:B------:R-:W-:Y:S01]  /*3710*/  IMAD.WIDE R12, R19, UR10, RZ ;  /* 0x0000000a130c7c25 */ /* 0x000fe2000f8e02ff */
[----:B------:R-:W-:Y:S01]  /*3720*/  ISETP.GE.AND P0, PT, R8, RZ, PT ;  /* 0x000000ff0800720c */ /* 0x000fe20003f06270 */
[----:B------:R-:W-:Y:S01]  /*3730*/  USHF.R.S32.HI UR10, URZ, 0x1f, UR11 ;  /* 0x0000001fff0a7899 */ /* 0x000fe2000801140b */
[----:B------:R-:W-:Y:S01]  /*3740*/  ISETP.NE.AND P1, PT, R5, RZ, PT ;  /* 0x000000ff0500720c */ /* 0x000fe20003f25270 */
[----:B------:R-:W-:Y:S01]  /*3750*/  @P4 VIADD R40, R40, 0x1 ;  /* 0x0000000128284836 */ /* 0x000fe20000000000 */
[----:B------:R-:W-:Y:S01]  /*3760*/  @P6 IADD3 R16, PT, PT, R16, 0x1, RZ ;  /* 0x0000000110106810 */ /* 0x000fe20007ffe0ff */
[C---:B------:R-:W-:Y:S01]  /*3770*/  IMAD.WIDE.U32 R12, R0.reuse, UR11, R12 ;  /* 0x0000000b000c7c25 */ /* 0x040fe2000f8e000c */
[----:B------:R-:W-:Y:S01]  /*3780*/  IADD3 R19, PT, PT, -R19, RZ, RZ ;  /* 0x000000ff13137210 */ /* 0x000fe20007ffe1ff */
[----:B------:R-:W-:Y:S02]  /*3790*/  UIMAD UR11, UR22, UR11, URZ ;  /* 0x0000000b160b72a4 */ /* 0x000fe4000f8e02ff */
[----:B------:R-:W-:Y:S01]  /*37a0*/  IMAD R13, R0, UR10, R13 ;  /* 0x0000000a000d7c24 */ /* 0x000fe2000f8e020d */
[----:B------:R-:W-:Y:S01]  /*37b0*/  UIMAD UR10, UR7, UR4, URZ ;  /* 0x00000004070a72a4 */ /* 0x000fe2000f8e02ff */
[----:B------:R-:W-:Y:S01]  /*37c0*/  @!P2 IMAD.MOV R16, RZ, RZ, -R16 ;  /* 0x000000ffff10a224 */ /* 0x000fe200078e0a10 */
[----:B------:R-:W-:Y:S01]  /*37d0*/  @!P5 LOP3.LUT R16, RZ, R7, RZ, 0x33, !PT ;  /* 0x00000007ff10d212 */ /* 0x000fe200078e33ff */
[----:B------:R-:W-:Y:S01]  /*37e0*/  IMAD R19, R14, R19, R2 ;  /* 0x000000130e137224 */ /* 0x000fe200078e0202 */
[----:B------:R-:W-:Y:S01]  /*37f0*/  @!P0 IADD3 R40, PT, PT, -R40, RZ, RZ ;  /* 0x000000ff28288210 */ /* 0x000fe20007ffe1ff */
[----:B------:R-:W-:Y:S01]  /*3800*/  IMAD.MOV R2, RZ, RZ, -R22 ;  /* 0x000000ffff027224 */ /* 0x000fe200078e0a16 */
[----:B------:R-:W-:Y:S01]  /*3810*/  @!P1 LOP3.LUT R40, RZ, R5, RZ, 0x33, !PT ;  /* 0x00000005ff289212 */ /* 0x000fe200078e33ff */
[----:B------:R-:W-:-:S02]  /*3820*/  IMAD.MOV R8, RZ, RZ, -R16 ;  /* 0x000000ffff087224 */ /* 0x000fc400078e0a10 */
[----:B------:R-:W-:Y:S01]  /*3830*/  IMAD.WIDE R12, R19, UR4, R12 ;  /* 0x00000004130c7c25 */ /* 0x000fe2000f8e020c */
[----:B------:R-:W-:-:S03]  /*3840*/  IADD3 R0, PT, PT, -R40, RZ, RZ ;  /* 0x000000ff28007210 */ /* 0x000fc60007ffe1ff */
[----:B------:R-:W-:Y:S01]  /*3850*/  IMAD.WIDE R10, R11, UR5, RZ ;  /* 0x000000050b0a7c25 */ /* 0x000fe2000f8e02ff */
[----:B------:R-:W0:Y:S03]  /*3860*/  LDCU.64 UR4, c[0x0][0x420] ;  /* 0x00008400ff0477ac */ /* 0x000e260008000a00 */
[----:B------:R-:W-:-:S04]  /*3870*/  IMAD.WIDE R16, R16, UR6, RZ ;  /* 0x0000000610107c25 */ /* 0x000fc8000f8e02ff */
[----:B------:R-:W-:Y:S02]  /*3880*/  IMAD R2, R6, R2, R9 ;  /* 0x0000000206027224 */ /* 0x000fe400078e0209 */
[----:B------:R-:W-:Y:S02]  /*3890*/  IMAD R8, R7, R8, R37 ;  /* 0x0000000807087224 */ /* 0x000fe400078e0225 */
[----:B------:R-:W-:Y:S01]  /*38a0*/  IMAD R5, R5, R0, R22 ;  /* 0x0000000005057224 */ /* 0x000fe200078e0216 */
[----:B------:R-:W-:Y:S01]  /*38b0*/  IADD3 R0, P1, P0, R16, R12, R10 ;  /* 0x0000000c10007210 */ /* 0x000fe2000783e00a */
[----:B------:R-:W-:-:S03]  /*38c0*/  IMAD.WIDE R6, R2, UR11, RZ ;  /* 0x0000000b02067c25 */ /* 0x000fc6000f8e02ff */
[----:B------:R-:W-:Y:S01]  /*38d0*/  IADD3.X R10, PT, PT, R17, R13, R11, P1, P0 ;  /* 0x0000000d110a7210 */ /* 0x000fe20000fe040b */
        /* <DEDUP_REMOVED lines=11> */
.L_x_48:
[----:B------:R-:W0:Y:S01]  /*3990*/  LDC.64 R2, c[0x0][0x420] ;  /* 0x00010800ff027b82 */ /* 0x000e220000000a00 */
[----:B------:R-:W-:-:S05]  /*39a0*/  IADD3 R0, PT, PT, R15, UR20, RZ ;  /* 0x000000140f007c10 */ /* 0x000fca000fffe0ff */
[----:B0-----:R-:W-:-:S05]  /*39b0*/  IMAD.WIDE.U32 R2, R0, 0x4, R2 ;  /* 0x0000000400027825 */ /* 0x001fca00078e0002 */
[----:B------:R1:W-:Y:S02]  /*39c0*/  STG.E desc[UR8][R2.64], R23 ;  /* 0x0000001702007986 */ /* 0x0003e4000c101908 */
.L_x_47:
[----:B------:R-:W-:Y:S05]  /*39d0*/  BSYNC.RECONVERGENT B1 ;  /* 0x0000000000017941 */ /* 0x000fea0003800200 */
.L_x_46:
[----:B------:R-:W2:Y:S01]  /*39e0*/  LDCU UR10, c[0x0][0x534] ;  /* 0x0000a680ff0a77ac */ /* 0x000ea20008000800 */
[C---:B------:R-:W-:Y:S02]  /*39f0*/  LOP3.LUT R0, R34.reuse, 0x18, RZ, 0xfc, !PT ;  /* 0x0000001822007812 */ /* 0x040fe400078efcff */
[----:B------:R-:W-:Y:S02]  /*3a00*/  CS2R R6, SRZ ;  /* 0x0000000000067805 */ /* 0x000fe4000001ff00 */
[C---:B01----:R-:W-:Y:S02]  /*3a10*/  LOP3.LUT R3, R34.reuse, 0x8, RZ, 0xfc, !PT ;  /* 0x0000000822037812 */ /* 0x043fe400078efcff */
[----:B------:R-:W-:Y:S02]  /*3a20*/  CS2R R8, SRZ ;  /* 0x0000000000087805 */ /* 0x000fe4000001ff00 */
[C---:B------:R-:W-:Y:S02]  /*3a30*/  LOP3.LUT R2, R34.reuse, 0x10, RZ, 0xfc, !PT ;  /* 0x0000001022027812 */ /* 0x040fe400078efcff */
[----:B------:R-:W-:Y:S01]  /*3a40*/  CS2R R10, SRZ ;  /* 0x00000000000a7805 */ /* 0x000fe2000001ff00 */
[----:B------:R-:W-:Y:S01]  /*3a50*/  IMAD.MOV.U32 R12, RZ, RZ, RZ ;  /* 0x000000ffff0c7224 */ /* 0x000fe200078e00ff */
[----:B--2---:R-:W-:Y:S01]  /*3a60*/  ISETP.GE.AND P0, PT, R34, UR10, PT ;  /* 0x0000000a22007c0c */ /* 0x004fe2000bf06270 */
[----:B------:R-:W-:Y:S01]  /*3a70*/  UISETP.GE.AND UP0, UPT, UR10, 0x1, UPT ;  /* 0x000000010a00788c */ /* 0x000fe2000bf06270 */
[----:B------:R-:W-:-:S02]  /*3a80*/  ISETP.GE.AND P4, PT, R0, UR10, PT ;  /* 0x0000000a00007c0c */ /* 0x000fc4000bf86270 */
[----:B------:R-:W-:Y:S02]  /*3a90*/  ISETP.GT.U32.OR P0, PT, R20, 0x7f, P0 ;  /* 0x0000007f1400780c */ /* 0x000fe40000704470 */
[----:B------:R-:W-:Y:S02]  /*3aa0*/  LOP3.LUT R0, R34, 0x30, RZ, 0xfc, !PT ;  /* 0x0000003022007812 */ /* 0x000fe400078efcff */
[----:B------:R-:W-:Y:S02]  /*3ab0*/  ISETP.GE.AND P6, PT, R3, UR10, PT ;  /* 0x0000000a03007c0c */ /* 0x000fe4000bfc6270 */
[----:B------:R-:W-:Y:S02]  /*3ac0*/  ISETP.GE.AND P5, PT, R2, UR10, PT ;  /* 0x0000000a02007c0c */ /* 0x000fe4000bfa6270 */
[C---:B------:R-:W-:Y:S02]  /*3ad0*/  LOP3.LUT R3, R34.reuse, 0x20, RZ, 0xfc, !PT ;  /* 0x0000002022037812 */ /* 0x040fe400078efcff */
[----:B------:R-:W-:-:S02]  /*3ae0*/  LOP3.LUT R2, R34, 0x28, RZ, 0xfc, !PT ;  /* 0x0000002822027812 */ /* 0x000fc400078efcff */
[----:B------:R-:W-:Y:S01]  /*3af0*/  ISETP.GE.AND P1, PT, R0, UR10, PT ;  /* 0x0000000a00007c0c */ /* 0x000fe2000bf26270 */
[----:B------:R-:W-:Y:S01]  /*3b00*/  @!P0 FADD.FTZ R4, -R23, R32 ;  /* 0x0000002017048221 */ /* 0x000fe20000010100 */
[----:B------:R-:W-:Y:S01]  /*3b10*/  LOP3.LUT R0, R34, 0x38, RZ, 0xfc, !PT ;  /* 0x0000003822007812 */ /* 0x000fe200078efcff */
[----:B------:R-:W-:Y:S01]  /*3b20*/  IMAD R34, R15, 0x18, R34 ;  /* 0x000000180f227824 */ /* 0x000fe200078e0222 */
[----:B------:R-:W-:Y:S01]  /*3b30*/  ISETP.GE.AND P3, PT, R3, UR10, PT ;  /* 0x0000000a03007c0c */ /* 0x000fe2000bf66270 */
[----:B------:R-:W-:Y:S01]  /*3b40*/  @!P0 FMUL.FTZ R4, R4, 1.4426950216293334961 ;  /* 0x3fb8aa3b04048820 */ /* 0x000fe20000410000 */
[----:B------:R-:W-:Y:S02]  /*3b50*/  ISETP.GE.AND P2, PT, R2, UR10, PT ;  /* 0x0000000a02007c0c */ /* 0x000fe4000bf46270 */
[----:B------:R-:W-:Y:S02]  /*3b60*/  CS2R R2, SRZ ;  /* 0x0000000000027805 */ /* 0x000fe4000001ff00 */
[----:B------:R-:W-:-:S02]  /*3b70*/  ISETP.GT.U32.OR P6, PT, R20, 0x7f, P6 ;  /* 0x0000007f1400780c */ /* 0x000fc400037c4470 */
[C---:B------:R-:W-:Y:S01]  /*3b80*/  ISETP.GT.U32.OR P5, PT, R20.reuse, 0x7f, P5 ;  /* 0x0000007f1400780c */ /* 0x040fe20002fa4470 */
[----:B------:R-:W0:Y:S01]  /*3b90*/  @!P0 MUFU.EX2 R4, R4 ;  /* 0x0000000400048308 */ /* 0x000e220000000800 */
[C---:B------:R-:W-:Y:S02]  /*3ba0*/  ISETP.GT.U32.OR P4, PT, R20.reuse, 0x7f, P4 ;  /* 0x0000007f1400780c */ /* 0x040fe40002784470 */
[C---:B------:R-:W-:Y:S02]  /*3bb0*/  ISETP.GT.U32.OR P3, PT, R20.reuse, 0x7f, P3 ;  /* 0x0000007f1400780c */ /* 0x040fe40001f64470 */
[C---:B------:R-:W-:Y:S02]  /*3bc0*/  ISETP.GT.U32.OR P2, PT, R20.reuse, 0x7f, P2 ;  /* 0x0000007f1400780c */ /* 0x040fe40001744470 */
[----:B------:R-:W-:-:S03]  /*3bd0*/  ISETP.GT.U32.OR P1, PT, R20, 0x7f, P1 ;  /* 0x0000007f1400780c */ /* 0x000fc60000f24470 */
[C---:B------:R-:W-:Y:S02]  /*3be0*/  @!P6 FADD.FTZ R31, -R23.reuse, R31 ;  /* 0x0000001f171fe221 */ /* 0x040fe40000010100 */
[C---:B------:R-:W-:Y:S01]  /*3bf0*/  @!P5 FADD.FTZ R30, -R23.reuse, R30 ;  /* 0x0000001e171ed221 */ /* 0x040fe20000010100 */
[----:B0-----:R0:W-:Y:S01]  /*3c00*/  @!P0 STS [R33], R4 ;  /* 0x0000000421008388 */ /* 0x0011e20000000800 */
[----:B------:R-:W-:Y:S01]  /*3c10*/  ISETP.GE.AND P0, PT, R0, UR10, PT ;  /* 0x0000000a00007c0c */ /* 0x000fe2000bf06270 */
[C---:B------:R-:W-:Y:S01]  /*3c20*/  @!P4 FADD.FTZ R29, -R23.reuse, R29 ;  /* 0x0000001d171dc221 */ /* 0x040fe20000010100 */
[C---:B------:R-:W-:Y:S02]  /*3c30*/  @!P3 FADD.FTZ R27, -R23.reuse, R27 ;  /* 0x0000001b171bb221 */ /* 0x040fe40000010100 */
[C---:B------:R-:W-:Y:S01]  /*3c40*/  @!P2 FADD.FTZ R26, -R23.reuse, R26 ;  /* 0x0000001a171aa221 */ /* 0x040fe20000010100 */
[----:B------:R-:W-:Y:S01]  /*3c50*/  ISETP.GT.U32.OR P0, PT, R20, 0x7f, P0 ;  /* 0x0000007f1400780c */ /* 0x000fe20000704470 */
[----:B------:R-:W-:Y:S01]  /*3c60*/  @!P1 FADD.FTZ R25, -R23, R25 ;  /* 0x0000001917199221 */ /* 0x000fe20000010100 */
[----:B------:R-:W-:Y:S01]  /*3c70*/  @!P5 FMUL.FTZ R30, R30, 1.4426950216293334961 ;  /* 0x3fb8aa3b1e1ed820 */ /* 0x000fe20000410000 */
[----:B------:R-:W-:Y:S01]  /*3c80*/  @!P4 FMUL.FTZ R29, R29, 1.4426950216293334961 ;  /* 0x3fb8aa3b1d1dc820 */ /* 0x000fe20000410000 */
[----:B------:R-:W-:Y:S01]  /*3c90*/  @!P3 FMUL.FTZ R27, R27, 1.4426950216293334961 ;  /* 0x3fb8aa3b1b1bb820 */ /* 0x000fe20000410000 */
[----:B------:R-:W-:Y:S01]  /*3ca0*/  @!P2 FMUL.FTZ R26, R26, 1.4426950216293334961 ;  /* 0x3fb8aa3b1a1aa820 */ /* 0x000fe20000410000 */
[----:B------:R-:W-:Y:S01]  /*3cb0*/  @!P1 FMUL.FTZ R25, R25, 1.4426950216293334961 ;  /* 0x3fb8aa3b19199820 */ /* 0x000fe20000410000 */
[----:B------:R-:W-:Y:S01]  /*3cc0*/  @!P6 FMUL.FTZ R31, R31, 1.4426950216293334961 ;  /* 0x3fb8aa3b1f1fe820 */ /* 0x000fe20000410000 */
[----:B------:R-:W1:Y:S04]  /*3cd0*/  @!P5 MUFU.EX2 R30, R30 ;  /* 0x0000001e001ed308 */ /* 0x000e680000000800 */
[----:B------:R2:W3:Y:S01]  /*3ce0*/  @!P6 MUFU.EX2 R0, R31 ;  /* 0x0000001f0000e308 */ /* 0x0004e20000000800 */
[----:B------:R-:W-:-:S03]  /*3cf0*/  @!P0 FADD.FTZ R23, -R23, R24 ;  /* 0x0000001817178221 */ /* 0x000fc60000010100 */
[----:B------:R-:W4:Y:S01]  /*3d00*/  @!P4 MUFU.EX2 R29, R29 ;  /* 0x0000001d001dc308 */ /* 0x000f220000000800 */
[----:B------:R-:W-:-:S03]  /*3d10*/  @!P0 FMUL.FTZ R23, R23, 1.4426950216293334961 ;  /* 0x3fb8aa3b17178820 */ /* 0x000fc60000410000 */
[----:B------:R-:W5:Y:S01]  /*3d20*/  @!P3 MUFU.EX2 R27, R27 ;  /* 0x0000001b001bb308 */ /* 0x000f620000000800 */
[----:B0-----:R-:W-:Y:S01]  /*3d30*/  CS2R R4, SRZ ;  /* 0x0000000000047805 */ /* 0x001fe2000001ff00 */
[----:B-1----:R-:W-:Y:S02]  /*3d40*/  @!P5 STS [R33+0x440], R30 ;  /* 0x0004401e2100d388 */ /* 0x002fe40000000800 */
[----:B------:R-:W0:Y:S01]  /*3d50*/  @!P2 MUFU.EX2 R26, R26 ;  /* 0x0000001a001aa308 */ /* 0x000e220000000800 */
[----:B--2---:R-:W1:Y:S01]  /*3d60*/  LDC R31, c[0x0][0x44c] ;  /* 0x00011300ff1f7b82 */ /* 0x004e620000000800 */
[----:B---3--:R2:W-:Y:S02]  /*3d70*/  @!P6 STS [R33+0x220], R0 ;  /* 0x000220002100e388 */ /* 0x0085e40000000800 */
[----:B------:R-:W3:Y:S02]  /*3d80*/  @!P1 MUFU.EX2 R25, R25 ;  /* 0x0000001900199308 */ /* 0x000ee40000000800 */
[----:B----4-:R4:W-:Y:S02]  /*3d90*/  @!P4 STS [R33+0x660], R29 ;  /* 0x0006601d2100c388 */ /* 0x0109e40000000800 */
[----:B------:R-:W3:Y:S02]  /*3da0*/  @!P0 MUFU.EX2 R23, R23 ;  /* 0x0000001700178308 */ /* 0x000ee40000000800 */
[----:B-----5:R1:W-:Y:S04]  /*3db0*/  @!P3 STS [R33+0x880], R27 ;  /* 0x0008801b2100b388 */ /* 0x0203e80000000800 */
[----:B0-----:R0:W-:Y:S04]  /*3dc0*/  @!P2 STS [R33+0xaa0], R26 ;  /* 0x000aa01a2100a388 */ /* 0x0011e80000000800 */
[----:B---3--:R0:W-:Y:S04]  /*3dd0*/  @!P1 STS [R33+0xcc0], R25 ;  /* 0x000cc01921009388 */ /* 0x0081e80000000800 */
[----:B------:R0:W-:Y:S01]  /*3de0*/  @!P0 STS [R33+0xee0], R23 ;  /* 0x000ee01721008388 */ /* 0x0001e20000000800 */
[----:B-1----:R-:W-:-:S02]  /*3df0*/  IMAD R35, R31, UR20, RZ ;  /* 0x000000141f237c24 */ /* 0x002fc4000f8e02ff */
[----:B--2---:R-:W-:Y:S01]  /*3e00*/  IMAD.MOV.U32 R0, RZ, RZ, RZ ;  /* 0x000000ffff007224 */ /* 0x004fe200078e00ff */
[----:B------:R-:W-:Y:S02]  /*3e10*/  BAR.SYNC.DEFER_BLOCKING 0x0 ;  /* 0x0000000000007b1d */ /* 0x000fe40000010000 */
[----:B------:R-:W-:Y:S01]  /*3e20*/  LEA R34, P0, R34, R35, 0x2 ;  /* 0x0000002322227211 */ /* 0x000fe200078010ff */
[----:B----4-:R-:W-:-:S03]  /*3e30*/  IMAD.SHL.U32 R29, R20, 0x4, RZ ;  /* 0x00000004141d7824 */ /* 0x010fc600078e00ff */
[----:B------:R-:W-:Y:S02]  /*3e40*/  LEA.HI.X.SX32 R35, R35, RZ, 0x1, P0 ;  /* 0x000000ff23237211 */ /* 0x000fe400000f0eff */
[----:B------:R-:W-:Y:S01]  /*3e50*/  LOP3.LUT R29, R29, 0x1c, RZ, 0xc0, !PT ;  /* 0x0000001c1d1d7812 */ /* 0x000fe200078ec0ff */
[----:B0-----:R-:W-:Y:S06]  /*3e60*/  BRA.U !UP0, `(.L_x_54) ;  /* 0x00000009082c7547 */ /* 0x001fec000b800000 */
        /* <DEDUP_REMOVED lines=8> */
[----:B------:R-:W-:-:S02]  /*3ef0*/  CS2R R20, SRZ ;  /* 0x0000000000147805 */ /* 0x000fc4000001ff00 */
[----:B------:R-:W-:Y:S02]  /*3f00*/  CS2R R18, SRZ ;  /* 0x0000000000127805 */ /* 0x000fe4000001ff00 */
[----:B------:R-:W-:Y:S02]  /*3f10*/  CS2R R16, SRZ ;  /* 0x0000000000107805 */ /* 0x000fe4000001ff00 */
[----:B0-----:R-:W-:-:S04]  /*3f20*/  LEA R34, P0, R34, UR4, 0x2 ;  /* 0x0000000422227c11 */ /* 0x001fc8000f8010ff */
[----:B------:R-:W-:Y:S01]  /*3f30*/  IADD3.X R35, PT, PT, R35, UR5, RZ, P0, !PT ;  /* 0x0000000523237c10 */ /* 0x000fe200087fe4ff */
[----:B------:R-:W-:Y:S08]  /*3f40*/  BRA.U !UP0, `(.L_x_55) ;  /* 0x00000005085c7547 */ /* 0x000ff0000b800000 */
[----:B------:R-:W0:Y:S01]  /*3f50*/  LDCU UR5, c[0x0][0x440] ;  /* 0x00008800ff0577ac */ /* 0x000e220008000800 */
[----:B------:R-:W-:Y:S01]  /*3f60*/  LOP3.LUT R0, R29, 0x40, RZ, 0xfc, !PT ;  /* 0x000000401d007812 */ /* 0x000fe200078efcff */
[----:B------:R-:W-:Y:S01]  /*3f70*/  IMAD R31, R31, UR21, RZ ;  /* 0x000000151f1f7c24 */ /* 0x000fe2000f8e02ff */
[----:B------:R-:W-:Y:S01]  /*3f80*/  LOP3.LUT R32, R29, 0x20, RZ, 0xfc, !PT ;  /* 0x000000201d207812 */ /* 0x000fe200078efcff */
[----:B------:R-:W1:Y:S01]  /*3f90*/  LDCU UR4, c[0x0][0x44c] ;  /* 0x00008980ff0477ac */ /* 0x000e620008000800 */
[----:B------:R-:W-:Y:S01]  /*3fa0*/  IMAD.MOV.U32 R14, RZ, RZ, R28 ;  /* 0x000000ffff0e7224 */ /* 0x000fe200078e001c */
[----:B------:R-:W-:Y:S02]  /*3fb0*/  CS2R R2, SRZ ;  /* 0x0000000000027805 */ /* 0x000fe4000001ff00 */
[----:B------:R-:W-:Y:S01]  /*3fc0*/  CS2R R4, SRZ ;  /* 0x0000000000047805 */ /* 0x000fe2000001ff00 */
[----:B------:R-:W-:Y:S01]  /*3fd0*/  ULOP3.LUT UR10, UR10, 0x7ffffffe, URZ, 0xc0, !UPT ;  /* 0x7ffffffe0a0a7892 */ /* 0x000fe2000f8ec0ff */
[----:B------:R-:W-:Y:S01]  /*3fe0*/  CS2R R6, SRZ ;  /* 0x0000000000067805 */ /* 0x000fe2000001ff00 */
[----:B------:R-:W-:Y:S01]  /*3ff0*/  UIADD3 UR7, UPT, UPT, UR21, -UR20, URZ ;  /* 0x8000001415077290 */ /* 0x000fe2000fffe0ff */
[----:B------:R-:W-:-:S02]  /*4000*/  CS2R R8, SRZ ;  /* 0x0000000000087805 */ /* 0x000fc4000001ff00 */
[----:B------:R-:W-:Y:S01]  /*4010*/  CS2R R10, SRZ ;  /* 0x00000000000a7805 */ /* 0x000fe2000001ff00 */
[----:B------:R-:W-:Y:S01]  /*4020*/  IMAD.MOV.U32 R12, RZ, RZ, RZ ;  /* 0x000000ffff0c7224 */ /* 0x000fe200078e00ff */
[----:B------:R-:W-:Y:S01]  /*4030*/  UIADD3 UR6, UPT, UPT, -UR10, URZ, URZ ;  /* 0x000000ff0a067290 */ /* 0x000fe2000fffe1ff */
[----:B------:R-:W-:Y:S01]  /*4040*/  IMAD.U32 R30, RZ, RZ, UR10 ;  /* 0x0000000aff1e7e24 */ /* 0x000fe2000f8e00ff */
[----:B------:R-:W-:Y:S02]  /*4050*/  ISETP.GE.AND P4, PT, R15, UR7, PT ;  /* 0x000000070f007c0c */ /* 0x000fe4000bf86270 */
[----:B0-----:R-:W-:Y:S01]  /*4060*/  ISETP.GE.AND P3, PT, R0, UR5, PT ;  /* 0x0000000500007c0c */ /* 0x001fe2000bf66270 */
[----:B------:R-:W-:Y:S01]  /*4070*/  IMAD.MOV.U32 R0, RZ, RZ, RZ ;  /* 0x000000ffff007224 */ /* 0x000fe200078e00ff */
[----:B------:R-:W0:Y:S01]  /*4080*/  LDCU UR5, c[0x0][0x440] ;  /* 0x00008800ff0577ac */ /* 0x000e220008000800 */
[----:B-1----:R-:W-:-:S12]  /*4090*/  UIMAD UR4, UR21, UR4, URZ ;  /* 0x00000004150472a4 */ /* 0x002fd8000f8e02ff */
.L_x_60:
[----:B------:R-:W-:Y:S04]  /*40a0*/  BSSY.RECONVERGENT B0, `(.L_x_56) ;  /* 0x000000f000007945 */ /* 0x000fe80003800200 */
[----:B0-----:R-:W-:Y:S05]  /*40b0*/  @P4 BRA `(.L_x_57) ;  /* 0x0000000000344947 */ /* 0x001fea0003800000 */
[C---:B------:R-:W-:Y:S02]  /*40c0*/  LOP3.LUT R13, R29.reuse, 0x40, RZ, 0xfc, !PT ;  /* 0x000000401d0d7812 */ /* 0x040fe400078efcff */
[----:B------:R-:W-:Y:S02]  /*40d0*/  CS2R R18, SRZ ;  /* 0x0000000000127805 */ /* 0x000fe4000001ff00 */
[----:B0-----:R-:W-:Y:S02]  /*40e0*/  ISETP.GE.AND P1, PT, R29, UR5, PT ;  /* 0x000000051d007c0c */ /* 0x001fe4000bf26270 */
[----:B------:R-:W-:Y:S02]  /*40f0*/  CS2R R16, SRZ ;  /* 0x0000000000107805 */ /* 0x000fe4000001ff00 */
[----:B------:R-:W-:Y:S02]  /*4100*/  ISETP.GE.AND P0, PT, R32, UR5, PT ;  /* 0x0000000520007c0c */ /* 0x000fe4000bf06270 */
[----:B------:R-:W-:Y:S02]  /*4110*/  CS2R R22, SRZ ;  /* 0x0000000000167805 */ /* 0x000fe4000001ff00 */
[----:B------:R-:W-:Y:S02]  /*4120*/  ISETP.GE.AND P3, PT, R13, UR5, PT ;  /* 0x000000050d007c0c */ /* 0x000fe4000bf66270 */
[----:B------:R-:W-:Y:S02]  /*4130*/  CS2R R20, SRZ ;  /* 0x0000000000147805 */ /* 0x000fe4000001ff00 */
[----:B------:R-:W-:Y:S02]  /*4140*/  CS2R R26, SRZ ;  /* 0x00000000001a7805 */ /* 0x000fe4000001ff00 */
[----:B------:R-:W-:Y:S01]  /*4150*/  CS2R R24, SRZ ;  /* 0x0000000000187805 */ /* 0x000fe2000001ff00 */
[----:B------:R1:W5:Y:S04]  /*4160*/  @!P1 LDG.E.128 R16, desc[UR8][R34.64] ;  /* 0x0000000822109981 */ /* 0x000368000c1e1d00 */
[----:B------:R1:W5:Y:S04]  /*4170*/  @!P0 LDG.E.128 R20, desc[UR8][R34.64+0x80] ;  /* 0x0000800822148981 */ /* 0x000368000c1e1d00 */
[----:B------:R1:W5:Y:S02]  /*4180*/  @!P3 LDG.E.128 R24, desc[UR8][R34.64+0x100] ;  /* 0x000100082218b981 */ /* 0x000364000c1e1d00 */
.L_x_57:
[----:B0-----:R-:W-:Y:S05]  /*4190*/  BSYNC.RECONVERGENT B0 ;  /* 0x0000000000007941 */ /* 0x001fea0003800200 */
.L_x_56:
[----:B------:R-:W0:Y:S01]  /*41a0*/  LDS R13, [R14] ;  /* 0x000000000e0d7984 */ /* 0x000e220000000800 */
[----:B------:R-:W-:Y:S01]  /*41b0*/  ISETP.GE.AND P4, PT, R15, UR7, PT ;  /* 0x000000070f007c0c */ /* 0x000fe2000bf86270 */
[----:B------:R-:W-:Y:S01]  /*41c0*/  BSSY.RECONVERGENT B0, `(.L_x_58) ;  /* 0x000001c000007945 */ /* 0x000fe20003800200 */
        /* <DEDUP_REMOVED lines=21> */
[----:B------:R-:W-:Y:S02]  /*4320*/  CS2R R26, SRZ ;  /* 0x00000000001a7805 */ /* 0x000fe4000001ff00 */
[----:B------:R-:W-:Y:S02]  /*4330*/  CS2R R24, SRZ ;  /* 0x0000000000187805 */ /* 0x000fe4000001ff00 */
[----:B------:R-:W-:Y:S05]  /*4340*/  LEA.HI.X.SX32 R37, R31, R35, 0x2, P0 ;  /* 0x000000231f257211 */ /* 0x000fea00000f16ff */
[----:B------:R0:W5:Y:S04]  /*4350*/  @!P2 LDG.E.128 R16, desc[UR8][R36.64] ;  /* 0x000000082410a981 */ /* 0x000168000c1e1d00 */
[----:B------:R0:W5:Y:S04]  /*4360*/  @!P1 LDG.E.128 R20, desc[UR8][R36.64+0x80] ;  /* 0x0000800824149981 */ /* 0x000168000c1e1d00 */
[----:B------:R0:W5:Y:S02]  /*4370*/  @!P3 LDG.E.128 R24, desc[UR8][R36.64+0x100] ;  /* 0x000100082418b981 */ /* 0x000164000c1e1d00 */
.L_x_59:
[----:B------:R-:W-:Y:S05]  /*4380*/  BSYNC.RECONVERGENT B0 ;  /* 0x0000000000007941 */ /* 0x000fea0003800200 */
.L_x_58:
[----:B------:R2:W3:Y:S01]  /*4390*/  LDS R13, [R14+0x44] ;  /* 0x000044000e0d7984 */ /* 0x0004e20000000800 */
[----:B------:R-:W-:Y:S01]  /*43a0*/  UIADD3 UR6, UPT, UPT, UR6, 0x2, URZ ;  /* 0x0000000206067890 */ /* 0x000fe2000fffe0ff */
[C---:B-1----:R-:W-:Y:S03]  /*43b0*/  LEA R34, P0, R31.reuse, R34, 0x3 ;  /* 0x000000221f227211 */ /* 0x042fe600078018ff */
        /* <DEDUP_REMOVED lines=16> */
.L_x_55:
[----:B------:R-:W1:Y:S02]  /*44c0*/  LDCU UR4, c[0x0][0x534] ;  /* 0x0000a680ff0477ac */ /* 0x000e640008000800 */
[----:B-1----:R-:W-:-:S04]  /*44d0*/  ULOP3.LUT UR4, UR4, 0x1, URZ, 0xc0, !UPT ;  /* 0x0000000104047892 */ /* 0x002fc8000f8ec0ff */
[----:B------:R-:W-:-:S09]  /*44e0*/  UISETP.NE.U32.AND UP0, UPT, UR4, 0x1, UPT ;  /* 0x000000010400788c */ /* 0x000fd2000bf05070 */
[----:B------:R-:W-:Y:S05]  /*44f0*/  BRA.U UP0, `(.L_x_54) ;  /* 0x0000000100887547 */ /* 0x000fea000b800000 */
[----:B------:R-:W-:Y:S01]  /*4500*/  IMAD R13, R30, 0x44, R28 ;  /* 0x000000441e0d7824 */ /* 0x000fe200078e021c */
[----:B------:R-:W-:Y:S01]  /*4510*/  UIADD3 UR4, UPT, UPT, UR21, -UR20, URZ ;  /* 0x8000001415047290 */ /* 0x000fe2000fffe0ff */
[----:B------:R-:W-:Y:S04]  /*4520*/  BSSY.RECONVERGENT B0, `(.L_x_61) ;  /* 0x0000013000007945 */ /* 0x000fe80003800200 */
[----:B------:R-:W1:Y:S01]  /*4530*/  LDS R13, [R13] ;  /* 0x000000000d0d7984 */ /* 0x000e620000000800 */
        /* <DEDUP_REMOVED lines=17> */
.L_x_62:
[----:B------:R-:W-:Y:S05]  /*4650*/  BSYNC.RECONVERGENT B0 ;  /* 0x0000000000007941 */ /* 0x000fea0003800200 */
.L_x_61:
        /* <DEDUP_REMOVED lines=12> */
.L_x_54:
[----:B------:R-:W-:-:S04]  /*4720*/  IADD3 R17, PT, PT, R15, UR20, RZ ;  /* 0x000000140f117c10 */ /* 0x000fc8000fffe0ff */
[----:B------:R-:W-:-:S13]  /*4730*/  ISETP.GE.AND P0, PT, R17, UR21, PT ;  /* 0x0000001511007c0c */ /* 0x000fda000bf06270 */
[----:B------:R-:W-:Y:S05]  /*4740*/  @P0 EXIT ;  /* 0x000000000000094d */ /* 0x000fea0003800000 */
[----:B------:R-:W-:Y:S01]  /*4750*/  IABS R18, UR22 ;  /* 0x0000001600127c13 */ /* 0x000fe20008000000 */
[----:B------:R-:W1:Y:S01]  /*4760*/  LDC R16, c[0x0][0x434] ;  /* 0x00010d00ff107b82 */ /* 0x000e620000000800 */
[----:B------:R-:W-:Y:S01]  /*4770*/  IABS R20, R17 ;  /* 0x0000001100147213 */ /* 0x000fe20000000000 */
[----:B------:R-:W3:Y:S01]  /*4780*/  LDCU.128 UR4, c[0x0][0x400] ;  /* 0x00008000ff0477ac */ /* 0x000ee20008000c00 */
[----:B------:R-:W4:Y:S01]  /*4790*/  I2F.RP R22, R18 ;  /* 0x0000001200167306 */ /* 0x000f220000209400 */
[----:B------:R-:W-:Y:S01]  /*47a0*/  IABS R14, UR22 ;  /* 0x00000016000e7c13 */ /* 0x000fe20008000000 */
[----:B------:R-:W5:Y:S01]  /*47b0*/  LDCU.64 UR10, c[0x0][0x410] ;  /* 0x00008200ff0a77ac */ /* 0x000f620008000a00 */
[----:B------:R-:W-:-:S03]  /*47c0*/  F2FP.F16.F32.PACK_AB R7, R7, R8 ;  /* 0x000000080707723e */ /* 0x000fc600000000ff */
[----:B------:R-:W-:Y:S01]  /*47d0*/  IMAD.MOV R14, RZ, RZ, -R14 ;  /* 0x000000ffff0e7224 */ /* 0x000fe200078e0a0e */
[----:B------:R-:W-:Y:S02]  /*47e0*/  F2FP.F16.F32.PACK_AB R5, R5, R6 ;  /* 0x000000060505723e */ /* 0x000fe400000000ff */
[----:B------:R-:W-:Y:S01]  /*47f0*/  F2FP.F16.F32.PACK_AB R11, R11, R12 ;  /* 0x0000000c0b0b723e */ /* 0x000fe200000000ff */
[----:B------:R-:W-:Y:S01]  /*4800*/  IMAD.MOV.U32 R6, RZ, RZ, R7 ;  /* 0x000000ffff067224 */ /* 0x000fe200078e0007 */
[----:B------:R-:W-:Y:S01]  /*4810*/  F2FP.F16.F32.PACK_AB R9, R9, R10 ;  /* 0x0000000a0909723e */ /* 0x000fe200000000ff */
[----:B------:R-:W-:Y:S01]  /*4820*/  IMAD.MOV.U32 R7, RZ, RZ, R5 ;  /* 0x000000ffff077224 */ /* 0x000fe200078e0005 */
[----:B------:R-:W-:Y:S01]  /*4830*/  MOV R8, R11 ;  /* 0x0000000b00087202 */ /* 0x000fe20000000f00 */
[----:B----4-:R-:W4:Y:S01]  /*4840*/  MUFU.RCP R22, R22 ;  /* 0x0000001600167308 */ /* 0x010f220000001000 */
[----:B------:R-:W-:Y:S02]  /*4850*/  F2FP.F16.F32.PACK_AB R4, R3, R4 ;  /* 0x000000040304723e */ /* 0x000fe400000000ff */
[----:B------:R-:W-:-:S02]  /*4860*/  F2FP.F16.F32.PACK_AB R5, R0, R2 ;  /* 0x000000020005723e */ /* 0x000fc400000000ff */
[----:B-1----:R-:W-:Y:S01]  /*4870*/  IABS R15, R16 ;  /* 0x00000010000f7213 */ /* 0x002fe20000000000 */
[----:B----4-:R-:W-:-:S04]  /*4880*/  VIADD R22, R22, 0xffffffe ;  /* 0x0ffffffe16167836 */ /* 0x010fc80000000000 */
[----:B------:R-:W1:Y:S02]  /*4890*/  F2I.FTZ.U32.TRUNC.NTZ R23, R22 ;  /* 0x0000001600177305 */ /* 0x000e64000021f000 */
[--C-:B-1----:R-:W-:Y:S02]  /*48a0*/  IMAD.MOV R13, RZ, RZ, -R23.reuse ;  /* 0x000000ffff0d7224 */ /* 0x102fe400078e0a17 */
[----:B------:R-:W-:Y:S02]  /*48b0*/  IMAD.MOV.U32 R22, RZ, RZ, RZ ;  /* 0x000000ffff167224 */ /* 0x000fe400078e00ff */
[----:B------:R-:W-:Y:S02]  /*48c0*/  IMAD R19, R13, R18, RZ ;  /* 0x000000120d137224 */ /* 0x000fe400078e02ff */
[----:B------:R-:W1:Y:S02]  /*48d0*/  I2F.RP R13, R15 ;  /* 0x0000000f000d7306 */ /* 0x000e640000209400 */
[----:B------:R-:W-:-:S06]  /*48e0*/  IMAD.HI.U32 R19, R23, R19, R22 ;  /* 0x0000001317137227 */ /* 0x000fcc00078e0016 */
[----:B------:R-:W-:-:S04]  /*48f0*/  IMAD.HI.U32 R19, R19, R20, RZ ;  /* 0x0000001413137227 */ /* 0x000fc800078e00ff */
[----:B------:R-:W-:Y:S01]  /*4900*/  IMAD R14, R19, R14, R20 ;  /* 0x0000000e130e7224 */ /* 0x000fe200078e0214 */
[----:B-1----:R-:W1:Y:S04]  /*4910*/  MUFU.RCP R13, R13 ;  /* 0x0000000d000d7308 */ /* 0x002e680000001000 */
[----:B------:R-:W-:-:S13]  /*4920*/  ISETP.GT.U32.AND P1, PT, R18, R14, PT ;  /* 0x0000000e1200720c */ /* 0x000fda0003f24070 */
[-C--:B------:R-:W-:Y:S01]  /*4930*/  @!P1 IADD3 R14, PT, PT, R14, -R18.reuse, RZ ;  /* 0x800000120e0e9210 */ /* 0x080fe20007ffe0ff */
[----:B------:R-:W-:Y:S01]  /*4940*/  @!P1 VIADD R19, R19, 0x1 ;  /* 0x0000000113139836 */ /* 0x000fe20000000000 */
[----:B------:R-:W-:Y:S01]  /*4950*/  ISETP.NE.AND P1, PT, RZ, UR22, PT ;  /* 0x00000016ff007c0c */ /* 0x000fe2000bf25270 */
[----:B-1----:R-:W-:Y:S01]  /*4960*/  VIADD R13, R13, 0xffffffe ;  /* 0x0ffffffe0d0d7836 */ /* 0x002fe20000000000 */
[----:B------:R-:W-:Y:S02]  /*4970*/  ISETP.GE.U32.AND P2, PT, R14, R18, PT ;  /* 0x000000120e00720c */ /* 0x000fe40003f46070 */
[----:B------:R-:W-:Y:S01]  /*4980*/  LOP3.LUT R14, R17, UR22, RZ, 0x3c, !PT ;  /* 0x00000016110e7c12 */ /* 0x000fe2000f8e3cff */
[----:B------:R-:W1:Y:S03]  /*4990*/  F2I.FTZ.U32.TRUNC.NTZ R23, R13 ;  /* 0x0000000d00177305 */ /* 0x000e66000021f000 */
[----:B------:R-:W-:-:S07]  /*49a0*/  ISETP.GE.AND P0, PT, R14, RZ, PT ;  /* 0x000000ff0e00720c */ /* 0x000fce0003f06270 */
[----:B------:R-:W-:Y:S01]  /*49b0*/  @P2 VIADD R19, R19, 0x1 ;  /* 0x0000000113132836 */ /* 0x000fe20000000000 */
[----:B-1----:R-:W-:-:S05]  /*49c0*/  IADD3 R14, PT, PT, RZ, -R23, RZ ;  /* 0x80000017ff0e7210 */ /* 0x002fca0007ffe0ff */
[----:B------:R-:W-:Y:S01]  /*49d0*/  @!P0 IMAD.MOV R19, RZ, RZ, -R19 ;  /* 0x000000ffff138224 */ /* 0x000fe200078e0a13 */
[----:B------:R-:W-:Y:S01]  /*49e0*/  @!P1 LOP3.LUT R19, RZ, UR22, RZ, 0x33, !PT ;  /* 0x00000016ff139c12 */ /* 0x000fe2000f8e33ff */
[----:B------:R-:W-:-:S04]  /*49f0*/  IMAD R14, R14, R15, RZ ;  /* 0x0000000f0e0e7224 */ /* 0x000fc800078e02ff */
[----:B------:R-:W-:Y:S02]  /*4a00*/  IMAD R18, R19, UR22, RZ ;  /* 0x0000001613127c24 */ /* 0x000fe4000f8e02ff */
[----:B------:R-:W-:-:S04]  /*4a10*/  IMAD.HI.U32 R14, R23, R14, R22 ;  /* 0x0000000e170e7227 */ /* 0x000fc800078e0016 */
[----:B------:R-:W-:Y:S02]  /*4a20*/  IMAD.IADD R20, R17, 0x1, -R18 ;  /* 0x0000000111147824 */ /* 0x000fe400078e0a12 */
[----:B---3--:R-:W-:-:S03]  /*4a30*/  IMAD.WIDE.U32 R22, R19, UR4, RZ ;  /* 0x0000000413167c25 */ /* 0x008fc6000f8e00ff */
        /* <DEDUP_REMOVED lines=10> */
[----:B------:R-:W1:Y:S03]  /*4ae0*/  LDCU.64 UR4, c[0x0][0x3f0] ;  /* 0x00007e00ff0477ac */ /* 0x000e660008000a00 */
[----:B------:R-:W-:-:S04]  /*4af0*/  IMAD.IADD R23, R23, 0x1, R14 ;  /* 0x0000000117177824 */ /* 0x000fc800078e020e */
[----:B------:R-:W-:Y:S01]  /*4b00*/  @!P0 IMAD.IADD R13, R13, 0x1, -R15 ;  /* 0x000000010d0d8824 */ /* 0x000fe200078e0a0f */
[----:B------:R-:W-:Y:S02]  /*4b10*/  @!P0 IADD3 R21, PT, PT, R21, 0x1, RZ ;  /* 0x0000000115158810 */ /* 0x000fe40007ffe0ff */
[----:B------:R-:W-:Y:S02]  /*4b20*/  ISETP.NE.AND P0, PT, R16, RZ, PT ;  /* 0x000000ff1000720c */ /* 0x000fe40003f05270 */
[----:B------:R-:W-:Y:S02]  /*4b30*/  ISETP.GE.U32.AND P2, PT, R13, R15, PT ;  /* 0x0000000f0d00720c */ /* 0x000fe40003f46070 */
[----:B------:R-:W3:Y:S11]  /*4b40*/  S2R R13, SR_TID.X ;  /* 0x00000000000d7919 */ /* 0x000ef60000002100 */
[----:B------:R-:W-:-:S04]  /*4b50*/  @P2 VIADD R21, R21, 0x1 ;  /* 0x0000000115152836 */ /* 0x000fc80000000000 */
[----:B------:R-:W-:Y:S01]  /*4b60*/  @!P1 IMAD.MOV R21, RZ, RZ, -R21 ;  /* 0x000000ffff159224 */ /* 0x000fe200078e0a15 */
[----:B------:R-:W-:-:S04]  /*4b70*/  @!P0 LOP3.LUT R21, RZ, R16, RZ, 0x33, !PT ;  /* 0x00000010ff158212 */ /* 0x000fc800078e33ff */
[----:B------:R-:W-:Y:S01]  /*4b80*/  SHF.R.S32.HI R15, RZ, 0x1f, R21 ;  /* 0x0000001fff0f7819 */ /* 0x000fe20000011415 */
[C---:B------:R-:W-:Y:S02]  /*4b90*/  IMAD R16, R21.reuse, R16, R18 ;  /* 0x0000001015107224 */ /* 0x040fe400078e0212 */
[----:B-----5:R-:W-:-:S03]  /*4ba0*/  IMAD.WIDE.U32 R22, R21, UR10, R22 ;  /* 0x0000000a15167c25 */ /* 0x020fc6000f8e0016 */
[----:B------:R-:W-:Y:S01]  /*4bb0*/  IADD3 R16, PT, PT, R17, -R16, RZ ;  /* 0x8000001011107210 */ /* 0x000fe20007ffe0ff */
[----:B------:R-:W-:Y:S01]  /*4bc0*/  IMAD R15, R15, UR10, RZ ;  /* 0x0000000a0f0f7c24 */ /* 0x000fe2000f8e02ff */
[----:B------:R-:W4:Y:S02]  /*4bd0*/  LDCU UR10, c[0x0][0x440] ;  /* 0x00008800ff0a77ac */ /* 0x000f240008000800 */
[----:B------:R-:W-:Y:S01]  /*4be0*/  SHF.R.S32.HI R14, RZ, 0x1f, R16 ;  /* 0x0000001fff0e7819 */ /* 0x000fe20000011410 */
[----:B------:R-:W-:Y:S02]  /*4bf0*/  IMAD R15, R21, UR11, R15 ;  /* 0x0000000b150f7c24 */ /* 0x000fe4000f8e020f */
[----:B---3--:R-:W-:Y:S02]  /*4c00*/  IMAD.SHL.U32 R13, R13, 0x4, RZ ;  /* 0x000000040d0d7824 */ /* 0x008fe400078e00ff */
[----:B------:R-:W-:Y:S02]  /*4c10*/  IMAD.IADD R23, R23, 0x1, R15 ;  /* 0x0000000117177824 */ /* 0x000fe400078e020f */
[----:B------:R-:W-:Y:S01]  /*4c20*/  IMAD R14, R14, UR6, RZ ;  /* 0x000000060e0e7c24 */ /* 0x000fe2000f8e02ff */
[----:B------:R-:W-:Y:S01]  /*4c30*/  LOP3.LUT R13, R13, 0x1c, RZ, 0xc0, !PT ;  /* 0x0000001c0d0d7812 */ /* 0x000fe200078ec0ff */
[----:B------:R-:W-:-:S04]  /*4c40*/  IMAD.WIDE.U32 R22, R16, UR6, R22 ;  /* 0x0000000610167c25 */ /* 0x000fc8000f8e0016 */
[----:B------:R-:W-:Y:S01]  /*4c50*/  IMAD R16, R16, UR7, R14 ;  /* 0x0000000710107c24 */ /* 0x000fe2000f8e020e */
[----:B------:R-:W-:Y:S02]  /*4c60*/  IADD3 R15, P0, PT, R29, R22, RZ ;  /* 0x000000161d0f7210 */ /* 0x000fe40007f1e0ff */
[C---:B------:R-:W-:Y:S02]  /*4c70*/  LOP3.LUT R14, R13.reuse, 0x20, RZ, 0xfc, !PT ;  /* 0x000000200d0e7812 */ /* 0x040fe400078efcff */
[----:B------:R-:W-:Y:S01]  /*4c80*/  LOP3.LUT R13, R13, 0x40, RZ, 0xfc, !PT ;  /* 0x000000400d0d7812 */ /* 0x000fe200078efcff */
[----:B------:R-:W-:Y:S01]  /*4c90*/  IMAD.X R16, R23, 0x1, R16, P0 ;  /* 0x0000000117107824 */ /* 0x000fe200000e0610 */
[----:B----4-:R-:W-:Y:S02]  /*4ca0*/  ISETP.GE.AND P1, PT, R14, UR10, PT ;  /* 0x0000000a0e007c0c */ /* 0x010fe4000bf26270 */
[----:B-1----:R-:W-:Y:S02]  /*4cb0*/  LEA R14, P0, R15, UR4, 0x1 ;  /* 0x000000040f0e7c11 */ /* 0x002fe4000f8008ff */
[----:B------:R-:W-:-:S02]  /*4cc0*/  ISETP.GE.AND P2, PT, R29, UR10, PT ;  /* 0x0000000a1d007c0c */ /* 0x000fc4000bf46270 */
[----:B------:R-:W-:Y:S02]  /*4cd0*/  LEA.HI.X R15, R15, UR5, R16, 0x1, P0 ;  /* 0x000000050f0f7c11 */ /* 0x000fe400080f0c10 */
[----:B------:R-:W-:-:S05]  /*4ce0*/  ISETP.GE.AND P0, PT, R13, UR10, PT ;  /* 0x0000000a0d007c0c */ /* 0x000fca000bf06270 */
[----:B------:R1:W-:Y:S04]  /*4cf0*/  @!P1 STG.E.64 desc[UR8][R14.64+0x40], R6 ;  /* 0x000040060e009986 */ /* 0x0003e8000c101b08 */
[----:B------:R1:W-:Y:S04]  /*4d00*/  @!P2 STG.E.64 desc[UR8][R14.64], R8 ;  /* 0x000000080e00a986 */ /* 0x0003e8000c101b08 */
[----:B------:R-:W-:Y:S05]  /*4d10*/  @P0 EXIT ;  /* 0x000000000000094d */ /* 0x000fea0003800000 */
[----:B------:R-:W-:Y:S01]  /*4d20*/  STG.E.64 desc[UR8][R14.64+0x80], R4 ;  /* 0x000080040e007986 */ /* 0x000fe2000c101b08 */
[----:B------:R-:W-:Y:S05]  /*4d30*/  EXIT ;  /* 0x000000000000794d */ /* 0x000fea0003800000 */
        .weak           $__internal_1_$__cuda_sm20_div_s64
        .type           $__internal_1_$__cuda_sm20_div_s64,@function
        .size           $__internal_1_$__cuda_sm20_div_s64,(.L_x_5445 - $__internal_1_$__cuda_sm20_div_s64)
$__internal_1_$__cuda_sm20_div_s64:
        /* <DEDUP_REMOVED lines=13> */
[C---:B------:R-:W-:Y:S01]  /*4e10*/  IMAD R10, R12.reuse, R37, R45 ;  /* 0x000000250c0a7224 */ /* 0x040fe200078e022d */
[----:B------:R-:W-:Y:S01]  /*4e20*/  IADD3 R11, P0, PT, RZ, -R44, RZ ;  /* 0x8000002cff0b7210 */ /* 0x000fe20007f1e0ff */
[----:B------:R-:W-:Y:S02]  /*4e30*/  IMAD.MOV.U32 R45, RZ, RZ, R12 ;  /* 0x000000ffff2d7224 */ /* 0x000fe400078e000c */
[----:B------:R-:W-:Y:S02]  /*4e40*/  IMAD R10, R13, R36, R10 ;  /* 0x000000240d0a7224 */ /* 0x000fe400078e020a */
[----:B------:R-:W-:-:S04]  /*4e50*/  IMAD.HI.U32 R44, R12, R11, RZ ;  /* 0x0000000b0c2c7227 */ /* 0x000fc800078e00ff */
[----:B------:R-:W-:-:S04]  /*4e60*/  IMAD.X R10, RZ, RZ, ~R10, P0 ;  /* 0x000000ffff0a7224 */ /* 0x000fc800000e0e0a */
[----:B------:R-:W-:-:S04]  /*4e70*/  IMAD.WIDE.U32 R44, P2, R12, R10, R44 ;  /* 0x0000000a0c2c7225 */ /* 0x000fc8000784002c */
[C---:B------:R-:W-:Y:S02]  /*4e80*/  IMAD R9, R13.reuse, R10, RZ ;  /* 0x0000000a0d097224 */ /* 0x040fe400078e02ff */
[----:B------:R-:W-:-:S04]  /*4e90*/  IMAD.HI.U32 R11, P1, R13, R11, R44 ;  /* 0x0000000b0d0b7227 */ /* 0x000fc8000782002c */
[----:B------:R-:W-:Y:S01]  /*4ea0*/  IMAD.HI.U32 R10, R13, R10, RZ ;  /* 0x0000000a0d0a7227 */ /* 0x000fe200078e00ff */
[----:B------:R-:W-:-:S03]  /*4eb0*/  IADD3 R45, P0, PT, R9, R11, RZ ;  /* 0x0000000b092d7210 */ /* 0x000fc60007f1e0ff */
[----:B------:R-:W-:Y:S02]  /*4ec0*/  IMAD.X R10, R10, 0x1, R13, P2 ;  /* 0x000000010a0a7824 */ /* 0x000fe400010e060d */
[----:B------:R-:W-:-:S03]  /*4ed0*/  IMAD.WIDE.U32 R12, R45, R36, RZ ;  /* 0x000000242d0c7225 */ /* 0x000fc600078e00ff */
[----:B------:R-:W-:Y:S01]  /*4ee0*/  IADD3.X R11, PT, PT, RZ, RZ, R10, P0, P1 ;  /* 0x000000ffff0b7210 */ /* 0x000fe200007e240a */
[----:B------:R-:W-:Y:S01]  /*4ef0*/  IMAD R9, R45, R37, R13 ;  /* 0x000000252d097224 */ /* 0x000fe200078e020d */
[----:B------:R-:W-:Y:S02]  /*4f00*/  IADD3 R13, P0, PT, RZ, -R12, RZ ;  /* 0x8000000cff0d7210 */ /* 0x000fe40007f1e0ff */
[----:B------:R-:W-:Y:S01]  /*4f10*/  ISETP.GE.AND P1, PT, R19, RZ, PT ;  /* 0x000000ff1300720c */ /* 0x000fe20003f26270 */
[----:B------:R-:W-:Y:S02]  /*4f20*/  IMAD R9, R11, R36, R9 ;  /* 0x000000240b097224 */ /* 0x000fe400078e0209 */
[----:B------:R-:W-:-:S03]  /*4f30*/  IMAD.HI.U32 R44, R45, R13, RZ ;  /* 0x0000000d2d2c7227 */ /* 0x000fc600078e00ff */
[----:B------:R-:W-:Y:S02]  /*4f40*/  IADD3.X R9, PT, PT, RZ, ~R9, RZ, P0, !PT ;  /* 0x80000009ff097210 */ /* 0x000fe400007fe4ff */
[----:B------:R-:W-:-:S03]  /*4f50*/  IADD3 R10, P0, PT, RZ, -R21, RZ ;  /* 0x80000015ff0a7210 */ /* 0x000fc60007f1e0ff */
[----:B------:R-:W-:Y:S01]  /*4f60*/  IMAD.WIDE.U32 R44, P4, R45, R9, R44 ;  /* 0x000000092d2c7225 */ /* 0x000fe2000788002c */
[----:B------:R-:W-:-:S03]  /*4f70*/  SEL R10, R10, R21, !P1 ;  /* 0x000000150a0a7207 */ /* 0x000fc60004800000 */
[C---:B------:R-:W-:Y:S02]  /*4f80*/  IMAD R12, R11.reuse, R9, RZ ;  /* 0x000000090b0c7224 */ /* 0x040fe400078e02ff */
[----:B------:R-:W-:-:S04]  /*4f90*/  IMAD.HI.U32 R13, P3, R11, R13, R44 ;  /* 0x0000000d0b0d7227 */ /* 0x000fc8000786002c */
[----:B------:R-:W-:Y:S01]  /*4fa0*/  IMAD.HI.U32 R9, R11, R9, RZ ;  /* 0x000000090b097227 */ /* 0x000fe200078e00ff */
[----:B------:R-:W-:-:S03]  /*4fb0*/  IADD3 R12, P2, PT, R12, R13, RZ ;  /* 0x0000000d0c0c7210 */ /* 0x000fc60007f5e0ff */
[----:B------:R-:W-:Y:S02]  /*4fc0*/  IMAD.X R13, RZ, RZ, ~R19, P0 ;  /* 0x000000ffff0d7224 */ /* 0x000fe400000e0e13 */
[----:B------:R-:W-:Y:S02]  /*4fd0*/  IMAD.X R11, R9, 0x1, R11, P4 ;  /* 0x00000001090b7824 */ /* 0x000fe400020e060b */
[C---:B------:R-:W-:Y:S01]  /*4fe0*/  IMAD.HI.U32 R44, R12.reuse, R10, RZ ;  /* 0x0000000a0c2c7227 */ /* 0x040fe200078e00ff */
[----:B------:R-:W-:Y:S02]  /*4ff0*/  SEL R9, R13, R19, !P1 ;  /* 0x000000130d097207 */ /* 0x000fe40004800000 */
[----:B------:R-:W-:Y:S01]  /*5000*/  IADD3.X R11, PT, PT, RZ, RZ, R11, P2, P3 ;  /* 0x000000ffff0b7210 */ /* 0x000fe200017e640b */
[----:B------:R-:W-:Y:S02]  /*5010*/  IMAD.MOV.U32 R45, RZ, RZ, RZ ;  /* 0x000000ffff2d7224 */ /* 0x000fe400078e00ff */
[----:B------:R-:W-:-:S04]  /*5020*/  IMAD.WIDE.U32 R12, R12, R9, R44 ;  /* 0x000000090c0c7225 */ /* 0x000fc800078e002c */
[C---:B------:R-:W-:Y:S02]  /*5030*/  IMAD R22, R11.reuse, R9, RZ ;  /* 0x000000090b167224 */ /* 0x040fe400078e02ff */
[----:B------:R-:W-:-:S04]  /*5040*/  IMAD.HI.U32 R12, P1, R11, R10, R12 ;  /* 0x0000000a0b0c7227 */ /* 0x000fc8000782000c */
[----:B------:R-:W-:Y:S01]  /*5050*/  IMAD.HI.U32 R11, R11, R9, RZ ;  /* 0x000000090b0b7227 */ /* 0x000fe200078e00ff */
[----:B------:R-:W-:-:S03]  /*5060*/  IADD3 R22, P0, PT, R22, R12, RZ ;  /* 0x0000000c16167210 */ /* 0x000fc60007f1e0ff */
[----:B------:R-:W-:Y:S02]  /*5070*/  IMAD.X R11, RZ, RZ, R11, P1 ;  /* 0x000000ffff0b7224 */ /* 0x000fe400008e060b */
[----:B------:R-:W-:-:S03]  /*5080*/  IMAD.WIDE.U32 R12, R22, R36, RZ ;  /* 0x00000024160c7225 */ /* 0x000fc600078e00ff */
[----:B------:R-:W-:Y:S01]  /*5090*/  IADD3.X R21, PT, PT, RZ, R11, RZ, P0, !PT ;  /* 0x0000000bff157210 */ /* 0x000fe200007fe4ff */
[----:B------:R-:W-:Y:S01]  /*50a0*/  IMAD R11, R22, R37, R13 ;  /* 0x00000025160b7224 */ /* 0x000fe200078e020d */
[----:B------:R-:W-:-:S03]  /*50b0*/  IADD3 R10, P1, PT, -R12, R10, RZ ;  /* 0x0000000a0c0a7210 */ /* 0x000fc60007f3e1ff */
[-C--:B------:R-:W-:Y:S01]  /*50c0*/  IMAD R11, R21, R36.reuse, R11 ;  /* 0x00000024150b7224 */ /* 0x080fe200078e020b */
[----:B------:R-:W-:-:S03]  /*50d0*/  ISETP.GE.U32.AND P0, PT, R10, R36, PT ;  /* 0x000000240a00720c */ /* 0x000fc60003f06070 */
[----:B------:R-:W-:Y:S01]  /*50e0*/  IMAD.X R9, R9, 0x1, ~R11, P1 ;  /* 0x0000000109097824 */ /* 0x000fe200008e0e0b */
[----:B------:R-:W-:-:S04]  /*50f0*/  IADD3 R12, P1, PT, R10, -R36, RZ ;  /* 0x800000240a0c7210 */ /* 0x000fc80007f3e0ff */
[C---:B------:R-:W-:Y:S01]  /*5100*/  ISETP.GE.U32.AND.EX P0, PT, R9.reuse, R37, PT, P0 ;  /* 0x000000250900720c */ /* 0x040fe20003f06100 */
[----:B------:R-:W-:Y:S01]  /*5110*/  IMAD.X R11, R9, 0x1, ~R37, P1 ;  /* 0x00000001090b7824 */ /* 0x000fe200008e0e25 */
[----:B------:R-:W-:Y:S02]  /*5120*/  IADD3 R13, P1, PT, R22, 0x1, RZ ;  /* 0x00000001160d7810 */ /* 0x000fe40007f3e0ff */
[----:B------:R-:W-:Y:S02]  /*5130*/  SEL R12, R12, R10, P0 ;  /* 0x0000000a0c0c7207 */ /* 0x000fe40000000000 */
[----:B------:R-:W-:Y:S01]  /*5140*/  SEL R11, R11, R9, P0 ;  /* 0x000000090b0b7207 */ /* 0x000fe20000000000 */
[----:B------:R-:W-:Y:S01]  /*5150*/  IMAD.X R9, RZ, RZ, R21, P1 ;  /* 0x000000ffff097224 */ /* 0x000fe200008e0615 */
[----:B------:R-:W-:Y:S02]  /*5160*/  SEL R13, R13, R22, P0 ;  /* 0x000000160d0d7207 */ /* 0x000fe40000000000 */
[----:B------:R-:W-:-:S02]  /*5170*/  ISETP.GE.U32.AND P1, PT, R12, R36, PT ;  /* 0x000000240c00720c */ /* 0x000fc40003f26070 */
[----:B------:R-:W-:Y:S02]  /*5180*/  SEL R9, R9, R21, P0 ;  /* 0x0000001509097207 */ /* 0x000fe40000000000 */
[----:B------:R-:W-:Y:S02]  /*5190*/  IADD3 R10, P0, PT, R13, 0x1, RZ ;  /* 0x000000010d0a7810 */ /* 0x000fe40007f1e0ff */
[----:B------:R-:W-:Y:S02]  /*51a0*/  ISETP.GE.U32.AND.EX P1, PT, R11, R37, PT, P1 ;  /* 0x000000250b00720c */ /* 0x000fe40003f26110 */
[----:B------:R-:W-:Y:S02]  /*51b0*/  IADD3.X R11, PT, PT, RZ, R9, RZ, P0, !PT ;  /* 0x00000009ff0b7210 */ /* 0x000fe400007fe4ff */
[----:B------:R-:W-:Y:S02]  /*51c0*/  SEL R10, R10, R13, P1 ;  /* 0x0000000d0a0a7207 */ /* 0x000fe40000800000 */
[----:B------:R-:W-:-:S02]  /*51d0*/  SEL R11, R11, R9, P1 ;  /* 0x000000090b0b7207 */ /* 0x000fc40000800000 */
[C---:B------:R-:W-:Y:S02]  /*51e0*/  LOP3.LUT R12, R17.reuse, R19, RZ, 0x3c, !PT ;  /* 0x00000013110c7212 */ /* 0x040fe400078e3cff */
[-C--:B------:R-:W-:Y:S02]  /*51f0*/  IADD3 R9, P1, PT, RZ, -R10.reuse, RZ ;  /* 0x8000000aff097210 */ /* 0x080fe40007f3e0ff */
[----:B------:R-:W-:Y:S02]  /*5200*/  ISETP.NE.U32.AND P0, PT, R18, RZ, PT ;  /* 0x000000ff1200720c */ /* 0x000fe40003f05070 */
[----:B------:R-:W-:Y:S01]  /*5210*/  ISETP.GE.AND P2, PT, R12, RZ, PT ;  /* 0x000000ff0c00720c */ /* 0x000fe20003f46270 */
[----:B------:R-:W-:Y:S01]  /*5220*/  IMAD.X R12, RZ, RZ, ~R11, P1 ;  /* 0x000000ffff0c7224 */ /* 0x000fe200008e0e0b */
[----:B------:R-:W-:Y:S01]  /*5230*/  ISETP.NE.AND.EX P0, PT, R17, RZ, PT, P0 ;  /* 0x000000ff1100720c */ /* 0x000fe20003f05300 */
[----:B------:R-:W-:Y:S01]  /*5240*/  IMAD.MOV.U32 R17, RZ, RZ, 0x0 ;  /* 0x00000000ff117424 */ /* 0x000fe200078e00ff */
[----:B------:R-:W-:-:S02]  /*5250*/  SEL R9, R9, R10, !P2 ;  /* 0x0000000a09097207 */ /* 0x000fc40005000000 */
[----:B------:R-:W-:Y:S02]  /*5260*/  SEL R12, R12, R11, !P2 ;  /* 0x0000000b0c0c7207 */ /* 0x000fe40005000000 */
[----:B------:R-:W-:Y:S02]  /*5270*/  SEL R9, R9, 0xffffffff, P0 ;  /* 0xffffffff09097807 */ /* 0x000fe40000000000 */
[----:B------:R-:W-:Y:S01]  /*5280*/  SEL R12, R12, 0xffffffff, P0 ;  /* 0xffffffff0c0c7807 */ /* 0x000fe20000000000 */
[----:B------:R-:W-:Y:S06]  /*5290*/  RET.REL.NODEC R16 `(_ZN5flash32flash_fwd_splitkv_combine_kernelI23Flash_fwd_kernel_traitsILi96ELi64ELi128ELi4ELb0ELb0EN7cutlass6half_tE19Flash_kernel_traitsILi96ELi64ELi128ELi4ES3_EELi16ELi6ELb0EEEvNS_16Flash_fwd_paramsE) ;  /* 0xffffffac10587950 */ /* 0x000fec0003c3ffff */
.L_x_63:
        /* <DEDUP_REMOVED lines=14> */
.L_x_5445:


//--------------------- .text._ZN5flash32flash_fwd_splitkv_combine_kernelI23Flash_fwd_kernel_traitsILi96ELi64ELi128ELi4ELb0ELb0EN7cutlass6half_tE19Flash_kernel_traitsILi96ELi64ELi128ELi4ES3_EELi16ELi5ELb0EEEvNS_16Flash_fwd_paramsE --------------------------
	.section	.text._ZN5flash32flash_fwd_splitkv_combine_kernelI23Flash_fwd_kernel_traitsILi96ELi64ELi128ELi4ELb0ELb0EN7cutlass6half_tE19Flash_kernel_traitsILi96ELi64ELi128ELi4ES3_EELi16ELi5ELb0EEEvNS_16Flash_fwd_paramsE,"ax",@progbits
	.align	128
        .global         _ZN5flash32flash_fwd_splitkv_combine_kernelI23Flash_fwd_kernel_traitsILi96ELi64ELi128ELi4ELb0ELb0EN7cutlass6half_tE19Flash_kernel_traitsILi96ELi64ELi128ELi4ES3_EELi16ELi5ELb0EEEvNS_16Flash_fwd_paramsE
        .type           _ZN5flash32flash_fwd_splitkv_combine_kernelI23Flash_fwd_kernel_traitsILi96ELi64ELi128ELi4ELb0ELb0EN7cutlass6half_tE19Flash_kernel_traitsILi96ELi64ELi128ELi4ES3_EELi16ELi5ELb0EEEvNS_16Flash_fwd_paramsE,@function
        .size           _ZN5flash32flash_fwd_splitkv_combine_kernelI23Flash_fwd_kernel_traitsILi96ELi64ELi128ELi4ELb0ELb0EN7cutlass6half_tE19Flash_kernel_traitsILi96ELi64ELi128ELi4ES3_EELi16ELi5ELb0EEEvNS_16Flash_fwd_paramsE,(.L_x_5446 - _ZN5flash32flash_fwd_splitkv_combine_kernelI23Flash_fwd_kernel_traitsILi96ELi64ELi128ELi4ELb0ELb0EN7cutlass6half_tE19Flash_kernel_traitsILi96ELi64ELi128ELi4ES3_EELi16ELi5ELb0EEEvNS_16Flash_fwd_paramsE)
        .other          _ZN5flash32flash_fwd_splitkv_combine_kernelI23Flash_fwd_kernel_traitsILi96ELi64ELi128ELi4ELb0ELb0EN7cutlass6half_tE19Flash_kernel_traitsILi96ELi64ELi128ELi4ES3_EELi16ELi5ELb0EEEvNS_16Flash_fwd_paramsE,@"STO_CUDA_ENTRY STV_DEFAULT"
_ZN5flash32flash_fwd_splitkv_combine_kernelI23Flash_fwd_kernel_traitsILi96ELi64ELi128ELi4ELb0ELb0EN7cutlass6half_tE19Flash_kernel_traitsILi96ELi64ELi128ELi4ES3_EELi16ELi5ELb0EEEvNS_16Flash_fwd_paramsE:
.text._ZN5flash32flash_fwd_splitkv_combine_kernelI23Flash_fwd_kernel_traitsILi96ELi64ELi128ELi4ELb0ELb0EN7cutlass6half_tE19Flash_kernel_traitsILi96ELi64ELi128ELi4ES3_EELi16ELi5ELb0EEEvNS_16Flash_fwd_paramsE:
        /* <DEDUP_REMOVED lines=15> */
[----:B------:R-:W-:Y:S01]  /*00f0*/  UIADD3 UR5, UPT, UPT, URZ, -UR14, URZ ;  /* 0x8000000eff057290 */ /* 0x000fe2000fffe0ff */
[----:B------:R-:W-:Y:S01]  /*0100*/  UMOV UR12, URZ ;  /* 0x000000ff000c7c82 */ /* 0x000fe20008000000 */
[----:B------:R-:W-:-:S05]  /*0110*/  UISETP.NE.U32.AND UP0, UPT, UR14, URZ, UPT ;  /* 0x000000ff0e00728c */ /* 0x000fca000bf05070 */
[----:B0-----:R-:W0:Y:S02]  /*0120*/  MUFU.RCP R0, R2 ;  /* 0x0000000200007308 */ /* 0x001e240000001000 */
[----:B0-----:R-:W-:-:S06]  /*0130*/  VIADD R0, R0, 0xffffffe ;  /* 0x0ffffffe00007836 */ /* 0x001fcc0000000000 */
[----:B------:R-:W0:Y:S02]  /*0140*/  F2I.FTZ.U32.TRUNC.NTZ R0, R0 ;  /* 0x0000000000007305 */ /* 0x000e24000021f000 */
[----:B0-----:R-:W-:-:S13]  /*0150*/  R2UR UR13, R0 ;  /* 0x00000000000d72ca */ /* 0x001fda00000e0000 */
[----:B------:R-:W-:-:S04]  /*0160*/  UIMAD UR5, UR5, UR13, URZ ;  /* 0x0000000d050572a4 */ /* 0x000fc8000f8e02ff */
[----:B------:R-:W-:-:S04]  /*0170*/  UIMAD.WIDE.U32 UR12, UR13, UR5, UR12 ;  /* 0x000000050d0c72a5 */ /* 0x000fc8000f8e000c */
[----:B------:R-:W-:-:S07]  /*0180*/  UIMAD.WIDE.U32 UR12, UR13, UR7, URZ ;  /* 0x000000070d0c72a5 */ /* 0x000fce000f8e00ff */
[----:B------:R-:W-:Y:S01]  /*0190*/  UMOV UR9, UR13 ;  /* 0x0000000d00097c82 */ /* 0x000fe20008000000 */
[----:B------:R-:W-:Y:S01]  /*01a0*/  UMOV UR13, URZ ;  /* 0x000000ff000d7c82 */ /* 0x000fe20008000000 */
[----:B------:R-:W-:Y:S01]  /*01b0*/  UIADD3 UR5, UPT, UPT, -UR9, URZ, URZ ;  /* 0x000000ff09057290 */ /* 0x000fe2000fffe1ff */
[----:B------:R-:W-:-:S03]  /*01c0*/  IMAD.U32 R15, RZ, RZ, UR13 ;  /* 0x0000000dff0f7e24 */ /* 0x000fc6000f8e00ff */
[----:B------:R-:W-:-:S04]  /*01d0*/  UIMAD UR5, UR14, UR5, UR7 ;  /* 0x000000050e0572a4 */ /* 0x000fc8000f8e0207 */
[----:B------:R-:W-:-:S11]  /*01e0*/  UISETP.GE.U32.AND UP2, UPT, UR5, UR14, UPT ;  /* 0x0000000e0500728c */ /* 0x000fd6000bf46070 */
[----:B------:R-:W-:Y:S02]  /*01f0*/  @UP2 UIADD3 UR5, UPT, UPT, -UR14, UR5, URZ ;  /* 0x000000050e052290 */ /* 0x000fe4000fffe1ff */
[----:B------:R-:W-:Y:S02]  /*0200*/  @UP2 UIADD3 UR9, UPT, UPT, UR9, 0x1, URZ ;  /* 0x0000000109092890 */ /* 0x000fe4000fffe0ff */
[----:B------:R-:W-:-:S11]  /*0210*/  UISETP.GE.U32.AND UP1, UPT, UR5, UR14, UPT ;  /* 0x0000000e0500728c */ /* 0x000fd6000bf26070 */
[----:B------:R-:W-:Y:S02]  /*0220*/  @UP1 UIADD3 UR9, UPT, UPT, UR9, 0x1, URZ ;  /* 0x0000000109091890 */ /* 0x000fe4000fffe0ff */
[----:B------:R-:W-:-:S07]  /*0230*/  @!UP0 ULOP3.LUT UR9, URZ, UR14, URZ, 0x33, !UPT ;  /* 0x0000000eff098292 */ /* 0x000fce000f8e33ff */
[----:B------:R-:W-:Y:S02]  /*0240*/  UMOV UR12, UR9 ;  /* 0x00000009000c7c82 */ /* 0x000fe40008000000 */
[----:B------:R-:W-:Y:S01]  /*0250*/  MOV R14, UR12 ;  /* 0x0000000c000e7c02 */ /* 0x000fe20008000f00 */
[----:B------:R-:W-:Y:S06]  /*0260*/  BRA `(.L_x_65) ;  /* 0x00000000001c7947 */ /* 0x000fec0003800000 */
.L_x_64:
[----:B------:R-:W-:Y:S01]  /*0270*/  IMAD.U32 R33, RZ, RZ, UR7 ;  /* 0x00000007ff217e24 */ /* 0x000fe2000f8e00ff */
[----:B------:R-:W-:Y:S01]  /*0280*/  MOV R20, UR14 ;  /* 0x0000000e00147c02 */ /* 0x000fe20008000f00 */
[----:B------:R-:W-:Y:S01]  /*0290*/  IMAD.U32 R21, RZ, RZ, UR4 ;  /* 0x00000004ff157e24 */ /* 0x000fe2000f8e00ff */
[----:B------:R-:W-:Y:S02]  /*02a0*/  MOV R19, UR8 ;  /* 0x0000000800137c02 */ /* 0x000fe40008000f00 */
[----:B------:R-:W-:Y:S02]  /*02b0*/  MOV R18, 0x2d0 ;  /* 0x000002d000127802 */ /* 0x000fe40000000f00 */
[----:B------:R-:W-:Y:S05]  /*02c0*/  CALL.REL.NOINC `($__internal_2_$__cuda_sm20_div_s64) ;  /* 0x00000040009c7944 */ /* 0x000fea0003c00000 */
[----:B------:R-:W-:-:S07]  /*02d0*/  MOV R15, R13 ;  /* 0x0000000d000f7202 */ /* 0x000fce0000000f00 */
.L_x_65:
        /* <DEDUP_REMOVED lines=30> */
.L_x_67:
[----:B------:R-:W-:Y:S01]  /*04c0*/  IMAD.MOV.U32 R33, RZ, RZ, R14 ;  /* 0x000000ffff217224 */ /* 0x000fe200078e000e */
[----:B------:R-:W-:Y:S02]  /*04d0*/  MOV R21, R15 ;  /* 0x0000000f00157202 */ /* 0x000fe40000000f00 */
[----:B------:R-:W-:Y:S02]  /*04e0*/  MOV R18, 0x500 ;  /* 0x0000050000127802 */ /* 0x000fe40000000f00 */
[----:B------:R-:W-:Y:S05]  /*04f0*/  CALL.REL.NOINC `($__internal_2_$__cuda_sm20_div_s64) ;  /* 0x0000004000107944 */ /* 0x000fea0003c00000 */
[----:B------:R-:W-:Y:S02]  /*0500*/  MOV R26, R14 ;  /* 0x0000000e001a7202 */ /* 0x000fe40000000f00 */
[----:B------:R-:W-:Y:S02]  /*0510*/  MOV R27, R13 ;  /* 0x0000000d001b7202 */ /* 0x000fe40000000f00 */
.L_x_68:
[----:B------:R-:W-:Y:S05]  /*0520*/  BSYNC.RECONVERGENT B0 ;  /* 0x0000000000007941 */ /* 0x000fea0003800200 */
.L_x_66:
[----:B------:R-:W0:Y:S01]  /*0530*/  LDC R3, c[0x0][0x434] ;  /* 0x00010d00ff037b82 */ /* 0x000e220000000800 */
[----:B------:R-:W-:Y:S01]  /*0540*/  IMAD.MOV.U32 R6, RZ, RZ, RZ ;  /* 0x000000ffff067224 */ /* 0x000fe200078e00ff */
[----:B------:R-:W-:Y:S01]  /*0550*/  BSSY.RECONVERGENT B0, `(.L_x_69) ;  /* 0x000003c000007945 */ /* 0x000fe20003800200 */
[----:B0-----:R-:W-:-:S04]  /*0560*/  IABS R5, R3 ;  /* 0x0000000300057213 */ /* 0x001fc80000000000 */
[----:B------:R-:W0:Y:S01]  /*0570*/  I2F.RP R9, R5 ;  /* 0x0000000500097306 */ /* 0x000e220000209400 */
[----:B------:R-:W-:-:S04]  /*0580*/  IADD3 R0, PT, PT, R3, -0x1, R5 ;  /* 0xffffffff03007810 */ /* 0x000fc80007ffe005 */
[----:B------:R-:W-:-:S03]  /*0590*/  IABS R2, R0 ;  /* 0x0000000000027213 */ /* 0x000fc60000000000 */
[----:B0-----:R-:W0:Y:S02]  /*05a0*/  MUFU.RCP R8, R9 ;  /* 0x0000000900087308 */ /* 0x001e240000001000 */
[----:B0-----:R-:W-:-:S06]  /*05b0*/  VIADD R8, R8, 0xffffffe ;  /* 0x0ffffffe08087836 */ /* 0x001fcc0000000000 */
[----:B------:R-:W0:Y:S02]  /*05c0*/  F2I.FTZ.U32.TRUNC.NTZ R7, R8 ;  /* 0x0000000800077305 */ /* 0x000e24000021f000 */
[----:B0-----:R-:W-:-:S04]  /*05d0*/  IMAD.MOV R4, RZ, RZ, -R7 ;  /* 0x000000ffff047224 */ /* 0x001fc800078e0a07 */
[----:B------:R-:W-:-:S04]  /*05e0*/  IMAD R4, R4, R5, RZ ;  /* 0x0000000504047224 */ /* 0x000fc800078e02ff */
[----:B------:R-:W-:-:S04]  /*05f0*/  IMAD.HI.U32 R7, R7, R4, R6 ;  /* 0x0000000407077227 */ /* 0x000fc800078e0006 */
[----:B------:R-:W-:-:S04]  /*0600*/  IMAD.MOV.U32 R4, RZ, RZ, R2 ;  /* 0x000000ffff047224 */ /* 0x000fc800078e0002 */
[----:B------:R-:W-:-:S04]  /*0610*/  IMAD.HI.U32 R6, R7, R4, RZ ;  /* 0x0000000407067227 */ /* 0x000fc800078e00ff */
[----:B------:R-:W-:-:S04]  /*0620*/  IMAD.MOV R2, RZ, RZ, -R6 ;  /* 0x000000ffff027224 */ /* 0x000fc800078e0a06 */
[----:B------:R-:W-:-:S05]  /*0630*/  IMAD R2, R5, R2, R4 ;  /* 0x0000000205027224 */ /* 0x000fca00078e0204 */
[----:B------:R-:W-:-:S13]  /*0640*/  ISETP.GT.U32.AND P1, PT, R5, R2, PT ;  /* 0x000000020500720c */ /* 0x000fda0003f24070 */
[----:B------:R-:W-:Y:S02]  /*0650*/  @!P1 IMAD.IADD R2, R2, 0x1, -R5 ;  /* 0x0000000102029824 */ /* 0x000fe400078e0a05 */
[----:B------:R-:W-:Y:S01]  /*0660*/  @!P1 VIADD R6, R6, 0x1 ;  /* 0x0000000106069836 */ /* 0x000fe20000000000 */
[----:B------:R-:W-:Y:S02]  /*0670*/  ISETP.NE.AND P1, PT, R3, RZ, PT ;  /* 0x000000ff0300720c */ /* 0x000fe40003f25270 */
        /* <DEDUP_REMOVED lines=34> */
.L_x_70:
[----:B------:R-:W-:Y:S01]  /*08a0*/  IMAD.MOV.U32 R33, RZ, RZ, R20 ;  /* 0x000000ffff217224 */ /* 0x000fe200078e0014 */
[----:B------:R-:W-:Y:S01]  /*08b0*/  MOV R20, R12 ;  /* 0x0000000c00147202 */ /* 0x000fe20000000f00 */
[----:B------:R-:W-:Y:S01]  /*08c0*/  IMAD.MOV.U32 R21, RZ, RZ, R19 ;  /* 0x000000ffff157224 */ /* 0x000fe200078e0013 */
[----:B------:R-:W-:Y:S02]  /*08d0*/  MOV R19, R2 ;  /* 0x0000000200137202 */ /* 0x000fe40000000f00 */
[----:B------:R-:W-:Y:S02]  /*08e0*/  MOV R18, 0x900 ;  /* 0x0000090000127802 */ /* 0x000fe40000000f00 */
[----:B------:R-:W-:Y:S05]  /*08f0*/  CALL.REL.NOINC `($__internal_2_$__cuda_sm20_div_s64) ;  /* 0x0000003c00107944 */ /* 0x000fea0003c00000 */
[----:B------:R-:W-:Y:S02]  /*0900*/  MOV R15, R13 ;  /* 0x0000000d000f7202 */ /* 0x000fe40000000f00 */
.L_x_71:
[----:B------:R-:W-:Y:S05]  /*0910*/  BSYNC.RECONVERGENT B0 ;  /* 0x0000000000007941 */ /* 0x000fea0003800200 */
.L_x_69:
[----:B------:R-:W0:Y:S01]  /*0920*/  LDCU UR11, c[0x0][0x434] ;  /* 0x00008680ff0b77ac */ /* 0x000e220008000800 */
[----:B------:R-:W-:Y:S01]  /*0930*/  IMAD.MOV.U32 R6, RZ, RZ, RZ ;  /* 0x000000ffff067224 */ /* 0x000fe200078e00ff */
[----:B------:R-:W-:Y:S01]  /*0940*/  BSSY.RECONVERGENT B0, `(.L_x_72) ;  /* 0x000007a000007945 */ /* 0x000fe20003800200 */
[----:B0-----:R-:W-:Y:S01]  /*0950*/  IMAD.U32 R5, RZ, RZ, UR11 ;  /* 0x0000000bff057e24 */ /* 0x001fe2000f8e00ff */
[----:B------:R-:W-:-:S04]  /*0960*/  USHF.R.S32.HI UR5, URZ, 0x1f, UR11 ;  /* 0x0000001fff057899 */ /* 0x000fc8000801140b */
[----:B------:R-:W-:Y:S01]  /*0970*/  IABS R5, R5 ;  /* 0x0000000500057213 */ /* 0x000fe20000000000 */
[----:B------:R-:W-:-:S03]  /*0980*/  ULOP3.LUT UR5, UR5, 0x1, URZ, 0xfc, !UPT ;  /* 0x0000000105057892 */ /* 0x000fc6000f8efcff */
[----:B------:R-:W0:Y:S08]  /*0990*/  I2F.RP R9, R5 ;  /* 0x0000000500097306 */ /* 0x000e300000209400 */
[----:B0-----:R-:W0:Y:S02]  /*09a0*/  MUFU.RCP R8, R9 ;  /* 0x0000000900087308 */ /* 0x001e240000001000 */
[----:B0-----:R-:W-:-:S06]  /*09b0*/  VIADD R8, R8, 0xffffffe ;  /* 0x0ffffffe08087836 */ /* 0x001fcc0000000000 */
[----:B------:R-:W0:Y:S02]  /*09c0*/  F2I.FTZ.U32.TRUNC.NTZ R7, R8 ;  /* 0x0000000800077305 */ /* 0x000e24000021f000 */
[----:B0-----:R-:W-:-:S04]  /*09d0*/  IMAD.MOV R3, RZ, RZ, -R7 ;  /* 0x000000ffff037224 */ /* 0x001fc800078e0a07 */
[----:B------:R-:W-:Y:S01]  /*09e0*/  IMAD R4, R3, R5, RZ ;  /* 0x0000000503047224 */ /* 0x000fe200078e02ff */
[----:B------:R-:W-:Y:S02]  /*09f0*/  IABS R3, R0 ;  /* 0x0000000000037213 */ /* 0x000fe40000000000 */
[----:B------:R-:W-:Y:S01]  /*0a00*/  LOP3.LUT R0, R0, UR11, RZ, 0x3c, !PT ;  /* 0x0000000b00007c12 */ /* 0x000fe2000f8e3cff */
[----:B------:R-:W-:-:S03]  /*0a10*/  IMAD.HI.U32 R7, R7, R4, R6 ;  /* 0x0000000407077227 */ /* 0x000fc600078e0006 */
[----:B------:R-:W-:Y:S01]  /*0a20*/  ISETP.GE.AND P2, PT, R0, RZ, PT ;  /* 0x000000ff0000720c */ /* 0x000fe20003f46270 */
[----:B------:R-:W-:Y:S01]  /*0a30*/  IMAD.MOV.U32 R6, RZ, RZ, R3 ;  /* 0x000000ffff067224 */ /* 0x000fe200078e0003 */
[----:B------:R-:W0:Y:S03]  /*0a40*/  LDC R0, c[0x0][0x3e0] ;  /* 0x0000f800ff007b82 */ /* 0x000e260000000800 */
[----:B------:R-:W-:-:S04]  /*0a50*/  IMAD.HI.U32 R3, R7, R6, RZ ;  /* 0x0000000607037227 */ /* 0x000fc800078e00ff */
[----:B------:R-:W-:-:S04]  /*0a60*/  IMAD.MOV R4, RZ, RZ, -R3 ;  /* 0x000000ffff047224 */ /* 0x000fc800078e0a03 */
[----:B------:R-:W-:-:S05]  /*0a70*/  IMAD R4, R5, R4, R6 ;  /* 0x0000000405047224 */ /* 0x000fca00078e0206 */
[----:B------:R-:W-:Y:S02]  /*0a80*/  ISETP.GT.U32.AND P1, PT, R5, R4, PT ;  /* 0x000000040500720c */ /* 0x000fe40003f24070 */
[----:B0-----:R-:W-:Y:S02]  /*0a90*/  IABS R6, R0 ;  /* 0x0000000000067213 */ /* 0x001fe40000000000 */
[----:B------:R-:W-:Y:S02]  /*0aa0*/  ISETP.NE.AND P4, PT, R0, RZ, PT ;  /* 0x000000ff0000720c */ /* 0x000fe40003f85270 */
[----:B------:R-:W0:Y:S07]  /*0ab0*/  I2F.RP R9, R6 ;  /* 0x0000000600097306 */ /* 0x000e2e0000209400 */
[----:B------:R-:W-:Y:S01]  /*0ac0*/  @!P1 IADD3 R4, PT, PT, R4, -R5, RZ ;  /* 0x8000000504049210 */ /* 0x000fe20007ffe0ff */
[----:B------:R-:W-:Y:S01]  /*0ad0*/  @!P1 VIADD R3, R3, 0x1 ;  /* 0x0000000103039836 */ /* 0x000fe20000000000 */
[----:B------:R-:W-:-:S02]  /*0ae0*/  ISETP.NE.AND P1, PT, RZ, UR11, PT ;  /* 0x0000000bff007c0c */ /* 0x000fc4000bf25270 */
[----:B------:R-:W-:Y:S01]  /*0af0*/  ISETP.GE.U32.AND P0, PT, R4, R5, PT ;  /* 0x000000050400720c */ /* 0x000fe20003f06070 */
[----:B------:R-:W-:Y:S01]  /*0b00*/  VIADD R4, R0, 0xffffffff ;  /* 0xffffffff00047836 */ /* 0x000fe20000000000 */
[----:B0-----:R-:W0:Y:S11]  /*0b10*/  MUFU.RCP R18, R9 ;  /* 0x0000000900127308 */ /* 0x001e360000001000 */
[----:B------:R-:W-:-:S04]  /*0b20*/  @P0 VIADD R3, R3, 0x1 ;  /* 0x0000000103030836 */ /* 0x000fc80000000000 */
[----:B------:R-:W-:-:S04]  /*0b30*/  IMAD.MOV.U32 R5, RZ, RZ, R3 ;  /* 0x000000ffff057224 */ /* 0x000fc800078e0003 */
[----:B------:R-:W-:Y:S01]  /*0b40*/  @!P2 IMAD.MOV R5, RZ, RZ, -R5 ;  /* 0x000000ffff05a224 */ /* 0x000fe200078e0a05 */
[----:B------:R-:W-:-:S05]  /*0b50*/  @!P1 LOP3.LUT R5, RZ, UR11, RZ, 0x33, !PT ;  /* 0x0000000bff059c12 */ /* 0x000fca000f8e33ff */
[----:B------:R-:W-:Y:S01]  /*0b60*/  IMAD R10, R5, UR5, RZ ;  /* 0x00000005050a7c24 */ /* 0x000fe2000f8e02ff */
[----:B------:R-:W1:Y:S01]  /*0b70*/  LDCU.U8 UR5, c[0x0][0x549] ;  /* 0x0000a920ff0577ac */ /* 0x000e620008000000 */
[----:B0-----:R-:W-:-:S03]  /*0b80*/  VIADD R18, R18, 0xffffffe ;  /* 0x0ffffffe12127836 */ /* 0x001fc60000000000 */
[-C--:B------:R-:W-:Y:S01]  /*0b90*/  IABS R8, R10.reuse ;  /* 0x0000000a00087213 */ /* 0x080fe20000000000 */
[----:B------:R0:W-:Y:S01]  /*0ba0*/  F2I.FTZ.U32.TRUNC.NTZ R19, R18 ;  /* 0x0000001200137305 */ /* 0x0001e2000021f000 */
[----:B------:R-:W-:-:S05]  /*0bb0*/  IABS R11, R10 ;  /* 0x0000000a000b7213 */ /* 0x000fca0000000000 */
[----:B------:R-:W-:Y:S02]  /*0bc0*/  IMAD.MOV R11, RZ, RZ, -R11 ;  /* 0x000000ffff0b7224 */ /* 0x000fe400078e0a0b */
[----:B------:R-:W2:Y:S01]  /*0bd0*/  I2F.RP R7, R8 ;  /* 0x0000000800077306 */ /* 0x000ea20000209400 */
[----:B-1----:R-:W-:Y:S01]  /*0be0*/  UISETP.NE.AND UP1, UPT, UR5, URZ, UPT ;  /* 0x000000ff0500728c */ /* 0x002fe2000bf25270 */
[----:B0-----:R-:W-:-:S03]  /*0bf0*/  IMAD.MOV.U32 R18, RZ, RZ, RZ ;  /* 0x000000ffff127224 */ /* 0x001fc600078e00ff */
[----:B------:R-:W-:-:S03]  /*0c00*/  USEL UR11, UR11, 0x1, !UP1 ;  /* 0x000000010b0b7887 */ /* 0x000fc6000c800000 */
[----:B--2---:R-:W0:Y:S02]  /*0c10*/  MUFU.RCP R3, R7 ;  /* 0x0000000700037308 */ /* 0x004e240000001000 */
[----:B0-----:R-:W-:Y:S01]  /*0c20*/  IADD3 R20, PT, PT, R3, 0xffffffe, RZ ;  /* 0x0ffffffe03147810 */ /* 0x001fe20007ffe0ff */
[----:B------:R-:W-:-:S05]  /*0c30*/  IMAD.IADD R7, R4, 0x1, R8 ;  /* 0x0000000104077824 */ /* 0x000fca00078e0208 */
[----:B------:R-:W0:Y:S01]  /*0c40*/  F2I.FTZ.U32.TRUNC.NTZ R21, R20 ;  /* 0x0000001400157305 */ /* 0x000e22000021f000 */
[----:B------:R-:W-:Y:S01]  /*0c50*/  IABS R9, R7 ;  /* 0x0000000700097213 */ /* 0x000fe20000000000 */
[----:B0-----:R-:W-:Y:S02]  /*0c60*/  IMAD.MOV R3, RZ, RZ, -R21 ;  /* 0x000000ffff037224 */ /* 0x001fe400078e0a15 */
[----:B------:R-:W-:Y:S02]  /*0c70*/  HFMA2 R20, -RZ, RZ, 0, 0 ;  /* 0x00000000ff147431 */ /* 0x000fe400000001ff */
[----:B------:R-:W-:Y:S02]  /*0c80*/  IMAD R16, R3, R8, RZ ;  /* 0x0000000803107224 */ /* 0x000fe400078e02ff */
[----:B------:R-:W-:Y:S02]  /*0c90*/  IMAD.MOV R3, RZ, RZ, -R19 ;  /* 0x000000ffff037224 */ /* 0x000fe400078e0a13 */
[----:B------:R-:W-:-:S04]  /*0ca0*/  IMAD.HI.U32 R16, R21, R16, R20 ;  /* 0x0000001015107227 */ /* 0x000fc800078e0014 */
[----:B------:R-:W-:Y:S02]  /*0cb0*/  IMAD R3, R3, R6, RZ ;  /* 0x0000000603037224 */ /* 0x000fe400078e02ff */
[----:B------:R-:W-:-:S04]  /*0cc0*/  IMAD.HI.U32 R16, R16, R9, RZ ;  /* 0x0000000910107227 */ /* 0x000fc800078e00ff */
[----:B------:R-:W-:Y:S02]  /*0cd0*/  IMAD R11, R16, R11, R9 ;  /* 0x0000000b100b7224 */ /* 0x000fe400078e0209 */
[----:B------:R-:W-:-:S03]  /*0ce0*/  IMAD.HI.U32 R18, R19, R3, R18 ;  /* 0x0000000313127227 */ /* 0x000fc600078e0012 */
[----:B------:R-:W-:-:S03]  /*0cf0*/  ISETP.GT.U32.AND P1, PT, R8, R11, PT ;  /* 0x0000000b0800720c */ /* 0x000fc60003f24070 */
[----:B------:R-:W-:-:S05]  /*0d00*/  IMAD.HI.U32 R13, R18, R9, RZ ;  /* 0x00000009120d7227 */ /* 0x000fca00078e00ff */
[----:B------:R-:W-:-:S05]  /*0d10*/  IADD3 R3, PT, PT, -R13, RZ, RZ ;  /* 0x000000ff0d037210 */ /* 0x000fca0007ffe1ff */
[----:B------:R-:W-:Y:S02]  /*0d20*/  @!P1 IMAD.IADD R11, R11, 0x1, -R8 ;  /* 0x000000010b0b9824 */ /* 0x000fe400078e0a08 */
[----:B------:R-:W-:Y:S02]  /*0d30*/  IMAD R3, R6, R3, R9 ;  /* 0x0000000306037224 */ /* 0x000fe400078e0209 */
[----:B------:R-:W-:Y:S01]  /*0d40*/  @!P1 VIADD R16, R16, 0x1 ;  /* 0x0000000110109836 */ /* 0x000fe20000000000 */
[-C--:B------:R-:W-:Y:S02]  /*0d50*/  ISETP.GE.U32.AND P2, PT, R11, R8.reuse, PT ;  /* 0x000000080b00720c */ /* 0x080fe40003f46070 */
[----:B------:R-:W-:Y:S02]  /*0d60*/  LOP3.LUT R11, R7, R8, RZ, 0x3c, !PT ;  /* 0x00000008070b7212 */ /* 0x000fe400078e3cff */
[----:B------:R-:W-:Y:S02]  /*0d70*/  ISETP.GT.U32.AND P3, PT, R6, R3, PT ;  /* 0x000000030600720c */ /* 0x000fe40003f64070 */
[----:B------:R-:W-:-:S02]  /*0d80*/  ISETP.GE.AND P0, PT, R11, RZ, PT ;  /* 0x000000ff0b00720c */ /* 0x000fc40003f06270 */
[----:B------:R-:W-:Y:S02]  /*0d90*/  ISETP.NE.AND P1, PT, R10, RZ, PT ;  /* 0x000000ff0a00720c */ /* 0x000fe40003f25270 */
[----:B------:R-:W-:-:S03]  /*0da0*/  LOP3.LUT R7, R7, R0, RZ, 0x3c, !PT ;  /* 0x0000000007077212 */ /* 0x000fc600078e3cff */
[----:B------:R-:W-:Y:S01]  /*0db0*/  @P2 VIADD R16, R16, 0x1 ;  /* 0x0000000110102836 */ /* 0x000fe20000000000 */
[----:B------:R-:W-:Y:S02]  /*0dc0*/  ISETP.GE.AND P2, PT, R7, RZ, PT ;  /* 0x000000ff0700720c */ /* 0x000fe40003f46270 */
[----:B------:R-:W-:Y:S01]  /*0dd0*/  SHF.R.S32.HI R7, RZ, 0x1f, R10 ;  /* 0x0000001fff077819 */ /* 0x000fe2000001140a */
[----:B------:R-:W-:Y:S01]  /*0de0*/  @!P3 IMAD.IADD R3, R3, 0x1, -R6 ;  /* 0x000000010303b824 */ /* 0x000fe200078e0a06 */
[----:B------:R-:W-:Y:S01]  /*0df0*/  @!P3 IADD3 R13, PT, PT, R13, 0x1, RZ ;  /* 0x000000010d0db810 */ /* 0x000fe20007ffe0ff */
[----:B------:R-:W-:Y:S01]  /*0e00*/  @!P0 IMAD.MOV R16, RZ, RZ, -R16 ;  /* 0x000000ffff108224 */ /* 0x000fe200078e0a10 */
[----:B------:R-:W-:Y:S02]  /*0e10*/  ISETP.NE.AND P3, PT, R5, RZ, PT ;  /* 0x000000ff0500720c */ /* 0x000fe40003f65270 */
[----:B------:R-:W-:Y:S02]  /*0e20*/  @!P1 LOP3.LUT R16, RZ, R8, RZ, 0x33, !PT ;  /* 0x00000008ff109212 */ /* 0x000fe400078e33ff */
[----:B------:R-:W-:-:S02]  /*0e30*/  ISETP.GE.U32.AND P1, PT, R3, R6, PT ;  /* 0x000000060300720c */ /* 0x000fc40003f26070 */
[C---:B------:R-:W-:Y:S02]  /*0e40*/  ISETP.LT.U32.AND P0, PT, R14.reuse, R16, PT ;  /* 0x000000100e00720c */ /* 0x040fe40003f01070 */
[----:B------:R-:W-:Y:S02]  /*0e50*/  SHF.R.S32.HI R3, RZ, 0x1f, R16 ;  /* 0x0000001fff037819 */ /* 0x000fe40000011410 */
[----:B------:R-:W-:Y:S02]  /*0e60*/  SEL R8, RZ, 0x1, !P3 ;  /* 0x00000001ff087807 */ /* 0x000fe40005800000 */
[-C--:B------:R-:W-:Y:S02]  /*0e70*/  ISETP.LT.AND.EX P0, PT, R15, R3.reuse, PT, P0 ;  /* 0x000000030f00720c */ /* 0x080fe40003f01300 */
[----:B------:R-:W-:Y:S02]  /*0e80*/  LOP3.LUT R8, R7, R8, RZ, 0xfc, !PT ;  /* 0x0000000807087212 */ /* 0x000fe400078efcff */
[----:B------:R-:W-:Y:S01]  /*0e90*/  SEL R3, R15, R3, P0 ;  /* 0x000000030f037207 */ /* 0x000fe20000000000 */
[----:B------:R-:W-:Y:S01]  /*0ea0*/  @P1 VIADD R13, R13, 0x1 ;  /* 0x000000010d0d1836 */ /* 0x000fe20000000000 */
[----:B------:R-:W-:-:S02]  /*0eb0*/  SEL R9, R14, R16, P0 ;  /* 0x000000100e097207 */ /* 0x000fc40000000000 */
[----:B------:R-:W-:Y:S01]  /*0ec0*/  LOP3.LUT R6, R15, R3, RZ, 0xfc, !PT ;  /* 0x000000030f067212 */ /* 0x000fe200078efcff */
[----:B------:R-:W-:-:S03]  /*0ed0*/  IMAD.MOV.U32 R5, RZ, RZ, R13 ;  /* 0x000000ffff057224 */ /* 0x000fc600078e000d */
[----:B------:R-:W-:Y:S01]  /*0ee0*/  ISETP.NE.U32.AND P1, PT, R6, RZ, PT ;  /* 0x000000ff0600720c */ /* 0x000fe20003f25070 */
[----:B------:R-:W-:Y:S01]  /*0ef0*/  @!P2 IMAD.MOV R5, RZ, RZ, -R5 ;  /* 0x000000ffff05a224 */ /* 0x000fe200078e0a05 */
[----:B------:R-:W-:-:S11]  /*0f00*/  @!P4 LOP3.LUT R5, RZ, R0, RZ, 0x33, !PT ;  /* 0x00000000ff05c212 */ /* 0x000fd600078e33ff */
[----:B------:R-:W-:Y:S05]  /*0f10*/  @P1 BRA `(.L_x_73) ;  /* 0x0000000000501947 */ /* 0x000fea0003800000 */
[----:B------:R-:W0:Y:S01]  /*0f20*/  I2F.U32.RP R11, R9 ;  /* 0x00000009000b7306 */ /* 0x000e220000209000 */
[----:B------:R-:W-:Y:S02]  /*0f30*/  ISETP.NE.U32.AND P0, PT, R9, RZ, PT ;  /* 0x000000ff0900720c */ /* 0x000fe40003f05070 */
[----:B------:R-:W-:-:S05]  /*0f40*/  MOV R39, RZ ;  /* 0x000000ff00277202 */ /* 0x000fca0000000f00 */
[----:B0-----:R-:W0:Y:S02]  /*0f50*/  MUFU.RCP R6, R11 ;  /* 0x0000000b00067308 */ /* 0x001e240000001000 */
[----:B0-----:R-:W-:-:S06]  /*0f60*/  VIADD R6, R6, 0xffffffe ;  /* 0x0ffffffe06067836 */ /* 0x001fcc0000000000 */
[----:B------:R-:W0:Y:S02]  /*0f70*/  F2I.FTZ.U32.TRUNC.NTZ R7, R6 ;  /* 0x0000000600077305 */ /* 0x000e24000021f000 */
[----:B0-----:R-:W-:Y:S01]  /*0f80*/  IMAD.MOV R0, RZ, RZ, -R7 ;  /* 0x000000ffff007224 */ /* 0x001fe200078e0a07 */
[----:B------:R-:W-:-:S03]  /*0f90*/  MOV R6, RZ ;  /* 0x000000ff00067202 */ /* 0x000fc60000000f00 */
        /* <DEDUP_REMOVED lines=12> */
.L_x_73:
[----:B------:R-:W-:Y:S01]  /*1060*/  IMAD.MOV.U32 R33, RZ, RZ, R14 ;  /* 0x000000ffff217224 */ /* 0x000fe200078e000e */
[----:B------:R-:W-:Y:S01]  /*1070*/  MOV R20, R9 ;  /* 0x0000000900147202 */ /* 0x000fe20000000f00 */
[----:B------:R-:W-:Y:S01]  /*1080*/  IMAD.MOV.U32 R21, RZ, RZ, R15 ;  /* 0x000000ffff157224 */ /* 0x000fe200078e000f */
[----:B------:R-:W-:Y:S02]  /*1090*/  MOV R19, R3 ;  /* 0x0000000300137202 */ /* 0x000fe40000000f00 */
[----:B------:R-:W-:Y:S02]  /*10a0*/  MOV R18, 0x10c0 ;  /* 0x000010c000127802 */ /* 0x000fe40000000f00 */
[----:B------:R-:W-:Y:S05]  /*10b0*/  CALL.REL.NOINC `($__internal_2_$__cuda_sm20_div_s64) ;  /* 0x0000003400207944 */ /* 0x000fea0003c00000 */
[----:B------:R-:W-:Y:S02]  /*10c0*/  MOV R38, R14 ;  /* 0x0000000e00267202 */ /* 0x000fe40000000f00 */
[----:B------:R-:W-:Y:S02]  /*10d0*/  MOV R39, R13 ;  /* 0x0000000d00277202 */ /* 0x000fe40000000f00 */
.L_x_74:
[----:B------:R-:W-:Y:S05]  /*10e0*/  BSYNC.RECONVERGENT B0 ;  /* 0x0000000000007941 */ /* 0x000fea0003800200 */
.L_x_72:
[----:B------:R-:W-:Y:S01]  /*10f0*/  IABS R13, UR10 ;  /* 0x0000000a000d7c13 */ /* 0x000fe20008000000 */
[----:B------:R-:W0:Y:S01]  /*1100*/  LDC R0, c[0x0][0x434] ;  /* 0x00010d00ff007b82 */ /* 0x000e220000000800 */
[----:B------:R-:W-:Y:S01]  /*1110*/  IABS R6, UR10 ;  /* 0x0000000a00067c13 */ /* 0x000fe20008000000 */
[----:B------:R-:W-:Y:S01]  /*1120*/  IMAD R5, R5, UR11, RZ ;  /* 0x0000000b05057c24 */ /* 0x000fe2000f8e02ff */
[----:B------:R-:W1:Y:S01]  /*1130*/  I2F.RP R16, R13 ;  /* 0x0000000d00107306 */ /* 0x000e620000209400 */
[----:B------:R-:W-:Y:S02]  /*1140*/  BSSY.RECONVERGENT B0, `(.L_x_75) ;  /* 0x000003c000007945 */ /* 0x000fe40003800200 */
[----:B------:R-:W-:Y:S02]  /*1150*/  IMAD.MOV R6, RZ, RZ, -R6 ;  /* 0x000000ffff067224 */ /* 0x000fe400078e0a06 */
[----:B------:R-:W-:-:S03]  /*1160*/  IMAD R8, R8, R5, RZ ;  /* 0x0000000508087224 */ /* 0x000fc600078e02ff */
[----:B-1----:R-:W1:Y:S01]  /*1170*/  MUFU.RCP R15, R16 ;  /* 0x00000010000f7308 */ /* 0x002e620000001000 */
[----:B0-----:R-:W-:-:S04]  /*1180*/  IADD3 R0, PT, PT, R0, -0x1, R13 ;  /* 0xffffffff00007810 */ /* 0x001fc80007ffe00d */
[----:B------:R-:W-:Y:S01]  /*1190*/  IABS R7, R0 ;  /* 0x0000000000077213 */ /* 0x000fe20000000000 */
[----:B-1----:R-:W-:-:S06]  /*11a0*/  VIADD R15, R15, 0xffffffe ;  /* 0x0ffffffe0f0f7836 */ /* 0x002fcc0000000000 */
[----:B------:R-:W0:Y:S02]  /*11b0*/  F2I.FTZ.U32.TRUNC.NTZ R15, R15 ;  /* 0x0000000f000f7305 */ /* 0x000e24000021f000 */
[----:B0-----:R-:W-:-:S04]  /*11c0*/  IMAD.MOV R14, RZ, RZ, -R15 ;  /* 0x000000ffff0e7224 */ /* 0x001fc800078e0a0f */
[----:B------:R-:W-:Y:S02]  /*11d0*/  IMAD R11, R14, R13, RZ ;  /* 0x0000000d0e0b7224 */ /* 0x000fe400078e02ff */
[----:B------:R-:W-:-:S04]  /*11e0*/  IMAD.MOV.U32 R14, RZ, RZ, RZ ;  /* 0x000000ffff0e7224 */ /* 0x000fc800078e00ff */
        /* <DEDUP_REMOVED lines=42> */
.L_x_76:
[----:B------:R-:W-:Y:S01]  /*1490*/  IMAD.MOV.U32 R33, RZ, RZ, R26 ;  /* 0x000000ffff217224 */ /* 0x000fe200078e001a */
[----:B------:R-:W-:Y:S01]  /*14a0*/  MOV R21, R27 ;  /* 0x0000001b00157202 */ /* 0x000fe20000000f00 */
[----:B------:R-:W-:Y:S01]  /*14b0*/  IMAD.MOV.U32 R20, RZ, RZ, R7 ;  /* 0x000000ffff147224 */ /* 0x000fe200078e0007 */
[----:B------:R-:W-:Y:S02]  /*14c0*/  MOV R18, 0x14e0 ;  /* 0x000014e000127802 */ /* 0x000fe40000000f00 */
[----:B------:R-:W-:Y:S05]  /*14d0*/  CALL.REL.NOINC `($__internal_2_$__cuda_sm20_div_s64) ;  /* 0x0000003000187944 */ /* 0x000fea0003c00000 */
[----:B------:R-:W-:Y:S02]  /*14e0*/  MOV R24, R14 ;  /* 0x0000000e00187202 */ /* 0x000fe40000000f00 */
[----:B------:R-:W-:Y:S02]  /*14f0*/  MOV R25, R13 ;  /* 0x0000000d00197202 */ /* 0x000fe40000000f00 */
.L_x_77:
[----:B------:R-:W-:Y:S05]  /*1500*/  BSYNC.RECONVERGENT B0 ;  /* 0x0000000000007941 */ /* 0x000fea0003800200 */
.L_x_75:
[----:B------:R-:W0:Y:S01]  /*1510*/  S2R R22, SR_TID.X ;  /* 0x0000000000167919 */ /* 0x000e220000002100 */
[----:B------:R-:W-:Y:S01]  /*1520*/  UIADD3 UR12, UP0, UPT, UR7, -UR6, URZ ;  /* 0x80000006070c7290 */ /* 0x000fe2000ff1e0ff */
[----:B------:R-:W1:Y:S03]  /*1530*/  LDCU UR5, c[0x0][0x534] ;  /* 0x0000a680ff0577ac */ /* 0x000e660008000800 */
[----:B------:R-:W-:-:S06]  /*1540*/  UIADD3.X UR9, UPT, UPT, UR4, -0x1, URZ, UP0, !UPT ;  /* 0xffffffff04097890 */ /* 0x000fcc00087fe4ff */
[----:B------:R-:W-:-:S05]  /*1550*/  IMAD.U32 R5, RZ, RZ, UR9 ;  /* 0x00000009ff057e24 */ /* 0x000fca000f8e00ff */
[----:B------:R-:W2:Y:S01]  /*1560*/  LDCU UR9, c[0x0][0x434] ;  /* 0x00008680ff0977ac */ /* 0x000ea20008000800 */
[----:B0-----:R-:W-:Y:S02]  /*1570*/  LOP3.LUT R23, R22, 0xf, RZ, 0xc0, !PT ;  /* 0x0000000f16177812 */ /* 0x001fe400078ec0ff */
[----:B------:R-:W-:Y:S02]  /*1580*/  SHF.R.U32.HI R26, RZ, 0x4, R22 ;  /* 0x00000004ff1a7819 */ /* 0x000fe40000011616 */
[C---:B------:R-:W-:Y:S01]  /*1590*/  ISETP.LT.U32.AND P3, PT, R23.reuse, UR12, PT ;  /* 0x0000000c17007c0c */ /* 0x040fe2000bf61070 */
[----:B------:R-:W0:Y:S01]  /*15a0*/  LDCU.64 UR12, c[0x0][0x358] ;  /* 0x00006b00ff0c77ac */ /* 0x000e220008000a00 */
[----:B------:R-:W-:Y:S01]  /*15b0*/  IADD3 R28, P0, PT, R23, UR6, RZ ;  /* 0x00000006171c7c10 */ /* 0x000fe2000ff1e0ff */
[C---:B------:R-:W-:Y:S01]  /*15c0*/  VIADD R13, R26.reuse, 0x8 ;  /* 0x000000081a0d7836 */ /* 0x040fe20000000000 */
[----:B------:R-:W-:Y:S01]  /*15d0*/  ISETP.GT.AND.EX P3, PT, R5, RZ, PT, P3 ;  /* 0x000000ff0500720c */ /* 0x000fe20003f64330 */
[C---:B------:R-:W-:Y:S01]  /*15e0*/  VIADD R11, R26.reuse, 0x10 ;  /* 0x000000101a0b7836 */ /* 0x040fe20000000000 */
[----:B------:R-:W-:Y:S01]  /*15f0*/  IADD3.X R29, PT, PT, RZ, RZ, RZ, P0, !PT ;  /* 0x000000ffff1d7210 */ /* 0x000fe200007fe4ff */
[C---:B------:R-:W-:Y:S01]  /*1600*/  VIADD R5, R26.reuse, 0x18 ;  /* 0x000000181a057836 */ /* 0x040fe20000000000 */
[----:B-1----:R-:W-:-:S02]  /*1610*/  ISETP.GE.OR P1, PT, R26, UR5, !P3 ;  /* 0x000000051a007c0c */ /* 0x002fc4000df26670 */
[----:B------:R-:W-:Y:S02]  /*1620*/  ISETP.GE.OR P5, PT, R13, UR5, !P3 ;  /* 0x000000050d007c0c */ /* 0x000fe4000dfa6670 */
[----:B------:R-:W-:Y:S02]  /*1630*/  ISETP.GE.OR P4, PT, R11, UR5, !P3 ;  /* 0x000000050b007c0c */ /* 0x000fe4000df86670 */
[----:B------:R-:W-:-:S07]  /*1640*/  ISETP.GE.OR P3, PT, R5, UR5, !P3 ;  /* 0x0000000505007c0c */ /* 0x000fce000df66670 */
[----:B------:R-:W1:Y:S01]  /*1650*/  @!P1 LDC.64 R20, c[0x0][0x428] ;  /* 0x00010a00ff149b82 */ /* 0x000e620000000a00 */
[----:B------:R-:W-:-:S04]  /*1660*/  @!P1 IMAD.WIDE.U32 R30, R26, UR7, R28 ;  /* 0x000000071a1e9c25 */ /* 0x000fc8000f8e001c */
[----:B------:R-:W-:-:S03]  /*1670*/  @!P1 IMAD R6, R26, UR4, R31 ;  /* 0x000000041a069c24 */ /* 0x000fc6000f8e021f */
[----:B------:R-:W3:Y:S08]  /*1680*/  @!P4 LDC.64 R16, c[0x0][0x428] ;  /* 0x00010a00ff10cb82 */ /* 0x000ef00000000a00 */
[----:B------:R-:W4:Y:S08]  /*1690*/  @!P3 LDC.64 R14, c[0x0][0x428] ;  /* 0x00010a00ff0ebb82 */ /* 0x000f300000000a00 */
[----:B------:R-:W5:Y:S01]  /*16a0*/  @!P5 LDC.64 R18, c[0x0][0x428] ;  /* 0x00010a00ff12db82 */ /* 0x000f620000000a00 */
[----:B-1----:R-:W-:-:S02]  /*16b0*/  @!P1 LEA R34, P0, R30, R20, 0x2 ;  /* 0x000000141e229211 */ /* 0x002fc400078010ff */
[----:B------:R-:W-:Y:S02]  /*16c0*/  @!P4 MOV R31, R29 ;  /* 0x0000001d001fc202 */ /* 0x000fe40000000f00 */
[----:B------:R-:W-:Y:S01]  /*16d0*/  @!P1 LEA.HI.X R35, R30, R21, R6, 0x2, P0 ;  /* 0x000000151e239211 */ /* 0x000fe200000f1406 */
[--C-:B------:R-:W-:Y:S02]  /*16e0*/  @!P4 IMAD.MOV.U32 R30, RZ, RZ, R28.reuse ;  /* 0x000000ffff1ec224 */ /* 0x100fe400078e001c */
[----:B------:R-:W-:Y:S02]  /*16f0*/  IMAD.MOV.U32 R6, RZ, RZ, -0x800000 ;  /* 0xff800000ff067424 */ /* 0x000fe400078e00ff */
[----:B------:R-:W-:Y:S02]  /*1700*/  @!P5 IMAD.MOV.U32 R32, RZ, RZ, R28 ;  /* 0x000000ffff20d224 */ /* 0x000fe400078e001c */
[----:B------:R-:W-:Y:S02]  /*1710*/  @!P5 IMAD.MOV.U32 R33, RZ, RZ, R29 ;  /* 0x000000ffff21d224 */ /* 0x000fe400078e001d */
[----:B------:R-:W-:Y:S01]  /*1720*/  @!P4 IMAD.WIDE.U32 R30, R11, UR7, R30 ;  /* 0x000000070b1ecc25 */ /* 0x000fe2000f8e001e */
[----:B0-----:R-:W2:Y:S03]  /*1730*/  @!P1 LDG.E R6, desc[UR12][R34.64] ;  /* 0x0000000c22069981 */ /* 0x001ea6000c1e1900 */
[----:B------:R-:W-:Y:S01]  /*1740*/  @!P3 IMAD.WIDE.U32 R28, R5, UR7, R28 ;  /* 0x00000007051cbc25 */ /* 0x000fe2000f8e001c */
[----:B---3--:R-:W-:-:S03]  /*1750*/  @!P4 LEA R16, P1, R30, R16, 0x2 ;  /* 0x000000101e10c211 */ /* 0x008fc600078210ff */
[----:B------:R-:W-:Y:S01]  /*1760*/  @!P5 IMAD.WIDE.U32 R32, R13, UR7, R32 ;  /* 0x000000070d20dc25 */ /* 0x000fe2000f8e0020 */
[----:B----4-:R-:W-:-:S03]  /*1770*/  @!P3 LEA R14, P0, R28, R14, 0x2 ;  /* 0x0000000e1c0eb211 */ /* 0x010fc600078010ff */
[----:B------:R-:W-:Y:S01]  /*1780*/  @!P4 IMAD R11, R11, UR4, R31 ;  /* 0x000000040b0bcc24 */ /* 0x000fe2000f8e021f */
[----:B-----5:R-:W-:Y:S01]  /*1790*/  @!P5 LEA R18, P2, R32, R18, 0x2 ;  /* 0x000000122012d211 */ /* 0x020fe200078410ff */
[----:B------:R-:W-:Y:S02]  /*17a0*/  @!P3 IMAD R5, R5, UR4, R29 ;  /* 0x000000040505bc24 */ /* 0x000fe4000f8e021d */
[----:B------:R-:W-:Y:S01]  /*17b0*/  @!P5 IMAD R20, R13, UR4, R33 ;  /* 0x000000040d14dc24 */ /* 0x000fe2000f8e0221 */
[----:B------:R-:W-:Y:S01]  /*17c0*/  @!P4 LEA.HI.X R17, R30, R17, R11, 0x2, P1 ;  /* 0x000000111e11c211 */ /* 0x000fe200008f140b */
[----:B------:R-:W-:Y:S01]  /*17d0*/  IMAD.MOV.U32 R11, RZ, RZ, -0x800000 ;  /* 0xff800000ff0b7424 */ /* 0x000fe200078e00ff */
[----:B------:R-:W-:Y:S01]  /*17e0*/  @!P3 LEA.HI.X R15, R28, R15, R5, 0x2, P0 ;  /* 0x0000000f1c0fb211 */ /* 0x000fe200000f1405 */
[----:B------:R-:W-:Y:S01]  /*17f0*/  IMAD.MOV.U32 R13, RZ, RZ, -0x800000 ;  /* 0xff800000ff0d7424 */ /* 0x000fe200078e00ff */
[----:B------:R-:W-:Y:S01]  /*1800*/  @!P5 LEA.HI.X R19, R32, R19, R20, 0x2, P2 ;  /* 0x000000132013d211 */ /* 0x000fe200010f1414 */
[----:B------:R-:W-:-:S04]  /*1810*/  IMAD.MOV.U32 R5, RZ, RZ, -0x800000 ;  /* 0xff800000ff057424 */ /* 0x000fc800078e00ff */
[----:B------:R-:W3:Y:S04]  /*1820*/  @!P5 LDG.E R11, desc[UR12][R18.64] ;  /* 0x0000000c120bd981 */ /* 0x000ee8000c1e1900 */
[----:B------:R-:W4:Y:S04]  /*1830*/  @!P4 LDG.E R13, desc[UR12][R16.64] ;  /* 0x0000000c100dc981 */ /* 0x000f28000c1e1900 */
[----:B------:R0:W5:Y:S01]  /*1840*/  @!P3 LDG.E R5, desc[UR12][R14.64] ;  /* 0x0000000c0e05b981 */ /* 0x000162000c1e1900 */
[----:B------:R-:W1:Y:S01]  /*1850*/  S2UR UR4, SR_CgaCtaId ;  /* 0x00000000000479c3 */ /* 0x000e620000008800 */
[----:B------:R-:W-:Y:S01]  /*1860*/  UMOV UR5, 0x400 ;  /* 0x0000040000057882 */ /* 0x000fe20000000000 */
[C---:B------:R-:W-:Y:S01]  /*1870*/  ISETP.GT.U32.AND P3, PT, R22.reuse, 0x1ff, PT ;  /* 0x000001ff1600780c */ /* 0x040fe20003f64070 */
[----:B------:R-:W-:Y:S01]  /*1880*/  IMAD.MOV.U32 R32, RZ, RZ, -0x800000 ;  /* 0xff800000ff207424 */ /* 0x000fe200078e00ff */
[C---:B------:R-:W-:Y:S01]  /*1890*/  ISETP.GT.U32.AND P2, PT, R22.reuse, 0x17f, PT ;  /* 0x0000017f1600780c */ /* 0x040fe20003f44070 */
[----:B------:R-:W-:Y:S01]  /*18a0*/  IMAD.MOV.U32 R27, RZ, RZ, -0x800000 ;  /* 0xff800000ff1b7424 */ /* 0x000fe200078e00ff */
[C---:B------:R-:W-:Y:S01]  /*18b0*/  ISETP.GT.U32.AND P1, PT, R22.reuse, 0xff, PT ;  /* 0x000000ff1600780c */ /* 0x040fe20003f24070 */
[----:B------:R-:W-:Y:S01]  /*18c0*/  IMAD.MOV.U32 R30, RZ, RZ, -0x800000 ;  /* 0xff800000ff1e7424 */ /* 0x000fe200078e00ff */
[C---:B------:R-:W-:Y:S01]  /*18d0*/  ISETP.GT.U32.AND P0, PT, R22.reuse, 0x7f, PT ;  /* 0x0000007f1600780c */ /* 0x040fe20003f04070 */
[----:B------:R-:W-:Y:S01]  /*18e0*/  BSSY.RECONVERGENT B1, `(.L_x_78) ;  /* 0x00001b4000017945 */ /* 0x000fe20003800200 */
[----:B------:R-:W-:-:S02]  /*18f0*/  LOP3.LUT R31, R22, 0x7, RZ, 0xc0, !PT ;  /* 0x00000007161f7812 */ /* 0x000fc400078ec0ff */
[----:B--2---:R-:W-:Y:S01]  /*1900*/  MOV R20, UR9 ;  /* 0x0000000900147c02 */ /* 0x004fe20008000f00 */
[----:B-1----:R-:W-:Y:S01]  /*1910*/  ULEA UR4, UR4, UR5, 0x18 ;  /* 0x0000000504047291 */ /* 0x002fe2000f8ec0ff */
[----:B0-----:R-:W-:Y:S02]  /*1920*/  SHF.R.U32.HI R15, RZ, 0x3, R22 ;  /* 0x00000003ff0f7819 */ /* 0x001fe40000011616 */
[----:B------:R-:W-:-:S03]  /*1930*/  IABS R14, R20 ;  /* 0x00000014000e7213 */ /* 0x000fc60000000000 */
[----:B------:R-:W-:Y:S01]  /*1940*/  LEA R23, R23, UR4, 0x2 ;  /* 0x0000000417177c11 */ /* 0x000fe2000f8e10ff */
[----:B------:R-:W0:Y:S01]  /*1950*/  I2F.RP R17, R14 ;  /* 0x0000000e00117306 */ /* 0x000e220000209400 */
[----:B------:R-:W-:Y:S01]  /*1960*/  LEA R28, R15, UR4, 0x2 ;  /* 0x000000040f1c7c11 */ /* 0x000fe2000f8e10ff */
[----:B------:R-:W-:Y:S02]  /*1970*/  USHF.R.S32.HI UR4, URZ, 0x1f, UR10 ;  /* 0x0000001fff047899 */ /* 0x000fe4000801140a */
[----:B------:R-:W-:Y:S01]  /*1980*/  IMAD R16, R26, 0x44, R23 ;  /* 0x000000441a107824 */ /* 0x000fe200078e0217 */
[----:B------:R-:W-:Y:S01]  /*1990*/  MOV R26, 0xff800000 ;  /* 0xff800000001a7802 */ /* 0x000fe20000000f00 */
[----:B------:R-:W-:Y:S01]  /*19a0*/  IMAD R29, R31, 0x44, R28 ;  /* 0x000000441f1d7824 */ /* 0x000fe200078e021c */
[----:B------:R-:W-:Y:S01]  /*19b0*/  ULOP3.LUT UR4, UR4, 0x1, URZ, 0xfc, !UPT ;  /* 0x0000000104047892 */ /* 0x000fe2000f8efcff */
[----:B0-----:R-:W0:Y:S02]  /*19c0*/  MUFU.RCP R17, R17 ;  /* 0x0000001100117308 */ /* 0x001e240000001000 */
[----:B0-----:R-:W-:-:S06]  /*19d0*/  VIADD R18, R17, 0xffffffe ;  /* 0x0ffffffe11127836 */ /* 0x001fcc0000000000 */
[----:B------:R0:W1:Y:S02]  /*19e0*/  F2I.FTZ.U32.TRUNC.NTZ R19, R18 ;  /* 0x0000001200137305 */ /* 0x000064000021f000 */
[----:B0-----:R-:W-:Y:S01]  /*19f0*/  IMAD.MOV.U32 R18, RZ, RZ, RZ ;  /* 0x000000ffff127224 */ /* 0x001fe200078e00ff */
[----:B------:R-:W-:Y:S04]  /*1a00*/  @!P3 STS [R16], R6 ;  /* 0x000000061000b388 */ /* 0x000fe80000000800 */
[----:B---3--:R-:W-:Y:S04]  /*1a10*/  @!P2 STS [R16+0x220], R11 ;  /* 0x0002200b1000a388 */ /* 0x008fe80000000800 */
[----:B----4-:R-:W-:Y:S04]  /*1a20*/  @!P1 STS [R16+0x440], R13 ;  /* 0x0004400d10009388 */ /* 0x010fe80000000800 */
[----:B-----5:R1:W-:Y:S01]  /*1a30*/  @!P0 STS [R16+0x660], R5 ;  /* 0x0006600510008388 */ /* 0x0203e20000000800 */
[----:B------:R-:W-:Y:S01]  /*1a40*/  BAR.SYNC.DEFER_BLOCKING 0x0 ;  /* 0x0000000000007b1d */ /* 0x000fe20000010000 */
[----:B-1----:R-:W-:-:S05]  /*1a50*/  IMAD.MOV R5, RZ, RZ, -R19 ;  /* 0x000000ffff057224 */ /* 0x002fca00078e0a13 */
[----:B------:R-:W-:Y:S01]  /*1a60*/  @!P0 LDS R32, [R29] ;  /* 0x000000001d208984 */ /* 0x000fe20000000800 */
[----:B------:R-:W-:Y:S01]  /*1a70*/  IMAD R6, R5, R14, RZ ;  /* 0x0000000e05067224 */ /* 0x000fe200078e02ff */
[----:B------:R-:W-:Y:S02]  /*1a80*/  IABS R5, R0 ;  /* 0x0000000000057213 */ /* 0x000fe40000000000 */
[----:B------:R-:W-:Y:S01]  /*1a90*/  @!P0 LDS R27, [R29+0x220] ;  /* 0x000220001d1b8984 */ /* 0x000fe20000000800 */
[----:B------:R-:W-:Y:S01]  /*1aa0*/  IMAD.HI.U32 R6, R19, R6, R18 ;  /* 0x0000000613067227 */ /* 0x000fe200078e0012 */
[----:B------:R-:W-:Y:S02]  /*1ab0*/  LOP3.LUT R0, R0, UR9, RZ, 0x3c, !PT ;  /* 0x0000000900007c12 */ /* 0x000fe4000f8e3cff */
[----:B------:R-:W0:Y:S02]  /*1ac0*/  @!P0 LDS R30, [R29+0x440] ;  /* 0x000440001d1e8984 */ /* 0x000e240000000800 */
[----:B------:R-:W-:Y:S01]  /*1ad0*/  ISETP.GE.AND P1, PT, R0, RZ, PT ;  /* 0x000000ff0000720c */ /* 0x000fe20003f26270 */
[----:B------:R-:W-:Y:S01]  /*1ae0*/  IMAD.HI.U32 R6, R6, R5, RZ ;  /* 0x0000000506067227 */ /* 0x000fe200078e00ff */
[----:B------:R-:W1:Y:S01]  /*1af0*/  @!P0 LDS R26, [R29+0x660] ;  /* 0x000660001d1a8984 */ /* 0x000e620000000800 */
[----:B0-----:R-:W-:-:S04]  /*1b00*/  FMNMX3.FTZ R11, R32, R27, R30, !PT ;  /* 0x0000001b200b7276 */ /* 0x001fc8000781001e */
[----:B-1----:R-:W-:Y:S02]  /*1b10*/  FMNMX.FTZ R16, R11, R26, !PT ;  /* 0x0000001a0b107209 */ /* 0x002fe40007810000 */
[----:B------:R-:W-:-:S03]  /*1b20*/  IADD3 R11, PT, PT, -R6, RZ, RZ ;  /* 0x000000ff060b7210 */ /* 0x000fc60007ffe1ff */
[----:B------:R-:W0:Y:S02]  /*1b30*/  SHFL.BFLY PT, R13, R16, 0x4, 0x1f ;  /* 0x0c801f00100d7f89 */ /* 0x000e2400000e0000 */
[----:B------:R-:W-:-:S05]  /*1b40*/  IMAD R5, R14, R11, R5 ;  /* 0x0000000b0e057224 */ /* 0x000fca00078e0205 */
[----:B------:R-:W-:-:S13]  /*1b50*/  ISETP.GT.U32.AND P0, PT, R14, R5, PT ;  /* 0x000000050e00720c */ /* 0x000fda0003f04070 */
[----:B------:R-:W-:Y:S02]  /*1b60*/  @!P0 IMAD.IADD R5, R5, 0x1, -R14 ;  /* 0x0000000105058824 */ /* 0x000fe400078e0a0e */
[----:B------:R-:W-:Y:S01]  /*1b70*/  @!P0 VIADD R6, R6, 0x1 ;  /* 0x0000000106068836 */ /* 0x000fe20000000000 */
[----:B------:R-:W-:Y:S02]  /*1b80*/  ISETP.NE.AND P0, PT, RZ, UR9, PT ;  /* 0x00000009ff007c0c */ /* 0x000fe4000bf05270 */
[----:B0-----:R-:W-:Y:S02]  /*1b90*/  FMNMX.FTZ R18, R16, R13, !PT ;  /* 0x0000000d10127209 */ /* 0x001fe40007810000 */
[----:B------:R-:W-:-:S03]  /*1ba0*/  ISETP.GE.U32.AND P2, PT, R5, R14, PT ;  /* 0x0000000e0500720c */ /* 0x000fc60003f46070 */
[----:B------:R-:W0:Y:S10]  /*1bb0*/  SHFL.BFLY PT, R11, R18, 0x2, 0x1f ;  /* 0x0c401f00120b7f89 */ /* 0x000e3400000e0000 */
[----:B------:R-:W-:-:S05]  /*1bc0*/  @P2 VIADD R6, R6, 0x1 ;  /* 0x0000000106062836 */ /* 0x000fca0000000000 */
[----:B------:R-:W-:Y:S02]  /*1bd0*/  @!P1 IADD3 R6, PT, PT, -R6, RZ, RZ ;  /* 0x000000ff06069210 */ /* 0x000fe40007ffe1ff */
[----:B------:R-:W-:-:S05]  /*1be0*/  @!P0 LOP3.LUT R6, RZ, UR9, RZ, 0x33, !PT ;  /* 0x00000009ff068c12 */ /* 0x000fca000f8e33ff */
[----:B------:R-:W-:Y:S01]  /*1bf0*/  IMAD R5, R6, UR4, RZ ;  /* 0x0000000406057c24 */ /* 0x000fe2000f8e02ff */
[----:B------:R-:W1:Y:S01]  /*1c00*/  LDCU UR4, c[0x0][0x430] ;  /* 0x00008600ff0477ac */ /* 0x000e620008000800 */
[----:B0-----:R-:W-:Y:S02]  /*1c10*/  FMNMX.FTZ R0, R18, R11, !PT ;  /* 0x0000000b12007209 */ /* 0x001fe40007810000 */
[----:B------:R-:W0:Y:S01]  /*1c20*/  LDC R11, c[0x0][0x3e0] ;  /* 0x0000f800ff0b7b82 */ /* 0x000e220000000800 */
[----:B------:R-:W-:Y:S02]  /*1c30*/  IABS R17, R5 ;  /* 0x0000000500117213 */ /* 0x000fe40000000000 */
[----:B------:R-:W2:Y:S01]  /*1c40*/  SHFL.BFLY PT, R13, R0, 0x1, 0x1f ;  /* 0x0c201f00000d7f89 */ /* 0x000ea200000e0000 */
[----:B------:R-:W-:Y:S01]  /*1c50*/  ISETP.NE.AND P5, PT, R5, RZ, PT ;  /* 0x000000ff0500720c */ /* 0x000fe20003fa5270 */
[----:B------:R-:W3:Y:S01]  /*1c60*/  I2F.RP R16, R17 ;  /* 0x0000001100107306 */ /* 0x000ee20000209400 */
[----:B-1----:R-:W-:-:S07]  /*1c70*/  UIMAD UR9, UR9, UR4, URZ ;  /* 0x00000004090972a4 */ /* 0x002fce000f8e02ff */
[----:B---3--:R-:W1:Y:S01]  /*1c80*/  MUFU.RCP R16, R16 ;  /* 0x0000001000107308 */ /* 0x008e620000001000 */
[----:B--2---:R-:W-:Y:S02]  /*1c90*/  FMNMX.FTZ R13, R0, R13, !PT ;  /* 0x0000000d000d7209 */ /* 0x004fe40007810000 */
[----:B0-----:R-:W-:Y:S02]  /*1ca0*/  IABS R0, R11 ;  /* 0x0000000b00007213 */ /* 0x001fe40000000000 */
[----:B------:R-:W-:-:S03]  /*1cb0*/  FSETP.NEU.FTZ.AND P0, PT, R13, -INF , PT ;  /* 0xff8000000d00780b */ /* 0x000fc60003f1d000 */
[----:B------:R-:W0:Y:S01]  /*1cc0*/  I2F.RP R14, R0 ;  /* 0x00000000000e7306 */ /* 0x000e220000209400 */
[----:B------:R-:W-:Y:S01]  /*1cd0*/  FSEL R13, R13, RZ, P0 ;  /* 0x000000ff0d0d7208 */ /* 0x000fe20000000000 */
[----:B-1----:R-:W-:-:S04]  /*1ce0*/  VIADD R36, R16, 0xffffffe ;  /* 0x0ffffffe10247836 */ /* 0x002fc80000000000 */
[C---:B------:R-:W-:Y:S01]  /*1cf0*/  FADD.FTZ R21, -R13.reuse, R32 ;  /* 0x000000200d157221 */ /* 0x040fe20000010100 */
[C---:B------:R-:W-:Y:S01]  /*1d00*/  FADD.FTZ R20, -R13.reuse, R27 ;  /* 0x0000001b0d147221 */ /* 0x040fe20000010100 */
[C---:B------:R-:W-:Y:S01]  /*1d10*/  FADD.FTZ R33, -R13.reuse, R30 ;  /* 0x0000001e0d217221 */ /* 0x040fe20000010100 */
[----:B------:R-:W-:Y:S01]  /*1d20*/  FADD.FTZ R23, -R13, R26 ;  /* 0x0000001a0d177221 */ /* 0x000fe20000010100 */
[----:B------:R-:W-:Y:S01]  /*1d30*/  FMUL.FTZ R21, R21, 1.4426950216293334961 ;  /* 0x3fb8aa3b15157820 */ /* 0x000fe20000410000 */
[----:B------:R-:W-:Y:S01]  /*1d40*/  FMUL.FTZ R20, R20, 1.4426950216293334961 ;  /* 0x3fb8aa3b14147820 */ /* 0x000fe20000410000 */
[----:B------:R-:W-:Y:S01]  /*1d50*/  FMUL.FTZ R33, R33, 1.4426950216293334961 ;  /* 0x3fb8aa3b21217820 */ /* 0x000fe20000410000 */
[----:B------:R-:W-:Y:S01]  /*1d60*/  FMUL.FTZ R23, R23, 1.4426950216293334961 ;  /* 0x3fb8aa3b17177820 */ /* 0x000fe20000410000 */
[----:B0-----:R-:W0:Y:S08]  /*1d70*/  MUFU.RCP R14, R14 ;  /* 0x0000000e000e7308 */ /* 0x001e300000001000 */
[----:B------:R-:W-:Y:S04]  /*1d80*/  MUFU.EX2 R21, R21 ;  /* 0x0000001500157308 */ /* 0x000fe80000000800 */
[----:B------:R-:W1:Y:S04]  /*1d90*/  MUFU.EX2 R20, R20 ;  /* 0x0000001400147308 */ /* 0x000e680000000800 */
[----:B------:R-:W2:Y:S04]  /*1da0*/  MUFU.EX2 R19, R33 ;  /* 0x0000002100137308 */ /* 0x000ea80000000800 */
[----:B------:R-:W3:Y:S04]  /*1db0*/  MUFU.EX2 R18, R23 ;  /* 0x0000001700127308 */ /* 0x000ee80000000800 */
[----:B------:R-:W4:Y:S01]  /*1dc0*/  F2I.FTZ.U32.TRUNC.NTZ R37, R36 ;  /* 0x0000002400257305 */ /* 0x000f22000021f000 */
[----:B-1----:R-:W-:Y:S01]  /*1dd0*/  FADD.FTZ R34, R21, R20 ;  /* 0x0000001415227221 */ /* 0x002fe20000010000 */
[----:B------:R-:W-:Y:S01]  /*1de0*/  IMAD.IADD R20, R4, 0x1, R17 ;  /* 0x0000000104147824 */ /* 0x000fe200078e0211 */
[----:B------:R-:W-:-:S02]  /*1df0*/  IABS R4, R5 ;  /* 0x0000000500047213 */ /* 0x000fc40000000000 */
[----:B--2---:R-:W-:Y:S01]  /*1e00*/  FADD.FTZ R19, R34, R19 ;  /* 0x0000001322137221 */ /* 0x004fe20000010000 */
[----:B0-----:R-:W-:Y:S01]  /*1e10*/  VIADD R34, R14, 0xffffffe ;  /* 0x0ffffffe0e227836 */ /* 0x001fe20000000000 */
[----:B------:R-:W-:Y:S02]  /*1e20*/  IADD3 R4, PT, PT, RZ, -R4, RZ ;  /* 0x80000004ff047210 */ /* 0x000fe40007ffe0ff */
[----:B---3--:R-:W-:Y:S01]  /*1e30*/  FADD.FTZ R18, R19, R18 ;  /* 0x0000001213127221 */ /* 0x008fe20000010000 */
[----:B------:R-:W0:Y:S04]  /*1e40*/  F2I.FTZ.U32.TRUNC.NTZ R35, R34 ;  /* 0x0000002200237305 */ /* 0x000e28000021f000 */
[----:B------:R-:W1:Y:S01]  /*1e50*/  SHFL.BFLY PT, R19, R18, 0x4, 0x1f ;  /* 0x0c801f0012137f89 */ /* 0x000e6200000e0000 */
[----:B----4-:R-:W-:-:S02]  /*1e60*/  IMAD.MOV R16, RZ, RZ, -R37 ;  /* 0x000000ffff107224 */ /* 0x010fc400078e0a25 */
[----:B------:R-:W-:Y:S02]  /*1e70*/  IMAD.MOV.U32 R36, RZ, RZ, RZ ;  /* 0x000000ffff247224 */ /* 0x000fe400078e00ff */
[----:B------:R-:W-:Y:S01]  /*1e80*/  IMAD R21, R16, R17, RZ ;  /* 0x0000001110157224 */ /* 0x000fe200078e02ff */
[----:B------:R-:W-:-:S03]  /*1e90*/  IABS R16, R20 ;  /* 0x0000001400107213 */ /* 0x000fc60000000000 */
[----:B------:R-:W-:Y:S01]  /*1ea0*/  IMAD.HI.U32 R21, R37, R21, R36 ;  /* 0x0000001525157227 */ /* 0x000fe200078e0024 */
[----:B0-----:R-:W-:-:S03]  /*1eb0*/  IADD3 R23, PT, PT, RZ, -R35, RZ ;  /* 0x80000023ff177210 */ /* 0x001fc60007ffe0ff */
[----:B------:R-:W-:Y:S02]  /*1ec0*/  IMAD.MOV.U32 R34, RZ, RZ, RZ ;  /* 0x000000ffff227224 */ /* 0x000fe400078e00ff */
[----:B------:R-:W-:-:S04]  /*1ed0*/  IMAD.HI.U32 R21, R21, R16, RZ ;  /* 0x0000001015157227 */ /* 0x000fc800078e00ff */
[----:B------:R-:W-:Y:S02]  /*1ee0*/  IMAD R4, R21, R4, R16 ;  /* 0x0000000415047224 */ /* 0x000fe400078e0210 */
[----:B-1----:R-:W-:Y:S01]  /*1ef0*/  FADD.FTZ R19, R18, R19 ;  /* 0x0000001312137221 */ /* 0x002fe20000010000 */
[----:B------:R-:W-:Y:S02]  /*1f00*/  IMAD R18, R23, R0, RZ ;  /* 0x0000000017127224 */ /* 0x000fe400078e02ff */
[----:B------:R-:W-:Y:S02]  /*1f10*/  ISETP.GT.U32.AND P2, PT, R17, R4, PT ;  /* 0x000000041100720c */ /* 0x000fe40003f44070 */
[----:B------:R-:W0:Y:S01]  /*1f20*/  SHFL.BFLY PT, R14, R19, 0x2, 0x1f ;  /* 0x0c401f00130e7f89 */ /* 0x000e2200000e0000 */
[----:B------:R-:W-:-:S06]  /*1f30*/  IMAD.HI.U32 R18, R35, R18, R34 ;  /* 0x0000001223127227 */ /* 0x000fcc00078e0022 */
[----:B------:R-:W-:-:S04]  /*1f40*/  IMAD.HI.U32 R18, R18, R16, RZ ;  /* 0x0000001012127227 */ /* 0x000fc800078e00ff */
[----:B------:R-:W-:Y:S01]  /*1f50*/  @!P2 IADD3 R21, PT, PT, R21, 0x1, RZ ;  /* 0x000000011515a810 */ /* 0x000fe20007ffe0ff */
[----:B------:R-:W-:-:S05]  /*1f60*/  @!P2 IMAD.IADD R4, R4, 0x1, -R17 ;  /* 0x000000010404a824 */ /* 0x000fca00078e0a11 */
[-C--:B------:R-:W-:Y:S02]  /*1f70*/  ISETP.GE.U32.AND P1, PT, R4, R17.reuse, PT ;  /* 0x000000110400720c */ /* 0x080fe40003f26070 */
[C---:B------:R-:W-:Y:S02]  /*1f80*/  LOP3.LUT R4, R20.reuse, R17, RZ, 0x3c, !PT ;  /* 0x0000001114047212 */ /* 0x040fe400078e3cff */
[----:B------:R-:W-:Y:S02]  /*1f90*/  LOP3.LUT R20, R20, R11, RZ, 0x3c, !PT ;  /* 0x0000000b14147212 */ /* 0x000fe400078e3cff */
[----:B------:R-:W-:Y:S01]  /*1fa0*/  ISETP.GE.AND P3, PT, R4, RZ, PT ;  /* 0x000000ff0400720c */ /* 0x000fe20003f66270 */
[----:B0-----:R-:W-:Y:S01]  /*1fb0*/  FADD.FTZ R23, R19, R14 ;  /* 0x0000000e13177221 */ /* 0x001fe20000010000 */
[----:B------:R-:W-:Y:S01]  /*1fc0*/  IMAD.MOV R19, RZ, RZ, -R18 ;  /* 0x000000ffff137224 */ /* 0x000fe200078e0a12 */
[----:B------:R-:W-:-:S03]  /*1fd0*/  ISETP.GE.AND P2, PT, R20, RZ, PT ;  /* 0x000000ff1400720c */ /* 0x000fc60003f46270 */
[----:B------:R-:W0:Y:S01]  /*1fe0*/  SHFL.BFLY PT, R14, R23, 0x1, 0x1f ;  /* 0x0c201f00170e7f89 */ /* 0x000e2200000e0000 */
[----:B------:R-:W-:Y:S02]  /*1ff0*/  IMAD R19, R0, R19, R16 ;  /* 0x0000001300137224 */ /* 0x000fe400078e0210 */
[----:B------:R-:W-:-:S03]  /*2000*/  @P1 VIADD R21, R21, 0x1 ;  /* 0x0000000115151836 */ /* 0x000fc60000000000 */
[----:B------:R-:W-:Y:S01]  /*2010*/  ISETP.GT.U32.AND P0, PT, R0, R19, PT ;  /* 0x000000130000720c */ /* 0x000fe20003f04070 */
[----:B------:R-:W-:Y:S01]  /*2020*/  @!P3 IMAD.MOV R21, RZ, RZ, -R21 ;  /* 0x000000ffff15b224 */ /* 0x000fe200078e0a15 */
[----:B------:R-:W-:Y:S02]  /*2030*/  ISETP.NE.AND P3, PT, R6, RZ, PT ;  /* 0x000000ff0600720c */ /* 0x000fe40003f65270 */
[----:B------:R-:W-:Y:S02]  /*2040*/  @!P5 LOP3.LUT R21, RZ, R17, RZ, 0x33, !PT ;  /* 0x00000011ff15d212 */ /* 0x000fe400078e33ff */
[----:B------:R-:W-:-:S07]  /*2050*/  SEL R17, RZ, 0x1, !P3 ;  /* 0x00000001ff117807 */ /* 0x000fce0005800000 */
[----:B------:R-:W-:Y:S02]  /*2060*/  @!P0 IMAD.IADD R19, R19, 0x1, -R0 ;  /* 0x0000000113138824 */ /* 0x000fe400078e0a00 */
[----:B------:R-:W-:Y:S01]  /*2070*/  @!P0 VIADD R18, R18, 0x1 ;  /* 0x0000000112128836 */ /* 0x000fe20000000000 */
[----:B------:R-:W-:Y:S01]  /*2080*/  ISETP.NE.AND P0, PT, R11, RZ, PT ;  /* 0x000000ff0b00720c */ /* 0x000fe20003f05270 */
[----:B0-----:R-:W-:Y:S01]  /*2090*/  FADD.FTZ R14, R23, R14 ;  /* 0x0000000e170e7221 */ /* 0x001fe20000010000 */
[----:B------:R-:W-:Y:S02]  /*20a0*/  ISETP.GE.U32.AND P4, PT, R19, R0, PT ;  /* 0x000000001300720c */ /* 0x000fe40003f86070 */
[----:B------:R-:W-:Y:S02]  /*20b0*/  SHF.R.S32.HI R0, RZ, 0x1f, R5 ;  /* 0x0000001fff007819 */ /* 0x000fe40000011405 */
[----:B------:R-:W-:Y:S02]  /*20c0*/  FSETP.NE.FTZ.AND P1, PT, R14, RZ, PT ;  /* 0x000000ff0e00720b */ /* 0x000fe40003f35000 */
[----:B------:R-:W-:-:S02]  /*20d0*/  SHF.R.S32.HI R19, RZ, 0x1f, R21 ;  /* 0x0000001fff137819 */ /* 0x000fc40000011415 */
[----:B------:R-:W-:-:S05]  /*20e0*/  LOP3.LUT R17, R0, R17, RZ, 0xfc, !PT ;  /* 0x0000001100117212 */ /* 0x000fca00078efcff */
[----:B------:R-:W-:-:S04]  /*20f0*/  @P4 IADD3 R18, PT, PT, R18, 0x1, RZ ;  /* 0x0000000112124810 */ /* 0x000fc80007ffe0ff */
[----:B------:R-:W0:Y:S01]  /*2100*/  @P1 MUFU.LG2 R14, R14 ;  /* 0x0000000e000e1308 */ /* 0x000e220000000c00 */
[----:B------:R-:W-:Y:S01]  /*2110*/  @!P2 IMAD.MOV R18, RZ, RZ, -R18 ;  /* 0x000000ffff12a224 */ /* 0x000fe200078e0a12 */
[----:B------:R-:W-:Y:S02]  /*2120*/  @!P0 LOP3.LUT R18, RZ, R11, RZ, 0x33, !PT ;  /* 0x0000000bff128212 */ /* 0x000fe400078e33ff */
[----:B------:R-:W-:Y:S02]  /*2130*/  LOP3.LUT P0, RZ, R22, 0x387, RZ, 0xc0, !PT ;  /* 0x0000038716ff7812 */ /* 0x000fe4000780c0ff */
[----:B------:R-:W-:Y:S01]  /*2140*/  ISETP.LT.U32.AND P2, PT, R24, R21, PT ;  /* 0x000000151800720c */ /* 0x000fe20003f41070 */
[----:B------:R-:W-:-:S03]  /*2150*/  IMAD R4, R18, UR11, RZ ;  /* 0x0000000b12047c24 */ /* 0x000fc6000f8e02ff */
[----:B------:R-:W-:Y:S01]  /*2160*/  ISETP.LT.AND.EX P2, PT, R25, R19, PT, P2 ;  /* 0x000000131900720c */ /* 0x000fe20003f41320 */
[----:B------:R-:W-:Y:S02]  /*2170*/  IMAD.MOV.U32 R25, RZ, RZ, 0x7f800000 ;  /* 0x7f800000ff197424 */ /* 0x000fe400078e00ff */
[----:B------:R-:W-:Y:S01]  /*2180*/  IMAD R4, R17, R4, RZ ;  /* 0x0000000411047224 */ /* 0x000fe200078e02ff */
[----:B------:R-:W-:Y:S01]  /*2190*/  SEL R6, R24, R21, P2 ;  /* 0x0000001518067207 */ /* 0x000fe20001000000 */
[----:B0-----:R-:W-:Y:S02]  /*21a0*/  @P1 FFMA.FTZ R25, R14, 0.69314718246459960938, R13 ;  /* 0x3f3172180e191823 */ /* 0x001fe4000001000d */
        /* <DEDUP_REMOVED lines=17> */
[----:B------:R-:W-:Y:S02]  /*22c0*/  IMAD R11, R36, UR8, R11 ;  /* 0x00000008240b7c24 */ /* 0x000fe4000f8e020b */
[----:B------:R-:W-:Y:S01]  /*22d0*/  IMAD R5, R5, UR9, RZ ;  /* 0x0000000905057c24 */ /* 0x000fe2000f8e02ff */
[----:B------:R-:W-:-:S02]  /*22e0*/  ISETP.GE.U32.AND.EX P0, PT, R13, RZ, PT, P0 ;  /* 0x000000ff0d00720c */ /* 0x000fc40003f06100 */
        /* <DEDUP_REMOVED lines=10> */
[----:B------:R-:W-:Y:S01]  /*2390*/  HFMA2 R16, -RZ, RZ, 0, 0 ;  /* 0x00000000ff107431 */ /* 0x000fe200000001ff */
[----:B------:R-:W-:Y:S01]  /*23a0*/  ISETP.NE.U32.AND P0, PT, R36, RZ, PT ;  /* 0x000000ff2400720c */ /* 0x000fe20003f05070 */
[----:B------:R-:W-:-:S05]  /*23b0*/  HFMA2 R37, -RZ, RZ, 0, 0 ;  /* 0x00000000ff257431 */ /* 0x000fca00000001ff */
[----:B0-----:R-:W0:Y:S02]  /*23c0*/  MUFU.RCP R17, R14 ;  /* 0x0000000e00117308 */ /* 0x001e240000001000 */
[----:B0-----:R-:W-:-:S06]  /*23d0*/  IADD3 R17, PT, PT, R17, 0xffffffe, RZ ;  /* 0x0ffffffe11117810 */ /* 0x001fcc0007ffe0ff */
[----:B------:R-:W0:Y:S02]  /*23e0*/  F2I.FTZ.U32.TRUNC.NTZ R17, R17 ;  /* 0x0000001100117305 */ /* 0x000e24000021f000 */
[----:B0-----:R-:W-:-:S04]  /*23f0*/  IMAD.MOV R11, RZ, RZ, -R17 ;  /* 0x000000ffff0b7224 */ /* 0x001fc800078e0a11 */
        /* <DEDUP_REMOVED lines=14> */
[----:B------:R-:W-:Y:S06]  /*24e0*/  BRA `(.L_x_82) ;  /* 0x0000000000207947 */ /* 0x000fec0003800000 */
.L_x_81:
[----:B------:R-:W-:Y:S01]  /*24f0*/  IMAD.MOV.U32 R21, RZ, RZ, RZ ;  /* 0x000000ffff157224 */ /* 0x000fe200078e00ff */
[----:B------:R-:W-:Y:S02]  /*2500*/  MOV R20, R36 ;  /* 0x0000002400147202 */ /* 0x000fe40000000f00 */
[----:B------:R-:W-:Y:S02]  /*2510*/  MOV R18, 0x2530 ;  /* 0x0000253000127802 */ /* 0x000fe40000000f00 */
[----:B------:R-:W-:Y:S05]  /*2520*/  CALL.REL.NOINC `($__internal_2_$__cuda_sm20_div_s64) ;  /* 0x0000002000047944 */ /* 0x000fea0003c00000 */
[----:B------:R-:W-:Y:S02]  /*2530*/  IADD3 R11, PT, PT, -R14, RZ, RZ ;  /* 0x000000ff0e0b7210 */ /* 0x000fe40007ffe1ff */
[----:B------:R-:W-:-:S03]  /*2540*/  MOV R37, R13 ;  /* 0x0000000d00257202 */ /* 0x000fc60000000f00 */
[----:B------:R-:W-:Y:S01]  /*2550*/  IMAD R33, R36, R11, R33 ;  /* 0x0000000b24217224 */ /* 0x000fe200078e0221 */
[----:B------:R-:W-:-:S07]  /*2560*/  MOV R36, R14 ;  /* 0x0000000e00247202 */ /* 0x000fce0000000f00 */
.L_x_82:
[----:B------:R-:W-:Y:S01]  /*2570*/  IABS R16, UR14 ;  /* 0x0000000e00107c13 */ /* 0x000fe20008000000 */
[----:B------:R-:W-:Y:S01]  /*2580*/  IMAD R3, R3, R12, RZ ;  /* 0x0000000c03037224 */ /* 0x000fe200078e02ff */
[----:B------:R-:W-:Y:S01]  /*2590*/  IABS R13, R33 ;  /* 0x00000021000d7213 */ /* 0x000fe20000000000 */
[----:B------:R-:W-:Y:S01]  /*25a0*/  BSSY.RECONVERGENT B0, `(.L_x_83) ;  /* 0x0000040000007945 */ /* 0x000fe20003800200 */
[----:B------:R-:W0:Y:S01]  /*25b0*/  I2F.U32.RP R17, R16 ;  /* 0x0000001000117306 */ /* 0x000e220000209000 */
[----:B------:R-:W-:Y:S01]  /*25c0*/  IMAD R3, R9, R2, R3 ;  /* 0x0000000209037224 */ /* 0x000fe200078e0203 */
[----:B------:R-:W-:-:S04]  /*25d0*/  LOP3.LUT R2, R33, UR14, RZ, 0x3c, !PT ;  /* 0x0000000e21027c12 */ /* 0x000fc8000f8e3cff */
[----:B------:R-:W-:Y:S02]  /*25e0*/  ISETP.GE.AND P0, PT, R2, RZ, PT ;  /* 0x000000ff0200720c */ /* 0x000fe40003f06270 */
[----:B0-----:R-:W0:Y:S02]  /*25f0*/  MUFU.RCP R18, R17 ;  /* 0x0000001100127308 */ /* 0x001e240000001000 */
[----:B0-----:R-:W-:-:S06]  /*2600*/  VIADD R18, R18, 0xffffffe ;  /* 0x0ffffffe12127836 */ /* 0x001fcc0000000000 */
[----:B------:R-:W0:Y:S02]  /*2610*/  F2I.FTZ.U32.TRUNC.NTZ R19, R18 ;  /* 0x0000001200137305 */ /* 0x000e24000021f000 */
[----:B0-----:R-:W-:Y:S01]  /*2620*/  IMAD.MOV R11, RZ, RZ, -R19 ;  /* 0x000000ffff0b7224 */ /* 0x001fe200078e0a13 */
[----:B------:R-:W-:-:S03]  /*2630*/  MOV R18, RZ ;  /* 0x000000ff00127202 */ /* 0x000fc60000000f00 */
[----:B------:R-:W-:Y:S01]  /*2640*/  IMAD R14, R11, R16, RZ ;  /* 0x000000100b0e7224 */ /* 0x000fe200078e02ff */
[----:B------:R-:W-:-:S03]  /*2650*/  IABS R11, UR14 ;  /* 0x0000000e000b7c13 */ /* 0x000fc60008000000 */
[----:B------:R-:W-:-:S04]  /*2660*/  IMAD.HI.U32 R14, R19, R14, R18 ;  /* 0x0000000e130e7227 */ /* 0x000fc800078e0012 */
[----:B------:R-:W-:Y:S02]  /*2670*/  IMAD.MOV R11, RZ, RZ, -R11 ;  /* 0x000000ffff0b7224 */ /* 0x000fe400078e0a0b */
        /* <DEDUP_REMOVED lines=18> */
[----:B------:R-:W-:-:S04]  /*27a0*/  @!P1 LOP3.LUT R3, RZ, UR14, RZ, 0x33, !PT ;  /* 0x0000000eff039c12 */ /* 0x000fc8000f8e33ff */
[----:B------:R-:W-:-:S05]  /*27b0*/  IADD3 R2, PT, PT, -R3, RZ, RZ ;  /* 0x000000ff03027210 */ /* 0x000fca0007ffe1ff */
        /* <DEDUP_REMOVED lines=23> */
.L_x_84:
[----:B------:R-:W-:Y:S01]  /*2930*/  IMAD.MOV.U32 R33, RZ, RZ, R36 ;  /* 0x000000ffff217224 */ /* 0x000fe200078e0024 */
[----:B------:R-:W-:Y:S01]  /*2940*/  MOV R21, R37 ;  /* 0x0000002500157202 */ /* 0x000fe20000000f00 */
[----:B------:R-:W-:Y:S01]  /*2950*/  IMAD.MOV.U32 R20, RZ, RZ, R40 ;  /* 0x000000ffff147224 */ /* 0x000fe200078e0028 */
[----:B------:R-:W-:Y:S02]  /*2960*/  MOV R18, 0x2980 ;  /* 0x0000298000127802 */ /* 0x000fe40000000f00 */
[----:B------:R-:W-:Y:S05]  /*2970*/  CALL.REL.NOINC `($__internal_2_$__cuda_sm20_div_s64) ;  /* 0x0000001800f07944 */ /* 0x000fea0003c00000 */
[----:B------:R-:W-:-:S05]  /*2980*/  IADD3 R37, PT, PT, -R14, RZ, RZ ;  /* 0x000000ff0e257210 */ /* 0x000fca0007ffe1ff */
[----:B------:R-:W-:Y:S02]  /*2990*/  IMAD R37, R37, R40, R36 ;  /* 0x0000002825257224 */ /* 0x000fe400078e0224 */
.L_x_85:
[----:B------:R-:W-:Y:S05]  /*29a0*/  BSYNC.RECONVERGENT B0 ;  /* 0x0000000000007941 */ /* 0x000fea0003800200 */
.L_x_83:
[-C--:B------:R-:W-:Y:S01]  /*29b0*/  IABS R11, R7.reuse ;  /* 0x00000007000b7213 */ /* 0x080fe20000000000 */
[----:B------:R-:W0:Y:S01]  /*29c0*/  LDC R16, c[0x0][0x3e0] ;  /* 0x0000f800ff107b82 */ /* 0x000e220000000800 */
[----:B------:R-:W-:Y:S01]  /*29d0*/  IABS R13, R12 ;  /* 0x0000000c000d7213 */ /* 0x000fe20000000000 */
[----:B------:R-:W1:Y:S01]  /*29e0*/  LDCU UR15, c[0x0][0x430] ;  /* 0x00008600ff0f77ac */ /* 0x000e620008000800 */
[----:B------:R-:W2:Y:S01]  /*29f0*/  I2F.U32.RP R18, R11 ;  /* 0x0000000b00127306 */ /* 0x000ea20000209000 */
[----:B------:R-:W-:Y:S02]  /*2a00*/  IABS R21, R7 ;  /* 0x0000000700157213 */ /* 0x000fe40000000000 */
[----:B------:R-:W-:Y:S01]  /*2a10*/  IABS R33, R37 ;  /* 0x0000002500217213 */ /* 0x000fe20000000000 */
[----:B------:R-:W3:Y:S02]  /*2a20*/  LDCU UR4, c[0x0][0x434] ;  /* 0x00008680ff0477ac */ /* 0x000ee40008000800 */
[----:B------:R-:W-:-:S02]  /*2a30*/  IMAD.MOV R21, RZ, RZ, -R21 ;  /* 0x000000ffff157224 */ /* 0x000fc400078e0a15 */
[----:B------:R-:W4:Y:S08]  /*2a40*/  I2F.U32.RP R19, R13 ;  /* 0x0000000d00137306 */ /* 0x000f300000209000 */
[----:B--2---:R-:W2:Y:S01]  /*2a50*/  MUFU.RCP R40, R18 ;  /* 0x0000001200287308 */ /* 0x004ea20000001000 */
[----:B-1----:R-:W-:Y:S01]  /*2a60*/  USEL UR15, UR15, 0x1, UP1 ;  /* 0x000000010f0f7887 */ /* 0x002fe20008800000 */
[----:B0-----:R-:W-:-:S03]  /*2a70*/  ISETP.LT.U32.AND P0, PT, R16, 0x1, PT ;  /* 0x000000011000780c */ /* 0x001fc60003f01070 */
[----:B------:R-:W-:-:S03]  /*2a80*/  USHF.R.S32.HI UR5, URZ, 0x1f, UR15 ;  /* 0x0000001fff057899 */ /* 0x000fc6000801140f */
[----:B----4-:R-:W0:Y:S01]  /*2a90*/  MUFU.RCP R17, R19 ;  /* 0x0000001300117308 */ /* 0x010e220000001000 */
[----:B------:R-:W-:Y:S01]  /*2aa0*/  ISETP.LT.AND.EX P0, PT, R0, RZ, PT, P0 ;  /* 0x000000ff0000720c */ /* 0x000fe20003f01300 */
[----:B---3--:R-:W-:-:S03]  /*2ab0*/  UIMAD UR4, UR15, UR4, URZ ;  /* 0x000000040f0472a4 */ /* 0x008fc6000f8e02ff */
[----:B------:R-:W-:Y:S01]  /*2ac0*/  SEL R16, R16, 0x1, P0 ;  /* 0x0000000110107807 */ /* 0x000fe20000000000 */
[----:B--2---:R-:W-:Y:S01]  /*2ad0*/  VIADD R40, R40, 0xffffffe ;  /* 0x0ffffffe28287836 */ /* 0x004fe20000000000 */
[----:B------:R-:W-:-:S03]  /*2ae0*/  IABS R18, R6 ;  /* 0x0000000600127213 */ /* 0x000fc60000000000 */
[----:B------:R-:W1:Y:S01]  /*2af0*/  F2I.FTZ.U32.TRUNC.NTZ R41, R40 ;  /* 0x0000002800297305 */ /* 0x000e62000021f000 */
[----:B0-----:R-:W-:Y:S01]  /*2b00*/  VIADD R34, R17, 0xffffffe ;  /* 0x0ffffffe11227836 */ /* 0x001fe20000000000 */
[----:B------:R-:W-:Y:S02]  /*2b10*/  IABS R17, R16 ;  /* 0x0000001000117213 */ /* 0x000fe40000000000 */
[----:B------:R-:W-:-:S04]  /*2b20*/  IABS R19, R9 ;  /* 0x0000000900137213 */ /* 0x000fc80000000000 */
[----:B------:R-:W0:Y:S01]  /*2b30*/  F2I.FTZ.U32.TRUNC.NTZ R35, R34 ;  /* 0x0000002200237305 */ /* 0x000e22000021f000 */
[----:B-1----:R-:W-:-:S07]  /*2b40*/  IADD3 R24, PT, PT, RZ, -R41, RZ ;  /* 0x80000029ff187210 */ /* 0x002fce0007ffe0ff */
[----:B------:R-:W1:Y:S01]  /*2b50*/  I2F.U32.RP R38, R17 ;  /* 0x0000001100267306 */ /* 0x000e620000209000 */
[----:B------:R-:W-:Y:S02]  /*2b60*/  IMAD.MOV.U32 R40, RZ, RZ, RZ ;  /* 0x000000ffff287224 */ /* 0x000fe400078e00ff */
[----:B------:R-:W-:Y:S01]  /*2b70*/  IMAD R23, R24, R11, RZ ;  /* 0x0000000b18177224 */ /* 0x000fe200078e02ff */
[----:B------:R-:W-:Y:S01]  /*2b80*/  IABS R24, R14 ;  /* 0x0000000e00187213 */ /* 0x000fe20000000000 */
[----:B0-----:R-:W-:-:S03]  /*2b90*/  IMAD.MOV R36, RZ, RZ, -R35 ;  /* 0x000000ffff247224 */ /* 0x001fc600078e0a23 */
[----:B------:R-:W0:Y:S01]  /*2ba0*/  I2F.U32.RP R0, R19 ;  /* 0x0000001300007306 */ /* 0x000e220000209000 */
[----:B------:R-:W-:Y:S02]  /*2bb0*/  IMAD.MOV.U32 R34, RZ, RZ, RZ ;  /* 0x000000ffff227224 */ /* 0x000fe400078e00ff */
[----:B------:R-:W-:Y:S02]  /*2bc0*/  IMAD R36, R36, R13, RZ ;  /* 0x0000000d24247224 */ /* 0x000fe400078e02ff */
[----:B------:R-:W-:-:S03]  /*2bd0*/  IMAD.HI.U32 R23, R41, R23, R40 ;  /* 0x0000001729177227 */ /* 0x000fc600078e0028 */
[----:B-1----:R-:W1:Y:S01]  /*2be0*/  MUFU.RCP R38, R38 ;  /* 0x0000002600267308 */ /* 0x002e620000001000 */
[----:B------:R-:W-:Y:S01]  /*2bf0*/  IMAD.HI.U32 R36, R35, R36, R34 ;  /* 0x0000002423247227 */ /* 0x000fe200078e0022 */
[----:B------:R-:W-:-:S03]  /*2c00*/  IABS R34, R12 ;  /* 0x0000000c00227213 */ /* 0x000fc60000000000 */
[----:B------:R-:W-:Y:S01]  /*2c10*/  IMAD.HI.U32 R23, R23, R24, RZ ;  /* 0x0000001817177227 */ /* 0x000fe200078e00ff */
[----:B------:R-:W-:Y:S02]  /*2c20*/  IADD3 R34, PT, PT, RZ, -R34, RZ ;  /* 0x80000022ff227210 */ /* 0x000fe40007ffe0ff */
[----:B------:R-:W2:Y:S01]  /*2c30*/  I2F.U32.RP R20, R18 ;  /* 0x0000001200147306 */ /* 0x000ea20000209000 */
[----:B------:R-:W-:-:S04]  /*2c40*/  IMAD.HI.U32 R35, R36, R33, RZ ;  /* 0x0000002124237227 */ /* 0x000fc800078e00ff */
[----:B------:R-:W-:Y:S01]  /*2c50*/  IMAD R24, R23, R21, R24 ;  /* 0x0000001517187224 */ /* 0x000fe200078e0218 */
[----:B------:R-:W-:Y:S01]  /*2c60*/  LOP3.LUT R21, R14, R7, RZ, 0x3c, !PT ;  /* 0x000000070e157212 */ /* 0x000fe200078e3cff */
[----:B------:R-:W-:Y:S01]  /*2c70*/  IMAD R34, R35, R34, R33 ;  /* 0x0000002223227224 */ /* 0x000fe200078e0221 */
[----:B0-----:R-:W0:Y:S01]  /*2c80*/  MUFU.RCP R0, R0 ;  /* 0x0000000000007308 */ /* 0x001e220000001000 */
[----:B------:R-:W-:Y:S01]  /*2c90*/  LOP3.LUT R33, R37, R12, RZ, 0x3c, !PT ;  /* 0x0000000c25217212 */ /* 0x000fe200078e3cff */
[----:B-1----:R-:W-:Y:S01]  /*2ca0*/  VIADD R38, R38, 0xffffffe ;  /* 0x0ffffffe26267836 */ /* 0x002fe20000000000 */
[----:B------:R-:W-:Y:S02]  /*2cb0*/  ISETP.GT.U32.AND P1, PT, R11, R24, PT ;  /* 0x000000180b00720c */ /* 0x000fe40003f24070 */
[----:B------:R-:W-:Y:S02]  /*2cc0*/  ISETP.GT.U32.AND P3, PT, R13, R34, PT ;  /* 0x000000220d00720c */ /* 0x000fe40003f64070 */
[----:B------:R-:W-:Y:S01]  /*2cd0*/  ISETP.GE.AND P0, PT, R21, RZ, PT ;  /* 0x000000ff1500720c */ /* 0x000fe20003f06270 */
[----:B--2---:R-:W1:Y:S01]  /*2ce0*/  MUFU.RCP R20, R20 ;  /* 0x0000001400147308 */ /* 0x004e620000001000 */
[----:B------:R-:W-:-:S07]  /*2cf0*/  ISETP.GE.AND P2, PT, R33, RZ, PT ;  /* 0x000000ff2100720c */ /* 0x000fce0003f46270 */
[----:B------:R-:W2:Y:S01]  /*2d00*/  F2I.FTZ.U32.TRUNC.NTZ R39, R38 ;  /* 0x0000002600277305 */ /* 0x000ea2000021f000 */
[----:B------:R-:W-:Y:S01]  /*2d10*/  @!P1 IMAD.IADD R24, R24, 0x1, -R11 ;  /* 0x0000000118189824 */ /* 0x000fe200078e0a0b */
[----:B------:R-:W-:Y:S01]  /*2d20*/  @!P3 IADD3 R34, PT, PT, R34, -R13, RZ ;  /* 0x8000000d2222b210 */ /* 0x000fe20007ffe0ff */
[----:B0-----:R-:W-:Y:S02]  /*2d30*/  VIADD R40, R0, 0xffffffe ;  /* 0x0ffffffe00287836 */ /* 0x001fe40000000000 */
[----:B------:R-:W-:Y:S01]  /*2d40*/  @!P3 VIADD R35, R35, 0x1 ;  /* 0x000000012323b836 */ /* 0x000fe20000000000 */
[----:B------:R-:W-:Y:S01]  /*2d50*/  ISETP.GE.U32.AND P4, PT, R24, R11, PT ;  /* 0x0000000b1800720c */ /* 0x000fe20003f86070 */
[----:B------:R-:W-:Y:S01]  /*2d60*/  @!P1 VIADD R23, R23, 0x1 ;  /* 0x0000000117179836 */ /* 0x000fe20000000000 */
[----:B------:R0:W3:Y:S01]  /*2d70*/  F2I.FTZ.U32.TRUNC.NTZ R41, R40 ;  /* 0x0000002800297305 */ /* 0x0000e2000021f000 */
[----:B------:R-:W-:Y:S02]  /*2d80*/  ISETP.GE.U32.AND P5, PT, R34, R13, PT ;  /* 0x0000000d2200720c */ /* 0x000fe40003fa6070 */
[----:B-1----:R-:W-:-:S02]  /*2d90*/  IADD3 R21, PT, PT, R20, 0xffffffe, RZ ;  /* 0x0ffffffe14157810 */ /* 0x002fc40007ffe0ff */
[----:B------:R-:W-:Y:S01]  /*2da0*/  ISETP.NE.AND P3, PT, R12, RZ, PT ;  /* 0x000000ff0c00720c */ /* 0x000fe20003f65270 */
[----:B--2---:R-:W-:Y:S01]  /*2db0*/  IMAD.MOV R0, RZ, RZ, -R39 ;  /* 0x000000ffff007224 */ /* 0x004fe200078e0a27 */
[----:B------:R-:W-:Y:S02]  /*2dc0*/  IABS R20, R16 ;  /* 0x0000001000147213 */ /* 0x000fe40000000000 */
[----:B------:R-:W1:Y:S01]  /*2dd0*/  F2I.FTZ.U32.TRUNC.NTZ R21, R21 ;  /* 0x0000001500157305 */ /* 0x000e62000021f000 */
[----:B------:R-:W-:Y:S01]  /*2de0*/  IMAD.MOV.U32 R38, RZ, RZ, RZ ;  /* 0x000000ffff267224 */ /* 0x000fe200078e00ff */
[----:B------:R-:W-:Y:S01]  /*2df0*/  ISETP.NE.AND P1, PT, R7, RZ, PT ;  /* 0x000000ff0700720c */ /* 0x000fe20003f25270 */
[----:B------:R-:W-:Y:S01]  /*2e00*/  IMAD R33, R0, R17, RZ ;  /* 0x0000001100217224 */ /* 0x000fe200078e02ff */
[----:B------:R-:W-:Y:S01]  /*2e10*/  IABS R0, R3 ;  /* 0x0000000300007213 */ /* 0x000fe20000000000 */
[----:B------:R-:W-:Y:S02]  /*2e20*/  IMAD.MOV R20, RZ, RZ, -R20 ;  /* 0x000000ffff147224 */ /* 0x000fe400078e0a14 */
[----:B0-----:R-:W-:-:S02]  /*2e30*/  HFMA2 R40, -RZ, RZ, 0, 0 ;  /* 0x00000000ff287431 */ /* 0x001fc400000001ff */
[----:B------:R-:W-:Y:S01]  /*2e40*/  IMAD.HI.U32 R33, R39, R33, R38 ;  /* 0x0000002127217227 */ /* 0x000fe200078e0026 */
[----:B------:R-:W-:Y:S02]  /*2e50*/  @P5 IADD3 R35, PT, PT, R35, 0x1, RZ ;  /* 0x0000000123235810 */ /* 0x000fe40007ffe0ff */
[----:B------:R-:W-:Y:S01]  /*2e60*/  IABS R11, R6 ;  /* 0x00000006000b7213 */ /* 0x000fe20000000000 */
[----:B---3--:R-:W-:Y:S02]  /*2e70*/  IMAD.MOV R13, RZ, RZ, -R41 ;  /* 0x000000ffff0d7224 */ /* 0x008fe400078e0a29 */
[----:B------:R-:W-:-:S04]  /*2e80*/  IMAD.HI.U32 R33, R33, R0, RZ ;  /* 0x0000000021217227 */ /* 0x000fc800078e00ff */
[----:B------:R-:W-:Y:S02]  /*2e90*/  IMAD R13, R13, R19, RZ ;  /* 0x000000130d0d7224 */ /* 0x000fe400078e02ff */
[----:B------:R-:W-:Y:S02]  /*2ea0*/  @P4 VIADD R23, R23, 0x1 ;  /* 0x0000000117174836 */ /* 0x000fe40000000000 */
[----:B------:R-:W-:Y:S01]  /*2eb0*/  IMAD.HI.U32 R40, R41, R13, R40 ;  /* 0x0000000d29287227 */ /* 0x000fe200078e0028 */
[----:B-1----:R-:W-:Y:S02]  /*2ec0*/  IADD3 R41, PT, PT, RZ, -R21, RZ ;  /* 0x80000015ff297210 */ /* 0x002fe40007ffe0ff */
[----:B------:R-:W-:Y:S01]  /*2ed0*/  IABS R13, R9 ;  /* 0x00000009000d7213 */ /* 0x000fe20000000000 */
[----:B------:R-:W-:Y:S02]  /*2ee0*/  IMAD R0, R33, R20, R0 ;  /* 0x0000001421007224 */ /* 0x000fe400078e0200 */
[----:B------:R-:W-:-:S02]  /*2ef0*/  IMAD.MOV.U32 R39, RZ, RZ, R23 ;  /* 0x000000ffff277224 */ /* 0x000fc400078e0017 */
[----:B------:R-:W-:Y:S01]  /*2f00*/  @!P2 IMAD.MOV R35, RZ, RZ, -R35 ;  /* 0x000000ffff23a224 */ /* 0x000fe200078e0a23 */
[----:B------:R-:W-:Y:S01]  /*2f10*/  @!P3 LOP3.LUT R35, RZ, R12, RZ, 0x33, !PT ;  /* 0x0000000cff23b212 */ /* 0x000fe200078e33ff */
[----:B------:R-:W-:Y:S01]  /*2f20*/  IMAD R41, R41, R18, RZ ;  /* 0x0000001229297224 */ /* 0x000fe200078e02ff */
[----:B------:R-:W-:Y:S01]  /*2f30*/  @!P0 IADD3 R39, PT, PT, -R39, RZ, RZ ;  /* 0x000000ff27278210 */ /* 0x000fe20007ffe1ff */
[----:B------:R-:W-:Y:S01]  /*2f40*/  IMAD.MOV.U32 R20, RZ, RZ, RZ ;  /* 0x000000ffff147224 */ /* 0x000fe200078e00ff */
[----:B------:R-:W-:Y:S01]  /*2f50*/  ISETP.GT.U32.AND P4, PT, R17, R0, PT ;  /* 0x000000001100720c */ /* 0x000fe20003f84070 */
[----:B------:R-:W-:Y:S01]  /*2f60*/  IMAD.MOV R23, RZ, RZ, -R13 ;  /* 0x000000ffff177224 */ /* 0x000fe200078e0a0d */
[----:B------:R-:W-:Y:S01]  /*2f70*/  @!P1 LOP3.LUT R39, RZ, R7, RZ, 0x33, !PT ;  /* 0x00000007ff279212 */ /* 0x000fe200078e33ff */
[----:B------:R-:W-:Y:S01]  /*2f80*/  IMAD.HI.U32 R41, R21, R41, R20 ;  /* 0x0000002915297227 */ /* 0x000fe200078e0014 */
[----:B------:R-:W-:Y:S02]  /*2f90*/  IABS R24, R35 ;  /* 0x0000002300187213 */ /* 0x000fe40000000000 */
[----:B------:R-:W-:Y:S01]  /*2fa0*/  IABS R13, R39 ;  /* 0x00000027000d7213 */ /* 0x000fe20000000000 */
[----:B------:R-:W-:-:S02]  /*2fb0*/  IMAD.MOV R11, RZ, RZ, -R11 ;  /* 0x000000ffff0b7224 */ /* 0x000fc400078e0a0b */
[----:B------:R-:W-:-:S04]  /*2fc0*/  IMAD.HI.U32 R40, R40, R24, RZ ;  /* 0x0000001828287227 */ /* 0x000fc800078e00ff */
[----:B------:R-:W-:Y:S01]  /*2fd0*/  IMAD.HI.U32 R20, R41, R13, RZ ;  /* 0x0000000d29147227 */ /* 0x000fe200078e00ff */
[----:B------:R-:W-:-:S03]  /*2fe0*/  @!P4 IADD3 R0, PT, PT, R0, -R17, RZ ;  /* 0x800000110000c210 */ /* 0x000fc60007ffe0ff */
[----:B------:R-:W-:Y:S01]  /*2ff0*/  IMAD R24, R40, R23, R24 ;  /* 0x0000001728187224 */ /* 0x000fe200078e0218 */
[----:B------:R-:W-:Y:S01]  /*3000*/  ISETP.GE.U32.AND P2, PT, R0, R17, PT ;  /* 0x000000110000720c */ /* 0x000fe20003f46070 */
[----:B------:R-:W-:Y:S01]  /*3010*/  IMAD R11, R20, R11, R13 ;  /* 0x0000000b140b7224 */ /* 0x000fe200078e020d */
[----:B------:R-:W-:Y:S01]  /*3020*/  LOP3.LUT R0, R3, R16, RZ, 0x3c, !PT ;  /* 0x0000001003007212 */ /* 0x000fe200078e3cff */
[----:B------:R-:W-:Y:S01]  /*3030*/  @!P4 VIADD R33, R33, 0x1 ;  /* 0x000000012121c836 */ /* 0x000fe20000000000 */
[----:B------:R-:W-:Y:S02]  /*3040*/  ISETP.GT.U32.AND P3, PT, R19, R24, PT ;  /* 0x000000181300720c */ /* 0x000fe40003f64070 */
[----:B------:R-:W-:Y:S02]  /*3050*/  ISETP.GT.U32.AND P1, PT, R18, R11, PT ;  /* 0x0000000b1200720c */ /* 0x000fe40003f24070 */
[----:B------:R-:W-:Y:S01]  /*3060*/  ISETP.GE.AND P0, PT, R0, RZ, PT ;  /* 0x000000ff0000720c */ /* 0x000fe20003f06270 */
[----:B------:R-:W-:Y:S01]  /*3070*/  IMAD.MOV R0, RZ, RZ, -R35 ;  /* 0x000000ffff007224 */ /* 0x000fe200078e0a23 */
[----:B------:R-:W-:-:S02]  /*3080*/  ISETP.NE.AND P4, PT, R16, RZ, PT ;  /* 0x000000ff1000720c */ /* 0x000fc40003f85270 */
[----:B------:R-:W-:Y:S01]  /*3090*/  LOP3.LUT R13, R35, R9, RZ, 0x3c, !PT ;  /* 0x00000009230d7212 */ /* 0x000fe200078e3cff */
[----:B------:R-:W-:Y:S01]  /*30a0*/  IMAD R0, R12, R0, R37 ;  /* 0x000000000c007224 */ /* 0x000fe200078e0225 */
[----:B------:R-:W-:Y:S02]  /*30b0*/  @P2 IADD3 R33, PT, PT, R33, 0x1, RZ ;  /* 0x0000000121212810 */ /* 0x000fe40007ffe0ff */
[----:B------:R-:W-:Y:S01]  /*30c0*/  LOP3.LUT R12, R39, R6, RZ, 0x3c, !PT ;  /* 0x00000006270c7212 */ /* 0x000fe200078e3cff */
[----:B------:R-:W-:Y:S01]  /*30d0*/  @!P3 IMAD.IADD R24, R24, 0x1, -R19 ;  /* 0x000000011818b824 */ /* 0x000fe200078e0a13 */
[----:B------:R-:W-:Y:S01]  /*30e0*/  ISETP.GE.AND P2, PT, R13, RZ, PT ;  /* 0x000000ff0d00720c */ /* 0x000fe20003f46270 */
[----:B------:R-:W-:Y:S02]  /*30f0*/  @!P1 IMAD.IADD R11, R11, 0x1, -R18 ;  /* 0x000000010b0b9824 */ /* 0x000fe400078e0a12 */
[----:B------:R-:W-:Y:S01]  /*3100*/  @!P0 IADD3 R33, PT, PT, -R33, RZ, RZ ;  /* 0x000000ff21218210 */ /* 0x000fe20007ffe1ff */
[----:B------:R-:W-:Y:S01]  /*3110*/  @!P3 VIADD R40, R40, 0x1 ;  /* 0x000000012828b836 */ /* 0x000fe20000000000 */
[----:B------:R-:W-:Y:S01]  /*3120*/  ISETP.GE.U32.AND P6, PT, R24, R19, PT ;  /* 0x000000131800720c */ /* 0x000fe20003fc6070 */
[----:B------:R-:W-:Y:S01]  /*3130*/  @!P1 VIADD R20, R20, 0x1 ;  /* 0x0000000114149836 */ /* 0x000fe20000000000 */
[----:B------:R-:W-:-:S02]  /*3140*/  @!P4 LOP3.LUT R33, RZ, R16, RZ, 0x33, !PT ;  /* 0x00000010ff21c212 */ /* 0x000fc400078e33ff */
[----:B------:R-:W-:Y:S01]  /*3150*/  ISETP.GE.U32.AND P5, PT, R11, R18, PT ;  /* 0x000000120b00720c */ /* 0x000fe20003fa6070 */
[----:B------:R-:W-:Y:S01]  /*3160*/  IMAD.WIDE R18, R0, UR4, RZ ;  /* 0x0000000400127c25 */ /* 0x000fe2000f8e02ff */
[----:B------:R-:W-:Y:S02]  /*3170*/  ISETP.NE.AND P4, PT, R9, RZ, PT ;  /* 0x000000ff0900720c */ /* 0x000fe40003f85270 */
[----:B------:R-:W-:Y:S01]  /*3180*/  ISETP.GE.AND P0, PT, R12, RZ, PT ;  /* 0x000000ff0c00720c */ /* 0x000fe20003f06270 */
[C---:B------:R-:W-:Y:S01]  /*3190*/  IMAD.WIDE R12, R33.reuse, UR11, RZ ;  /* 0x0000000b210c7c25 */ /* 0x040fe2000f8e02ff */
[----:B------:R-:W-:Y:S02]  /*31a0*/  ISETP.NE.AND P3, PT, R6, RZ, PT ;  /* 0x000000ff0600720c */ /* 0x000fe40003f65270 */
[----:B------:R-:W-:Y:S01]  /*31b0*/  IADD3 R33, PT, PT, -R33, RZ, RZ ;  /* 0x000000ff21217210 */ /* 0x000fe20007ffe1ff */
[----:B------:R-:W-:Y:S01]  /*31c0*/  @P6 VIADD R40, R40, 0x1 ;  /* 0x0000000128286836 */ /* 0x000fe20000000000 */
[----:B------:R-:W-:Y:S01]  /*31d0*/  IADD3 R11, PT, PT, -R39, RZ, RZ ;  /* 0x000000ff270b7210 */ /* 0x000fe20007ffe1ff */
[----:B------:R-:W-:Y:S01]  /*31e0*/  IMAD.WIDE.U32 R12, R2, UR15, R12 ;  /* 0x0000000f020c7c25 */ /* 0x000fe2000f8e000c */
[----:B------:R-:W-:-:S03]  /*31f0*/  UIMAD UR15, UR10, UR15, URZ ;  /* 0x0000000f0a0f72a4 */ /* 0x000fc6000f8e02ff */
[----:B------:R-:W-:Y:S02]  /*3200*/  @P5 VIADD R20, R20, 0x1 ;  /* 0x0000000114145836 */ /* 0x000fe40000000000 */
[----:B------:R-:W-:Y:S01]  /*3210*/  IMAD R13, R2, UR5, R13 ;  /* 0x00000005020d7c24 */ /* 0x000fe2000f8e020d */
[----:B------:R-:W0:Y:S01]  /*3220*/  LDCU.64 UR4, c[0x0][0x420] ;  /* 0x00008400ff0477ac */ /* 0x000e220008000a00 */
[----:B------:R-:W-:Y:S01]  /*3230*/  @!P2 IMAD.MOV R40, RZ, RZ, -R40 ;  /* 0x000000ffff28a224 */ /* 0x000fe200078e0a28 */
[----:B------:R-:W-:Y:S01]  /*3240*/  @!P4 LOP3.LUT R40, RZ, R9, RZ, 0x33, !PT ;  /* 0x00000009ff28c212 */ /* 0x000fe200078e33ff */
[----:B------:R-:W-:Y:S02]  /*3250*/  IMAD R33, R16, R33, R3 ;  /* 0x0000002110217224 */ /* 0x000fe400078e0203 */
[----:B------:R-:W-:Y:S01]  /*3260*/  @!P0 IMAD.MOV R20, RZ, RZ, -R20 ;  /* 0x000000ffff148224 */ /* 0x000fe200078e0a14 */
[----:B------:R-:W-:Y:S01]  /*3270*/  @!P3 LOP3.LUT R20, RZ, R6, RZ, 0x33, !PT ;  /* 0x00000006ff14b212 */ /* 0x000fe200078e33ff */
[----:B------:R-:W-:Y:S01]  /*3280*/  IMAD.WIDE R16, R33, UR9, R12 ;  /* 0x0000000921107c25 */ /* 0x000fe2000f8e020c */
[----:B------:R-:W-:-:S03]  /*3290*/  IADD3 R12, PT, PT, -R40, RZ, RZ ;  /* 0x000000ff280c7210 */ /* 0x000fc60007ffe1ff */
[----:B------:R-:W-:Y:S02]  /*32a0*/  IMAD.MOV R2, RZ, RZ, -R20 ;  /* 0x000000ffff027224 */ /* 0x000fe400078e0a14 */
[----:B------:R-:W-:-:S04]  /*32b0*/  IMAD.WIDE R40, R40, R8, RZ ;  /* 0x0000000828287225 */ /* 0x000fc800078e02ff */
[----:B------:R-:W-:Y:S01]  /*32c0*/  IMAD R11, R7, R11, R14 ;  /* 0x0000000b070b7224 */ /* 0x000fe200078e020e */
[----:B------:R-:W-:Y:S01]  /*32d0*/  IADD3 R0, P1, P0, R40, R16, R18 ;  /* 0x0000001028007210 */ /* 0x000fe2000783e012 */
[----:B------:R-:W-:Y:S02]  /*32e0*/  IMAD R12, R9, R12, R35 ;  /* 0x0000000c090c7224 */ /* 0x000fe400078e0223 */
[----:B------:R-:W-:Y:S01]  /*32f0*/  IMAD R3, R10, UR9, RZ ;  /* 0x000000090a037c24 */ /* 0x000fe2000f8e02ff */
[----:B------:R-:W-:Y:S01]  /*3300*/  IADD3.X R17, PT, PT, R41, R17, R19, P1, P0 ;  /* 0x0000001129117210 */ /* 0x000fe20000fe0413 */
[----:B------:R-:W-:Y:S02]  /*3310*/  IMAD R2, R6, R2, R39 ;  /* 0x0000000206027224 */ /* 0x000fe400078e0227 */
[----:B------:R-:W-:-:S04]  /*3320*/  IMAD.WIDE R6, R11, UR15, RZ ;  /* 0x0000000f0b067c25 */ /* 0x000fc8000f8e02ff */
[----:B------:R-:W-:-:S04]  /*3330*/  IMAD.WIDE R12, R12, R3, RZ ;  /* 0x000000030c0c7225 */ /* 0x000fc800078e02ff */
        /* <DEDUP_REMOVED lines=10> */
.L_x_80:
[----:B------:R-:W0:Y:S01]  /*33e0*/  LDC.64 R2, c[0x0][0x420] ;  /* 0x00010800ff027b82 */ /* 0x000e220000000a00 */
[----:B------:R-:W-:-:S05]  /*33f0*/  IADD3 R0, PT, PT, R15, UR6, RZ ;  /* 0x000000060f007c10 */ /* 0x000fca000fffe0ff */
[----:B0-----:R-:W-:-:S05]  /*3400*/  IMAD.WIDE.U32 R2, R0, 0x4, R2 ;  /* 0x0000000400027825 */ /* 0x001fca00078e0002 */
[----:B------:R1:W-:Y:S02]  /*3410*/  STG.E desc[UR12][R2.64], R25 ;  /* 0x0000001902007986 */ /* 0x0003e4000c10190c */
.L_x_79:
[----:B------:R-:W-:Y:S05]  /*3420*/  BSYNC.RECONVERGENT B1 ;  /* 0x0000000000017941 */ /* 0x000fea0003800200 */
.L_x_78:
[----:B------:R-:W2:Y:S01]  /*3430*/  LDCU UR9, c[0x0][0x534] ;  /* 0x0000a680ff0977ac */ /* 0x000ea20008000800 */
[----:B------:R-:W-:Y:S01]  /*3440*/  LOP3.LUT R0, R31, 0x8, RZ, 0xfc, !PT ;  /* 0x000000081f007812 */ /* 0x000fe200078efcff */
[----:B------:R-:W-:Y:S01]  /*3450*/  IMAD R34, R15, 0x18, R31 ;  /* 0x000000180f227824 */ /* 0x000fe200078e021f */
[C---:B01----:R-:W-:Y:S01]  /*3460*/  LOP3.LUT R2, R31.reuse, 0x10, RZ, 0xfc, !PT ;  /* 0x000000101f027812 */ /* 0x043fe200078efcff */
[----:B------:R-:W0:Y:S01]  /*3470*/  LDCU UR8, c[0x0][0x44c] ;  /* 0x00008980ff0877ac */ /* 0x000e220008000800 */
[----:B------:R-:W-:Y:S02]  /*3480*/  CS2R R4, SRZ ;  /* 0x0000000000047805 */ /* 0x000fe4000001ff00 */
[----:B------:R-:W-:Y:S01]  /*3490*/  CS2R R10, SRZ ;  /* 0x00000000000a7805 */ /* 0x000fe2000001ff00 */
[----:B------:R-:W-:Y:S01]  /*34a0*/  IMAD.MOV.U32 R13, RZ, RZ, RZ ;  /* 0x000000ffff0d7224 */ /* 0x000fe200078e00ff */
[----:B--2---:R-:W-:Y:S01]  /*34b0*/  ISETP.GE.AND P2, PT, R0, UR9, PT ;  /* 0x0000000900007c0c */ /* 0x004fe2000bf46270 */
[----:B------:R-:W-:Y:S01]  /*34c0*/  UISETP.GE.AND UP0, UPT, UR9, 0x1, UPT ;  /* 0x000000010900788c */ /* 0x000fe2000bf06270 */
[----:B------:R-:W-:-:S02]  /*34d0*/  LOP3.LUT R0, R31, 0x18, RZ, 0xfc, !PT ;  /* 0x000000181f007812 */ /* 0x000fc400078efcff */
[----:B------:R-:W-:Y:S01]  /*34e0*/  ISETP.GE.AND P3, PT, R31, UR9, PT ;  /* 0x000000091f007c0c */ /* 0x000fe2000bf66270 */
[----:B0-----:R-:W-:Y:S01]  /*34f0*/  UIMAD UR4, UR6, UR8, URZ ;  /* 0x00000008060472a4 */ /* 0x001fe2000f8e02ff */
[----:B------:R-:W-:Y:S01]  /*3500*/  ISETP.GE.AND P1, PT, R2, UR9, PT ;  /* 0x0000000902007c0c */ /* 0x000fe2000bf26270 */
[----:B------:R-:W-:Y:S01]  /*3510*/  IMAD.SHL.U32 R31, R22, 0x4, RZ ;  /* 0x00000004161f7824 */ /* 0x000fe200078e00ff */
[----:B------:R-:W-:Y:S01]  /*3520*/  ISETP.GE.AND P0, PT, R0, UR9, PT ;  /* 0x0000000900007c0c */ /* 0x000fe2000bf06270 */
[----:B------:R-:W-:Y:S01]  /*3530*/  IMAD.MOV.U32 R0, RZ, RZ, RZ ;  /* 0x000000ffff007224 */ /* 0x000fe200078e00ff */
[C---:B------:R-:W-:Y:S01]  /*3540*/  ISETP.GT.U32.OR P3, PT, R22.reuse, 0x7f, P3 ;  /* 0x0000007f1600780c */ /* 0x040fe20001f64470 */
[----:B------:R-:W-:Y:S01]  /*3550*/  IMAD.U32 R12, RZ, RZ, UR4 ;  /* 0x00000004ff0c7e24 */ /* 0x000fe2000f8e00ff */
[----:B------:R-:W-:Y:S02]  /*3560*/  ISETP.GT.U32.OR P1, PT, R22, 0x7f, P1 ;  /* 0x0000007f1600780c */ /* 0x000fe40000f24470 */
[----:B------:R-:W-:-:S02]  /*3570*/  CS2R R2, SRZ ;  /* 0x0000000000027805 */ /* 0x000fc4000001ff00 */
[C---:B------:R-:W-:Y:S02]  /*3580*/  ISETP.GT.U32.OR P2, PT, R22.reuse, 0x7f, P2 ;  /* 0x0000007f1600780c */ /* 0x040fe40001744470 */
[----:B------:R-:W-:Y:S02]  /*3590*/  ISETP.GT.U32.OR P0, PT, R22, 0x7f, P0 ;  /* 0x0000007f1600780c */ /* 0x000fe40000704470 */
[----:B------:R-:W-:-:S03]  /*35a0*/  LOP3.LUT R31, R31, 0x1c, RZ, 0xc0, !PT ;  /* 0x0000001c1f1f7812 */ /* 0x000fc600078ec0ff */
[C---:B------:R-:W-:Y:S02]  /*35b0*/  @!P3 FADD.FTZ R32, -R25.reuse, R32 ;  /* 0x000000201920b221 */ /* 0x040fe40000010100 */
[----:B------:R-:W-:-:S04]  /*35c0*/  @!P1 FADD.FTZ R30, -R25, R30 ;  /* 0x0000001e191e9221 */ /* 0x000fc80000010100 */
[C---:B------:R-:W-:Y:S01]  /*35d0*/  @!P2 FADD.FTZ R27, -R25.reuse, R27 ;  /* 0x0000001b191ba221 */ /* 0x040fe20000010100 */
[----:B------:R-:W-:Y:S01]  /*35e0*/  @!P3 FMUL.FTZ R32, R32, 1.4426950216293334961 ;  /* 0x3fb8aa3b2020b820 */ /* 0x000fe20000410000 */
[----:B------:R-:W-:Y:S01]  /*35f0*/  @!P0 FADD.FTZ R25, -R25, R26 ;  /* 0x0000001a19198221 */ /* 0x000fe20000010100 */
[----:B------:R-:W-:Y:S01]  /*3600*/  @!P1 FMUL.FTZ R30, R30, 1.4426950216293334961 ;  /* 0x3fb8aa3b1e1e9820 */ /* 0x000fe20000410000 */
[----:B------:R-:W-:Y:S02]  /*3610*/  @!P2 FMUL.FTZ R27, R27, 1.4426950216293334961 ;  /* 0x3fb8aa3b1b1ba820 */ /* 0x000fe40000410000 */
[----:B------:R-:W-:Y:S01]  /*3620*/  @!P0 FMUL.FTZ R25, R25, 1.4426950216293334961 ;  /* 0x3fb8aa3b19198820 */ /* 0x000fe20000410000 */
[----:B------:R-:W0:Y:S04]  /*3630*/  @!P3 MUFU.EX2 R32, R32 ;  /* 0x000000200020b308 */ /* 0x000e280000000800 */
[----:B------:R-:W1:Y:S04]  /*3640*/  @!P2 MUFU.EX2 R6, R27 ;  /* 0x0000001b0006a308 */ /* 0x000e680000000800 */
[----:B------:R-:W2:Y:S04]  /*3650*/  @!P1 MUFU.EX2 R30, R30 ;  /* 0x0000001e001e9308 */ /* 0x000ea80000000800 */
[----:B------:R-:W3:Y:S01]  /*3660*/  @!P0 MUFU.EX2 R8, R25 ;  /* 0x0000001900088308 */ /* 0x000ee20000000800 */
[----:B0-----:R-:W-:Y:S04]  /*3670*/  @!P3 STS [R29], R32 ;  /* 0x000000201d00b388 */ /* 0x001fe80000000800 */
[----:B-1----:R0:W-:Y:S04]  /*3680*/  @!P2 STS [R29+0x220], R6 ;  /* 0x000220061d00a388 */ /* 0x0021e80000000800 */
[----:B--2---:R1:W-:Y:S04]  /*3690*/  @!P1 STS [R29+0x440], R30 ;  /* 0x0004401e1d009388 */ /* 0x0043e80000000800 */
[----:B---3--:R2:W-:Y:S01]  /*36a0*/  @!P0 STS [R29+0x660], R8 ;  /* 0x000660081d008388 */ /* 0x0085e20000000800 */
[----:B------:R-:W-:Y:S01]  /*36b0*/  BAR.SYNC.DEFER_BLOCKING 0x0 ;  /* 0x0000000000007b1d */ /* 0x000fe20000010000 */
[----:B------:R-:W-:-:S04]  /*36c0*/  LEA R34, P0, R34, UR4, 0x2 ;  /* 0x0000000422227c11 */ /* 0x000fc8000f8010ff */
[----:B------:R-:W-:Y:S02]  /*36d0*/  LEA.HI.X.SX32 R35, R12, RZ, 0x1, P0 ;  /* 0x000000ff0c237211 */ /* 0x000fe400000f0eff */
[----:B0-----:R-:W-:Y:S02]  /*36e0*/  CS2R R6, SRZ ;  /* 0x0000000000067805 */ /* 0x001fe4000001ff00 */
[C---:B-1----:R-:W-:Y:S02]  /*36f0*/  LOP3.LUT R30, R31.reuse, 0x20, RZ, 0xfc, !PT ;  /* 0x000000201f1e7812 */ /* 0x042fe400078efcff */
[----:B--2---:R-:W-:Y:S02]  /*3700*/  CS2R R8, SRZ ;  /* 0x0000000000087805 */ /* 0x004fe4000001ff00 */
[----:B------:R-:W-:Y:S01]  /*3710*/  LOP3.LUT R29, R31, 0x40, RZ, 0xfc, !PT ;  /* 0x000000401f1d7812 */ /* 0x000fe200078efcff */
        /* <DEDUP_REMOVED lines=16> */
[----:B------:R-:W-:Y:S01]  /*3820*/  IMAD.MOV.U32 R0, RZ, RZ, RZ ;  /* 0x000000ffff007224 */ /* 0x000fe200078e00ff */
[----:B------:R-:W-:Y:S01]  /*3830*/  CS2R R2, SRZ ;  /* 0x0000000000027805 */ /* 0x000fe2000001ff00 */
[----:B------:R-:W-:Y:S01]  /*3840*/  IMAD.MOV.U32 R14, RZ, RZ, R28 ;  /* 0x000000ffff0e7224 */ /* 0x000fe200078e001c */
[----:B------:R-:W-:Y:S01]  /*3850*/  ULOP3.LUT UR9, UR9, 0x7ffffffe, URZ, 0xc0, !UPT ;  /* 0x7ffffffe09097892 */ /* 0x000fe2000f8ec0ff */
[----:B------:R-:W-:Y:S01]  /*3860*/  CS2R R4, SRZ ;  /* 0x0000000000047805 */ /* 0x000fe2000001ff00 */
[----:B------:R-:W-:Y:S01]  /*3870*/  UIADD3 UR5, UPT, UPT, UR7, -UR6, URZ ;  /* 0x8000000607057290 */ /* 0x000fe2000fffe0ff */
[----:B------:R-:W-:Y:S01]  /*3880*/  CS2R R6, SRZ ;  /* 0x0000000000067805 */ /* 0x000fe2000001ff00 */
[----:B------:R-:W-:Y:S01]  /*3890*/  UIMAD UR14, UR7, UR8, URZ ;  /* 0x00000008070e72a4 */ /* 0x000fe2000f8e02ff */
[----:B------:R-:W-:Y:S02]  /*38a0*/  CS2R R8, SRZ ;  /* 0x0000000000087805 */ /* 0x000fe4000001ff00 */
[----:B------:R-:W-:Y:S01]  /*38b0*/  CS2R R10, SRZ ;  /* 0x00000000000a7805 */ /* 0x000fe2000001ff00 */
[----:B------:R-:W-:Y:S01]  /*38c0*/  IMAD.MOV.U32 R13, RZ, RZ, RZ ;  /* 0x000000ffff0d7224 */ /* 0x000fe200078e00ff */
[----:B------:R-:W-:Y:S01]  /*38d0*/  ISETP.GE.AND P4, PT, R15, UR5, PT ;  /* 0x000000050f007c0c */ /* 0x000fe2000bf86270 */
[----:B------:R-:W-:Y:S01]  /*38e0*/  IMAD.U32 R33, RZ, RZ, UR9 ;  /* 0x00000009ff217e24 */ /* 0x000fe2000f8e00ff */
[----:B------:R-:W1:Y:S01]  /*38f0*/  LDCU UR8, c[0x0][0x440] ;  /* 0x00008800ff0877ac */ /* 0x000e620008000800 */
[----:B------:R-:W-:-:S02]  /*3900*/  UIMAD.WIDE UR14, UR14, 0x8, URZ ;  /* 0x000000080e0e78a5 */ /* 0x000fc4000f8e02ff */
[----:B------:R-:W-:Y:S02]  /*3910*/  UIADD3 UR11, UPT, UPT, -UR9, URZ, URZ ;  /* 0x000000ff090b7290 */ /* 0x000fe4000fffe1ff */
[----:B0-----:R-:W-:-:S12]  /*3920*/  UIMAD UR4, UR7, UR4, URZ ;  /* 0x00000004070472a4 */ /* 0x001fd8000f8e02ff */
.L_x_92:
[----:B------:R-:W-:Y:S04]  /*3930*/  BSSY.RECONVERGENT B0, `(.L_x_88) ;  /* 0x000000e000007945 */ /* 0x000fe80003800200 */
[----:B-1----:R-:W-:Y:S05]  /*3940*/  @P4 BRA `(.L_x_89) ;  /* 0x0000000000304947 */ /* 0x002fea0003800000 */
[----:B-1----:R-:W-:Y:S02]  /*3950*/  ISETP.GE.AND P2, PT, R31, UR8, PT ;  /* 0x000000081f007c0c */ /* 0x002fe4000bf46270 */
[----:B------:R-:W-:Y:S02]  /*3960*/  CS2R R18, SRZ ;  /* 0x0000000000127805 */ /* 0x000fe4000001ff00 */
[----:B------:R-:W-:Y:S02]  /*3970*/  ISETP.GE.AND P1, PT, R30, UR8, PT ;  /* 0x000000081e007c0c */ /* 0x000fe4000bf26270 */
[----:B------:R-:W-:Y:S02]  /*3980*/  CS2R R16, SRZ ;  /* 0x0000000000107805 */ /* 0x000fe4000001ff00 */
[----:B------:R-:W-:Y:S02]  /*3990*/  ISETP.GE.AND P0, PT, R29, UR8, PT ;  /* 0x000000081d007c0c */ /* 0x000fe4000bf06270 */
[----:B------:R-:W-:Y:S02]  /*39a0*/  CS2R R22, SRZ ;  /* 0x0000000000167805 */ /* 0x000fe4000001ff00 */
[----:B------:R-:W-:Y:S02]  /*39b0*/  CS2R R20, SRZ ;  /* 0x0000000000147805 */ /* 0x000fe4000001ff00 */
[----:B------:R-:W-:Y:S02]  /*39c0*/  CS2R R26, SRZ ;  /* 0x00000000001a7805 */ /* 0x000fe4000001ff00 */
[----:B------:R-:W-:Y:S01]  /*39d0*/  CS2R R24, SRZ ;  /* 0x0000000000187805 */ /* 0x000fe2000001ff00 */
[----:B------:R0:W5:Y:S04]  /*39e0*/  @!P2 LDG.E.128 R16, desc[UR12][R34.64] ;  /* 0x0000000c2210a981 */ /* 0x000168000c1e1d00 */
[----:B------:R0:W5:Y:S04]  /*39f0*/  @!P1 LDG.E.128 R20, desc[UR12][R34.64+0x80] ;  /* 0x0000800c22149981 */ /* 0x000168000c1e1d00 */
[----:B------:R0:W5:Y:S02]  /*3a00*/  @!P0 LDG.E.128 R24, desc[UR12][R34.64+0x100] ;  /* 0x0001000c22188981 */ /* 0x000164000c1e1d00 */
.L_x_89:
[----:B-1----:R-:W-:Y:S05]  /*3a10*/  BSYNC.RECONVERGENT B0 ;  /* 0x0000000000007941 */ /* 0x002fea0003800200 */
.L_x_88:
        /* <DEDUP_REMOVED lines=27> */
[----:B------:R-:W-:Y:S05]  /*3bd0*/  LEA.HI.X.SX32 R37, R37, R35, 0x2, P0 ;  /* 0x0000002325257211 */ /* 0x000fea00000f16ff */
[----:B------:R1:W5:Y:S04]  /*3be0*/  @!P3 LDG.E.128 R16, desc[UR12][R36.64] ;  /* 0x0000000c2410b981 */ /* 0x000368000c1e1d00 */
[----:B------:R1:W5:Y:S04]  /*3bf0*/  @!P2 LDG.E.128 R20, desc[UR12][R36.64+0x80] ;  /* 0x0000800c2414a981 */ /* 0x000368000c1e1d00 */
[----:B------:R1:W5:Y:S02]  /*3c00*/  @!P1 LDG.E.128 R24, desc[UR12][R36.64+0x100] ;  /* 0x0001000c24189981 */ /* 0x000364000c1e1d00 */
.L_x_91:
[----:B------:R-:W-:Y:S05]  /*3c10*/  BSYNC.RECONVERGENT B0 ;  /* 0x0000000000007941 */ /* 0x000fea0003800200 */
.L_x_90:
[----:B------:R2:W3:Y:S01]  /*3c20*/  LDS R12, [R14+0x44] ;  /* 0x000044000e0c7984 */ /* 0x0004e20000000800 */
[----:B------:R-:W-:Y:S01]  /*3c30*/  UIADD3 UR11, UPT, UPT, UR11, 0x2, URZ ;  /* 0x000000020b0b7890 */ /* 0x000fe2000fffe0ff */
[----:B0-----:R-:W-:Y:S03]  /*3c40*/  IADD3 R34, P0, PT, R34, UR14, RZ ;  /* 0x0000000e22227c10 */ /* 0x001fe6000ff1e0ff */
[----:B------:R-:W-:Y:S01]  /*3c50*/  UISETP.NE.AND UP0, UPT, UR11, URZ, UPT ;  /* 0x000000ff0b00728c */ /* 0x000fe2000bf05270 */
[----:B------:R-:W-:Y:S02]  /*3c60*/  IADD3.X R35, PT, PT, R35, UR15, RZ, P0, !PT ;  /* 0x0000000f23237c10 */ /* 0x000fe400087fe4ff */
        /* <DEDUP_REMOVED lines=14> */
.L_x_87:
        /* <DEDUP_REMOVED lines=11> */
[----:B------:R-:W-:Y:S02]  /*3e00*/  CS2R R18, SRZ ;  /* 0x0000000000127805 */ /* 0x000fe4000001ff00 */
[----:B------:R-:W-:Y:S02]  /*3e10*/  CS2R R16, SRZ ;  /* 0x0000000000107805 */ /* 0x000fe4000001ff00 */
[----:B------:R-:W-:Y:S02]  /*3e20*/  CS2R R22, SRZ ;  /* 0x0000000000167805 */ /* 0x000fe4000001ff00 */
[----:B------:R-:W-:Y:S02]  /*3e30*/  CS2R R20, SRZ ;  /* 0x0000000000147805 */ /* 0x000fe4000001ff00 */
[----:B------:R-:W-:Y:S02]  /*3e40*/  CS2R R26, SRZ ;  /* 0x00000000001a7805 */ /* 0x000fe4000001ff00 */
[----:B------:R-:W-:-:S02]  /*3e50*/  CS2R R24, SRZ ;  /* 0x0000000000187805 */ /* 0x000fc4000001ff00 */
[----:B--2---:R-:W-:Y:S02]  /*3e60*/  ISETP.GE.AND P2, PT, R31, UR4, PT ;  /* 0x000000041f007c0c */ /* 0x004fe4000bf46270 */
[----:B------:R-:W-:Y:S02]  /*3e70*/  ISETP.GE.AND P1, PT, R30, UR4, PT ;  /* 0x000000041e007c0c */ /* 0x000fe4000bf26270 */
[----:B------:R-:W-:-:S09]  /*3e80*/  ISETP.GE.AND P0, PT, R29, UR4, PT ;  /* 0x000000041d007c0c */ /* 0x000fd2000bf06270 */
[----:B------:R2:W5:Y:S04]  /*3e90*/  @!P2 LDG.E.128 R16, desc[UR12][R34.64] ;  /* 0x0000000c2210a981 */ /* 0x000568000c1e1d00 */
[----:B------:R2:W5:Y:S04]  /*3ea0*/  @!P1 LDG.E.128 R20, desc[UR12][R34.64+0x80] ;  /* 0x0000800c22149981 */ /* 0x000568000c1e1d00 */
[----:B------:R2:W5:Y:S02]  /*3eb0*/  @!P0 LDG.E.128 R24, desc[UR12][R34.64+0x100] ;  /* 0x0001000c22188981 */ /* 0x000564000c1e1d00 */
.L_x_94:
[----:B------:R-:W-:Y:S05]  /*3ec0*/  BSYNC.RECONVERGENT B0 ;  /* 0x0000000000007941 */ /* 0x000fea0003800200 */
.L_x_93:
        /* <DEDUP_REMOVED lines=12> */
.L_x_86:
[----:B------:R-:W-:-:S04]  /*3f90*/  IADD3 R17, PT, PT, R15, UR6, RZ ;  /* 0x000000060f117c10 */ /* 0x000fc8000fffe0ff */
[----:B------:R-:W-:-:S13]  /*3fa0*/  ISETP.GE.AND P0, PT, R17, UR7, PT ;  /* 0x0000000711007c0c */ /* 0x000fda000bf06270 */
[----:B------:R-:W-:Y:S05]  /*3fb0*/  @P0 EXIT ;  /* 0x000000000000094d */ /* 0x000fea0003800000 */
[----:B------:R-:W-:Y:S01]  /*3fc0*/  IABS R18, UR10 ;  /* 0x0000000a00127c13 */ /* 0x000fe20008000000 */
[----:B------:R-:W0:Y:S01]  /*3fd0*/  LDC R16, c[0x0][0x434] ;  /* 0x00010d00ff107b82 */ /* 0x000e220000000800 */
        /* <DEDUP_REMOVED lines=8> */
[----:B------:R-:W-:Y:S02]  /*4060*/  F2FP.F16.F32.PACK_AB R6, R6, R9 ;  /* 0x000000090606723e */ /* 0x000fe400000000ff */
[----:B------:R-:W-:Y:S02]  /*4070*/  F2FP.F16.F32.PACK_AB R7, R4, R7 ;  /* 0x000000070407723e */ /* 0x000fe400000000ff */
[----:B------:R-:W-:Y:S01]  /*4080*/  F2FP.F16.F32.PACK_AB R2, R2, R5 ;  /* 0x000000050202723e */ /* 0x000fe200000000ff */
[----:B----4-:R-:W4:Y:S01]  /*4090*/  MUFU.RCP R22, R15 ;  /* 0x0000000f00167308 */ /* 0x010f220000001000 */
[----:B------:R-:W-:Y:S01]  /*40a0*/  F2FP.F16.F32.PACK_AB R3, R0, R3 ;  /* 0x000000030003723e */ /* 0x000fe200000000ff */
[----:B----4-:R-:W-:Y:S01]  /*40b0*/  VIADD R22, R22, 0xffffffe ;  /* 0x0ffffffe16167836 */ /* 0x010fe20000000000 */
        /* <DEDUP_REMOVED lines=13> */
[-C--:B------:R-:W-:Y:S01]  /*4190*/  @!P1 IADD3 R21, PT, PT, R21, -R18.reuse, RZ ;  /* 0x8000001215159210 */ /* 0x080fe20007ffe0ff */
[----:B------:R-:W-:Y:S01]  /*41a0*/  @!P1 VIADD R19, R19, 0x1 ;  /* 0x0000000113139836 */ /* 0x000fe20000000000 */
[----:B------:R-:W-:Y:S01]  /*41b0*/  ISETP.NE.AND P1, PT, RZ, UR10, PT ;  /* 0x0000000aff007c0c */ /* 0x000fe2000bf25270 */
[----:B0-----:R-:W-:Y:S01]  /*41c0*/  VIADD R22, R12, 0xffffffe ;  /* 0x0ffffffe0c167836 */ /* 0x001fe20000000000 */
[----:B------:R-:W-:-:S03]  /*41d0*/  ISETP.GE.U32.AND P2, PT, R21, R18, PT ;  /* 0x000000121500720c */ /* 0x000fc60003f46070 */
[----:B------:R-:W0:Y:S10]  /*41e0*/  F2I.FTZ.U32.TRUNC.NTZ R23, R22 ;  /* 0x0000001600177305 */ /* 0x000e34000021f000 */
[----:B------:R-:W-:-:S05]  /*41f0*/  @P2 VIADD R19, R19, 0x1 ;  /* 0x0000000113132836 */ /* 0x000fca0000000000 */
[----:B------:R-:W-:Y:S01]  /*4200*/  @!P0 IADD3 R19, PT, PT, -R19, RZ, RZ ;  /* 0x000000ff13138210 */ /* 0x000fe20007ffe1ff */
[--C-:B0-----:R-:W-:Y:S01]  /*4210*/  IMAD.MOV R14, RZ, RZ, -R23.reuse ;  /* 0x000000ffff0e7224 */ /* 0x101fe200078e0a17 */
[----:B------:R-:W-:Y:S01]  /*4220*/  @!P1 LOP3.LUT R19, RZ, UR10, RZ, 0x33, !PT ;  /* 0x0000000aff139c12 */ /* 0x000fe2000f8e33ff */
[----:B------:R-:W-:Y:S02]  /*4230*/  IMAD.MOV.U32 R22, RZ, RZ, RZ ;  /* 0x000000ffff167224 */ /* 0x000fe400078e00ff */
[----:B------:R-:W-:Y:S02]  /*4240*/  IMAD R14, R14, R15, RZ ;  /* 0x0000000f0e0e7224 */ /* 0x000fe400078e02ff */
[----:B------:R-:W-:Y:S02]  /*4250*/  IMAD R18, R19, UR10, RZ ;  /* 0x0000000a13127c24 */ /* 0x000fe4000f8e02ff */
[----:B------:R-:W-:-:S04]  /*4260*/  IMAD.HI.U32 R14, R23, R14, R22 ;  /* 0x0000000e170e7227 */ /* 0x000fc800078e0016 */
[----:B------:R-:W-:Y:S02]  /*4270*/  IMAD.IADD R21, R17, 0x1, -R18 ;  /* 0x0000000111157824 */ /* 0x000fe400078e0a12 */
[----:B---3--:R-:W-:-:S03]  /*4280*/  IMAD.WIDE.U32 R22, R19, UR4, RZ ;  /* 0x0000000413167c25 */ /* 0x008fc6000f8e00ff */
[----:B------:R-:W-:Y:S02]  /*4290*/  IABS R12, R21 ;  /* 0x00000015000c7213 */ /* 0x000fe40000000000 */
[----:B------:R-:W-:-:S03]  /*42a0*/  LOP3.LUT R21, R21, R16, RZ, 0x3c, !PT ;  /* 0x0000001015157212 */ /* 0x000fc600078e3cff */
[----:B------:R-:W-:Y:S01]  /*42b0*/  IMAD.HI.U32 R20, R14, R12, RZ ;  /* 0x0000000c0e147227 */ /* 0x000fe200078e00ff */
[----:B------:R-:W-:-:S04]  /*42c0*/  ISETP.GE.AND P1, PT, R21, RZ, PT ;  /* 0x000000ff1500720c */ /* 0x000fc80003f26270 */
[----:B------:R-:W-:-:S05]  /*42d0*/  IADD3 R14, PT, PT, -R20, RZ, RZ ;  /* 0x000000ff140e7210 */ /* 0x000fca0007ffe1ff */
[----:B------:R-:W-:-:S05]  /*42e0*/  IMAD R12, R15, R14, R12 ;  /* 0x0000000e0f0c7224 */ /* 0x000fca00078e020c */
[----:B------:R-:W-:-:S13]  /*42f0*/  ISETP.GT.U32.AND P0, PT, R15, R12, PT ;  /* 0x0000000c0f00720c */ /* 0x000fda0003f04070 */
[----:B------:R-:W-:Y:S02]  /*4300*/  @!P0 IMAD.IADD R12, R12, 0x1, -R15 ;  /* 0x000000010c0c8824 */ /* 0x000fe400078e0a0f */
[----:B------:R-:W-:Y:S01]  /*4310*/  @!P0 VIADD R20, R20, 0x1 ;  /* 0x0000000114148836 */ /* 0x000fe20000000000 */
[----:B------:R-:W-:Y:S02]  /*4320*/  ISETP.NE.AND P0, PT, R16, RZ, PT ;  /* 0x000000ff1000720c */ /* 0x000fe40003f05270 */
[----:B------:R-:W-:Y:S02]  /*4330*/  ISETP.GE.U32.AND P2, PT, R12, R15, PT ;  /* 0x0000000f0c00720c */ /* 0x000fe40003f46070 */
[----:B------:R-:W-:-:S05]  /*4340*/  SHF.R.S32.HI R12, RZ, 0x1f, R19 ;  /* 0x0000001fff0c7819 */ /* 0x000fca0000011413 */
[----:B------:R-:W-:-:S04]  /*4350*/  IMAD R12, R12, UR4, RZ ;  /* 0x000000040c0c7c24 */ /* 0x000fc8000f8e02ff */
[----:B------:R-:W-:Y:S01]  /*4360*/  IMAD R12, R19, UR5, R12 ;  /* 0x00000005130c7c24 */ /* 0x000fe2000f8e020c */
[----:B------:R-:W0:Y:S01]  /*4370*/  LDCU.64 UR4, c[0x0][0x3f0] ;  /* 0x00007e00ff0477ac */ /* 0x000e220008000a00 */
[----:B------:R-:W-:Y:S02]  /*4380*/  @P2 VIADD R20, R20, 0x1 ;  /* 0x0000000114142836 */ /* 0x000fe40000000000 */
[----:B------:R-:W-:-:S03]  /*4390*/  IMAD.IADD R23, R23, 0x1, R12 ;  /* 0x0000000117177824 */ /* 0x000fc600078e020c */
[----:B------:R-:W-:Y:S02]  /*43a0*/  @!P1 IADD3 R20, PT, PT, -R20, RZ, RZ ;  /* 0x000000ff14149210 */ /* 0x000fe40007ffe1ff */
[----:B------:R-:W-:-:S04]  /*43b0*/  @!P0 LOP3.LUT R20, RZ, R16, RZ, 0x33, !PT ;  /* 0x00000010ff148212 */ /* 0x000fc800078e33ff */
[----:B------:R-:W-:Y:S01]  /*43c0*/  SHF.R.S32.HI R14, RZ, 0x1f, R20 ;  /* 0x0000001fff0e7819 */ /* 0x000fe20000011414 */
[C---:B------:R-:W-:Y:S02]  /*43d0*/  IMAD R16, R20.reuse, R16, R18 ;  /* 0x0000001014107224 */ /* 0x040fe400078e0212 */
[----:B-----5:R-:W-:-:S04]  /*43e0*/  IMAD.WIDE.U32 R22, R20, UR8, R22 ;  /* 0x0000000814167c25 */ /* 0x020fc8000f8e0016 */
[----:B------:R-:W-:Y:S01]  /*43f0*/  IMAD R15, R14, UR8, RZ ;  /* 0x000000080e0f7c24 */ /* 0x000fe2000f8e02ff */
[----:B------:R-:W3:Y:S01]  /*4400*/  LDCU UR8, c[0x0][0x440] ;  /* 0x00008800ff0877ac */ /* 0x000ee20008000800 */
[----:B------:R-:W-:Y:S02]  /*4410*/  IMAD.IADD R16, R17, 0x1, -R16 ;  /* 0x0000000111107824 */ /* 0x000fe400078e0a10 */
[----:B------:R-:W-:-:S03]  /*4420*/  IMAD R15, R20, UR9, R15 ;  /* 0x00000009140f7c24 */ /* 0x000fc6000f8e020f */
[----:B------:R-:W-:Y:S02]  /*4430*/  SHF.R.S32.HI R12, RZ, 0x1f, R16 ;  /* 0x0000001fff0c7819 */ /* 0x000fe40000011410 */
[----:B------:R-:W-:-:S03]  /*4440*/  IADD3 R23, PT, PT, R23, R15, RZ ;  /* 0x0000000f17177210 */ /* 0x000fc60007ffe0ff */
[----:B------:R-:W-:Y:S02]  /*4450*/  IMAD R15, R12, UR6, RZ ;  /* 0x000000060c0f7c24 */ /* 0x000fe4000f8e02ff */
[----:B------:R-:W-:-:S04]  /*4460*/  IMAD.WIDE.U32 R22, R16, UR6, R22 ;  /* 0x0000000610167c25 */ /* 0x000fc8000f8e0016 */
        /* <DEDUP_REMOVED lines=13> */
        .weak           $__internal_2_$__cuda_sm20_div_s64
        .type           $__internal_2_$__cuda_sm20_div_s64,@function
        .size           $__internal_2_$__cuda_sm20_div_s64,(.L_x_5446 - $__internal_2_$__cuda_sm20_div_s64)
$__internal_2_$__cuda_sm20_div_s64:
        /* <DEDUP_REMOVED lines=31> */
[----:B------:R-:W-:-:S04]  /*4730*/  IMAD.HI.U32 R42, R43, R17, RZ ;  /* 0x000000112b2a7227 */ /* 0x000fc800078e00ff */
[----:B------:R-:W-:Y:S01]  /*4740*/  IMAD.X R11, RZ, RZ, ~R11, P0 ;  /* 0x000000ffff0b7224 */ /* 0x000fe200000e0e0b */
[----:B------:R-:W-:-:S03]  /*4750*/  IADD3 R13, P0, PT, RZ, -R33, RZ ;  /* 0x80000021ff0d7210 */ /* 0x000fc60007f1e0ff */
[----:B------:R-:W-:Y:S01]  /*4760*/  IMAD.WIDE.U32 R42, P4, R43, R11, R42 ;  /* 0x0000000b2b2a7225 */ /* 0x000fe2000788002a */
[----:B------:R-:W-:Y:S02]  /*4770*/  SEL R13, R13, R33, !P1 ;  /* 0x000000210d0d7207 */ /* 0x000fe40004800000 */
[----:B------:R-:W-:Y:S01]  /*4780*/  IADD3.X R24, PT, PT, RZ, ~R21, RZ, P0, !PT ;  /* 0x80000015ff187210 */ /* 0x000fe200007fe4ff */
[C---:B------:R-:W-:Y:S02]  /*4790*/  IMAD R16, R14.reuse, R11, RZ ;  /* 0x0000000b0e107224 */ /* 0x040fe400078e02ff */
[----:B------:R-:W-:-:S04]  /*47a0*/  IMAD.HI.U32 R17, P3, R14, R17, R42 ;  /* 0x000000110e117227 */ /* 0x000fc8000786002a */
[----:B------:R-:W-:Y:S01]  /*47b0*/  IMAD.HI.U32 R11, R14, R11, RZ ;  /* 0x0000000b0e0b7227 */ /* 0x000fe200078e00ff */
[----:B------:R-:W-:-:S03]  /*47c0*/  IADD3 R16, P2, PT, R16, R17, RZ ;  /* 0x0000001110107210 */ /* 0x000fc60007f5e0ff */
[----:B------:R-:W-:Y:S01]  /*47d0*/  IMAD.X R14, R11, 0x1, R14, P4 ;  /* 0x000000010b0e7824 */ /* 0x000fe200020e060e */
[----:B------:R-:W-:Y:S01]  /*47e0*/  SEL R11, R24, R21, !P1 ;  /* 0x00000015180b7207 */ /* 0x000fe20004800000 */
[----:B------:R-:W-:-:S03]  /*47f0*/  IMAD.HI.U32 R42, R16, R13, RZ ;  /* 0x0000000d102a7227 */ /* 0x000fc600078e00ff */
        /* <DEDUP_REMOVED lines=8> */
[----:B------:R-:W-:-:S04]  /*4880*/  IMAD.WIDE.U32 R16, R24, R34, RZ ;  /* 0x0000002218107225 */ /* 0x000fc800078e00ff */
[----:B------:R-:W-:Y:S01]  /*4890*/  IMAD.X R23, RZ, RZ, R14, P0 ;  /* 0x000000ffff177224 */ /* 0x000fe200000e060e */
[----:B------:R-:W-:Y:S01]  /*48a0*/  IADD3 R13, P0, PT, -R16, R13, RZ ;  /* 0x0000000d100d7210 */ /* 0x000fe20007f1e1ff */
[----:B------:R-:W-:-:S03]  /*48b0*/  IMAD R14, R24, R35, R17 ;  /* 0x00000023180e7224 */ /* 0x000fc600078e0211 */
[-C--:B------:R-:W-:Y:S01]  /*48c0*/  ISETP.GE.U32.AND P2, PT, R13, R34.reuse, PT ;  /* 0x000000220d00720c */ /* 0x080fe20003f46070 */
[-C--:B------:R-:W-:Y:S01]  /*48d0*/  IMAD R14, R23, R34.reuse, R14 ;  /* 0x00000022170e7224 */ /* 0x080fe200078e020e */
[----:B------:R-:W-:-:S04]  /*48e0*/  IADD3 R16, P1, PT, R13, -R34, RZ ;  /* 0x800000220d107210 */ /* 0x000fc80007f3e0ff */
[----:B------:R-:W-:Y:S02]  /*48f0*/  IADD3.X R11, PT, PT, ~R14, R11, RZ, P0, !PT ;  /* 0x0000000b0e0b7210 */ /* 0x000fe400007fe5ff */
[----:B------:R-:W-:Y:S02]  /*4900*/  IADD3 R17, P0, PT, R24, 0x1, RZ ;  /* 0x0000000118117810 */ /* 0x000fe40007f1e0ff */
[C---:B------:R-:W-:Y:S01]  /*4910*/  ISETP.GE.U32.AND.EX P2, PT, R11.reuse, R35, PT, P2 ;  /* 0x000000230b00720c */ /* 0x040fe20003f46120 */
[----:B------:R-:W-:-:S03]  /*4920*/  IMAD.X R14, R11, 0x1, ~R35, P1 ;  /* 0x000000010b0e7824 */ /* 0x000fc600008e0e23 */
[----:B------:R-:W-:Y:S01]  /*4930*/  SEL R13, R16, R13, P2 ;  /* 0x0000000d100d7207 */ /* 0x000fe20001000000 */
[----:B------:R-:W-:Y:S01]  /*4940*/  IMAD.X R16, RZ, RZ, R23, P0 ;  /* 0x000000ffff107224 */ /* 0x000fe200000e0617 */
[----:B------:R-:W-:Y:S02]  /*4950*/  SEL R17, R17, R24, P2 ;  /* 0x0000001811117207 */ /* 0x000fe40001000000 */
[----:B------:R-:W-:Y:S02]  /*4960*/  SEL R11, R14, R11, P2 ;  /* 0x0000000b0e0b7207 */ /* 0x000fe40001000000 */
[----:B------:R-:W-:Y:S02]  /*4970*/  ISETP.GE.U32.AND P0, PT, R13, R34, PT ;  /* 0x000000220d00720c */ /* 0x000fe40003f06070 */
[----:B------:R-:W-:Y:S02]  /*4980*/  SEL R16, R16, R23, P2 ;  /* 0x0000001710107207 */ /* 0x000fe40001000000 */
[----:B------:R-:W-:-:S02]  /*4990*/  IADD3 R14, P1, PT, R17, 0x1, RZ ;  /* 0x00000001110e7810 */ /* 0x000fc40007f3e0ff */
[----:B------:R-:W-:Y:S02]  /*49a0*/  ISETP.GE.U32.AND.EX P0, PT, R11, R35, PT, P0 ;  /* 0x000000230b00720c */ /* 0x000fe40003f06100 */
[----:B------:R-:W-:Y:S01]  /*49b0*/  LOP3.LUT R13, R19, R21, RZ, 0x3c, !PT ;  /* 0x00000015130d7212 */ /* 0x000fe200078e3cff */
[----:B------:R-:W-:Y:S01]  /*49c0*/  IMAD.X R11, RZ, RZ, R16, P1 ;  /* 0x000000ffff0b7224 */ /* 0x000fe200008e0610 */
[----:B------:R-:W-:Y:S01]  /*49d0*/  SEL R14, R14, R17, P0 ;  /* 0x000000110e0e7207 */ /* 0x000fe20000000000 */
[----:B------:R-:W-:Y:S01]  /*49e0*/  IMAD.MOV.U32 R17, RZ, RZ, 0x0 ;  /* 0x00000000ff117424 */ /* 0x000fe200078e00ff */
[----:B------:R-:W-:Y:S02]  /*49f0*/  ISETP.GE.AND P2, PT, R13, RZ, PT ;  /* 0x000000ff0d00720c */ /* 0x000fe40003f46270 */
[----:B------:R-:W-:Y:S02]  /*4a00*/  SEL R16, R11, R16, P0 ;  /* 0x000000100b107207 */ /* 0x000fe40000000000 */
[----:B------:R-:W-:-:S02]  /*4a10*/  IADD3 R11, P1, PT, RZ, -R14, RZ ;  /* 0x8000000eff0b7210 */ /* 0x000fc40007f3e0ff */
[----:B------:R-:W-:Y:S02]  /*4a20*/  ISETP.NE.U32.AND P0, PT, R20, RZ, PT ;  /* 0x000000ff1400720c */ /* 0x000fe40003f05070 */
[-C--:B------:R-:W-:Y:S02]  /*4a30*/  IADD3.X R13, PT, PT, RZ, ~R16.reuse, RZ, P1, !PT ;  /* 0x80000010ff0d7210 */ /* 0x080fe40000ffe4ff */
[----:B------:R-:W-:Y:S02]  /*4a40*/  ISETP.NE.AND.EX P0, PT, R19, RZ, PT, P0 ;  /* 0x000000ff1300720c */ /* 0x000fe40003f05300 */
[----:B------:R-:W-:Y:S01]  /*4a50*/  SEL R13, R13, R16, !P2 ;  /* 0x000000100d0d7207 */ /* 0x000fe20005000000 */
[----:B------:R-:W-:Y:S01]  /*4a60*/  IMAD.MOV.U32 R16, RZ, RZ, R18 ;  /* 0x000000ffff107224 */ /* 0x000fe200078e0012 */
[----:B------:R-:W-:Y:S02]  /*4a70*/  SEL R11, R11, R14, !P2 ;  /* 0x0000000e0b0b7207 */ /* 0x000fe40005000000 */
[----:B------:R-:W-:-:S02]  /*4a80*/  SEL R13, R13, 0xffffffff, P0 ;  /* 0xffffffff0d0d7807 */ /* 0x000fc40000000000 */
[----:B------:R-:W-:Y:S01]  /*4a90*/  SEL R14, R11, 0xffffffff, P0 ;  /* 0xffffffff0b0e7807 */ /* 0x000fe20000000000 */
[----:B------:R-:W-:Y:S06]  /*4aa0*/  RET.REL.NODEC R16 `(_ZN5flash32flash_fwd_splitkv_combine_kernelI23Flash_fwd_kernel_traitsILi96ELi64ELi128ELi4ELb0ELb0EN7cutlass6half_tE19Flash_kernel_traitsILi96ELi64ELi128ELi4ES3_EELi16ELi5ELb0EEEvNS_16Flash_fwd_paramsE) ;  /* 0xffffffb410547950 */ /* 0x000fec0003c3ffff */
.L_x_95:
        /* <DEDUP_REMOVED lines=13> */
.L_x_5446:


//--------------------- .text._ZN5flash32flash_fwd_splitkv_combine_kernelI23Flash_fwd_kernel_traitsILi96ELi64ELi128ELi4ELb0ELb0EN7cutlass6half_tE19Flash_kernel_traitsILi96ELi64ELi128ELi4ES3_EELi16ELi4ELb0EEEvNS_16Flash_fwd_paramsE --------------------------
	.section	.text._ZN5flash32flash_fwd_splitkv_combine_kernelI23Flash_fwd_kernel_traitsILi96ELi64ELi128ELi4ELb0ELb0EN7cutlass6half_tE19Flash_kernel_traitsILi96ELi64ELi128ELi4ES3_EELi16ELi4ELb0EEEvNS_16Flash_fwd_paramsE,"ax",@progbits
	.align	128
        .global         _ZN5flash32flash_fwd_splitkv_combine_kernelI23Flash_fwd_kernel_traitsILi96ELi64ELi128ELi4ELb0ELb0EN7cutlass6half_tE19Flash_kernel_traitsILi96ELi64ELi128ELi4ES3_EELi16ELi4ELb0EEEvNS_16Flash_fwd_paramsE
        .type           _ZN5flash32flash_fwd_splitkv_combine_kernelI23Flash_fwd_kernel_traitsILi96ELi64ELi128ELi4ELb0ELb0EN7cutlass6half_tE19Flash_kernel_traitsILi96ELi64ELi128ELi4ES3_EELi16ELi4ELb0EEEvNS_16Flash_fwd_paramsE,@function
        .size           _ZN5flash32flash_fwd_splitkv_combine_kernelI23Flash_fwd_kernel_traitsILi96ELi64ELi128ELi4ELb0ELb0EN7cutlass6half_tE19Flash_kernel_traitsILi96ELi64ELi128ELi4ES3_EELi16ELi4ELb0EEEvNS_16Flash_fwd_paramsE,(.L_x_5447 - _ZN5flash32flash_fwd_splitkv_combine_kernelI23Flash_fwd_kernel_traitsILi96ELi64ELi128ELi4ELb0ELb0EN7cutlass6half_tE19Flash_kernel_traitsILi96ELi64ELi128ELi4ES3_EELi16ELi4ELb0EEEvNS_16Flash_fwd_paramsE)
        .other          _ZN5flash32flash_fwd_splitkv_combine_kernelI23Flash_fwd_kernel_traitsILi96ELi64ELi128ELi4ELb0ELb0EN7cutlass6half_tE19Flash_kernel_traitsILi96ELi64ELi128ELi4ES3_EELi16ELi4ELb0EEEvNS_16Flash_fwd_paramsE,@"STO_CUDA_ENTRY STV_DEFAULT"
_ZN5flash32flash_fwd_splitkv_combine_kernelI23Flash_fwd_kernel_traitsILi96ELi64ELi128ELi4ELb0ELb0EN7cutlass6half_tE19Flash_kernel_traitsILi96ELi64ELi128ELi4ES3_EELi16ELi4ELb0EEEvNS_16Flash_fwd_paramsE:
.text._ZN5flash32flash_fwd_splitkv_combine_kernelI23Flash_fwd_kernel_traitsILi96ELi64ELi128ELi4ELb0ELb0EN7cutlass6half_tE19Flash_kernel_traitsILi96ELi64ELi128ELi4ES3_EELi16ELi4ELb0EEEvNS_16Flash_fwd_paramsE:
        /* <DEDUP_REMOVED lines=39> */
.L_x_96:
[----:B------:R-:W-:Y:S01]  /*0270*/  IMAD.U32 R25, RZ, RZ, UR7 ;  /* 0x00000007ff197e24 */ /* 0x000fe2000f8e00ff */
[----:B------:R-:W-:Y:S01]  /*0280*/  MOV R18, UR14 ;  /* 0x0000000e00127c02 */ /* 0x000fe20008000f00 */
[----:B------:R-:W-:Y:S01]  /*0290*/  IMAD.U32 R17, RZ, RZ, UR4 ;  /* 0x00000004ff117e24 */ /* 0x000fe2000f8e00ff */
[----:B------:R-:W-:Y:S02]  /*02a0*/  MOV R15, UR8 ;  /* 0x00000008000f7c02 */ /* 0x000fe40008000f00 */
[----:B------:R-:W-:Y:S02]  /*02b0*/  MOV R16, 0x2d0 ;  /* 0x000002d000107802 */ /* 0x000fe40000000f00 */
[----:B------:R-:W-:Y:S05]  /*02c0*/  CALL.REL.NOINC `($__internal_3_$__cuda_sm20_div_s64) ;  /* 0x0000003c00cc7944 */ /* 0x000fea0003c00000 */
[----:B------:R-:W-:-:S07]  /*02d0*/  MOV R10, R14 ;  /* 0x0000000e000a7202 */ /* 0x000fce0000000f00 */
.L_x_97:
        /* <DEDUP_REMOVED lines=30> */
.L_x_99:
[----:B------:R-:W-:Y:S01]  /*04c0*/  IMAD.MOV.U32 R25, RZ, RZ, R10 ;  /* 0x000000ffff197224 */ /* 0x000fe200078e000a */
[----:B------:R-:W-:Y:S02]  /*04d0*/  MOV R17, R11 ;  /* 0x0000000b00117202 */ /* 0x000fe40000000f00 */
[----:B------:R-:W-:Y:S02]  /*04e0*/  MOV R16, 0x500 ;  /* 0x0000050000107802 */ /* 0x000fe40000000f00 */
[----:B------:R-:W-:Y:S05]  /*04f0*/  CALL.REL.NOINC `($__internal_3_$__cuda_sm20_div_s64) ;  /* 0x0000003c00407944 */ /* 0x000fea0003c00000 */
[----:B------:R-:W-:Y:S02]  /*0500*/  MOV R22, R14 ;  /* 0x0000000e00167202 */ /* 0x000fe40000000f00 */
[----:B------:R-:W-:Y:S02]  /*0510*/  MOV R23, R11 ;  /* 0x0000000b00177202 */ /* 0x000fe40000000f00 */
.L_x_100:
[----:B------:R-:W-:Y:S05]  /*0520*/  BSYNC.RECONVERGENT B0 ;  /* 0x0000000000007941 */ /* 0x000fea0003800200 */
.L_x_98:
        /* <DEDUP_REMOVED lines=55> */
.L_x_102:
[----:B------:R-:W-:Y:S01]  /*08a0*/  IMAD.MOV.U32 R25, RZ, RZ, R18 ;  /* 0x000000ffff197224 */ /* 0x000fe200078e0012 */
[----:B------:R-:W-:Y:S01]  /*08b0*/  MOV R18, R12 ;  /* 0x0000000c00127202 */ /* 0x000fe20000000f00 */
[----:B------:R-:W-:Y:S01]  /*08c0*/  IMAD.MOV.U32 R17, RZ, RZ, R15 ;  /* 0x000000ffff117224 */ /* 0x000fe200078e000f */
[----:B------:R-:W-:Y:S02]  /*08d0*/  MOV R15, R2 ;  /* 0x00000002000f7202 */ /* 0x000fe40000000f00 */
[----:B------:R-:W-:Y:S02]  /*08e0*/  MOV R16, 0x900 ;  /* 0x0000090000107802 */ /* 0x000fe40000000f00 */
[----:B------:R-:W-:Y:S05]  /*08f0*/  CALL.REL.NOINC `($__internal_3_$__cuda_sm20_div_s64) ;  /* 0x0000003800407944 */ /* 0x000fea0003c00000 */
[----:B------:R-:W-:Y:S02]  /*0900*/  MOV R15, R11 ;  /* 0x0000000b000f7202 */ /* 0x000fe40000000f00 */
.L_x_103:
[----:B------:R-:W-:Y:S05]  /*0910*/  BSYNC.RECONVERGENT B0 ;  /* 0x0000000000007941 */ /* 0x000fea0003800200 */
.L_x_101:
        /* <DEDUP_REMOVED lines=116> */
.L_x_105:
[----:B------:R-:W-:Y:S01]  /*1060*/  IMAD.MOV.U32 R17, RZ, RZ, R15 ;  /* 0x000000ffff117224 */ /* 0x000fe200078e000f */
[----:B------:R-:W-:Y:S01]  /*1070*/  MOV R18, R9 ;  /* 0x0000000900127202 */ /* 0x000fe20000000f00 */
[----:B------:R-:W-:Y:S01]  /*1080*/  IMAD.MOV.U32 R25, RZ, RZ, R14 ;  /* 0x000000ffff197224 */ /* 0x000fe200078e000e */
[----:B------:R-:W-:Y:S02]  /*1090*/  MOV R15, R3 ;  /* 0x00000003000f7202 */ /* 0x000fe40000000f00 */
[----:B------:R-:W-:Y:S02]  /*10a0*/  MOV R16, 0x10c0 ;  /* 0x000010c000107802 */ /* 0x000fe40000000f00 */
[----:B------:R-:W-:Y:S05]  /*10b0*/  CALL.REL.NOINC `($__internal_3_$__cuda_sm20_div_s64) ;  /* 0x0000003000507944 */ /* 0x000fea0003c00000 */
[----:B------:R-:W-:Y:S02]  /*10c0*/  MOV R36, R14 ;  /* 0x0000000e00247202 */ /* 0x000fe40000000f00 */
[----:B------:R-:W-:Y:S02]  /*10d0*/  MOV R37, R11 ;  /* 0x0000000b00257202 */ /* 0x000fe40000000f00 */
.L_x_106:
[----:B------:R-:W-:Y:S05]  /*10e0*/  BSYNC.RECONVERGENT B0 ;  /* 0x0000000000007941 */ /* 0x000fea0003800200 */
.L_x_104:
        /* <DEDUP_REMOVED lines=58> */
.L_x_108:
[----:B------:R-:W-:Y:S01]  /*1490*/  IMAD.MOV.U32 R25, RZ, RZ, R22 ;  /* 0x000000ffff197224 */ /* 0x000fe200078e0016 */
[----:B------:R-:W-:Y:S01]  /*14a0*/  MOV R17, R23 ;  /* 0x0000001700117202 */ /* 0x000fe20000000f00 */
[----:B------:R-:W-:Y:S01]  /*14b0*/  IMAD.MOV.U32 R18, RZ, RZ, R7 ;  /* 0x000000ffff127224 */ /* 0x000fe200078e0007 */
[----:B------:R-:W-:Y:S02]  /*14c0*/  MOV R16, 0x14e0 ;  /* 0x000014e000107802 */ /* 0x000fe40000000f00 */
[----:B------:R-:W-:Y:S05]  /*14d0*/  CALL.REL.NOINC `($__internal_3_$__cuda_sm20_div_s64) ;  /* 0x0000002c00487944 */ /* 0x000fea0003c00000 */
[----:B------:R-:W-:Y:S02]  /*14e0*/  MOV R20, R14 ;  /* 0x0000000e00147202 */ /* 0x000fe40000000f00 */
[----:B------:R-:W-:Y:S02]  /*14f0*/  MOV R21, R11 ;  /* 0x0000000b00157202 */ /* 0x000fe40000000f00 */
.L_x_109:
[----:B------:R-:W-:Y:S05]  /*1500*/  BSYNC.RECONVERGENT B0 ;  /* 0x0000000000007941 */ /* 0x000fea0003800200 */
.L_x_107:
[----:B------:R-:W0:Y:S01]  /*1510*/  S2R R19, SR_TID.X ;  /* 0x0000000000137919 */ /* 0x000e220000002100 */
[----:B------:R-:W-:Y:S01]  /*1520*/  UIADD3 UR12, UP0, UPT, UR7, -UR6, URZ ;  /* 0x80000006070c7290 */ /* 0x000fe2000ff1e0ff */
[----:B------:R-:W-:Y:S01]  /*1530*/  IMAD.MOV.U32 R13, RZ, RZ, -0x800000 ;  /* 0xff800000ff0d7424 */ /* 0x000fe200078e00ff */
[----:B------:R-:W1:Y:S02]  /*1540*/  LDCU UR5, c[0x0][0x534] ;  /* 0x0000a680ff0577ac */ /* 0x000e640008000800 */
        /* <DEDUP_REMOVED lines=8> */
[----:B------:R-:W-:Y:S01]  /*15d0*/  VIADD R22, R5, 0x8 ;  /* 0x0000000805167836 */ /* 0x000fe20000000000 */
[----:B------:R-:W-:Y:S02]  /*15e0*/  ISETP.GT.AND.EX P2, PT, R11, RZ, PT, P2 ;  /* 0x000000ff0b00720c */ /* 0x000fe40003f44320 */
[----:B------:R-:W-:Y:S01]  /*15f0*/  MOV R11, 0xff800000 ;  /* 0xff800000000b7802 */ /* 0x000fe20000000f00 */
[----:B------:R-:W-:Y:S01]  /*1600*/  IMAD.X R27, RZ, RZ, RZ, P0 ;  /* 0x000000ffff1b7224 */ /* 0x000fe200000e06ff */
[----:B-1----:R-:W-:-:S02]  /*1610*/  ISETP.GE.OR P3, PT, R5, UR5, !P2 ;  /* 0x0000000505007c0c */ /* 0x002fc4000d766670 */
[----:B------:R-:W-:-:S11]  /*1620*/  ISETP.GE.OR P2, PT, R22, UR5, !P2 ;  /* 0x0000000516007c0c */ /* 0x000fd6000d746670 */
[----:B------:R-:W1:Y:S02]  /*1630*/  @!P3 LDC.64 R16, c[0x0][0x428] ;  /* 0x00010a00ff10bb82 */ /* 0x000e640000000a00 */
[--C-:B------:R-:W-:Y:S02]  /*1640*/  @!P2 IMAD.MOV.U32 R24, RZ, RZ, R26.reuse ;  /* 0x000000ffff18a224 */ /* 0x100fe400078e001a */
[--C-:B------:R-:W-:Y:S02]  /*1650*/  @!P2 IMAD.MOV.U32 R25, RZ, RZ, R27.reuse ;  /* 0x000000ffff19a224 */ /* 0x100fe400078e001b */
[----:B------:R-:W-:Y:S02]  /*1660*/  @!P3 IMAD.WIDE.U32 R26, R5, UR7, R26 ;  /* 0x00000007051abc25 */ /* 0x000fe4000f8e001a */
[----:B------:R-:W3:Y:S02]  /*1670*/  @!P2 LDC.64 R14, c[0x0][0x428] ;  /* 0x00010a00ff0eab82 */ /* 0x000ee40000000a00 */
[----:B------:R-:W-:-:S04]  /*1680*/  @!P2 IMAD.WIDE.U32 R24, R22, UR7, R24 ;  /* 0x000000071618ac25 */ /* 0x000fc8000f8e0018 */
[----:B------:R-:W-:Y:S02]  /*1690*/  @!P2 IMAD R22, R22, UR4, R25 ;  /* 0x000000041616ac24 */ /* 0x000fe4000f8e0219 */
[----:B------:R-:W-:Y:S01]  /*16a0*/  @!P3 IMAD R18, R5, UR4, R27 ;  /* 0x000000040512bc24 */ /* 0x000fe2000f8e021b */
[----:B-1----:R-:W-:-:S04]  /*16b0*/  @!P3 LEA R16, P1, R26, R16, 0x2 ;  /* 0x000000101a10b211 */ /* 0x002fc800078210ff */
[----:B------:R-:W-:Y:S02]  /*16c0*/  @!P3 LEA.HI.X R17, R26, R17, R18, 0x2, P1 ;  /* 0x000000111a11b211 */ /* 0x000fe400008f1412 */
[----:B---3--:R-:W-:-:S03]  /*16d0*/  @!P2 LEA R14, P0, R24, R14, 0x2 ;  /* 0x0000000e180ea211 */ /* 0x008fc600078010ff */
[----:B0-----:R0:W3:Y:S01]  /*16e0*/  @!P3 LDG.E R13, desc[UR12][R16.64] ;  /* 0x0000000c100db981 */ /* 0x0010e2000c1e1900 */
[----:B------:R-:W-:-:S05]  /*16f0*/  @!P2 LEA.HI.X R15, R24, R15, R22, 0x2, P0 ;  /* 0x0000000f180fa211 */ /* 0x000fca00000f1416 */
[----:B------:R1:W4:Y:S01]  /*1700*/  @!P2 LDG.E R11, desc[UR12][R14.64] ;  /* 0x0000000c0e0ba981 */ /* 0x000322000c1e1900 */
[----:B------:R-:W5:Y:S01]  /*1710*/  S2UR UR4, SR_CgaCtaId ;  /* 0x00000000000479c3 */ /* 0x000f620000008800 */
[----:B------:R-:W-:Y:S01]  /*1720*/  UMOV UR5, 0x400 ;  /* 0x0000040000057882 */ /* 0x000fe20000000000 */
[C---:B------:R-:W-:Y:S02]  /*1730*/  ISETP.GT.U32.AND P0, PT, R19.reuse, 0x7f, PT ;  /* 0x0000007f1300780c */ /* 0x040fe40003f04070 */
[----:B------:R-:W-:Y:S01]  /*1740*/  ISETP.GT.U32.AND P1, PT, R19, 0xff, PT ;  /* 0x000000ff1300780c */ /* 0x000fe20003f24070 */
[----:B-----5:R-:W-:-:S06]  /*1750*/  ULEA UR4, UR4, UR5, 0x18 ;  /* 0x0000000504047291 */ /* 0x020fcc000f8ec0ff */
[----:B0-----:R-:W-:-:S05]  /*1760*/  LEA R16, R6, UR4, 0x2 ;  /* 0x0000000406107c11 */ /* 0x001fca000f8e10ff */
[----:B------:R-:W-:Y:S01]  /*1770*/  IMAD R16, R5, 0x44, R16 ;  /* 0x0000004405107824 */ /* 0x000fe200078e0210 */
[----:B------:R-:W-:Y:S02]  /*1780*/  SHF.R.U32.HI R30, RZ, 0x3, R19 ;  /* 0x00000003ff1e7819 */ /* 0x000fe40000011613 */
[----:B-1----:R-:W-:Y:S02]  /*1790*/  @!P0 LOP3.LUT R15, R19, 0x7, RZ, 0xc0, !PT ;  /* 0x00000007130f8812 */ /* 0x002fe400078ec0ff */
[----:B------:R-:W-:Y:S01]  /*17a0*/  LEA R34, R30, UR4, 0x2 ;  /* 0x000000041e227c11 */ /* 0x000fe2000f8e10ff */
[----:B------:R-:W-:Y:S02]  /*17b0*/  IMAD.MOV.U32 R24, RZ, RZ, -0x800000 ;  /* 0xff800000ff187424 */ /* 0x000fe400078e00ff */
[----:B------:R-:W-:Y:S02]  /*17c0*/  IMAD.MOV.U32 R23, RZ, RZ, -0x800000 ;  /* 0xff800000ff177424 */ /* 0x000fe400078e00ff */
[----:B------:R-:W-:-:S02]  /*17d0*/  @!P0 IMAD R5, R15, 0x44, R34 ;  /* 0x000000440f058824 */ /* 0x000fc400078e0222 */
[----:B--2---:R-:W-:-:S05]  /*17e0*/  IMAD.U32 R18, RZ, RZ, UR9 ;  /* 0x00000009ff127e24 */ /* 0x004fca000f8e00ff */
[----:B------:R-:W-:-:S04]  /*17f0*/  IABS R18, R18 ;  /* 0x0000001200127213 */ /* 0x000fc80000000000 */
[----:B------:R-:W0:Y:S08]  /*1800*/  I2F.RP R6, R18 ;  /* 0x0000001200067306 */ /* 0x000e300000209400 */
[----:B0-----:R-:W0:Y:S02]  /*1810*/  MUFU.RCP R6, R6 ;  /* 0x0000000600067308 */ /* 0x001e240000001000 */
[----:B0-----:R-:W-:-:S06]  /*1820*/  VIADD R26, R6, 0xffffffe ;  /* 0x0ffffffe061a7836 */ /* 0x001fcc0000000000 */
[----:B------:R-:W0:Y:S02]  /*1830*/  F2I.FTZ.U32.TRUNC.NTZ R27, R26 ;  /* 0x0000001a001b7305 */ /* 0x000e24000021f000 */
[----:B0-----:R-:W-:Y:S02]  /*1840*/  IMAD.MOV R17, RZ, RZ, -R27 ;  /* 0x000000ffff117224 */ /* 0x001fe400078e0a1b */
[----:B------:R-:W-:Y:S01]  /*1850*/  HFMA2 R26, -RZ, RZ, 0, 0 ;  /* 0x00000000ff1a7431 */ /* 0x000fe200000001ff */
[----:B------:R-:W-:-:S04]  /*1860*/  USHF.R.S32.HI UR4, URZ, 0x1f, UR10 ;  /* 0x0000001fff047899 */ /* 0x000fc8000801140a */
[----:B------:R-:W-:Y:S01]  /*1870*/  ULOP3.LUT UR4, UR4, 0x1, URZ, 0xfc, !UPT ;  /* 0x0000000104047892 */ /* 0x000fe2000f8efcff */
[----:B---3--:R-:W-:Y:S04]  /*1880*/  @!P1 STS [R16], R13 ;  /* 0x0000000d10009388 */ /* 0x008fe80000000800 */
[----:B----4-:R0:W-:Y:S01]  /*1890*/  @!P0 STS [R16+0x220], R11 ;  /* 0x0002200b10008388 */ /* 0x0101e20000000800 */
[----:B------:R-:W-:Y:S06]  /*18a0*/  BAR.SYNC.DEFER_BLOCKING 0x0 ;  /* 0x0000000000007b1d */ /* 0x000fec0000010000 */
[----:B------:R-:W-:Y:S04]  /*18b0*/  @!P0 LDS R24, [R5] ;  /* 0x0000000005188984 */ /* 0x000fe80000000800 */
[----:B------:R-:W1:Y:S01]  /*18c0*/  @!P0 LDS R23, [R5+0x220] ;  /* 0x0002200005178984 */ /* 0x000e620000000800 */
[----:B0-----:R-:W-:Y:S01]  /*18d0*/  IMAD R16, R17, R18, RZ ;  /* 0x0000001211107224 */ /* 0x001fe200078e02ff */
[----:B------:R-:W-:-:S03]  /*18e0*/  IABS R11, R0 ;  /* 0x00000000000b7213 */ /* 0x000fc60000000000 */
[----:B------:R-:W-:Y:S01]  /*18f0*/  IMAD.HI.U32 R16, R27, R16, R26 ;  /* 0x000000101b107227 */ /* 0x000fe200078e001a */
[----:B-1----:R-:W-:-:S05]  /*1900*/  FMNMX.FTZ R15, R23, R24, !PT ;  /* 0x00000018170f7209 */ /* 0x002fca0007810000 */
[----:B------:R-:W0:Y:S01]  /*1910*/  SHFL.BFLY PT, R14, R15, 0x4, 0x1f ;  /* 0x0c801f000f0e7f89 */ /* 0x000e2200000e0000 */
[----:B------:R-:W-:Y:S01]  /*1920*/  IMAD.MOV.U32 R5, RZ, RZ, R11 ;  /* 0x000000ffff057224 */ /* 0x000fe200078e000b */
[----:B------:R-:W-:Y:S01]  /*1930*/  LOP3.LUT R0, R0, UR9, RZ, 0x3c, !PT ;  /* 0x0000000900007c12 */ /* 0x000fe2000f8e3cff */
[----:B------:R-:W1:Y:S02]  /*1940*/  LDC R11, c[0x0][0x3e0] ;  /* 0x0000f800ff0b7b82 */ /* 0x000e640000000800 */
[----:B------:R-:W-:-:S04]  /*1950*/  IMAD.HI.U32 R13, R16, R5, RZ ;  /* 0x00000005100d7227 */ /* 0x000fc800078e00ff */
[----:B------:R-:W-:Y:S01]  /*1960*/  IMAD.MOV R6, RZ, RZ, -R13 ;  /* 0x000000ffff067224 */ /* 0x000fe200078e0a0d */
[----:B0-----:R-:W-:-:S05]  /*1970*/  FMNMX.FTZ R14, R15, R14, !PT ;  /* 0x0000000e0f0e7209 */ /* 0x001fca0007810000 */
[----:B------:R-:W0:Y:S01]  /*1980*/  SHFL.BFLY PT, R17, R14, 0x2, 0x1f ;  /* 0x0c401f000e117f89 */ /* 0x000e2200000e0000 */
[----:B------:R-:W-:-:S05]  /*1990*/  IMAD R5, R18, R6, R5 ;  /* 0x0000000612057224 */ /* 0x000fca00078e0205 */
[----:B------:R-:W-:Y:S02]  /*19a0*/  ISETP.GT.U32.AND P0, PT, R18, R5, PT ;  /* 0x000000051200720c */ /* 0x000fe40003f04070 */
[----:B------:R-:W-:Y:S02]  /*19b0*/  ISETP.GE.AND P1, PT, R0, RZ, PT ;  /* 0x000000ff0000720c */ /* 0x000fe40003f26270 */
[----:B0-----:R-:W-:-:S09]  /*19c0*/  FMNMX.FTZ R17, R14, R17, !PT ;  /* 0x000000110e117209 */ /* 0x001fd20007810000 */
[----:B------:R-:W-:Y:S01]  /*19d0*/  @!P0 IMAD.IADD R5, R5, 0x1, -R18 ;  /* 0x0000000105058824 */ /* 0x000fe200078e0a12 */
[----:B------:R-:W0:Y:S04]  /*19e0*/  SHFL.BFLY PT, R0, R17, 0x1, 0x1f ;  /* 0x0c201f0011007f89 */ /* 0x000e2800000e0000 */
[----:B------:R-:W-:Y:S01]  /*19f0*/  ISETP.GE.U32.AND P2, PT, R5, R18, PT ;  /* 0x000000120500720c */ /* 0x000fe20003f46070 */
[----:B------:R-:W-:Y:S01]  /*1a00*/  @!P0 VIADD R13, R13, 0x1 ;  /* 0x000000010d0d8836 */ /* 0x000fe20000000000 */
[----:B------:R-:W-:-:S11]  /*1a10*/  ISETP.NE.AND P0, PT, RZ, UR9, PT ;  /* 0x00000009ff007c0c */ /* 0x000fd6000bf05270 */
[----:B------:R-:W-:-:S05]  /*1a20*/  @P2 VIADD R13, R13, 0x1 ;  /* 0x000000010d0d2836 */ /* 0x000fca0000000000 */
[----:B------:R-:W-:Y:S02]  /*1a30*/  @!P1 IADD3 R13, PT, PT, -R13, RZ, RZ ;  /* 0x000000ff0d0d9210 */ /* 0x000fe40007ffe1ff */
[----:B------:R-:W-:Y:S02]  /*1a40*/  @!P0 LOP3.LUT R13, RZ, UR9, RZ, 0x33, !PT ;  /* 0x00000009ff0d8c12 */ /* 0x000fe4000f8e33ff */
[----:B0-----:R-:W-:-:S04]  /*1a50*/  FMNMX.FTZ R0, R17, R0, !PT ;  /* 0x0000000011007209 */ /* 0x001fc80007810000 */
[----:B------:R-:W-:-:S04]  /*1a60*/  FSETP.NEU.FTZ.AND P0, PT, R0, -INF , PT ;  /* 0xff8000000000780b */ /* 0x000fc80003f1d000 */
[----:B------:R-:W-:Y:S01]  /*1a70*/  FSEL R0, R0, RZ, P0 ;  /* 0x000000ff00007208 */ /* 0x000fe20000000000 */
[----:B------:R-:W-:Y:S01]  /*1a80*/  IMAD R5, R13, UR4, RZ ;  /* 0x000000040d057c24 */ /* 0x000fe2000f8e02ff */
[----:B-1----:R-:W-:Y:S01]  /*1a90*/  IABS R6, R11 ;  /* 0x0000000b00067213 */ /* 0x002fe20000000000 */
[----:B------:R-:W0:Y:S02]  /*1aa0*/  LDCU UR4, c[0x0][0x430] ;  /* 0x00008600ff0477ac */ /* 0x000e240008000800 */
[C---:B------:R-:W-:Y:S01]  /*1ab0*/  FADD.FTZ R26, -R0.reuse, R24 ;  /* 0x00000018001a7221 */ /* 0x040fe20000010100 */
[----:B------:R-:W-:Y:S01]  /*1ac0*/  FADD.FTZ R25, -R0, R23 ;  /* 0x0000001700197221 */ /* 0x000fe20000010100 */
[----:B------:R-:W-:Y:S02]  /*1ad0*/  IABS R15, R5 ;  /* 0x00000005000f7213 */ /* 0x000fe40000000000 */
[----:B------:R-:W-:Y:S01]  /*1ae0*/  FMUL.FTZ R26, R26, 1.4426950216293334961 ;  /* 0x3fb8aa3b1a1a7820 */ /* 0x000fe20000410000 */
[----:B------:R-:W-:Y:S01]  /*1af0*/  FMUL.FTZ R25, R25, 1.4426950216293334961 ;  /* 0x3fb8aa3b19197820 */ /* 0x000fe20000410000 */
[----:B------:R-:W1:Y:S08]  /*1b00*/  I2F.RP R14, R15 ;  /* 0x0000000f000e7306 */ /* 0x000e700000209400 */
[----:B------:R-:W-:Y:S04]  /*1b10*/  MUFU.EX2 R17, R26 ;  /* 0x0000001a00117308 */ /* 0x000fe80000000800 */
[----:B------:R-:W2:Y:S04]  /*1b20*/  MUFU.EX2 R18, R25 ;  /* 0x0000001900127308 */ /* 0x000ea80000000800 */
[----:B------:R-:W3:Y:S08]  /*1b30*/  I2F.RP R22, R6 ;  /* 0x0000000600167306 */ /* 0x000ef00000209400 */
[----:B-1----:R-:W1:Y:S01]  /*1b40*/  MUFU.RCP R14, R14 ;  /* 0x0000000e000e7308 */ /* 0x002e620000001000 */
[----:B--2---:R-:W-:-:S05]  /*1b50*/  FADD.FTZ R18, R17, R18 ;  /* 0x0000001211127221 */ /* 0x004fca0000010000 */
[----:B------:R-:W2:Y:S02]  /*1b60*/  SHFL.BFLY PT, R17, R18, 0x4, 0x1f ;  /* 0x0c801f0012117f89 */ /* 0x000ea400000e0000 */
[----:B---3--:R-:W3:Y:S01]  /*1b70*/  MUFU.RCP R28, R22 ;  /* 0x00000016001c7308 */ /* 0x008ee20000001000 */
[----:B-1----:R-:W-:-:S07]  /*1b80*/  VIADD R32, R14, 0xffffffe ;  /* 0x0ffffffe0e207836 */ /* 0x002fce0000000000 */
[----:B------:R-:W1:Y:S01]  /*1b90*/  F2I.FTZ.U32.TRUNC.NTZ R33, R32 ;  /* 0x0000002000217305 */ /* 0x000e62000021f000 */
[----:B---3--:R-:W-:-:S07]  /*1ba0*/  VIADD R28, R28, 0xffffffe ;  /* 0x0ffffffe1c1c7836 */ /* 0x008fce0000000000 */
[----:B------:R-:W3:Y:S01]  /*1bb0*/  F2I.FTZ.U32.TRUNC.NTZ R29, R28 ;  /* 0x0000001c001d7305 */ /* 0x000ee2000021f000 */
[----:B--2---:R-:W-:-:S05]  /*1bc0*/  FADD.FTZ R17, R18, R17 ;  /* 0x0000001112117221 */ /* 0x004fca0000010000 */
[----:B------:R-:W2:Y:S01]  /*1bd0*/  SHFL.BFLY PT, R14, R17, 0x2, 0x1f ;  /* 0x0c401f00110e7f89 */ /* 0x000ea200000e0000 */
[----:B-1----:R-:W-:Y:S01]  /*1be0*/  IMAD.MOV R16, RZ, RZ, -R33 ;  /* 0x000000ffff107224 */ /* 0x002fe200078e0a21 */
[-C--:B------:R-:W-:Y:S01]  /*1bf0*/  IADD3 R22, PT, PT, R4, R15.reuse, RZ ;  /* 0x0000000f04167210 */ /* 0x080fe20007ffe0ff */
[----:B------:R-:W-:Y:S02]  /*1c00*/  IMAD.MOV.U32 R32, RZ, RZ, RZ ;  /* 0x000000ffff207224 */ /* 0x000fe400078e00ff */
[----:B------:R-:W-:Y:S01]  /*1c10*/  IMAD R25, R16, R15, RZ ;  /* 0x0000000f10197224 */ /* 0x000fe200078e02ff */
[----:B------:R-:W-:Y:S01]  /*1c20*/  IABS R4, R5 ;  /* 0x0000000500047213 */ /* 0x000fe20000000000 */
[----:B---3--:R-:W-:Y:S01]  /*1c30*/  IMAD.MOV R27, RZ, RZ, -R29 ;  /* 0x000000ffff1b7224 */ /* 0x008fe200078e0a1d */
[----:B------:R-:W-:Y:S01]  /*1c40*/  IABS R16, R22 ;  /* 0x0000001600107213 */ /* 0x000fe20000000000 */
[----:B------:R-:W-:-:S04]  /*1c50*/  IMAD.HI.U32 R25, R33, R25, R32 ;  /* 0x0000001921197227 */ /* 0x000fc800078e0020 */
[----:B------:R-:W-:Y:S02]  /*1c60*/  IMAD R18, R27, R6, RZ ;  /* 0x000000061b127224 */ /* 0x000fe400078e02ff */
[----:B------:R-:W-:Y:S02]  /*1c70*/  IMAD.MOV.U32 R28, RZ, RZ, RZ ;  /* 0x000000ffff1c7224 */ /* 0x000fe400078e00ff */
[----:B------:R-:W-:Y:S02]  /*1c80*/  IMAD.MOV R4, RZ, RZ, -R4 ;  /* 0x000000ffff047224 */ /* 0x000fe400078e0a04 */
[----:B------:R-:W-:-:S04]  /*1c90*/  IMAD.HI.U32 R18, R29, R18, R28 ;  /* 0x000000121d127227 */ /* 0x000fc800078e001c */
[----:B------:R-:W-:-:S04]  /*1ca0*/  IMAD.HI.U32 R25, R25, R16, RZ ;  /* 0x0000001019197227 */ /* 0x000fc800078e00ff */
[----:B--2---:R-:W-:Y:S01]  /*1cb0*/  FADD.FTZ R27, R17, R14 ;  /* 0x0000000e111b7221 */ /* 0x004fe20000010000 */
[----:B------:R-:W-:Y:S02]  /*1cc0*/  IMAD R4, R25, R4, R16 ;  /* 0x0000000419047224 */ /* 0x000fe400078e0210 */
[----:B------:R-:W-:Y:S02]  /*1cd0*/  IMAD.HI.U32 R18, R18, R16, RZ ;  /* 0x0000001012127227 */ /* 0x000fe400078e00ff */
[----:B------:R-:W1:Y:S01]  /*1ce0*/  SHFL.BFLY PT, R14, R27, 0x1, 0x1f ;  /* 0x0c201f001b0e7f89 */ /* 0x000e6200000e0000 */
[----:B------:R-:W-:Y:S01]  /*1cf0*/  ISETP.GT.U32.AND P2, PT, R15, R4, PT ;  /* 0x000000040f00720c */ /* 0x000fe20003f44070 */
[----:B------:R-:W-:-:S04]  /*1d00*/  IMAD.MOV R17, RZ, RZ, -R18 ;  /* 0x000000ffff117224 */ /* 0x000fc800078e0a12 */
[----:B------:R-:W-:-:S05]  /*1d10*/  IMAD R17, R6, R17, R16 ;  /* 0x0000001106117224 */ /* 0x000fca00078e0210 */
[----:B------:R-:W-:-:S03]  /*1d20*/  ISETP.GT.U32.AND P0, PT, R6, R17, PT ;  /* 0x000000110600720c */ /* 0x000fc60003f04070 */
[----:B------:R-:W-:-:S04]  /*1d30*/  @!P2 IADD3 R4, PT, PT, R4, -R15, RZ ;  /* 0x8000000f0404a210 */ /* 0x000fc80007ffe0ff */
[-C--:B------:R-:W-:Y:S01]  /*1d40*/  ISETP.GE.U32.AND P1, PT, R4, R15.reuse, PT ;  /* 0x0000000f0400720c */ /* 0x080fe20003f26070 */
[----:B------:R-:W-:Y:S01]  /*1d50*/  @!P2 VIADD R25, R25, 0x1 ;  /* 0x000000011919a836 */ /* 0x000fe20000000000 */
[----:B------:R-:W-:-:S04]  /*1d60*/  LOP3.LUT R4, R22, R15, RZ, 0x3c, !PT ;  /* 0x0000000f16047212 */ /* 0x000fc800078e3cff */
[----:B------:R-:W-:Y:S02]  /*1d70*/  @!P0 IMAD.IADD R17, R17, 0x1, -R6 ;  /* 0x0000000111118824 */ /* 0x000fe400078e0a06 */
[----:B-1----:R-:W-:Y:S01]  /*1d80*/  FADD.FTZ R14, R27, R14 ;  /* 0x0000000e1b0e7221 */ /* 0x002fe20000010000 */
[----:B------:R-:W-:Y:S02]  /*1d90*/  LOP3.LUT R22, R22, R11, RZ, 0x3c, !PT ;  /* 0x0000000b16167212 */ /* 0x000fe400078e3cff */
[----:B------:R-:W-:Y:S02]  /*1da0*/  ISETP.GE.AND P3, PT, R4, RZ, PT ;  /* 0x000000ff0400720c */ /* 0x000fe40003f66270 */
[----:B------:R-:W-:Y:S01]  /*1db0*/  ISETP.GE.U32.AND P4, PT, R17, R6, PT ;  /* 0x000000061100720c */ /* 0x000fe20003f86070 */
[----:B------:R-:W-:Y:S01]  /*1dc0*/  @P1 VIADD R25, R25, 0x1 ;  /* 0x0000000119191836 */ /* 0x000fe20000000000 */
[----:B------:R-:W-:Y:S01]  /*1dd0*/  FSETP.NE.FTZ.AND P1, PT, R14, RZ, PT ;  /* 0x000000ff0e00720b */ /* 0x000fe20003f35000 */
[----:B------:R-:W-:Y:S01]  /*1de0*/  @!P0 VIADD R18, R18, 0x1 ;  /* 0x0000000112128836 */ /* 0x000fe20000000000 */
[----:B------:R-:W-:-:S02]  /*1df0*/  ISETP.GE.AND P2, PT, R22, RZ, PT ;  /* 0x000000ff1600720c */ /* 0x000fc40003f46270 */
[----:B------:R-:W-:Y:S02]  /*1e00*/  ISETP.NE.AND P0, PT, R11, RZ, PT ;  /* 0x000000ff0b00720c */ /* 0x000fe40003f05270 */
[----:B------:R-:W-:-:S03]  /*1e10*/  ISETP.NE.AND P5, PT, R5, RZ, PT ;  /* 0x000000ff0500720c */ /* 0x000fc60003fa5270 */
[----:B------:R-:W-:Y:S02]  /*1e20*/  @!P3 IADD3 R25, PT, PT, -R25, RZ, RZ ;  /* 0x000000ff1919b210 */ /* 0x000fe40007ffe1ff */
[----:B------:R-:W-:Y:S01]  /*1e30*/  @P4 VIADD R18, R18, 0x1 ;  /* 0x0000000112124836 */ /* 0x000fe20000000000 */
[----:B------:R-:W-:Y:S02]  /*1e40*/  ISETP.NE.AND P3, PT, R13, RZ, PT ;  /* 0x000000ff0d00720c */ /* 0x000fe40003f65270 */
[----:B------:R-:W1:Y:S01]  /*1e50*/  @P1 MUFU.LG2 R13, R14 ;  /* 0x0000000e000d1308 */ /* 0x000e620000000c00 */
[----:B------:R-:W-:Y:S02]  /*1e60*/  @!P2 IMAD.MOV R18, RZ, RZ, -R18 ;  /* 0x000000ffff12a224 */ /* 0x000fe400078e0a12 */
[----:B------:R-:W-:Y:S02]  /*1e70*/  @!P0 LOP3.LUT R18, RZ, R11, RZ, 0x33, !PT ;  /* 0x0000000bff128212 */ /* 0x000fe400078e33ff */
[----:B------:R-:W-:-:S02]  /*1e80*/  LOP3.LUT P0, RZ, R19, 0x387, RZ, 0xc0, !PT ;  /* 0x0000038713ff7812 */ /* 0x000fc4000780c0ff */
[----:B------:R-:W-:Y:S02]  /*1e90*/  @!P5 LOP3.LUT R25, RZ, R15, RZ, 0x33, !PT ;  /* 0x0000000fff19d212 */ /* 0x000fe400078e33ff */
[----:B------:R-:W-:Y:S02]  /*1ea0*/  SEL R15, RZ, 0x1, !P3 ;  /* 0x00000001ff0f7807 */ /* 0x000fe40005800000 */
[----:B------:R-:W-:Y:S02]  /*1eb0*/  SHF.R.S32.HI R4, RZ, 0x1f, R5 ;  /* 0x0000001fff047819 */ /* 0x000fe40000011405 */
[----:B------:R-:W-:Y:S02]  /*1ec0*/  ISETP.LT.U32.AND P2, PT, R20, R25, PT ;  /* 0x000000191400720c */ /* 0x000fe40003f41070 */
[----:B------:R-:W-:Y:S02]  /*1ed0*/  SHF.R.S32.HI R17, RZ, 0x1f, R25 ;  /* 0x0000001fff117819 */ /* 0x000fe40000011419 */
[----:B------:R-:W-:Y:S01]  /*1ee0*/  LOP3.LUT R15, R4, R15, RZ, 0xfc, !PT ;  /* 0x0000000f040f7212 */ /* 0x000fe200078efcff */
[----:B------:R-:W-:Y:S01]  /*1ef0*/  IMAD R4, R18, UR11, RZ ;  /* 0x0000000b12047c24 */ /* 0x000fe2000f8e02ff */
[----:B------:R-:W-:Y:S01]  /*1f00*/  ISETP.LT.AND.EX P2, PT, R21, R17, PT, P2 ;  /* 0x000000111500720c */ /* 0x000fe20003f41320 */
[----:B0-----:R-:W-:Y:S01]  /*1f10*/  UIMAD UR9, UR9, UR4, URZ ;  /* 0x00000004090972a4 */ /* 0x001fe2000f8e02ff */
[----:B------:R-:W-:Y:S01]  /*1f20*/  BSSY.RECONVERGENT B1, `(.L_x_110) ;  /* 0x000012a000017945 */ /* 0x000fe20003800200 */
[----:B------:R-:W-:Y:S01]  /*1f30*/  IMAD.MOV.U32 R22, RZ, RZ, 0x7f800000 ;  /* 0x7f800000ff167424 */ /* 0x000fe200078e00ff */
[----:B------:R-:W-:Y:S01]  /*1f40*/  SEL R6, R20, R25, P2 ;  /* 0x0000001914067207 */ /* 0x000fe20001000000 */
[----:B------:R-:W-:-:S02]  /*1f50*/  IMAD R4, R15, R4, RZ ;  /* 0x000000040f047224 */ /* 0x000fc400078e02ff */
[----:B-1----:R-:W-:Y:S01]  /*1f60*/  @P1 FFMA.FTZ R22, R13, 0.69314718246459960938, R0 ;  /* 0x3f3172180d161823 */ /* 0x002fe20000010000 */
        /* <DEDUP_REMOVED lines=30> */
[----:B------:R-:W-:Y:S01]  /*2150*/  MOV R14, RZ ;  /* 0x000000ff000e7202 */ /* 0x000fe20000000f00 */
[----:B------:R-:W-:Y:S01]  /*2160*/  HFMA2 R33, -RZ, RZ, 0, 0 ;  /* 0x00000000ff217431 */ /* 0x000fe200000001ff */
[----:B------:R-:W-:-:S05]  /*2170*/  ISETP.NE.U32.AND P0, PT, R32, RZ, PT ;  /* 0x000000ff2000720c */ /* 0x000fca0003f05070 */
        /* <DEDUP_REMOVED lines=19> */
.L_x_113:
[----:B------:R-:W-:Y:S01]  /*22b0*/  IMAD.MOV.U32 R17, RZ, RZ, RZ ;  /* 0x000000ffff117224 */ /* 0x000fe200078e00ff */
[----:B------:R-:W-:Y:S02]  /*22c0*/  MOV R18, R32 ;  /* 0x0000002000127202 */ /* 0x000fe40000000f00 */
[----:B------:R-:W-:Y:S02]  /*22d0*/  MOV R16, 0x22f0 ;  /* 0x000022f000107802 */ /* 0x000fe40000000f00 */
[----:B------:R-:W-:Y:S05]  /*22e0*/  CALL.REL.NOINC `($__internal_3_$__cuda_sm20_div_s64) ;  /* 0x0000001c00c47944 */ /* 0x000fea0003c00000 */
[----:B------:R-:W-:Y:S02]  /*22f0*/  IADD3 R13, PT, PT, -R14, RZ, RZ ;  /* 0x000000ff0e0d7210 */ /* 0x000fe40007ffe1ff */
[----:B------:R-:W-:-:S03]  /*2300*/  MOV R33, R11 ;  /* 0x0000000b00217202 */ /* 0x000fc60000000f00 */
[----:B------:R-:W-:Y:S01]  /*2310*/  IMAD R25, R32, R13, R25 ;  /* 0x0000000d20197224 */ /* 0x000fe200078e0219 */
[----:B------:R-:W-:-:S07]  /*2320*/  MOV R32, R14 ;  /* 0x0000000e00207202 */ /* 0x000fce0000000f00 */
.L_x_114:
[----:B------:R-:W-:Y:S01]  /*2330*/  IABS R15, UR14 ;  /* 0x0000000e000f7c13 */ /* 0x000fe20008000000 */
[-C--:B------:R-:W-:Y:S01]  /*2340*/  IMAD R3, R3, R12.reuse, RZ ;  /* 0x0000000c03037224 */ /* 0x080fe200078e02ff */
[----:B------:R-:W-:Y:S01]  /*2350*/  IABS R13, R25 ;  /* 0x00000019000d7213 */ /* 0x000fe20000000000 */
[C---:B------:R-:W-:Y:S01]  /*2360*/  IMAD.WIDE.U32 R20, R9.reuse, R12, RZ ;  /* 0x0000000c09147225 */ /* 0x040fe200078e00ff */
[----:B------:R-:W0:Y:S01]  /*2370*/  I2F.U32.RP R18, R15 ;  /* 0x0000000f00127306 */ /* 0x000e220000209000 */
[----:B------:R-:W-:Y:S01]  /*2380*/  IABS R11, UR14 ;  /* 0x0000000e000b7c13 */ /* 0x000fe20008000000 */
[----:B------:R-:W-:Y:S01]  /*2390*/  BSSY.RECONVERGENT B0, `(.L_x_115) ;  /* 0x000003d000007945 */ /* 0x000fe20003800200 */
[----:B------:R-:W-:Y:S01]  /*23a0*/  IMAD R3, R9, R2, R3 ;  /* 0x0000000209037224 */ /* 0x000fe200078e0203 */
[----:B------:R-:W-:Y:S01]  /*23b0*/  LOP3.LUT R2, R25, UR14, RZ, 0x3c, !PT ;  /* 0x0000000e19027c12 */ /* 0x000fe2000f8e3cff */
[----:B------:R-:W-:-:S03]  /*23c0*/  IMAD.WIDE.U32 R38, R20, R36, RZ ;  /* 0x0000002414267225 */ /* 0x000fc600078e00ff */
[----:B------:R-:W-:Y:S01]  /*23d0*/  ISETP.GE.AND P0, PT, R2, RZ, PT ;  /* 0x000000ff0200720c */ /* 0x000fe20003f06270 */
[----:B------:R-:W-:Y:S02]  /*23e0*/  IMAD.MOV R11, RZ, RZ, -R11 ;  /* 0x000000ffff0b7224 */ /* 0x000fe400078e0a0b */
[----:B------:R-:W-:Y:S01]  /*23f0*/  IMAD.IADD R3, R21, 0x1, R3 ;  /* 0x0000000115037824 */ /* 0x000fe200078e0203 */
[----:B0-----:R-:W0:Y:S03]  /*2400*/  MUFU.RCP R16, R18 ;  /* 0x0000001200107308 */ /* 0x001e260000001000 */
[----:B------:R-:W-:Y:S02]  /*2410*/  IMAD R3, R3, R36, RZ ;  /* 0x0000002403037224 */ /* 0x000fe400078e02ff */
[----:B0-----:R-:W-:-:S04]  /*2420*/  VIADD R16, R16, 0xffffffe ;  /* 0x0ffffffe10107836 */ /* 0x001fc80000000000 */
[----:B------:R-:W0:Y:S02]  /*2430*/  F2I.FTZ.U32.TRUNC.NTZ R17, R16 ;  /* 0x0000001000117305 */ /* 0x000e24000021f000 */
[----:B0-----:R-:W-:Y:S01]  /*2440*/  IMAD.MOV R14, RZ, RZ, -R17 ;  /* 0x000000ffff0e7224 */ /* 0x001fe200078e0a11 */
[----:B------:R-:W-:-:S03]  /*2450*/  MOV R16, RZ ;  /* 0x000000ff00107202 */ /* 0x000fc60000000f00 */
[----:B------:R-:W-:-:S04]  /*2460*/  IMAD R14, R14, R15, RZ ;  /* 0x0000000f0e0e7224 */ /* 0x000fc800078e02ff */
[----:B------:R-:W-:-:S06]  /*2470*/  IMAD.HI.U32 R14, R17, R14, R16 ;  /* 0x0000000e110e7227 */ /* 0x000fcc00078e0010 */
[----:B------:R-:W-:-:S04]  /*2480*/  IMAD.HI.U32 R14, R14, R13, RZ ;  /* 0x0000000d0e0e7227 */ /* 0x000fc800078e00ff */
[----:B------:R-:W-:-:S05]  /*2490*/  IMAD R16, R14, R11, R13 ;  /* 0x0000000b0e107224 */ /* 0x000fca00078e020d */
[----:B------:R-:W-:-:S13]  /*24a0*/  ISETP.GT.U32.AND P1, PT, R15, R16, PT ;  /* 0x000000100f00720c */ /* 0x000fda0003f24070 */
[-C--:B------:R-:W-:Y:S02]  /*24b0*/  @!P1 IADD3 R16, PT, PT, R16, -R15.reuse, RZ ;  /* 0x8000000f10109210 */ /* 0x080fe40007ffe0ff */
[----:B------:R-:W-:Y:S02]  /*24c0*/  @!P1 IADD3 R14, PT, PT, R14, 0x1, RZ ;  /* 0x000000010e0e9810 */ /* 0x000fe40007ffe0ff */
[----:B------:R-:W-:Y:S01]  /*24d0*/  ISETP.GE.U32.AND P2, PT, R16, R15, PT ;  /* 0x0000000f1000720c */ /* 0x000fe20003f46070 */
[----:B------:R-:W-:Y:S01]  /*24e0*/  IMAD R15, R37, R20, R3 ;  /* 0x00000014250f7224 */ /* 0x000fe200078e0203 */
[----:B------:R-:W-:-:S03]  /*24f0*/  ISETP.NE.AND P1, PT, RZ, UR14, PT ;  /* 0x0000000eff007c0c */ /* 0x000fc6000bf25270 */
[----:B------:R-:W-:-:S05]  /*2500*/  IMAD.IADD R15, R39, 0x1, R15 ;  /* 0x00000001270f7824 */ /* 0x000fca00078e020f */
[----:B------:R-:W-:-:S03]  /*2510*/  LOP3.LUT R2, R33, R15, RZ, 0xfc, !PT ;  /* 0x0000000f21027212 */ /* 0x000fc600078efcff */
        /* <DEDUP_REMOVED lines=9> */
[----:B------:R-:W-:Y:S01]  /*25b0*/  HFMA2 R14, -RZ, RZ, 0, 0 ;  /* 0x00000000ff0e7431 */ /* 0x000fe200000001ff */
[----:B------:R-:W-:-:S06]  /*25c0*/  ISETP.NE.U32.AND P0, PT, R38, RZ, PT ;  /* 0x000000ff2600720c */ /* 0x000fcc0003f05070 */
        /* <DEDUP_REMOVED lines=18> */
.L_x_116:
[----:B------:R-:W-:Y:S01]  /*26f0*/  IMAD.MOV.U32 R25, RZ, RZ, R32 ;  /* 0x000000ffff197224 */ /* 0x000fe200078e0020 */
[----:B------:R-:W-:Y:S01]  /*2700*/  MOV R17, R33 ;  /* 0x0000002100117202 */ /* 0x000fe20000000f00 */
[----:B------:R-:W-:Y:S01]  /*2710*/  IMAD.MOV.U32 R18, RZ, RZ, R38 ;  /* 0x000000ffff127224 */ /* 0x000fe200078e0026 */
[----:B------:R-:W-:Y:S02]  /*2720*/  MOV R16, 0x2740 ;  /* 0x0000274000107802 */ /* 0x000fe40000000f00 */
[----:B------:R-:W-:Y:S05]  /*2730*/  CALL.REL.NOINC `($__internal_3_$__cuda_sm20_div_s64) ;  /* 0x0000001800b07944 */ /* 0x000fea0003c00000 */
[----:B------:R-:W-:-:S05]  /*2740*/  IADD3 R33, PT, PT, -R14, RZ, RZ ;  /* 0x000000ff0e217210 */ /* 0x000fca0007ffe1ff */
[----:B------:R-:W-:Y:S02]  /*2750*/  IMAD R33, R33, R38, R32 ;  /* 0x0000002621217224 */ /* 0x000fe400078e0220 */
.L_x_117:
[----:B------:R-:W-:Y:S05]  /*2760*/  BSYNC.RECONVERGENT B0 ;  /* 0x0000000000007941 */ /* 0x000fea0003800200 */
.L_x_115:
[----:B------:R-:W-:Y:S01]  /*2770*/  IABS R15, R12 ;  /* 0x0000000c000f7213 */ /* 0x000fe20000000000 */
[----:B------:R-:W0:Y:S01]  /*2780*/  LDC R18, c[0x0][0x3e0] ;  /* 0x0000f800ff127b82 */ /* 0x000e220000000800 */
[----:B------:R-:W-:Y:S01]  /*2790*/  IABS R11, R7 ;  /* 0x00000007000b7213 */ /* 0x000fe20000000000 */
[----:B------:R-:W1:Y:S01]  /*27a0*/  LDCU UR15, c[0x0][0x430] ;  /* 0x00008600ff0f77ac */ /* 0x000e620008000800 */
[----:B------:R-:W2:Y:S01]  /*27b0*/  I2F.U32.RP R25, R15 ;  /* 0x0000000f00197306 */ /* 0x000ea20000209000 */
[----:B------:R-:W-:Y:S01]  /*27c0*/  IABS R13, R9 ;  /* 0x00000009000d7213 */ /* 0x000fe20000000000 */
[----:B------:R-:W-:Y:S01]  /*27d0*/  IMAD R10, R10, UR9, RZ ;  /* 0x000000090a0a7c24 */ /* 0x000fe2000f8e02ff */
[----:B------:R-:W-:Y:S01]  /*27e0*/  ISETP.NE.AND P5, PT, R12, RZ, PT ;  /* 0x000000ff0c00720c */ /* 0x000fe20003fa5270 */
[----:B------:R-:W3:Y:S04]  /*27f0*/  LDCU UR4, c[0x0][0x434] ;  /* 0x00008680ff0477ac */ /* 0x000ee80008000800 */
        /* <DEDUP_REMOVED lines=8> */
[----:B------:R-:W-:-:S03]  /*2880*/  SEL R18, R18, 0x1, P0 ;  /* 0x0000000112127807 */ /* 0x000fc60000000000 */
[----:B------:R-:W-:Y:S01]  /*2890*/  I2F.U32.RP R29, R13 ;  /* 0x0000000d001d7306 */ /* 0x000fe20000209000 */
[----:B------:R-:W-:Y:S01]  /*28a0*/  IABS R20, R18 ;  /* 0x0000001200147213 */ /* 0x000fe20000000000 */
[----:B--2---:R-:W-:Y:S01]  /*28b0*/  VIADD R36, R17, 0xffffffe ;  /* 0x0ffffffe11247836 */ /* 0x004fe20000000000 */
[----:B------:R-:W-:-:S05]  /*28c0*/  IABS R25, R33 ;  /* 0x0000002100197213 */ /* 0x000fca0000000000 */
[----:B------:R-:W1:Y:S01]  /*28d0*/  F2I.FTZ.U32.TRUNC.NTZ R37, R36 ;  /* 0x0000002400257305 */ /* 0x000e62000021f000 */
[----:B0-----:R-:W-:-:S07]  /*28e0*/  VIADD R16, R16, 0xffffffe ;  /* 0x0ffffffe10107836 */ /* 0x001fce0000000000 */
[----:B------:R-:W0:Y:S01]  /*28f0*/  F2I.FTZ.U32.TRUNC.NTZ R17, R16 ;  /* 0x0000001000117305 */ /* 0x000e22000021f000 */
[----:B-1----:R-:W-:-:S07]  /*2900*/  IMAD.MOV R0, RZ, RZ, -R37 ;  /* 0x000000ffff007224 */ /* 0x002fce00078e0a25 */
[----:B------:R-:W1:Y:S01]  /*2910*/  I2F.U32.RP R26, R20 ;  /* 0x00000014001a7306 */ /* 0x000e620000209000 */
[----:B------:R-:W-:Y:S02]  /*2920*/  IMAD.MOV.U32 R36, RZ, RZ, RZ ;  /* 0x000000ffff247224 */ /* 0x000fe400078e00ff */
[----:B------:R-:W-:Y:S01]  /*2930*/  IMAD R21, R0, R15, RZ ;  /* 0x0000000f00157224 */ /* 0x000fe200078e02ff */
[----:B------:R-:W-:-:S03]  /*2940*/  IABS R0, R7 ;  /* 0x0000000700007213 */ /* 0x000fc60000000000 */
[----:B------:R-:W-:Y:S01]  /*2950*/  IMAD.HI.U32 R32, R37, R21, R36 ;  /* 0x0000001525207227 */ /* 0x000fe200078e0024 */
[----:B------:R-:W2:Y:S01]  /*2960*/  MUFU.RCP R29, R29 ;  /* 0x0000001d001d7308 */ /* 0x000ea20000001000 */
[----:B------:R-:W-:Y:S02]  /*2970*/  IABS R21, R6 ;  /* 0x0000000600157213 */ /* 0x000fe40000000000 */
[----:B0-----:R-:W-:Y:S02]  /*2980*/  IMAD.MOV R28, RZ, RZ, -R17 ;  /* 0x000000ffff1c7224 */ /* 0x001fe400078e0a11 */
[----:B------:R-:W-:Y:S02]  /*2990*/  IMAD.MOV.U32 R16, RZ, RZ, RZ ;  /* 0x000000ffff107224 */ /* 0x000fe400078e00ff */
[----:B------:R-:W-:Y:S01]  /*29a0*/  IMAD R28, R28, R11, RZ ;  /* 0x0000000b1c1c7224 */ /* 0x000fe200078e02ff */
[----:B------:R-:W0:Y:S01]  /*29b0*/  I2F.U32.RP R27, R21 ;  /* 0x00000015001b7306 */ /* 0x000e220000209000 */
[----:B------:R-:W-:-:S04]  /*29c0*/  IMAD.HI.U32 R32, R32, R25, RZ ;  /* 0x0000001920207227 */ /* 0x000fc800078e00ff */
[----:B------:R-:W-:Y:S01]  /*29d0*/  IMAD.HI.U32 R28, R17, R28, R16 ;  /* 0x0000001c111c7227 */ /* 0x000fe200078e0010 */
[----:B------:R-:W-:Y:S02]  /*29e0*/  IABS R17, R12 ;  /* 0x0000000c00117213 */ /* 0x000fe40000000000 */
[----:B-1----:R-:W1:Y:S01]  /*29f0*/  MUFU.RCP R26, R26 ;  /* 0x0000001a001a7308 */ /* 0x002e620000001000 */
[----:B------:R-:W-:Y:S01]  /*2a00*/  IABS R16, R14 ;  /* 0x0000000e00107213 */ /* 0x000fe20000000000 */
[----:B------:R-:W-:Y:S01]  /*2a10*/  IMAD.MOV R0, RZ, RZ, -R0 ;  /* 0x000000ffff007224 */ /* 0x000fe200078e0a00 */
[----:B--2---:R-:W-:Y:S02]  /*2a20*/  IADD3 R29, PT, PT, R29, 0xffffffe, RZ ;  /* 0x0ffffffe1d1d7810 */ /* 0x004fe40007ffe0ff */
[----:B------:R-:W-:Y:S01]  /*2a30*/  IADD3 R17, PT, PT, RZ, -R17, RZ ;  /* 0x80000011ff117210 */ /* 0x000fe20007ffe0ff */
[----:B------:R-:W-:-:S04]  /*2a40*/  IMAD.HI.U32 R31, R28, R16, RZ ;  /* 0x000000101c1f7227 */ /* 0x000fc800078e00ff */
[----:B------:R-:W-:Y:S01]  /*2a50*/  HFMA2 R28, -RZ, RZ, 0, 0 ;  /* 0x00000000ff1c7431 */ /* 0x000fe200000001ff */
[----:B0-----:R-:W0:Y:S01]  /*2a60*/  MUFU.RCP R27, R27 ;  /* 0x0000001b001b7308 */ /* 0x001e220000001000 */
[----:B------:R-:W-:Y:S01]  /*2a70*/  IMAD R36, R32, R17, R25 ;  /* 0x0000001120247224 */ /* 0x000fe200078e0219 */
[----:B------:R-:W-:Y:S01]  /*2a80*/  LOP3.LUT R25, R33, R12, RZ, 0x3c, !PT ;  /* 0x0000000c21197212 */ /* 0x000fe200078e3cff */
[----:B------:R-:W-:-:S03]  /*2a90*/  IMAD R0, R31, R0, R16 ;  /* 0x000000001f007224 */ /* 0x000fc600078e0210 */
[----:B------:R-:W-:Y:S02]  /*2aa0*/  ISETP.GT.U32.AND P3, PT, R15, R36, PT ;  /* 0x000000240f00720c */ /* 0x000fe40003f64070 */
[----:B------:R-:W2:Y:S01]  /*2ab0*/  F2I.FTZ.U32.TRUNC.NTZ R29, R29 ;  /* 0x0000001d001d7305 */ /* 0x000ea2000021f000 */
[----:B------:R-:W-:Y:S01]  /*2ac0*/  ISETP.GT.U32.AND P1, PT, R11, R0, PT ;  /* 0x000000000b00720c */ /* 0x000fe20003f24070 */
[----:B-1----:R-:W-:Y:S01]  /*2ad0*/  VIADD R26, R26, 0xffffffe ;  /* 0x0ffffffe1a1a7836 */ /* 0x002fe20000000000 */
[----:B------:R-:W-:-:S05]  /*2ae0*/  ISETP.GE.AND P2, PT, R25, RZ, PT ;  /* 0x000000ff1900720c */ /* 0x000fca0003f46270 */
[----:B------:R-:W1:Y:S01]  /*2af0*/  F2I.FTZ.U32.TRUNC.NTZ R37, R26 ;  /* 0x0000001a00257305 */ /* 0x000e62000021f000 */
[----:B0-----:R-:W-:Y:S02]  /*2b00*/  VIADD R27, R27, 0xffffffe ;  /* 0x0ffffffe1b1b7836 */ /* 0x001fe40000000000 */
[----:B------:R-:W-:-:S03]  /*2b10*/  @!P3 IMAD.IADD R36, R36, 0x1, -R15 ;  /* 0x000000012424b824 */ /* 0x000fc600078e0a0f */
[----:B------:R-:W-:Y:S01]  /*2b20*/  @!P1 IADD3 R0, PT, PT, R0, -R11, RZ ;  /* 0x8000000b00009210 */ /* 0x000fe20007ffe0ff */
[--C-:B--2---:R-:W-:Y:S01]  /*2b30*/  IMAD.MOV R16, RZ, RZ, -R29.reuse ;  /* 0x000000ffff107224 */ /* 0x104fe200078e0a1d */
[----:B------:R-:W-:Y:S01]  /*2b40*/  ISETP.GE.U32.AND P6, PT, R36, R15, PT ;  /* 0x0000000f2400720c */ /* 0x000fe20003fc6070 */
[----:B------:R-:W-:Y:S01]  /*2b50*/  IMAD.MOV.U32 R36, RZ, RZ, RZ ;  /* 0x000000ffff247224 */ /* 0x000fe200078e00ff */
[----:B------:R-:W-:Y:S01]  /*2b60*/  ISETP.GE.U32.AND P4, PT, R0, R11, PT ;  /* 0x0000000b0000720c */ /* 0x000fe20003f86070 */
[----:B------:R-:W-:Y:S01]  /*2b70*/  IMAD R17, R16, R13, RZ ;  /* 0x0000000d10117224 */ /* 0x000fe200078e02ff */
[----:B------:R-:W-:Y:S01]  /*2b80*/  LOP3.LUT R16, R14, R7, RZ, 0x3c, !PT ;  /* 0x000000070e107212 */ /* 0x000fe200078e3cff */
[----:B------:R-:W-:Y:S01]  /*2b90*/  @!P1 VIADD R31, R31, 0x1 ;  /* 0x000000011f1f9836 */ /* 0x000fe20000000000 */
[----:B------:R-:W-:Y:S01]  /*2ba0*/  ISETP.NE.AND P1, PT, R7, RZ, PT ;  /* 0x000000ff0700720c */ /* 0x000fe20003f25270 */
[----:B------:R-:W-:Y:S01]  /*2bb0*/  IMAD.HI.U32 R17, R29, R17, R28 ;  /* 0x000000111d117227 */ /* 0x000fe200078e001c */
[----:B------:R-:W-:Y:S01]  /*2bc0*/  ISETP.GE.AND P0, PT, R16, RZ, PT ;  /* 0x000000ff1000720c */ /* 0x000fe20003f06270 */
[----:B------:R-:W0:Y:S01]  /*2bd0*/  F2I.FTZ.U32.TRUNC.NTZ R29, R27 ;  /* 0x0000001b001d7305 */ /* 0x000e22000021f000 */
[----:B------:R-:W-:Y:S01]  /*2be0*/  IABS R0, R18 ;  /* 0x0000001200007213 */ /* 0x000fe20000000000 */
[----:B-1----:R-:W-:Y:S01]  /*2bf0*/  IMAD.MOV R15, RZ, RZ, -R37 ;  /* 0x000000ffff0f7224 */ /* 0x002fe200078e0a25 */
[----:B------:R-:W-:Y:S01]  /*2c00*/  IABS R11, R3 ;  /* 0x00000003000b7213 */ /* 0x000fe20000000000 */
[----:B------:R-:W-:-:S02]  /*2c10*/  @!P3 VIADD R32, R32, 0x1 ;  /* 0x000000012020b836 */ /* 0x000fc40000000000 */
[----:B------:R-:W-:Y:S02]  /*2c20*/  IMAD R15, R15, R20, RZ ;  /* 0x000000140f0f7224 */ /* 0x000fe400078e02ff */
[----:B------:R-:W-:Y:S01]  /*2c30*/  IMAD.MOV R0, RZ, RZ, -R0 ;  /* 0x000000ffff007224 */ /* 0x000fe200078e0a00 */
[----:B------:R-:W-:Y:S01]  /*2c40*/  @P6 IADD3 R32, PT, PT, R32, 0x1, RZ ;  /* 0x0000000120206810 */ /* 0x000fe20007ffe0ff */
[----:B------:R-:W-:-:S04]  /*2c50*/  IMAD.HI.U32 R15, R37, R15, R36 ;  /* 0x0000000f250f7227 */ /* 0x000fc800078e0024 */
[----:B------:R-:W-:Y:S01]  /*2c60*/  @P4 VIADD R31, R31, 0x1 ;  /* 0x000000011f1f4836 */ /* 0x000fe20000000000 */
[----:B0-----:R-:W-:Y:S01]  /*2c70*/  IADD3 R16, PT, PT, RZ, -R29, RZ ;  /* 0x8000001dff107210 */ /* 0x001fe20007ffe0ff */
[----:B------:R-:W-:-:S03]  /*2c80*/  IMAD.HI.U32 R15, R15, R11, RZ ;  /* 0x0000000b0f0f7227 */ /* 0x000fc600078e00ff */
[----:B------:R-:W-:Y:S01]  /*2c90*/  @!P0 IADD3 R31, PT, PT, -R31, RZ, RZ ;  /* 0x000000ff1f1f8210 */ /* 0x000fe20007ffe1ff */
[----:B------:R-:W-:Y:S01]  /*2ca0*/  IMAD R25, R16, R21, RZ ;  /* 0x0000001510197224 */ /* 0x000fe200078e02ff */
[----:B------:R-:W-:Y:S01]  /*2cb0*/  @!P1 LOP3.LUT R31, RZ, R7, RZ, 0x33, !PT ;  /* 0x00000007ff1f9212 */ /* 0x000fe200078e33ff */
[----:B------:R-:W-:Y:S01]  /*2cc0*/  @!P2 IMAD.MOV R32, RZ, RZ, -R32 ;  /* 0x000000ffff20a224 */ /* 0x000fe200078e0a20 */
[----:B------:R-:W-:Y:S01]  /*2cd0*/  @!P5 LOP3.LUT R32, RZ, R12, RZ, 0x33, !PT ;  /* 0x0000000cff20d212 */ /* 0x000fe200078e33ff */
[----:B------:R-:W-:Y:S01]  /*2ce0*/  IMAD R11, R15, R0, R11 ;  /* 0x000000000f0b7224 */ /* 0x000fe200078e020b */
[----:B------:R-:W-:Y:S01]  /*2cf0*/  IABS R0, R6 ;  /* 0x0000000600007213 */ /* 0x000fe20000000000 */
[----:B------:R-:W-:Y:S01]  /*2d00*/  IMAD.HI.U32 R28, R29, R25, R28 ;  /* 0x000000191d1c7227 */ /* 0x000fe200078e001c */
[----:B------:R-:W-:Y:S02]  /*2d10*/  IABS R25, R9 ;  /* 0x0000000900197213 */ /* 0x000fe40000000000 */
[----:B------:R-:W-:Y:S01]  /*2d20*/  IABS R26, R32 ;  /* 0x00000020001a7213 */ /* 0x000fe20000000000 */
[----:B------:R-:W-:Y:S01]  /*2d30*/  IMAD.MOV R0, RZ, RZ, -R0 ;  /* 0x000000ffff007224 */ /* 0x000fe200078e0a00 */
[----:B------:R-:W-:Y:S01]  /*2d40*/  ISETP.GT.U32.AND P4, PT, R20, R11, PT ;  /* 0x0000000b1400720c */ /* 0x000fe20003f84070 */
[----:B------:R-:W-:Y:S01]  /*2d50*/  IMAD.MOV R25, RZ, RZ, -R25 ;  /* 0x000000ffff197224 */ /* 0x000fe200078e0a19 */
[----:B------:R-:W-:Y:S01]  /*2d60*/  IABS R16, R31 ;  /* 0x0000001f00107213 */ /* 0x000fe20000000000 */
[----:B------:R-:W-:-:S04]  /*2d70*/  IMAD.HI.U32 R17, R17, R26, RZ ;  /* 0x0000001a11117227 */ /* 0x000fc800078e00ff */
[----:B------:R-:W-:-:S04]  /*2d80*/  IMAD.HI.U32 R27, R28, R16, RZ ;  /* 0x000000101c1b7227 */ /* 0x000fc800078e00ff */
[----:B------:R-:W-:Y:S02]  /*2d90*/  IMAD R26, R17, R25, R26 ;  /* 0x00000019111a7224 */ /* 0x000fe400078e021a */
[----:B------:R-:W-:Y:S01]  /*2da0*/  IMAD R16, R27, R0, R16 ;  /* 0x000000001b107224 */ /* 0x000fe200078e0210 */
[----:B------:R-:W-:Y:S01]  /*2db0*/  @!P4 IADD3 R11, PT, PT, R11, -R20, RZ ;  /* 0x800000140b0bc210 */ /* 0x000fe20007ffe0ff */
[----:B------:R-:W-:Y:S01]  /*2dc0*/  @!P4 VIADD R15, R15, 0x1 ;  /* 0x000000010f0fc836 */ /* 0x000fe20000000000 */
[----:B------:R-:W-:Y:S02]  /*2dd0*/  ISETP.GT.U32.AND P3, PT, R13, R26, PT ;  /* 0x0000001a0d00720c */ /* 0x000fe40003f64070 */
[----:B------:R-:W-:Y:S02]  /*2de0*/  ISETP.GT.U32.AND P1, PT, R21, R16, PT ;  /* 0x000000101500720c */ /* 0x000fe40003f24070 */
[----:B------:R-:W-:Y:S02]  /*2df0*/  ISETP.GE.U32.AND P2, PT, R11, R20, PT ;  /* 0x000000140b00720c */ /* 0x000fe40003f46070 */
[----:B------:R-:W-:-:S02]  /*2e00*/  LOP3.LUT R0, R3, R18, RZ, 0x3c, !PT ;  /* 0x0000001203007212 */ /* 0x000fc400078e3cff */
[----:B------:R-:W-:Y:S02]  /*2e10*/  ISETP.NE.AND P4, PT, R18, RZ, PT ;  /* 0x000000ff1200720c */ /* 0x000fe40003f85270 */
[----:B------:R-:W-:Y:S01]  /*2e20*/  ISETP.GE.AND P0, PT, R0, RZ, PT ;  /* 0x000000ff0000720c */ /* 0x000fe20003f06270 */
[----:B------:R-:W-:Y:S01]  /*2e30*/  IMAD.MOV R0, RZ, RZ, -R32 ;  /* 0x000000ffff007224 */ /* 0x000fe200078e0a20 */
[----:B------:R-:W-:Y:S01]  /*2e40*/  LOP3.LUT R11, R32, R9, RZ, 0x3c, !PT ;  /* 0x00000009200b7212 */ /* 0x000fe200078e3cff */
[----:B------:R-:W-:Y:S02]  /*2e50*/  @!P3 IMAD.IADD R26, R26, 0x1, -R13 ;  /* 0x000000011a1ab824 */ /* 0x000fe400078e0a0d */
[----:B------:R-:W-:Y:S02]  /*2e60*/  @!P1 IMAD.IADD R16, R16, 0x1, -R21 ;  /* 0x0000000110109824 */ /* 0x000fe400078e0a15 */
[----:B------:R-:W-:Y:S01]  /*2e70*/  @P2 IADD3 R15, PT, PT, R15, 0x1, RZ ;  /* 0x000000010f0f2810 */ /* 0x000fe20007ffe0ff */
[----:B------:R-:W-:Y:S01]  /*2e80*/  @!P3 VIADD R17, R17, 0x1 ;  /* 0x000000011111b836 */ /* 0x000fe20000000000 */
[----:B------:R-:W-:Y:S01]  /*2e90*/  ISETP.GE.U32.AND P6, PT, R26, R13, PT ;  /* 0x0000000d1a00720c */ /* 0x000fe20003fc6070 */
[----:B------:R-:W-:Y:S01]  /*2ea0*/  IMAD R0, R12, R0, R33 ;  /* 0x000000000c007224 */ /* 0x000fe200078e0221 */
[----:B------:R-:W-:Y:S01]  /*2eb0*/  ISETP.GE.AND P2, PT, R11, RZ, PT ;  /* 0x000000ff0b00720c */ /* 0x000fe20003f46270 */
[----:B------:R-:W-:Y:S01]  /*2ec0*/  @!P1 VIADD R27, R27, 0x1 ;  /* 0x000000011b1b9836 */ /* 0x000fe20000000000 */
[----:B------:R-:W-:-:S02]  /*2ed0*/  LOP3.LUT R11, R31, R6, RZ, 0x3c, !PT ;  /* 0x000000061f0b7212 */ /* 0x000fc400078e3cff */
[----:B------:R-:W-:Y:S02]  /*2ee0*/  ISETP.GE.U32.AND P5, PT, R16, R21, PT ;  /* 0x000000151000720c */ /* 0x000fe40003fa6070 */
[----:B------:R-:W-:Y:S02]  /*2ef0*/  @!P0 IADD3 R15, PT, PT, -R15, RZ, RZ ;  /* 0x000000ff0f0f8210 */ /* 0x000fe40007ffe1ff */
[----:B------:R-:W-:Y:S02]  /*2f00*/  @!P4 LOP3.LUT R15, RZ, R18, RZ, 0x33, !PT ;  /* 0x00000012ff0fc212 */ /* 0x000fe400078e33ff */
[----:B------:R-:W-:Y:S01]  /*2f10*/  ISETP.NE.AND P4, PT, R9, RZ, PT ;  /* 0x000000ff0900720c */ /* 0x000fe20003f85270 */
[----:B------:R-:W-:Y:S01]  /*2f20*/  @P6 VIADD R17, R17, 0x1 ;  /* 0x0000000111116836 */ /* 0x000fe20000000000 */
[----:B------:R-:W-:Y:S01]  /*2f30*/  ISETP.GE.AND P0, PT, R11, RZ, PT ;  /* 0x000000ff0b00720c */ /* 0x000fe20003f06270 */
[----:B------:R-:W-:Y:S01]  /*2f40*/  IMAD.WIDE R12, R15, UR11, RZ ;  /* 0x0000000b0f0c7c25 */ /* 0x000fe2000f8e02ff */
[----:B------:R-:W-:-:S02]  /*2f50*/  ISETP.NE.AND P3, PT, R6, RZ, PT ;  /* 0x000000ff0600720c */ /* 0x000fc40003f65270 */
[----:B------:R-:W-:Y:S01]  /*2f60*/  IADD3 R15, PT, PT, -R15, RZ, RZ ;  /* 0x000000ff0f0f7210 */ /* 0x000fe20007ffe1ff */
[----:B------:R-:W-:Y:S01]  /*2f70*/  @P5 VIADD R27, R27, 0x1 ;  /* 0x000000011b1b5836 */ /* 0x000fe20000000000 */
[----:B------:R-:W-:Y:S01]  /*2f80*/  IADD3 R11, PT, PT, -R31, RZ, RZ ;  /* 0x000000ff1f0b7210 */ /* 0x000fe20007ffe1ff */
[----:B------:R-:W-:Y:S01]  /*2f90*/  IMAD.WIDE.U32 R12, R2, UR15, R12 ;  /* 0x0000000f020c7c25 */ /* 0x000fe2000f8e000c */
[----:B------:R-:W-:-:S03]  /*2fa0*/  UIMAD UR15, UR10, UR15, URZ ;  /* 0x0000000f0a0f72a4 */ /* 0x000fc6000f8e02ff */
[----:B------:R-:W-:Y:S01]  /*2fb0*/  @!P2 IMAD.MOV R17, RZ, RZ, -R17 ;  /* 0x000000ffff11a224 */ /* 0x000fe200078e0a11 */
[----:B------:R-:W-:Y:S01]  /*2fc0*/  @!P4 LOP3.LUT R17, RZ, R9, RZ, 0x33, !PT ;  /* 0x00000009ff11c212 */ /* 0x000fe200078e33ff */
[----:B------:R-:W-:Y:S02]  /*2fd0*/  @!P0 IMAD.MOV R27, RZ, RZ, -R27 ;  /* 0x000000ffff1b8224 */ /* 0x000fe400078e0a1b */
[----:B------:R-:W-:Y:S01]  /*2fe0*/  @!P3 LOP3.LUT R27, RZ, R6, RZ, 0x33, !PT ;  /* 0x00000006ff1bb212 */ /* 0x000fe200078e33ff */
[----:B------:R-:W-:Y:S02]  /*2ff0*/  IMAD R13, R2, UR5, R13 ;  /* 0x00000005020d7c24 */ /* 0x000fe4000f8e020d */
[----:B------:R-:W-:Y:S01]  /*3000*/  IMAD R15, R18, R15, R3 ;  /* 0x0000000f120f7224 */ /* 0x000fe200078e0203 */
[----:B------:R-:W-:Y:S01]  /*3010*/  IADD3 R3, PT, PT, -R17, RZ, RZ ;  /* 0x000000ff11037210 */ /* 0x000fe20007ffe1ff */
[----:B------:R-:W-:Y:S02]  /*3020*/  IMAD R11, R7, R11, R14 ;  /* 0x0000000b070b7224 */ /* 0x000fe400078e020e */
[----:B------:R-:W-:-:S04]  /*3030*/  IMAD.WIDE R12, R15, UR9, R12 ;  /* 0x000000090f0c7c25 */ /* 0x000fc8000f8e020c */
[----:B------:R-:W-:Y:S02]  /*3040*/  IMAD.MOV R2, RZ, RZ, -R27 ;  /* 0x000000ffff027224 */ /* 0x000fe400078e0a1b */
[----:B------:R-:W-:Y:S01]  /*3050*/  IMAD.WIDE R14, R0, UR4, RZ ;  /* 0x00000004000e7c25 */ /* 0x000fe2000f8e02ff */
[----:B------:R-:W0:Y:S03]  /*3060*/  LDCU.64 UR4, c[0x0][0x420] ;  /* 0x00008400ff0477ac */ /* 0x000e260008000a00 */
[----:B------:R-:W-:-:S04]  /*3070*/  IMAD.WIDE R16, R17, R8, RZ ;  /* 0x0000000811107225 */ /* 0x000fc800078e02ff */
[----:B------:R-:W-:Y:S01]  /*3080*/  IMAD R3, R9, R3, R32 ;  /* 0x0000000309037224 */ /* 0x000fe200078e0220 */
[----:B------:R-:W-:Y:S01]  /*3090*/  IADD3 R0, P1, P0, R16, R12, R14 ;  /* 0x0000000c10007210 */ /* 0x000fe2000783e00e */
[----:B------:R-:W-:Y:S02]  /*30a0*/  IMAD R2, R6, R2, R31 ;  /* 0x0000000206027224 */ /* 0x000fe400078e021f */
[----:B------:R-:W-:Y:S01]  /*30b0*/  IMAD.WIDE R6, R11, UR15, RZ ;  /* 0x0000000f0b067c25 */ /* 0x000fe2000f8e02ff */
[----:B------:R-:W-:-:S03]  /*30c0*/  IADD3.X R13, PT, PT, R17, R13, R15, P1, P0 ;  /* 0x0000000d110d7210 */ /* 0x000fc60000fe040f */
        /* <DEDUP_REMOVED lines=11> */
.L_x_112:
[----:B------:R-:W0:Y:S01]  /*3180*/  LDC.64 R2, c[0x0][0x420] ;  /* 0x00010800ff027b82 */ /* 0x000e220000000a00 */
[----:B------:R-:W-:-:S05]  /*3190*/  IADD3 R0, PT, PT, R30, UR6, RZ ;  /* 0x000000061e007c10 */ /* 0x000fca000fffe0ff */
[----:B0-----:R-:W-:-:S05]  /*31a0*/  IMAD.WIDE.U32 R2, R0, 0x4, R2 ;  /* 0x0000000400027825 */ /* 0x001fca00078e0002 */
[----:B------:R1:W-:Y:S02]  /*31b0*/  STG.E desc[UR12][R2.64], R22 ;  /* 0x0000001602007986 */ /* 0x0003e4000c10190c */
.L_x_111:
[----:B------:R-:W-:Y:S05]  /*31c0*/  BSYNC.RECONVERGENT B1 ;  /* 0x0000000000017941 */ /* 0x000fea0003800200 */
.L_x_110:
[----:B------:R-:W2:Y:S01]  /*31d0*/  LDCU UR11, c[0x0][0x534] ;  /* 0x0000a680ff0b77ac */ /* 0x000ea20008000800 */
[C---:B------:R-:W-:Y:S01]  /*31e0*/  LOP3.LUT R17, R19.reuse, 0x7, RZ, 0xc0, !PT ;  /* 0x0000000713117812 */ /* 0x040fe200078ec0ff */
[----:B------:R-:W3:Y:S01]  /*31f0*/  LDC R32, c[0x0][0x44c] ;  /* 0x00011300ff207b82 */ /* 0x000ee20000000800 */
[----:B------:R-:W-:Y:S01]  /*3200*/  IMAD.SHL.U32 R29, R19, 0x4, RZ ;  /* 0x00000004131d7824 */ /* 0x000fe200078e00ff */
[----:B01----:R-:W-:Y:S02]  /*3210*/  CS2R R2, SRZ ;  /* 0x0000000000027805 */ /* 0x003fe4000001ff00 */
[----:B------:R-:W-:Y:S02]  /*3220*/  LOP3.LUT R0, R17, 0x8, RZ, 0xfc, !PT ;  /* 0x0000000811007812 */ /* 0x000fe400078efcff */
[----:B------:R-:W-:Y:S02]  /*3230*/  CS2R R4, SRZ ;  /* 0x0000000000047805 */ /* 0x000fe4000001ff00 */
[----:B------:R-:W-:-:S02]  /*3240*/  CS2R R6, SRZ ;  /* 0x0000000000067805 */ /* 0x000fc4000001ff00 */
[----:B------:R-:W-:Y:S01]  /*3250*/  LOP3.LUT R29, R29, 0x1c, RZ, 0xc0, !PT ;  /* 0x0000001c1d1d7812 */ /* 0x000fe200078ec0ff */
[----:B------:R-:W-:-:S03]  /*3260*/  IMAD.MOV.U32 R13, RZ, RZ, RZ ;  /* 0x000000ffff0d7224 */ /* 0x000fc600078e00ff */
[C---:B------:R-:W-:Y:S02]  /*3270*/  LOP3.LUT R28, R29.reuse, 0x20, RZ, 0xfc, !PT ;  /* 0x000000201d1c7812 */ /* 0x040fe400078efcff */
[----:B------:R-:W-:Y:S02]  /*3280*/  LOP3.LUT R15, R29, 0x40, RZ, 0xfc, !PT ;  /* 0x000000401d0f7812 */ /* 0x000fe400078efcff */
[----:B--2---:R-:W-:Y:S01]  /*3290*/  ISETP.GE.AND P1, PT, R17, UR11, PT ;  /* 0x0000000b11007c0c */ /* 0x004fe2000bf26270 */
[----:B------:R-:W-:Y:S01]  /*32a0*/  UISETP.GE.AND UP0, UPT, UR11, 0x1, UPT ;  /* 0x000000010b00788c */ /* 0x000fe2000bf06270 */
[----:B------:R-:W-:Y:S01]  /*32b0*/  ISETP.GE.AND P0, PT, R0, UR11, PT ;  /* 0x0000000b00007c0c */ /* 0x000fe2000bf06270 */
[----:B------:R-:W-:Y:S01]  /*32c0*/  IMAD.MOV.U32 R0, RZ, RZ, RZ ;  /* 0x000000ffff007224 */ /* 0x000fe200078e00ff */
[C---:B------:R-:W-:Y:S02]  /*32d0*/  ISETP.GT.U32.OR P1, PT, R19.reuse, 0x7f, P1 ;  /* 0x0000007f1300780c */ /* 0x040fe40000f24470 */
[----:B------:R-:W-:Y:S01]  /*32e0*/  ISETP.GT.U32.OR P0, PT, R19, 0x7f, P0 ;  /* 0x0000007f1300780c */ /* 0x000fe20000704470 */
[----:B---3--:R-:W-:-:S10]  /*32f0*/  IMAD R12, R32, UR6, RZ ;  /* 0x00000006200c7c24 */ /* 0x008fd4000f8e02ff */
[C---:B------:R-:W-:Y:S01]  /*3300*/  @!P1 FADD.FTZ R11, -R22.reuse, R24 ;  /* 0x00000018160b9221 */ /* 0x040fe20000010100 */
[C-C-:B------:R-:W-:Y:S02]  /*3310*/  @!P1 IMAD R10, R17.reuse, 0x44, R34.reuse ;  /* 0x00000044110a9824 */ /* 0x140fe400078e0222 */
[----:B------:R-:W-:Y:S01]  /*3320*/  @!P0 FADD.FTZ R9, -R22, R23 ;  /* 0x0000001716098221 */ /* 0x000fe20000010100 */
[----:B------:R-:W-:Y:S02]  /*3330*/  @!P0 IMAD R8, R17, 0x44, R34 ;  /* 0x0000004411088824 */ /* 0x000fe400078e0222 */
[----:B------:R-:W-:Y:S01]  /*3340*/  @!P1 FMUL.FTZ R11, R11, 1.4426950216293334961 ;  /* 0x3fb8aa3b0b0b9820 */ /* 0x000fe20000410000 */
[----:B------:R-:W-:Y:S02]  /*3350*/  IMAD R17, R30, 0x18, R17 ;  /* 0x000000181e117824 */ /* 0x000fe400078e0211 */
[----:B------:R-:W-:-:S03]  /*3360*/  @!P0 FMUL.FTZ R9, R9, 1.4426950216293334961 ;  /* 0x3fb8aa3b09098820 */ /* 0x000fc60000410000 */
[----:B------:R-:W0:Y:S04]  /*3370*/  @!P1 MUFU.EX2 R11, R11 ;  /* 0x0000000b000b9308 */ /* 0x000e280000000800 */
[----:B------:R-:W1:Y:S01]  /*3380*/  @!P0 MUFU.EX2 R9, R9 ;  /* 0x0000000900098308 */ /* 0x000e620000000800 */
[----:B0-----:R0:W-:Y:S04]  /*3390*/  @!P1 STS [R10], R11 ;  /* 0x0000000b0a009388 */ /* 0x0011e80000000800 */
[----:B-1----:R1:W-:Y:S01]  /*33a0*/  @!P0 STS [R8+0x220], R9 ;  /* 0x0002200908008388 */ /* 0x0023e20000000800 */
[----:B------:R-:W-:Y:S01]  /*33b0*/  BAR.SYNC.DEFER_BLOCKING 0x0 ;  /* 0x0000000000007b1d */ /* 0x000fe20000010000 */
[----:B------:R-:W-:-:S04]  /*33c0*/  LEA R17, P0, R17, R12, 0x2 ;  /* 0x0000000c11117211 */ /* 0x000fc800078010ff */
[----:B------:R-:W-:Y:S02]  /*33d0*/  LEA.HI.X.SX32 R12, R12, RZ, 0x1, P0 ;  /* 0x000000ff0c0c7211 */ /* 0x000fe400000f0eff */
[----:B0-----:R-:W-:Y:S02]  /*33e0*/  CS2R R10, SRZ ;  /* 0x00000000000a7805 */ /* 0x001fe4000001ff00 */
[----:B-1----:R-:W-:Y:S01]  /*33f0*/  CS2R R8, SRZ ;  /* 0x0000000000087805 */ /* 0x002fe2000001ff00 */
        /* <DEDUP_REMOVED lines=11> */
[----:B0-----:R-:W-:Y:S02]  /*34b0*/  LEA R36, P0, R17, UR4, 0x2 ;  /* 0x0000000411247c11 */ /* 0x001fe4000f8010ff */
[----:B------:R-:W-:Y:S01]  /*34c0*/  CS2R R16, SRZ ;  /* 0x0000000000107805 */ /* 0x000fe2000001ff00 */
[----:B------:R-:W-:Y:S01]  /*34d0*/  UIADD3 UR4, UPT, UPT, UR7, -UR6, URZ ;  /* 0x8000000607047290 */ /* 0x000fe2000fffe0ff */
[----:B------:R-:W-:Y:S01]  /*34e0*/  IADD3.X R37, PT, PT, R12, UR5, RZ, P0, !PT ;  /* 0x000000050c257c10 */ /* 0x000fe200087fe4ff */
[----:B------:R-:W-:Y:S10]  /*34f0*/  BRA.U !UP0, `(.L_x_119) ;  /* 0x0000000508487547 */ /* 0x000ff4000b800000 */
[----:B------:R-:W0:Y:S01]  /*3500*/  LDCU UR5, c[0x0][0x44c] ;  /* 0x00008980ff0577ac */ /* 0x000e220008000800 */
[----:B------:R-:W-:Y:S01]  /*3510*/  ISETP.GE.AND P4, PT, R30, UR4, PT ;  /* 0x000000041e007c0c */ /* 0x000fe2000bf86270 */
[----:B------:R-:W-:Y:S01]  /*3520*/  IMAD R32, R32, UR7, RZ ;  /* 0x0000000720207c24 */ /* 0x000fe2000f8e02ff */
[----:B------:R-:W-:Y:S01]  /*3530*/  CS2R R2, SRZ ;  /* 0x0000000000027805 */ /* 0x000fe2000001ff00 */
[----:B------:R-:W-:Y:S01]  /*3540*/  ULOP3.LUT UR11, UR11, 0x7ffffffe, URZ, 0xc0, !UPT ;  /* 0x7ffffffe0b0b7892 */ /* 0x000fe2000f8ec0ff */
[----:B------:R-:W-:Y:S01]  /*3550*/  IMAD.MOV.U32 R0, RZ, RZ, RZ ;  /* 0x000000ffff007224 */ /* 0x000fe200078e00ff */
[----:B------:R-:W-:Y:S01]  /*3560*/  CS2R R4, SRZ ;  /* 0x0000000000047805 */ /* 0x000fe2000001ff00 */
[----:B------:R-:W-:Y:S01]  /*3570*/  IMAD.MOV.U32 R14, RZ, RZ, R34 ;  /* 0x000000ffff0e7224 */ /* 0x000fe200078e0022 */
[----:B------:R-:W-:Y:S02]  /*3580*/  CS2R R6, SRZ ;  /* 0x0000000000067805 */ /* 0x000fe4000001ff00 */
[----:B------:R-:W-:-:S02]  /*3590*/  CS2R R8, SRZ ;  /* 0x0000000000087805 */ /* 0x000fc4000001ff00 */
[----:B------:R-:W-:Y:S01]  /*35a0*/  CS2R R10, SRZ ;  /* 0x00000000000a7805 */ /* 0x000fe2000001ff00 */
[----:B------:R-:W-:Y:S01]  /*35b0*/  IMAD.MOV.U32 R13, RZ, RZ, RZ ;  /* 0x000000ffff0d7224 */ /* 0x000fe200078e00ff */
[----:B------:R-:W1:Y:S01]  /*35c0*/  LDCU UR8, c[0x0][0x440] ;  /* 0x00008800ff0877ac */ /* 0x000e620008000800 */
[----:B------:R-:W-:Y:S01]  /*35d0*/  IMAD.U32 R31, RZ, RZ, UR11 ;  /* 0x0000000bff1f7e24 */ /* 0x000fe2000f8e00ff */
[----:B------:R-:W-:Y:S02]  /*35e0*/  UIADD3 UR9, UPT, UPT, -UR11, URZ, URZ ;  /* 0x000000ff0b097290 */ /* 0x000fe4000fffe1ff */
[----:B0-----:R-:W-:-:S12]  /*35f0*/  UIMAD UR5, UR7, UR5, URZ ;  /* 0x00000005070572a4 */ /* 0x001fd8000f8e02ff */
.L_x_124:
        /* <DEDUP_REMOVED lines=14> */
.L_x_121:
[----:B-1----:R-:W-:Y:S05]  /*36e0*/  BSYNC.RECONVERGENT B0 ;  /* 0x0000000000007941 */ /* 0x002fea0003800200 */
.L_x_120:
        /* <DEDUP_REMOVED lines=31> */
.L_x_123:
[----:B------:R-:W-:Y:S05]  /*38e0*/  BSYNC.RECONVERGENT B0 ;  /* 0x0000000000007941 */ /* 0x000fea0003800200 */
.L_x_122:
        /* <DEDUP_REMOVED lines=19> */
.L_x_119:
[----:B------:R-:W0:Y:S02]  /*3a20*/  LDCU UR5, c[0x0][0x534] ;  /* 0x0000a680ff0577ac */ /* 0x000e240008000800 */
[----:B0-----:R-:W-:-:S04]  /*3a30*/  ULOP3.LUT UR5, UR5, 0x1, URZ, 0xc0, !UPT ;  /* 0x0000000105057892 */ /* 0x001fc8000f8ec0ff */
[----:B------:R-:W-:-:S09]  /*3a40*/  UISETP.NE.U32.AND UP0, UPT, UR5, 0x1, UPT ;  /* 0x000000010500788c */ /* 0x000fd2000bf05070 */
[----:B------:R-:W-:Y:S05]  /*3a50*/  BRA.U UP0, `(.L_x_118) ;  /* 0x00000001007c7547 */ /* 0x000fea000b800000 */
[----:B------:R-:W-:Y:S01]  /*3a60*/  IMAD R12, R31, 0x44, R34 ;  /* 0x000000441f0c7824 */ /* 0x000fe200078e0222 */
[----:B------:R-:W-:Y:S01]  /*3a70*/  ISETP.GE.AND P0, PT, R30, UR4, PT ;  /* 0x000000041e007c0c */ /* 0x000fe2000bf06270 */
[----:B------:R-:W-:Y:S04]  /*3a80*/  BSSY.RECONVERGENT B0, `(.L_x_125) ;  /* 0x0000010000007945 */ /* 0x000fe80003800200 */
[----:B------:R-:W0:Y:S08]  /*3a90*/  LDS R12, [R12] ;  /* 0x000000000c0c7984 */ /* 0x000e300000000800 */
        /* <DEDUP_REMOVED lines=14> */
.L_x_126:
[----:B------:R-:W-:Y:S05]  /*3b80*/  BSYNC.RECONVERGENT B0 ;  /* 0x0000000000007941 */ /* 0x000fea0003800200 */
.L_x_125:
        /* <DEDUP_REMOVED lines=12> */
.L_x_118:
        /* <DEDUP_REMOVED lines=46> */
[----:B------:R-:W-:-:S05]  /*3f30*/  IMAD.IADD R20, R30, 0x1, -R18 ;  /* 0x000000011e147824 */ /* 0x000fca00078e0a12 */
[----:B------:R-:W-:Y:S02]  /*3f40*/  IABS R12, R20 ;  /* 0x00000014000c7213 */ /* 0x000fe40000000000 */
[----:B------:R-:W-:-:S03]  /*3f50*/  LOP3.LUT R20, R20, R17, RZ, 0x3c, !PT ;  /* 0x0000001114147212 */ /* 0x000fc600078e3cff */
[----:B------:R-:W-:Y:S01]  /*3f60*/  IMAD.HI.U32 R14, R14, R12, RZ ;  /* 0x0000000c0e0e7227 */ /* 0x000fe200078e00ff */
[----:B------:R-:W-:-:S04]  /*3f70*/  ISETP.GE.AND P1, PT, R20, RZ, PT ;  /* 0x000000ff1400720c */ /* 0x000fc80003f26270 */
[----:B------:R-:W-:-:S05]  /*3f80*/  IADD3 R21, PT, PT, -R14, RZ, RZ ;  /* 0x000000ff0e157210 */ /* 0x000fca0007ffe1ff */
[----:B------:R-:W-:Y:S01]  /*3f90*/  IMAD R21, R16, R21, R12 ;  /* 0x0000001510157224 */ /* 0x000fe200078e020c */
[----:B------:R-:W-:-:S04]  /*3fa0*/  SHF.R.S32.HI R12, RZ, 0x1f, R19 ;  /* 0x0000001fff0c7819 */ /* 0x000fc80000011413 */
[----:B------:R-:W-:Y:S01]  /*3fb0*/  ISETP.GT.U32.AND P0, PT, R16, R21, PT ;  /* 0x000000151000720c */ /* 0x000fe20003f04070 */
[----:B---3--:R-:W-:-:S04]  /*3fc0*/  IMAD R12, R12, UR4, RZ ;  /* 0x000000040c0c7c24 */ /* 0x008fc8000f8e02ff */
[----:B------:R-:W-:-:S08]  /*3fd0*/  IMAD R12, R19, UR5, R12 ;  /* 0x00000005130c7c24 */ /* 0x000fd0000f8e020c */
[----:B------:R-:W-:Y:S02]  /*3fe0*/  @!P0 IMAD.IADD R21, R21, 0x1, -R16 ;  /* 0x0000000115158824 */ /* 0x000fe400078e0a10 */
[----:B------:R-:W-:Y:S01]  /*3ff0*/  @!P0 VIADD R14, R14, 0x1 ;  /* 0x000000010e0e8836 */ /* 0x000fe20000000000 */
[----:B------:R-:W-:Y:S02]  /*4000*/  ISETP.NE.AND P0, PT, R17, RZ, PT ;  /* 0x000000ff1100720c */ /* 0x000fe40003f05270 */
[----:B------:R-:W-:Y:S01]  /*4010*/  ISETP.GE.U32.AND P2, PT, R21, R16, PT ;  /* 0x000000101500720c */ /* 0x000fe20003f46070 */
[----:B------:R-:W-:Y:S01]  /*4020*/  IMAD.WIDE.U32 R20, R19, UR4, RZ ;  /* 0x0000000413147c25 */ /* 0x000fe2000f8e00ff */
[----:B------:R-:W0:Y:S03]  /*4030*/  LDCU.64 UR4, c[0x0][0x3f0] ;  /* 0x00007e00ff0477ac */ /* 0x000e260008000a00 */
[----:B------:R-:W-:-:S08]  /*4040*/  IMAD.IADD R21, R21, 0x1, R12 ;  /* 0x0000000115157824 */ /* 0x000fd000078e020c */
[----:B------:R-:W-:-:S05]  /*4050*/  @P2 VIADD R14, R14, 0x1 ;  /* 0x000000010e0e2836 */ /* 0x000fca0000000000 */
        /* <DEDUP_REMOVED lines=26> */
        .weak           $__internal_3_$__cuda_sm20_div_s64
        .type           $__internal_3_$__cuda_sm20_div_s64,@function
        .size           $__internal_3_$__cuda_sm20_div_s64,(.L_x_5447 - $__internal_3_$__cuda_sm20_div_s64)
$__internal_3_$__cuda_sm20_div_s64:
        /* <DEDUP_REMOVED lines=36> */
[----:B------:R-:W-:-:S04]  /*4440*/  IMAD.HI.U32 R11, P3, R21, R14, R28 ;  /* 0x0000000e150b7227 */ /* 0x000fc8000786001c */
[----:B------:R-:W-:Y:S02]  /*4450*/  IMAD R14, R21, R20, RZ ;  /* 0x00000014150e7224 */ /* 0x000fe400078e02ff */
[----:B------:R-:W-:-:S03]  /*4460*/  IMAD.MOV.U32 R29, RZ, RZ, RZ ;  /* 0x000000ffff1d7224 */ /* 0x000fc600078e00ff */
[----:B------:R-:W-:Y:S01]  /*4470*/  IADD3 R14, P2, PT, R14, R11, RZ ;  /* 0x0000000b0e0e7210 */ /* 0x000fe20007f5e0ff */
[----:B------:R-:W-:-:S04]  /*4480*/  IMAD.HI.U32 R11, R21, R20, RZ ;  /* 0x00000014150b7227 */ /* 0x000fc800078e00ff */
[----:B------:R-:W-:Y:S02]  /*4490*/  IMAD.X R20, RZ, RZ, ~R17, P0 ;  /* 0x000000ffff147224 */ /* 0x000fe400000e0e11 */
[----:B------:R-:W-:Y:S02]  /*44a0*/  IMAD.X R21, R11, 0x1, R21, P4 ;  /* 0x000000010b157824 */ /* 0x000fe400020e0615 */
[----:B------:R-:W-:Y:S01]  /*44b0*/  IMAD.HI.U32 R28, R14, R13, RZ ;  /* 0x0000000d0e1c7227 */ /* 0x000fe200078e00ff */
[----:B------:R-:W-:-:S05]  /*44c0*/  SEL R11, R20, R17, !P1 ;  /* 0x00000011140b7207 */ /* 0x000fca0004800000 */
[----:B------:R-:W-:Y:S01]  /*44d0*/  IMAD.WIDE.U32 R28, R14, R11, R28 ;  /* 0x0000000b0e1c7225 */ /* 0x000fe200078e001c */
[----:B------:R-:W-:-:S05]  /*44e0*/  IADD3.X R14, PT, PT, RZ, RZ, R21, P2, P3 ;  /* 0x000000ffff0e7210 */ /* 0x000fca00017e6415 */
[----:B------:R-:W-:-:S04]  /*44f0*/  IMAD.HI.U32 R20, P0, R14, R13, R28 ;  /* 0x0000000d0e147227 */ /* 0x000fc8000780001c */
[----:B------:R-:W-:-:S05]  /*4500*/  IMAD R21, R14, R11, RZ ;  /* 0x0000000b0e157224 */ /* 0x000fca00078e02ff */
[----:B------:R-:W-:Y:S01]  /*4510*/  IADD3 R21, P1, PT, R21, R20, RZ ;  /* 0x0000001415157210 */ /* 0x000fe20007f3e0ff */
[----:B------:R-:W-:-:S04]  /*4520*/  IMAD.HI.U32 R20, R14, R11, RZ ;  /* 0x0000000b0e147227 */ /* 0x000fc800078e00ff */
[----:B------:R-:W-:Y:S02]  /*4530*/  IMAD.X R20, RZ, RZ, R20, P0 ;  /* 0x000000ffff147224 */ /* 0x000fe400000e0614 */
[----:B------:R-:W-:-:S03]  /*4540*/  IMAD.WIDE.U32 R28, R21, R26, RZ ;  /* 0x0000001a151c7225 */ /* 0x000fc600078e00ff */
[----:B------:R-:W-:Y:S01]  /*4550*/  IADD3.X R20, PT, PT, RZ, R20, RZ, P1, !PT ;  /* 0x00000014ff147210 */ /* 0x000fe20000ffe4ff */
[C---:B------:R-:W-:Y:S01]  /*4560*/  IMAD R29, R21.reuse, R27, R29 ;  /* 0x0000001b151d7224 */ /* 0x040fe200078e021d */
[----:B------:R-:W-:Y:S02]  /*4570*/  IADD3 R13, P0, PT, -R28, R13, RZ ;  /* 0x0000000d1c0d7210 */ /* 0x000fe40007f1e1ff */
[----:B------:R-:W-:Y:S01]  /*4580*/  IADD3 R28, P1, PT, R21, 0x1, RZ ;  /* 0x00000001151c7810 */ /* 0x000fe20007f3e0ff */
[-C--:B------:R-:W-:Y:S01]  /*4590*/  IMAD R14, R20, R26.reuse, R29 ;  /* 0x0000001a140e7224 */ /* 0x080fe200078e021d */
[----:B------:R-:W-:-:S03]  /*45a0*/  ISETP.GE.U32.AND P3, PT, R13, R26, PT ;  /* 0x0000001a0d00720c */ /* 0x000fc60003f66070 */
[----:B------:R-:W-:Y:S01]  /*45b0*/  IMAD.X R11, R11, 0x1, ~R14, P0 ;  /* 0x000000010b0b7824 */ /* 0x000fe200000e0e0e */
[----:B------:R-:W-:-:S04]  /*45c0*/  IADD3 R14, P2, PT, R13, -R26, RZ ;  /* 0x8000001a0d0e7210 */ /* 0x000fc80007f5e0ff */
[----:B------:R-:W-:-:S04]  /*45d0*/  ISETP.GE.U32.AND.EX P3, PT, R11, R27, PT, P3 ;  /* 0x0000001b0b00720c */ /* 0x000fc80003f66130 */
[----:B------:R-:W-:Y:S01]  /*45e0*/  SEL R13, R14, R13, P3 ;  /* 0x0000000d0e0d7207 */ /* 0x000fe20001800000 */
[----:B------:R-:W-:Y:S01]  /*45f0*/  IMAD.X R14, R11, 0x1, ~R27, P2 ;  /* 0x000000010b0e7824 */ /* 0x000fe200010e0e1b */
[----:B------:R-:W-:Y:S02]  /*4600*/  SEL R28, R28, R21, P3 ;  /* 0x000000151c1c7207 */ /* 0x000fe40001800000 */
[----:B------:R-:W-:Y:S01]  /*4610*/  ISETP.GE.U32.AND P0, PT, R13, R26, PT ;  /* 0x0000001a0d00720c */ /* 0x000fe20003f06070 */
[----:B------:R-:W-:Y:S01]  /*4620*/  IMAD.X R13, RZ, RZ, R20, P1 ;  /* 0x000000ffff0d7224 */ /* 0x000fe200008e0614 */
[----:B------:R-:W-:Y:S02]  /*4630*/  SEL R11, R14, R11, P3 ;  /* 0x0000000b0e0b7207 */ /* 0x000fe40001800000 */
[----:B------:R-:W-:Y:S02]  /*4640*/  IADD3 R21, P1, PT, R28, 0x1, RZ ;  /* 0x000000011c157810 */ /* 0x000fe40007f3e0ff */
[----:B------:R-:W-:-:S02]  /*4650*/  SEL R13, R13, R20, P3 ;  /* 0x000000140d0d7207 */ /* 0x000fc40001800000 */
[----:B------:R-:W-:Y:S02]  /*4660*/  ISETP.GE.U32.AND.EX P0, PT, R11, R27, PT, P0 ;  /* 0x0000001b0b00720c */ /* 0x000fe40003f06100 */
[-C--:B------:R-:W-:Y:S02]  /*4670*/  IADD3.X R14, PT, PT, RZ, R13.reuse, RZ, P1, !PT ;  /* 0x0000000dff0e7210 */ /* 0x080fe40000ffe4ff */
[----:B------:R-:W-:Y:S02]  /*4680*/  SEL R21, R21, R28, P0 ;  /* 0x0000001c15157207 */ /* 0x000fe40000000000 */
[----:B------:R-:W-:Y:S02]  /*4690*/  SEL R13, R14, R13, P0 ;  /* 0x0000000d0e0d7207 */ /* 0x000fe40000000000 */
[----:B------:R-:W-:Y:S02]  /*46a0*/  IADD3 R14, P1, PT, RZ, -R21, RZ ;  /* 0x80000015ff0e7210 */ /* 0x000fe40007f3e0ff */
[----:B------:R-:W-:Y:S01]  /*46b0*/  LOP3.LUT R11, R15, R17, RZ, 0x3c, !PT ;  /* 0x000000110f0b7212 */ /* 0x000fe200078e3cff */
[----:B------:R-:W-:Y:S01]  /*46c0*/  IMAD.MOV.U32 R17, RZ, RZ, 0x0 ;  /* 0x00000000ff117424 */ /* 0x000fe200078e00ff */
[----:B------:R-:W-:Y:S01]  /*46d0*/  ISETP.NE.U32.AND P0, PT, R18, RZ, PT ;  /* 0x000000ff1200720c */ /* 0x000fe20003f05070 */
[----:B------:R-:W-:Y:S01]  /*46e0*/  IMAD.X R20, RZ, RZ, ~R13, P1 ;  /* 0x000000ffff147224 */ /* 0x000fe200008e0e0d */
[----:B------:R-:W-:-:S02]  /*46f0*/  ISETP.GE.AND P2, PT, R11, RZ, PT ;  /* 0x000000ff0b00720c */ /* 0x000fc40003f46270 */
[----:B------:R-:W-:Y:S02]  /*4700*/  ISETP.NE.AND.EX P0, PT, R15, RZ, PT, P0 ;  /* 0x000000ff0f00720c */ /* 0x000fe40003f05300 */
[----:B------:R-:W-:Y:S02]  /*4710*/  SEL R14, R14, R21, !P2 ;  /* 0x000000150e0e7207 */ /* 0x000fe40005000000 */
[----:B------:R-:W-:Y:S02]  /*4720*/  SEL R20, R20, R13, !P2 ;  /* 0x0000000d14147207 */ /* 0x000fe40005000000 */
[----:B------:R-:W-:Y:S02]  /*4730*/  SEL R14, R14, 0xffffffff, P0 ;  /* 0xffffffff0e0e7807 */ /* 0x000fe40000000000 */
[----:B------:R-:W-:Y:S01]  /*4740*/  SEL R11, R20, 0xffffffff, P0 ;  /* 0xffffffff140b7807 */ /* 0x000fe20000000000 */
[----:B------:R-:W-:Y:S06]  /*4750*/  RET.REL.NODEC R16 `(_ZN5flash32flash_fwd_splitkv_combine_kernelI23Flash_fwd_kernel_traitsILi96ELi64ELi128ELi4ELb0ELb0EN7cutlass6half_tE19Flash_kernel_traitsILi96ELi64ELi128ELi4ES3_EELi16ELi4ELb0EEEvNS_16Flash_fwd_paramsE) ;  /* 0xffffffb810287950 */ /* 0x000fec0003c3ffff */
.L_x_127:
        /* <DEDUP_REMOVED lines=10> */
.L_x_5447:


//--------------------- .text._ZN5flash32flash_fwd_splitkv_combine_kernelI23Flash_fwd_kernel_traitsILi96ELi64ELi128ELi4ELb0ELb0EN7cutlass6half_tE19Flash_kernel_traitsILi96ELi64ELi128ELi4ES3_EELi16ELi3ELb0EEEvNS_16Flash_fwd_paramsE --------------------------
	.section	.text._ZN5flash32flash_fwd_splitkv_combine_kernelI23Flash_fwd_kernel_traitsILi96ELi64ELi128ELi4ELb0ELb0EN7cutlass6half_tE19Flash_kernel_traitsILi96ELi64ELi128ELi4ES3_EELi16ELi3ELb0EEEvNS_16Flash_fwd_paramsE,"ax",@progbits
	.align	128
        .global         _ZN5flash32flash_fwd_splitkv_combine_kernelI23Flash_fwd_kernel_traitsILi96ELi64ELi128ELi4ELb0ELb0EN7cutlass6half_tE19Flash_kernel_traitsILi96ELi64ELi128ELi4ES3_EELi16ELi3ELb0EEEvNS_16Flash_fwd_paramsE
        .type           _ZN5flash32flash_fwd_splitkv_combine_kernelI23Flash_fwd_kernel_traitsILi96ELi64ELi128ELi4ELb0ELb0EN7cutlass6half_tE19Flash_kernel_traitsILi96ELi64ELi128ELi4ES3_EELi16ELi3ELb0EEEvNS_16Flash_fwd_paramsE,@function
        .size           _ZN5flash32flash_fwd_splitkv_combine_kernelI23Flash_fwd_kernel_traitsILi96ELi64ELi128ELi4ELb0ELb0EN7cutlass6half_tE19Flash_kernel_traitsILi96ELi64ELi128ELi4ES3_EELi16ELi3ELb0EEEvNS_16Flash_fwd_paramsE,(.L_x_5448 - _ZN5flash32flash_fwd_splitkv_combine_kernelI23Flash_fwd_kernel_traitsILi96ELi64ELi128ELi4ELb0ELb0EN7cutlass6half_tE19Flash_kernel_traitsILi96ELi64ELi128ELi4ES3_EELi16ELi3ELb0EEEvNS_16Flash_fwd_paramsE)
        .other          _ZN5flash32flash_fwd_splitkv_combine_kernelI23Flash_fwd_kernel_traitsILi96ELi64ELi128ELi4ELb0ELb0EN7cutlass6half_tE19Flash_kernel_traitsILi96ELi64ELi128ELi4ES3_EELi16ELi3ELb0EEEvNS_16Flash_fwd_paramsE,@"STO_CUDA_ENTRY STV_DEFAULT"
_ZN5flash32flash_fwd_splitkv_combine_kernelI23Flash_fwd_kernel_traitsILi96ELi64ELi128ELi4ELb0ELb0EN7cutlass6half_tE19Flash_kernel_traitsILi96ELi64ELi128ELi4ES3_EELi16ELi3ELb0EEEvNS_16Flash_fwd_paramsE:
.text._ZN5flash32flash_fwd_splitkv_combine_kernelI23Flash_fwd_kernel_traitsILi96ELi64ELi128ELi4ELb0ELb0EN7cutlass6half_tE19Flash_kernel_traitsILi96ELi64ELi128ELi4ES3_EELi16ELi3ELb0EEEvNS_16Flash_fwd_paramsE:
        /* <DEDUP_REMOVED lines=38> */
.L_x_128:
[----:B------:R-:W-:Y:S01]  /*0260*/  IMAD.U32 R36, RZ, RZ, UR7 ;  /* 0x00000007ff247e24 */ /* 0x000fe2000f8e00ff */
[----:B------:R-:W-:Y:S01]  /*0270*/  MOV R18, UR14 ;  /* 0x0000000e00127c02 */ /* 0x000fe20008000f00 */
[----:B------:R-:W-:Y:S01]  /*0280*/  IMAD.U32 R19, RZ, RZ, UR15 ;  /* 0x0000000fff137e24 */ /* 0x000fe2000f8e00ff */
[----:B------:R-:W-:Y:S02]  /*0290*/  MOV R17, UR8 ;  /* 0x0000000800117c02 */ /* 0x000fe40008000f00 */
[----:B------:R-:W-:Y:S02]  /*02a0*/  MOV R16, 0x2c0 ;  /* 0x000002c000107802 */ /* 0x000fe40000000f00 */
[----:B------:R-:W-:Y:S05]  /*02b0*/  CALL.REL.NOINC `($__internal_4_$__cuda_sm20_div_s64) ;  /* 0x0000003c00887944 */ /* 0x000fea0003c00000 */
[----:B------:R-:W-:-:S07]  /*02c0*/  MOV R15, R13 ;  /* 0x0000000d000f7202 */ /* 0x000fce0000000f00 */
.L_x_129:
        /* <DEDUP_REMOVED lines=30> */
.L_x_131:
[----:B------:R-:W-:Y:S01]  /*04b0*/  IMAD.MOV.U32 R36, RZ, RZ, R14 ;  /* 0x000000ffff247224 */ /* 0x000fe200078e000e */
[----:B------:R-:W-:Y:S02]  /*04c0*/  MOV R19, R15 ;  /* 0x0000000f00137202 */ /* 0x000fe40000000f00 */
[----:B------:R-:W-:Y:S02]  /*04d0*/  MOV R16, 0x4f0 ;  /* 0x000004f000107802 */ /* 0x000fe40000000f00 */
[----:B------:R-:W-:Y:S05]  /*04e0*/  CALL.REL.NOINC `($__internal_4_$__cuda_sm20_div_s64) ;  /* 0x0000003800fc7944 */ /* 0x000fea0003c00000 */
[----:B------:R-:W-:Y:S02]  /*04f0*/  MOV R24, R14 ;  /* 0x0000000e00187202 */ /* 0x000fe40000000f00 */
[----:B------:R-:W-:Y:S02]  /*0500*/  MOV R25, R13 ;  /* 0x0000000d00197202 */ /* 0x000fe40000000f00 */
.L_x_132:
[----:B------:R-:W-:Y:S05]  /*0510*/  BSYNC.RECONVERGENT B0 ;  /* 0x0000000000007941 */ /* 0x000fea0003800200 */
.L_x_130:
        /* <DEDUP_REMOVED lines=55> */
.L_x_134:
[----:B------:R-:W-:Y:S01]  /*0890*/  IMAD.MOV.U32 R36, RZ, RZ, R18 ;  /* 0x000000ffff247224 */ /* 0x000fe200078e0012 */
[----:B------:R-:W-:Y:S01]  /*08a0*/  MOV R18, R12 ;  /* 0x0000000c00127202 */ /* 0x000fe20000000f00 */
[----:B------:R-:W-:Y:S01]  /*08b0*/  IMAD.MOV.U32 R19, RZ, RZ, R17 ;  /* 0x000000ffff137224 */ /* 0x000fe200078e0011 */
[----:B------:R-:W-:Y:S02]  /*08c0*/  MOV R17, R2 ;  /* 0x0000000200117202 */ /* 0x000fe40000000f00 */
[----:B------:R-:W-:Y:S02]  /*08d0*/  MOV R16, 0x8f0 ;  /* 0x000008f000107802 */ /* 0x000fe40000000f00 */
[----:B------:R-:W-:Y:S05]  /*08e0*/  CALL.REL.NOINC `($__internal_4_$__cuda_sm20_div_s64) ;  /* 0x0000003400fc7944 */ /* 0x000fea0003c00000 */
[----:B------:R-:W-:Y:S02]  /*08f0*/  MOV R15, R13 ;  /* 0x0000000d000f7202 */ /* 0x000fe40000000f00 */
.L_x_135:
[----:B------:R-:W-:Y:S05]  /*0900*/  BSYNC.RECONVERGENT B0 ;  /* 0x0000000000007941 */ /* 0x000fea0003800200 */
.L_x_133:
        /* <DEDUP_REMOVED lines=17> */
[----:B------:R-:W-:-:S04]  /*0a20*/  IMAD.MOV.U32 R6, RZ, RZ, R3 ;  /* 0x000000ffff067224 */ /* 0x000fc800078e0003 */
[----:B------:R-:W-:-:S04]  /*0a30*/  IMAD.HI.U32 R3, R7, R6, RZ ;  /* 0x0000000607037227 */ /* 0x000fc800078e00ff */
[----:B------:R-:W-:-:S04]  /*0a40*/  IMAD.MOV R4, RZ, RZ, -R3 ;  /* 0x000000ffff047224 */ /* 0x000fc800078e0a03 */
[----:B------:R-:W-:-:S05]  /*0a50*/  IMAD R4, R5, R4, R6 ;  /* 0x0000000405047224 */ /* 0x000fca00078e0206 */
[----:B------:R-:W-:-:S13]  /*0a60*/  ISETP.GT.U32.AND P1, PT, R5, R4, PT ;  /* 0x000000040500720c */ /* 0x000fda0003f24070 */
[-C--:B------:R-:W-:Y:S01]  /*0a70*/  @!P1 IADD3 R4, PT, PT, R4, -R5.reuse, RZ ;  /* 0x8000000504049210 */ /* 0x080fe20007ffe0ff */
[----:B------:R-:W-:Y:S01]  /*0a80*/  @!P1 VIADD R3, R3, 0x1 ;  /* 0x0000000103039836 */ /* 0x000fe20000000000 */
[----:B------:R-:W-:Y:S02]  /*0a90*/  ISETP.NE.AND P1, PT, RZ, UR11, PT ;  /* 0x0000000bff007c0c */ /* 0x000fe4000bf25270 */
[----:B------:R-:W-:Y:S02]  /*0aa0*/  ISETP.GE.U32.AND P0, PT, R4, R5, PT ;  /* 0x000000050400720c */ /* 0x000fe40003f06070 */
[----:B------:R-:W0:Y:S11]  /*0ab0*/  LDC R4, c[0x0][0x3e0] ;  /* 0x0000f800ff047b82 */ /* 0x000e360000000800 */
[----:B------:R-:W-:-:S04]  /*0ac0*/  @P0 VIADD R3, R3, 0x1 ;  /* 0x0000000103030836 */ /* 0x000fc80000000000 */
[----:B------:R-:W-:-:S04]  /*0ad0*/  IMAD.MOV.U32 R5, RZ, RZ, R3 ;  /* 0x000000ffff057224 */ /* 0x000fc800078e0003 */
[----:B------:R-:W-:Y:S01]  /*0ae0*/  @!P2 IMAD.MOV R5, RZ, RZ, -R5 ;  /* 0x000000ffff05a224 */ /* 0x000fe200078e0a05 */
[----:B------:R-:W-:Y:S02]  /*0af0*/  @!P1 LOP3.LUT R5, RZ, UR11, RZ, 0x33, !PT ;  /* 0x0000000bff059c12 */ /* 0x000fe4000f8e33ff */
[----:B0-----:R-:W-:-:S03]  /*0b00*/  IABS R6, R4 ;  /* 0x0000000400067213 */ /* 0x001fc60000000000 */
[----:B------:R-:W-:Y:S01]  /*0b10*/  IMAD R10, R5, UR4, RZ ;  /* 0x00000004050a7c24 */ /* 0x000fe2000f8e02ff */
[----:B------:R-:W0:Y:S01]  /*0b20*/  LDCU.U8 UR4, c[0x0][0x549] ;  /* 0x0000a920ff0477ac */ /* 0x000e220008000000 */
[----:B------:R-:W-:Y:S01]  /*0b30*/  ISETP.NE.AND P4, PT, R4, RZ, PT ;  /* 0x000000ff0400720c */ /* 0x000fe20003f85270 */
[----:B------:R-:W1:Y:S02]  /*0b40*/  I2F.RP R9, R6 ;  /* 0x0000000600097306 */ /* 0x000e640000209400 */
[-C--:B------:R-:W-:Y:S02]  /*0b50*/  IABS R8, R10.reuse ;  /* 0x0000000a00087213 */ /* 0x080fe40000000000 */
[----:B------:R-:W-:-:S04]  /*0b60*/  IABS R11, R10 ;  /* 0x0000000a000b7213 */ /* 0x000fc80000000000 */
[----:B------:R-:W2:Y:S01]  /*0b70*/  I2F.RP R7, R8 ;  /* 0x0000000800077306 */ /* 0x000ea20000209400 */
[----:B------:R-:W-:-:S07]  /*0b80*/  IMAD.MOV R11, RZ, RZ, -R11 ;  /* 0x000000ffff0b7224 */ /* 0x000fce00078e0a0b */
[----:B-1----:R-:W1:Y:S01]  /*0b90*/  MUFU.RCP R18, R9 ;  /* 0x0000000900127308 */ /* 0x002e620000001000 */
[----:B0-----:R-:W-:-:S04]  /*0ba0*/  UISETP.NE.AND UP1, UPT, UR4, URZ, UPT ;  /* 0x000000ff0400728c */ /* 0x001fc8000bf25270 */
[----:B------:R-:W-:-:S03]  /*0bb0*/  USEL UR11, UR11, 0x1, !UP1 ;  /* 0x000000010b0b7887 */ /* 0x000fc6000c800000 */
[----:B--2---:R-:W0:Y:S01]  /*0bc0*/  MUFU.RCP R0, R7 ;  /* 0x0000000700007308 */ /* 0x004e220000001000 */
[----:B-1----:R-:W-:-:S07]  /*0bd0*/  VIADD R18, R18, 0xffffffe ;  /* 0x0ffffffe12127836 */ /* 0x002fce0000000000 */
[----:B------:R1:W-:Y:S01]  /*0be0*/  F2I.FTZ.U32.TRUNC.NTZ R19, R18 ;  /* 0x0000001200137305 */ /* 0x0003e2000021f000 */
[----:B0-----:R-:W-:Y:S01]  /*0bf0*/  IADD3 R20, PT, PT, R0, 0xffffffe, RZ ;  /* 0x0ffffffe00147810 */ /* 0x001fe20007ffe0ff */
[----:B------:R-:W-:-:S06]  /*0c00*/  VIADD R0, R4, 0xffffffff ;  /* 0xffffffff04007836 */ /* 0x000fcc0000000000 */
[----:B------:R-:W0:Y:S01]  /*0c10*/  F2I.FTZ.U32.TRUNC.NTZ R21, R20 ;  /* 0x0000001400157305 */ /* 0x000e22000021f000 */
[----:B------:R-:W-:-:S05]  /*0c20*/  IMAD.IADD R7, R0, 0x1, R8 ;  /* 0x0000000100077824 */ /* 0x000fca00078e0208 */
[----:B------:R-:W-:Y:S01]  /*0c30*/  IABS R9, R7 ;  /* 0x0000000700097213 */ /* 0x000fe20000000000 */
[----:B-1----:R-:W-:Y:S02]  /*0c40*/  IMAD.MOV.U32 R18, RZ, RZ, RZ ;  /* 0x000000ffff127224 */ /* 0x002fe400078e00ff */
        /* <DEDUP_REMOVED lines=64> */
.L_x_137:
[----:B------:R-:W-:Y:S01]  /*1050*/  IMAD.MOV.U32 R36, RZ, RZ, R14 ;  /* 0x000000ffff247224 */ /* 0x000fe200078e000e */
[----:B------:R-:W-:Y:S01]  /*1060*/  MOV R18, R9 ;  /* 0x0000000900127202 */ /* 0x000fe20000000f00 */
[----:B------:R-:W-:Y:S01]  /*1070*/  IMAD.MOV.U32 R19, RZ, RZ, R15 ;  /* 0x000000ffff137224 */ /* 0x000fe200078e000f */
[----:B------:R-:W-:Y:S02]  /*1080*/  MOV R17, R3 ;  /* 0x0000000300117202 */ /* 0x000fe40000000f00 */
[----:B------:R-:W-:Y:S02]  /*1090*/  MOV R16, 0x10b0 ;  /* 0x000010b000107802 */ /* 0x000fe40000000f00 */
[----:B------:R-:W-:Y:S05]  /*10a0*/  CALL.REL.NOINC `($__internal_4_$__cuda_sm20_div_s64) ;  /* 0x00000030000c7944 */ /* 0x000fea0003c00000 */
[----:B------:R-:W-:Y:S02]  /*10b0*/  MOV R32, R14 ;  /* 0x0000000e00207202 */ /* 0x000fe40000000f00 */
[----:B------:R-:W-:Y:S02]  /*10c0*/  MOV R33, R13 ;  /* 0x0000000d00217202 */ /* 0x000fe40000000f00 */
.L_x_138:
[----:B------:R-:W-:Y:S05]  /*10d0*/  BSYNC.RECONVERGENT B0 ;  /* 0x0000000000007941 */ /* 0x000fea0003800200 */
.L_x_136:
        /* <DEDUP_REMOVED lines=58> */
.L_x_140:
[----:B------:R-:W-:Y:S01]  /*1480*/  IMAD.MOV.U32 R36, RZ, RZ, R24 ;  /* 0x000000ffff247224 */ /* 0x000fe200078e0018 */
[----:B------:R-:W-:Y:S01]  /*1490*/  MOV R19, R25 ;  /* 0x0000001900137202 */ /* 0x000fe20000000f00 */
[----:B------:R-:W-:Y:S01]  /*14a0*/  IMAD.MOV.U32 R18, RZ, RZ, R7 ;  /* 0x000000ffff127224 */ /* 0x000fe200078e0007 */
[----:B------:R-:W-:Y:S02]  /*14b0*/  MOV R16, 0x14d0 ;  /* 0x000014d000107802 */ /* 0x000fe40000000f00 */
[----:B------:R-:W-:Y:S05]  /*14c0*/  CALL.REL.NOINC `($__internal_4_$__cuda_sm20_div_s64) ;  /* 0x0000002c00047944 */ /* 0x000fea0003c00000 */
[----:B------:R-:W-:Y:S02]  /*14d0*/  MOV R22, R14 ;  /* 0x0000000e00167202 */ /* 0x000fe40000000f00 */
[----:B------:R-:W-:Y:S02]  /*14e0*/  MOV R23, R13 ;  /* 0x0000000d00177202 */ /* 0x000fe40000000f00 */
.L_x_141:
[----:B------:R-:W-:Y:S05]  /*14f0*/  BSYNC.RECONVERGENT B0 ;  /* 0x0000000000007941 */ /* 0x000fea0003800200 */
.L_x_139:
[----:B------:R-:W0:Y:S01]  /*1500*/  LDCU UR5, c[0x0][0x434] ;  /* 0x00008680ff0577ac */ /* 0x000e220008000800 */
[----:B------:R-:W1:Y:S01]  /*1510*/  S2R R20, SR_TID.X ;  /* 0x0000000000147919 */ /* 0x000e620000002100 */
[----:B------:R-:W-:Y:S01]  /*1520*/  BSSY.RECONVERGENT B0, `(.L_x_142) ;  /* 0x000003f000007945 */ /* 0x000fe20003800200 */
[----:B------:R-:W-:Y:S01]  /*1530*/  IMAD.MOV.U32 R24, RZ, RZ, -0x800000 ;  /* 0xff800000ff187424 */ /* 0x000fe200078e00ff */
[----:B------:R-:W2:Y:S01]  /*1540*/  LDCU UR16, c[0x0][0x534] ;  /* 0x0000a680ff1077ac */ /* 0x000ea20008000800 */
[----:B------:R-:W3:Y:S01]  /*1550*/  S2R R13, SR_CgaCtaId ;  /* 0x00000000000d7919 */ /* 0x000ee20000008800 */
[----:B------:R-:W4:Y:S01]  /*1560*/  LDCU UR9, c[0x0][0x430] ;  /* 0x00008600ff0977ac */ /* 0x000f220008000800 */
[----:B------:R-:W-:Y:S01]  /*1570*/  USHF.R.S32.HI UR4, URZ, 0x1f, UR10 ;  /* 0x0000001fff047899 */ /* 0x000fe2000801140a */
[----:B------:R-:W1:Y:S01]  /*1580*/  LDCU.64 UR12, c[0x0][0x358] ;  /* 0x00006b00ff0c77ac */ /* 0x000e620008000a00 */
[----:B0-----:R-:W-:Y:S02]  /*1590*/  IMAD.U32 R14, RZ, RZ, UR5 ;  /* 0x00000005ff0e7e24 */ /* 0x001fe4000f8e00ff */
[----:B------:R-:W-:-:S03]  /*15a0*/  ULOP3.LUT UR4, UR4, 0x1, URZ, 0xfc, !UPT ;  /* 0x0000000104047892 */ /* 0x000fc6000f8efcff */
[----:B------:R-:W-:Y:S01]  /*15b0*/  IABS R14, R14 ;  /* 0x0000000e000e7213 */ /* 0x000fe20000000000 */
[----:B----4-:R-:W-:-:S03]  /*15c0*/  UIMAD UR9, UR5, UR9, URZ ;  /* 0x00000009050972a4 */ /* 0x010fc6000f8e02ff */
[----:B------:R-:W0:Y:S01]  /*15d0*/  I2F.RP R11, R14 ;  /* 0x0000000e000b7306 */ /* 0x000e220000209400 */
[C---:B-1----:R-:W-:Y:S02]  /*15e0*/  ISETP.GT.U32.AND P1, PT, R20.reuse, 0x7f, PT ;  /* 0x0000007f1400780c */ /* 0x042fe40003f24070 */
[----:B------:R-:W-:Y:S02]  /*15f0*/  LOP3.LUT R26, R20, 0x7, RZ, 0xc0, !PT ;  /* 0x00000007141a7812 */ /* 0x000fe400078ec0ff */
[----:B------:R-:W-:-:S03]  /*1600*/  SHF.R.U32.HI R15, RZ, 0x3, R20 ;  /* 0x00000003ff0f7819 */ /* 0x000fc60000011614 */
[----:B0-----:R-:W0:Y:S02]  /*1610*/  MUFU.RCP R16, R11 ;  /* 0x0000000b00107308 */ /* 0x001e240000001000 */
[----:B0-----:R-:W-:-:S06]  /*1620*/  VIADD R16, R16, 0xffffffe ;  /* 0x0ffffffe10107836 */ /* 0x001fcc0000000000 */
[----:B------:R-:W0:Y:S02]  /*1630*/  F2I.FTZ.U32.TRUNC.NTZ R17, R16 ;  /* 0x0000001000117305 */ /* 0x000e24000021f000 */
[----:B0-----:R-:W-:Y:S02]  /*1640*/  IMAD.MOV R5, RZ, RZ, -R17 ;  /* 0x000000ffff057224 */ /* 0x001fe400078e0a11 */
[----:B------:R-:W-:Y:S02]  /*1650*/  IMAD.MOV.U32 R16, RZ, RZ, RZ ;  /* 0x000000ffff107224 */ /* 0x000fe400078e00ff */
[----:B------:R-:W-:Y:S01]  /*1660*/  IMAD R6, R5, R14, RZ ;  /* 0x0000000e05067224 */ /* 0x000fe200078e02ff */
[----:B------:R-:W-:-:S03]  /*1670*/  IABS R5, R4 ;  /* 0x0000000400057213 */ /* 0x000fc60000000000 */
[----:B------:R-:W-:Y:S01]  /*1680*/  IMAD.HI.U32 R6, R17, R6, R16 ;  /* 0x0000000611067227 */ /* 0x000fe200078e0010 */
[----:B------:R-:W-:-:S05]  /*1690*/  MOV R17, 0xff800000 ;  /* 0xff80000000117802 */ /* 0x000fca0000000f00 */
[----:B------:R-:W-:-:S05]  /*16a0*/  IMAD.HI.U32 R6, R6, R5, RZ ;  /* 0x0000000506067227 */ /* 0x000fca00078e00ff */
[----:B------:R-:W-:-:S05]  /*16b0*/  IADD3 R11, PT, PT, -R6, RZ, RZ ;  /* 0x000000ff060b7210 */ /* 0x000fca0007ffe1ff */
[----:B------:R-:W-:Y:S01]  /*16c0*/  IMAD R5, R14, R11, R5 ;  /* 0x0000000b0e057224 */ /* 0x000fe200078e0205 */
[----:B------:R-:W-:-:S04]  /*16d0*/  SHF.R.U32.HI R11, RZ, 0x4, R20 ;  /* 0x00000004ff0b7819 */ /* 0x000fc80000011614 */
[----:B------:R-:W-:-:S13]  /*16e0*/  ISETP.GT.U32.AND P0, PT, R14, R5, PT ;  /* 0x000000050e00720c */ /* 0x000fda0003f04070 */
[----:B------:R-:W-:Y:S02]  /*16f0*/  @!P0 IMAD.IADD R5, R5, 0x1, -R14 ;  /* 0x0000000105058824 */ /* 0x000fe400078e0a0e */
[----:B------:R-:W-:Y:S01]  /*1700*/  @!P0 VIADD R6, R6, 0x1 ;  /* 0x0000000106068836 */ /* 0x000fe20000000000 */
[----:B------:R-:W-:Y:S02]  /*1710*/  ISETP.NE.AND P0, PT, RZ, UR5, PT ;  /* 0x00000005ff007c0c */ /* 0x000fe4000bf05270 */
[----:B------:R-:W-:Y:S02]  /*1720*/  ISETP.GE.U32.AND P3, PT, R5, R14, PT ;  /* 0x0000000e0500720c */ /* 0x000fe40003f66070 */
[----:B------:R-:W-:Y:S02]  /*1730*/  LOP3.LUT R5, R4, UR5, RZ, 0x3c, !PT ;  /* 0x0000000504057c12 */ /* 0x000fe4000f8e3cff */
[----:B------:R-:W-:Y:S02]  /*1740*/  MOV R14, 0x400 ;  /* 0x00000400000e7802 */ /* 0x000fe40000000f00 */
[----:B------:R-:W-:-:S02]  /*1750*/  ISETP.GE.AND P2, PT, R5, RZ, PT ;  /* 0x000000ff0500720c */ /* 0x000fc40003f46270 */
[----:B---3--:R-:W-:Y:S02]  /*1760*/  LEA R4, R13, R14, 0x18 ;  /* 0x0000000e0d047211 */ /* 0x008fe400078ec0ff */
[----:B------:R-:W-:-:S03]  /*1770*/  LOP3.LUT R5, R20, 0xf, RZ, 0xc0, !PT ;  /* 0x0000000f14057812 */ /* 0x000fc600078ec0ff */
[----:B------:R-:W-:Y:S02]  /*1780*/  @P3 VIADD R6, R6, 0x1 ;  /* 0x0000000106063836 */ /* 0x000fe40000000000 */
[C-C-:B------:R-:W-:Y:S02]  /*1790*/  @!P1 IMAD R14, R11.reuse, 0x44, R4.reuse ;  /* 0x000000440b0e9824 */ /* 0x140fe400078e0204 */
[----:B------:R-:W-:Y:S02]  /*17a0*/  IMAD R4, R26, 0x44, R4 ;  /* 0x000000441a047824 */ /* 0x000fe400078e0204 */
[----:B------:R-:W-:Y:S01]  /*17b0*/  @!P2 IMAD.MOV R6, RZ, RZ, -R6 ;  /* 0x000000ffff06a224 */ /* 0x000fe200078e0a06 */
[----:B--2---:R-:W-:Y:S01]  /*17c0*/  ISETP.GE.AND P2, PT, R11, UR16, PT ;  /* 0x000000100b007c0c */ /* 0x004fe2000bf46270 */
[----:B------:R-:W-:Y:S01]  /*17d0*/  IMAD R25, R15, 0x4, R4 ;  /* 0x000000040f197824 */ /* 0x000fe200078e0204 */
[----:B------:R-:W-:Y:S02]  /*17e0*/  @!P0 LOP3.LUT R6, RZ, UR5, RZ, 0x33, !PT ;  /* 0x00000005ff068c12 */ /* 0x000fe4000f8e33ff */
[----:B------:R-:W-:-:S03]  /*17f0*/  @!P1 LEA R14, R5, R14, 0x2 ;  /* 0x0000000e050e9211 */ /* 0x000fc600078e10ff */
[----:B------:R-:W-:-:S06]  /*1800*/  IMAD R13, R6, UR4, RZ ;  /* 0x00000004060d7c24 */ /* 0x000fcc000f8e02ff */
[----:B------:R-:W-:Y:S05]  /*1810*/  @P2 BRA `(.L_x_143) ;  /* 0x00000000003c2947 */ /* 0x000fea0003800000 */
[----:B------:R-:W-:-:S04]  /*1820*/  UIADD3 UR5, UP0, UPT, UR7, -UR6, URZ ;  /* 0x8000000607057290 */ /* 0x000fc8000ff1e0ff */
[----:B------:R-:W-:Y:S02]  /*1830*/  UIADD3.X UR4, UPT, UPT, UR15, -0x1, URZ, UP0, !UPT ;  /* 0xffffffff0f047890 */ /* 0x000fe400087fe4ff */
[----:B------:R-:W-:-:S04]  /*1840*/  ISETP.LT.U32.AND P0, PT, R5, UR5, PT ;  /* 0x0000000505007c0c */ /* 0x000fc8000bf01070 */
[----:B------:R-:W-:-:S05]  /*1850*/  IMAD.U32 R4, RZ, RZ, UR4 ;  /* 0x00000004ff047e24 */ /* 0x000fca000f8e00ff */
[----:B------:R-:W-:-:S13]  /*1860*/  ISETP.GT.AND.EX P0, PT, R4, RZ, PT, P0 ;  /* 0x000000ff0400720c */ /* 0x000fda0003f04300 */
[----:B------:R-:W-:Y:S05]  /*1870*/  @!P0 BRA `(.L_x_143) ;  /* 0x0000000000248947 */ /* 0x000fea0003800000 */
[----:B------:R-:W0:Y:S01]  /*1880*/  LDCU.64 UR4, c[0x0][0x428] ;  /* 0x00008500ff0477ac */ /* 0x000e220008000a00 */
[----:B------:R-:W-:Y:S01]  /*1890*/  IADD3 R16, P0, PT, R5, UR6, RZ ;  /* 0x0000000605107c10 */ /* 0x000fe2000ff1e0ff */
[----:B------:R-:W-:-:S04]  /*18a0*/  IMAD R4, R11, UR15, RZ ;  /* 0x0000000f0b047c24 */ /* 0x000fc8000f8e02ff */
[----:B------:R-:W-:Y:S02]  /*18b0*/  IMAD.X R17, RZ, RZ, RZ, P0 ;  /* 0x000000ffff117224 */ /* 0x000fe400000e06ff */
[----:B------:R-:W-:-:S05]  /*18c0*/  IMAD.WIDE.U32 R16, R11, UR7, R16 ;  /* 0x000000070b107c25 */ /* 0x000fca000f8e0010 */
[----:B------:R-:W-:Y:S02]  /*18d0*/  IADD3 R4, PT, PT, R17, R4, RZ ;  /* 0x0000000411047210 */ /* 0x000fe40007ffe0ff */
[----:B0-----:R-:W-:-:S04]  /*18e0*/  LEA R18, P0, R16, UR4, 0x2 ;  /* 0x0000000410127c11 */ /* 0x001fc8000f8010ff */
[----:B------:R-:W-:-:S05]  /*18f0*/  LEA.HI.X R19, R16, UR5, R4, 0x2, P0 ;  /* 0x0000000510137c11 */ /* 0x000fca00080f1404 */
[----:B------:R0:W5:Y:S04]  /*1900*/  LDG.E R17, desc[UR12][R18.64] ;  /* 0x0000000c12117981 */ /* 0x000168000c1e1900 */
.L_x_143:
[----:B------:R-:W-:Y:S05]  /*1910*/  BSYNC.RECONVERGENT B0 ;  /* 0x0000000000007941 */ /* 0x000fea0003800200 */
.L_x_142:
[----:B-----5:R1:W-:Y:S01]  /*1920*/  @!P1 STS [R14], R17 ;  /* 0x000000110e009388 */ /* 0x0203e20000000800 */
[----:B------:R-:W2:Y:S08]  /*1930*/  LDC R11, c[0x0][0x3e0] ;  /* 0x0000f800ff0b7b82 */ /* 0x000eb00000000800 */
[----:B------:R-:W-:Y:S01]  /*1940*/  BAR.SYNC.DEFER_BLOCKING 0x0 ;  /* 0x0000000000007b1d */ /* 0x000fe20000010000 */
[----:B------:R-:W-:-:S05]  /*1950*/  ISETP.NE.AND P5, PT, R13, RZ, PT ;  /* 0x000000ff0d00720c */ /* 0x000fca0003fa5270 */
[----:B------:R-:W-:Y:S01]  /*1960*/  BSSY.RECONVERGENT B1, `(.L_x_144) ;  /* 0x0000176000017945 */ /* 0x000fe20003800200 */
[----:B-1----:R-:W-:Y:S02]  /*1970*/  IABS R17, R13 ;  /* 0x0000000d00117213 */ /* 0x002fe40000000000 */
[----:B--2---:R-:W-:Y:S01]  /*1980*/  IABS R4, R11 ;  /* 0x0000000b00047213 */ /* 0x004fe20000000000 */
[----:B------:R-:W1:Y:S01]  /*1990*/  @!P1 LDS R24, [R25] ;  /* 0x0000000019189984 */ /* 0x000e620000000800 */
[----:B0-----:R-:W0:Y:S08]  /*19a0*/  I2F.RP R18, R17 ;  /* 0x0000001100127306 */ /* 0x001e300000209400 */
[----:B------:R-:W2:Y:S08]  /*19b0*/  I2F.RP R16, R4 ;  /* 0x0000000400107306 */ /* 0x000eb00000209400 */
[----:B0-----:R-:W0:Y:S08]  /*19c0*/  MUFU.RCP R30, R18 ;  /* 0x00000012001e7308 */ /* 0x001e300000001000 */
[----:B--2---:R-:W2:Y:S01]  /*19d0*/  MUFU.RCP R34, R16 ;  /* 0x0000001000227308 */ /* 0x004ea20000001000 */
[----:B0-----:R-:W-:-:S07]  /*19e0*/  VIADD R30, R30, 0xffffffe ;  /* 0x0ffffffe1e1e7836 */ /* 0x001fce0000000000 */
[----:B------:R-:W0:Y:S01]  /*19f0*/  F2I.FTZ.U32.TRUNC.NTZ R31, R30 ;  /* 0x0000001e001f7305 */ /* 0x000e22000021f000 */
[----:B-1----:R-:W1:Y:S01]  /*1a00*/  SHFL.BFLY PT, R19, R24, 0x4, 0x1f ;  /* 0x0c801f0018137f89 */ /* 0x002e6200000e0000 */
[----:B--2---:R-:W-:-:S06]  /*1a10*/  VIADD R34, R34, 0xffffffe ;  /* 0x0ffffffe22227836 */ /* 0x004fcc0000000000 */
[----:B------:R-:W2:Y:S01]  /*1a20*/  F2I.FTZ.U32.TRUNC.NTZ R35, R34 ;  /* 0x0000002200237305 */ /* 0x000ea2000021f000 */
[----:B0-----:R-:W-:Y:S02]  /*1a30*/  IMAD.MOV R16, RZ, RZ, -R31 ;  /* 0x000000ffff107224 */ /* 0x001fe400078e0a1f */
[----:B------:R-:W-:Y:S02]  /*1a40*/  IMAD.MOV.U32 R30, RZ, RZ, RZ ;  /* 0x000000ffff1e7224 */ /* 0x000fe400078e00ff */
[--C-:B--2---:R-:W-:Y:S01]  /*1a50*/  IMAD.MOV R21, RZ, RZ, -R35.reuse ;  /* 0x000000ffff157224 */ /* 0x104fe200078e0a23 */
[----:B-1----:R-:W-:Y:S01]  /*1a60*/  FMNMX.FTZ R19, R19, R24, !PT ;  /* 0x0000001813137209 */ /* 0x002fe20007810000 */
[----:B------:R-:W-:Y:S02]  /*1a70*/  IMAD.MOV.U32 R34, RZ, RZ, RZ ;  /* 0x000000ffff227224 */ /* 0x000fe400078e00ff */
[----:B------:R-:W-:Y:S02]  /*1a80*/  IMAD R18, R21, R4, RZ ;  /* 0x0000000415127224 */ /* 0x000fe400078e02ff */
[----:B------:R-:W0:Y:S02]  /*1a90*/  SHFL.BFLY PT, R28, R19, 0x2, 0x1f ;  /* 0x0c401f00131c7f89 */ /* 0x000e2400000e0000 */
[----:B------:R-:W-:Y:S01]  /*1aa0*/  IMAD.HI.U32 R18, R35, R18, R34 ;  /* 0x0000001223127227 */ /* 0x000fe200078e0022 */
[----:B0-----:R-:W-:-:S05]  /*1ab0*/  FMNMX.FTZ R28, R19, R28, !PT ;  /* 0x0000001c131c7209 */ /* 0x001fca0007810000 */
[----:B------:R-:W0:Y:S02]  /*1ac0*/  SHFL.BFLY PT, R5, R28, 0x1, 0x1f ;  /* 0x0c201f001c057f89 */ /* 0x000e2400000e0000 */
[----:B0-----:R-:W-:-:S04]  /*1ad0*/  FMNMX.FTZ R5, R28, R5, !PT ;  /* 0x000000051c057209 */ /* 0x001fc80007810000 */
[----:B------:R-:W-:-:S04]  /*1ae0*/  FSETP.NEU.FTZ.AND P0, PT, R5, -INF , PT ;  /* 0xff8000000500780b */ /* 0x000fc80003f1d000 */
[----:B------:R-:W-:-:S05]  /*1af0*/  FSEL R5, R5, RZ, P0 ;  /* 0x000000ff05057208 */ /* 0x000fca0000000000 */
[----:B------:R-:W-:-:S04]  /*1b00*/  FADD.FTZ R14, -R5, R24 ;  /* 0x00000018050e7221 */ /* 0x000fc80000010100 */
[----:B------:R-:W-:-:S06]  /*1b10*/  FMUL.FTZ R28, R14, 1.4426950216293334961 ;  /* 0x3fb8aa3b0e1c7820 */ /* 0x000fcc0000410000 */
[----:B------:R-:W0:Y:S02]  /*1b20*/  MUFU.EX2 R28, R28 ;  /* 0x0000001c001c7308 */ /* 0x000e240000000800 */
[----:B0-----:R-:W0:Y:S02]  /*1b30*/  SHFL.BFLY PT, R19, R28, 0x4, 0x1f ;  /* 0x0c801f001c137f89 */ /* 0x001e2400000e0000 */
[----:B0-----:R-:W-:Y:S01]  /*1b40*/  FADD.FTZ R19, R28, R19 ;  /* 0x000000131c137221 */ /* 0x001fe20000010000 */
[----:B------:R-:W-:Y:S01]  /*1b50*/  IADD3 R28, PT, PT, R0, R17, RZ ;  /* 0x00000011001c7210 */ /* 0x000fe20007ffe0ff */
[----:B------:R-:W-:-:S03]  /*1b60*/  IMAD.MOV.U32 R0, RZ, RZ, R16 ;  /* 0x000000ffff007224 */ /* 0x000fc600078e0010 */
[----:B------:R-:W0:Y:S01]  /*1b70*/  SHFL.BFLY PT, R14, R19, 0x2, 0x1f ;  /* 0x0c401f00130e7f89 */ /* 0x000e2200000e0000 */
[----:B------:R-:W-:Y:S01]  /*1b80*/  IMAD R21, R0, R17, RZ ;  /* 0x0000001100157224 */ /* 0x000fe200078e02ff */
[----:B------:R-:W-:Y:S02]  /*1b90*/  IABS R16, R28 ;  /* 0x0000001c00107213 */ /* 0x000fe40000000000 */
[----:B------:R-:W-:Y:S01]  /*1ba0*/  IABS R0, R13 ;  /* 0x0000000d00007213 */ /* 0x000fe20000000000 */
[----:B------:R-:W-:-:S03]  /*1bb0*/  IMAD.HI.U32 R21, R31, R21, R30 ;  /* 0x000000151f157227 */ /* 0x000fc600078e001e */
[----:B------:R-:W-:Y:S01]  /*1bc0*/  IADD3 R0, PT, PT, RZ, -R0, RZ ;  /* 0x80000000ff007210 */ /* 0x000fe20007ffe0ff */
[----:B------:R-:W-:-:S04]  /*1bd0*/  IMAD.HI.U32 R18, R18, R16, RZ ;  /* 0x0000001012127227 */ /* 0x000fc800078e00ff */
[----:B------:R-:W-:-:S04]  /*1be0*/  IMAD.HI.U32 R27, R21, R16, RZ ;  /* 0x00000010151b7227 */ /* 0x000fc800078e00ff */
[----:B------:R-:W-:Y:S02]  /*1bf0*/  IMAD R0, R27, R0, R16 ;  /* 0x000000001b007224 */ /* 0x000fe400078e0210 */
[----:B------:R-:W-:-:S03]  /*1c00*/  IMAD.MOV R21, RZ, RZ, -R18 ;  /* 0x000000ffff157224 */ /* 0x000fc600078e0a12 */
[----:B------:R-:W-:Y:S01]  /*1c10*/  ISETP.GT.U32.AND P1, PT, R17, R0, PT ;  /* 0x000000001100720c */ /* 0x000fe20003f24070 */
[----:B------:R-:W-:Y:S02]  /*1c20*/  IMAD R21, R4, R21, R16 ;  /* 0x0000001504157224 */ /* 0x000fe400078e0210 */
[----:B0-----:R-:W-:-:S03]  /*1c30*/  FADD.FTZ R14, R19, R14 ;  /* 0x0000000e130e7221 */ /* 0x001fc60000010000 */
[----:B------:R-:W-:Y:S02]  /*1c40*/  ISETP.GT.U32.AND P0, PT, R4, R21, PT ;  /* 0x000000150400720c */ /* 0x000fe40003f04070 */
[----:B------:R-:W0:Y:S05]  /*1c50*/  SHFL.BFLY PT, R19, R14, 0x1, 0x1f ;  /* 0x0c201f000e137f89 */ /* 0x000e2a00000e0000 */
[----:B------:R-:W-:Y:S01]  /*1c60*/  @!P1 IMAD.IADD R0, R0, 0x1, -R17 ;  /* 0x0000000100009824 */ /* 0x000fe200078e0a11 */
[----:B------:R-:W-:-:S04]  /*1c70*/  @!P1 IADD3 R27, PT, PT, R27, 0x1, RZ ;  /* 0x000000011b1b9810 */ /* 0x000fc80007ffe0ff */
[-C--:B------:R-:W-:Y:S01]  /*1c80*/  ISETP.GE.U32.AND P2, PT, R0, R17.reuse, PT ;  /* 0x000000110000720c */ /* 0x080fe20003f46070 */
[----:B------:R-:W-:Y:S01]  /*1c90*/  @!P0 IMAD.IADD R21, R21, 0x1, -R4 ;  /* 0x0000000115158824 */ /* 0x000fe200078e0a04 */
[----:B------:R-:W-:Y:S01]  /*1ca0*/  LOP3.LUT R0, R28, R17, RZ, 0x3c, !PT ;  /* 0x000000111c007212 */ /* 0x000fe200078e3cff */
[----:B------:R-:W-:Y:S01]  /*1cb0*/  @!P0 VIADD R18, R18, 0x1 ;  /* 0x0000000112128836 */ /* 0x000fe20000000000 */
[----:B------:R-:W-:Y:S02]  /*1cc0*/  LOP3.LUT R28, R28, R11, RZ, 0x3c, !PT ;  /* 0x0000000b1c1c7212 */ /* 0x000fe400078e3cff */
[----:B------:R-:W-:Y:S02]  /*1cd0*/  ISETP.GE.U32.AND P4, PT, R21, R4, PT ;  /* 0x000000041500720c */ /* 0x000fe40003f86070 */
[----:B------:R-:W-:Y:S02]  /*1ce0*/  ISETP.NE.AND P0, PT, R11, RZ, PT ;  /* 0x000000ff0b00720c */ /* 0x000fe40003f05270 */
[----:B------:R-:W-:-:S02]  /*1cf0*/  ISETP.GE.AND P3, PT, R0, RZ, PT ;  /* 0x000000ff0000720c */ /* 0x000fc40003f66270 */
[----:B------:R-:W-:Y:S01]  /*1d00*/  SHF.R.S32.HI R21, RZ, 0x1f, R13 ;  /* 0x0000001fff157819 */ /* 0x000fe2000001140d */
[----:B0-----:R-:W-:Y:S01]  /*1d10*/  FADD.FTZ R19, R14, R19 ;  /* 0x000000130e137221 */ /* 0x001fe20000010000 */
[----:B------:R-:W-:Y:S01]  /*1d20*/  @P2 VIADD R27, R27, 0x1 ;  /* 0x000000011b1b2836 */ /* 0x000fe20000000000 */
[----:B------:R-:W-:-:S03]  /*1d30*/  ISETP.GE.AND P2, PT, R28, RZ, PT ;  /* 0x000000ff1c00720c */ /* 0x000fc60003f46270 */
[----:B------:R-:W-:Y:S01]  /*1d40*/  FSETP.NE.FTZ.AND P1, PT, R19, RZ, PT ;  /* 0x000000ff1300720b */ /* 0x000fe20003f35000 */
[----:B------:R-:W-:-:S04]  /*1d50*/  @P4 VIADD R18, R18, 0x1 ;  /* 0x0000000112124836 */ /* 0x000fc80000000000 */
[----:B------:R-:W-:Y:S02]  /*1d60*/  @!P3 IADD3 R27, PT, PT, -R27, RZ, RZ ;  /* 0x000000ff1b1bb210 */ /* 0x000fe40007ffe1ff */
[----:B------:R-:W-:Y:S02]  /*1d70*/  ISETP.NE.AND P3, PT, R6, RZ, PT ;  /* 0x000000ff0600720c */ /* 0x000fe40003f65270 */
[----:B------:R-:W-:Y:S01]  /*1d80*/  @!P5 LOP3.LUT R27, RZ, R17, RZ, 0x33, !PT ;  /* 0x00000011ff1bd212 */ /* 0x000fe200078e33ff */
[----:B------:R-:W-:Y:S01]  /*1d90*/  @!P2 IMAD.MOV R18, RZ, RZ, -R18 ;  /* 0x000000ffff12a224 */ /* 0x000fe200078e0a12 */
[----:B------:R-:W-:Y:S02]  /*1da0*/  @!P0 LOP3.LUT R18, RZ, R11, RZ, 0x33, !PT ;  /* 0x0000000bff128212 */ /* 0x000fe400078e33ff */
[----:B------:R-:W0:Y:S01]  /*1db0*/  @P1 MUFU.LG2 R0, R19 ;  /* 0x0000001300001308 */ /* 0x000e220000000c00 */
[----:B------:R-:W-:Y:S02]  /*1dc0*/  LOP3.LUT P0, RZ, R20, 0x387, RZ, 0xc0, !PT ;  /* 0x0000038714ff7812 */ /* 0x000fe4000780c0ff */
[----:B------:R-:W-:-:S02]  /*1dd0*/  SEL R4, RZ, 0x1, !P3 ;  /* 0x00000001ff047807 */ /* 0x000fc40005800000 */
[----:B------:R-:W-:Y:S02]  /*1de0*/  ISETP.LT.U32.AND P2, PT, R22, R27, PT ;  /* 0x0000001b1600720c */ /* 0x000fe40003f41070 */
[----:B------:R-:W-:Y:S02]  /*1df0*/  SHF.R.S32.HI R17, RZ, 0x1f, R27 ;  /* 0x0000001fff117819 */ /* 0x000fe4000001141b */
[----:B------:R-:W-:Y:S02]  /*1e00*/  LOP3.LUT R4, R21, R4, RZ, 0xfc, !PT ;  /* 0x0000000415047212 */ /* 0x000fe400078efcff */
[----:B------:R-:W-:Y:S01]  /*1e10*/  ISETP.LT.AND.EX P2, PT, R23, R17, PT, P2 ;  /* 0x000000111700720c */ /* 0x000fe20003f41320 */
[----:B------:R-:W-:Y:S02]  /*1e20*/  IMAD R17, R18, UR11, RZ ;  /* 0x0000000b12117c24 */ /* 0x000fe4000f8e02ff */
[----:B------:R-:W-:Y:S01]  /*1e30*/  IMAD.MOV.U32 R23, RZ, RZ, 0x7f800000 ;  /* 0x7f800000ff177424 */ /* 0x000fe200078e00ff */
[----:B------:R-:W-:Y:S01]  /*1e40*/  SEL R6, R22, R27, P2 ;  /* 0x0000001b16067207 */ /* 0x000fe20001000000 */
[----:B------:R-:W-:-:S02]  /*1e50*/  IMAD R4, R4, R17, RZ ;  /* 0x0000001104047224 */ /* 0x000fc400078e02ff */
[----:B0-----:R-:W-:Y:S01]  /*1e60*/  @P1 FFMA.FTZ R23, R0, 0.69314718246459960938, R5 ;  /* 0x3f31721800171823 */ /* 0x001fe20000010005 */
[----:B------:R-:W-:Y:S01]  /*1e70*/  IMAD R5, R13, UR9, RZ ;  /* 0x000000090d057c24 */ /* 0x000fe2000f8e02ff */
[----:B------:R-:W-:Y:S05]  /*1e80*/  @P0 BRA `(.L_x_145) ;  /* 0x00000010008c0947 */ /* 0x000fea0003800000 */
        /* <DEDUP_REMOVED lines=28> */
[----:B------:R-:W-:Y:S01]  /*2050*/  ISETP.NE.U32.AND P0, PT, R34, RZ, PT ;  /* 0x000000ff2200720c */ /* 0x000fe20003f05070 */
[----:B------:R-:W-:-:S06]  /*2060*/  HFMA2 R31, -RZ, RZ, 0, 0 ;  /* 0x00000000ff1f7431 */ /* 0x000fcc00000001ff */
        /* <DEDUP_REMOVED lines=20> */
.L_x_147:
[----:B------:R-:W-:Y:S01]  /*21b0*/  IMAD.MOV.U32 R36, RZ, RZ, R30 ;  /* 0x000000ffff247224 */ /* 0x000fe200078e001e */
[----:B------:R-:W-:Y:S01]  /*21c0*/  MOV R19, RZ ;  /* 0x000000ff00137202 */ /* 0x000fe20000000f00 */
[----:B------:R-:W-:Y:S01]  /*21d0*/  IMAD.MOV.U32 R18, RZ, RZ, R34 ;  /* 0x000000ffff127224 */ /* 0x000fe200078e0022 */
[----:B------:R-:W-:Y:S02]  /*21e0*/  MOV R16, 0x2200 ;  /* 0x0000220000107802 */ /* 0x000fe40000000f00 */
[----:B------:R-:W-:Y:S05]  /*21f0*/  CALL.REL.NOINC `($__internal_4_$__cuda_sm20_div_s64) ;  /* 0x0000001c00b87944 */ /* 0x000fea0003c00000 */
[----:B------:R-:W-:Y:S02]  /*2200*/  IADD3 R11, PT, PT, -R14, RZ, RZ ;  /* 0x000000ff0e0b7210 */ /* 0x000fe40007ffe1ff */
[----:B------:R-:W-:-:S03]  /*2210*/  MOV R31, R13 ;  /* 0x0000000d001f7202 */ /* 0x000fc60000000f00 */
[----:B------:R-:W-:Y:S01]  /*2220*/  IMAD R11, R34, R11, R30 ;  /* 0x0000000b220b7224 */ /* 0x000fe200078e021e */
[----:B------:R-:W-:-:S07]  /*2230*/  MOV R30, R14 ;  /* 0x0000000e001e7202 */ /* 0x000fce0000000f00 */
.L_x_148:
[----:B------:R-:W-:Y:S01]  /*2240*/  IABS R17, UR14 ;  /* 0x0000000e00117c13 */ /* 0x000fe20008000000 */
[----:B------:R-:W-:Y:S01]  /*2250*/  IMAD R3, R3, R12, RZ ;  /* 0x0000000c03037224 */ /* 0x000fe200078e02ff */
[----:B------:R-:W-:Y:S01]  /*2260*/  IABS R13, UR14 ;  /* 0x0000000e000d7c13 */ /* 0x000fe20008000000 */
[----:B------:R-:W-:Y:S01]  /*2270*/  BSSY.RECONVERGENT B0, `(.L_x_149) ;  /* 0x0000040000007945 */ /* 0x000fe20003800200 */
[----:B------:R-:W0:Y:S01]  /*2280*/  I2F.U32.RP R21, R17 ;  /* 0x0000001100157306 */ /* 0x000e220000209000 */
[----:B------:R-:W-:Y:S01]  /*2290*/  IABS R14, R11 ;  /* 0x0000000b000e7213 */ /* 0x000fe20000000000 */
[----:B------:R-:W-:Y:S01]  /*22a0*/  IMAD R3, R9, R2, R3 ;  /* 0x0000000209037224 */ /* 0x000fe200078e0203 */
[----:B------:R-:W-:-:S04]  /*22b0*/  LOP3.LUT R2, R11, UR14, RZ, 0x3c, !PT ;  /* 0x0000000e0b027c12 */ /* 0x000fc8000f8e3cff */
[----:B------:R-:W-:Y:S01]  /*22c0*/  ISETP.GE.AND P0, PT, R2, RZ, PT ;  /* 0x000000ff0200720c */ /* 0x000fe20003f06270 */
[----:B0-----:R-:W0:Y:S02]  /*22d0*/  MUFU.RCP R18, R21 ;  /* 0x0000001500127308 */ /* 0x001e240000001000 */
[----:B0-----:R-:W-:-:S06]  /*22e0*/  VIADD R18, R18, 0xffffffe ;  /* 0x0ffffffe12127836 */ /* 0x001fcc0000000000 */
[----:B------:R-:W0:Y:S02]  /*22f0*/  F2I.FTZ.U32.TRUNC.NTZ R19, R18 ;  /* 0x0000001200137305 */ /* 0x000e24000021f000 */
[----:B0-----:R-:W-:Y:S01]  /*2300*/  IMAD.MOV R16, RZ, RZ, -R19 ;  /* 0x000000ffff107224 */ /* 0x001fe200078e0a13 */
[----:B------:R-:W-:-:S03]  /*2310*/  MOV R18, RZ ;  /* 0x000000ff00127202 */ /* 0x000fc60000000f00 */
[----:B------:R-:W-:-:S04]  /*2320*/  IMAD R16, R16, R17, RZ ;  /* 0x0000001110107224 */ /* 0x000fc800078e02ff */
        /* <DEDUP_REMOVED lines=8> */
[----:B------:R-:W-:-:S06]  /*23b0*/  IMAD R3, R3, R32, RZ ;  /* 0x0000002003037224 */ /* 0x000fcc00078e02ff */
        /* <DEDUP_REMOVED lines=36> */
.L_x_150:
[----:B------:R-:W-:Y:S01]  /*2600*/  IMAD.MOV.U32 R36, RZ, RZ, R30 ;  /* 0x000000ffff247224 */ /* 0x000fe200078e001e */
[----:B------:R-:W-:Y:S01]  /*2610*/  MOV R19, R31 ;  /* 0x0000001f00137202 */ /* 0x000fe20000000f00 */
[----:B------:R-:W-:Y:S01]  /*2620*/  IMAD.MOV.U32 R18, RZ, RZ, R34 ;  /* 0x000000ffff127224 */ /* 0x000fe200078e0022 */
[----:B------:R-:W-:Y:S02]  /*2630*/  MOV R16, 0x2650 ;  /* 0x0000265000107802 */ /* 0x000fe40000000f00 */
[----:B------:R-:W-:Y:S05]  /*2640*/  CALL.REL.NOINC `($__internal_4_$__cuda_sm20_div_s64) ;  /* 0x0000001800a47944 */ /* 0x000fea0003c00000 */
[----:B------:R-:W-:-:S05]  /*2650*/  IADD3 R31, PT, PT, -R14, RZ, RZ ;  /* 0x000000ff0e1f7210 */ /* 0x000fca0007ffe1ff */
[----:B------:R-:W-:Y:S02]  /*2660*/  IMAD R31, R31, R34, R30 ;  /* 0x000000221f1f7224 */ /* 0x000fe400078e021e */
.L_x_151:
[----:B------:R-:W-:Y:S05]  /*2670*/  BSYNC.RECONVERGENT B0 ;  /* 0x0000000000007941 */ /* 0x000fea0003800200 */
.L_x_149:
[----:B------:R-:W-:Y:S01]  /*2680*/  IABS R16, R12 ;  /* 0x0000000c00107213 */ /* 0x000fe20000000000 */
[----:B------:R-:W0:Y:S01]  /*2690*/  LDC R22, c[0x0][0x3e0] ;  /* 0x0000f800ff167b82 */ /* 0x000e220000000800 */
[----:B------:R-:W-:Y:S01]  /*26a0*/  IABS R11, R7 ;  /* 0x00000007000b7213 */ /* 0x000fe20000000000 */
[----:B------:R-:W1:Y:S01]  /*26b0*/  LDCU UR15, c[0x0][0x430] ;  /* 0x00008600ff0f77ac */ /* 0x000e620008000800 */
[----:B------:R-:W2:Y:S01]  /*26c0*/  I2F.U32.RP R17, R16 ;  /* 0x0000001000117306 */ /* 0x000ea20000209000 */
[----:B------:R-:W-:Y:S02]  /*26d0*/  IABS R13, R9 ;  /* 0x00000009000d7213 */ /* 0x000fe40000000000 */
[----:B------:R-:W-:Y:S01]  /*26e0*/  IABS R21, R6 ;  /* 0x0000000600157213 */ /* 0x000fe20000000000 */
[----:B------:R-:W3:Y:S01]  /*26f0*/  LDCU UR4, c[0x0][0x434] ;  /* 0x00008680ff0477ac */ /* 0x000ee20008000800 */
[----:B------:R-:W-:Y:S02]  /*2700*/  IABS R27, R31 ;  /* 0x0000001f001b7213 */ /* 0x000fe40000000000 */
[----:B------:R-:W-:Y:S01]  /*2710*/  ISETP.NE.AND P5, PT, R12, RZ, PT ;  /* 0x000000ff0c00720c */ /* 0x000fe20003fa5270 */
[----:B------:R-:W4:Y:S08]  /*2720*/  I2F.U32.RP R18, R11 ;  /* 0x0000000b00127306 */ /* 0x000f300000209000 */
[----:B--2---:R-:W2:Y:S01]  /*2730*/  MUFU.RCP R17, R17 ;  /* 0x0000001100117308 */ /* 0x004ea20000001000 */
[----:B-1----:R-:W-:Y:S01]  /*2740*/  USEL UR15, UR15, 0x1, UP1 ;  /* 0x000000010f0f7887 */ /* 0x002fe20008800000 */
[----:B0-----:R-:W-:-:S03]  /*2750*/  ISETP.LT.U32.AND P0, PT, R22, 0x1, PT ;  /* 0x000000011600780c */ /* 0x001fc60003f01070 */
[----:B------:R-:W-:-:S03]  /*2760*/  USHF.R.S32.HI UR5, URZ, 0x1f, UR15 ;  /* 0x0000001fff057899 */ /* 0x000fc6000801140f */
[----:B----4-:R-:W0:Y:S01]  /*2770*/  MUFU.RCP R34, R18 ;  /* 0x0000001200227308 */ /* 0x010e220000001000 */
[----:B------:R-:W-:Y:S01]  /*2780*/  ISETP.LT.AND.EX P0, PT, R0, RZ, PT, P0 ;  /* 0x000000ff0000720c */ /* 0x000fe20003f01300 */
[----:B---3--:R-:W-:Y:S01]  /*2790*/  UIMAD UR4, UR15, UR4, URZ ;  /* 0x000000040f0472a4 */ /* 0x008fe2000f8e02ff */
[----:B------:R-:W-:Y:S02]  /*27a0*/  IABS R0, R7 ;  /* 0x0000000700007213 */ /* 0x000fe40000000000 */
[----:B------:R-:W-:-:S03]  /*27b0*/  SEL R22, R22, 0x1, P0 ;  /* 0x0000000116167807 */ /* 0x000fc60000000000 */
[----:B------:R-:W-:Y:S01]  /*27c0*/  I2F.U32.RP R33, R13 ;  /* 0x0000000d00217306 */ /* 0x000fe20000209000 */
[----:B------:R-:W-:Y:S01]  /*27d0*/  IABS R19, R22 ;  /* 0x0000001600137213 */ /* 0x000fe20000000000 */
[----:B--2---:R-:W-:Y:S02]  /*27e0*/  VIADD R36, R17, 0xffffffe ;  /* 0x0ffffffe11247836 */ /* 0x004fe40000000000 */
[----:B------:R-:W-:-:S04]  /*27f0*/  IMAD.MOV R0, RZ, RZ, -R0 ;  /* 0x000000ffff007224 */ /* 0x000fc800078e0a00 */
[----:B------:R-:W1:Y:S01]  /*2800*/  F2I.FTZ.U32.TRUNC.NTZ R37, R36 ;  /* 0x0000002400257305 */ /* 0x000e62000021f000 */
[----:B0-----:R-:W-:Y:S01]  /*2810*/  VIADD R34, R34, 0xffffffe ;  /* 0x0ffffffe22227836 */ /* 0x001fe20000000000 */
[----:B------:R-:W-:-:S04]  /*2820*/  IABS R18, R12 ;  /* 0x0000000c00127213 */ /* 0x000fc80000000000 */
[----:B------:R-:W-:Y:S02]  /*2830*/  IADD3 R18, PT, PT, RZ, -R18, RZ ;  /* 0x80000012ff127210 */ /* 0x000fe40007ffe0ff */
[----:B------:R-:W0:Y:S01]  /*2840*/  F2I.FTZ.U32.TRUNC.NTZ R35, R34 ;  /* 0x0000002200237305 */ /* 0x000e22000021f000 */
[----:B-1----:R-:W-:-:S07]  /*2850*/  IMAD.MOV R17, RZ, RZ, -R37 ;  /* 0x000000ffff117224 */ /* 0x002fce00078e0a25 */
[----:B------:R-:W1:Y:S01]  /*2860*/  I2F.U32.RP R28, R19 ;  /* 0x00000013001c7306 */ /* 0x000e620000209000 */
[----:B------:R-:W-:Y:S02]  /*2870*/  IMAD.MOV.U32 R36, RZ, RZ, RZ ;  /* 0x000000ffff247224 */ /* 0x000fe400078e00ff */
[----:B------:R-:W-:Y:S02]  /*2880*/  IMAD R17, R17, R16, RZ ;  /* 0x0000001011117224 */ /* 0x000fe400078e02ff */
[----:B0-----:R-:W-:-:S03]  /*2890*/  IMAD.MOV R30, RZ, RZ, -R35 ;  /* 0x000000ffff1e7224 */ /* 0x001fc600078e0a23 */
[----:B------:R-:W0:Y:S01]  /*28a0*/  MUFU.RCP R33, R33 ;  /* 0x0000002100217308 */ /* 0x000e220000001000 */
[----:B------:R-:W-:Y:S02]  /*28b0*/  IMAD.MOV.U32 R34, RZ, RZ, RZ ;  /* 0x000000ffff227224 */ /* 0x000fe400078e00ff */
[----:B------:R-:W-:Y:S02]  /*28c0*/  IMAD R30, R30, R11, RZ ;  /* 0x0000000b1e1e7224 */ /* 0x000fe400078e02ff */
[----:B------:R-:W-:Y:S01]  /*28d0*/  IMAD.HI.U32 R32, R37, R17, R36 ;  /* 0x0000001125207227 */ /* 0x000fe200078e0024 */
[----:B------:R-:W-:Y:S02]  /*28e0*/  IABS R17, R14 ;  /* 0x0000000e00117213 */ /* 0x000fe40000000000 */
[----:B-1----:R-:W1:Y:S01]  /*28f0*/  MUFU.RCP R28, R28 ;  /* 0x0000001c001c7308 */ /* 0x002e620000001000 */
[----:B------:R-:W-:-:S04]  /*2900*/  IMAD.HI.U32 R30, R35, R30, R34 ;  /* 0x0000001e231e7227 */ /* 0x000fc800078e0022 */
[----:B------:R-:W-:-:S04]  /*2910*/  IMAD.HI.U32 R34, R32, R27, RZ ;  /* 0x0000001b20227227 */ /* 0x000fc800078e00ff */
[----:B------:R-:W-:Y:S01]  /*2920*/  HFMA2 R32, -RZ, RZ, 0, 0 ;  /* 0x00000000ff207431 */ /* 0x000fe200000001ff */
[----:B------:R-:W2:Y:S01]  /*2930*/  I2F.U32.RP R29, R21 ;  /* 0x00000015001d7306 */ /* 0x000ea20000209000 */
[----:B------:R-:W-:Y:S01]  /*2940*/  IMAD.HI.U32 R30, R30, R17, RZ ;  /* 0x000000111e1e7227 */ /* 0x000fe200078e00ff */
[----:B0-----:R-:W-:-:S03]  /*2950*/  IADD3 R33, PT, PT, R33, 0xffffffe, RZ ;  /* 0x0ffffffe21217810 */ /* 0x001fc60007ffe0ff */
[----:B------:R-:W-:Y:S01]  /*2960*/  IMAD R27, R34, R18, R27 ;  /* 0x00000012221b7224 */ /* 0x000fe200078e021b */
[----:B------:R-:W-:Y:S01]  /*2970*/  LOP3.LUT R18, R14, R7, RZ, 0x3c, !PT ;  /* 0x000000070e127212 */ /* 0x000fe200078e3cff */
[----:B------:R-:W-:Y:S01]  /*2980*/  IMAD R0, R30, R0, R17 ;  /* 0x000000001e007224 */ /* 0x000fe200078e0211 */
[----:B------:R-:W0:Y:S01]  /*2990*/  F2I.FTZ.U32.TRUNC.NTZ R33, R33 ;  /* 0x0000002100217305 */ /* 0x000e22000021f000 */
[----:B-1----:R-:W-:Y:S01]  /*29a0*/  VIADD R28, R28, 0xffffffe ;  /* 0x0ffffffe1c1c7836 */ /* 0x002fe20000000000 */
[----:B------:R-:W-:Y:S02]  /*29b0*/  ISETP.GT.U32.AND P3, PT, R16, R27, PT ;  /* 0x0000001b1000720c */ /* 0x000fe40003f64070 */
[----:B------:R-:W-:Y:S02]  /*29c0*/  ISETP.GT.U32.AND P1, PT, R11, R0, PT ;  /* 0x000000000b00720c */ /* 0x000fe40003f24070 */
[----:B------:R-:W-:Y:S02]  /*29d0*/  ISETP.GE.AND P0, PT, R18, RZ, PT ;  /* 0x000000ff1200720c */ /* 0x000fe40003f06270 */
[----:B--2---:R-:W1:Y:S01]  /*29e0*/  MUFU.RCP R29, R29 ;  /* 0x0000001d001d7308 */ /* 0x004e620000001000 */
[----:B------:R-:W-:-:S05]  /*29f0*/  IABS R18, R9 ;  /* 0x0000000900127213 */ /* 0x000fca0000000000 */
[----:B------:R-:W-:Y:S02]  /*2a00*/  IMAD.MOV R18, RZ, RZ, -R18 ;  /* 0x000000ffff127224 */ /* 0x000fe400078e0a12 */
[----:B------:R-:W2:Y:S01]  /*2a10*/  F2I.FTZ.U32.TRUNC.NTZ R37, R28 ;  /* 0x0000001c00257305 */ /* 0x000ea2000021f000 */
[----:B0-----:R-:W-:Y:S02]  /*2a20*/  IMAD.MOV R17, RZ, RZ, -R33 ;  /* 0x000000ffff117224 */ /* 0x001fe400078e0a21 */
[----:B------:R-:W-:Y:S02]  /*2a30*/  @!P3 IMAD.IADD R27, R27, 0x1, -R16 ;  /* 0x000000011b1bb824 */ /* 0x000fe400078e0a10 */
[----:B------:R-:W-:Y:S02]  /*2a40*/  IMAD R17, R17, R13, RZ ;  /* 0x0000000d11117224 */ /* 0x000fe400078e02ff */
[----:B------:R-:W-:Y:S01]  /*2a50*/  @!P1 IMAD.IADD R0, R0, 0x1, -R11 ;  /* 0x0000000100009824 */ /* 0x000fe200078e0a0b */
[----:B------:R-:W-:Y:S01]  /*2a60*/  ISETP.GE.U32.AND P6, PT, R27, R16, PT ;  /* 0x000000101b00720c */ /* 0x000fe20003fc6070 */
[----:B------:R-:W-:Y:S01]  /*2a70*/  IMAD.HI.U32 R17, R33, R17, R32 ;  /* 0x0000001121117227 */ /* 0x000fe200078e0020 */
[----:B------:R-:W-:-:S02]  /*2a80*/  LOP3.LUT R27, R31, R12, RZ, 0x3c, !PT ;  /* 0x0000000c1f1b7212 */ /* 0x000fc400078e3cff */
[----:B------:R-:W-:Y:S01]  /*2a90*/  ISETP.GE.U32.AND P4, PT, R0, R11, PT ;  /* 0x0000000b0000720c */ /* 0x000fe20003f86070 */
[----:B-1----:R-:W-:Y:S01]  /*2aa0*/  VIADD R29, R29, 0xffffffe ;  /* 0x0ffffffe1d1d7836 */ /* 0x002fe20000000000 */
[----:B------:R-:W-:Y:S01]  /*2ab0*/  ISETP.GE.AND P2, PT, R27, RZ, PT ;  /* 0x000000ff1b00720c */ /* 0x000fe20003f46270 */
[----:B------:R-:W-:Y:S01]  /*2ac0*/  @!P1 VIADD R30, R30, 0x1 ;  /* 0x000000011e1e9836 */ /* 0x000fe20000000000 */
[----:B--2---:R-:W-:Y:S01]  /*2ad0*/  IADD3 R16, PT, PT, RZ, -R37, RZ ;  /* 0x80000025ff107210 */ /* 0x004fe20007ffe0ff */
[----:B------:R-:W0:Y:S01]  /*2ae0*/  F2I.FTZ.U32.TRUNC.NTZ R33, R29 ;  /* 0x0000001d00217305 */ /* 0x000e22000021f000 */
[----:B------:R-:W-:Y:S01]  /*2af0*/  ISETP.NE.AND P1, PT, R7, RZ, PT ;  /* 0x000000ff0700720c */ /* 0x000fe20003f25270 */
[----:B------:R-:W-:Y:S01]  /*2b00*/  @!P3 VIADD R34, R34, 0x1 ;  /* 0x000000012222b836 */ /* 0x000fe20000000000 */
[----:B------:R-:W-:Y:S01]  /*2b10*/  IABS R0, R22 ;  /* 0x0000001600007213 */ /* 0x000fe20000000000 */
[----:B------:R-:W-:Y:S01]  /*2b20*/  IMAD R27, R16, R19, RZ ;  /* 0x00000013101b7224 */ /* 0x000fe200078e02ff */
[----:B------:R-:W-:-:S02]  /*2b30*/  IABS R11, R3 ;  /* 0x00000003000b7213 */ /* 0x000fc40000000000 */
[----:B------:R-:W-:Y:S01]  /*2b40*/  @P6 IADD3 R34, PT, PT, R34, 0x1, RZ ;  /* 0x0000000122226810 */ /* 0x000fe20007ffe0ff */
[----:B------:R-:W-:-:S04]  /*2b50*/  IMAD.HI.U32 R27, R37, R27, R36 ;  /* 0x0000001b251b7227 */ /* 0x000fc800078e0024 */
[----:B------:R-:W-:Y:S02]  /*2b60*/  IMAD.MOV R0, RZ, RZ, -R0 ;  /* 0x000000ffff007224 */ /* 0x000fe400078e0a00 */
[----:B------:R-:W-:Y:S01]  /*2b70*/  IMAD.HI.U32 R27, R27, R11, RZ ;  /* 0x0000000b1b1b7227 */ /* 0x000fe200078e00ff */
[----:B0-----:R-:W-:-:S03]  /*2b80*/  IADD3 R16, PT, PT, RZ, -R33, RZ ;  /* 0x80000021ff107210 */ /* 0x001fc60007ffe0ff */
[----:B------:R-:W-:Y:S02]  /*2b90*/  @P4 VIADD R30, R30, 0x1 ;  /* 0x000000011e1e4836 */ /* 0x000fe40000000000 */
[----:B------:R-:W-:Y:S02]  /*2ba0*/  IMAD R0, R27, R0, R11 ;  /* 0x000000001b007224 */ /* 0x000fe400078e020b */
[----:B------:R-:W-:Y:S01]  /*2bb0*/  IMAD R11, R16, R21, RZ ;  /* 0x00000015100b7224 */ /* 0x000fe200078e02ff */
[----:B------:R-:W-:Y:S01]  /*2bc0*/  @!P0 IADD3 R30, PT, PT, -R30, RZ, RZ ;  /* 0x000000ff1e1e8210 */ /* 0x000fe20007ffe1ff */
[----:B------:R-:W-:Y:S01]  /*2bd0*/  @!P2 IMAD.MOV R34, RZ, RZ, -R34 ;  /* 0x000000ffff22a224 */ /* 0x000fe200078e0a22 */
[----:B------:R-:W-:Y:S01]  /*2be0*/  @!P1 LOP3.LUT R30, RZ, R7, RZ, 0x33, !PT ;  /* 0x00000007ff1e9212 */ /* 0x000fe200078e33ff */
[----:B------:R-:W-:Y:S01]  /*2bf0*/  IMAD.HI.U32 R32, R33, R11, R32 ;  /* 0x0000000b21207227 */ /* 0x000fe200078e0020 */
[----:B------:R-:W-:Y:S02]  /*2c00*/  @!P5 LOP3.LUT R34, RZ, R12, RZ, 0x33, !PT ;  /* 0x0000000cff22d212 */ /* 0x000fe400078e33ff */
[----:B------:R-:W-:-:S02]  /*2c10*/  ISETP.GT.U32.AND P4, PT, R19, R0, PT ;  /* 0x000000001300720c */ /* 0x000fc40003f84070 */
[----:B------:R-:W-:Y:S02]  /*2c20*/  IABS R11, R6 ;  /* 0x00000006000b7213 */ /* 0x000fe40000000000 */
[----:B------:R-:W-:Y:S02]  /*2c30*/  IABS R16, R30 ;  /* 0x0000001e00107213 */ /* 0x000fe40000000000 */
[----:B------:R-:W-:Y:S01]  /*2c40*/  IABS R28, R34 ;  /* 0x00000022001c7213 */ /* 0x000fe20000000000 */
[----:B------:R-:W-:Y:S02]  /*2c50*/  IMAD.MOV R11, RZ, RZ, -R11 ;  /* 0x000000ffff0b7224 */ /* 0x000fe400078e0a0b */
        /* <DEDUP_REMOVED lines=16> */
[----:B------:R-:W-:Y:S01]  /*2d60*/  ISETP.GE.AND P2, PT, R11, RZ, PT ;  /* 0x000000ff0b00720c */ /* 0x000fe20003f46270 */
[----:B------:R-:W-:Y:S01]  /*2d70*/  @!P1 IMAD.IADD R16, R16, 0x1, -R21 ;  /* 0x0000000110109824 */ /* 0x000fe200078e0a15 */
[----:B------:R-:W-:Y:S01]  /*2d80*/  LOP3.LUT R11, R30, R6, RZ, 0x3c, !PT ;  /* 0x000000061e0b7212 */ /* 0x000fe200078e3cff */
[----:B------:R-:W-:Y:S02]  /*2d90*/  @!P3 IMAD.IADD R18, R18, 0x1, -R13 ;  /* 0x000000011212b824 */ /* 0x000fe400078e0a0d */
[----:B------:R-:W-:Y:S01]  /*2da0*/  @!P0 IADD3 R27, PT, PT, -R27, RZ, RZ ;  /* 0x000000ff1b1b8210 */ /* 0x000fe20007ffe1ff */
[----:B------:R-:W-:Y:S01]  /*2db0*/  @!P3 VIADD R17, R17, 0x1 ;  /* 0x000000011111b836 */ /* 0x000fe20000000000 */
[----:B------:R-:W-:Y:S01]  /*2dc0*/  ISETP.GE.U32.AND P5, PT, R16, R21, PT ;  /* 0x000000151000720c */ /* 0x000fe20003fa6070 */
[----:B------:R-:W-:Y:S01]  /*2dd0*/  @!P1 VIADD R32, R32, 0x1 ;  /* 0x0000000120209836 */ /* 0x000fe20000000000 */
[----:B------:R-:W-:Y:S01]  /*2de0*/  ISETP.GE.U32.AND P6, PT, R18, R13, PT ;  /* 0x0000000d1200720c */ /* 0x000fe20003fc6070 */
[----:B------:R-:W-:Y:S01]  /*2df0*/  IMAD.WIDE R18, R0, UR4, RZ ;  /* 0x0000000400127c25 */ /* 0x000fe2000f8e02ff */
[----:B------:R-:W-:-:S02]  /*2e00*/  ISETP.GE.AND P0, PT, R11, RZ, PT ;  /* 0x000000ff0b00720c */ /* 0x000fc40003f06270 */
[----:B------:R-:W-:Y:S02]  /*2e10*/  @!P4 LOP3.LUT R27, RZ, R22, RZ, 0x33, !PT ;  /* 0x00000016ff1bc212 */ /* 0x000fe400078e33ff */
[----:B------:R-:W-:Y:S02]  /*2e20*/  ISETP.NE.AND P3, PT, R6, RZ, PT ;  /* 0x000000ff0600720c */ /* 0x000fe40003f65270 */
[----:B------:R-:W-:Y:S01]  /*2e30*/  ISETP.NE.AND P4, PT, R9, RZ, PT ;  /* 0x000000ff0900720c */ /* 0x000fe20003f85270 */
[C---:B------:R-:W-:Y:S01]  /*2e40*/  IMAD.WIDE R12, R27.reuse, UR11, RZ ;  /* 0x0000000b1b0c7c25 */ /* 0x040fe2000f8e02ff */
[----:B------:R-:W-:Y:S02]  /*2e50*/  IADD3 R27, PT, PT, -R27, RZ, RZ ;  /* 0x000000ff1b1b7210 */ /* 0x000fe40007ffe1ff */
[----:B------:R-:W-:Y:S01]  /*2e60*/  IADD3 R11, PT, PT, -R30, RZ, RZ ;  /* 0x000000ff1e0b7210 */ /* 0x000fe20007ffe1ff */
[----:B------:R-:W-:Y:S02]  /*2e70*/  @P5 VIADD R32, R32, 0x1 ;  /* 0x0000000120205836 */ /* 0x000fe40000000000 */
[----:B------:R-:W-:-:S02]  /*2e80*/  @P6 VIADD R17, R17, 0x1 ;  /* 0x0000000111116836 */ /* 0x000fc40000000000 */
[----:B------:R-:W-:Y:S02]  /*2e90*/  @!P0 IMAD.MOV R32, RZ, RZ, -R32 ;  /* 0x000000ffff208224 */ /* 0x000fe400078e0a20 */
[C---:B------:R-:W-:Y:S01]  /*2ea0*/  IMAD.WIDE.U32 R12, R2.reuse, UR15, R12 ;  /* 0x0000000f020c7c25 */ /* 0x040fe2000f8e000c */
[----:B------:R-:W-:Y:S01]  /*2eb0*/  @!P3 LOP3.LUT R32, RZ, R6, RZ, 0x33, !PT ;  /* 0x00000006ff20b212 */ /* 0x000fe200078e33ff */
[----:B------:R-:W-:Y:S02]  /*2ec0*/  UIMAD UR15, UR10, UR15, URZ ;  /* 0x0000000f0a0f72a4 */ /* 0x000fe4000f8e02ff */
[----:B------:R-:W-:Y:S01]  /*2ed0*/  @!P2 IMAD.MOV R17, RZ, RZ, -R17 ;  /* 0x000000ffff11a224 */ /* 0x000fe200078e0a11 */
[----:B------:R-:W-:Y:S01]  /*2ee0*/  @!P4 LOP3.LUT R17, RZ, R9, RZ, 0x33, !PT ;  /* 0x00000009ff11c212 */ /* 0x000fe200078e33ff */
[----:B------:R-:W-:Y:S01]  /*2ef0*/  IMAD R13, R2, UR5, R13 ;  /* 0x00000005020d7c24 */ /* 0x000fe2000f8e020d */
[----:B------:R-:W0:Y:S01]  /*2f00*/  LDCU.64 UR4, c[0x0][0x420] ;  /* 0x00008400ff0477ac */ /* 0x000e220008000a00 */
[----:B------:R-:W-:Y:S01]  /*2f10*/  IMAD R27, R22, R27, R3 ;  /* 0x0000001b161b7224 */ /* 0x000fe200078e0203 */
[----:B------:R-:W-:Y:S01]  /*2f20*/  IADD3 R2, PT, PT, -R17, RZ, RZ ;  /* 0x000000ff11027210 */ /* 0x000fe20007ffe1ff */
[----:B------:R-:W-:-:S02]  /*2f30*/  IMAD.MOV R3, RZ, RZ, -R32 ;  /* 0x000000ffff037224 */ /* 0x000fc400078e0a20 */
[----:B------:R-:W-:-:S04]  /*2f40*/  IMAD.WIDE R12, R27, UR9, R12 ;  /* 0x000000091b0c7c25 */ /* 0x000fc8000f8e020c */
[----:B------:R-:W-:-:S04]  /*2f50*/  IMAD.WIDE R16, R17, R8, RZ ;  /* 0x0000000811107225 */ /* 0x000fc800078e02ff */
[----:B------:R-:W-:Y:S01]  /*2f60*/  IMAD R6, R6, R3, R30 ;  /* 0x0000000306067224 */ /* 0x000fe200078e021e */
[----:B------:R-:W-:Y:S01]  /*2f70*/  IADD3 R0, P1, P0, R16, R12, R18 ;  /* 0x0000000c10007210 */ /* 0x000fe2000783e012 */
[----:B------:R-:W-:Y:S02]  /*2f80*/  IMAD R11, R7, R11, R14 ;  /* 0x0000000b070b7224 */ /* 0x000fe400078e020e */
[----:B------:R-:W-:Y:S01]  /*2f90*/  IMAD R2, R9, R2, R34 ;  /* 0x0000000209027224 */ /* 0x000fe200078e0222 */
[----:B------:R-:W-:Y:S01]  /*2fa0*/  IADD3.X R13, PT, PT, R17, R13, R19, P1, P0 ;  /* 0x0000000d110d7210 */ /* 0x000fe20000fe0413 */
[----:B------:R-:W-:Y:S02]  /*2fb0*/  IMAD R3, R10, UR9, RZ ;  /* 0x000000090a037c24 */ /* 0x000fe4000f8e02ff */
        /* <DEDUP_REMOVED lines=12> */
.L_x_146:
[----:B------:R-:W0:Y:S01]  /*3080*/  LDC.64 R2, c[0x0][0x420] ;  /* 0x00010800ff027b82 */ /* 0x000e220000000a00 */
[----:B------:R-:W-:-:S05]  /*3090*/  IADD3 R0, PT, PT, R15, UR6, RZ ;  /* 0x000000060f007c10 */ /* 0x000fca000fffe0ff */
[----:B0-----:R-:W-:-:S05]  /*30a0*/  IMAD.WIDE.U32 R2, R0, 0x4, R2 ;  /* 0x0000000400027825 */ /* 0x001fca00078e0002 */
[----:B------:R1:W-:Y:S02]  /*30b0*/  STG.E desc[UR12][R2.64], R23 ;  /* 0x0000001702007986 */ /* 0x0003e4000c10190c */
.L_x_145:
[----:B------:R-:W-:Y:S05]  /*30c0*/  BSYNC.RECONVERGENT B1 ;  /* 0x0000000000017941 */ /* 0x000fea0003800200 */
.L_x_144:
[----:B------:R-:W2:Y:S01]  /*30d0*/  LDCU UR9, c[0x0][0x534] ;  /* 0x0000a680ff0977ac */ /* 0x000ea20008000800 */
[----:B------:R-:W-:Y:S01]  /*30e0*/  IMAD R32, R15, 0x18, R26 ;  /* 0x000000180f207824 */ /* 0x000fe200078e021a */
[----:B01----:R-:W-:Y:S01]  /*30f0*/  CS2R R2, SRZ ;  /* 0x0000000000027805 */ /* 0x003fe2000001ff00 */
[----:B------:R-:W-:Y:S01]  /*3100*/  IMAD.SHL.U32 R30, R20, 0x4, RZ ;  /* 0x00000004141e7824 */ /* 0x000fe200078e00ff */
[----:B------:R-:W0:Y:S01]  /*3110*/  LDCU UR11, c[0x0][0x44c] ;  /* 0x00008980ff0b77ac */ /* 0x000e220008000800 */
[----:B------:R-:W-:Y:S01]  /*3120*/  IMAD.MOV.U32 R0, RZ, RZ, RZ ;  /* 0x000000ffff007224 */ /* 0x000fe200078e00ff */
[----:B------:R-:W-:Y:S02]  /*3130*/  CS2R R4, SRZ ;  /* 0x0000000000047805 */ /* 0x000fe4000001ff00 */
[----:B------:R-:W-:Y:S02]  /*3140*/  CS2R R6, SRZ ;  /* 0x0000000000067805 */ /* 0x000fe4000001ff00 */
[----:B------:R-:W-:-:S02]  /*3150*/  LOP3.LUT R30, R30, 0x1c, RZ, 0xc0, !PT ;  /* 0x0000001c1e1e7812 */ /* 0x000fc400078ec0ff */
[----:B------:R-:W-:Y:S01]  /*3160*/  CS2R R10, SRZ ;  /* 0x00000000000a7805 */ /* 0x000fe2000001ff00 */
[----:B------:R-:W-:Y:S01]  /*3170*/  IMAD.MOV.U32 R13, RZ, RZ, RZ ;  /* 0x000000ffff0d7224 */ /* 0x000fe200078e00ff */
[C---:B------:R-:W-:Y:S02]  /*3180*/  LOP3.LUT R29, R30.reuse, 0x20, RZ, 0xfc, !PT ;  /* 0x000000201e1d7812 */ /* 0x040fe400078efcff */
[----:B------:R-:W-:Y:S02]  /*3190*/  LOP3.LUT R28, R30, 0x40, RZ, 0xfc, !PT ;  /* 0x000000401e1c7812 */ /* 0x000fe400078efcff */
[----:B--2---:R-:W-:Y:S01]  /*31a0*/  ISETP.GE.AND P0, PT, R26, UR9, PT ;  /* 0x000000091a007c0c */ /* 0x004fe2000bf06270 */
[----:B------:R-:W-:-:S03]  /*31b0*/  UISETP.GE.AND UP0, UPT, UR9, 0x1, UPT ;  /* 0x000000010900788c */ /* 0x000fc6000bf06270 */
[----:B------:R-:W-:Y:S01]  /*31c0*/  ISETP.GT.U32.OR P0, PT, R20, 0x7f, P0 ;  /* 0x0000007f1400780c */ /* 0x000fe20000704470 */
[----:B0-----:R-:W-:-:S06]  /*31d0*/  UIMAD UR4, UR6, UR11, URZ ;  /* 0x0000000b060472a4 */ /* 0x001fcc000f8e02ff */
[----:B------:R-:W-:-:S06]  /*31e0*/  IMAD.U32 R12, RZ, RZ, UR4 ;  /* 0x00000004ff0c7e24 */ /* 0x000fcc000f8e00ff */
[----:B------:R-:W-:-:S04]  /*31f0*/  @!P0 FADD.FTZ R8, -R23, R24 ;  /* 0x0000001817088221 */ /* 0x000fc80000010100 */
[----:B------:R-:W-:-:S06]  /*3200*/  @!P0 FMUL.FTZ R8, R8, 1.4426950216293334961 ;  /* 0x3fb8aa3b08088820 */ /* 0x000fcc0000410000 */
[----:B------:R-:W0:Y:S02]  /*3210*/  @!P0 MUFU.EX2 R8, R8 ;  /* 0x0000000800088308 */ /* 0x000e240000000800 */
[----:B0-----:R0:W-:Y:S01]  /*3220*/  @!P0 STS [R25], R8 ;  /* 0x0000000819008388 */ /* 0x0011e20000000800 */
[----:B------:R-:W-:Y:S01]  /*3230*/  BAR.SYNC.DEFER_BLOCKING 0x0 ;  /* 0x0000000000007b1d */ /* 0x000fe20000010000 */
[----:B------:R-:W-:-:S04]  /*3240*/  LEA R32, P0, R32, UR4, 0x2 ;  /* 0x0000000420207c11 */ /* 0x000fc8000f8010ff */
[----:B------:R-:W-:Y:S02]  /*3250*/  LEA.HI.X.SX32 R17, R12, RZ, 0x1, P0 ;  /* 0x000000ff0c117211 */ /* 0x000fe400000f0eff */
[----:B0-----:R-:W-:Y:S01]  /*3260*/  CS2R R8, SRZ ;  /* 0x0000000000087805 */ /* 0x001fe2000001ff00 */
[----:B------:R-:W-:Y:S06]  /*3270*/  BRA.U !UP0, `(.L_x_152) ;  /* 0x00000009082c7547 */ /* 0x000fec000b800000 */
[----:B------:R-:W0:Y:S01]  /*3280*/  S2UR UR8, SR_CgaCtaId ;  /* 0x00000000000879c3 */ /* 0x000e220000008800 */
[----:B------:R-:W1:Y:S01]  /*3290*/  LDCU.64 UR4, c[0x0][0x3f8] ;  /* 0x00007f00ff0477ac */ /* 0x000e620008000a00 */
        /* <DEDUP_REMOVED lines=8> */
[----:B------:R-:W-:Y:S01]  /*3320*/  CS2R R18, SRZ ;  /* 0x0000000000127805 */ /* 0x000fe2000001ff00 */
[----:B------:R-:W-:Y:S01]  /*3330*/  UIADD3 UR14, UPT, UPT, UR7, -UR6, URZ ;  /* 0x80000006070e7290 */ /* 0x000fe2000fffe0ff */
[----:B-1----:R-:W-:Y:S01]  /*3340*/  LEA R32, P0, R32, UR4, 0x2 ;  /* 0x0000000420207c11 */ /* 0x002fe2000f8010ff */
[----:B------:R-:W-:-:S03]  /*3350*/  UMOV UR4, 0x400 ;  /* 0x0000040000047882 */ /* 0x000fc60000000000 */
[----:B------:R-:W-:Y:S01]  /*3360*/  IADD3.X R33, PT, PT, R17, UR5, RZ, P0, !PT ;  /* 0x0000000511217c10 */ /* 0x000fe200087fe4ff */
[----:B0-----:R-:W-:Y:S01]  /*3370*/  ULEA UR4, UR8, UR4, 0x18 ;  /* 0x0000000408047291 */ /* 0x001fe2000f8ec0ff */
[----:B------:R-:W-:-:S05]  /*3380*/  CS2R R16, SRZ ;  /* 0x0000000000107805 */ /* 0x000fca000001ff00 */
[----:B------:R-:W-:Y:S01]  /*3390*/  LEA R14, R15, UR4, 0x2 ;  /* 0x000000040f0e7c11 */ /* 0x000fe2000f8e10ff */
[----:B------:R-:W-:Y:S06]  /*33a0*/  BRA.U !UP0, `(.L_x_153) ;  /* 0x0000000508447547 */ /* 0x000fec000b800000 */
[----:B------:R-:W-:Y:S01]  /*33b0*/  ULOP3.LUT UR9, UR9, 0x7ffffffe, URZ, 0xc0, !UPT ;  /* 0x7ffffffe09097892 */ /* 0x000fe2000f8ec0ff */
[----:B------:R-:W-:Y:S01]  /*33c0*/  ISETP.GE.AND P4, PT, R15, UR14, PT ;  /* 0x0000000e0f007c0c */ /* 0x000fe2000bf86270 */
[----:B------:R-:W-:Y:S01]  /*33d0*/  UIMAD UR11, UR7, UR11, URZ ;  /* 0x0000000b070b72a4 */ /* 0x000fe2000f8e02ff */
[----:B------:R-:W-:Y:S01]  /*33e0*/  IMAD.MOV.U32 R0, RZ, RZ, RZ ;  /* 0x000000ffff007224 */ /* 0x000fe200078e00ff */
[----:B------:R-:W-:Y:S02]  /*33f0*/  CS2R R2, SRZ ;  /* 0x0000000000027805 */ /* 0x000fe4000001ff00 */
[----:B------:R-:W-:Y:S02]  /*3400*/  CS2R R4, SRZ ;  /* 0x0000000000047805 */ /* 0x000fe4000001ff00 */
[----:B------:R-:W-:Y:S02]  /*3410*/  CS2R R6, SRZ ;  /* 0x0000000000067805 */ /* 0x000fe4000001ff00 */
[----:B------:R-:W-:-:S02]  /*3420*/  CS2R R8, SRZ ;  /* 0x0000000000087805 */ /* 0x000fc4000001ff00 */
[----:B------:R-:W-:Y:S01]  /*3430*/  CS2R R10, SRZ ;  /* 0x00000000000a7805 */ /* 0x000fe2000001ff00 */
[----:B------:R-:W-:Y:S01]  /*3440*/  IMAD.MOV.U32 R13, RZ, RZ, RZ ;  /* 0x000000ffff0d7224 */ /* 0x000fe200078e00ff */
[----:B------:R-:W0:Y:S01]  /*3450*/  LDCU UR4, c[0x0][0x440] ;  /* 0x00008800ff0477ac */ /* 0x000e220008000800 */
[----:B------:R-:W-:Y:S01]  /*3460*/  IMAD.U32 R31, RZ, RZ, UR9 ;  /* 0x00000009ff1f7e24 */ /* 0x000fe2000f8e00ff */
[----:B------:R-:W-:Y:S02]  /*3470*/  UIMAD.WIDE UR16, UR11, 0x4, URZ ;  /* 0x000000040b1078a5 */ /* 0x000fe4000f8e02ff */
[----:B------:R-:W-:-:S12]  /*3480*/  UIADD3 UR5, UPT, UPT, -UR9, URZ, URZ ;  /* 0x000000ff09057290 */ /* 0x000fd8000fffe1ff */
.L_x_158:
[----:B------:R-:W-:Y:S04]  /*3490*/  BSSY.RECONVERGENT B0, `(.L_x_154) ;  /* 0x000000e000007945 */ /* 0x000fe80003800200 */
[----:B------:R-:W-:Y:S05]  /*34a0*/  @P4 BRA `(.L_x_155) ;  /* 0x0000000000304947 */ /* 0x000fea0003800000 */
[----:B0-----:R-:W-:Y:S02]  /*34b0*/  ISETP.GE.AND P2, PT, R30, UR4, PT ;  /* 0x000000041e007c0c */ /* 0x001fe4000bf46270 */
        /* <DEDUP_REMOVED lines=11> */
.L_x_155:
[----:B0-----:R-:W-:Y:S05]  /*3570*/  BSYNC.RECONVERGENT B0 ;  /* 0x0000000000007941 */ /* 0x001fea0003800200 */
.L_x_154:
        /* <DEDUP_REMOVED lines=16> */
[----:B------:R-:W-:Y:S02]  /*3680*/  ISETP.GE.AND P2, PT, R30, UR4, PT ;  /* 0x000000041e007c0c */ /* 0x000fe4000bf46270 */
[----:B------:R-:W-:Y:S02]  /*3690*/  CS2R R18, SRZ ;  /* 0x0000000000127805 */ /* 0x000fe4000001ff00 */
[----:B------:R-:W-:Y:S02]  /*36a0*/  ISETP.GE.AND P1, PT, R29, UR4, PT ;  /* 0x000000041d007c0c */ /* 0x000fe4000bf26270 */
[----:B------:R-:W-:Y:S02]  /*36b0*/  CS2R R16, SRZ ;  /* 0x0000000000107805 */ /* 0x000fe4000001ff00 */
[----:B------:R-:W-:Y:S02]  /*36c0*/  ISETP.GE.AND P0, PT, R28, UR4, PT ;  /* 0x000000041c007c0c */ /* 0x000fe4000bf06270 */
[----:B------:R-:W-:Y:S02]  /*36d0*/  CS2R R22, SRZ ;  /* 0x0000000000167805 */ /* 0x000fe4000001ff00 */
[----:B------:R-:W-:Y:S02]  /*36e0*/  IADD3 R34, P3, PT, R32, UR16, RZ ;  /* 0x0000001020227c10 */ /* 0x000fe4000ff7e0ff */
[----:B------:R-:W-:Y:S02]  /*36f0*/  CS2R R20, SRZ ;  /* 0x0000000000147805 */ /* 0x000fe4000001ff00 */
[----:B------:R-:W-:Y:S02]  /*3700*/  CS2R R26, SRZ ;  /* 0x00000000001a7805 */ /* 0x000fe4000001ff00 */
[----:B------:R-:W-:Y:S02]  /*3710*/  CS2R R24, SRZ ;  /* 0x0000000000187805 */ /* 0x000fe4000001ff00 */
[----:B------:R-:W-:Y:S05]  /*3720*/  IADD3.X R35, PT, PT, R33, UR17, RZ, P3, !PT ;  /* 0x0000001121237c10 */ /* 0x000fea0009ffe4ff */
[----:B------:R0:W5:Y:S04]  /*3730*/  @!P2 LDG.E.128 R16, desc[UR12][R34.64] ;  /* 0x0000000c2210a981 */ /* 0x000168000c1e1d00 */
[----:B------:R0:W5:Y:S04]  /*3740*/  @!P1 LDG.E.128 R20, desc[UR12][R34.64+0x80] ;  /* 0x0000800c22149981 */ /* 0x000168000c1e1d00 */
[----:B------:R0:W5:Y:S02]  /*3750*/  @!P0 LDG.E.128 R24, desc[UR12][R34.64+0x100] ;  /* 0x0001000c22188981 */ /* 0x000164000c1e1d00 */
.L_x_157:
[----:B------:R-:W-:Y:S05]  /*3760*/  BSYNC.RECONVERGENT B0 ;  /* 0x0000000000007941 */ /* 0x000fea0003800200 */
.L_x_156:
[----:B------:R2:W3:Y:S01]  /*3770*/  LDS R12, [R14+0x44] ;  /* 0x000044000e0c7984 */ /* 0x0004e20000000800 */
[----:B------:R-:W-:Y:S01]  /*3780*/  UIADD3 UR5, UPT, UPT, UR5, 0x2, URZ ;  /* 0x0000000205057890 */ /* 0x000fe2000fffe0ff */
[----:B------:R-:W-:Y:S02]  /*3790*/  MOV R37, UR11 ;  /* 0x0000000b00257c02 */ /* 0x000fe40008000f00 */
[----:B0-----:R-:W-:Y:S01]  /*37a0*/  MOV R35, UR11 ;  /* 0x0000000b00237c02 */ /* 0x001fe20008000f00 */
[----:B------:R-:W-:Y:S01]  /*37b0*/  UISETP.NE.AND UP0, UPT, UR5, URZ, UPT ;  /* 0x000000ff0500728c */ /* 0x000fe2000bf05270 */
[----:B-1----:R-:W-:Y:S04]  /*37c0*/  LEA R32, P0, R37, R32, 0x3 ;  /* 0x0000002025207211 */ /* 0x002fe800078018ff */
        /* <DEDUP_REMOVED lines=15> */
.L_x_153:
[----:B------:R-:W0:Y:S02]  /*38c0*/  LDCU UR4, c[0x0][0x534] ;  /* 0x0000a680ff0477ac */ /* 0x000e240008000800 */
[----:B0-----:R-:W-:-:S04]  /*38d0*/  ULOP3.LUT UR4, UR4, 0x1, URZ, 0xc0, !UPT ;  /* 0x0000000104047892 */ /* 0x001fc8000f8ec0ff */
[----:B------:R-:W-:-:S09]  /*38e0*/  UISETP.NE.U32.AND UP0, UPT, UR4, 0x1, UPT ;  /* 0x000000010400788c */ /* 0x000fd2000bf05070 */
[----:B------:R-:W-:Y:S05]  /*38f0*/  BRA.U UP0, `(.L_x_152) ;  /* 0x00000001008c7547 */ /* 0x000fea000b800000 */
[----:B------:R-:W-:Y:S01]  /*3900*/  ISETP.GE.AND P0, PT, R15, UR14, PT ;  /* 0x0000000e0f007c0c */ /* 0x000fe2000bf06270 */
[----:B------:R-:W-:-:S12]  /*3910*/  BSSY.RECONVERGENT B0, `(.L_x_159) ;  /* 0x000000f000007945 */ /* 0x000fd80003800200 */
[----:B------:R-:W-:Y:S05]  /*3920*/  @P0 BRA `(.L_x_160) ;  /* 0x0000000000340947 */ /* 0x000fea0003800000 */
[----:B------:R-:W0:Y:S01]  /*3930*/  LDCU UR4, c[0x0][0x440] ;  /* 0x00008800ff0477ac */ /* 0x000e220008000800 */
[----:B------:R-:W-:Y:S02]  /*3940*/  CS2R R18, SRZ ;  /* 0x0000000000127805 */ /* 0x000fe4000001ff00 */
[----:B------:R-:W-:Y:S02]  /*3950*/  CS2R R16, SRZ ;  /* 0x0000000000107805 */ /* 0x000fe4000001ff00 */
[----:B------:R-:W-:Y:S02]  /*3960*/  CS2R R22, SRZ ;  /* 0x0000000000167805 */ /* 0x000fe4000001ff00 */
[----:B------:R-:W-:Y:S02]  /*3970*/  CS2R R20, SRZ ;  /* 0x0000000000147805 */ /* 0x000fe4000001ff00 */
[----:B------:R-:W-:Y:S02]  /*3980*/  CS2R R26, SRZ ;  /* 0x00000000001a7805 */ /* 0x000fe4000001ff00 */
[----:B------:R-:W-:-:S02]  /*3990*/  CS2R R24, SRZ ;  /* 0x0000000000187805 */ /* 0x000fc4000001ff00 */
[----:B0-----:R-:W-:Y:S02]  /*39a0*/  ISETP.GE.AND P2, PT, R30, UR4, PT ;  /* 0x000000041e007c0c */ /* 0x001fe4000bf46270 */
[----:B------:R-:W-:Y:S02]  /*39b0*/  ISETP.GE.AND P1, PT, R29, UR4, PT ;  /* 0x000000041d007c0c */ /* 0x000fe4000bf26270 */
[----:B------:R-:W-:-:S09]  /*39c0*/  ISETP.GE.AND P0, PT, R28, UR4, PT ;  /* 0x000000041c007c0c */ /* 0x000fd2000bf06270 */
[----:B------:R0:W5:Y:S04]  /*39d0*/  @!P2 LDG.E.128 R16, desc[UR12][R32.64] ;  /* 0x0000000c2010a981 */ /* 0x000168000c1e1d00 */
[----:B------:R0:W5:Y:S04]  /*39e0*/  @!P1 LDG.E.128 R20, desc[UR12][R32.64+0x80] ;  /* 0x0000800c20149981 */ /* 0x000168000c1e1d00 */
[----:B------:R0:W5:Y:S02]  /*39f0*/  @!P0 LDG.E.128 R24, desc[UR12][R32.64+0x100] ;  /* 0x0001000c20188981 */ /* 0x000164000c1e1d00 */
.L_x_160:
[----:B------:R-:W-:Y:S05]  /*3a00*/  BSYNC.RECONVERGENT B0 ;  /* 0x0000000000007941 */ /* 0x000fea0003800200 */
.L_x_159:
[----:B------:R-:W1:Y:S01]  /*3a10*/  S2UR UR4, SR_CgaCtaId ;  /* 0x00000000000479c3 */ /* 0x000e620000008800 */
[----:B------:R-:W-:Y:S02]  /*3a20*/  UMOV UR5, 0x400 ;  /* 0x0000040000057882 */ /* 0x000fe40000000000 */
[----:B-1----:R-:W-:-:S06]  /*3a30*/  ULEA UR4, UR4, UR5, 0x18 ;  /* 0x0000000504047291 */ /* 0x002fcc000f8ec0ff */
[----:B------:R-:W-:-:S05]  /*3a40*/  LEA R12, R15, UR4, 0x2 ;  /* 0x000000040f0c7c11 */ /* 0x000fca000f8e10ff */
[----:B------:R-:W-:-:S06]  /*3a50*/  IMAD R12, R31, 0x44, R12 ;  /* 0x000000441f0c7824 */ /* 0x000fcc00078e020c */
[----:B------:R-:W1:Y:S02]  /*3a60*/  LDS R12, [R12] ;  /* 0x000000000c0c7984 */ /* 0x000e640000000800 */
        /* <DEDUP_REMOVED lines=12> */
.L_x_152:
[----:B------:R-:W-:-:S04]  /*3b30*/  IADD3 R17, PT, PT, R15, UR6, RZ ;  /* 0x000000060f117c10 */ /* 0x000fc8000fffe0ff */
[----:B------:R-:W-:-:S13]  /*3b40*/  ISETP.GE.AND P0, PT, R17, UR7, PT ;  /* 0x0000000711007c0c */ /* 0x000fda000bf06270 */
[----:B------:R-:W-:Y:S05]  /*3b50*/  @P0 EXIT ;  /* 0x000000000000094d */ /* 0x000fea0003800000 */
[----:B------:R-:W-:Y:S01]  /*3b60*/  IABS R18, UR10 ;  /* 0x0000000a00127c13 */ /* 0x000fe20008000000 */
[----:B------:R-:W1:Y:S01]  /*3b70*/  LDC R16, c[0x0][0x434] ;  /* 0x00010d00ff107b82 */ /* 0x000e620000000800 */
[----:B------:R-:W-:Y:S01]  /*3b80*/  IABS R20, R17 ;  /* 0x0000001100147213 */ /* 0x000fe20000000000 */
[----:B------:R-:W2:Y:S01]  /*3b90*/  LDCU.128 UR4, c[0x0][0x400] ;  /* 0x00008000ff0477ac */ /* 0x000ea20008000c00 */
        /* <DEDUP_REMOVED lines=12> */
[----:B-1----:R-:W-:-:S05]  /*3c60*/  IABS R15, R16 ;  /* 0x00000010000f7213 */ /* 0x002fca0000000000 */
        /* <DEDUP_REMOVED lines=8> */
[----:B------:R-:W-:Y:S01]  /*3cf0*/  LOP3.LUT R14, R17, UR10, RZ, 0x3c, !PT ;  /* 0x0000000a110e7c12 */ /* 0x000fe2000f8e3cff */
[----:B-1----:R-:W1:Y:S03]  /*3d00*/  MUFU.RCP R12, R12 ;  /* 0x0000000c000c7308 */ /* 0x002e660000001000 */
[----:B------:R-:W-:Y:S02]  /*3d10*/  ISETP.GT.U32.AND P1, PT, R18, R21, PT ;  /* 0x000000151200720c */ /* 0x000fe40003f24070 */
[----:B------:R-:W-:-:S11]  /*3d20*/  ISETP.GE.AND P0, PT, R14, RZ, PT ;  /* 0x000000ff0e00720c */ /* 0x000fd60003f06270 */
[-C--:B------:R-:W-:Y:S01]  /*3d30*/  @!P1 IADD3 R21, PT, PT, R21, -R18.reuse, RZ ;  /* 0x8000001215159210 */ /* 0x080fe20007ffe0ff */
[----:B------:R-:W-:Y:S01]  /*3d40*/  @!P1 VIADD R19, R19, 0x1 ;  /* 0x0000000113139836 */ /* 0x000fe20000000000 */
[----:B------:R-:W-:Y:S01]  /*3d50*/  ISETP.NE.AND P1, PT, RZ, UR10, PT ;  /* 0x0000000aff007c0c */ /* 0x000fe2000bf25270 */
[----:B-1----:R-:W-:Y:S01]  /*3d60*/  VIADD R22, R12, 0xffffffe ;  /* 0x0ffffffe0c167836 */ /* 0x002fe20000000000 */
[----:B------:R-:W-:-:S03]  /*3d70*/  ISETP.GE.U32.AND P2, PT, R21, R18, PT ;  /* 0x000000121500720c */ /* 0x000fc60003f46070 */
[----:B------:R-:W1:Y:S10]  /*3d80*/  F2I.FTZ.U32.TRUNC.NTZ R23, R22 ;  /* 0x0000001600177305 */ /* 0x000e74000021f000 */
[----:B------:R-:W-:-:S05]  /*3d90*/  @P2 VIADD R19, R19, 0x1 ;  /* 0x0000000113132836 */ /* 0x000fca0000000000 */
[----:B------:R-:W-:Y:S01]  /*3da0*/  @!P0 IADD3 R19, PT, PT, -R19, RZ, RZ ;  /* 0x000000ff13138210 */ /* 0x000fe20007ffe1ff */
[--C-:B-1----:R-:W-:Y:S01]  /*3db0*/  IMAD.MOV R14, RZ, RZ, -R23.reuse ;  /* 0x000000ffff0e7224 */ /* 0x102fe200078e0a17 */
[----:B------:R-:W-:Y:S01]  /*3dc0*/  @!P1 LOP3.LUT R19, RZ, UR10, RZ, 0x33, !PT ;  /* 0x0000000aff139c12 */ /* 0x000fe2000f8e33ff */
[----:B------:R-:W-:Y:S02]  /*3dd0*/  IMAD.MOV.U32 R22, RZ, RZ, RZ ;  /* 0x000000ffff167224 */ /* 0x000fe400078e00ff */
[----:B------:R-:W-:Y:S02]  /*3de0*/  IMAD R14, R14, R15, RZ ;  /* 0x0000000f0e0e7224 */ /* 0x000fe400078e02ff */
[----:B------:R-:W-:Y:S02]  /*3df0*/  IMAD R18, R19, UR10, RZ ;  /* 0x0000000a13127c24 */ /* 0x000fe4000f8e02ff */
[----:B------:R-:W-:-:S04]  /*3e00*/  IMAD.HI.U32 R14, R23, R14, R22 ;  /* 0x0000000e170e7227 */ /* 0x000fc800078e0016 */
[----:B------:R-:W-:Y:S02]  /*3e10*/  IMAD.IADD R21, R17, 0x1, -R18 ;  /* 0x0000000111157824 */ /* 0x000fe400078e0a12 */
[----:B--2---:R-:W-:-:S03]  /*3e20*/  IMAD.WIDE.U32 R22, R19, UR4, RZ ;  /* 0x0000000413167c25 */ /* 0x004fc6000f8e00ff */
        /* <DEDUP_REMOVED lines=14> */
[----:B------:R-:W1:Y:S01]  /*3f10*/  LDCU.64 UR4, c[0x0][0x3f0] ;  /* 0x00007e00ff0477ac */ /* 0x000e620008000a00 */
[----:B------:R-:W-:Y:S02]  /*3f20*/  @P2 VIADD R20, R20, 0x1 ;  /* 0x0000000114142836 */ /* 0x000fe40000000000 */
[----:B------:R-:W-:-:S03]  /*3f30*/  IMAD.IADD R23, R23, 0x1, R12 ;  /* 0x0000000117177824 */ /* 0x000fc600078e020c */
[----:B------:R-:W-:Y:S02]  /*3f40*/  @!P1 IADD3 R20, PT, PT, -R20, RZ, RZ ;  /* 0x000000ff14149210 */ /* 0x000fe40007ffe1ff */
[----:B------:R-:W-:-:S04]  /*3f50*/  @!P0 LOP3.LUT R20, RZ, R16, RZ, 0x33, !PT ;  /* 0x00000010ff148212 */ /* 0x000fc800078e33ff */
[----:B------:R-:W-:Y:S01]  /*3f60*/  SHF.R.S32.HI R14, RZ, 0x1f, R20 ;  /* 0x0000001fff0e7819 */ /* 0x000fe20000011414 */
[C---:B------:R-:W-:Y:S02]  /*3f70*/  IMAD R16, R20.reuse, R16, R18 ;  /* 0x0000001014107224 */ /* 0x040fe400078e0212 */
[----:B----4-:R-:W-:-:S04]  /*3f80*/  IMAD.WIDE.U32 R22, R20, UR8, R22 ;  /* 0x0000000814167c25 */ /* 0x010fc8000f8e0016 */
[----:B------:R-:W-:Y:S01]  /*3f90*/  IMAD R15, R14, UR8, RZ ;  /* 0x000000080e0f7c24 */ /* 0x000fe2000f8e02ff */
[----:B------:R-:W2:Y:S01]  /*3fa0*/  LDCU UR8, c[0x0][0x440] ;  /* 0x00008800ff0877ac */ /* 0x000ea20008000800 */
        /* <DEDUP_REMOVED lines=8> */
[----:B--2---:R-:W-:Y:S02]  /*4030*/  ISETP.GE.AND P2, PT, R30, UR8, PT ;  /* 0x000000081e007c0c */ /* 0x004fe4000bf46270 */
[----:B------:R-:W-:Y:S01]  /*4040*/  ISETP.GE.AND P1, PT, R29, UR8, PT ;  /* 0x000000081d007c0c */ /* 0x000fe2000bf26270 */
[----:B------:R-:W-:Y:S01]  /*4050*/  IMAD.X R15, R23, 0x1, R15, P0 ;  /* 0x00000001170f7824 */ /* 0x000fe200000e060f */
[----:B-1----:R-:W-:-:S04]  /*4060*/  LEA R14, P0, R12, UR4, 0x1 ;  /* 0x000000040c0e7c11 */ /* 0x002fc8000f8008ff */
[----:B------:R-:W-:Y:S02]  /*4070*/  LEA.HI.X R15, R12, UR5, R15, 0x1, P0 ;  /* 0x000000050c0f7c11 */ /* 0x000fe400080f0c0f */
[----:B------:R-:W-:-:S03]  /*4080*/  ISETP.GE.AND P0, PT, R28, UR8, PT ;  /* 0x000000081c007c0c */ /* 0x000fc6000bf06270 */
[----:B------:R1:W-:Y:S04]  /*4090*/  @!P2 STG.E.64 desc[UR12][R14.64], R10 ;  /* 0x0000000a0e00a986 */ /* 0x0003e8000c101b0c */
[----:B------:R1:W-:Y:S06]  /*40a0*/  @!P1 STG.E.64 desc[UR12][R14.64+0x40], R6 ;  /* 0x000040060e009986 */ /* 0x0003ec000c101b0c */
[----:B------:R-:W-:Y:S05]  /*40b0*/  @P0 EXIT ;  /* 0x000000000000094d */ /* 0x000fea0003800000 */
[----:B------:R-:W-:Y:S01]  /*40c0*/  STG.E.64 desc[UR12][R14.64+0x80], R2 ;  /* 0x000080020e007986 */ /* 0x000fe2000c101b0c */
[----:B------:R-:W-:Y:S05]  /*40d0*/  EXIT ;  /* 0x000000000000794d */ /* 0x000fea0003800000 */
        .weak           $__internal_4_$__cuda_sm20_div_s64
        .type           $__internal_4_$__cuda_sm20_div_s64,@function
        .size           $__internal_4_$__cuda_sm20_div_s64,(.L_x_5448 - $__internal_4_$__cuda_sm20_div_s64)
$__internal_4_$__cuda_sm20_div_s64:
[----:B------:R-:W-:Y:S01]  /*40e0*/  IADD3 R29, P0, PT, RZ, -R18, RZ ;  /* 0x80000012ff1d7210 */ /* 0x000fe20007f1e0ff */
[----:B------:R-:W-:Y:S01]  /*40f0*/  IMAD.MOV.U32 R37, RZ, RZ, RZ ;  /* 0x000000ffff257224 */ /* 0x000fe200078e00ff */
        /* <DEDUP_REMOVED lines=34> */
[----:B------:R-:W-:-:S03]  /*4320*/  SEL R13, R13, R36, !P1 ;  /* 0x000000240d0d7207 */ /* 0x000fc60004800000 */
[----:B------:R-:W-:-:S04]  /*4330*/  IMAD.HI.U32 R11, P3, R21, R14, R38 ;  /* 0x0000000e150b7227 */ /* 0x000fc80007860026 */
[----:B------:R-:W-:-:S05]  /*4340*/  IMAD R14, R21, R22, RZ ;  /* 0x00000016150e7224 */ /* 0x000fca00078e02ff */
[----:B------:R-:W-:Y:S01]  /*4350*/  IADD3 R14, P2, PT, R14, R11, RZ ;  /* 0x0000000b0e0e7210 */ /* 0x000fe20007f5e0ff */
[----:B------:R-:W-:Y:S01]  /*4360*/  IMAD.HI.U32 R11, R21, R22, RZ ;  /* 0x00000016150b7227 */ /* 0x000fe200078e00ff */
[----:B------:R-:W-:-:S03]  /*4370*/  IADD3.X R22, PT, PT, RZ, ~R19, RZ, P0, !PT ;  /* 0x80000013ff167210 */ /* 0x000fc600007fe4ff */
[----:B------:R-:W-:Y:S01]  /*4380*/  IMAD.X R21, R11, 0x1, R21, P4 ;  /* 0x000000010b157824 */ /* 0x000fe200020e0615 */
[----:B------:R-:W-:Y:S01]  /*4390*/  SEL R11, R22, R19, !P1 ;  /* 0x00000013160b7207 */ /* 0x000fe20004800000 */
[----:B------:R-:W-:-:S04]  /*43a0*/  IMAD.HI.U32 R36, R14, R13, RZ ;  /* 0x0000000d0e247227 */ /* 0x000fc800078e00ff */
[----:B------:R-:W-:Y:S01]  /*43b0*/  IMAD.WIDE.U32 R36, R14, R11, R36 ;  /* 0x0000000b0e247225 */ /* 0x000fe200078e0024 */
[----:B------:R-:W-:-:S05]  /*43c0*/  IADD3.X R14, PT, PT, RZ, RZ, R21, P2, P3 ;  /* 0x000000ffff0e7210 */ /* 0x000fca00017e6415 */
[----:B------:R-:W-:-:S04]  /*43d0*/  IMAD.HI.U32 R21, P0, R14, R13, R36 ;  /* 0x0000000d0e157227 */ /* 0x000fc80007800024 */
[----:B------:R-:W-:-:S05]  /*43e0*/  IMAD R22, R14, R11, RZ ;  /* 0x0000000b0e167224 */ /* 0x000fca00078e02ff */
[----:B------:R-:W-:Y:S01]  /*43f0*/  IADD3 R22, P1, PT, R22, R21, RZ ;  /* 0x0000001516167210 */ /* 0x000fe20007f3e0ff */
[----:B------:R-:W-:-:S04]  /*4400*/  IMAD.HI.U32 R21, R14, R11, RZ ;  /* 0x0000000b0e157227 */ /* 0x000fc800078e00ff */
[----:B------:R-:W-:-:S04]  /*4410*/  IMAD.WIDE.U32 R36, R22, R28, RZ ;  /* 0x0000001c16247225 */ /* 0x000fc800078e00ff */
[----:B------:R-:W-:Y:S01]  /*4420*/  IMAD.X R21, RZ, RZ, R21, P0 ;  /* 0x000000ffff157224 */ /* 0x000fe200000e0615 */
[----:B------:R-:W-:Y:S01]  /*4430*/  IADD3 R13, P0, PT, -R36, R13, RZ ;  /* 0x0000000d240d7210 */ /* 0x000fe20007f1e1ff */
[----:B------:R-:W-:Y:S02]  /*4440*/  IMAD R14, R22, R29, R37 ;  /* 0x0000001d160e7224 */ /* 0x000fe400078e0225 */
[----:B------:R-:W-:Y:S01]  /*4450*/  IMAD.X R21, RZ, RZ, R21, P1 ;  /* 0x000000ffff157224 */ /* 0x000fe200008e0615 */
[----:B------:R-:W-:-:S03]  /*4460*/  ISETP.GE.U32.AND P3, PT, R13, R28, PT ;  /* 0x0000001c0d00720c */ /* 0x000fc60003f66070 */
[----:B------:R-:W-:-:S05]  /*4470*/  IMAD R14, R21, R28, R14 ;  /* 0x0000001c150e7224 */ /* 0x000fca00078e020e */
[----:B------:R-:W-:Y:S02]  /*4480*/  IADD3.X R11, PT, PT, ~R14, R11, RZ, P0, !PT ;  /* 0x0000000b0e0b7210 */ /* 0x000fe400007fe5ff */
[----:B------:R-:W-:Y:S02]  /*4490*/  IADD3 R14, P2, PT, R13, -R28, RZ ;  /* 0x8000001c0d0e7210 */ /* 0x000fe40007f5e0ff */
[----:B------:R-:W-:-:S04]  /*44a0*/  ISETP.GE.U32.AND.EX P3, PT, R11, R29, PT, P3 ;  /* 0x0000001d0b00720c */ /* 0x000fc80003f66130 */
[----:B------:R-:W-:Y:S01]  /*44b0*/  SEL R27, R14, R13, P3 ;  /* 0x0000000d0e1b7207 */ /* 0x000fe20001800000 */
[----:B------:R-:W-:Y:S01]  /*44c0*/  IMAD.X R14, R11, 0x1, ~R29, P2 ;  /* 0x000000010b0e7824 */ /* 0x000fe200010e0e1d */
[----:B------:R-:W-:Y:S02]  /*44d0*/  IADD3 R13, P1, PT, R22, 0x1, RZ ;  /* 0x00000001160d7810 */ /* 0x000fe40007f3e0ff */
[----:B------:R-:W-:Y:S01]  /*44e0*/  ISETP.GE.U32.AND P0, PT, R27, R28, PT ;  /* 0x0000001c1b00720c */ /* 0x000fe20003f06070 */
[----:B------:R-:W-:Y:S01]  /*44f0*/  IMAD.MOV.U32 R28, RZ, RZ, R16 ;  /* 0x000000ffff1c7224 */ /* 0x000fe200078e0010 */
[----:B------:R-:W-:Y:S01]  /*4500*/  SEL R13, R13, R22, P3 ;  /* 0x000000160d0d7207 */ /* 0x000fe20001800000 */
[----:B------:R-:W-:Y:S01]  /*4510*/  IMAD.X R22, RZ, RZ, R21, P1 ;  /* 0x000000ffff167224 */ /* 0x000fe200008e0615 */
[----:B------:R-:W-:Y:S02]  /*4520*/  SEL R11, R14, R11, P3 ;  /* 0x0000000b0e0b7207 */ /* 0x000fe40001800000 */
[----:B------:R-:W-:-:S02]  /*4530*/  IADD3 R14, P1, PT, R13, 0x1, RZ ;  /* 0x000000010d0e7810 */ /* 0x000fc40007f3e0ff */
[----:B------:R-:W-:Y:S02]  /*4540*/  SEL R22, R22, R21, P3 ;  /* 0x0000001516167207 */ /* 0x000fe40001800000 */
[----:B------:R-:W-:Y:S01]  /*4550*/  ISETP.GE.U32.AND.EX P0, PT, R11, R29, PT, P0 ;  /* 0x0000001d0b00720c */ /* 0x000fe20003f06100 */
[----:B------:R-:W-:Y:S02]  /*4560*/  IMAD.MOV.U32 R29, RZ, RZ, 0x0 ;  /* 0x00000000ff1d7424 */ /* 0x000fe400078e00ff */
[----:B------:R-:W-:Y:S01]  /*4570*/  IMAD.X R11, RZ, RZ, R22, P1 ;  /* 0x000000ffff0b7224 */ /* 0x000fe200008e0616 */
[----:B------:R-:W-:Y:S02]  /*4580*/  SEL R14, R14, R13, P0 ;  /* 0x0000000d0e0e7207 */ /* 0x000fe40000000000 */
[----:B------:R-:W-:Y:S02]  /*4590*/  LOP3.LUT R13, R17, R19, RZ, 0x3c, !PT ;  /* 0x00000013110d7212 */ /* 0x000fe400078e3cff */
[----:B------:R-:W-:-:S02]  /*45a0*/  SEL R22, R11, R22, P0 ;  /* 0x000000160b167207 */ /* 0x000fc40000000000 */
[----:B------:R-:W-:Y:S02]  /*45b0*/  IADD3 R11, P1, PT, RZ, -R14, RZ ;  /* 0x8000000eff0b7210 */ /* 0x000fe40007f3e0ff */
[----:B------:R-:W-:Y:S02]  /*45c0*/  ISETP.GE.AND P2, PT, R13, RZ, PT ;  /* 0x000000ff0d00720c */ /* 0x000fe40003f46270 */
[----:B------:R-:W-:Y:S02]  /*45d0*/  ISETP.NE.U32.AND P0, PT, R18, RZ, PT ;  /* 0x000000ff1200720c */ /* 0x000fe40003f05070 */
[----:B------:R-:W-:Y:S02]  /*45e0*/  IADD3.X R13, PT, PT, RZ, ~R22, RZ, P1, !PT ;  /* 0x80000016ff0d7210 */ /* 0x000fe40000ffe4ff */
[----:B------:R-:W-:Y:S02]  /*45f0*/  ISETP.NE.AND.EX P0, PT, R17, RZ, PT, P0 ;  /* 0x000000ff1100720c */ /* 0x000fe40003f05300 */
[----:B------:R-:W-:-:S02]  /*4600*/  SEL R11, R11, R14, !P2 ;  /* 0x0000000e0b0b7207 */ /* 0x000fc40005000000 */
[----:B------:R-:W-:Y:S02]  /*4610*/  SEL R13, R13, R22, !P2 ;  /* 0x000000160d0d7207 */ /* 0x000fe40005000000 */
[----:B------:R-:W-:Y:S02]  /*4620*/  SEL R14, R11, 0xffffffff, P0 ;  /* 0xffffffff0b0e7807 */ /* 0x000fe40000000000 */
[----:B------:R-:W-:Y:S01]  /*4630*/  SEL R13, R13, 0xffffffff, P0 ;  /* 0xffffffff0d0d7807 */ /* 0x000fe20000000000 */
[----:B------:R-:W-:Y:S06]  /*4640*/  RET.REL.NODEC R28 `(_ZN5flash32flash_fwd_splitkv_combine_kernelI23Flash_fwd_kernel_traitsILi96ELi64ELi128ELi4ELb0ELb0EN7cutlass6half_tE19Flash_kernel_traitsILi96ELi64ELi128ELi4ES3_EELi16ELi3ELb0EEEvNS_16Flash_fwd_paramsE) ;  /* 0xffffffb81c6c7950 */ /* 0x000fec0003c3ffff */
.L_x_161:
        /* <DEDUP_REMOVED lines=11> */
.L_x_5448:


//--------------------- .text._ZN5flash32flash_fwd_splitkv_combine_kernelI23Flash_fwd_kernel_traitsILi96ELi64ELi128ELi4ELb0ELb0EN7cutlass6half_tE19Flash_kernel_traitsILi96ELi64ELi128ELi4ES3_EELi16ELi2ELb0EEEvNS_16Flash_fwd_paramsE --------------------------
	.section	.text._ZN5flash32flash_fwd_splitkv_combine_kernelI23Flash_fwd_kernel_traitsILi96ELi64ELi128ELi4ELb0ELb0EN7cutlass6half_tE19Flash_kernel_traitsILi96ELi64ELi128ELi4ES3_EELi16ELi2ELb0EEEvNS_16Flash_fwd_paramsE,"ax",@progbits
	.align	128
        .global         _ZN5flash32flash_fwd_splitkv_combine_kernelI23Flash_fwd_kernel_traitsILi96ELi64ELi128ELi4ELb0ELb0EN7cutlass6half_tE19Flash_kernel_traitsILi96ELi64ELi128ELi4ES3_EELi16ELi2ELb0EEEvNS_16Flash_fwd_paramsE
        .type           _ZN5flash32flash_fwd_splitkv_combine_kernelI23Flash_fwd_kernel_traitsILi96ELi64ELi128ELi4ELb0ELb0EN7cutlass6half_tE19Flash_kernel_traitsILi96ELi64ELi128ELi4ES3_EELi16ELi2ELb0EEEvNS_16Flash_fwd_paramsE,@function
        .size           _ZN5flash32flash_fwd_splitkv_combine_kernelI23Flash_fwd_kernel_traitsILi96ELi64ELi128ELi4ELb0ELb0EN7cutlass6half_tE19Flash_kernel_traitsILi96ELi64ELi128ELi4ES3_EELi16ELi2ELb0EEEvNS_16Flash_fwd_paramsE,(.L_x_5449 - _ZN5flash32flash_fwd_splitkv_combine_kernelI23Flash_fwd_kernel_traitsILi96ELi64ELi128ELi4ELb0ELb0EN7cutlass6half_tE19Flash_kernel_traitsILi96ELi64ELi128ELi4ES3_EELi16ELi2ELb0EEEvNS_16Flash_fwd_paramsE)
        .other          _ZN5flash32flash_fwd_splitkv_combine_kernelI23Flash_fwd_kernel_traitsILi96ELi64ELi128ELi4ELb0ELb0EN7cutlass6half_tE19Flash_kernel_traitsILi96ELi64ELi128ELi4ES3_EELi16ELi2ELb0EEEvNS_16Flash_fwd_paramsE,@"STO_CUDA_ENTRY STV_DEFAULT"
_ZN5flash32flash_fwd_splitkv_combine_kernelI23Flash_fwd_kernel_traitsILi96ELi64ELi128ELi4ELb0ELb0EN7cutlass6half_tE19Flash_kernel_traitsILi96ELi64ELi128ELi4ES3_EELi16ELi2ELb0EEEvNS_16Flash_fwd_paramsE:
.text._ZN5flash32flash_fwd_splitkv_combine_kernelI23Flash_fwd_kernel_traitsILi96ELi64ELi128ELi4ELb0ELb0EN7cutlass6half_tE19Flash_kernel_traitsILi96ELi64ELi128ELi4ES3_EELi16ELi2ELb0EEEvNS_16Flash_fwd_paramsE:
[----:B------:R-:W-:Y:S01]  /*0000*/  LDC R1, c[0x0][0x37c] ;  /* 0x0000df00ff017b82 */ /* 0x000fe20000000800 */
[----:B------:R-:W0:Y:S07]  /*0010*/  LDCU UR10, c[0x0][0x3e0] ;  /* 0x00007c00ff0a77ac */ /* 0x000e2e0008000800 */
[----:B------:R-:W1:Y:S01]  /*0020*/  S2UR UR6, SR_CTAID.X ;  /* 0x00000000000679c3 */ /* 0x000e620000002500 */
[----:B------:R-:W2:Y:S01]  /*0030*/  S2R R0, SR_TID.X ;  /* 0x0000000000007919 */ /* 0x000ea20000002100 */
        /* <DEDUP_REMOVED lines=10> */
[----:B--2---:R-:W-:Y:S05]  /*00e0*/  BRA.U UP0, `(.L_x_162) ;  /* 0x0000000100607547 */ /* 0x004fea000b800000 */
        /* <DEDUP_REMOVED lines=24> */
.L_x_162:
[----:B------:R-:W-:Y:S01]  /*0270*/  IMAD.U32 R27, RZ, RZ, UR7 ;  /* 0x00000007ff1b7e24 */ /* 0x000fe2000f8e00ff */
[----:B------:R-:W-:Y:S01]  /*0280*/  MOV R20, UR15 ;  /* 0x0000000f00147c02 */ /* 0x000fe20008000f00 */
[----:B------:R-:W-:Y:S01]  /*0290*/  IMAD.U32 R21, RZ, RZ, UR14 ;  /* 0x0000000eff157e24 */ /* 0x000fe2000f8e00ff */
[----:B------:R-:W-:Y:S02]  /*02a0*/  MOV R19, UR8 ;  /* 0x0000000800137c02 */ /* 0x000fe40008000f00 */
[----:B------:R-:W-:Y:S02]  /*02b0*/  MOV R18, 0x2d0 ;  /* 0x000002d000127802 */ /* 0x000fe40000000f00 */
[----:B------:R-:W-:Y:S05]  /*02c0*/  CALL.REL.NOINC `($__internal_5_$__cuda_sm20_div_s64) ;  /* 0x0000003c00687944 */ /* 0x000fea0003c00000 */
.L_x_163:
        /* <DEDUP_REMOVED lines=16> */
[----:B0-----:R-:W-:-:S04]  /*03d0*/  IMAD.MOV R2, RZ, RZ, -R3 ;  /* 0x000000ffff027224 */ /* 0x001fc800078e0a03 */
[----:B------:R-:W-:Y:S02]  /*03e0*/  IMAD R5, R2, R20, RZ ;  /* 0x0000001402057224 */ /* 0x000fe400078e02ff */
[----:B------:R-:W-:-:S05]  /*03f0*/  HFMA2 R2, -RZ, RZ, 0, 0 ;  /* 0x00000000ff027431 */ /* 0x000fca00000001ff */
        /* <DEDUP_REMOVED lines=11> */
.L_x_165:
[----:B------:R-:W-:Y:S01]  /*04b0*/  IMAD.MOV.U32 R27, RZ, RZ, R16 ;  /* 0x000000ffff1b7224 */ /* 0x000fe200078e0010 */
[----:B------:R-:W-:Y:S02]  /*04c0*/  MOV R21, R17 ;  /* 0x0000001100157202 */ /* 0x000fe40000000f00 */
[----:B------:R-:W-:Y:S02]  /*04d0*/  MOV R18, 0x4f0 ;  /* 0x000004f000127802 */ /* 0x000fe40000000f00 */
[----:B------:R-:W-:Y:S05]  /*04e0*/  CALL.REL.NOINC `($__internal_5_$__cuda_sm20_div_s64) ;  /* 0x0000003800e07944 */ /* 0x000fea0003c00000 */
[----:B------:R-:W-:Y:S02]  /*04f0*/  MOV R30, R16 ;  /* 0x00000010001e7202 */ /* 0x000fe40000000f00 */
[----:B------:R-:W-:Y:S02]  /*0500*/  MOV R31, R17 ;  /* 0x00000011001f7202 */ /* 0x000fe40000000f00 */
.L_x_166:
[----:B------:R-:W-:Y:S05]  /*0510*/  BSYNC.RECONVERGENT B0 ;  /* 0x0000000000007941 */ /* 0x000fea0003800200 */
.L_x_164:
        /* <DEDUP_REMOVED lines=12> */
[----:B------:R-:W-:-:S06]  /*05e0*/  IMAD.HI.U32 R8, R9, R5, R8 ;  /* 0x0000000509087227 */ /* 0x000fcc00078e0008 */
[----:B------:R-:W-:-:S04]  /*05f0*/  IMAD.HI.U32 R5, R8, R3, RZ ;  /* 0x0000000308057227 */ /* 0x000fc800078e00ff */
[----:B------:R-:W-:-:S04]  /*0600*/  IMAD.MOV R6, RZ, RZ, -R5 ;  /* 0x000000ffff067224 */ /* 0x000fc800078e0a05 */
[----:B------:R-:W-:Y:S01]  /*0610*/  IMAD R6, R7, R6, R3 ;  /* 0x0000000607067224 */ /* 0x000fe200078e0203 */
[----:B------:R-:W-:-:S04]  /*0620*/  LOP3.LUT R3, R2, R7, RZ, 0x3c, !PT ;  /* 0x0000000702037212 */ /* 0x000fc800078e3cff */
[----:B------:R-:W-:Y:S02]  /*0630*/  ISETP.GT.U32.AND P1, PT, R7, R6, PT ;  /* 0x000000060700720c */ /* 0x000fe40003f24070 */
[----:B------:R-:W-:-:S11]  /*0640*/  ISETP.GE.AND P0, PT, R3, RZ, PT ;  /* 0x000000ff0300720c */ /* 0x000fd60003f06270 */
[----:B------:R-:W-:Y:S02]  /*0650*/  @!P1 IMAD.IADD R6, R6, 0x1, -R7 ;  /* 0x0000000106069824 */ /* 0x000fe400078e0a07 */
[----:B------:R-:W-:Y:S01]  /*0660*/  @!P1 VIADD R5, R5, 0x1 ;  /* 0x0000000105059836 */ /* 0x000fe20000000000 */
[----:B------:R-:W-:Y:S02]  /*0670*/  ISETP.NE.AND P1, PT, R4, RZ, PT ;  /* 0x000000ff0400720c */ /* 0x000fe40003f25270 */
[----:B------:R-:W-:-:S13]  /*0680*/  ISETP.GE.U32.AND P2, PT, R6, R7, PT ;  /* 0x000000070600720c */ /* 0x000fda0003f46070 */
[----:B------:R-:W-:-:S04]  /*0690*/  @P2 VIADD R5, R5, 0x1 ;  /* 0x0000000105052836 */ /* 0x000fc80000000000 */
        /* <DEDUP_REMOVED lines=30> */
.L_x_168:
[----:B------:R-:W-:Y:S01]  /*0880*/  IMAD.MOV.U32 R27, RZ, RZ, R20 ;  /* 0x000000ffff1b7224 */ /* 0x000fe200078e0014 */
[----:B------:R-:W-:Y:S01]  /*0890*/  MOV R20, R14 ;  /* 0x0000000e00147202 */ /* 0x000fe20000000f00 */
[----:B------:R-:W-:Y:S01]  /*08a0*/  IMAD.MOV.U32 R21, RZ, RZ, R19 ;  /* 0x000000ffff157224 */ /* 0x000fe200078e0013 */
[----:B------:R-:W-:Y:S02]  /*08b0*/  MOV R19, R4 ;  /* 0x0000000400137202 */ /* 0x000fe40000000f00 */
[----:B------:R-:W-:Y:S02]  /*08c0*/  MOV R18, 0x8e0 ;  /* 0x000008e000127802 */ /* 0x000fe40000000f00 */
[----:B------:R-:W-:Y:S05]  /*08d0*/  CALL.REL.NOINC `($__internal_5_$__cuda_sm20_div_s64) ;  /* 0x0000003400e47944 */ /* 0x000fea0003c00000 */
.L_x_169:
[----:B------:R-:W-:Y:S05]  /*08e0*/  BSYNC.RECONVERGENT B0 ;  /* 0x0000000000007941 */ /* 0x000fea0003800200 */
.L_x_167:
        /* <DEDUP_REMOVED lines=25> */
[----:B------:R-:W-:-:S13]  /*0a80*/  ISETP.GE.U32.AND P0, PT, R3, R6, PT ;  /* 0x000000060300720c */ /* 0x000fda0003f06070 */
[----:B------:R-:W-:-:S04]  /*0a90*/  @P0 VIADD R5, R5, 0x1 ;  /* 0x0000000105050836 */ /* 0x000fc80000000000 */
[----:B------:R-:W-:Y:S02]  /*0aa0*/  IMAD.MOV.U32 R6, RZ, RZ, R5 ;  /* 0x000000ffff067224 */ /* 0x000fe400078e0005 */
[----:B------:R-:W0:Y:S02]  /*0ab0*/  LDC R5, c[0x0][0x3e0] ;  /* 0x0000f800ff057b82 */ /* 0x000e240000000800 */
[----:B------:R-:W-:Y:S01]  /*0ac0*/  @!P2 IMAD.MOV R6, RZ, RZ, -R6 ;  /* 0x000000ffff06a224 */ /* 0x000fe200078e0a06 */
[----:B------:R-:W-:-:S05]  /*0ad0*/  @!P1 LOP3.LUT R6, RZ, UR11, RZ, 0x33, !PT ;  /* 0x0000000bff069c12 */ /* 0x000fca000f8e33ff */
[----:B------:R-:W-:Y:S01]  /*0ae0*/  IMAD R12, R6, UR4, RZ ;  /* 0x00000004060c7c24 */ /* 0x000fe2000f8e02ff */
[----:B------:R-:W1:Y:S04]  /*0af0*/  LDCU.U8 UR4, c[0x0][0x549] ;  /* 0x0000a920ff0477ac */ /* 0x000e680008000000 */
[-C--:B------:R-:W-:Y:S02]  /*0b00*/  IABS R9, R12.reuse ;  /* 0x0000000c00097213 */ /* 0x080fe40000000000 */
[----:B------:R-:W-:Y:S02]  /*0b10*/  IABS R18, R12 ;  /* 0x0000000c00127213 */ /* 0x000fe40000000000 */
[----:B------:R-:W2:Y:S03]  /*0b20*/  I2F.RP R8, R9 ;  /* 0x0000000900087306 */ /* 0x000ea60000209400 */
[----:B------:R-:W-:Y:S01]  /*0b30*/  IMAD.MOV R18, RZ, RZ, -R18 ;  /* 0x000000ffff127224 */ /* 0x000fe200078e0a12 */
[----:B0-----:R-:W-:-:S02]  /*0b40*/  IABS R7, R5 ;  /* 0x0000000500077213 */ /* 0x001fc40000000000 */
[----:B------:R-:W-:Y:S01]  /*0b50*/  ISETP.NE.AND P4, PT, R5, RZ, PT ;  /* 0x000000ff0500720c */ /* 0x000fe20003f85270 */
[----:B-1----:R-:W-:Y:S01]  /*0b60*/  UISETP.NE.AND UP1, UPT, UR4, URZ, UPT ;  /* 0x000000ff0400728c */ /* 0x002fe2000bf25270 */
[----:B------:R-:W0:Y:S03]  /*0b70*/  I2F.RP R3, R7 ;  /* 0x0000000700037306 */ /* 0x000e260000209400 */
[----:B------:R-:W-:-:S05]  /*0b80*/  USEL UR11, UR11, 0x1, !UP1 ;  /* 0x000000010b0b7887 */ /* 0x000fca000c800000 */
[----:B--2---:R-:W1:Y:S08]  /*0b90*/  MUFU.RCP R2, R8 ;  /* 0x0000000800027308 */ /* 0x004e700000001000 */
[----:B0-----:R-:W0:Y:S01]  /*0ba0*/  MUFU.RCP R20, R3 ;  /* 0x0000000300147308 */ /* 0x001e220000001000 */
[----:B-1----:R-:W-:Y:S01]  /*0bb0*/  IADD3 R22, PT, PT, R2, 0xffffffe, RZ ;  /* 0x0ffffffe02167810 */ /* 0x002fe20007ffe0ff */
[----:B------:R-:W-:-:S06]  /*0bc0*/  VIADD R2, R5, 0xffffffff ;  /* 0xffffffff05027836 */ /* 0x000fcc0000000000 */
[----:B------:R-:W1:Y:S01]  /*0bd0*/  F2I.FTZ.U32.TRUNC.NTZ R23, R22 ;  /* 0x0000001600177305 */ /* 0x000e62000021f000 */
[----:B------:R-:W-:Y:S02]  /*0be0*/  IMAD.IADD R8, R2, 0x1, R9 ;  /* 0x0000000102087824 */ /* 0x000fe400078e0209 */
[----:B0-----:R-:W-:-:S03]  /*0bf0*/  VIADD R20, R20, 0xffffffe ;  /* 0x0ffffffe14147836 */ /* 0x001fc60000000000 */
[-C--:B------:R-:W-:Y:S02]  /*0c00*/  LOP3.LUT R15, R8, R9.reuse, RZ, 0x3c, !PT ;  /* 0x00000009080f7212 */ /* 0x080fe400078e3cff */
[----:B------:R-:W0:Y:S02]  /*0c10*/  F2I.FTZ.U32.TRUNC.NTZ R21, R20 ;  /* 0x0000001400157305 */ /* 0x000e24000021f000 */
[----:B------:R-:W-:Y:S01]  /*0c20*/  ISETP.GE.AND P0, PT, R15, RZ, PT ;  /* 0x000000ff0f00720c */ /* 0x000fe20003f06270 */
[----:B-1----:R-:W-:Y:S02]  /*0c30*/  IMAD.MOV R10, RZ, RZ, -R23 ;  /* 0x000000ffff0a7224 */ /* 0x002fe400078e0a17 */
[----:B------:R-:W-:Y:S02]  /*0c40*/  HFMA2 R22, -RZ, RZ, 0, 0 ;  /* 0x00000000ff167431 */ /* 0x000fe400000001ff */
[----:B------:R-:W-:Y:S01]  /*0c50*/  IMAD R11, R10, R9, RZ ;  /* 0x000000090a0b7224 */ /* 0x000fe200078e02ff */
[----:B------:R-:W-:-:S02]  /*0c60*/  IABS R10, R8 ;  /* 0x00000008000a7213 */ /* 0x000fc40000000000 */
[----:B------:R-:W-:Y:S01]  /*0c70*/  LOP3.LUT R8, R8, R5, RZ, 0x3c, !PT ;  /* 0x0000000508087212 */ /* 0x000fe200078e3cff */
[----:B------:R-:W-:-:S04]  /*0c80*/  IMAD.HI.U32 R11, R23, R11, R22 ;  /* 0x0000000b170b7227 */ /* 0x000fc800078e0016 */
[----:B0-----:R-:W-:Y:S02]  /*0c90*/  IMAD.MOV R3, RZ, RZ, -R21 ;  /* 0x000000ffff037224 */ /* 0x001fe400078e0a15 */
[----:B------:R-:W-:-:S04]  /*0ca0*/  IMAD.HI.U32 R11, R11, R10, RZ ;  /* 0x0000000a0b0b7227 */ /* 0x000fc800078e00ff */
[----:B------:R-:W-:Y:S02]  /*0cb0*/  IMAD R18, R11, R18, R10 ;  /* 0x000000120b127224 */ /* 0x000fe400078e020a */
[----:B------:R-:W-:Y:S02]  /*0cc0*/  IMAD R3, R3, R7, RZ ;  /* 0x0000000703037224 */ /* 0x000fe400078e02ff */
[----:B------:R-:W-:Y:S01]  /*0cd0*/  IMAD.MOV.U32 R20, RZ, RZ, RZ ;  /* 0x000000ffff147224 */ /* 0x000fe200078e00ff */
[----:B------:R-:W-:-:S03]  /*0ce0*/  ISETP.GT.U32.AND P1, PT, R9, R18, PT ;  /* 0x000000120900720c */ /* 0x000fc60003f24070 */
[----:B------:R-:W-:-:S06]  /*0cf0*/  IMAD.HI.U32 R3, R21, R3, R20 ;  /* 0x0000000315037227 */ /* 0x000fcc00078e0014 */
[----:B------:R-:W-:-:S04]  /*0d00*/  IMAD.HI.U32 R13, R3, R10, RZ ;  /* 0x0000000a030d7227 */ /* 0x000fc800078e00ff */
[----:B------:R-:W-:Y:S01]  /*0d10*/  @!P1 IMAD.IADD R18, R18, 0x1, -R9 ;  /* 0x0000000112129824 */ /* 0x000fe200078e0a09 */
[----:B------:R-:W-:Y:S01]  /*0d20*/  IADD3 R3, PT, PT, -R13, RZ, RZ ;  /* 0x000000ff0d037210 */ /* 0x000fe20007ffe1ff */
[----:B------:R-:W-:Y:S01]  /*0d30*/  @!P1 VIADD R11, R11, 0x1 ;  /* 0x000000010b0b9836 */ /* 0x000fe20000000000 */
[----:B------:R-:W-:Y:S02]  /*0d40*/  ISETP.NE.AND P1, PT, R12, RZ, PT ;  /* 0x000000ff0c00720c */ /* 0x000fe40003f25270 */
[----:B------:R-:W-:Y:S01]  /*0d50*/  ISETP.GE.U32.AND P2, PT, R18, R9, PT ;  /* 0x000000091200720c */ /* 0x000fe20003f46070 */
[----:B------:R-:W-:-:S05]  /*0d60*/  IMAD R10, R7, R3, R10 ;  /* 0x00000003070a7224 */ /* 0x000fca00078e020a */
[----:B------:R-:W-:-:S07]  /*0d70*/  ISETP.GT.U32.AND P3, PT, R7, R10, PT ;  /* 0x0000000a0700720c */ /* 0x000fce0003f64070 */
[----:B------:R-:W-:Y:S01]  /*0d80*/  @P2 VIADD R11, R11, 0x1 ;  /* 0x000000010b0b2836 */ /* 0x000fe20000000000 */
[----:B------:R-:W-:-:S03]  /*0d90*/  ISETP.GE.AND P2, PT, R8, RZ, PT ;  /* 0x000000ff0800720c */ /* 0x000fc60003f46270 */
[----:B------:R-:W-:Y:S01]  /*0da0*/  @!P0 IMAD.MOV R11, RZ, RZ, -R11 ;  /* 0x000000ffff0b8224 */ /* 0x000fe200078e0a0b */
[----:B------:R-:W-:Y:S01]  /*0db0*/  @!P1 LOP3.LUT R11, RZ, R9, RZ, 0x33, !PT ;  /* 0x00000009ff0b9212 */ /* 0x000fe200078e33ff */
[----:B------:R-:W-:Y:S01]  /*0dc0*/  @!P3 IMAD.IADD R10, R10, 0x1, -R7 ;  /* 0x000000010a0ab824 */ /* 0x000fe200078e0a07 */
[----:B------:R-:W-:Y:S02]  /*0dd0*/  @!P3 IADD3 R13, PT, PT, R13, 0x1, RZ ;  /* 0x000000010d0db810 */ /* 0x000fe40007ffe0ff */
[----:B------:R-:W-:Y:S02]  /*0de0*/  ISETP.LT.U32.AND P0, PT, R16, R11, PT ;  /* 0x0000000b1000720c */ /* 0x000fe40003f01070 */
[----:B------:R-:W-:Y:S02]  /*0df0*/  SHF.R.S32.HI R3, RZ, 0x1f, R11 ;  /* 0x0000001fff037819 */ /* 0x000fe4000001140b */
[----:B------:R-:W-:Y:S02]  /*0e00*/  ISETP.GE.U32.AND P1, PT, R10, R7, PT ;  /* 0x000000070a00720c */ /* 0x000fe40003f26070 */
[----:B------:R-:W-:-:S02]  /*0e10*/  ISETP.LT.AND.EX P0, PT, R17, R3, PT, P0 ;  /* 0x000000031100720c */ /* 0x000fc40003f01300 */
[----:B------:R-:W-:Y:S02]  /*0e20*/  ISETP.NE.AND P3, PT, R6, RZ, PT ;  /* 0x000000ff0600720c */ /* 0x000fe40003f65270 */
[C---:B------:R-:W-:Y:S02]  /*0e30*/  SEL R3, R17.reuse, R3, P0 ;  /* 0x0000000311037207 */ /* 0x040fe40000000000 */
[----:B------:R-:W-:Y:S02]  /*0e40*/  SEL R10, RZ, 0x1, !P3 ;  /* 0x00000001ff0a7807 */ /* 0x000fe40005800000 */
[----:B------:R-:W-:Y:S02]  /*0e50*/  LOP3.LUT R7, R17, R3, RZ, 0xfc, !PT ;  /* 0x0000000311077212 */ /* 0x000fe400078efcff */
[----:B------:R-:W-:Y:S01]  /*0e60*/  SEL R11, R16, R11, P0 ;  /* 0x0000000b100b7207 */ /* 0x000fe20000000000 */
[----:B------:R-:W-:Y:S01]  /*0e70*/  @P1 VIADD R13, R13, 0x1 ;  /* 0x000000010d0d1836 */ /* 0x000fe20000000000 */
[----:B------:R-:W-:-:S02]  /*0e80*/  ISETP.NE.U32.AND P1, PT, R7, RZ, PT ;  /* 0x000000ff0700720c */ /* 0x000fc40003f25070 */
[----:B------:R-:W-:Y:S01]  /*0e90*/  SHF.R.S32.HI R7, RZ, 0x1f, R12 ;  /* 0x0000001fff077819 */ /* 0x000fe2000001140c */
[----:B------:R-:W-:-:S03]  /*0ea0*/  IMAD.MOV.U32 R6, RZ, RZ, R13 ;  /* 0x000000ffff067224 */ /* 0x000fc600078e000d */
[----:B------:R-:W-:Y:S01]  /*0eb0*/  LOP3.LUT R10, R7, R10, RZ, 0xfc, !PT ;  /* 0x0000000a070a7212 */ /* 0x000fe200078efcff */
[----:B------:R-:W-:Y:S01]  /*0ec0*/  @!P2 IMAD.MOV R6, RZ, RZ, -R6 ;  /* 0x000000ffff06a224 */ /* 0x000fe200078e0a06 */
[----:B------:R-:W-:-:S05]  /*0ed0*/  @!P4 LOP3.LUT R6, RZ, R5, RZ, 0x33, !PT ;  /* 0x00000005ff06c212 */ /* 0x000fca00078e33ff */
        /* <DEDUP_REMOVED lines=21> */
.L_x_171:
[----:B------:R-:W-:Y:S01]  /*1030*/  IMAD.MOV.U32 R27, RZ, RZ, R16 ;  /* 0x000000ffff1b7224 */ /* 0x000fe200078e0010 */
[----:B------:R-:W-:Y:S01]  /*1040*/  MOV R20, R11 ;  /* 0x0000000b00147202 */ /* 0x000fe20000000f00 */
[----:B------:R-:W-:Y:S01]  /*1050*/  IMAD.MOV.U32 R21, RZ, RZ, R17 ;  /* 0x000000ffff157224 */ /* 0x000fe200078e0011 */
[----:B------:R-:W-:Y:S02]  /*1060*/  MOV R19, R3 ;  /* 0x0000000300137202 */ /* 0x000fe40000000f00 */
[----:B------:R-:W-:Y:S02]  /*1070*/  MOV R18, 0x1090 ;  /* 0x0000109000127802 */ /* 0x000fe40000000f00 */
[----:B------:R-:W-:Y:S05]  /*1080*/  CALL.REL.NOINC `($__internal_5_$__cuda_sm20_div_s64) ;  /* 0x0000002c00f87944 */ /* 0x000fea0003c00000 */
[----:B------:R-:W-:Y:S02]  /*1090*/  MOV R32, R16 ;  /* 0x0000001000207202 */ /* 0x000fe40000000f00 */
[----:B------:R-:W-:Y:S02]  /*10a0*/  MOV R33, R17 ;  /* 0x0000001100217202 */ /* 0x000fe40000000f00 */
.L_x_172:
[----:B------:R-:W-:Y:S05]  /*10b0*/  BSYNC.RECONVERGENT B0 ;  /* 0x0000000000007941 */ /* 0x000fea0003800200 */
.L_x_170:
[----:B------:R-:W-:Y:S01]  /*10c0*/  IABS R16, UR10 ;  /* 0x0000000a00107c13 */ /* 0x000fe20008000000 */
[----:B------:R-:W0:Y:S01]  /*10d0*/  LDC R5, c[0x0][0x434] ;  /* 0x00010d00ff057b82 */ /* 0x000e220000000800 */
[----:B------:R-:W-:Y:S01]  /*10e0*/  IABS R7, UR10 ;  /* 0x0000000a00077c13 */ /* 0x000fe20008000000 */
[----:B------:R-:W-:Y:S01]  /*10f0*/  BSSY.RECONVERGENT B0, `(.L_x_173) ;  /* 0x000003d000007945 */ /* 0x000fe20003800200 */
[----:B------:R-:W1:Y:S03]  /*1100*/  I2F.RP R13, R16 ;  /* 0x00000010000d7306 */ /* 0x000e660000209400 */
[----:B------:R-:W-:-:S05]  /*1110*/  IMAD.MOV R7, RZ, RZ, -R7 ;  /* 0x000000ffff077224 */ /* 0x000fca00078e0a07 */
        /* <DEDUP_REMOVED lines=27> */
[----:B------:R-:W-:Y:S01]  /*12d0*/  ISETP.NE.U32.AND P1, PT, R7, RZ, PT ;  /* 0x000000ff0700720c */ /* 0x000fe20003f25070 */
[----:B------:R-:W-:-:S04]  /*12e0*/  IMAD R7, R6, UR11, RZ ;  /* 0x0000000b06077c24 */ /* 0x000fc8000f8e02ff */
[----:B------:R-:W-:-:S08]  /*12f0*/  IMAD R10, R10, R7, RZ ;  /* 0x000000070a0a7224 */ /* 0x000fd000078e02ff */
        /* <DEDUP_REMOVED lines=21> */
.L_x_174:
[----:B------:R-:W-:Y:S01]  /*1450*/  IMAD.MOV.U32 R27, RZ, RZ, R30 ;  /* 0x000000ffff1b7224 */ /* 0x000fe200078e001e */
[----:B------:R-:W-:Y:S01]  /*1460*/  MOV R21, R31 ;  /* 0x0000001f00157202 */ /* 0x000fe20000000f00 */
[----:B------:R-:W-:Y:S01]  /*1470*/  IMAD.MOV.U32 R20, RZ, RZ, R9 ;  /* 0x000000ffff147224 */ /* 0x000fe200078e0009 */
[----:B------:R-:W-:Y:S02]  /*1480*/  MOV R18, 0x14a0 ;  /* 0x000014a000127802 */ /* 0x000fe40000000f00 */
[----:B------:R-:W-:Y:S05]  /*1490*/  CALL.REL.NOINC `($__internal_5_$__cuda_sm20_div_s64) ;  /* 0x0000002800f47944 */ /* 0x000fea0003c00000 */
[----:B------:R-:W-:Y:S02]  /*14a0*/  MOV R22, R16 ;  /* 0x0000001000167202 */ /* 0x000fe40000000f00 */
[----:B------:R-:W-:Y:S02]  /*14b0*/  MOV R23, R17 ;  /* 0x0000001100177202 */ /* 0x000fe40000000f00 */
.L_x_175:
[----:B------:R-:W-:Y:S05]  /*14c0*/  BSYNC.RECONVERGENT B0 ;  /* 0x0000000000007941 */ /* 0x000fea0003800200 */
.L_x_173:
[----:B------:R-:W0:Y:S01]  /*14d0*/  LDCU UR5, c[0x0][0x434] ;  /* 0x00008680ff0577ac */ /* 0x000e220008000800 */
[----:B------:R-:W-:Y:S01]  /*14e0*/  SHF.R.U32.HI R18, RZ, 0x4, R0 ;  /* 0x00000004ff127819 */ /* 0x000fe20000011600 */
[----:B------:R-:W-:Y:S01]  /*14f0*/  BSSY.RECONVERGENT B0, `(.L_x_176) ;  /* 0x0000033000007945 */ /* 0x000fe20003800200 */
[----:B------:R-:W-:Y:S01]  /*1500*/  MOV R20, 0xff800000 ;  /* 0xff80000000147802 */ /* 0x000fe20000000f00 */
[----:B------:R-:W1:Y:S01]  /*1510*/  LDCU UR12, c[0x0][0x534] ;  /* 0x0000a680ff0c77ac */ /* 0x000e620008000800 */
[----:B------:R-:W2:Y:S01]  /*1520*/  LDCU UR9, c[0x0][0x430] ;  /* 0x00008600ff0977ac */ /* 0x000ea20008000800 */
[----:B------:R-:W-:-:S04]  /*1530*/  USHF.R.S32.HI UR4, URZ, 0x1f, UR10 ;  /* 0x0000001fff047899 */ /* 0x000fc8000801140a */
[----:B------:R-:W-:Y:S01]  /*1540*/  ULOP3.LUT UR4, UR4, 0x1, URZ, 0xfc, !UPT ;  /* 0x0000000104047892 */ /* 0x000fe2000f8efcff */
[----:B0-----:R-:W-:-:S05]  /*1550*/  IMAD.U32 R8, RZ, RZ, UR5 ;  /* 0x00000005ff087e24 */ /* 0x001fca000f8e00ff */
[----:B------:R-:W-:Y:S01]  /*1560*/  IABS R8, R8 ;  /* 0x0000000800087213 */ /* 0x000fe20000000000 */
[----:B--2---:R-:W-:-:S03]  /*1570*/  UIMAD UR9, UR5, UR9, URZ ;  /* 0x00000009050972a4 */ /* 0x004fc6000f8e02ff */
[----:B------:R-:W0:Y:S08]  /*1580*/  I2F.RP R13, R8 ;  /* 0x00000008000d7306 */ /* 0x000e300000209400 */
[----:B0-----:R-:W0:Y:S02]  /*1590*/  MUFU.RCP R16, R13 ;  /* 0x0000000d00107308 */ /* 0x001e240000001000 */
[----:B0-----:R-:W-:-:S06]  /*15a0*/  VIADD R16, R16, 0xffffffe ;  /* 0x0ffffffe10107836 */ /* 0x001fcc0000000000 */
[----:B------:R-:W0:Y:S02]  /*15b0*/  F2I.FTZ.U32.TRUNC.NTZ R17, R16 ;  /* 0x0000001000117305 */ /* 0x000e24000021f000 */
[--C-:B0-----:R-:W-:Y:S02]  /*15c0*/  IMAD.MOV R6, RZ, RZ, -R17.reuse ;  /* 0x000000ffff067224 */ /* 0x101fe400078e0a11 */
[----:B------:R-:W-:Y:S02]  /*15d0*/  HFMA2 R16, -RZ, RZ, 0, 0 ;  /* 0x00000000ff107431 */ /* 0x000fe400000001ff */
[----:B------:R-:W-:Y:S01]  /*15e0*/  IMAD R7, R6, R8, RZ ;  /* 0x0000000806077224 */ /* 0x000fe200078e02ff */
[----:B------:R-:W-:Y:S02]  /*15f0*/  IABS R6, R5 ;  /* 0x0000000500067213 */ /* 0x000fe40000000000 */
[----:B------:R-:W-:Y:S01]  /*1600*/  LOP3.LUT R5, R5, UR5, RZ, 0x3c, !PT ;  /* 0x0000000505057c12 */ /* 0x000fe2000f8e3cff */
[----:B------:R-:W-:Y:S01]  /*1610*/  IMAD.HI.U32 R7, R17, R7, R16 ;  /* 0x0000000711077227 */ /* 0x000fe200078e0010 */
[----:B------:R-:W-:-:S02]  /*1620*/  LOP3.LUT R16, R0, 0xf, RZ, 0xc0, !PT ;  /* 0x0000000f00107812 */ /* 0x000fc400078ec0ff */
[----:B------:R-:W-:-:S03]  /*1630*/  ISETP.GE.AND P1, PT, R5, RZ, PT ;  /* 0x000000ff0500720c */ /* 0x000fc60003f26270 */
[----:B------:R-:W-:-:S04]  /*1640*/  IMAD.HI.U32 R17, R7, R6, RZ ;  /* 0x0000000607117227 */ /* 0x000fc800078e00ff */
[----:B------:R-:W-:-:S04]  /*1650*/  IMAD.MOV R7, RZ, RZ, -R17 ;  /* 0x000000ffff077224 */ /* 0x000fc800078e0a11 */
[----:B------:R-:W-:-:S05]  /*1660*/  IMAD R7, R8, R7, R6 ;  /* 0x0000000708077224 */ /* 0x000fca00078e0206 */
[----:B------:R-:W-:-:S13]  /*1670*/  ISETP.GT.U32.AND P0, PT, R8, R7, PT ;  /* 0x000000070800720c */ /* 0x000fda0003f04070 */
[----:B------:R-:W-:Y:S01]  /*1680*/  @!P0 IMAD.IADD R7, R7, 0x1, -R8 ;  /* 0x0000000107078824 */ /* 0x000fe200078e0a08 */
[----:B------:R-:W-:Y:S02]  /*1690*/  @!P0 IADD3 R17, PT, PT, R17, 0x1, RZ ;  /* 0x0000000111118810 */ /* 0x000fe40007ffe0ff */
[----:B------:R-:W-:Y:S02]  /*16a0*/  ISETP.NE.AND P0, PT, RZ, UR5, PT ;  /* 0x00000005ff007c0c */ /* 0x000fe4000bf05270 */
[----:B------:R-:W-:-:S13]  /*16b0*/  ISETP.GE.U32.AND P2, PT, R7, R8, PT ;  /* 0x000000080700720c */ /* 0x000fda0003f46070 */
[----:B------:R-:W-:-:S04]  /*16c0*/  @P2 VIADD R17, R17, 0x1 ;  /* 0x0000000111112836 */ /* 0x000fc80000000000 */
[----:B------:R-:W-:Y:S01]  /*16d0*/  @!P1 IMAD.MOV R17, RZ, RZ, -R17 ;  /* 0x000000ffff119224 */ /* 0x000fe200078e0a11 */
[----:B-1----:R-:W-:Y:S01]  /*16e0*/  ISETP.GE.AND P1, PT, R18, UR12, PT ;  /* 0x0000000c12007c0c */ /* 0x002fe2000bf26270 */
[----:B------:R-:W0:Y:S01]  /*16f0*/  LDCU.64 UR12, c[0x0][0x358] ;  /* 0x00006b00ff0c77ac */ /* 0x000e220008000a00 */
[----:B------:R-:W-:-:S05]  /*1700*/  @!P0 LOP3.LUT R17, RZ, UR5, RZ, 0x33, !PT ;  /* 0x00000005ff118c12 */ /* 0x000fca000f8e33ff */
        /* <DEDUP_REMOVED lines=8> */
[----:B------:R-:W1:Y:S01]  /*1790*/  LDCU.64 UR4, c[0x0][0x428] ;  /* 0x00008500ff0477ac */ /* 0x000e620008000a00 */
[----:B------:R-:W-:Y:S01]  /*17a0*/  IADD3 R20, P0, PT, R16, UR6, RZ ;  /* 0x0000000610147c10 */ /* 0x000fe2000ff1e0ff */
[----:B------:R-:W-:-:S04]  /*17b0*/  IMAD R5, R18, UR14, RZ ;  /* 0x0000000e12057c24 */ /* 0x000fc8000f8e02ff */
[----:B------:R-:W-:Y:S02]  /*17c0*/  IMAD.X R21, RZ, RZ, RZ, P0 ;  /* 0x000000ffff157224 */ /* 0x000fe400000e06ff */
[----:B------:R-:W-:-:S05]  /*17d0*/  IMAD.WIDE.U32 R20, R18, UR7, R20 ;  /* 0x0000000712147c25 */ /* 0x000fca000f8e0014 */
[----:B------:R-:W-:Y:S02]  /*17e0*/  IADD3 R5, PT, PT, R21, R5, RZ ;  /* 0x0000000515057210 */ /* 0x000fe40007ffe0ff */
[----:B-1----:R-:W-:-:S04]  /*17f0*/  LEA R24, P0, R20, UR4, 0x2 ;  /* 0x0000000414187c11 */ /* 0x002fc8000f8010ff */
[----:B------:R-:W-:-:S05]  /*1800*/  LEA.HI.X R25, R20, UR5, R5, 0x2, P0 ;  /* 0x0000000514197c11 */ /* 0x000fca00080f1405 */
[----:B0-----:R1:W5:Y:S04]  /*1810*/  LDG.E R20, desc[UR12][R24.64] ;  /* 0x0000000c18147981 */ /* 0x001368000c1e1900 */
.L_x_177:
[----:B0-----:R-:W-:Y:S05]  /*1820*/  BSYNC.RECONVERGENT B0 ;  /* 0x0000000000007941 */ /* 0x001fea0003800200 */
.L_x_176:
[----:B------:R-:W0:Y:S01]  /*1830*/  S2UR UR14, SR_CgaCtaId ;  /* 0x00000000000e79c3 */ /* 0x000e220000008800 */
[C---:B------:R-:W-:Y:S01]  /*1840*/  ISETP.GT.U32.AND P0, PT, R0.reuse, 0x3f, PT ;  /* 0x0000003f0000780c */ /* 0x040fe20003f04070 */
[----:B------:R-:W-:Y:S01]  /*1850*/  UMOV UR4, 0x400 ;  /* 0x0000040000047882 */ /* 0x000fe20000000000 */
[----:B------:R-:W-:Y:S01]  /*1860*/  IMAD.MOV.U32 R15, RZ, RZ, 0x44 ;  /* 0x00000044ff0f7424 */ /* 0x000fe200078e00ff */
[----:B-1----:R-:W-:Y:S01]  /*1870*/  LOP3.LUT R25, R0, 0x3, RZ, 0xc0, !PT ;  /* 0x0000000300197812 */ /* 0x002fe200078ec0ff */
[----:B------:R-:W-:Y:S01]  /*1880*/  IMAD.MOV.U32 R8, RZ, RZ, 0x44 ;  /* 0x00000044ff087424 */ /* 0x000fe200078e00ff */
[----:B------:R-:W-:Y:S01]  /*1890*/  IABS R19, R6 ;  /* 0x0000000600137213 */ /* 0x000fe20000000000 */
[----:B------:R-:W-:Y:S01]  /*18a0*/  IMAD.MOV.U32 R26, RZ, RZ, -0x800000 ;  /* 0xff800000ff1a7424 */ /* 0x000fe200078e00ff */
[----:B------:R-:W1:Y:S01]  /*18b0*/  LDC R13, c[0x0][0x3e0] ;  /* 0x0000f800ff0d7b82 */ /* 0x000e620000000800 */
[----:B------:R-:W-:Y:S01]  /*18c0*/  ISETP.NE.AND P5, PT, R6, RZ, PT ;  /* 0x000000ff0600720c */ /* 0x000fe20003fa5270 */
[----:B------:R-:W-:Y:S01]  /*18d0*/  BSSY.RECONVERGENT B1, `(.L_x_178) ;  /* 0x000017a000017945 */ /* 0x000fe20003800200 */
[----:B------:R-:W-:Y:S01]  /*18e0*/  IMAD.IADD R2, R2, 0x1, R19 ;  /* 0x0000000102027824 */ /* 0x000fe200078e0213 */
[----:B0-----:R-:W-:-:S06]  /*18f0*/  ULEA UR14, UR14, UR4, 0x18 ;  /* 0x000000040e0e7291 */ /* 0x001fcc000f8ec0ff */
[----:B------:R-:W-:Y:S02]  /*1900*/  @!P0 IMAD R15, R18, R15, UR14 ;  /* 0x0000000e120f8e24 */ /* 0x000fe4000f8e020f */
[----:B------:R-:W-:Y:S01]  /*1910*/  IMAD R5, R25, R8, UR14 ;  /* 0x0000000e19057e24 */ /* 0x000fe2000f8e0208 */
[----:B------:R-:W-:Y:S01]  /*1920*/  LOP3.LUT R8, R0, 0x3fc, RZ, 0xc0, !PT ;  /* 0x000003fc00087812 */ /* 0x000fe200078ec0ff */
[----:B------:R-:W-:Y:S01]  /*1930*/  @!P0 IMAD R15, R16, 0x4, R15 ;  /* 0x00000004100f8824 */ /* 0x000fe200078e020f */
[----:B-1----:R-:W-:Y:S02]  /*1940*/  IABS R16, R13 ;  /* 0x0000000d00107213 */ /* 0x002fe40000000000 */
[----:B------:R-:W-:Y:S02]  /*1950*/  IADD3 R8, PT, PT, R5, R8, RZ ;  /* 0x0000000805087210 */ /* 0x000fe40007ffe0ff */
[----:B-----5:R0:W-:Y:S01]  /*1960*/  @!P0 STS [R15], R20 ;  /* 0x000000140f008388 */ /* 0x0201e20000000800 */
[----:B------:R-:W1:Y:S01]  /*1970*/  I2F.RP R7, R16 ;  /* 0x0000001000077306 */ /* 0x000e620000209400 */
[----:B------:R-:W-:Y:S07]  /*1980*/  BAR.SYNC.DEFER_BLOCKING 0x0 ;  /* 0x0000000000007b1d */ /* 0x000fee0000010000 */
[----:B-1----:R-:W1:Y:S08]  /*1990*/  MUFU.RCP R28, R7 ;  /* 0x00000007001c7308 */ /* 0x002e700000001000 */
[----:B0-----:R-:W-:Y:S01]  /*19a0*/  I2F.RP R20, R19 ;  /* 0x0000001300147306 */ /* 0x001fe20000209400 */
[----:B------:R-:W0:Y:S01]  /*19b0*/  @!P0 LDS R26, [R8] ;  /* 0x00000000081a8984 */ /* 0x000e220000000800 */
[----:B-1----:R-:W-:-:S06]  /*19c0*/  VIADD R28, R28, 0xffffffe ;  /* 0x0ffffffe1c1c7836 */ /* 0x002fcc0000000000 */
[----:B------:R-:W1:Y:S02]  /*19d0*/  F2I.FTZ.U32.TRUNC.NTZ R29, R28 ;  /* 0x0000001c001d7305 */ /* 0x000e64000021f000 */
[----:B-1----:R-:W-:Y:S02]  /*19e0*/  IMAD.MOV R7, RZ, RZ, -R29 ;  /* 0x000000ffff077224 */ /* 0x002fe400078e0a1d */
[----:B------:R-:W-:Y:S02]  /*19f0*/  IMAD.MOV.U32 R28, RZ, RZ, RZ ;  /* 0x000000ffff1c7224 */ /* 0x000fe400078e00ff */
[----:B------:R-:W-:-:S04]  /*1a00*/  IMAD R7, R7, R16, RZ ;  /* 0x0000001007077224 */ /* 0x000fc800078e02ff */
[----:B------:R-:W-:Y:S01]  /*1a10*/  IMAD.HI.U32 R7, R29, R7, R28 ;  /* 0x000000071d077227 */ /* 0x000fe200078e001c */
[----:B0-----:R-:W0:Y:S02]  /*1a20*/  SHFL.BFLY PT, R5, R26, 0x2, 0x1f ;  /* 0x0c401f001a057f89 */ /* 0x001e2400000e0000 */
[----:B0-----:R-:W-:-:S05]  /*1a30*/  FMNMX.FTZ R18, R5, R26, !PT ;  /* 0x0000001a05127209 */ /* 0x001fca0007810000 */
[----:B------:R-:W0:Y:S02]  /*1a40*/  SHFL.BFLY PT, R5, R18, 0x1, 0x1f ;  /* 0x0c201f0012057f89 */ /* 0x000e2400000e0000 */
[----:B0-----:R-:W-:Y:S02]  /*1a50*/  FMNMX.FTZ R15, R18, R5, !PT ;  /* 0x00000005120f7209 */ /* 0x001fe40007810000 */
[----:B------:R-:W0:Y:S02]  /*1a60*/  MUFU.RCP R5, R20 ;  /* 0x0000001400057308 */ /* 0x000e240000001000 */
[----:B------:R-:W-:-:S04]  /*1a70*/  FSETP.NEU.FTZ.AND P0, PT, R15, -INF , PT ;  /* 0xff8000000f00780b */ /* 0x000fc80003f1d000 */
[----:B------:R-:W-:-:S05]  /*1a80*/  FSEL R15, R15, RZ, P0 ;  /* 0x000000ff0f0f7208 */ /* 0x000fca0000000000 */
[----:B------:R-:W-:-:S04]  /*1a90*/  FADD.FTZ R21, -R15, R26 ;  /* 0x0000001a0f157221 */ /* 0x000fc80000010100 */
[----:B------:R-:W-:Y:S01]  /*1aa0*/  FMUL.FTZ R21, R21, 1.4426950216293334961 ;  /* 0x3fb8aa3b15157820 */ /* 0x000fe20000410000 */
[----:B0-----:R-:W-:-:S05]  /*1ab0*/  VIADD R30, R5, 0xffffffe ;  /* 0x0ffffffe051e7836 */ /* 0x001fca0000000000 */
[----:B------:R-:W0:Y:S04]  /*1ac0*/  MUFU.EX2 R21, R21 ;  /* 0x0000001500157308 */ /* 0x000e280000000800 */
[----:B------:R-:W1:Y:S01]  /*1ad0*/  F2I.FTZ.U32.TRUNC.NTZ R31, R30 ;  /* 0x0000001e001f7305 */ /* 0x000e62000021f000 */
[----:B0-----:R-:W0:Y:S01]  /*1ae0*/  SHFL.BFLY PT, R18, R21, 0x2, 0x1f ;  /* 0x0c401f0015127f89 */ /* 0x001e2200000e0000 */
[----:B-1----:R-:W-:Y:S01]  /*1af0*/  IADD3 R5, PT, PT, RZ, -R31, RZ ;  /* 0x8000001fff057210 */ /* 0x002fe20007ffe0ff */
[----:B------:R-:W-:-:S04]  /*1b00*/  HFMA2 R30, -RZ, RZ, 0, 0 ;  /* 0x00000000ff1e7431 */ /* 0x000fc800000001ff */
[----:B------:R-:W-:Y:S01]  /*1b10*/  IMAD.MOV.U32 R20, RZ, RZ, R5 ;  /* 0x000000ffff147224 */ /* 0x000fe200078e0005 */
[----:B------:R-:W-:-:S03]  /*1b20*/  IABS R5, R2 ;  /* 0x0000000200057213 */ /* 0x000fc60000000000 */
[----:B------:R-:W-:Y:S01]  /*1b30*/  IMAD R27, R20, R19, RZ ;  /* 0x00000013141b7224 */ /* 0x000fe200078e02ff */
[----:B------:R-:W-:Y:S01]  /*1b40*/  IABS R20, R6 ;  /* 0x0000000600147213 */ /* 0x000fe20000000000 */
[----:B------:R-:W-:-:S04]  /*1b50*/  IMAD.HI.U32 R7, R7, R5, RZ ;  /* 0x0000000507077227 */ /* 0x000fc800078e00ff */
[----:B------:R-:W-:-:S04]  /*1b60*/  IMAD.HI.U32 R30, R31, R27, R30 ;  /* 0x0000001b1f1e7227 */ /* 0x000fc800078e001e */
[----:B------:R-:W-:Y:S02]  /*1b70*/  IMAD.MOV R20, RZ, RZ, -R20 ;  /* 0x000000ffff147224 */ /* 0x000fe400078e0a14 */
[----:B0-----:R-:W-:Y:S01]  /*1b80*/  FADD.FTZ R18, R21, R18 ;  /* 0x0000001215127221 */ /* 0x001fe20000010000 */
[----:B------:R-:W-:-:S04]  /*1b90*/  IMAD.HI.U32 R30, R30, R5, RZ ;  /* 0x000000051e1e7227 */ /* 0x000fc800078e00ff */
[----:B------:R-:W-:Y:S02]  /*1ba0*/  IMAD R20, R30, R20, R5 ;  /* 0x000000141e147224 */ /* 0x000fe400078e0205 */
[----:B------:R-:W-:-:S03]  /*1bb0*/  IMAD.MOV R24, RZ, RZ, -R7 ;  /* 0x000000ffff187224 */ /* 0x000fc600078e0a07 */
[----:B------:R-:W-:Y:S01]  /*1bc0*/  ISETP.GT.U32.AND P1, PT, R19, R20, PT ;  /* 0x000000141300720c */ /* 0x000fe20003f24070 */
[C---:B------:R-:W-:Y:S02]  /*1bd0*/  IMAD R21, R16.reuse, R24, R5 ;  /* 0x0000001810157224 */ /* 0x040fe400078e0205 */
[----:B------:R-:W0:Y:S03]  /*1be0*/  SHFL.BFLY PT, R5, R18, 0x1, 0x1f ;  /* 0x0c201f0012057f89 */ /* 0x000e2600000e0000 */
[----:B------:R-:W-:-:S07]  /*1bf0*/  ISETP.GT.U32.AND P0, PT, R16, R21, PT ;  /* 0x000000151000720c */ /* 0x000fce0003f04070 */
[----:B------:R-:W-:Y:S02]  /*1c00*/  @!P1 IMAD.IADD R20, R20, 0x1, -R19 ;  /* 0x0000000114149824 */ /* 0x000fe400078e0a13 */
[----:B------:R-:W-:-:S03]  /*1c10*/  @!P1 VIADD R30, R30, 0x1 ;  /* 0x000000011e1e9836 */ /* 0x000fc60000000000 */
[-C--:B------:R-:W-:Y:S02]  /*1c20*/  ISETP.GE.U32.AND P2, PT, R20, R19.reuse, PT ;  /* 0x000000131400720c */ /* 0x080fe40003f46070 */
[-C--:B------:R-:W-:Y:S02]  /*1c30*/  @!P0 IADD3 R21, PT, PT, R21, -R16.reuse, RZ ;  /* 0x8000001015158210 */ /* 0x080fe40007ffe0ff */
[C---:B------:R-:W-:Y:S02]  /*1c40*/  LOP3.LUT R20, R2.reuse, R19, RZ, 0x3c, !PT ;  /* 0x0000001302147212 */ /* 0x040fe400078e3cff */
[----:B------:R-:W-:Y:S02]  /*1c50*/  ISETP.GE.U32.AND P4, PT, R21, R16, PT ;  /* 0x000000101500720c */ /* 0x000fe40003f86070 */
[----:B------:R-:W-:Y:S01]  /*1c60*/  LOP3.LUT R2, R2, R13, RZ, 0x3c, !PT ;  /* 0x0000000d02027212 */ /* 0x000fe200078e3cff */
[----:B0-----:R-:W-:Y:S01]  /*1c70*/  FADD.FTZ R5, R18, R5 ;  /* 0x0000000512057221 */ /* 0x001fe20000010000 */
[----:B------:R-:W-:-:S02]  /*1c80*/  @!P0 IADD3 R7, PT, PT, R7, 0x1, RZ ;  /* 0x0000000107078810 */ /* 0x000fc40007ffe0ff */
[----:B------:R-:W-:Y:S01]  /*1c90*/  ISETP.NE.AND P0, PT, R13, RZ, PT ;  /* 0x000000ff0d00720c */ /* 0x000fe20003f05270 */
[----:B------:R-:W-:Y:S01]  /*1ca0*/  @P2 VIADD R30, R30, 0x1 ;  /* 0x000000011e1e2836 */ /* 0x000fe20000000000 */
[----:B------:R-:W-:Y:S02]  /*1cb0*/  FSETP.NE.FTZ.AND P1, PT, R5, RZ, PT ;  /* 0x000000ff0500720b */ /* 0x000fe40003f35000 */
[----:B------:R-:W-:Y:S02]  /*1cc0*/  ISETP.GE.AND P2, PT, R2, RZ, PT ;  /* 0x000000ff0200720c */ /* 0x000fe40003f46270 */
[----:B------:R-:W-:Y:S01]  /*1cd0*/  ISETP.GE.AND P3, PT, R20, RZ, PT ;  /* 0x000000ff1400720c */ /* 0x000fe20003f66270 */
[----:B------:R-:W-:-:S08]  /*1ce0*/  @P4 VIADD R7, R7, 0x1 ;  /* 0x0000000107074836 */ /* 0x000fd00000000000 */
[----:B------:R0:W1:Y:S02]  /*1cf0*/  @P1 MUFU.LG2 R2, R5 ;  /* 0x0000000500021308 */ /* 0x0000640000000c00 */
[----:B------:R-:W-:Y:S02]  /*1d00*/  @!P2 IADD3 R7, PT, PT, -R7, RZ, RZ ;  /* 0x000000ff0707a210 */ /* 0x000fe40007ffe1ff */
[----:B------:R-:W-:Y:S01]  /*1d10*/  @!P0 LOP3.LUT R7, RZ, R13, RZ, 0x33, !PT ;  /* 0x0000000dff078212 */ /* 0x000fe200078e33ff */
[----:B------:R-:W-:Y:S01]  /*1d20*/  @!P3 IMAD.MOV R30, RZ, RZ, -R30 ;  /* 0x000000ffff1eb224 */ /* 0x000fe200078e0a1e */
[----:B------:R-:W-:Y:S02]  /*1d30*/  LOP3.LUT P0, RZ, R0, 0x3c3, RZ, 0xc0, !PT ;  /* 0x000003c300ff7812 */ /* 0x000fe4000780c0ff */
[----:B------:R-:W-:Y:S02]  /*1d40*/  ISETP.NE.AND P3, PT, R17, RZ, PT ;  /* 0x000000ff1100720c */ /* 0x000fe40003f65270 */
[----:B------:R-:W-:-:S02]  /*1d50*/  @!P5 LOP3.LUT R30, RZ, R19, RZ, 0x33, !PT ;  /* 0x00000013ff1ed212 */ /* 0x000fc400078e33ff */
[----:B------:R-:W-:Y:S02]  /*1d60*/  SEL R16, RZ, 0x1, !P3 ;  /* 0x00000001ff107807 */ /* 0x000fe40005800000 */
[----:B------:R-:W-:Y:S01]  /*1d70*/  SHF.R.S32.HI R19, RZ, 0x1f, R6 ;  /* 0x0000001fff137819 */ /* 0x000fe20000011406 */
[----:B------:R-:W-:Y:S01]  /*1d80*/  IMAD R6, R6, UR9, RZ ;  /* 0x0000000906067c24 */ /* 0x000fe2000f8e02ff */
[----:B------:R-:W-:Y:S02]  /*1d90*/  ISETP.LT.U32.AND P2, PT, R22, R30, PT ;  /* 0x0000001e1600720c */ /* 0x000fe40003f41070 */
[----:B------:R-:W-:Y:S01]  /*1da0*/  SHF.R.S32.HI R17, RZ, 0x1f, R30 ;  /* 0x0000001fff117819 */ /* 0x000fe2000001141e */
[----:B0-----:R-:W-:Y:S01]  /*1db0*/  IMAD R5, R7, UR11, RZ ;  /* 0x0000000b07057c24 */ /* 0x001fe2000f8e02ff */
[----:B------:R-:W-:Y:S02]  /*1dc0*/  LOP3.LUT R16, R19, R16, RZ, 0xfc, !PT ;  /* 0x0000001013107212 */ /* 0x000fe400078efcff */
[----:B------:R-:W-:Y:S01]  /*1dd0*/  ISETP.LT.AND.EX P2, PT, R23, R17, PT, P2 ;  /* 0x000000111700720c */ /* 0x000fe20003f41320 */
[----:B------:R-:W-:-:S02]  /*1de0*/  IMAD.MOV.U32 R23, RZ, RZ, 0x7f800000 ;  /* 0x7f800000ff177424 */ /* 0x000fc400078e00ff */
[----:B-1----:R-:W-:Y:S01]  /*1df0*/  @P1 FFMA.FTZ R23, R2, 0.69314718246459960938, R15 ;  /* 0x3f31721802171823 */ /* 0x002fe2000001000f */
[----:B------:R-:W-:Y:S01]  /*1e00*/  IMAD R5, R16, R5, RZ ;  /* 0x0000000510057224 */ /* 0x000fe200078e02ff */
[----:B------:R-:W-:Y:S01]  /*1e10*/  SEL R7, R22, R30, P2 ;  /* 0x0000001e16077207 */ /* 0x000fe20001000000 */
[----:B------:R-:W-:Y:S07]  /*1e20*/  @P0 BRA `(.L_x_179) ;  /* 0x0000001000900947 */ /* 0x000fee0003800000 */
[----:B------:R-:W0:Y:S02]  /*1e30*/  LDCU.U8 UR4, c[0x0][0x548] ;  /* 0x0000a900ff0477ac */ /* 0x000e240008000000 */
[----:B0-----:R-:W-:-:S09]  /*1e40*/  UISETP.NE.AND UP0, UPT, UR4, URZ, UPT ;  /* 0x000000ff0400728c */ /* 0x001fd2000bf05270 */
[----:B------:R-:W-:Y:S05]  /*1e50*/  BRA.U !UP0, `(.L_x_180) ;  /* 0x0000001108747547 */ /* 0x000fea000b800000 */
[----:B------:R-:W-:Y:S02]  /*1e60*/  LEA.HI R27, R0, UR6, RZ, 0x1e ;  /* 0x00000006001b7c11 */ /* 0x000fe4000f8ff0ff */
[----:B------:R-:W-:Y:S02]  /*1e70*/  ISETP.LT.U32.AND P0, PT, R13, 0x1, PT ;  /* 0x000000010d00780c */ /* 0x000fe40003f01070 */
[----:B------:R-:W-:Y:S02]  /*1e80*/  ISETP.GE.AND P1, PT, R27, UR7, PT ;  /* 0x000000071b007c0c */ /* 0x000fe4000bf26270 */
[----:B------:R-:W-:-:S04]  /*1e90*/  SHF.R.S32.HI R2, RZ, 0x1f, R13 ;  /* 0x0000001fff027819 */ /* 0x000fc8000001140d */
[----:B------:R-:W-:-:S04]  /*1ea0*/  ISETP.LT.AND.EX P0, PT, R2, RZ, PT, P0 ;  /* 0x000000ff0200720c */ /* 0x000fc80003f01300 */
[----:B------:R-:W-:Y:S02]  /*1eb0*/  SEL R30, R13, 0x1, P0 ;  /* 0x000000010d1e7807 */ /* 0x000fe40000000000 */
[----:B------:R-:W-:Y:S01]  /*1ec0*/  SEL R16, R2, RZ, P0 ;  /* 0x000000ff02107207 */ /* 0x000fe20000000000 */
[----:B------:R-:W-:Y:S06]  /*1ed0*/  @P1 BRA `(.L_x_179) ;  /* 0x0000001000641947 */ /* 0x000fec0003800000 */
        /* <DEDUP_REMOVED lines=39> */
.L_x_181:
[----:B------:R-:W-:Y:S01]  /*2150*/  IMAD.MOV.U32 R21, RZ, RZ, RZ ;  /* 0x000000ffff157224 */ /* 0x000fe200078e00ff */
[----:B------:R-:W-:Y:S02]  /*2160*/  MOV R20, R30 ;  /* 0x0000001e00147202 */ /* 0x000fe40000000f00 */
[----:B------:R-:W-:Y:S02]  /*2170*/  MOV R18, 0x2190 ;  /* 0x0000219000127802 */ /* 0x000fe40000000f00 */
[----:B------:R-:W-:Y:S05]  /*2180*/  CALL.REL.NOINC `($__internal_5_$__cuda_sm20_div_s64) ;  /* 0x0000001c00b87944 */ /* 0x000fea0003c00000 */
[----:B------:R-:W-:Y:S02]  /*2190*/  IADD3 R13, PT, PT, -R16, RZ, RZ ;  /* 0x000000ff100d7210 */ /* 0x000fe40007ffe1ff */
[----:B------:R-:W-:-:S03]  /*21a0*/  MOV R31, R17 ;  /* 0x00000011001f7202 */ /* 0x000fc60000000f00 */
[----:B------:R-:W-:Y:S01]  /*21b0*/  IMAD R27, R30, R13, R27 ;  /* 0x0000000d1e1b7224 */ /* 0x000fe200078e021b */
[----:B------:R-:W-:-:S07]  /*21c0*/  MOV R30, R16 ;  /* 0x00000010001e7202 */ /* 0x000fce0000000f00 */
.L_x_182:
[----:B------:R-:W-:Y:S01]  /*21d0*/  IABS R17, UR15 ;  /* 0x0000000f00117c13 */ /* 0x000fe20008000000 */
[----:B------:R-:W-:Y:S01]  /*21e0*/  IMAD R3, R3, R14, RZ ;  /* 0x0000000e03037224 */ /* 0x000fe200078e02ff */
[----:B------:R-:W-:Y:S01]  /*21f0*/  IABS R15, R27 ;  /* 0x0000001b000f7213 */ /* 0x000fe20000000000 */
[----:B------:R-:W-:Y:S01]  /*2200*/  BSSY.RECONVERGENT B0, `(.L_x_183) ;  /* 0x0000040000007945 */ /* 0x000fe20003800200 */
[----:B------:R-:W0:Y:S01]  /*2210*/  I2F.U32.RP R20, R17 ;  /* 0x0000001100147306 */ /* 0x000e220000209000 */
[----:B------:R-:W-:Y:S01]  /*2220*/  IABS R13, UR15 ;  /* 0x0000000f000d7c13 */ /* 0x000fe20008000000 */
[----:B------:R-:W-:Y:S01]  /*2230*/  IMAD R3, R11, R4, R3 ;  /* 0x000000040b037224 */ /* 0x000fe200078e0203 */
[----:B------:R-:W-:-:S03]  /*2240*/  LOP3.LUT R4, R27, UR15, RZ, 0x3c, !PT ;  /* 0x0000000f1b047c12 */ /* 0x000fc6000f8e3cff */
[----:B------:R-:W-:Y:S01]  /*2250*/  IMAD.MOV R13, RZ, RZ, -R13 ;  /* 0x000000ffff0d7224 */ /* 0x000fe200078e0a0d */
[----:B------:R-:W-:Y:S01]  /*2260*/  ISETP.GE.AND P0, PT, R4, RZ, PT ;  /* 0x000000ff0400720c */ /* 0x000fe20003f06270 */
[----:B0-----:R-:W0:Y:S02]  /*2270*/  MUFU.RCP R18, R20 ;  /* 0x0000001400127308 */ /* 0x001e240000001000 */
[----:B0-----:R-:W-:Y:S02]  /*2280*/  VIADD R18, R18, 0xffffffe ;  /* 0x0ffffffe12127836 */ /* 0x001fe40000000000 */
[----:B------:R-:W-:-:S04]  /*2290*/  IMAD.WIDE.U32 R20, R11, R14, RZ ;  /* 0x0000000e0b147225 */ /* 0x000fc800078e00ff */
[----:B------:R-:W0:Y:S01]  /*22a0*/  F2I.FTZ.U32.TRUNC.NTZ R19, R18 ;  /* 0x0000001200137305 */ /* 0x000e22000021f000 */
[----:B------:R-:W-:Y:S02]  /*22b0*/  IMAD.IADD R3, R21, 0x1, R3 ;  /* 0x0000000115037824 */ /* 0x000fe400078e0203 */
[----:B------:R-:W-:-:S04]  /*22c0*/  IMAD.WIDE.U32 R34, R20, R32, RZ ;  /* 0x0000002014227225 */ /* 0x000fc800078e00ff */
[----:B------:R-:W-:-:S04]  /*22d0*/  IMAD R3, R3, R32, RZ ;  /* 0x0000002003037224 */ /* 0x000fc800078e02ff */
[----:B------:R-:W-:Y:S02]  /*22e0*/  IMAD R3, R33, R20, R3 ;  /* 0x0000001421037224 */ /* 0x000fe400078e0203 */
[----:B0-----:R-:W-:Y:S01]  /*22f0*/  IMAD.MOV R16, RZ, RZ, -R19 ;  /* 0x000000ffff107224 */ /* 0x001fe200078e0a13 */
[----:B------:R-:W-:-:S03]  /*2300*/  MOV R18, RZ ;  /* 0x000000ff00127202 */ /* 0x000fc60000000f00 */
[----:B------:R-:W-:-:S04]  /*2310*/  IMAD R16, R16, R17, RZ ;  /* 0x0000001110107224 */ /* 0x000fc800078e02ff */
[----:B------:R-:W-:-:S04]  /*2320*/  IMAD.HI.U32 R16, R19, R16, R18 ;  /* 0x0000001013107227 */ /* 0x000fc800078e0012 */
[----:B------:R-:W-:Y:S02]  /*2330*/  IMAD.IADD R19, R35, 0x1, R3 ;  /* 0x0000000123137824 */ /* 0x000fe400078e0203 */
[----:B------:R-:W-:-:S03]  /*2340*/  IMAD.HI.U32 R16, R16, R15, RZ ;  /* 0x0000000f10107227 */ /* 0x000fc600078e00ff */
[----:B------:R-:W-:Y:S01]  /*2350*/  LOP3.LUT R3, R31, R19, RZ, 0xfc, !PT ;  /* 0x000000131f037212 */ /* 0x000fe200078efcff */
[----:B------:R-:W-:-:S05]  /*2360*/  IMAD R18, R16, R13, R15 ;  /* 0x0000000d10127224 */ /* 0x000fca00078e020f */
[----:B------:R-:W-:-:S13]  /*2370*/  ISETP.GT.U32.AND P1, PT, R17, R18, PT ;  /* 0x000000121100720c */ /* 0x000fda0003f24070 */
[-C--:B------:R-:W-:Y:S02]  /*2380*/  @!P1 IADD3 R18, PT, PT, R18, -R17.reuse, RZ ;  /* 0x8000001112129210 */ /* 0x080fe40007ffe0ff */
[----:B------:R-:W-:Y:S02]  /*2390*/  @!P1 IADD3 R16, PT, PT, R16, 0x1, RZ ;  /* 0x0000000110109810 */ /* 0x000fe40007ffe0ff */
[----:B------:R-:W-:Y:S02]  /*23a0*/  ISETP.GE.U32.AND P2, PT, R18, R17, PT ;  /* 0x000000111200720c */ /* 0x000fe40003f46070 */
[----:B------:R-:W-:-:S11]  /*23b0*/  ISETP.NE.AND P1, PT, RZ, UR15, PT ;  /* 0x0000000fff007c0c */ /* 0x000fd6000bf25270 */
        /* <DEDUP_REMOVED lines=29> */
.L_x_184:
[----:B------:R-:W-:Y:S01]  /*2590*/  IMAD.MOV.U32 R27, RZ, RZ, R30 ;  /* 0x000000ffff1b7224 */ /* 0x000fe200078e001e */
[----:B------:R-:W-:Y:S01]  /*25a0*/  MOV R21, R31 ;  /* 0x0000001f00157202 */ /* 0x000fe20000000f00 */
[----:B------:R-:W-:Y:S01]  /*25b0*/  IMAD.MOV.U32 R20, RZ, RZ, R34 ;  /* 0x000000ffff147224 */ /* 0x000fe200078e0022 */
[----:B------:R-:W-:Y:S02]  /*25c0*/  MOV R18, 0x25e0 ;  /* 0x000025e000127802 */ /* 0x000fe40000000f00 */
[----:B------:R-:W-:Y:S05]  /*25d0*/  CALL.REL.NOINC `($__internal_5_$__cuda_sm20_div_s64) ;  /* 0x0000001800a47944 */ /* 0x000fea0003c00000 */
[----:B------:R-:W-:-:S05]  /*25e0*/  IADD3 R31, PT, PT, -R16, RZ, RZ ;  /* 0x000000ff101f7210 */ /* 0x000fca0007ffe1ff */
[----:B------:R-:W-:Y:S02]  /*25f0*/  IMAD R31, R31, R34, R30 ;  /* 0x000000221f1f7224 */ /* 0x000fe400078e021e */
.L_x_185:
[----:B------:R-:W-:Y:S05]  /*2600*/  BSYNC.RECONVERGENT B0 ;  /* 0x0000000000007941 */ /* 0x000fea0003800200 */
.L_x_183:
[-C--:B------:R-:W-:Y:S01]  /*2610*/  IABS R17, R14.reuse ;  /* 0x0000000e00117213 */ /* 0x080fe20000000000 */
[----:B------:R-:W0:Y:S01]  /*2620*/  LDC R19, c[0x0][0x3e0] ;  /* 0x0000f800ff137b82 */ /* 0x000e220000000800 */
[----:B------:R-:W-:Y:S01]  /*2630*/  IABS R13, R9 ;  /* 0x00000009000d7213 */ /* 0x000fe20000000000 */
[----:B------:R-:W-:Y:S01]  /*2640*/  IMAD.MOV.U32 R36, RZ, RZ, RZ ;  /* 0x000000ffff247224 */ /* 0x000fe200078e00ff */
[----:B------:R-:W1:Y:S01]  /*2650*/  I2F.U32.RP R21, R17 ;  /* 0x0000001100157306 */ /* 0x000e620000209000 */
[----:B------:R-:W-:Y:S01]  /*2660*/  IABS R15, R11 ;  /* 0x0000000b000f7213 */ /* 0x000fe20000000000 */
[----:B------:R-:W2:Y:S01]  /*2670*/  LDCU UR16, c[0x0][0x430] ;  /* 0x00008600ff1077ac */ /* 0x000ea20008000800 */
[----:B------:R-:W-:Y:S02]  /*2680*/  IABS R28, R14 ;  /* 0x0000000e001c7213 */ /* 0x000fe40000000000 */
[----:B------:R-:W-:Y:S01]  /*2690*/  ISETP.NE.AND P5, PT, R14, RZ, PT ;  /* 0x000000ff0e00720c */ /* 0x000fe20003fa5270 */
[----:B------:R-:W3:Y:S02]  /*26a0*/  LDCU UR4, c[0x0][0x434] ;  /* 0x00008680ff0477ac */ /* 0x000ee40008000800 */
[----:B------:R-:W4:Y:S01]  /*26b0*/  I2F.U32.RP R18, R13 ;  /* 0x0000000d00127306 */ /* 0x000f220000209000 */
[----:B------:R-:W-:-:S07]  /*26c0*/  IMAD.MOV R28, RZ, RZ, -R28 ;  /* 0x000000ffff1c7224 */ /* 0x000fce00078e0a1c */
[----:B------:R-:W5:Y:S01]  /*26d0*/  I2F.U32.RP R22, R15 ;  /* 0x0000000f00167306 */ /* 0x000f620000209000 */
[----:B--2---:R-:W-:Y:S01]  /*26e0*/  USEL UR16, UR16, 0x1, UP1 ;  /* 0x0000000110107887 */ /* 0x004fe20008800000 */
[----:B0-----:R-:W-:-:S06]  /*26f0*/  ISETP.LT.U32.AND P0, PT, R19, 0x1, PT ;  /* 0x000000011300780c */ /* 0x001fcc0003f01070 */
[----:B-1----:R-:W0:Y:S01]  /*2700*/  MUFU.RCP R20, R21 ;  /* 0x0000001500147308 */ /* 0x002e220000001000 */
[----:B------:R-:W-:Y:S01]  /*2710*/  ISETP.LT.AND.EX P0, PT, R2, RZ, PT, P0 ;  /* 0x000000ff0200720c */ /* 0x000fe20003f01300 */
[----:B------:R-:W-:Y:S02]  /*2720*/  USHF.R.S32.HI UR5, URZ, 0x1f, UR16 ;  /* 0x0000001fff057899 */ /* 0x000fe40008011410 */
[----:B---3--:R-:W-:Y:S01]  /*2730*/  UIMAD UR4, UR16, UR4, URZ ;  /* 0x00000004100472a4 */ /* 0x008fe2000f8e02ff */
[----:B------:R-:W-:-:S03]  /*2740*/  SEL R19, R19, 0x1, P0 ;  /* 0x0000000113137807 */ /* 0x000fc60000000000 */
[----:B----4-:R-:W1:Y:S08]  /*2750*/  MUFU.RCP R18, R18 ;  /* 0x0000001200127308 */ /* 0x010e700000001000 */
[----:B-----5:R-:W2:Y:S01]  /*2760*/  MUFU.RCP R38, R22 ;  /* 0x0000001600267308 */ /* 0x020ea20000001000 */
[----:B0-----:R-:W-:Y:S01]  /*2770*/  VIADD R20, R20, 0xffffffe ;  /* 0x0ffffffe14147836 */ /* 0x001fe20000000000 */
[----:B------:R-:W-:-:S06]  /*2780*/  IABS R21, R19 ;  /* 0x0000001300157213 */ /* 0x000fcc0000000000 */
[----:B------:R-:W0:Y:S01]  /*2790*/  F2I.FTZ.U32.TRUNC.NTZ R37, R20 ;  /* 0x0000001400257305 */ /* 0x000e22000021f000 */
[----:B-1----:R-:W-:Y:S01]  /*27a0*/  VIADD R34, R18, 0xffffffe ;  /* 0x0ffffffe12227836 */ /* 0x002fe20000000000 */
[----:B------:R-:W-:-:S06]  /*27b0*/  IABS R18, R7 ;  /* 0x0000000700127213 */ /* 0x000fcc0000000000 */
[----:B------:R-:W1:Y:S01]  /*27c0*/  F2I.FTZ.U32.TRUNC.NTZ R35, R34 ;  /* 0x0000002200237305 */ /* 0x000e62000021f000 */
[----:B--2---:R-:W-:Y:S01]  /*27d0*/  VIADD R38, R38, 0xffffffe ;  /* 0x0ffffffe26267836 */ /* 0x004fe20000000000 */
[----:B0-----:R-:W-:-:S06]  /*27e0*/  IADD3 R2, PT, PT, RZ, -R37, RZ ;  /* 0x80000025ff027210 */ /* 0x001fcc0007ffe0ff */
[----:B------:R-:W0:Y:S01]  /*27f0*/  I2F.U32.RP R32, R21 ;  /* 0x0000001500207306 */ /* 0x000e220000209000 */
[----:B------:R-:W-:Y:S02]  /*2800*/  IMAD R29, R2, R17, RZ ;  /* 0x00000011021d7224 */ /* 0x000fe400078e02ff */
[----:B-1----:R-:W-:-:S05]  /*2810*/  IMAD.MOV R20, RZ, RZ, -R35 ;  /* 0x000000ffff147224 */ /* 0x002fca00078e0a23 */
[----:B------:R-:W1:Y:S01]  /*2820*/  F2I.FTZ.U32.TRUNC.NTZ R39, R38 ;  /* 0x0000002600277305 */ /* 0x000e62000021f000 */
[----:B------:R-:W-:-:S04]  /*2830*/  IMAD.HI.U32 R29, R37, R29, R36 ;  /* 0x0000001d251d7227 */ /* 0x000fc800078e0024 */
[----:B------:R-:W-:Y:S01]  /*2840*/  IMAD R37, R20, R13, RZ ;  /* 0x0000000d14257224 */ /* 0x000fe200078e02ff */
[----:B------:R-:W-:Y:S01]  /*2850*/  IABS R20, R31 ;  /* 0x0000001f00147213 */ /* 0x000fe20000000000 */
[----:B------:R-:W-:Y:S01]  /*2860*/  IMAD.MOV.U32 R34, RZ, RZ, RZ ;  /* 0x000000ffff227224 */ /* 0x000fe200078e00ff */
[----:B0-----:R-:W0:Y:S03]  /*2870*/  MUFU.RCP R32, R32 ;  /* 0x0000002000207308 */ /* 0x001e260000001000 */
[----:B------:R-:W-:Y:S01]  /*2880*/  IMAD.HI.U32 R37, R35, R37, R34 ;  /* 0x0000002523257227 */ /* 0x000fe200078e0022 */
[----:B------:R-:W-:-:S03]  /*2890*/  IABS R35, R9 ;  /* 0x0000000900237213 */ /* 0x000fc60000000000 */
[----:B-1----:R-:W-:Y:S01]  /*28a0*/  IMAD.MOV R22, RZ, RZ, -R39 ;  /* 0x000000ffff167224 */ /* 0x002fe200078e0a27 */
[----:B------:R-:W1:Y:S01]  /*28b0*/  I2F.U32.RP R2, R18 ;  /* 0x0000001200027306 */ /* 0x000e620000209000 */
[----:B------:R-:W-:Y:S01]  /*28c0*/  IADD3 R35, PT, PT, RZ, -R35, RZ ;  /* 0x80000023ff237210 */ /* 0x000fe20007ffe0ff */
[----:B------:R-:W-:-:S04]  /*28d0*/  IMAD.HI.U32 R29, R29, R20, RZ ;  /* 0x000000141d1d7227 */ /* 0x000fc800078e00ff */
[----:B------:R-:W-:Y:S02]  /*28e0*/  HFMA2 R38, -RZ, RZ, 0, 0 ;  /* 0x00000000ff267431 */ /* 0x000fe400000001ff */
[----:B------:R-:W-:Y:S01]  /*28f0*/  IMAD R27, R22, R15, RZ ;  /* 0x0000000f161b7224 */ /* 0x000fe200078e02ff */
[----:B------:R-:W-:Y:S01]  /*2900*/  IABS R22, R16 ;  /* 0x0000001000167213 */ /* 0x000fe20000000000 */
[----:B------:R-:W-:Y:S01]  /*2910*/  IMAD R28, R29, R28, R20 ;  /* 0x0000001c1d1c7224 */ /* 0x000fe200078e0214 */
[----:B------:R-:W-:Y:S01]  /*2920*/  LOP3.LUT R20, R31, R14, RZ, 0x3c, !PT ;  /* 0x0000000e1f147212 */ /* 0x000fe200078e3cff */
[----:B0-----:R-:W-:Y:S02]  /*2930*/  VIADD R32, R32, 0xffffffe ;  /* 0x0ffffffe20207836 */ /* 0x001fe40000000000 */
[----:B------:R-:W-:Y:S01]  /*2940*/  IMAD.HI.U32 R24, R37, R22, RZ ;  /* 0x0000001625187227 */ /* 0x000fe200078e00ff */
[----:B------:R-:W-:Y:S01]  /*2950*/  ISETP.GT.U32.AND P3, PT, R17, R28, PT ;  /* 0x0000001c1100720c */ /* 0x000fe20003f64070 */
[----:B------:R0:W-:Y:S01]  /*2960*/  F2I.FTZ.U32.TRUNC.NTZ R33, R32 ;  /* 0x0000002000217305 */ /* 0x0001e2000021f000 */
[----:B------:R-:W-:Y:S01]  /*2970*/  ISETP.GE.AND P2, PT, R20, RZ, PT ;  /* 0x000000ff1400720c */ /* 0x000fe20003f46270 */
[----:B------:R-:W-:Y:S01]  /*2980*/  IMAD R22, R24, R35, R22 ;  /* 0x0000002318167224 */ /* 0x000fe200078e0216 */
[----:B------:R-:W-:Y:S01]  /*2990*/  LOP3.LUT R20, R16, R9, RZ, 0x3c, !PT ;  /* 0x0000000910147212 */ /* 0x000fe200078e3cff */
[----:B------:R-:W-:-:S03]  /*29a0*/  IMAD.HI.U32 R27, R39, R27, R38 ;  /* 0x0000001b271b7227 */ /* 0x000fc600078e0026 */
[----:B------:R-:W-:Y:S01]  /*29b0*/  ISETP.GT.U32.AND P1, PT, R13, R22, PT ;  /* 0x000000160d00720c */ /* 0x000fe20003f24070 */
[----:B-1----:R-:W1:Y:S01]  /*29c0*/  MUFU.RCP R2, R2 ;  /* 0x0000000200027308 */ /* 0x002e620000001000 */
[----:B------:R-:W-:-:S03]  /*29d0*/  ISETP.GE.AND P0, PT, R20, RZ, PT ;  /* 0x000000ff1400720c */ /* 0x000fc60003f06270 */
[----:B------:R-:W-:Y:S01]  /*29e0*/  @!P3 IMAD.IADD R28, R28, 0x1, -R17 ;  /* 0x000000011c1cb824 */ /* 0x000fe200078e0a11 */
[----:B------:R-:W-:Y:S02]  /*29f0*/  @!P3 IADD3 R29, PT, PT, R29, 0x1, RZ ;  /* 0x000000011d1db810 */ /* 0x000fe40007ffe0ff */
[----:B0-----:R-:W-:Y:S02]  /*2a00*/  MOV R32, RZ ;  /* 0x000000ff00207202 */ /* 0x001fe40000000f00 */
[----:B------:R-:W-:-:S03]  /*2a10*/  ISETP.GE.U32.AND P6, PT, R28, R17, PT ;  /* 0x000000111c00720c */ /* 0x000fc60003fc6070 */
[----:B------:R-:W-:Y:S02]  /*2a20*/  @!P1 IMAD.IADD R22, R22, 0x1, -R13 ;  /* 0x0000000116169824 */ /* 0x000fe400078e0a0d */
[----:B------:R-:W-:Y:S01]  /*2a30*/  @!P1 VIADD R24, R24, 0x1 ;  /* 0x0000000118189836 */ /* 0x000fe20000000000 */
[----:B------:R-:W-:Y:S02]  /*2a40*/  ISETP.NE.AND P1, PT, R9, RZ, PT ;  /* 0x000000ff0900720c */ /* 0x000fe40003f25270 */
[----:B------:R-:W-:Y:S01]  /*2a50*/  ISETP.GE.U32.AND P4, PT, R22, R13, PT ;  /* 0x0000000d1600720c */ /* 0x000fe20003f86070 */
[----:B-1----:R-:W-:Y:S01]  /*2a60*/  VIADD R34, R2, 0xffffffe ;  /* 0x0ffffffe02227836 */ /* 0x002fe20000000000 */
[----:B------:R-:W-:Y:S02]  /*2a70*/  IADD3 R2, PT, PT, RZ, -R33, RZ ;  /* 0x80000021ff027210 */ /* 0x000fe40007ffe0ff */
[----:B------:R-:W-:Y:S01]  /*2a80*/  IABS R13, R4 ;  /* 0x00000004000d7213 */ /* 0x000fe20000000000 */
[----:B------:R-:W0:Y:S01]  /*2a90*/  F2I.FTZ.U32.TRUNC.NTZ R35, R34 ;  /* 0x0000002200237305 */ /* 0x000e22000021f000 */
[----:B------:R-:W-:Y:S01]  /*2aa0*/  @P6 VIADD R29, R29, 0x1 ;  /* 0x000000011d1d6836 */ /* 0x000fe20000000000 */
[----:B------:R-:W-:Y:S01]  /*2ab0*/  IABS R22, R11 ;  /* 0x0000000b00167213 */ /* 0x000fe20000000000 */
[----:B------:R-:W-:Y:S01]  /*2ac0*/  IMAD R17, R2, R21, RZ ;  /* 0x0000001502117224 */ /* 0x000fe200078e02ff */
[----:B------:R-:W-:Y:S01]  /*2ad0*/  IABS R2, R19 ;  /* 0x0000001300027213 */ /* 0x000fe20000000000 */
[----:B------:R-:W-:Y:S01]  /*2ae0*/  @!P2 IMAD.MOV R29, RZ, RZ, -R29 ;  /* 0x000000ffff1da224 */ /* 0x000fe200078e0a1d */
[----:B------:R-:W-:Y:S01]  /*2af0*/  @!P5 LOP3.LUT R29, RZ, R14, RZ, 0x33, !PT ;  /* 0x0000000eff1dd212 */ /* 0x000fe200078e33ff */
[----:B------:R-:W-:Y:S01]  /*2b00*/  IMAD.HI.U32 R17, R33, R17, R32 ;  /* 0x0000001121117227 */ /* 0x000fe200078e0020 */
[----:B------:R-:W-:-:S02]  /*2b10*/  @P4 IADD3 R24, PT, PT, R24, 0x1, RZ ;  /* 0x0000000118184810 */ /* 0x000fc40007ffe0ff */
[----:B------:R-:W-:Y:S01]  /*2b20*/  IABS R28, R29 ;  /* 0x0000001d001c7213 */ /* 0x000fe20000000000 */
[----:B------:R-:W-:Y:S01]  /*2b30*/  IMAD.MOV R2, RZ, RZ, -R2 ;  /* 0x000000ffff027224 */ /* 0x000fe200078e0a02 */
[----:B------:R-:W-:Y:S01]  /*2b40*/  @!P0 IADD3 R24, PT, PT, -R24, RZ, RZ ;  /* 0x000000ff18188210 */ /* 0x000fe20007ffe1ff */
[----:B------:R-:W-:Y:S01]  /*2b50*/  IMAD.HI.U32 R17, R17, R13, RZ ;  /* 0x0000000d11117227 */ /* 0x000fe200078e00ff */
[----:B------:R-:W-:-:S03]  /*2b60*/  @!P1 LOP3.LUT R24, RZ, R9, RZ, 0x33, !PT ;  /* 0x00000009ff189212 */ /* 0x000fc600078e33ff */
[----:B0-----:R-:W-:Y:S02]  /*2b70*/  IMAD.MOV R20, RZ, RZ, -R35 ;  /* 0x000000ffff147224 */ /* 0x001fe400078e0a23 */
[----:B------:R-:W-:Y:S02]  /*2b80*/  IMAD R2, R17, R2, R13 ;  /* 0x0000000211027224 */ /* 0x000fe400078e020d */
[----:B------:R-:W-:Y:S01]  /*2b90*/  IMAD R13, R20, R18, RZ ;  /* 0x00000012140d7224 */ /* 0x000fe200078e02ff */
[----:B------:R-:W-:Y:S01]  /*2ba0*/  IABS R20, R24 ;  /* 0x0000001800147213 */ /* 0x000fe20000000000 */
[----:B------:R-:W-:Y:S01]  /*2bb0*/  IMAD.MOV.U32 R34, RZ, RZ, RZ ;  /* 0x000000ffff227224 */ /* 0x000fe200078e00ff */
[----:B------:R-:W-:Y:S01]  /*2bc0*/  ISETP.GT.U32.AND P4, PT, R21, R2, PT ;  /* 0x000000021500720c */ /* 0x000fe20003f84070 */
[----:B------:R-:W-:Y:S02]  /*2bd0*/  IMAD.MOV R22, RZ, RZ, -R22 ;  /* 0x000000ffff167224 */ /* 0x000fe400078e0a16 */
[----:B------:R-:W-:Y:S01]  /*2be0*/  IMAD.HI.U32 R34, R35, R13, R34 ;  /* 0x0000000d23227227 */ /* 0x000fe200078e0022 */
[----:B------:R-:W-:-:S03]  /*2bf0*/  IABS R13, R7 ;  /* 0x00000007000d7213 */ /* 0x000fc60000000000 */
[----:B------:R-:W-:-:S04]  /*2c00*/  IMAD.HI.U32 R27, R27, R28, RZ ;  /* 0x0000001c1b1b7227 */ /* 0x000fc800078e00ff */
[----:B------:R-:W-:Y:S02]  /*2c10*/  IMAD.MOV R13, RZ, RZ, -R13 ;  /* 0x000000ffff0d7224 */ /* 0x000fe400078e0a0d */
        /* <DEDUP_REMOVED lines=23> */
[----:B------:R-:W-:-:S02]  /*2d90*/  ISETP.GE.U32.AND P6, PT, R22, R15, PT ;  /* 0x0000000f1600720c */ /* 0x000fc40003fc6070 */
[----:B------:R-:W-:Y:S02]  /*2da0*/  ISETP.GE.AND P0, PT, R14, RZ, PT ;  /* 0x000000ff0e00720c */ /* 0x000fe40003f06270 */
[----:B------:R-:W-:Y:S02]  /*2db0*/  @!P4 LOP3.LUT R17, RZ, R19, RZ, 0x33, !PT ;  /* 0x00000013ff11c212 */ /* 0x000fe400078e33ff */
[----:B------:R-:W-:Y:S02]  /*2dc0*/  ISETP.NE.AND P3, PT, R7, RZ, PT ;  /* 0x000000ff0700720c */ /* 0x000fe40003f65270 */
[----:B------:R-:W-:Y:S01]  /*2dd0*/  ISETP.NE.AND P4, PT, R11, RZ, PT ;  /* 0x000000ff0b00720c */ /* 0x000fe20003f85270 */
[C---:B------:R-:W-:Y:S01]  /*2de0*/  IMAD.WIDE R14, R17.reuse, UR11, RZ ;  /* 0x0000000b110e7c25 */ /* 0x040fe2000f8e02ff */
[----:B------:R-:W-:Y:S02]  /*2df0*/  IADD3 R17, PT, PT, -R17, RZ, RZ ;  /* 0x000000ff11117210 */ /* 0x000fe40007ffe1ff */
[----:B------:R-:W-:Y:S01]  /*2e00*/  IADD3 R13, PT, PT, -R24, RZ, RZ ;  /* 0x000000ff180d7210 */ /* 0x000fe20007ffe1ff */
[----:B------:R-:W-:-:S02]  /*2e10*/  @P5 VIADD R34, R34, 0x1 ;  /* 0x0000000122225836 */ /* 0x000fc40000000000 */
[----:B------:R-:W-:Y:S02]  /*2e20*/  @P6 VIADD R27, R27, 0x1 ;  /* 0x000000011b1b6836 */ /* 0x000fe40000000000 */
[----:B------:R-:W-:Y:S02]  /*2e30*/  @!P0 IMAD.MOV R34, RZ, RZ, -R34 ;  /* 0x000000ffff228224 */ /* 0x000fe400078e0a22 */
[C---:B------:R-:W-:Y:S01]  /*2e40*/  IMAD.WIDE.U32 R14, R3.reuse, UR16, R14 ;  /* 0x00000010030e7c25 */ /* 0x040fe2000f8e000e */
[----:B------:R-:W-:Y:S01]  /*2e50*/  @!P3 LOP3.LUT R34, RZ, R7, RZ, 0x33, !PT ;  /* 0x00000007ff22b212 */ /* 0x000fe200078e33ff */
[----:B------:R-:W-:Y:S02]  /*2e60*/  UIMAD UR16, UR10, UR16, URZ ;  /* 0x000000100a1072a4 */ /* 0x000fe4000f8e02ff */
[----:B------:R-:W-:Y:S01]  /*2e70*/  @!P2 IMAD.MOV R27, RZ, RZ, -R27 ;  /* 0x000000ffff1ba224 */ /* 0x000fe200078e0a1b */
[----:B------:R-:W-:Y:S01]  /*2e80*/  @!P4 LOP3.LUT R27, RZ, R11, RZ, 0x33, !PT ;  /* 0x0000000bff1bc212 */ /* 0x000fe200078e33ff */
[----:B------:R-:W-:-:S02]  /*2e90*/  IMAD R15, R3, UR5, R15 ;  /* 0x00000005030f7c24 */ /* 0x000fc4000f8e020f */
[----:B------:R-:W-:Y:S01]  /*2ea0*/  IMAD R17, R19, R17, R4 ;  /* 0x0000001113117224 */ /* 0x000fe200078e0204 */
[----:B------:R-:W-:Y:S01]  /*2eb0*/  IADD3 R4, PT, PT, -R27, RZ, RZ ;  /* 0x000000ff1b047210 */ /* 0x000fe20007ffe1ff */
[----:B------:R-:W-:Y:S02]  /*2ec0*/  IMAD.MOV R3, RZ, RZ, -R34 ;  /* 0x000000ffff037224 */ /* 0x000fe400078e0a22 */
[----:B------:R-:W-:Y:S02]  /*2ed0*/  IMAD R13, R9, R13, R16 ;  /* 0x0000000d090d7224 */ /* 0x000fe400078e0210 */
[----:B------:R-:W-:-:S04]  /*2ee0*/  IMAD.WIDE R14, R17, UR9, R14 ;  /* 0x00000009110e7c25 */ /* 0x000fc8000f8e020e */
[----:B------:R-:W-:Y:S01]  /*2ef0*/  IMAD.WIDE R16, R2, UR4, RZ ;  /* 0x0000000402107c25 */ /* 0x000fe2000f8e02ff */
[----:B------:R-:W0:Y:S03]  /*2f00*/  LDCU.64 UR4, c[0x0][0x420] ;  /* 0x00008400ff0477ac */ /* 0x000e260008000a00 */
[----:B------:R-:W-:-:S04]  /*2f10*/  IMAD.WIDE R18, R27, R10, RZ ;  /* 0x0000000a1b127225 */ /* 0x000fc800078e02ff */
[----:B------:R-:W-:Y:S01]  /*2f20*/  IMAD R3, R7, R3, R24 ;  /* 0x0000000307037224 */ /* 0x000fe200078e0218 */
[----:B------:R-:W-:Y:S01]  /*2f30*/  IADD3 R2, P1, P0, R18, R14, R16 ;  /* 0x0000000e12027210 */ /* 0x000fe2000783e010 */
[----:B------:R-:W-:Y:S02]  /*2f40*/  IMAD R4, R11, R4, R29 ;  /* 0x000000040b047224 */ /* 0x000fe400078e021d */
[----:B------:R-:W-:Y:S01]  /*2f50*/  IMAD R7, R12, UR9, RZ ;  /* 0x000000090c077c24 */ /* 0x000fe2000f8e02ff */
[----:B------:R-:W-:Y:S01]  /*2f60*/  IADD3.X R15, PT, PT, R19, R15, R17, P1, P0 ;  /* 0x0000000f130f7210 */ /* 0x000fe20000fe0411 */
        /* <DEDUP_REMOVED lines=12> */
.L_x_180:
[----:B------:R-:W0:Y:S01]  /*3030*/  LDC.64 R4, c[0x0][0x420] ;  /* 0x00010800ff047b82 */ /* 0x000e220000000a00 */
[----:B------:R-:W-:-:S05]  /*3040*/  LEA.HI R2, R0, UR6, RZ, 0x1e ;  /* 0x0000000600027c11 */ /* 0x000fca000f8ff0ff */
[----:B0-----:R-:W-:-:S05]  /*3050*/  IMAD.WIDE.U32 R2, R2, 0x4, R4 ;  /* 0x0000000402027825 */ /* 0x001fca00078e0004 */
[----:B------:R1:W-:Y:S02]  /*3060*/  STG.E desc[UR12][R2.64], R23 ;  /* 0x0000001702007986 */ /* 0x0003e4000c10190c */
.L_x_179:
[----:B------:R-:W-:Y:S05]  /*3070*/  BSYNC.RECONVERGENT B1 ;  /* 0x0000000000017941 */ /* 0x000fea0003800200 */
.L_x_178:
[----:B------:R-:W2:Y:S01]  /*3080*/  LDCU UR8, c[0x0][0x534] ;  /* 0x0000a680ff0877ac */ /* 0x000ea20008000800 */
[----:B------:R-:W-:Y:S01]  /*3090*/  IMAD.SHL.U32 R29, R0, 0x4, RZ ;  /* 0x00000004001d7824 */ /* 0x000fe200078e00ff */
[----:B------:R-:W-:Y:S02]  /*30a0*/  SHF.R.U32.HI R30, RZ, 0x3, R0 ;  /* 0x00000003ff1e7819 */ /* 0x000fe40000011600 */
[----:B01----:R-:W-:Y:S01]  /*30b0*/  CS2R R2, SRZ ;  /* 0x0000000000027805 */ /* 0x003fe2000001ff00 */
[----:B------:R-:W0:Y:S01]  /*30c0*/  LDCU UR9, c[0x0][0x44c] ;  /* 0x00008980ff0977ac */ /* 0x000e220008000800 */
[----:B------:R-:W-:Y:S02]  /*30d0*/  CS2R R4, SRZ ;  /* 0x0000000000047805 */ /* 0x000fe4000001ff00 */
[----:B------:R-:W-:Y:S02]  /*30e0*/  LOP3.LUT R29, R29, 0x1c, RZ, 0xc0, !PT ;  /* 0x0000001c1d1d7812 */ /* 0x000fe400078ec0ff */
[----:B------:R-:W-:-:S02]  /*30f0*/  CS2R R6, SRZ ;  /* 0x0000000000067805 */ /* 0x000fc4000001ff00 */
[----:B------:R-:W-:Y:S01]  /*3100*/  CS2R R10, SRZ ;  /* 0x00000000000a7805 */ /* 0x000fe2000001ff00 */
[----:B------:R-:W-:Y:S01]  /*3110*/  IMAD.MOV.U32 R13, RZ, RZ, RZ ;  /* 0x000000ffff0d7224 */ /* 0x000fe200078e00ff */
[C---:B------:R-:W-:Y:S01]  /*3120*/  LOP3.LUT R28, R29.reuse, 0x20, RZ, 0xfc, !PT ;  /* 0x000000201d1c7812 */ /* 0x040fe200078efcff */
[----:B------:R-:W-:Y:S01]  /*3130*/  IMAD R32, R30, 0x60, R29 ;  /* 0x000000601e207824 */ /* 0x000fe200078e021d */
[----:B------:R-:W-:Y:S02]  /*3140*/  LOP3.LUT R15, R29, 0x40, RZ, 0xfc, !PT ;  /* 0x000000401d0f7812 */ /* 0x000fe400078efcff */
[----:B--2---:R-:W-:Y:S01]  /*3150*/  ISETP.GE.AND P0, PT, R25, UR8, PT ;  /* 0x0000000819007c0c */ /* 0x004fe2000bf06270 */
[----:B------:R-:W-:-:S03]  /*3160*/  UISETP.GE.AND UP0, UPT, UR8, 0x1, UPT ;  /* 0x000000010800788c */ /* 0x000fc6000bf06270 */
[----:B------:R-:W-:Y:S01]  /*3170*/  ISETP.GT.U32.OR P0, PT, R0, 0x3f, P0 ;  /* 0x0000003f0000780c */ /* 0x000fe20000704470 */
[----:B0-----:R-:W-:Y:S01]  /*3180*/  UIMAD UR4, UR6, UR9, URZ ;  /* 0x00000009060472a4 */ /* 0x001fe2000f8e02ff */
[----:B------:R-:W-:-:S05]  /*3190*/  IMAD.MOV.U32 R0, RZ, RZ, RZ ;  /* 0x000000ffff007224 */ /* 0x000fca00078e00ff */
[----:B------:R-:W-:-:S06]  /*31a0*/  IMAD.U32 R12, RZ, RZ, UR4 ;  /* 0x00000004ff0c7e24 */ /* 0x000fcc000f8e00ff */
[----:B------:R-:W-:-:S04]  /*31b0*/  @!P0 FADD.FTZ R9, -R23, R26 ;  /* 0x0000001a17098221 */ /* 0x000fc80000010100 */
[----:B------:R-:W-:-:S06]  /*31c0*/  @!P0 FMUL.FTZ R9, R9, 1.4426950216293334961 ;  /* 0x3fb8aa3b09098820 */ /* 0x000fcc0000410000 */
[----:B------:R-:W0:Y:S02]  /*31d0*/  @!P0 MUFU.EX2 R9, R9 ;  /* 0x0000000900098308 */ /* 0x000e240000000800 */
[----:B0-----:R0:W-:Y:S01]  /*31e0*/  @!P0 STS [R8], R9 ;  /* 0x0000000908008388 */ /* 0x0011e20000000800 */
[----:B------:R-:W-:Y:S01]  /*31f0*/  BAR.SYNC.DEFER_BLOCKING 0x0 ;  /* 0x0000000000007b1d */ /* 0x000fe20000010000 */
[----:B------:R-:W-:-:S04]  /*3200*/  IADD3 R32, P0, PT, R32, UR4, RZ ;  /* 0x0000000420207c10 */ /* 0x000fc8000ff1e0ff */
[----:B------:R-:W-:Y:S02]  /*3210*/  LEA.HI.X.SX32 R17, R12, RZ, 0x1, P0 ;  /* 0x000000ff0c117211 */ /* 0x000fe400000f0eff */
[----:B0-----:R-:W-:Y:S01]  /*3220*/  CS2R R8, SRZ ;  /* 0x0000000000087805 */ /* 0x001fe2000001ff00 */
[----:B------:R-:W-:Y:S06]  /*3230*/  BRA.U !UP0, `(.L_x_186) ;  /* 0x0000000908207547 */ /* 0x000fec000b800000 */
[----:B------:R-:W0:Y:S01]  /*3240*/  LDCU.64 UR4, c[0x0][0x3f8] ;  /* 0x00007f00ff0477ac */ /* 0x000e220008000a00 */
[----:B------:R-:W-:Y:S01]  /*3250*/  SHF.L.U64.HI R17, R32, 0x2, R17 ;  /* 0x0000000220117819 */ /* 0x000fe20000010211 */
[----:B------:R-:W-:Y:S01]  /*3260*/  IMAD.MOV.U32 R31, RZ, RZ, RZ ;  /* 0x000000ffff1f7224 */ /* 0x000fe200078e00ff */
[----:B------:R-:W-:Y:S01]  /*3270*/  LEA R14, R30, UR14, 0x2 ;  /* 0x0000000e1e0e7c11 */ /* 0x000fe2000f8e10ff */
[----:B------:R-:W-:Y:S01]  /*3280*/  UISETP.NE.AND UP0, UPT, UR8, 0x1, UPT ;  /* 0x000000010800788c */ /* 0x000fe2000bf05270 */
[----:B------:R-:W-:Y:S01]  /*3290*/  IMAD.MOV.U32 R0, RZ, RZ, RZ ;  /* 0x000000ffff007224 */ /* 0x000fe200078e00ff */
[----:B------:R-:W-:Y:S02]  /*32a0*/  CS2R R26, SRZ ;  /* 0x00000000001a7805 */ /* 0x000fe4000001ff00 */
[----:B------:R-:W-:Y:S02]  /*32b0*/  CS2R R24, SRZ ;  /* 0x0000000000187805 */ /* 0x000fe4000001ff00 */
[----:B------:R-:W-:-:S02]  /*32c0*/  CS2R R22, SRZ ;  /* 0x0000000000167805 */ /* 0x000fc4000001ff00 */
[----:B------:R-:W-:Y:S02]  /*32d0*/  CS2R R20, SRZ ;  /* 0x0000000000147805 */ /* 0x000fe4000001ff00 */
[----:B------:R-:W-:Y:S02]  /*32e0*/  CS2R R18, SRZ ;  /* 0x0000000000127805 */ /* 0x000fe4000001ff00 */
[----:B0-----:R-:W-:Y:S01]  /*32f0*/  LEA R32, P0, R32, UR4, 0x2 ;  /* 0x0000000420207c11 */ /* 0x001fe2000f8010ff */
[----:B------:R-:W-:-:S03]  /*3300*/  UIADD3 UR4, UPT, UPT, UR7, -UR6, URZ ;  /* 0x8000000607047290 */ /* 0x000fc6000fffe0ff */
[----:B------:R-:W-:Y:S02]  /*3310*/  IADD3.X R33, PT, PT, R17, UR5, RZ, P0, !PT ;  /* 0x0000000511217c10 */ /* 0x000fe400087fe4ff */
[----:B------:R-:W-:Y:S01]  /*3320*/  CS2R R16, SRZ ;  /* 0x0000000000107805 */ /* 0x000fe2000001ff00 */
        /* <DEDUP_REMOVED lines=15> */
.L_x_192:
        /* <DEDUP_REMOVED lines=14> */
.L_x_189:
[----:B0-----:R-:W-:Y:S05]  /*3500*/  BSYNC.RECONVERGENT B0 ;  /* 0x0000000000007941 */ /* 0x001fea0003800200 */
.L_x_188:
        /* <DEDUP_REMOVED lines=30> */
.L_x_191:
[----:B------:R-:W-:Y:S05]  /*36f0*/  BSYNC.RECONVERGENT B0 ;  /* 0x0000000000007941 */ /* 0x000fea0003800200 */
.L_x_190:
        /* <DEDUP_REMOVED lines=21> */
.L_x_187:
        /* <DEDUP_REMOVED lines=20> */
.L_x_194:
[----:B------:R-:W-:Y:S05]  /*3990*/  BSYNC.RECONVERGENT B0 ;  /* 0x0000000000007941 */ /* 0x000fea0003800200 */
.L_x_193:
        /* <DEDUP_REMOVED lines=18> */
.L_x_186:
        /* <DEDUP_REMOVED lines=55> */
[----:B--2---:R-:W-:-:S04]  /*3e30*/  IMAD R12, R12, UR4, RZ ;  /* 0x000000040c0c7c24 */ /* 0x004fc8000f8e02ff */
[----:B------:R-:W-:-:S08]  /*3e40*/  IMAD R12, R19, UR5, R12 ;  /* 0x00000005130c7c24 */ /* 0x000fd0000f8e020c */
[----:B------:R-:W-:Y:S02]  /*3e50*/  @!P0 IMAD.IADD R23, R23, 0x1, -R16 ;  /* 0x0000000117178824 */ /* 0x000fe400078e0a10 */
[----:B------:R-:W-:Y:S01]  /*3e60*/  @!P0 VIADD R14, R14, 0x1 ;  /* 0x000000010e0e8836 */ /* 0x000fe20000000000 */
[----:B------:R-:W-:Y:S02]  /*3e70*/  ISETP.NE.AND P0, PT, R17, RZ, PT ;  /* 0x000000ff1100720c */ /* 0x000fe40003f05270 */
[----:B------:R-:W-:Y:S01]  /*3e80*/  ISETP.GE.U32.AND P2, PT, R23, R16, PT ;  /* 0x000000101700720c */ /* 0x000fe20003f46070 */
[----:B------:R-:W-:Y:S01]  /*3e90*/  IMAD.WIDE.U32 R22, R19, UR4, RZ ;  /* 0x0000000413167c25 */ /* 0x000fe2000f8e00ff */
[----:B------:R-:W1:Y:S03]  /*3ea0*/  LDCU.64 UR4, c[0x0][0x3f0] ;  /* 0x00007e00ff0477ac */ /* 0x000e660008000a00 */
[----:B------:R-:W-:-:S08]  /*3eb0*/  IMAD.IADD R23, R23, 0x1, R12 ;  /* 0x0000000117177824 */ /* 0x000fd000078e020c */
[----:B------:R-:W-:-:S05]  /*3ec0*/  @P2 VIADD R14, R14, 0x1 ;  /* 0x000000010e0e2836 */ /* 0x000fca0000000000 */
        /* <DEDUP_REMOVED lines=26> */
        .weak           $__internal_5_$__cuda_sm20_div_s64
        .type           $__internal_5_$__cuda_sm20_div_s64,@function
        .size           $__internal_5_$__cuda_sm20_div_s64,(.L_x_5449 - $__internal_5_$__cuda_sm20_div_s64)
$__internal_5_$__cuda_sm20_div_s64:
        /* <DEDUP_REMOVED lines=37> */
[----:B------:R-:W-:-:S04]  /*42c0*/  IMAD.HI.U32 R13, P3, R17, R22, R36 ;  /* 0x00000016110d7227 */ /* 0x000fc80007860024 */
[CC--:B------:R-:W-:Y:S02]  /*42d0*/  IMAD R22, R17.reuse, R16.reuse, RZ ;  /* 0x0000001011167224 */ /* 0x0c0fe400078e02ff */
[----:B------:R-:W-:-:S03]  /*42e0*/  IMAD.HI.U32 R16, R17, R16, RZ ;  /* 0x0000001011107227 */ /* 0x000fc600078e00ff */
[----:B------:R-:W-:Y:S01]  /*42f0*/  IADD3 R22, P2, PT, R22, R13, RZ ;  /* 0x0000000d16167210 */ /* 0x000fe20007f5e0ff */
[----:B------:R-:W-:Y:S01]  /*4300*/  IMAD.X R16, R16, 0x1, R17, P4 ;  /* 0x0000000110107824 */ /* 0x000fe200020e0611 */
[----:B------:R-:W-:Y:S01]  /*4310*/  SEL R13, R24, R21, !P1 ;  /* 0x00000015180d7207 */ /* 0x000fe20004800000 */
[----:B------:R-:W-:Y:S02]  /*4320*/  IMAD.MOV.U32 R37, RZ, RZ, RZ ;  /* 0x000000ffff257224 */ /* 0x000fe400078e00ff */
[----:B------:R-:W-:Y:S01]  /*4330*/  IMAD.HI.U32 R36, R22, R15, RZ ;  /* 0x0000000f16247227 */ /* 0x000fe200078e00ff */
[----:B------:R-:W-:-:S03]  /*4340*/  IADD3.X R16, PT, PT, RZ, RZ, R16, P2, P3 ;  /* 0x000000ffff107210 */ /* 0x000fc600017e6410 */
        /* <DEDUP_REMOVED lines=11> */
[----:B------:R-:W-:-:S05]  /*4400*/  IMAD R16, R22, R28, R17 ;  /* 0x0000001c16107224 */ /* 0x000fca00078e0211 */
[----:B------:R-:W-:Y:S02]  /*4410*/  IADD3.X R13, PT, PT, ~R16, R13, RZ, P0, !PT ;  /* 0x0000000d100d7210 */ /* 0x000fe400007fe5ff */
[----:B------:R-:W-:Y:S02]  /*4420*/  IADD3 R16, P1, PT, R15, -R28, RZ ;  /* 0x8000001c0f107210 */ /* 0x000fe40007f3e0ff */
[C---:B------:R-:W-:Y:S02]  /*4430*/  ISETP.GE.U32.AND.EX P2, PT, R13.reuse, R29, PT, P2 ;  /* 0x0000001d0d00720c */ /* 0x040fe40003f46120 */
[----:B------:R-:W-:Y:S02]  /*4440*/  IADD3 R17, P0, PT, R24, 0x1, RZ ;  /* 0x0000000118117810 */ /* 0x000fe40007f1e0ff */
[----:B------:R-:W-:Y:S01]  /*4450*/  SEL R15, R16, R15, P2 ;  /* 0x0000000f100f7207 */ /* 0x000fe20001000000 */
[----:B------:R-:W-:Y:S01]  /*4460*/  IMAD.X R16, R13, 0x1, ~R29, P1 ;  /* 0x000000010d107824 */ /* 0x000fe200008e0e1d */
[----:B------:R-:W-:Y:S01]  /*4470*/  SEL R24, R17, R24, P2 ;  /* 0x0000001811187207 */ /* 0x000fe20001000000 */
[----:B------:R-:W-:Y:S01]  /*4480*/  IMAD.X R17, RZ, RZ, R22, P0 ;  /* 0x000000ffff117224 */ /* 0x000fe200000e0616 */
[----:B------:R-:W-:Y:S01]  /*4490*/  ISETP.GE.U32.AND P0, PT, R15, R28, PT ;  /* 0x0000001c0f00720c */ /* 0x000fe20003f06070 */
[----:B------:R-:W-:Y:S01]  /*44a0*/  IMAD.MOV.U32 R28, RZ, RZ, R18 ;  /* 0x000000ffff1c7224 */ /* 0x000fe200078e0012 */
[----:B------:R-:W-:-:S02]  /*44b0*/  SEL R13, R16, R13, P2 ;  /* 0x0000000d100d7207 */ /* 0x000fc40001000000 */
[----:B------:R-:W-:Y:S02]  /*44c0*/  SEL R17, R17, R22, P2 ;  /* 0x0000001611117207 */ /* 0x000fe40001000000 */
[----:B------:R-:W-:Y:S02]  /*44d0*/  IADD3 R15, P1, PT, R24, 0x1, RZ ;  /* 0x00000001180f7810 */ /* 0x000fe40007f3e0ff */
[----:B------:R-:W-:Y:S01]  /*44e0*/  ISETP.GE.U32.AND.EX P0, PT, R13, R29, PT, P0 ;  /* 0x0000001d0d00720c */ /* 0x000fe20003f06100 */
[----:B------:R-:W-:Y:S01]  /*44f0*/  IMAD.MOV.U32 R29, RZ, RZ, 0x0 ;  /* 0x00000000ff1d7424 */ /* 0x000fe200078e00ff */
[----:B------:R-:W-:Y:S01]  /*4500*/  LOP3.LUT R13, R19, R21, RZ, 0x3c, !PT ;  /* 0x00000015130d7212 */ /* 0x000fe200078e3cff */
[----:B------:R-:W-:Y:S01]  /*4510*/  IMAD.X R16, RZ, RZ, R17, P1 ;  /* 0x000000ffff107224 */ /* 0x000fe200008e0611 */
[----:B------:R-:W-:Y:S02]  /*4520*/  SEL R15, R15, R24, P0 ;  /* 0x000000180f0f7207 */ /* 0x000fe40000000000 */
[----:B------:R-:W-:-:S02]  /*4530*/  ISETP.GE.AND P2, PT, R13, RZ, PT ;  /* 0x000000ff0d00720c */ /* 0x000fc40003f46270 */
[----:B------:R-:W-:Y:S02]  /*4540*/  SEL R17, R16, R17, P0 ;  /* 0x0000001110117207 */ /* 0x000fe40000000000 */
[----:B------:R-:W-:Y:S02]  /*4550*/  IADD3 R16, P1, PT, RZ, -R15, RZ ;  /* 0x8000000fff107210 */ /* 0x000fe40007f3e0ff */
[----:B------:R-:W-:Y:S02]  /*4560*/  ISETP.NE.U32.AND P0, PT, R20, RZ, PT ;  /* 0x000000ff1400720c */ /* 0x000fe40003f05070 */
[----:B------:R-:W-:Y:S02]  /*4570*/  IADD3.X R22, PT, PT, RZ, ~R17, RZ, P1, !PT ;  /* 0x80000011ff167210 */ /* 0x000fe40000ffe4ff */
[----:B------:R-:W-:Y:S02]  /*4580*/  ISETP.NE.AND.EX P0, PT, R19, RZ, PT, P0 ;  /* 0x000000ff1300720c */ /* 0x000fe40003f05300 */
[----:B------:R-:W-:-:S02]  /*4590*/  SEL R16, R16, R15, !P2 ;  /* 0x0000000f10107207 */ /* 0x000fc40005000000 */
[----:B------:R-:W-:Y:S02]  /*45a0*/  SEL R22, R22, R17, !P2 ;  /* 0x0000001116167207 */ /* 0x000fe40005000000 */
[----:B------:R-:W-:Y:S02]  /*45b0*/  SEL R16, R16, 0xffffffff, P0 ;  /* 0xffffffff10107807 */ /* 0x000fe40000000000 */
[----:B------:R-:W-:Y:S01]  /*45c0*/  SEL R17, R22, 0xffffffff, P0 ;  /* 0xffffffff16117807 */ /* 0x000fe20000000000 */
[----:B------:R-:W-:Y:S06]  /*45d0*/  RET.REL.NODEC R28 `(_ZN5flash32flash_fwd_splitkv_combine_kernelI23Flash_fwd_kernel_traitsILi96ELi64ELi128ELi4ELb0ELb0EN7cutlass6half_tE19Flash_kernel_traitsILi96ELi64ELi128ELi4ES3_EELi16ELi2ELb0EEEvNS_16Flash_fwd_paramsE) ;  /* 0xffffffb81c887950 */ /* 0x000fec0003c3ffff */
.L_x_195:
        /* <DEDUP_REMOVED lines=10> */
.L_x_5449:


//--------------------- .text._ZN5flash32flash_fwd_splitkv_combine_kernelI23Flash_fwd_kernel_traitsILi96ELi64ELi128ELi4ELb0ELb0EN7cutlass6half_tE19Flash_kernel_traitsILi96ELi64ELi128ELi4ES3_EELi16ELi1ELb0EEEvNS_16Flash_fwd_paramsE --------------------------
	.section	.text._ZN5flash32flash_fwd_splitkv_combine_kernelI23Flash_fwd_kernel_traitsILi96ELi64ELi128ELi4ELb0ELb0EN7cutlass6half_tE19Flash_kernel_traitsILi96ELi64ELi128ELi4ES3_EELi16ELi1ELb0EEEvNS_16Flash_fwd_paramsE,"ax",@progbits
	.align	128
        .global         _ZN5flash32flash_fwd_splitkv_combine_kernelI23Flash_fwd_kernel_traitsILi96ELi64ELi128ELi4ELb0ELb0EN7cutlass6half_tE19Flash_kernel_traitsILi96ELi64ELi128ELi4ES3_EELi16ELi1ELb0EEEvNS_16Flash_fwd_paramsE
        .type           _ZN5flash32flash_fwd_splitkv_combine_kernelI23Flash_fwd_kernel_traitsILi96ELi64ELi128ELi4ELb0ELb0EN7cutlass6half_tE19Flash_kernel_traitsILi96ELi64ELi128ELi4ES3_EELi16ELi1ELb0EEEvNS_16Flash_fwd_paramsE,@function
        .size           _ZN5flash32flash_fwd_splitkv_combine_kernelI23Flash_fwd_kernel_traitsILi96ELi64ELi128ELi4ELb0ELb0EN7cutlass6half_tE19Flash_kernel_traitsILi96ELi64ELi128ELi4ES3_EELi16ELi1ELb0EEEvNS_16Flash_fwd_paramsE,(.L_x_5450 - _ZN5flash32flash_fwd_splitkv_combine_kernelI23Flash_fwd_kernel_traitsILi96ELi64ELi128ELi4ELb0ELb0EN7cutlass6half_tE19Flash_kernel_traitsILi96ELi64ELi128ELi4ES3_EELi16ELi1ELb0EEEvNS_16Flash_fwd_paramsE)
        .other          _ZN5flash32flash_fwd_splitkv_combine_kernelI23Flash_fwd_kernel_traitsILi96ELi64ELi128ELi4ELb0ELb0EN7cutlass6half_tE19Flash_kernel_traitsILi96ELi64ELi128ELi4ES3_EELi16ELi1ELb0EEEvNS_16Flash_fwd_paramsE,@"STO_CUDA_ENTRY STV_DEFAULT"
_ZN5flash32flash_fwd_splitkv_combine_kernelI23Flash_fwd_kernel_traitsILi96ELi64ELi128ELi4ELb0ELb0EN7cutlass6half_tE19Flash_kernel_traitsILi96ELi64ELi128ELi4ES3_EELi16ELi1ELb0EEEvNS_16Flash_fwd_paramsE:
.text._ZN5flash32flash_fwd_splitkv_combine_kernelI23Flash_fwd_kernel_traitsILi96ELi64ELi128ELi4ELb0ELb0EN7cutlass6half_tE19Flash_kernel_traitsILi96ELi64ELi128ELi4ES3_EELi16ELi1ELb0EEEvNS_16Flash_fwd_paramsE:
        /* <DEDUP_REMOVED lines=38> */
.L_x_196:
[----:B------:R-:W-:Y:S01]  /*0260*/  IMAD.U32 R27, RZ, RZ, UR7 ;  /* 0x00000007ff1b7e24 */ /* 0x000fe2000f8e00ff */
[----:B------:R-:W-:Y:S01]  /*0270*/  MOV R20, UR15 ;  /* 0x0000000f00147c02 */ /* 0x000fe20008000f00 */
[----:B------:R-:W-:Y:S01]  /*0280*/  IMAD.U32 R21, RZ, RZ, UR14 ;  /* 0x0000000eff157e24 */ /* 0x000fe2000f8e00ff */
[----:B------:R-:W-:Y:S02]  /*0290*/  MOV R19, UR8 ;  /* 0x0000000800137c02 */ /* 0x000fe40008000f00 */
[----:B------:R-:W-:Y:S02]  /*02a0*/  MOV R18, 0x2c0 ;  /* 0x000002c000127802 */ /* 0x000fe40000000f00 */
[----:B------:R-:W-:Y:S05]  /*02b0*/  CALL.REL.NOINC `($__internal_6_$__cuda_sm20_div_s64) ;  /* 0x0000003c00607944 */ /* 0x000fea0003c00000 */
.L_x_197:
        /* <DEDUP_REMOVED lines=30> */
.L_x_199:
[----:B------:R-:W-:Y:S01]  /*04a0*/  IMAD.MOV.U32 R27, RZ, RZ, R16 ;  /* 0x000000ffff1b7224 */ /* 0x000fe200078e0010 */
[----:B------:R-:W-:Y:S02]  /*04b0*/  MOV R21, R17 ;  /* 0x0000001100157202 */ /* 0x000fe40000000f00 */
[----:B------:R-:W-:Y:S02]  /*04c0*/  MOV R18, 0x4e0 ;  /* 0x000004e000127802 */ /* 0x000fe40000000f00 */
[----:B------:R-:W-:Y:S05]  /*04d0*/  CALL.REL.NOINC `($__internal_6_$__cuda_sm20_div_s64) ;  /* 0x0000003800d87944 */ /* 0x000fea0003c00000 */
[----:B------:R-:W-:Y:S02]  /*04e0*/  MOV R6, R16 ;  /* 0x0000001000067202 */ /* 0x000fe40000000f00 */
[----:B------:R-:W-:Y:S02]  /*04f0*/  MOV R7, R17 ;  /* 0x0000001100077202 */ /* 0x000fe40000000f00 */
.L_x_200:
[----:B------:R-:W-:Y:S05]  /*0500*/  BSYNC.RECONVERGENT B0 ;  /* 0x0000000000007941 */ /* 0x000fea0003800200 */
.L_x_198:
        /* <DEDUP_REMOVED lines=55> */
.L_x_202:
[----:B------:R-:W-:Y:S01]  /*0880*/  IMAD.MOV.U32 R27, RZ, RZ, R20 ;  /* 0x000000ffff1b7224 */ /* 0x000fe200078e0014 */
[----:B------:R-:W-:Y:S01]  /*0890*/  MOV R20, R14 ;  /* 0x0000000e00147202 */ /* 0x000fe20000000f00 */
[----:B------:R-:W-:Y:S01]  /*08a0*/  IMAD.MOV.U32 R21, RZ, RZ, R19 ;  /* 0x000000ffff157224 */ /* 0x000fe200078e0013 */
[----:B------:R-:W-:Y:S02]  /*08b0*/  MOV R19, R4 ;  /* 0x0000000400137202 */ /* 0x000fe40000000f00 */
[----:B------:R-:W-:Y:S02]  /*08c0*/  MOV R18, 0x8e0 ;  /* 0x000008e000127802 */ /* 0x000fe40000000f00 */
[----:B------:R-:W-:Y:S05]  /*08d0*/  CALL.REL.NOINC `($__internal_6_$__cuda_sm20_div_s64) ;  /* 0x0000003400d87944 */ /* 0x000fea0003c00000 */
.L_x_203:
[----:B------:R-:W-:Y:S05]  /*08e0*/  BSYNC.RECONVERGENT B0 ;  /* 0x0000000000007941 */ /* 0x000fea0003800200 */
.L_x_201:
        /* <DEDUP_REMOVED lines=45> */
[----:B------:R-:W1:Y:S01]  /*0bc0*/  F2I.FTZ.U32.TRUNC.NTZ R21, R20 ;  /* 0x0000001400157305 */ /* 0x000e62000021f000 */
[----:B0-----:R-:W-:Y:S01]  /*0bd0*/  IADD3 R22, PT, PT, R2, 0xffffffe, RZ ;  /* 0x0ffffffe02167810 */ /* 0x001fe20007ffe0ff */
[----:B------:R-:W-:-:S06]  /*0be0*/  VIADD R2, R5, 0xffffffff ;  /* 0xffffffff05027836 */ /* 0x000fcc0000000000 */
[----:B------:R-:W0:Y:S01]  /*0bf0*/  F2I.FTZ.U32.TRUNC.NTZ R23, R22 ;  /* 0x0000001600177305 */ /* 0x000e22000021f000 */
[----:B------:R-:W-:Y:S02]  /*0c00*/  IMAD.IADD R8, R2, 0x1, R11 ;  /* 0x0000000102087824 */ /* 0x000fe400078e020b */
[----:B-1----:R-:W-:Y:S02]  /*0c10*/  IMAD.MOV R3, RZ, RZ, -R21 ;  /* 0x000000ffff037224 */ /* 0x002fe400078e0a15 */
[----:B------:R-:W-:Y:S02]  /*0c20*/  IMAD.MOV.U32 R20, RZ, RZ, RZ ;  /* 0x000000ffff147224 */ /* 0x000fe400078e00ff */
[----:B------:R-:W-:Y:S02]  /*0c30*/  IMAD R3, R3, R9, RZ ;  /* 0x0000000903037224 */ /* 0x000fe400078e02ff */
[----:B0-----:R-:W-:Y:S02]  /*0c40*/  IMAD.MOV R10, RZ, RZ, -R23 ;  /* 0x000000ffff0a7224 */ /* 0x001fe400078e0a17 */
[----:B------:R-:W-:-:S02]  /*0c50*/  HFMA2 R22, -RZ, RZ, 0, 0 ;  /* 0x00000000ff167431 */ /* 0x000fc400000001ff */
[----:B------:R-:W-:-:S04]  /*0c60*/  IMAD.HI.U32 R3, R21, R3, R20 ;  /* 0x0000000315037227 */ /* 0x000fc800078e0014 */
[----:B------:R-:W-:Y:S01]  /*0c70*/  IMAD R13, R10, R11, RZ ;  /* 0x0000000b0a0d7224 */ /* 0x000fe200078e02ff */
[----:B------:R-:W-:-:S03]  /*0c80*/  IABS R10, R8 ;  /* 0x00000008000a7213 */ /* 0x000fc60000000000 */
[----:B------:R-:W-:-:S04]  /*0c90*/  IMAD.HI.U32 R13, R23, R13, R22 ;  /* 0x0000000d170d7227 */ /* 0x000fc800078e0016 */
[----:B------:R-:W-:-:S04]  /*0ca0*/  IMAD.HI.U32 R15, R3, R10, RZ ;  /* 0x0000000a030f7227 */ /* 0x000fc800078e00ff */
[----:B------:R-:W-:Y:S01]  /*0cb0*/  IMAD.HI.U32 R13, R13, R10, RZ ;  /* 0x0000000a0d0d7227 */ /* 0x000fe200078e00ff */
[----:B------:R-:W-:-:S03]  /*0cc0*/  IADD3 R3, PT, PT, -R15, RZ, RZ ;  /* 0x000000ff0f037210 */ /* 0x000fc60007ffe1ff */
[--C-:B------:R-:W-:Y:S02]  /*0cd0*/  IMAD R18, R13, R18, R10.reuse ;  /* 0x000000120d127224 */ /* 0x100fe400078e020a */
[----:B------:R-:W-:-:S03]  /*0ce0*/  IMAD R10, R9, R3, R10 ;  /* 0x00000003090a7224 */ /* 0x000fc600078e020a */
[----:B------:R-:W-:Y:S02]  /*0cf0*/  ISETP.GT.U32.AND P1, PT, R11, R18, PT ;  /* 0x000000120b00720c */ /* 0x000fe40003f24070 */
[----:B------:R-:W-:-:S11]  /*0d00*/  ISETP.GT.U32.AND P3, PT, R9, R10, PT ;  /* 0x0000000a0900720c */ /* 0x000fd60003f64070 */
[----:B------:R-:W-:Y:S02]  /*0d10*/  @!P1 IMAD.IADD R18, R18, 0x1, -R11 ;  /* 0x0000000112129824 */ /* 0x000fe400078e0a0b */
[----:B------:R-:W-:Y:S01]  /*0d20*/  @!P1 VIADD R13, R13, 0x1 ;  /* 0x000000010d0d9836 */ /* 0x000fe20000000000 */
[----:B------:R-:W-:Y:S01]  /*0d30*/  ISETP.NE.AND P1, PT, R12, RZ, PT ;  /* 0x000000ff0c00720c */ /* 0x000fe20003f25270 */
[----:B------:R-:W-:Y:S01]  /*0d40*/  @!P3 IMAD.IADD R10, R10, 0x1, -R9 ;  /* 0x000000010a0ab824 */ /* 0x000fe200078e0a09 */
[-C--:B------:R-:W-:Y:S02]  /*0d50*/  ISETP.GE.U32.AND P2, PT, R18, R11.reuse, PT ;  /* 0x0000000b1200720c */ /* 0x080fe40003f46070 */
[C---:B------:R-:W-:Y:S02]  /*0d60*/  LOP3.LUT R18, R8.reuse, R11, RZ, 0x3c, !PT ;  /* 0x0000000b08127212 */ /* 0x040fe400078e3cff */
[----:B------:R-:W-:Y:S02]  /*0d70*/  LOP3.LUT R8, R8, R5, RZ, 0x3c, !PT ;  /* 0x0000000508087212 */ /* 0x000fe400078e3cff */
[----:B------:R-:W-:-:S02]  /*0d80*/  ISETP.GE.AND P0, PT, R18, RZ, PT ;  /* 0x000000ff1200720c */ /* 0x000fc40003f06270 */
[----:B------:R-:W-:Y:S02]  /*0d90*/  @!P3 IADD3 R15, PT, PT, R15, 0x1, RZ ;  /* 0x000000010f0fb810 */ /* 0x000fe40007ffe0ff */
[----:B------:R-:W-:-:S03]  /*0da0*/  ISETP.NE.AND P3, PT, R0, RZ, PT ;  /* 0x000000ff0000720c */ /* 0x000fc60003f65270 */
[----:B------:R-:W-:Y:S01]  /*0db0*/  @P2 VIADD R13, R13, 0x1 ;  /* 0x000000010d0d2836 */ /* 0x000fe20000000000 */
[----:B------:R-:W-:-:S05]  /*0dc0*/  ISETP.GE.AND P2, PT, R8, RZ, PT ;  /* 0x000000ff0800720c */ /* 0x000fca0003f46270 */
[----:B------:R-:W-:Y:S01]  /*0dd0*/  @!P0 IMAD.MOV R13, RZ, RZ, -R13 ;  /* 0x000000ffff0d8224 */ /* 0x000fe200078e0a0d */
[----:B------:R-:W-:Y:S02]  /*0de0*/  @!P1 LOP3.LUT R13, RZ, R11, RZ, 0x33, !PT ;  /* 0x0000000bff0d9212 */ /* 0x000fe400078e33ff */
[----:B------:R-:W-:Y:S02]  /*0df0*/  ISETP.GE.U32.AND P1, PT, R10, R9, PT ;  /* 0x000000090a00720c */ /* 0x000fe40003f26070 */
[----:B------:R-:W-:Y:S02]  /*0e00*/  ISETP.LT.U32.AND P0, PT, R16, R13, PT ;  /* 0x0000000d1000720c */ /* 0x000fe40003f01070 */
[----:B------:R-:W-:Y:S02]  /*0e10*/  SHF.R.S32.HI R3, RZ, 0x1f, R13 ;  /* 0x0000001fff037819 */ /* 0x000fe4000001140d */
[----:B------:R-:W-:Y:S02]  /*0e20*/  SEL R10, RZ, 0x1, !P3 ;  /* 0x00000001ff0a7807 */ /* 0x000fe40005800000 */
[----:B------:R-:W-:-:S02]  /*0e30*/  ISETP.LT.AND.EX P0, PT, R17, R3, PT, P0 ;  /* 0x000000031100720c */ /* 0x000fc40003f01300 */
[----:B------:R-:W-:Y:S02]  /*0e40*/  SHF.R.S32.HI R9, RZ, 0x1f, R12 ;  /* 0x0000001fff097819 */ /* 0x000fe4000001140c */
[----:B------:R-:W-:Y:S01]  /*0e50*/  SEL R3, R17, R3, P0 ;  /* 0x0000000311037207 */ /* 0x000fe20000000000 */
[----:B------:R-:W-:Y:S01]  /*0e60*/  @P1 VIADD R15, R15, 0x1 ;  /* 0x000000010f0f1836 */ /* 0x000fe20000000000 */
[----:B------:R-:W-:Y:S02]  /*0e70*/  LOP3.LUT R10, R9, R10, RZ, 0xfc, !PT ;  /* 0x0000000a090a7212 */ /* 0x000fe400078efcff */
[----:B------:R-:W-:Y:S01]  /*0e80*/  LOP3.LUT R8, R17, R3, RZ, 0xfc, !PT ;  /* 0x0000000311087212 */ /* 0x000fe200078efcff */
[----:B------:R-:W-:Y:S01]  /*0e90*/  IMAD.MOV.U32 R0, RZ, RZ, R15 ;  /* 0x000000ffff007224 */ /* 0x000fe200078e000f */
[----:B------:R-:W-:Y:S02]  /*0ea0*/  SEL R11, R16, R13, P0 ;  /* 0x0000000d100b7207 */ /* 0x000fe40000000000 */
        /* <DEDUP_REMOVED lines=24> */
.L_x_205:
[----:B------:R-:W-:Y:S01]  /*1030*/  IMAD.MOV.U32 R27, RZ, RZ, R16 ;  /* 0x000000ffff1b7224 */ /* 0x000fe200078e0010 */
[----:B------:R-:W-:Y:S01]  /*1040*/  MOV R20, R11 ;  /* 0x0000000b00147202 */ /* 0x000fe20000000f00 */
[----:B------:R-:W-:Y:S01]  /*1050*/  IMAD.MOV.U32 R21, RZ, RZ, R17 ;  /* 0x000000ffff157224 */ /* 0x000fe200078e0011 */
[----:B------:R-:W-:Y:S02]  /*1060*/  MOV R19, R3 ;  /* 0x0000000300137202 */ /* 0x000fe40000000f00 */
[----:B------:R-:W-:Y:S02]  /*1070*/  MOV R18, 0x1090 ;  /* 0x0000109000127802 */ /* 0x000fe40000000f00 */
[----:B------:R-:W-:Y:S05]  /*1080*/  CALL.REL.NOINC `($__internal_6_$__cuda_sm20_div_s64) ;  /* 0x0000002c00ec7944 */ /* 0x000fea0003c00000 */
[----:B------:R-:W-:Y:S02]  /*1090*/  MOV R32, R16 ;  /* 0x0000001000207202 */ /* 0x000fe40000000f00 */
[----:B------:R-:W-:Y:S02]  /*10a0*/  MOV R33, R17 ;  /* 0x0000001100217202 */ /* 0x000fe40000000f00 */
.L_x_206:
[----:B------:R-:W-:Y:S05]  /*10b0*/  BSYNC.RECONVERGENT B0 ;  /* 0x0000000000007941 */ /* 0x000fea0003800200 */
.L_x_204:
        /* <DEDUP_REMOVED lines=16> */
[----:B------:R-:W-:Y:S01]  /*11c0*/  IMAD R9, R13, R8, R9 ;  /* 0x000000080d097224 */ /* 0x000fe200078e0209 */
[----:B------:R-:W-:-:S04]  /*11d0*/  LOP3.LUT R8, R5, R16, RZ, 0x3c, !PT ;  /* 0x0000001005087212 */ /* 0x000fc800078e3cff */
[----:B------:R-:W-:Y:S02]  /*11e0*/  ISETP.GT.U32.AND P1, PT, R16, R9, PT ;  /* 0x000000091000720c */ /* 0x000fe40003f24070 */
[----:B------:R-:W-:-:S11]  /*11f0*/  ISETP.GE.AND P0, PT, R8, RZ, PT ;  /* 0x000000ff0800720c */ /* 0x000fd60003f06270 */
[----:B------:R-:W-:Y:S02]  /*1200*/  @!P1 IMAD.IADD R9, R9, 0x1, -R16 ;  /* 0x0000000109099824 */ /* 0x000fe400078e0a10 */
[----:B------:R-:W-:Y:S01]  /*1210*/  @!P1 VIADD R13, R13, 0x1 ;  /* 0x000000010d0d9836 */ /* 0x000fe20000000000 */
[----:B------:R-:W-:Y:S02]  /*1220*/  ISETP.NE.AND P1, PT, RZ, UR10, PT ;  /* 0x0000000aff007c0c */ /* 0x000fe4000bf25270 */
[----:B------:R-:W-:-:S13]  /*1230*/  ISETP.GE.U32.AND P2, PT, R9, R16, PT ;  /* 0x000000100900720c */ /* 0x000fda0003f46070 */
[----:B------:R-:W-:-:S04]  /*1240*/  @P2 VIADD R13, R13, 0x1 ;  /* 0x000000010d0d2836 */ /* 0x000fc80000000000 */
[----:B------:R-:W-:Y:S02]  /*1250*/  IMAD.MOV.U32 R9, RZ, RZ, R13 ;  /* 0x000000ffff097224 */ /* 0x000fe400078e000d */
[----:B------:R-:W-:Y:S02]  /*1260*/  IMAD R13, R0, UR11, RZ ;  /* 0x0000000b000d7c24 */ /* 0x000fe4000f8e02ff */
[----:B------:R-:W-:Y:S01]  /*1270*/  @!P0 IMAD.MOV R9, RZ, RZ, -R9 ;  /* 0x000000ffff098224 */ /* 0x000fe200078e0a09 */
[----:B------:R-:W-:Y:S01]  /*1280*/  @!P1 LOP3.LUT R9, RZ, R16, RZ, 0x33, !PT ;  /* 0x00000010ff099212 */ /* 0x000fe200078e33ff */
[----:B------:R-:W-:-:S03]  /*1290*/  IMAD R10, R10, R13, RZ ;  /* 0x0000000d0a0a7224 */ /* 0x000fc600078e02ff */
        /* <DEDUP_REMOVED lines=28> */
.L_x_208:
[----:B------:R-:W-:Y:S01]  /*1460*/  IMAD.MOV.U32 R27, RZ, RZ, R6 ;  /* 0x000000ffff1b7224 */ /* 0x000fe200078e0006 */
[----:B------:R-:W-:Y:S01]  /*1470*/  MOV R21, R7 ;  /* 0x0000000700157202 */ /* 0x000fe20000000f00 */
[----:B------:R-:W-:Y:S01]  /*1480*/  IMAD.MOV.U32 R20, RZ, RZ, R9 ;  /* 0x000000ffff147224 */ /* 0x000fe200078e0009 */
[----:B------:R-:W-:Y:S02]  /*1490*/  MOV R18, 0x14b0 ;  /* 0x000014b000127802 */ /* 0x000fe40000000f00 */
[----:B------:R-:W-:Y:S05]  /*14a0*/  CALL.REL.NOINC `($__internal_6_$__cuda_sm20_div_s64) ;  /* 0x0000002800e47944 */ /* 0x000fea0003c00000 */
[----:B------:R-:W-:Y:S02]  /*14b0*/  MOV R18, R16 ;  /* 0x0000001000127202 */ /* 0x000fe40000000f00 */
[----:B------:R-:W-:Y:S02]  /*14c0*/  MOV R19, R17 ;  /* 0x0000001100137202 */ /* 0x000fe40000000f00 */
.L_x_209:
[----:B------:R-:W-:Y:S05]  /*14d0*/  BSYNC.RECONVERGENT B0 ;  /* 0x0000000000007941 */ /* 0x000fea0003800200 */
.L_x_207:
[----:B------:R-:W0:Y:S01]  /*14e0*/  LDCU UR5, c[0x0][0x434] ;  /* 0x00008680ff0577ac */ /* 0x000e220008000800 */
[----:B------:R-:W-:Y:S01]  /*14f0*/  BSSY.RECONVERGENT B0, `(.L_x_210) ;  /* 0x0000035000007945 */ /* 0x000fe20003800200 */
        /* <DEDUP_REMOVED lines=17> */
[----:B------:R-:W-:-:S02]  /*1610*/  MOV R16, 0xff800000 ;  /* 0xff80000000107802 */ /* 0x000fc40000000f00 */
[----:B------:R-:W-:-:S03]  /*1620*/  ISETP.GE.AND P1, PT, R5, RZ, PT ;  /* 0x000000ff0500720c */ /* 0x000fc60003f26270 */
[----:B------:R-:W-:-:S04]  /*1630*/  IMAD.HI.U32 R7, R7, R0, RZ ;  /* 0x0000000007077227 */ /* 0x000fc800078e00ff */
[----:B------:R-:W-:-:S04]  /*1640*/  IMAD.MOV R13, RZ, RZ, -R7 ;  /* 0x000000ffff0d7224 */ /* 0x000fc800078e0a07 */
[C---:B------:R-:W-:Y:S02]  /*1650*/  IMAD R13, R6.reuse, R13, R0 ;  /* 0x0000000d060d7224 */ /* 0x040fe400078e0200 */
[----:B------:R-:W0:Y:S03]  /*1660*/  S2R R0, SR_TID.X ;  /* 0x0000000000007919 */ /* 0x000e260000002100 */
[----:B------:R-:W-:-:S13]  /*1670*/  ISETP.GT.U32.AND P0, PT, R6, R13, PT ;  /* 0x0000000d0600720c */ /* 0x000fda0003f04070 */
[----:B------:R-:W-:Y:S01]  /*1680*/  @!P0 IMAD.IADD R13, R13, 0x1, -R6 ;  /* 0x000000010d0d8824 */ /* 0x000fe200078e0a06 */
[----:B------:R-:W-:Y:S02]  /*1690*/  @!P0 IADD3 R7, PT, PT, R7, 0x1, RZ ;  /* 0x0000000107078810 */ /* 0x000fe40007ffe0ff */
[----:B------:R-:W-:Y:S02]  /*16a0*/  ISETP.NE.AND P0, PT, RZ, UR5, PT ;  /* 0x00000005ff007c0c */ /* 0x000fe4000bf05270 */
[----:B------:R-:W-:Y:S02]  /*16b0*/  ISETP.GE.U32.AND P2, PT, R13, R6, PT ;  /* 0x000000060d00720c */ /* 0x000fe40003f46070 */
[----:B0-----:R-:W-:-:S11]  /*16c0*/  SHF.R.U32.HI R22, RZ, 0x4, R0 ;  /* 0x00000004ff167819 */ /* 0x001fd60000011600 */
[----:B------:R-:W-:Y:S01]  /*16d0*/  @P2 VIADD R7, R7, 0x1 ;  /* 0x0000000107072836 */ /* 0x000fe20000000000 */
[----:B------:R-:W-:-:S03]  /*16e0*/  LOP3.LUT R20, R0, 0xf, RZ, 0xc0, !PT ;  /* 0x0000000f00147812 */ /* 0x000fc600078ec0ff */
        /* <DEDUP_REMOVED lines=21> */
.L_x_211:
[----:B0-----:R-:W-:Y:S05]  /*1840*/  BSYNC.RECONVERGENT B0 ;  /* 0x0000000000007941 */ /* 0x001fea0003800200 */
.L_x_210:
[----:B------:R-:W0:Y:S01]  /*1850*/  S2UR UR14, SR_CgaCtaId ;  /* 0x00000000000e79c3 */ /* 0x000e220000008800 */
[C---:B------:R-:W-:Y:S01]  /*1860*/  ISETP.GT.U32.AND P0, PT, R0.reuse, 0x1f, PT ;  /* 0x0000001f0000780c */ /* 0x040fe20003f04070 */
[----:B------:R-:W-:Y:S01]  /*1870*/  UMOV UR4, 0x400 ;  /* 0x0000040000047882 */ /* 0x000fe20000000000 */
[----:B------:R-:W-:Y:S01]  /*1880*/  IMAD.MOV.U32 R15, RZ, RZ, 0x44 ;  /* 0x00000044ff0f7424 */ /* 0x000fe200078e00ff */
[----:B-1----:R-:W-:Y:S01]  /*1890*/  LOP3.LUT R25, R0, 0x1, RZ, 0xc0, !PT ;  /* 0x0000000100197812 */ /* 0x002fe200078ec0ff */
[----:B------:R-:W-:Y:S01]  /*18a0*/  IMAD.MOV.U32 R8, RZ, RZ, 0x44 ;  /* 0x00000044ff087424 */ /* 0x000fe200078e00ff */
[----:B------:R-:W-:Y:S01]  /*18b0*/  SHF.R.U32.HI R27, RZ, 0x1, R0 ;  /* 0x00000001ff1b7819 */ /* 0x000fe20000011600 */
[----:B------:R-:W-:Y:S01]  /*18c0*/  IMAD.MOV.U32 R26, RZ, RZ, -0x800000 ;  /* 0xff800000ff1a7424 */ /* 0x000fe200078e00ff */
[----:B------:R-:W1:Y:S01]  /*18d0*/  LDC R13, c[0x0][0x3e0] ;  /* 0x0000f800ff0d7b82 */ /* 0x000e620000000800 */
[----:B------:R-:W-:Y:S01]  /*18e0*/  IABS R17, R6 ;  /* 0x0000000600117213 */ /* 0x000fe20000000000 */
[----:B------:R-:W-:Y:S01]  /*18f0*/  BSSY.RECONVERGENT B1, `(.L_x_212) ;  /* 0x0000175000017945 */ /* 0x000fe20003800200 */
[----:B------:R-:W-:Y:S01]  /*1900*/  ISETP.NE.AND P5, PT, R6, RZ, PT ;  /* 0x000000ff0600720c */ /* 0x000fe20003fa5270 */
[----:B0-----:R-:W-:-:S06]  /*1910*/  ULEA UR14, UR14, UR4, 0x18 ;  /* 0x000000040e0e7291 */ /* 0x001fcc000f8ec0ff */
[----:B------:R-:W-:Y:S02]  /*1920*/  @!P0 IMAD R15, R22, R15, UR14 ;  /* 0x0000000e160f8e24 */ /* 0x000fe4000f8e020f */
[----:B------:R-:W-:Y:S01]  /*1930*/  IMAD R8, R25, R8, UR14 ;  /* 0x0000000e19087e24 */ /* 0x000fe2000f8e0208 */
[----:B-1----:R-:W-:Y:S01]  /*1940*/  IABS R5, R13 ;  /* 0x0000000d00057213 */ /* 0x002fe20000000000 */
[----:B------:R-:W-:Y:S02]  /*1950*/  @!P0 IMAD R15, R20, 0x4, R15 ;  /* 0x00000004140f8824 */ /* 0x000fe400078e020f */
[----:B------:R-:W0:Y:S01]  /*1960*/  I2F.RP R20, R17 ;  /* 0x0000001100147306 */ /* 0x000e220000209400 */
[----:B------:R-:W-:Y:S01]  /*1970*/  LEA R8, R27, R8, 0x2 ;  /* 0x000000081b087211 */ /* 0x000fe200078e10ff */
[----:B------:R-:W-:Y:S01]  /*1980*/  IMAD.IADD R22, R2, 0x1, R17 ;  /* 0x0000000102167824 */ /* 0x000fe200078e0211 */
[----:B-----5:R1:W-:Y:S01]  /*1990*/  @!P0 STS [R15], R16 ;  /* 0x000000100f008388 */ /* 0x0203e20000000800 */
[----:B------:R-:W-:Y:S01]  /*19a0*/  IABS R2, R6 ;  /* 0x0000000600027213 */ /* 0x000fe20000000000 */
[----:B------:R-:W-:Y:S03]  /*19b0*/  BAR.SYNC.DEFER_BLOCKING 0x0 ;  /* 0x0000000000007b1d */ /* 0x000fe60000010000 */
[----:B------:R-:W-:-:S03]  /*19c0*/  IADD3 R2, PT, PT, RZ, -R2, RZ ;  /* 0x80000002ff027210 */ /* 0x000fc60007ffe0ff */
[----:B------:R-:W2:Y:S08]  /*19d0*/  I2F.RP R21, R5 ;  /* 0x0000000500157306 */ /* 0x000eb00000209400 */
[----:B0-----:R-:W0:Y:S08]  /*19e0*/  MUFU.RCP R28, R20 ;  /* 0x00000014001c7308 */ /* 0x001e300000001000 */
[----:B--2---:R-:W2:Y:S01]  /*19f0*/  MUFU.RCP R30, R21 ;  /* 0x00000015001e7308 */ /* 0x004ea20000001000 */
[----:B------:R-:W3:Y:S01]  /*1a00*/  @!P0 LDS R26, [R8] ;  /* 0x00000000081a8984 */ /* 0x000ee20000000800 */
[----:B0-----:R-:W-:-:S06]  /*1a10*/  VIADD R28, R28, 0xffffffe ;  /* 0x0ffffffe1c1c7836 */ /* 0x001fcc0000000000 */
[----:B------:R-:W0:Y:S01]  /*1a20*/  F2I.FTZ.U32.TRUNC.NTZ R29, R28 ;  /* 0x0000001c001d7305 */ /* 0x000e22000021f000 */
[----:B--2---:R-:W-:-:S07]  /*1a30*/  VIADD R30, R30, 0xffffffe ;  /* 0x0ffffffe1e1e7836 */ /* 0x004fce0000000000 */
[----:B------:R-:W1:Y:S01]  /*1a40*/  F2I.FTZ.U32.TRUNC.NTZ R31, R30 ;  /* 0x0000001e001f7305 */ /* 0x000e62000021f000 */
[----:B0-----:R-:W-:Y:S01]  /*1a50*/  IADD3 R20, PT, PT, RZ, -R29, RZ ;  /* 0x8000001dff147210 */ /* 0x001fe20007ffe0ff */
[----:B------:R-:W-:-:S04]  /*1a60*/  IMAD.MOV.U32 R28, RZ, RZ, RZ ;  /* 0x000000ffff1c7224 */ /* 0x000fc800078e00ff */
[----:B------:R-:W-:Y:S02]  /*1a70*/  IMAD R20, R20, R17, RZ ;  /* 0x0000001114147224 */ /* 0x000fe400078e02ff */
[----:B-1----:R-:W-:Y:S02]  /*1a80*/  IMAD.MOV R16, RZ, RZ, -R31 ;  /* 0x000000ffff107224 */ /* 0x002fe400078e0a1f */
[----:B------:R-:W-:Y:S02]  /*1a90*/  IMAD.MOV.U32 R30, RZ, RZ, RZ ;  /* 0x000000ffff1e7224 */ /* 0x000fe400078e00ff */
[----:B------:R-:W-:Y:S01]  /*1aa0*/  IMAD R21, R16, R5, RZ ;  /* 0x0000000510157224 */ /* 0x000fe200078e02ff */
[----:B---3--:R-:W0:Y:S01]  /*1ab0*/  SHFL.BFLY PT, R15, R26, 0x1, 0x1f ;  /* 0x0c201f001a0f7f89 */ /* 0x008e2200000e0000 */
[----:B------:R-:W-:Y:S01]  /*1ac0*/  IMAD.HI.U32 R29, R29, R20, R28 ;  /* 0x000000141d1d7227 */ /* 0x000fe200078e001c */
[----:B------:R-:W-:-:S03]  /*1ad0*/  IABS R16, R22 ;  /* 0x0000001600107213 */ /* 0x000fc60000000000 */
[----:B------:R-:W-:-:S04]  /*1ae0*/  IMAD.HI.U32 R21, R31, R21, R30 ;  /* 0x000000151f157227 */ /* 0x000fc800078e001e */
[----:B------:R-:W-:-:S04]  /*1af0*/  IMAD.HI.U32 R29, R29, R16, RZ ;  /* 0x000000101d1d7227 */ /* 0x000fc800078e00ff */
[----:B------:R-:W-:-:S04]  /*1b00*/  IMAD.HI.U32 R21, R21, R16, RZ ;  /* 0x0000001015157227 */ /* 0x000fc800078e00ff */
[----:B------:R-:W-:Y:S02]  /*1b10*/  IMAD R2, R29, R2, R16 ;  /* 0x000000021d027224 */ /* 0x000fe400078e0210 */
[----:B------:R-:W-:-:S03]  /*1b20*/  IMAD.MOV R20, RZ, RZ, -R21 ;  /* 0x000000ffff147224 */ /* 0x000fc600078e0a15 */
[----:B------:R-:W-:Y:S01]  /*1b30*/  ISETP.GT.U32.AND P1, PT, R17, R2, PT ;  /* 0x000000021100720c */ /* 0x000fe20003f24070 */
[----:B------:R-:W-:Y:S01]  /*1b40*/  IMAD R20, R5, R20, R16 ;  /* 0x0000001405147224 */ /* 0x000fe200078e0210 */
[----:B0-----:R-:W-:-:S04]  /*1b50*/  FMNMX.FTZ R15, R15, R26, !PT ;  /* 0x0000001a0f0f7209 */ /* 0x001fc80007810000 */
[----:B------:R-:W-:-:S04]  /*1b60*/  FSETP.NEU.FTZ.AND P0, PT, R15, -INF , PT ;  /* 0xff8000000f00780b */ /* 0x000fc80003f1d000 */
[----:B------:R-:W-:Y:S02]  /*1b70*/  FSEL R15, R15, RZ, P0 ;  /* 0x000000ff0f0f7208 */ /* 0x000fe40000000000 */
[----:B------:R-:W-:Y:S01]  /*1b80*/  ISETP.GT.U32.AND P0, PT, R5, R20, PT ;  /* 0x000000140500720c */ /* 0x000fe20003f04070 */
[----:B------:R-:W-:Y:S01]  /*1b90*/  @!P1 IMAD.IADD R2, R2, 0x1, -R17 ;  /* 0x0000000102029824 */ /* 0x000fe200078e0a11 */
[----:B------:R-:W-:Y:S01]  /*1ba0*/  @!P1 IADD3 R29, PT, PT, R29, 0x1, RZ ;  /* 0x000000011d1d9810 */ /* 0x000fe20007ffe0ff */
[----:B------:R-:W-:-:S03]  /*1bb0*/  FADD.FTZ R23, -R15, R26 ;  /* 0x0000001a0f177221 */ /* 0x000fc60000010100 */
[-C--:B------:R-:W-:Y:S01]  /*1bc0*/  ISETP.GE.U32.AND P2, PT, R2, R17.reuse, PT ;  /* 0x000000110200720c */ /* 0x080fe20003f46070 */
[----:B------:R-:W-:Y:S01]  /*1bd0*/  FMUL.FTZ R23, R23, 1.4426950216293334961 ;  /* 0x3fb8aa3b17177820 */ /* 0x000fe20000410000 */
[C---:B------:R-:W-:Y:S02]  /*1be0*/  LOP3.LUT R2, R22.reuse, R17, RZ, 0x3c, !PT ;  /* 0x0000001116027212 */ /* 0x040fe400078e3cff */
[----:B------:R-:W-:Y:S02]  /*1bf0*/  LOP3.LUT R22, R22, R13, RZ, 0x3c, !PT ;  /* 0x0000000d16167212 */ /* 0x000fe400078e3cff */
[----:B------:R-:W-:Y:S01]  /*1c00*/  ISETP.GE.AND P3, PT, R2, RZ, PT ;  /* 0x000000ff0200720c */ /* 0x000fe20003f66270 */
[----:B------:R-:W0:Y:S01]  /*1c10*/  MUFU.EX2 R23, R23 ;  /* 0x0000001700177308 */ /* 0x000e220000000800 */
[----:B------:R-:W-:Y:S01]  /*1c20*/  @!P0 IMAD.IADD R20, R20, 0x1, -R5 ;  /* 0x0000000114148824 */ /* 0x000fe200078e0a05 */
[----:B------:R-:W-:Y:S01]  /*1c30*/  SHF.R.S32.HI R2, RZ, 0x1f, R6 ;  /* 0x0000001fff027819 */ /* 0x000fe20000011406 */
[----:B------:R-:W-:Y:S01]  /*1c40*/  @!P0 VIADD R21, R21, 0x1 ;  /* 0x0000000115158836 */ /* 0x000fe20000000000 */
[----:B------:R-:W-:Y:S01]  /*1c50*/  ISETP.NE.AND P0, PT, R13, RZ, PT ;  /* 0x000000ff0d00720c */ /* 0x000fe20003f05270 */
[----:B------:R-:W-:Y:S01]  /*1c60*/  IMAD R6, R6, UR9, RZ ;  /* 0x0000000906067c24 */ /* 0x000fe2000f8e02ff */
[----:B------:R-:W-:Y:S01]  /*1c70*/  ISETP.GE.U32.AND P4, PT, R20, R5, PT ;  /* 0x000000051400720c */ /* 0x000fe20003f86070 */
[----:B------:R-:W-:Y:S01]  /*1c80*/  @P2 VIADD R29, R29, 0x1 ;  /* 0x000000011d1d2836 */ /* 0x000fe20000000000 */
[----:B------:R-:W-:-:S04]  /*1c90*/  ISETP.GE.AND P2, PT, R22, RZ, PT ;  /* 0x000000ff1600720c */ /* 0x000fc80003f46270 */
[----:B------:R-:W-:Y:S01]  /*1ca0*/  @!P3 IADD3 R29, PT, PT, -R29, RZ, RZ ;  /* 0x000000ff1d1db210 */ /* 0x000fe20007ffe1ff */
[----:B0-----:R-:W0:Y:S01]  /*1cb0*/  SHFL.BFLY PT, R16, R23, 0x1, 0x1f ;  /* 0x0c201f0017107f89 */ /* 0x001e2200000e0000 */
[----:B------:R-:W-:Y:S02]  /*1cc0*/  ISETP.NE.AND P3, PT, R7, RZ, PT ;  /* 0x000000ff0700720c */ /* 0x000fe40003f65270 */
[----:B------:R-:W-:-:S03]  /*1cd0*/  @!P5 LOP3.LUT R29, RZ, R17, RZ, 0x33, !PT ;  /* 0x00000011ff1dd212 */ /* 0x000fc600078e33ff */
[----:B------:R-:W-:Y:S01]  /*1ce0*/  @P4 VIADD R21, R21, 0x1 ;  /* 0x0000000115154836 */ /* 0x000fe20000000000 */
[----:B------:R-:W-:Y:S02]  /*1cf0*/  SEL R5, RZ, 0x1, !P3 ;  /* 0x00000001ff057807 */ /* 0x000fe40005800000 */
[----:B------:R-:W-:Y:S01]  /*1d00*/  SHF.R.S32.HI R7, RZ, 0x1f, R29 ;  /* 0x0000001fff077819 */ /* 0x000fe2000001141d */
[----:B------:R-:W-:Y:S01]  /*1d10*/  @!P2 IMAD.MOV R21, RZ, RZ, -R21 ;  /* 0x000000ffff15a224 */ /* 0x000fe200078e0a15 */
[----:B------:R-:W-:Y:S02]  /*1d20*/  @!P0 LOP3.LUT R21, RZ, R13, RZ, 0x33, !PT ;  /* 0x0000000dff158212 */ /* 0x000fe400078e33ff */
[----:B------:R-:W-:Y:S02]  /*1d30*/  LOP3.LUT P0, RZ, R0, 0x3e1, RZ, 0xc0, !PT ;  /* 0x000003e100ff7812 */ /* 0x000fe4000780c0ff */
[----:B------:R-:W-:Y:S02]  /*1d40*/  ISETP.LT.U32.AND P2, PT, R18, R29, PT ;  /* 0x0000001d1200720c */ /* 0x000fe40003f41070 */
[----:B------:R-:W-:Y:S01]  /*1d50*/  LOP3.LUT R5, R2, R5, RZ, 0xfc, !PT ;  /* 0x0000000502057212 */ /* 0x000fe200078efcff */
[----:B------:R-:W-:Y:S01]  /*1d60*/  IMAD R2, R21, UR11, RZ ;  /* 0x0000000b15027c24 */ /* 0x000fe2000f8e02ff */
[----:B------:R-:W-:-:S03]  /*1d70*/  ISETP.LT.AND.EX P2, PT, R19, R7, PT, P2 ;  /* 0x000000071300720c */ /* 0x000fc60003f41320 */
[----:B------:R-:W-:Y:S01]  /*1d80*/  IMAD R5, R5, R2, RZ ;  /* 0x0000000205057224 */ /* 0x000fe200078e02ff */
[----:B------:R-:W-:Y:S01]  /*1d90*/  SEL R7, R18, R29, P2 ;  /* 0x0000001d12077207 */ /* 0x000fe20001000000 */
[----:B0-----:R-:W-:Y:S01]  /*1da0*/  FADD.FTZ R16, R23, R16 ;  /* 0x0000001017107221 */ /* 0x001fe20000010000 */
[----:B------:R-:W-:-:S04]  /*1db0*/  IMAD.MOV.U32 R23, RZ, RZ, 0x7f800000 ;  /* 0x7f800000ff177424 */ /* 0x000fc800078e00ff */
[----:B------:R-:W-:-:S13]  /*1dc0*/  FSETP.NE.FTZ.AND P1, PT, R16, RZ, PT ;  /* 0x000000ff1000720b */ /* 0x000fda0003f35000 */
[----:B------:R-:W0:Y:S02]  /*1dd0*/  @P1 MUFU.LG2 R16, R16 ;  /* 0x0000001000101308 */ /* 0x000e240000000c00 */
        /* <DEDUP_REMOVED lines=52> */
.L_x_215:
[----:B------:R-:W-:Y:S01]  /*2120*/  IMAD.MOV.U32 R21, RZ, RZ, RZ ;  /* 0x000000ffff157224 */ /* 0x000fe200078e00ff */
[----:B------:R-:W-:Y:S02]  /*2130*/  MOV R20, R30 ;  /* 0x0000001e00147202 */ /* 0x000fe40000000f00 */
[----:B------:R-:W-:Y:S02]  /*2140*/  MOV R18, 0x2160 ;  /* 0x0000216000127802 */ /* 0x000fe40000000f00 */
[----:B------:R-:W-:Y:S05]  /*2150*/  CALL.REL.NOINC `($__internal_6_$__cuda_sm20_div_s64) ;  /* 0x0000001c00b87944 */ /* 0x000fea0003c00000 */
[----:B------:R-:W-:Y:S02]  /*2160*/  IADD3 R13, PT, PT, -R16, RZ, RZ ;  /* 0x000000ff100d7210 */ /* 0x000fe40007ffe1ff */
[----:B------:R-:W-:-:S03]  /*2170*/  MOV R31, R17 ;  /* 0x00000011001f7202 */ /* 0x000fc60000000f00 */
[----:B------:R-:W-:Y:S01]  /*2180*/  IMAD R27, R30, R13, R27 ;  /* 0x0000000d1e1b7224 */ /* 0x000fe200078e021b */
[----:B------:R-:W-:-:S07]  /*2190*/  MOV R30, R16 ;  /* 0x00000010001e7202 */ /* 0x000fce0000000f00 */
.L_x_216:
        /* <DEDUP_REMOVED lines=60> */
.L_x_218:
[----:B------:R-:W-:Y:S01]  /*2560*/  IMAD.MOV.U32 R27, RZ, RZ, R30 ;  /* 0x000000ffff1b7224 */ /* 0x000fe200078e001e */
[----:B------:R-:W-:Y:S01]  /*2570*/  MOV R21, R31 ;  /* 0x0000001f00157202 */ /* 0x000fe20000000f00 */
[----:B------:R-:W-:Y:S01]  /*2580*/  IMAD.MOV.U32 R20, RZ, RZ, R34 ;  /* 0x000000ffff147224 */ /* 0x000fe200078e0022 */
[----:B------:R-:W-:Y:S02]  /*2590*/  MOV R18, 0x25b0 ;  /* 0x000025b000127802 */ /* 0x000fe40000000f00 */
[----:B------:R-:W-:Y:S05]  /*25a0*/  CALL.REL.NOINC `($__internal_6_$__cuda_sm20_div_s64) ;  /* 0x0000001800a47944 */ /* 0x000fea0003c00000 */
[----:B------:R-:W-:-:S05]  /*25b0*/  IADD3 R31, PT, PT, -R16, RZ, RZ ;  /* 0x000000ff101f7210 */ /* 0x000fca0007ffe1ff */
[----:B------:R-:W-:Y:S02]  /*25c0*/  IMAD R31, R31, R34, R30 ;  /* 0x000000221f1f7224 */ /* 0x000fe400078e021e */
.L_x_219:
[----:B------:R-:W-:Y:S05]  /*25d0*/  BSYNC.RECONVERGENT B0 ;  /* 0x0000000000007941 */ /* 0x000fea0003800200 */
.L_x_217:
        /* <DEDUP_REMOVED lines=162> */
.L_x_214:
[----:B------:R-:W0:Y:S01]  /*3000*/  LDC.64 R2, c[0x0][0x420] ;  /* 0x00010800ff027b82 */ /* 0x000e220000000a00 */
[----:B------:R-:W-:-:S05]  /*3010*/  IADD3 R27, PT, PT, R27, UR6, RZ ;  /* 0x000000061b1b7c10 */ /* 0x000fca000fffe0ff */
[----:B0-----:R-:W-:-:S05]  /*3020*/  IMAD.WIDE.U32 R2, R27, 0x4, R2 ;  /* 0x000000041b027825 */ /* 0x001fca00078e0002 */
[----:B------:R1:W-:Y:S02]  /*3030*/  STG.E desc[UR12][R2.64], R23 ;  /* 0x0000001702007986 */ /* 0x0003e4000c10190c */
.L_x_213:
[----:B------:R-:W-:Y:S05]  /*3040*/  BSYNC.RECONVERGENT B1 ;  /* 0x0000000000017941 */ /* 0x000fea0003800200 */
.L_x_212:
        /* <DEDUP_REMOVED lines=58> */
.L_x_226:
        /* <DEDUP_REMOVED lines=14> */
.L_x_223:
[----:B0-----:R-:W-:Y:S05]  /*34d0*/  BSYNC.RECONVERGENT B0 ;  /* 0x0000000000007941 */ /* 0x001fea0003800200 */
.L_x_222:
        /* <DEDUP_REMOVED lines=30> */
.L_x_225:
[----:B------:R-:W-:Y:S05]  /*36c0*/  BSYNC.RECONVERGENT B0 ;  /* 0x0000000000007941 */ /* 0x000fea0003800200 */
.L_x_224:
        /* <DEDUP_REMOVED lines=21> */
.L_x_221:
        /* <DEDUP_REMOVED lines=20> */
.L_x_228:
[----:B------:R-:W-:Y:S05]  /*3960*/  BSYNC.RECONVERGENT B0 ;  /* 0x0000000000007941 */ /* 0x000fea0003800200 */
.L_x_227:
        /* <DEDUP_REMOVED lines=18> */
.L_x_220:
        /* <DEDUP_REMOVED lines=91> */
        .weak           $__internal_6_$__cuda_sm20_div_s64
        .type           $__internal_6_$__cuda_sm20_div_s64,@function
        .size           $__internal_6_$__cuda_sm20_div_s64,(.L_x_5450 - $__internal_6_$__cuda_sm20_div_s64)
$__internal_6_$__cuda_sm20_div_s64:
        /* <DEDUP_REMOVED lines=86> */
[----:B------:R-:W-:Y:S06]  /*45a0*/  RET.REL.NODEC R28 `(_ZN5flash32flash_fwd_splitkv_combine_kernelI23Flash_fwd_kernel_traitsILi96ELi64ELi128ELi4ELb0ELb0EN7cutlass6half_tE19Flash_kernel_traitsILi96ELi64ELi128ELi4ES3_EELi16ELi1ELb0EEEvNS_16Flash_fwd_paramsE) ;  /* 0xffffffb81c947950 */ /* 0x000fec0003c3ffff */
.L_x_229:
        /* <DEDUP_REMOVED lines=13> */
.L_x_5450:


//--------------------- .text._ZN5flash32flash_fwd_splitkv_combine_kernelI23Flash_fwd_kernel_traitsILi96ELi64ELi128ELi4ELb0ELb0EN7cutlass6half_tE19Flash_kernel_traitsILi96ELi64ELi128ELi4ES3_EELi16ELi7ELb1EEEvNS_16Flash_fwd_paramsE --------------------------
	.section	.text._ZN5flash32flash_fwd_splitkv_combine_kernelI23Flash_fwd_kernel_traitsILi96ELi64ELi128ELi4ELb0ELb0EN7cutlass6half_tE19Flash_kernel_traitsILi96ELi64ELi128ELi4ES3_EELi16ELi7ELb1EEEvNS_16Flash_fwd_paramsE,"ax",@progbits
	.align	128
        .global         _ZN5flash32flash_fwd_splitkv_combine_kernelI23Flash_fwd_kernel_traitsILi96ELi64ELi128ELi4ELb0ELb0EN7cutlass6half_tE19Flash_kernel_traitsILi96ELi64ELi128ELi4ES3_EELi16ELi7ELb1EEEvNS_16Flash_fwd_paramsE
        .type           _ZN5flash32flash_fwd_splitkv_combine_kernelI23Flash_fwd_kernel_traitsILi96ELi64ELi128ELi4ELb0ELb0EN7cutlass6half_tE19Flash_kernel_traitsILi96ELi64ELi128ELi4ES3_EELi16ELi7ELb1EEEvNS_16Flash_fwd_paramsE,@function
        .size           _ZN5flash32flash_fwd_splitkv_combine_kernelI23Flash_fwd_kernel_traitsILi96ELi64ELi128ELi4ELb0ELb0EN7cutlass6half_tE19Flash_kernel_traitsILi96ELi64ELi128ELi4ES3_EELi16ELi7ELb1EEEvNS_16Flash_fwd_paramsE,(.L_x_5451 - _ZN5flash32flash_fwd_splitkv_combine_kernelI23Flash_fwd_kernel_traitsILi96ELi64ELi128ELi4ELb0ELb0EN7cutlass6half_tE19Flash_kernel_traitsILi96ELi64ELi128ELi4ES3_EELi16ELi7ELb1EEEvNS_16Flash_fwd_paramsE)
        .other          _ZN5flash32flash_fwd_splitkv_combine_kernelI23Flash_fwd_kernel_traitsILi96ELi64ELi128ELi4ELb0ELb0EN7cutlass6half_tE19Flash_kernel_traitsILi96ELi64ELi128ELi4ES3_EELi16ELi7ELb1EEEvNS_16Flash_fwd_paramsE,@"STO_CUDA_ENTRY STV_DEFAULT"
_ZN5flash32flash_fwd_splitkv_combine_kernelI23Flash_fwd_kernel_traitsILi96ELi64ELi128ELi4ELb0ELb0EN7cutlass6half_tE19Flash_kernel_traitsILi96ELi64ELi128ELi4ES3_EELi16ELi7ELb1EEEvNS_16Flash_fwd_paramsE:
.text._ZN5flash32flash_fwd_splitkv_combine_kernelI23Flash_fwd_kernel_traitsILi96ELi64ELi128ELi4ELb0ELb0EN7cutlass6half_tE19Flash_kernel_traitsILi96ELi64ELi128ELi4ES3_EELi16ELi7ELb1EEEvNS_16Flash_fwd_paramsE:
        /* <DEDUP_REMOVED lines=38> */
.L_x_230:
[----:B------:R-:W-:Y:S01]  /*0260*/  IMAD.U32 R42, RZ, RZ, UR17 ;  /* 0x00000011ff2a7e24 */ /* 0x000fe2000f8e00ff */
[----:B------:R-:W-:Y:S01]  /*0270*/  MOV R34, UR15 ;  /* 0x0000000f00227c02 */ /* 0x000fe20008000f00 */
[----:B------:R-:W-:Y:S01]  /*0280*/  IMAD.U32 R33, RZ, RZ, UR13 ;  /* 0x0000000dff217e24 */ /* 0x000fe2000f8e00ff */
[----:B------:R-:W-:Y:S02]  /*0290*/  MOV R32, UR5 ;  /* 0x0000000500207c02 */ /* 0x000fe40008000f00 */
[----:B------:R-:W-:Y:S02]  /*02a0*/  MOV R30, 0x2c0 ;  /* 0x000002c0001e7802 */ /* 0x000fe40000000f00 */
[----:B------:R-:W-:Y:S05]  /*02b0*/  CALL.REL.NOINC `($__internal_7_$__cuda_sm20_div_s64) ;  /* 0x0000005400c87944 */ /* 0x000fea0003c00000 */
[----:B------:R-:W-:-:S07]  /*02c0*/  MOV R19, R27 ;  /* 0x0000001b00137202 */ /* 0x000fce0000000f00 */
.L_x_231:
        /* <DEDUP_REMOVED lines=30> */
.L_x_233:
[----:B------:R-:W-:Y:S01]  /*04b0*/  IMAD.MOV.U32 R42, RZ, RZ, R18 ;  /* 0x000000ffff2a7224 */ /* 0x000fe200078e0012 */
[----:B------:R-:W-:Y:S02]  /*04c0*/  MOV R33, R19 ;  /* 0x0000001300217202 */ /* 0x000fe40000000f00 */
[----:B------:R-:W-:Y:S02]  /*04d0*/  MOV R30, 0x4f0 ;  /* 0x000004f0001e7802 */ /* 0x000fe40000000f00 */
[----:B------:R-:W-:Y:S05]  /*04e0*/  CALL.REL.NOINC `($__internal_7_$__cuda_sm20_div_s64) ;  /* 0x00000054003c7944 */ /* 0x000fea0003c00000 */
[----:B------:R-:W-:Y:S02]  /*04f0*/  MOV R4, R18 ;  /* 0x0000001200047202 */ /* 0x000fe40000000f00 */
[----:B------:R-:W-:Y:S02]  /*0500*/  MOV R5, R27 ;  /* 0x0000001b00057202 */ /* 0x000fe40000000f00 */
.L_x_234:
[----:B------:R-:W-:Y:S05]  /*0510*/  BSYNC.RECONVERGENT B0 ;  /* 0x0000000000007941 */ /* 0x000fea0003800200 */
.L_x_232:
        /* <DEDUP_REMOVED lines=30> */
[----:B------:R-:W-:Y:S02]  /*0700*/  SEL R20, R32, R3, P0 ;  /* 0x0000000320147207 */ /* 0x000fe40000000000 */
        /* <DEDUP_REMOVED lines=24> */
.L_x_236:
[----:B------:R-:W-:Y:S01]  /*0890*/  IMAD.MOV.U32 R42, RZ, RZ, R34 ;  /* 0x000000ffff2a7224 */ /* 0x000fe200078e0022 */
[----:B------:R-:W-:Y:S01]  /*08a0*/  MOV R34, R26 ;  /* 0x0000001a00227202 */ /* 0x000fe20000000f00 */
[----:B------:R-:W-:Y:S01]  /*08b0*/  IMAD.MOV.U32 R33, RZ, RZ, R32 ;  /* 0x000000ffff217224 */ /* 0x000fe200078e0020 */
[----:B------:R-:W-:Y:S02]  /*08c0*/  MOV R32, R20 ;  /* 0x0000001400207202 */ /* 0x000fe40000000f00 */
[----:B------:R-:W-:Y:S02]  /*08d0*/  MOV R30, 0x8f0 ;  /* 0x000008f0001e7802 */ /* 0x000fe40000000f00 */
[----:B------:R-:W-:Y:S05]  /*08e0*/  CALL.REL.NOINC `($__internal_7_$__cuda_sm20_div_s64) ;  /* 0x00000050003c7944 */ /* 0x000fea0003c00000 */
[----:B------:R-:W-:Y:S02]  /*08f0*/  MOV R32, R18 ;  /* 0x0000001200207202 */ /* 0x000fe40000000f00 */
[----:B------:R-:W-:Y:S02]  /*0900*/  MOV R33, R27 ;  /* 0x0000001b00217202 */ /* 0x000fe40000000f00 */
.L_x_237:
[----:B------:R-:W-:Y:S05]  /*0910*/  BSYNC.RECONVERGENT B0 ;  /* 0x0000000000007941 */ /* 0x000fea0003800200 */
.L_x_235:
[----:B------:R-:W0:Y:S01]  /*0920*/  LDCU UR6, c[0x0][0x434] ;  /* 0x00008680ff0677ac */ /* 0x000e220008000800 */
[----:B------:R-:W-:Y:S01]  /*0930*/  IABS R2, R0 ;  /* 0x0000000000027213 */ /* 0x000fe20000000000 */
[----:B------:R-:W-:Y:S01]  /*0940*/  BSSY.RECONVERGENT B0, `(.L_x_238) ;  /* 0x0000085000007945 */ /* 0x000fe20003800200 */
[----:B------:R-:W-:Y:S01]  /*0950*/  UMOV UR20, URZ ;  /* 0x000000ff00147c82 */ /* 0x000fe20008000000 */
[----:B0-----:R-:W-:Y:S01]  /*0960*/  IMAD.U32 R6, RZ, RZ, UR6 ;  /* 0x00000006ff067e24 */ /* 0x001fe2000f8e00ff */
[----:B------:R-:W-:-:S04]  /*0970*/  LOP3.LUT R0, R0, UR6, RZ, 0x3c, !PT ;  /* 0x0000000600007c12 */ /* 0x000fc8000f8e3cff */
[----:B------:R-:W-:-:S04]  /*0980*/  IABS R6, R6 ;  /* 0x0000000600067213 */ /* 0x000fc80000000000 */
[----:B------:R-:W0:Y:S08]  /*0990*/  I2F.RP R7, R6 ;  /* 0x0000000600077306 */ /* 0x000e300000209400 */
[----:B0-----:R-:W0:Y:S02]  /*09a0*/  MUFU.RCP R8, R7 ;  /* 0x0000000700087308 */ /* 0x001e240000001000 */
[----:B0-----:R-:W-:-:S06]  /*09b0*/  VIADD R8, R8, 0xffffffe ;  /* 0x0ffffffe08087836 */ /* 0x001fcc0000000000 */
[----:B------:R0:W1:Y:S02]  /*09c0*/  F2I.FTZ.U32.TRUNC.NTZ R9, R8 ;  /* 0x0000000800097305 */ /* 0x000064000021f000 */
[----:B0-----:R-:W-:Y:S01]  /*09d0*/  IMAD.MOV.U32 R8, RZ, RZ, RZ ;  /* 0x000000ffff087224 */ /* 0x001fe200078e00ff */
[----:B-1----:R-:W-:Y:S01]  /*09e0*/  R2UR UR5, R9 ;  /* 0x00000000090572ca */ /* 0x002fe200000e0000 */
[----:B------:R-:W-:-:S03]  /*09f0*/  IMAD.MOV R3, RZ, RZ, -R9 ;  /* 0x000000ffff037224 */ /* 0x000fc600078e0a09 */
[----:B------:R-:W-:Y:S01]  /*0a00*/  R2UR UR4, R8 ;  /* 0x00000000080472ca */ /* 0x000fe200000e0000 */
[----:B------:R-:W-:-:S12]  /*0a10*/  IMAD R3, R3, R6, RZ ;  /* 0x0000000603037224 */ /* 0x000fd800078e02ff */
[----:B------:R-:W-:Y:S01]  /*0a20*/  IMAD.HI.U32 R3, R9, R3, UR4 ;  /* 0x0000000409037e27 */ /* 0x000fe2000f8e0003 */
[----:B------:R-:W-:Y:S01]  /*0a30*/  R2UR UR4, R2 ;  /* 0x00000000020472ca */ /* 0x000fe200000e0000 */
[----:B------:R-:W0:Y:S03]  /*0a40*/  LDCU UR5, c[0x0][0x3e0] ;  /* 0x00007c00ff0577ac */ /* 0x000e260008000800 */
[----:B------:R-:W-:-:S13]  /*0a50*/  R2UR UR8, R3 ;  /* 0x00000000030872ca */ /* 0x000fda00000e0000 */
[----:B------:R-:W-:Y:S02]  /*0a60*/  UIMAD.WIDE.U32 UR8, UR8, UR4, URZ ;  /* 0x00000004080872a5 */ /* 0x000fe4000f8e00ff */
[----:B0-----:R-:W-:Y:S02]  /*0a70*/  UIADD3 UR14, UPT, UPT, UR5, -0x1, URZ ;  /* 0xffffffff050e7890 */ /* 0x001fe4000fffe0ff */
[----:B------:R-:W-:Y:S02]  /*0a80*/  UISETP.NE.AND UP2, UPT, UR5, URZ, UPT ;  /* 0x000000ff0500728c */ /* 0x000fe4000bf45270 */
[----:B------:R-:W-:-:S04]  /*0a90*/  IMAD R3, RZ, RZ, -UR9 ;  /* 0x80000009ff037e24 */ /* 0x000fc8000f8e02ff */
[----:B------:R-:W-:Y:S01]  /*0aa0*/  IMAD R3, R6, R3, UR4 ;  /* 0x0000000406037e24 */ /* 0x000fe2000f8e0203 */
[----:B------:R-:W-:Y:S01]  /*0ab0*/  R2UR UR4, R0 ;  /* 0x00000000000472ca */ /* 0x000fe200000e0000 */
[----:B------:R-:W-:-:S03]  /*0ac0*/  IMAD.U32 R0, RZ, RZ, UR5 ;  /* 0x00000005ff007e24 */ /* 0x000fc6000f8e00ff */
[----:B------:R-:W-:Y:S02]  /*0ad0*/  ISETP.GT.U32.AND P0, PT, R6, R3, PT ;  /* 0x000000030600720c */ /* 0x000fe40003f04070 */
[----:B------:R-:W-:-:S04]  /*0ae0*/  IABS R0, R0 ;  /* 0x0000000000007213 */ /* 0x000fc80000000000 */
[----:B------:R-:W-:-:S07]  /*0af0*/  R2UR UR10, R0 ;  /* 0x00000000000a72ca */ /* 0x000fce00000e0000 */
[----:B------:R-:W-:Y:S01]  /*0b00*/  VOTEU.ANY UP1, P0 ;  /* 0x0000000000ff7886 */ /* 0x000fe20000020100 */
[----:B------:R-:W-:-:S04]  /*0b10*/  PLOP3.LUT P0, PT, PT, PT, UP1, 0x80, 0x8 ;  /* 0x000000000008781c */ /* 0x000fc80003f0f018 */
[----:B------:R-:W-:Y:S01]  /*0b20*/  @!UP1 UIADD3 UR9, UPT, UPT, UR9, 0x1, URZ ;  /* 0x0000000109099890 */ /* 0x000fe2000fffe0ff */
[----:B------:R-:W0:Y:S01]  /*0b30*/  I2F.RP R8, UR10 ;  /* 0x0000000a00087d06 */ /* 0x000e220008209400 */
[----:B------:R-:W-:Y:S02]  /*0b40*/  UISETP.GE.AND UP1, UPT, UR4, URZ, UPT ;  /* 0x000000ff0400728c */ /* 0x000fe4000bf26270 */
[----:B------:R-:W-:-:S04]  /*0b50*/  USHF.R.S32.HI UR4, URZ, 0x1f, UR6 ;  /* 0x0000001fff047899 */ /* 0x000fc80008011406 */
[----:B------:R-:W-:Y:S01]  /*0b60*/  ULOP3.LUT UR4, UR4, 0x1, URZ, 0xfc, !UPT ;  /* 0x0000000104047892 */ /* 0x000fe2000f8efcff */
[----:B------:R-:W-:-:S05]  /*0b70*/  @!P0 IMAD.IADD R3, R3, 0x1, -R6 ;  /* 0x0000000103038824 */ /* 0x000fca00078e0a06 */
[----:B------:R-:W-:Y:S02]  /*0b80*/  ISETP.GE.U32.AND P0, PT, R3, R6, PT ;  /* 0x000000060300720c */ /* 0x000fe40003f06070 */
[----:B0-----:R-:W0:Y:S11]  /*0b90*/  MUFU.RCP R6, R8 ;  /* 0x0000000800067308 */ /* 0x001e360000001000 */
[----:B------:R-:W-:-:S05]  /*0ba0*/  VOTEU.ANY UP0, P0 ;  /* 0x0000000000ff7886 */ /* 0x000fca0000000100 */
[----:B------:R-:W-:Y:S02]  /*0bb0*/  @UP0 UIADD3 UR9, UPT, UPT, UR9, 0x1, URZ ;  /* 0x0000000109090890 */ /* 0x000fe4000fffe0ff */
[----:B------:R-:W-:Y:S01]  /*0bc0*/  UISETP.NE.AND UP0, UPT, UR6, URZ, UPT ;  /* 0x000000ff0600728c */ /* 0x000fe2000bf05270 */
[----:B0-----:R-:W-:Y:S01]  /*0bd0*/  VIADD R6, R6, 0xffffffe ;  /* 0x0ffffffe06067836 */ /* 0x001fe20000000000 */
[----:B------:R-:W-:-:S09]  /*0be0*/  @!UP1 UIADD3 UR9, UPT, UPT, -UR9, URZ, URZ ;  /* 0x000000ff09099290 */ /* 0x000fd2000fffe1ff */
[----:B------:R-:W-:-:S04]  /*0bf0*/  @!UP0 ULOP3.LUT UR9, URZ, UR6, URZ, 0x33, !UPT ;  /* 0x00000006ff098292 */ /* 0x000fc8000f8e33ff */
[----:B------:R-:W-:-:S06]  /*0c00*/  UIMAD UR8, UR9, UR4, URZ ;  /* 0x00000004090872a4 */ /* 0x000fcc000f8e02ff */
[----:B------:R-:W-:-:S04]  /*0c10*/  IABS R2, UR8 ;  /* 0x0000000800027c13 */ /* 0x000fc80008000000 */
[----:B------:R-:W-:-:S13]  /*0c20*/  R2UR UR12, R2 ;  /* 0x00000000020c72ca */ /* 0x000fda00000e0000 */
[----:B------:R-:W0:Y:S01]  /*0c30*/  I2F.RP R9, UR12 ;  /* 0x0000000c00097d06 */ /* 0x000e220008209400 */
[----:B------:R-:W-:-:S06]  /*0c40*/  UIADD3 UR7, UPT, UPT, UR14, UR12, URZ ;  /* 0x0000000c0e077290 */ /* 0x000fcc000fffe0ff */
[----:B------:R-:W-:-:S05]  /*0c50*/  IMAD.U32 R2, RZ, RZ, UR7 ;  /* 0x00000007ff027e24 */ /* 0x000fca000f8e00ff */
[----:B------:R-:W-:Y:S01]  /*0c60*/  IABS R2, R2 ;  /* 0x0000000200027213 */ /* 0x000fe20000000000 */
[----:B0-----:R-:W0:Y:S03]  /*0c70*/  MUFU.RCP R0, R9 ;  /* 0x0000000900007308 */ /* 0x001e260000001000 */
[----:B------:R-:W-:Y:S01]  /*0c80*/  R2UR UR11, R2 ;  /* 0x00000000020b72ca */ /* 0x000fe200000e0000 */
[----:B0-----:R-:W-:-:S04]  /*0c90*/  VIADD R7, R0, 0xffffffe ;  /* 0x0ffffffe00077836 */ /* 0x001fc80000000000 */
        /* <DEDUP_REMOVED lines=9> */
[----:B------:R-:W-:Y:S02]  /*0d30*/  IMAD.U32 R0, RZ, RZ, UR12 ;  /* 0x0000000cff007e24 */ /* 0x000fe4000f8e00ff */
[----:B------:R-:W-:Y:S01]  /*0d40*/  IMAD.HI.U32 R3, R7, R3, R6 ;  /* 0x0000000307037227 */ /* 0x000fe200078e0006 */
[----:B------:R-:W-:Y:S02]  /*0d50*/  UIMAD UR4, UR4, UR10, URZ ;  /* 0x0000000a040472a4 */ /* 0x000fe4000f8e02ff */
[----:B------:R-:W-:Y:S01]  /*0d60*/  LOP3.LUT R0, R0, UR7, RZ, 0x3c, !PT ;  /* 0x0000000700007c12 */ /* 0x000fe2000f8e3cff */
[----:B------:R-:W-:Y:S02]  /*0d70*/  ULOP3.LUT UR7, UR7, UR5, URZ, 0x3c, !UPT ;  /* 0x0000000507077292 */ /* 0x000fe4000f8e3cff */
[----:B------:R-:W-:Y:S01]  /*0d80*/  IMAD.HI.U32 R25, R3, UR11, RZ ;  /* 0x0000000b03197c27 */ /* 0x000fe2000f8e00ff */
[----:B------:R-:W-:Y:S01]  /*0d90*/  UIMAD.WIDE.U32 UR20, UR21, UR4, UR20 ;  /* 0x00000004151472a5 */ /* 0x000fe2000f8e0014 */
[----:B------:R-:W-:-:S02]  /*0da0*/  ISETP.GE.AND P0, PT, R0, RZ, PT ;  /* 0x000000ff0000720c */ /* 0x000fc40003f06270 */
[----:B------:R-:W-:Y:S01]  /*0db0*/  IMAD R2, R25, R2, UR11 ;  /* 0x0000000b19027e24 */ /* 0x000fe2000f8e0202 */
[----:B------:R-:W-:Y:S01]  /*0dc0*/  UIMAD.WIDE.U32 UR20, UR21, UR11, URZ ;  /* 0x0000000b151472a5 */ /* 0x000fe2000f8e00ff */
[----:B------:R-:W0:Y:S03]  /*0dd0*/  LDCU.U8 UR4, c[0x0][0x549] ;  /* 0x0000a920ff0477ac */ /* 0x000e260008000000 */
[----:B------:R-:W-:Y:S01]  /*0de0*/  ISETP.LT.U32.AND P1, PT, R2, UR12, PT ;  /* 0x0000000c02007c0c */ /* 0x000fe2000bf21070 */
[----:B------:R-:W-:-:S04]  /*0df0*/  UIADD3 UR19, UPT, UPT, -UR21, URZ, URZ ;  /* 0x000000ff15137290 */ /* 0x000fc8000fffe1ff */
[----:B------:R-:W-:-:S04]  /*0e00*/  UIMAD UR11, UR10, UR19, UR11 ;  /* 0x000000130a0b72a4 */ /* 0x000fc8000f8e020b */
[----:B------:R-:W-:-:S04]  /*0e10*/  UISETP.GT.U32.AND UP1, UPT, UR10, UR11, UPT ;  /* 0x0000000b0a00728c */ /* 0x000fc8000bf24070 */
[----:B------:R-:W-:Y:S02]  /*0e20*/  @!P1 VIADD R2, R2, -UR12 ;  /* 0x8000000c02029c36 */ /* 0x000fe40008000000 */
[----:B------:R-:W-:Y:S01]  /*0e30*/  @!P1 VIADD R25, R25, 0x1 ;  /* 0x0000000119199836 */ /* 0x000fe20000000000 */
[----:B------:R-:W-:Y:S01]  /*0e40*/  ISETP.NE.AND P1, PT, RZ, UR8, PT ;  /* 0x00000008ff007c0c */ /* 0x000fe2000bf25270 */
[----:B0-----:R-:W-:Y:S01]  /*0e50*/  UISETP.NE.AND UP0, UPT, UR4, URZ, UPT ;  /* 0x000000ff0400728c */ /* 0x001fe2000bf05270 */
[----:B------:R-:W-:Y:S02]  /*0e60*/  ISETP.GE.U32.AND P2, PT, R2, UR12, PT ;  /* 0x0000000c02007c0c */ /* 0x000fe4000bf46070 */
[----:B------:R-:W-:Y:S02]  /*0e70*/  @!UP1 UIADD3 UR11, UPT, UPT, UR11, -UR10, URZ ;  /* 0x8000000a0b0b9290 */ /* 0x000fe4000fffe0ff */
[----:B------:R-:W-:Y:S02]  /*0e80*/  USEL UR6, UR6, 0x1, !UP0 ;  /* 0x0000000106067887 */ /* 0x000fe4000c000000 */
[----:B------:R-:W-:-:S02]  /*0e90*/  UISETP.GE.U32.AND UP3, UPT, UR11, UR10, UPT ;  /* 0x0000000a0b00728c */ /* 0x000fc4000bf66070 */
[----:B------:R-:W-:Y:S02]  /*0ea0*/  UISETP.GE.AND UP0, UPT, UR7, URZ, UPT ;  /* 0x000000ff0700728c */ /* 0x000fe4000bf06270 */
[----:B------:R-:W-:-:S03]  /*0eb0*/  @!UP1 UIADD3 UR21, UPT, UPT, UR21, 0x1, URZ ;  /* 0x0000000115159890 */ /* 0x000fc6000fffe0ff */
[----:B------:R-:W-:Y:S01]  /*0ec0*/  @P2 VIADD R25, R25, 0x1 ;  /* 0x0000000119192836 */ /* 0x000fe20000000000 */
[----:B------:R-:W-:Y:S02]  /*0ed0*/  UISETP.NE.AND UP1, UPT, UR9, URZ, UPT ;  /* 0x000000ff0900728c */ /* 0x000fe4000bf25270 */
[----:B------:R-:W-:Y:S01]  /*0ee0*/  USHF.R.S32.HI UR7, URZ, 0x1f, UR8 ;  /* 0x0000001fff077899 */ /* 0x000fe20008011408 */
[----:B------:R-:W-:Y:S01]  /*0ef0*/  @!P0 IMAD.MOV R25, RZ, RZ, -R25 ;  /* 0x000000ffff198224 */ /* 0x000fe200078e0a19 */
[----:B------:R-:W-:Y:S01]  /*0f00*/  @!P1 LOP3.LUT R25, RZ, UR12, RZ, 0x33, !PT ;  /* 0x0000000cff199c12 */ /* 0x000fe2000f8e33ff */
[----:B------:R-:W-:Y:S02]  /*0f10*/  @UP3 UIADD3 UR21, UPT, UPT, UR21, 0x1, URZ ;  /* 0x0000000115153890 */ /* 0x000fe4000fffe0ff */
[----:B------:R-:W-:Y:S01]  /*0f20*/  USEL UR4, URZ, 0x1, !UP1 ;  /* 0x00000001ff047887 */ /* 0x000fe2000c800000 */
[----:B------:R-:W-:Y:S01]  /*0f30*/  ISETP.LT.U32.AND P0, PT, R32, R25, PT ;  /* 0x000000192000720c */ /* 0x000fe20003f01070 */
[----:B------:R-:W-:Y:S01]  /*0f40*/  @!UP0 UIADD3 UR21, UPT, UPT, -UR21, URZ, URZ ;  /* 0x000000ff15158290 */ /* 0x000fe2000fffe1ff */
[----:B------:R-:W-:Y:S01]  /*0f50*/  SHF.R.S32.HI R19, RZ, 0x1f, R25 ;  /* 0x0000001fff137819 */ /* 0x000fe20000011419 */
[----:B------:R-:W-:-:S02]  /*0f60*/  ULOP3.LUT UR7, UR7, UR4, URZ, 0xfc, !UPT ;  /* 0x0000000407077292 */ /* 0x000fc4000f8efcff */
[----:B------:R-:W-:Y:S01]  /*0f70*/  @!UP2 ULOP3.LUT UR21, URZ, UR5, URZ, 0x33, !UPT ;  /* 0x00000005ff15a292 */ /* 0x000fe2000f8e33ff */
        /* <DEDUP_REMOVED lines=26> */
.L_x_239:
[----:B------:R-:W-:Y:S01]  /*1120*/  IMAD.MOV.U32 R42, RZ, RZ, R32 ;  /* 0x000000ffff2a7224 */ /* 0x000fe200078e0020 */
[----:B------:R-:W-:Y:S01]  /*1130*/  MOV R34, R25 ;  /* 0x0000001900227202 */ /* 0x000fe20000000f00 */
[----:B------:R-:W-:Y:S01]  /*1140*/  IMAD.MOV.U32 R32, RZ, RZ, R19 ;  /* 0x000000ffff207224 */ /* 0x000fe200078e0013 */
[----:B------:R-:W-:Y:S02]  /*1150*/  MOV R30, 0x1170 ;  /* 0x00001170001e7802 */ /* 0x000fe40000000f00 */
[----:B------:R-:W-:Y:S05]  /*1160*/  CALL.REL.NOINC `($__internal_7_$__cuda_sm20_div_s64) ;  /* 0x00000048001c7944 */ /* 0x000fea0003c00000 */
[----:B------:R-:W-:Y:S02]  /*1170*/  MOV R44, R18 ;  /* 0x00000012002c7202 */ /* 0x000fe40000000f00 */
[----:B------:R-:W-:Y:S02]  /*1180*/  MOV R45, R27 ;  /* 0x0000001b002d7202 */ /* 0x000fe40000000f00 */
.L_x_240:
[----:B------:R-:W-:Y:S05]  /*1190*/  BSYNC.RECONVERGENT B0 ;  /* 0x0000000000007941 */ /* 0x000fea0003800200 */
.L_x_238:
        /* <DEDUP_REMOVED lines=57> */
.L_x_242:
[----:B------:R-:W-:Y:S01]  /*1530*/  IMAD.MOV.U32 R42, RZ, RZ, R4 ;  /* 0x000000ffff2a7224 */ /* 0x000fe200078e0004 */
[----:B------:R-:W-:Y:S01]  /*1540*/  MOV R33, R5 ;  /* 0x0000000500217202 */ /* 0x000fe20000000f00 */
[----:B------:R-:W-:Y:S01]  /*1550*/  IMAD.MOV.U32 R34, RZ, RZ, R24 ;  /* 0x000000ffff227224 */ /* 0x000fe200078e0018 */
[----:B------:R-:W-:Y:S02]  /*1560*/  MOV R30, 0x1580 ;  /* 0x00001580001e7802 */ /* 0x000fe40000000f00 */
[----:B------:R-:W-:Y:S05]  /*1570*/  CALL.REL.NOINC `($__internal_7_$__cuda_sm20_div_s64) ;  /* 0x0000004400187944 */ /* 0x000fea0003c00000 */
[----:B------:R-:W-:Y:S02]  /*1580*/  MOV R30, R18 ;  /* 0x00000012001e7202 */ /* 0x000fe40000000f00 */
[----:B------:R-:W-:Y:S02]  /*1590*/  MOV R31, R27 ;  /* 0x0000001b001f7202 */ /* 0x000fe40000000f00 */
.L_x_243:
[----:B------:R-:W-:Y:S05]  /*15a0*/  BSYNC.RECONVERGENT B0 ;  /* 0x0000000000007941 */ /* 0x000fea0003800200 */
.L_x_241:
        /* <DEDUP_REMOVED lines=26> */
[----:B------:R-:W-:-:S07]  /*1750*/  @!P5 IMAD.MOV.U32 R23, RZ, RZ, R15 ;  /* 0x000000ffff17d224 */ /* 0x000fce00078e000f */
[----:B------:R-:W3:Y:S01]  /*1760*/  @!P2 LDC.64 R6, c[0x0][0x428] ;  /* 0x00010a00ff06ab82 */ /* 0x000ee20000000a00 */
[----:B------:R-:W-:Y:S01]  /*1770*/  @!P5 IMAD.WIDE.U32 R22, R10, UR17, R22 ;  /* 0x000000110a16dc25 */ /* 0x000fe2000f8e0016 */
[----:B0-----:R-:W-:-:S03]  /*1780*/  @!P6 LEA R34, P0, R28, R4, 0x2 ;  /* 0x000000041c22e211 */ /* 0x001fc600078010ff */
[----:B------:R-:W-:Y:S01]  /*1790*/  @!P5 IMAD R10, R10, UR13, R23 ;  /* 0x0000000d0a0adc24 */ /* 0x000fe2000f8e0217 */
[----:B------:R-:W-:Y:S02]  /*17a0*/  @!P6 LEA.HI.X R35, R28, R5, R18, 0x2, P0 ;  /* 0x000000051c23e211 */ /* 0x000fe400000f1412 */
[----:B------:R-:W-:Y:S01]  /*17b0*/  ISETP.GE.OR P0, PT, R17, UR4, !P1 ;  /* 0x0000000411007c0c */ /* 0x000fe2000cf06670 */
[----:B------:R-:W0:Y:S01]  /*17c0*/  @!P3 LDC.64 R4, c[0x0][0x428] ;  /* 0x00010a00ff04bb82 */ /* 0x000e220000000a00 */
[----:B------:R-:W-:Y:S01]  /*17d0*/  @!P2 MOV R29, R15 ;  /* 0x0000000f001da202 */ /* 0x000fe20000000f00 */
[----:B------:R-:W-:Y:S01]  /*17e0*/  @!P2 IMAD.MOV.U32 R28, RZ, RZ, R14 ;  /* 0x000000ffff1ca224 */ /* 0x000fe200078e000e */
[C---:B-1----:R-:W-:Y:S01]  /*17f0*/  @!P5 LEA R32, P4, R22.reuse, R8, 0x2 ;  /* 0x000000081620d211 */ /* 0x042fe200078810ff */
[----:B------:R-:W-:Y:S01]  /*1800*/  VIADD R18, R13, 0x28 ;  /* 0x000000280d127836 */ /* 0x000fe20000000000 */
[----:B--2---:R0:W2:Y:S01]  /*1810*/  @!P6 LDG.E R11, desc[UR10][R34.64] ;  /* 0x0000000a220be981 */ /* 0x0040a2000c1e1900 */
[----:B------:R-:W-:Y:S01]  /*1820*/  @!P2 IMAD.WIDE.U32 R28, R3, UR17, R28 ;  /* 0x00000011031cac25 */ /* 0x000fe2000f8e001c */
[----:B------:R-:W-:-:S02]  /*1830*/  @!P5 LEA.HI.X R33, R22, R9, R10, 0x2, P4 ;  /* 0x000000091621d211 */ /* 0x000fc400020f140a */
[----:B------:R-:W-:Y:S01]  /*1840*/  ISETP.GE.OR P6, PT, R18, UR4, !P1 ;  /* 0x0000000412007c0c */ /* 0x000fe2000cfc6670 */
[----:B------:R-:W-:Y:S01]  /*1850*/  IMAD.MOV.U32 R10, RZ, RZ, -0x800000 ;  /* 0xff800000ff0a7424 */ /* 0x000fe200078e00ff */
[C---:B---3--:R-:W-:Y:S01]  /*1860*/  @!P2 LEA R36, P4, R28.reuse, R6, 0x2 ;  /* 0x000000061c24a211 */ /* 0x048fe200078810ff */
[----:B------:R-:W1:Y:S01]  /*1870*/  @!P0 LDC.64 R8, c[0x0][0x428] ;  /* 0x00010a00ff088b82 */ /* 0x000e620000000a00 */
[----:B------:R-:W-:Y:S02]  /*1880*/  @!P2 IMAD R22, R3, UR13, R29 ;  /* 0x0000000d0316ac24 */ /* 0x000fe4000f8e021d */
[----:B------:R-:W-:Y:S01]  /*1890*/  VIADD R21, R13, 0x30 ;  /* 0x000000300d157836 */ /* 0x000fe20000000000 */
[----:B------:R3:W4:Y:S01]  /*18a0*/  @!P5 LDG.E R10, desc[UR10][R32.64] ;  /* 0x0000000a200ad981 */ /* 0x000722000c1e1900 */
[----:B------:R-:W-:Y:S01]  /*18b0*/  @!P3 IMAD.MOV.U32 R29, RZ, RZ, R15 ;  /* 0x000000ffff1db224 */ /* 0x000fe200078e000f */
[----:B------:R-:W-:Y:S01]  /*18c0*/  @!P2 LEA.HI.X R37, R28, R7, R22, 0x2, P4 ;  /* 0x000000071c25a211 */ /* 0x000fe200020f1416 */
[----:B------:R-:W-:Y:S01]  /*18d0*/  @!P3 IMAD.MOV.U32 R28, RZ, RZ, R14 ;  /* 0x000000ffff1cb224 */ /* 0x000fe200078e000e */
[----:B------:R-:W-:-:S02]  /*18e0*/  ISETP.GE.OR P5, PT, R21, UR4, !P1 ;  /* 0x0000000415007c0c */ /* 0x000fc4000cfa6670 */
[----:B------:R-:W-:Y:S01]  /*18f0*/  MOV R3, 0xff800000 ;  /* 0xff80000000037802 */ /* 0x000fe20000000f00 */
[C---:B------:R-:W-:Y:S01]  /*1900*/  @!P3 IMAD.WIDE.U32 R28, R16.reuse, UR17, R28 ;  /* 0x00000011101cbc25 */ /* 0x040fe2000f8e001c */
[----:B------:R-:W5:Y:S03]  /*1910*/  @!P6 LDC.64 R6, c[0x0][0x428] ;  /* 0x00010a00ff06eb82 */ /* 0x000f660000000a00 */
[----:B------:R-:W-:Y:S01]  /*1920*/  @!P3 IMAD R16, R16, UR13, R29 ;  /* 0x0000000d1010bc24 */ /* 0x000fe2000f8e021d */
[----:B------:R5:W4:Y:S01]  /*1930*/  @!P2 LDG.E R3, desc[UR10][R36.64] ;  /* 0x0000000a2403a981 */ /* 0x000b22000c1e1900 */
[C---:B------:R-:W-:Y:S01]  /*1940*/  IADD3 R22, PT, PT, R13.reuse, 0x38, RZ ;  /* 0x000000380d167810 */ /* 0x040fe20007ffe0ff */
[----:B------:R-:W-:Y:S01]  /*1950*/  VIADD R27, R13, 0x40 ;  /* 0x000000400d1b7836 */ /* 0x000fe20000000000 */
[----:B0-----:R-:W-:Y:S02]  /*1960*/  @!P3 LEA R34, P2, R28, R4, 0x2 ;  /* 0x000000041c22b211 */ /* 0x001fe400078410ff */
[----:B------:R-:W-:-:S02]  /*1970*/  ISETP.GE.OR P4, PT, R22, UR4, !P1 ;  /* 0x0000000416007c0c */ /* 0x000fc4000cf86670 */
[----:B------:R-:W-:Y:S02]  /*1980*/  @!P3 LEA.HI.X R35, R28, R5, R16, 0x2, P2 ;  /* 0x000000051c23b211 */ /* 0x000fe400010f1410 */
[----:B------:R-:W0:Y:S01]  /*1990*/  @!P5 LDC.64 R4, c[0x0][0x428] ;  /* 0x00010a00ff04db82 */ /* 0x000e220000000a00 */
[----:B------:R-:W-:Y:S01]  /*19a0*/  MOV R16, 0xff800000 ;  /* 0xff80000000107802 */ /* 0x000fe20000000f00 */
[----:B---3--:R-:W-:Y:S02]  /*19b0*/  @!P0 IMAD.MOV.U32 R32, RZ, RZ, R14 ;  /* 0x000000ffff208224 */ /* 0x008fe400078e000e */
[----:B------:R-:W-:-:S03]  /*19c0*/  @!P0 IMAD.MOV.U32 R33, RZ, RZ, R15 ;  /* 0x000000ffff218224 */ /* 0x000fc600078e000f */
[----:B------:R0:W3:Y:S01]  /*19d0*/  @!P3 LDG.E R16, desc[UR10][R34.64] ;  /* 0x0000000a2210b981 */ /* 0x0000e2000c1e1900 */
[----:B------:R-:W-:-:S04]  /*19e0*/  @!P0 IMAD.WIDE.U32 R32, R17, UR17, R32 ;  /* 0x0000001111208c25 */ /* 0x000fc8000f8e0020 */
[----:B------:R-:W-:Y:S01]  /*19f0*/  @!P0 IMAD R28, R17, UR13, R33 ;  /* 0x0000000d111c8c24 */ /* 0x000fe2000f8e0221 */
[----:B-1----:R-:W-:Y:S01]  /*1a00*/  @!P0 LEA R38, P2, R32, R8, 0x2 ;  /* 0x0000000820268211 */ /* 0x002fe200078410ff */
[----:B------:R-:W-:-:S03]  /*1a10*/  @!P6 IMAD.MOV.U32 R29, RZ, RZ, R15 ;  /* 0x000000ffff1de224 */ /* 0x000fc600078e000f */
[----:B------:R-:W-:Y:S02]  /*1a20*/  @!P0 LEA.HI.X R39, R32, R9, R28, 0x2, P2 ;  /* 0x0000000920278211 */ /* 0x000fe400010f141c */
[-C--:B------:R-:W-:Y:S01]  /*1a30*/  @!P6 MOV R28, R14.reuse ;  /* 0x0000000e001ce202 */ /* 0x080fe20000000f00 */
[----:B------:R-:W-:Y:S01]  /*1a40*/  IMAD.MOV.U32 R17, RZ, RZ, -0x800000 ;  /* 0xff800000ff117424 */ /* 0x000fe200078e00ff */
[----:B------:R-:W-:Y:S01]  /*1a50*/  @!P5 MOV R32, R14 ;  /* 0x0000000e0020d202 */ /* 0x000fe20000000f00 */
[----:B------:R-:W1:Y:S02]  /*1a60*/  @!P4 LDC.64 R8, c[0x0][0x428] ;  /* 0x00010a00ff08cb82 */ /* 0x000e640000000a00 */
[----:B------:R-:W-:Y:S01]  /*1a70*/  @!P6 IMAD.WIDE.U32 R28, R18, UR17, R28 ;  /* 0x00000011121cec25 */ /* 0x000fe2000f8e001c */
[----:B------:R-:W-:Y:S01]  /*1a80*/  ISETP.GE.OR P3, PT, R27, UR4, !P1 ;  /* 0x000000041b007c0c */ /* 0x000fe2000cf66670 */
[----:B------:R-:W3:Y:S02]  /*1a90*/  @!P0 LDG.E R17, desc[UR10][R38.64] ;  /* 0x0000000a26118981 */ /* 0x000ee4000c1e1900 */
[----:B------:R-:W-:Y:S01]  /*1aa0*/  @!P5 IMAD.MOV.U32 R33, RZ, RZ, R15 ;  /* 0x000000ffff21d224 */ /* 0x000fe200078e000f */
[----:B-----5:R-:W-:Y:S01]  /*1ab0*/  @!P6 LEA R36, P0, R28, R6, 0x2 ;  /* 0x000000061c24e211 */ /* 0x020fe200078010ff */
[----:B------:R-:W-:-:S02]  /*1ac0*/  @!P6 IMAD R18, R18, UR13, R29 ;  /* 0x0000000d1212ec24 */ /* 0x000fc4000f8e021d */
[----:B------:R-:W-:-:S03]  /*1ad0*/  @!P5 IMAD.WIDE.U32 R32, R21, UR17, R32 ;  /* 0x000000111520dc25 */ /* 0x000fc6000f8e0020 */
[----:B------:R-:W-:Y:S01]  /*1ae0*/  @!P6 LEA.HI.X R37, R28, R7, R18, 0x2, P0 ;  /* 0x000000071c25e211 */ /* 0x000fe200000f1412 */
[----:B------:R-:W-:Y:S01]  /*1af0*/  VIADD R23, R13, 0x48 ;  /* 0x000000480d177836 */ /* 0x000fe20000000000 */
[C---:B0-----:R-:W-:Y:S01]  /*1b00*/  @!P5 LEA R34, P0, R32.reuse, R4, 0x2 ;  /* 0x000000042022d211 */ /* 0x041fe200078010ff */
[----:B------:R-:W-:Y:S01]  /*1b10*/  @!P5 IMAD R28, R21, UR13, R33 ;  /* 0x0000000d151cdc24 */ /* 0x000fe2000f8e0221 */
[----:B------:R-:W0:Y:S02]  /*1b20*/  @!P3 LDC.64 R6, c[0x0][0x428] ;  /* 0x00010a00ff06bb82 */ /* 0x000e240000000a00 */
[----:B------:R-:W-:Y:S02]  /*1b30*/  ISETP.GE.OR P2, PT, R23, UR4, !P1 ;  /* 0x0000000417007c0c */ /* 0x000fe4000cf46670 */
[----:B------:R-:W-:Y:S01]  /*1b40*/  @!P5 LEA.HI.X R35, R32, R5, R28, 0x2, P0 ;  /* 0x000000052023d211 */ /* 0x000fe200000f141c */
[----:B------:R-:W-:Y:S01]  /*1b50*/  @!P4 IMAD.MOV.U32 R29, RZ, RZ, R15 ;  /* 0x000000ffff1dc224 */ /* 0x000fe200078e000f */
[----:B------:R-:W-:-:S02]  /*1b60*/  @!P4 MOV R28, R14 ;  /* 0x0000000e001cc202 */ /* 0x000fc40000000f00 */
[----:B------:R-:W-:-:S03]  /*1b70*/  MOV R18, 0xff800000 ;  /* 0xff80000000127802 */ /* 0x000fc60000000f00 */
[C---:B------:R-:W-:Y:S01]  /*1b80*/  @!P4 IMAD.WIDE.U32 R28, R22.reuse, UR17, R28 ;  /* 0x00000011161ccc25 */ /* 0x040fe2000f8e001c */
[C---:B------:R-:W-:Y:S02]  /*1b90*/  IADD3 R33, PT, PT, R13.reuse, 0x50, RZ ;  /* 0x000000500d217810 */ /* 0x040fe40007ffe0ff */
[----:B------:R5:W3:Y:S01]  /*1ba0*/  @!P6 LDG.E R18, desc[UR10][R36.64] ;  /* 0x0000000a2412e981 */ /* 0x000ae2000c1e1900 */
[----:B------:R-:W-:Y:S01]  /*1bb0*/  @!P4 IMAD R22, R22, UR13, R29 ;  /* 0x0000000d1616cc24 */ /* 0x000fe2000f8e021d */
[C---:B-1----:R-:W-:Y:S01]  /*1bc0*/  @!P4 LEA R40, P0, R28.reuse, R8, 0x2 ;  /* 0x000000081c28c211 */ /* 0x042fe200078010ff */
[----:B------:R-:W-:Y:S01]  /*1bd0*/  VIADD R32, R13, 0x58 ;  /* 0x000000580d207836 */ /* 0x000fe20000000000 */
[----:B------:R-:W1:Y:S01]  /*1be0*/  @!P2 LDC.64 R4, c[0x0][0x428] ;  /* 0x00010a00ff04ab82 */ /* 0x000e620000000a00 */
[----:B------:R-:W-:Y:S02]  /*1bf0*/  ISETP.GE.OR P6, PT, R33, UR4, !P1 ;  /* 0x0000000421007c0c */ /* 0x000fe4000cfc6670 */
[----:B------:R-:W-:-:S02]  /*1c00*/  @!P4 LEA.HI.X R41, R28, R9, R22, 0x2, P0 ;  /* 0x000000091c29c211 */ /* 0x000fc400000f1416 */
[----:B------:R-:W-:Y:S02]  /*1c10*/  ISETP.GE.OR P0, PT, R32, UR4, !P1 ;  /* 0x0000000420007c0c */ /* 0x000fe4000cf06670 */
[----:B------:R-:W-:Y:S01]  /*1c20*/  MOV R22, 0xff800000 ;  /* 0xff80000000167802 */ /* 0x000fe20000000f00 */
[----:B------:R-:W-:Y:S01]  /*1c30*/  IMAD.MOV.U32 R21, RZ, RZ, -0x800000 ;  /* 0xff800000ff157424 */ /* 0x000fe200078e00ff */
[----:B-----5:R-:W-:Y:S01]  /*1c40*/  @!P3 MOV R37, R15 ;  /* 0x0000000f0025b202 */ /* 0x020fe20000000f00 */
[----:B------:R-:W-:-:S03]  /*1c50*/  @!P3 IMAD.MOV.U32 R36, RZ, RZ, R14 ;  /* 0x000000ffff24b224 */ /* 0x000fc600078e000e */
[----:B------:R-:W5:Y:S01]  /*1c60*/  @!P4 LDG.E R22, desc[UR10][R40.64] ;  /* 0x0000000a2816c981 */ /* 0x000f62000c1e1900 */
[----:B------:R-:W-:Y:S01]  /*1c70*/  VIADD R29, R13, 0x60 ;  /* 0x000000600d1d7836 */ /* 0x000fe20000000000 */
[----:B------:R-:W1:Y:S01]  /*1c80*/  @!P6 LDC.64 R8, c[0x0][0x428] ;  /* 0x00010a00ff08eb82 */ /* 0x000e620000000a00 */
[C---:B------:R-:W-:Y:S01]  /*1c90*/  @!P3 IMAD.WIDE.U32 R36, R27.reuse, UR17, R36 ;  /* 0x000000111b24bc25 */ /* 0x040fe2000f8e0024 */
[----:B------:R1:W5:Y:S03]  /*1ca0*/  @!P5 LDG.E R21, desc[UR10][R34.64] ;  /* 0x0000000a2215d981 */ /* 0x000366000c1e1900 */
[----:B------:R-:W-:Y:S01]  /*1cb0*/  @!P3 IMAD R28, R27, UR13, R37 ;  /* 0x0000000d1b1cbc24 */ /* 0x000fe2000f8e0225 */
[----:B0-----:R-:W-:-:S04]  /*1cc0*/  @!P3 LEA R38, P4, R36, R6, 0x2 ;  /* 0x000000062426b211 */ /* 0x001fc800078810ff */
[----:B------:R-:W-:Y:S02]  /*1cd0*/  @!P3 LEA.HI.X R39, R36, R7, R28, 0x2, P4 ;  /* 0x000000072427b211 */ /* 0x000fe400020f141c */
[----:B------:R-:W0:Y:S01]  /*1ce0*/  @!P0 LDC.64 R6, c[0x0][0x428] ;  /* 0x00010a00ff068b82 */ /* 0x000e220000000a00 */
[----:B------:R-:W-:Y:S02]  /*1cf0*/  ISETP.GE.OR P5, PT, R29, UR4, !P1 ;  /* 0x000000041d007c0c */ /* 0x000fe4000cfa6670 */
[----:B-1----:R-:W-:Y:S01]  /*1d00*/  @!P2 MOV R34, R14 ;  /* 0x0000000e0022a202 */ /* 0x002fe20000000f00 */
[----:B------:R-:W-:-:S04]  /*1d10*/  @!P2 IMAD.MOV.U32 R35, RZ, RZ, R15 ;  /* 0x000000ffff23a224 */ /* 0x000fc800078e000f */
[----:B------:R-:W-:-:S04]  /*1d20*/  @!P2 IMAD.WIDE.U32 R34, R23, UR17, R34 ;  /* 0x000000111722ac25 */ /* 0x000fc8000f8e0022 */
[----:B------:R-:W-:Y:S01]  /*1d30*/  @!P2 IMAD R28, R23, UR13, R35 ;  /* 0x0000000d171cac24 */ /* 0x000fe2000f8e0223 */
[C---:B------:R-:W-:Y:S01]  /*1d40*/  @!P2 LEA R46, P4, R34.reuse, R4, 0x2 ;  /* 0x00000004222ea211 */ /* 0x040fe200078810ff */
[----:B------:R-:W-:Y:S01]  /*1d50*/  @!P6 IMAD.MOV.U32 R42, RZ, RZ, R14 ;  /* 0x000000ffff2ae224 */ /* 0x000fe200078e000e */
[----:B------:R-:W-:Y:S02]  /*1d60*/  @!P6 MOV R43, R15 ;  /* 0x0000000f002be202 */ /* 0x000fe40000000f00 */
[----:B------:R-:W-:Y:S02]  /*1d70*/  @!P2 LEA.HI.X R47, R34, R5, R28, 0x2, P4 ;  /* 0x00000005222fa211 */ /* 0x000fe400020f141c */
[----:B------:R-:W-:Y:S01]  /*1d80*/  IADD3 R28, PT, PT, R13, 0x68, RZ ;  /* 0x000000680d1c7810 */ /* 0x000fe20007ffe0ff */
[----:B------:R-:W1:Y:S01]  /*1d90*/  @!P5 LDC.64 R4, c[0x0][0x428] ;  /* 0x00010a00ff04db82 */ /* 0x000e620000000a00 */
[----:B------:R-:W-:Y:S01]  /*1da0*/  @!P0 MOV R41, R15 ;  /* 0x0000000f00298202 */ /* 0x000fe20000000f00 */
[----:B------:R-:W-:Y:S01]  /*1db0*/  @!P0 IMAD.MOV.U32 R40, RZ, RZ, R14 ;  /* 0x000000ffff288224 */ /* 0x000fe200078e000e */
[----:B------:R-:W-:Y:S01]  /*1dc0*/  MOV R23, 0xff800000 ;  /* 0xff80000000177802 */ /* 0x000fe20000000f00 */
[----:B------:R-:W-:Y:S01]  /*1dd0*/  IMAD.MOV.U32 R27, RZ, RZ, -0x800000 ;  /* 0xff800000ff1b7424 */ /* 0x000fe200078e00ff */
[----:B------:R-:W-:Y:S01]  /*1de0*/  ISETP.GE.OR P4, PT, R28, UR4, !P1 ;  /* 0x000000041c007c0c */ /* 0x000fe2000cf86670 */
[----:B------:R-:W-:-:S03]  /*1df0*/  @!P6 IMAD.WIDE.U32 R42, R33, UR17, R42 ;  /* 0x00000011212aec25 */ /* 0x000fc6000f8e002a */
[----:B------:R0:W5:Y:S01]  /*1e00*/  @!P3 LDG.E R23, desc[UR10][R38.64] ;  /* 0x0000000a2617b981 */ /* 0x000162000c1e1900 */
[----:B------:R-:W-:Y:S01]  /*1e10*/  @!P0 IMAD.WIDE.U32 R40, R32, UR17, R40 ;  /* 0x0000001120288c25 */ /* 0x000fe2000f8e0028 */
[----:B------:R-:W-:Y:S02]  /*1e20*/  @!P6 LEA R36, P3, R42, R8, 0x2 ;  /* 0x000000082a24e211 */ /* 0x000fe400078610ff */
[----:B------:R-:W5:Y:S01]  /*1e30*/  @!P2 LDG.E R27, desc[UR10][R46.64] ;  /* 0x0000000a2e1ba981 */ /* 0x000f62000c1e1900 */
[----:B------:R-:W-:Y:S02]  /*1e40*/  @!P6 IMAD R34, R33, UR13, R43 ;  /* 0x0000000d2122ec24 */ /* 0x000fe4000f8e022b */
[----:B------:R-:W-:Y:S02]  /*1e50*/  @!P0 IMAD R32, R32, UR13, R41 ;  /* 0x0000000d20208c24 */ /* 0x000fe4000f8e0229 */
[----:B------:R-:W-:Y:S01]  /*1e60*/  VIADD R35, R13, 0x70 ;  /* 0x000000700d237836 */ /* 0x000fe20000000000 */
[----:B------:R-:W-:-:S02]  /*1e70*/  @!P6 LEA.HI.X R37, R42, R9, R34, 0x2, P3 ;  /* 0x000000092a25e211 */ /* 0x000fc400018f1422 */
[----:B------:R-:W-:Y:S01]  /*1e80*/  IADD3 R34, PT, PT, R13, 0x78, RZ ;  /* 0x000000780d227810 */ /* 0x000fe20007ffe0ff */
[----:B------:R-:W1:Y:S01]  /*1e90*/  @!P4 LDC.64 R8, c[0x0][0x428] ;  /* 0x00010a00ff08cb82 */ /* 0x000e620000000a00 */
[----:B------:R-:W-:Y:S01]  /*1ea0*/  @!P5 IMAD.MOV.U32 R41, RZ, RZ, R15 ;  /* 0x000000ffff29d224 */ /* 0x000fe200078e000f */
[----:B0-----:R-:W-:-:S04]  /*1eb0*/  @!P0 LEA R38, P2, R40, R6, 0x2 ;  /* 0x0000000628268211 */ /* 0x001fc800078410ff */
[----:B------:R-:W-:Y:S02]  /*1ec0*/  @!P0 LEA.HI.X R39, R40, R7, R32, 0x2, P2 ;  /* 0x0000000728278211 */ /* 0x000fe400010f1420 */
[----:B------:R-:W-:Y:S02]  /*1ed0*/  @!P5 MOV R40, R14 ;  /* 0x0000000e0028d202 */ /* 0x000fe40000000f00 */
[----:B------:R-:W-:Y:S02]  /*1ee0*/  ISETP.GE.OR P2, PT, R35, UR4, !P1 ;  /* 0x0000000423007c0c */ /* 0x000fe4000cf46670 */
[----:B------:R-:W-:Y:S01]  /*1ef0*/  ISETP.GE.OR P1, PT, R34, UR4, !P1 ;  /* 0x0000000422007c0c */ /* 0x000fe2000cf26670 */
[----:B------:R-:W-:-:S04]  /*1f00*/  @!P5 IMAD.WIDE.U32 R40, R29, UR17, R40 ;  /* 0x000000111d28dc25 */ /* 0x000fc8000f8e0028 */
[----:B------:R-:W-:Y:S01]  /*1f10*/  IMAD.MOV.U32 R33, RZ, RZ, -0x800000 ;  /* 0xff800000ff217424 */ /* 0x000fe200078e00ff */
[----:B-1----:R-:W-:Y:S01]  /*1f20*/  @!P5 LEA R42, P3, R40, R4, 0x2 ;  /* 0x00000004282ad211 */ /* 0x002fe200078610ff */
[----:B------:R-:W-:-:S04]  /*1f30*/  @!P5 IMAD R6, R29, UR13, R41 ;  /* 0x0000000d1d06dc24 */ /* 0x000fc8000f8e0229 */
[----:B------:R0:W5:Y:S01]  /*1f40*/  @!P6 LDG.E R33, desc[UR10][R36.64] ;  /* 0x0000000a2421e981 */ /* 0x000162000c1e1900 */
[----:B------:R-:W-:Y:S02]  /*1f50*/  @!P5 LEA.HI.X R43, R40, R5, R6, 0x2, P3 ;  /* 0x00000005282bd211 */ /* 0x000fe400018f1406 */
[----:B------:R-:W1:Y:S01]  /*1f60*/  @!P1 LDC.64 R4, c[0x0][0x428] ;  /* 0x00010a00ff049b82 */ /* 0x000e620000000a00 */
[----:B------:R-:W-:-:S06]  /*1f70*/  MOV R32, 0xff800000 ;  /* 0xff80000000207802 */ /* 0x000fcc0000000f00 */
[----:B------:R1:W5:Y:S01]  /*1f80*/  @!P0 LDG.E R32, desc[UR10][R38.64] ;  /* 0x0000000a26208981 */ /* 0x000362000c1e1900 */
[----:B------:R-:W2:Y:S01]  /*1f90*/  @!P2 LDC.64 R6, c[0x0][0x428] ;  /* 0x00010a00ff06ab82 */ /* 0x000ea20000000a00 */
        /* <DEDUP_REMOVED lines=8> */
[----:B------:R-:W-:Y:S01]  /*2020*/  @!P2 IMAD.MOV.U32 R29, RZ, RZ, R15 ;  /* 0x000000ffff1da224 */ /* 0x000fe200078e000f */
[----:B------:R-:W-:-:S03]  /*2030*/  @!P2 MOV R28, R14 ;  /* 0x0000000e001ca202 */ /* 0x000fc60000000f00 */
[----:B------:R-:W-:-:S04]  /*2040*/  @!P1 IMAD.WIDE.U32 R36, R34, UR17, R36 ;  /* 0x0000001122249c25 */ /* 0x000fc8000f8e0024 */
[----:B------:R-:W-:Y:S01]  /*2050*/  @!P2 IMAD.WIDE.U32 R28, R35, UR17, R28 ;  /* 0x00000011231cac25 */ /* 0x000fe2000f8e001c */
[----:B-1----:R-:W-:-:S03]  /*2060*/  @!P1 LEA R38, P0, R36, R4, 0x2 ;  /* 0x0000000424269211 */ /* 0x002fc600078010ff */
[----:B------:R-:W-:Y:S01]  /*2070*/  @!P1 IMAD R34, R34, UR13, R37 ;  /* 0x0000000d22229c24 */ /* 0x000fe2000f8e0225 */
[----:B--2---:R-:W-:Y:S01]  /*2080*/  @!P2 LEA R6, P3, R28, R6, 0x2 ;  /* 0x000000061c06a211 */ /* 0x004fe200078610ff */
[----:B------:R-:W-:Y:S01]  /*2090*/  @!P2 IMAD R14, R35, UR13, R29 ;  /* 0x0000000d230eac24 */ /* 0x000fe2000f8e021d */
[----:B------:R-:W-:Y:S01]  /*20a0*/  MOV R4, 0xff800000 ;  /* 0xff80000000047802 */ /* 0x000fe20000000f00 */
[----:B------:R-:W-:Y:S01]  /*20b0*/  IMAD.MOV.U32 R40, RZ, RZ, -0x800000 ;  /* 0xff800000ff287424 */ /* 0x000fe200078e00ff */
[----:B------:R-:W-:Y:S01]  /*20c0*/  @!P1 LEA.HI.X R39, R36, R5, R34, 0x2, P0 ;  /* 0x0000000524279211 */ /* 0x000fe200000f1422 */
[----:B------:R-:W-:Y:S01]  /*20d0*/  IMAD.MOV.U32 R34, RZ, RZ, -0x800000 ;  /* 0xff800000ff227424 */ /* 0x000fe200078e00ff */
[----:B------:R-:W-:Y:S02]  /*20e0*/  MOV R5, 0xff800000 ;  /* 0xff80000000057802 */ /* 0x000fe40000000f00 */
[----:B------:R-:W-:Y:S01]  /*20f0*/  @!P2 LEA.HI.X R7, R28, R7, R14, 0x2, P3 ;  /* 0x000000071c07a211 */ /* 0x000fe200018f140e */
[----:B------:R-:W2:Y:S04]  /*2100*/  @!P5 LDG.E R40, desc[UR10][R42.64] ;  /* 0x0000000a2a28d981 */ /* 0x000ea8000c1e1900 */
[----:B------:R-:W2:Y:S04]  /*2110*/  @!P4 LDG.E R4, desc[UR10][R8.64] ;  /* 0x0000000a0804c981 */ /* 0x000ea8000c1e1900 */
[----:B------:R0:W2:Y:S04]  /*2120*/  @!P2 LDG.E R34, desc[UR10][R6.64] ;  /* 0x0000000a0622a981 */ /* 0x0000a8000c1e1900 */
[----:B------:R-:W2:Y:S01]  /*2130*/  @!P1 LDG.E R5, desc[UR10][R38.64] ;  /* 0x0000000a26059981 */ /* 0x000ea2000c1e1900 */
        /* <DEDUP_REMOVED lines=9> */
[----:B------:R-:W-:Y:S04]  /*21d0*/  STS [R13], R11 ;  /* 0x0000000b0d007388 */ /* 0x000fe80000000800 */
[----:B----4-:R-:W-:Y:S04]  /*21e0*/  STS [R13+0x220], R10 ;  /* 0x0002200a0d007388 */ /* 0x010fe80000000800 */
[----:B------:R-:W-:Y:S04]  /*21f0*/  STS [R13+0x440], R3 ;  /* 0x000440030d007388 */ /* 0x000fe80000000800 */
[----:B---3--:R1:W-:Y:S01]  /*2200*/  STS [R13+0x660], R16 ;  /* 0x000660100d007388 */ /* 0x0083e20000000800 */
[----:B0-----:R-:W-:-:S02]  /*2210*/  LOP3.LUT P5, R6, R0, 0x380, RZ, 0xc0, !PT ;  /* 0x0000038000067812 */ /* 0x001fc400078ac0ff */
[----:B------:R-:W-:Y:S01]  /*2220*/  SHF.R.U32.HI R28, RZ, 0x3, R0 ;  /* 0x00000003ff1c7819 */ /* 0x000fe20000011600 */
[----:B------:R0:W-:Y:S01]  /*2230*/  STS [R13+0x880], R17 ;  /* 0x000880110d007388 */ /* 0x0001e20000000800 */
[----:B------:R-:W-:Y:S02]  /*2240*/  ISETP.NE.AND P0, PT, R6, RZ, PT ;  /* 0x000000ff0600720c */ /* 0x000fe40003f05270 */
[----:B------:R-:W-:Y:S02]  /*2250*/  LOP3.LUT R8, R0, 0x7, RZ, 0xc0, !PT ;  /* 0x0000000700087812 */ /* 0x000fe400078ec0ff */
[----:B------:R-:W-:Y:S01]  /*2260*/  LEA R29, R28, UR4, 0x2 ;  /* 0x000000041c1d7c11 */ /* 0x000fe2000f8e10ff */
[----:B------:R-:W-:Y:S01]  /*2270*/  IMAD.MOV.U32 R37, RZ, RZ, -0x800000 ;  /* 0xff800000ff257424 */ /* 0x000fe200078e00ff */
[----:B------:R-:W-:Y:S01]  /*2280*/  STS [R13+0xaa0], R18 ;  /* 0x000aa0120d007388 */ /* 0x000fe20000000800 */
[----:B-1----:R-:W-:Y:S01]  /*2290*/  MOV R16, 0xff800000 ;  /* 0xff80000000107802 */ /* 0x002fe20000000f00 */
[----:B0-----:R-:W-:-:S02]  /*22a0*/  IMAD.MOV.U32 R17, RZ, RZ, -0x800000 ;  /* 0xff800000ff117424 */ /* 0x001fc400078e00ff */
[----:B------:R-:W-:Y:S01]  /*22b0*/  IMAD R29, R8, 0x44, R29 ;  /* 0x00000044081d7824 */ /* 0x000fe200078e021d */
[----:B-----5:R-:W-:Y:S04]  /*22c0*/  STS [R13+0xee0], R22 ;  /* 0x000ee0160d007388 */ /* 0x020fe80000000800 */
[----:B------:R0:W-:Y:S01]  /*22d0*/  STS [R13+0xcc0], R21 ;  /* 0x000cc0150d007388 */ /* 0x0001e20000000800 */
[----:B------:R-:W-:Y:S01]  /*22e0*/  MOV R14, 0xff800000 ;  /* 0xff800000000e7802 */ /* 0x000fe20000000f00 */
[----:B------:R-:W-:Y:S01]  /*22f0*/  IMAD.MOV.U32 R15, RZ, RZ, -0x800000 ;  /* 0xff800000ff0f7424 */ /* 0x000fe200078e00ff */
[----:B------:R-:W-:Y:S01]  /*2300*/  MOV R12, 0xff800000 ;  /* 0xff800000000c7802 */ /* 0x000fe20000000f00 */
[----:B------:R-:W-:Y:S01]  /*2310*/  IMAD.MOV.U32 R11, RZ, RZ, -0x800000 ;  /* 0xff800000ff0b7424 */ /* 0x000fe200078e00ff */
[----:B------:R-:W-:Y:S01]  /*2320*/  MOV R10, 0xff800000 ;  /* 0xff800000000a7802 */ /* 0x000fe20000000f00 */
[----:B------:R-:W-:Y:S01]  /*2330*/  IMAD.MOV.U32 R9, RZ, RZ, -0x800000 ;  /* 0xff800000ff097424 */ /* 0x000fe200078e00ff */
[----:B------:R-:W-:Y:S01]  /*2340*/  @!P3 STS [R13+0x1320], R27 ;  /* 0x0013201b0d00b388 */ /* 0x000fe20000000800 */
[----:B------:R-:W-:Y:S01]  /*2350*/  ISETP.GT.U32.AND P3, PT, R0, 0x17f, PT ;  /* 0x0000017f0000780c */ /* 0x000fe20003f64070 */
[----:B------:R-:W-:-:S02]  /*2360*/  IMAD.MOV.U32 R7, RZ, RZ, -0x800000 ;  /* 0xff800000ff077424 */ /* 0x000fc400078e00ff */
[----:B------:R-:W-:Y:S04]  /*2370*/  STS [R13+0x1100], R23 ;  /* 0x001100170d007388 */ /* 0x000fe80000000800 */
[----:B------:R-:W-:Y:S01]  /*2380*/  @!P2 STS [R13+0x1540], R33 ;  /* 0x001540210d00a388 */ /* 0x000fe20000000800 */
[C---:B------:R-:W-:Y:S01]  /*2390*/  ISETP.GT.U32.AND P2, PT, R0.reuse, 0xff, PT ;  /* 0x000000ff0000780c */ /* 0x040fe20003f44070 */
[----:B0-----:R-:W0:Y:S02]  /*23a0*/  LDC R21, c[0x0][0x434] ;  /* 0x00010d00ff157b82 */ /* 0x001e240000000800 */
[----:B------:R-:W-:Y:S01]  /*23b0*/  @!P1 STS [R13+0x1760], R32 ;  /* 0x001760200d009388 */ /* 0x000fe20000000800 */
[----:B------:R-:W-:Y:S02]  /*23c0*/  ISETP.GT.U32.AND P1, PT, R0, 0x7f, PT ;  /* 0x0000007f0000780c */ /* 0x000fe40003f24070 */
[----:B------:R-:W-:-:S02]  /*23d0*/  MOV R8, 0xff800000 ;  /* 0xff80000000087802 */ /* 0x000fc40000000f00 */
[----:B------:R-:W-:Y:S02]  /*23e0*/  MOV R6, 0xff800000 ;  /* 0xff80000000067802 */ /* 0x000fe40000000f00 */
[----:B------:R-:W-:Y:S01]  /*23f0*/  MOV R3, 0xff800000 ;  /* 0xff80000000037802 */ /* 0x000fe20000000f00 */
[----:B--2---:R-:W-:Y:S04]  /*2400*/  @!P4 STS [R13+0x1980], R40 ;  /* 0x001980280d00c388 */ /* 0x004fe80000000800 */
[----:B------:R-:W-:Y:S04]  /*2410*/  @!P3 STS [R13+0x1ba0], R4 ;  /* 0x001ba0040d00b388 */ /* 0x000fe80000000800 */
[----:B------:R-:W-:Y:S04]  /*2420*/  @!P2 STS [R13+0x1dc0], R34 ;  /* 0x001dc0220d00a388 */ /* 0x000fe80000000800 */
[----:B------:R1:W-:Y:S01]  /*2430*/  @!P1 STS [R13+0x1fe0], R5 ;  /* 0x001fe0050d009388 */ /* 0x0003e20000000800 */
[----:B------:R-:W-:Y:S01]  /*2440*/  BAR.SYNC.DEFER_BLOCKING 0x0 ;  /* 0x0000000000007b1d */ /* 0x000fe20000010000 */
[----:B-1----:R-:W-:-:S05]  /*2450*/  IMAD.MOV.U32 R13, RZ, RZ, -0x800000 ;  /* 0xff800000ff0d7424 */ /* 0x002fca00078e00ff */
[----:B------:R-:W-:Y:S04]  /*2460*/  @!P5 LDS R37, [R29] ;  /* 0x000000001d25d984 */ /* 0x000fe80000000800 */
[----:B------:R-:W-:Y:S04]  /*2470*/  @!P5 LDS R16, [R29+0x220] ;  /* 0x000220001d10d984 */ /* 0x000fe80000000800 */
[----:B------:R-:W1:Y:S04]  /*2480*/  @!P0 LDS R17, [R29+0x440] ;  /* 0x000440001d118984 */ /* 0x000e680000000800 */
[----:B------:R-:W-:Y:S04]  /*2490*/  @!P0 LDS R14, [R29+0x660] ;  /* 0x000660001d0e8984 */ /* 0x000fe80000000800 */
[----:B------:R-:W2:Y:S04]  /*24a0*/  @!P0 LDS R15, [R29+0x880] ;  /* 0x000880001d0f8984 */ /* 0x000ea80000000800 */
[----:B------:R-:W-:Y:S04]  /*24b0*/  @!P0 LDS R12, [R29+0xaa0] ;  /* 0x000aa0001d0c8984 */ /* 0x000fe80000000800 */
[----:B------:R-:W3:Y:S04]  /*24c0*/  @!P0 LDS R13, [R29+0xcc0] ;  /* 0x000cc0001d0d8984 */ /* 0x000ee80000000800 */
[----:B------:R-:W-:Y:S04]  /*24d0*/  @!P0 LDS R10, [R29+0xee0] ;  /* 0x000ee0001d0a8984 */ /* 0x000fe80000000800 */
[----:B------:R-:W4:Y:S01]  /*24e0*/  @!P0 LDS R11, [R29+0x1100] ;  /* 0x001100001d0b8984 */ /* 0x000f220000000800 */
[----:B------:R-:W-:Y:S01]  /*24f0*/  MOV R4, 0xff800000 ;  /* 0xff80000000047802 */ /* 0x000fe20000000f00 */
[----:B------:R-:W-:-:S02]  /*2500*/  IMAD.MOV.U32 R5, RZ, RZ, -0x800000 ;  /* 0xff800000ff057424 */ /* 0x000fc400078e00ff */
        /* <DEDUP_REMOVED lines=21> */
[----:B0-----:R-:W-:-:S05]  /*2660*/  FMNMX.FTZ R32, R29, R32, !PT ;  /* 0x000000201d207209 */ /* 0x001fca0007810000 */
[----:B------:R-:W0:Y:S01]  /*2670*/  SHFL.BFLY PT, R27, R32, 0x1, 0x1f ;  /* 0x0c201f00201b7f89 */ /* 0x000e2200000e0000 */
[----:B-1----:R-:W-:-:S04]  /*2680*/  VIADD R34, R34, 0xffffffe ;  /* 0x0ffffffe22227836 */ /* 0x002fc80000000000 */
[----:B------:R-:W1:Y:S02]  /*2690*/  F2I.FTZ.U32.TRUNC.NTZ R35, R34 ;  /* 0x0000002200237305 */ /* 0x000e64000021f000 */
[----:B-1----:R-:W-:Y:S02]  /*26a0*/  IADD3 R22, PT, PT, RZ, -R35, RZ ;  /* 0x80000023ff167210 */ /* 0x002fe40007ffe0ff */
[----:B0-----:R-:W-:-:S03]  /*26b0*/  FMNMX.FTZ R29, R32, R27, !PT ;  /* 0x0000001b201d7209 */ /* 0x001fc60007810000 */
[----:B------:R-:W-:Y:S01]  /*26c0*/  IMAD R23, R22, R18, RZ ;  /* 0x0000001216177224 */ /* 0x000fe200078e02ff */
[----:B------:R-:W-:Y:S01]  /*26d0*/  FSETP.NEU.FTZ.AND P0, PT, R29, -INF , PT ;  /* 0xff8000001d00780b */ /* 0x000fe20003f1d000 */
[----:B------:R-:W-:-:S03]  /*26e0*/  IMAD.MOV.U32 R34, RZ, RZ, RZ ;  /* 0x000000ffff227224 */ /* 0x000fc600078e00ff */
[----:B------:R-:W-:Y:S01]  /*26f0*/  FSEL R32, R29, RZ, P0 ;  /* 0x000000ff1d207208 */ /* 0x000fe20000000000 */
[----:B------:R-:W-:Y:S01]  /*2700*/  IMAD.HI.U32 R23, R35, R23, R34 ;  /* 0x0000001723177227 */ /* 0x000fe200078e0022 */
[----:B------:R-:W-:-:S03]  /*2710*/  IABS R22, R2 ;  /* 0x0000000200167213 */ /* 0x000fc60000000000 */
[C---:B------:R-:W-:Y:S01]  /*2720*/  FADD.FTZ R33, -R32.reuse, R16 ;  /* 0x0000001020217221 */ /* 0x040fe20000010100 */
[----:B------:R-:W-:Y:S01]  /*2730*/  FADD.FTZ R38, -R32, R37 ;  /* 0x0000002520267221 */ /* 0x000fe20000010100 */
[----:B------:R-:W-:-:S04]  /*2740*/  IMAD.HI.U32 R27, R23, R22, RZ ;  /* 0x00000016171b7227 */ /* 0x000fc800078e00ff */
[----:B------:R-:W-:Y:S01]  /*2750*/  FMUL.FTZ R33, R33, 1.4426950216293334961 ;  /* 0x3fb8aa3b21217820 */ /* 0x000fe20000410000 */
[----:B------:R-:W-:Y:S01]  /*2760*/  FMUL.FTZ R38, R38, 1.4426950216293334961 ;  /* 0x3fb8aa3b26267820 */ /* 0x000fe20000410000 */
[----:B------:R-:W-:Y:S01]  /*2770*/  FADD.FTZ R36, -R32, R17 ;  /* 0x0000001120247221 */ /* 0x000fe20000010100 */
[----:B------:R-:W-:Y:S02]  /*2780*/  IADD3 R35, PT, PT, -R27, RZ, RZ ;  /* 0x000000ff1b237210 */ /* 0x000fe40007ffe1ff */
[----:B------:R-:W-:Y:S01]  /*2790*/  MUFU.EX2 R34, R38 ;  /* 0x0000002600227308 */ /* 0x000fe20000000800 */
[----:B------:R-:W-:-:S03]  /*27a0*/  FMUL.FTZ R36, R36, 1.4426950216293334961 ;  /* 0x3fb8aa3b24247820 */ /* 0x000fc60000410000 */
[----:B------:R-:W0:Y:S01]  /*27b0*/  MUFU.EX2 R33, R33 ;  /* 0x0000002100217308 */ /* 0x000e220000000800 */
[----:B------:R-:W-:Y:S02]  /*27c0*/  IMAD R35, R18, R35, R22 ;  /* 0x0000002312237224 */ /* 0x000fe400078e0216 */
[----:B------:R-:W-:Y:S01]  /*27d0*/  FADD.FTZ R23, -R32, R14 ;  /* 0x0000000e20177221 */ /* 0x000fe20000010100 */
[----:B------:R-:W1:Y:S02]  /*27e0*/  MUFU.EX2 R29, R36 ;  /* 0x00000024001d7308 */ /* 0x000e640000000800 */
[----:B------:R-:W-:Y:S01]  /*27f0*/  ISETP.GT.U32.AND P2, PT, R18, R35, PT ;  /* 0x000000231200720c */ /* 0x000fe20003f44070 */
[----:B------:R-:W-:Y:S01]  /*2800*/  FMUL.FTZ R23, R23, 1.4426950216293334961 ;  /* 0x3fb8aa3b17177820 */ /* 0x000fe20000410000 */
[----:B------:R-:W-:Y:S01]  /*2810*/  FADD.FTZ R22, -R32, R15 ;  /* 0x0000000f20167221 */ /* 0x000fe20000010100 */
[----:B0-----:R-:W-:-:S04]  /*2820*/  FADD.FTZ R34, R34, R33 ;  /* 0x0000002122227221 */ /* 0x001fc80000010000 */
[----:B------:R-:W0:Y:S01]  /*2830*/  MUFU.EX2 R23, R23 ;  /* 0x0000001700177308 */ /* 0x000e220000000800 */
[----:B------:R-:W-:Y:S01]  /*2840*/  FMUL.FTZ R22, R22, 1.4426950216293334961 ;  /* 0x3fb8aa3b16167820 */ /* 0x000fe20000410000 */
[----:B-1----:R-:W-:Y:S01]  /*2850*/  FADD.FTZ R34, R34, R29 ;  /* 0x0000001d22227221 */ /* 0x002fe20000010000 */
[----:B------:R-:W-:-:S03]  /*2860*/  FADD.FTZ R29, -R32, R12 ;  /* 0x0000000c201d7221 */ /* 0x000fc60000010100 */
[----:B------:R-:W-:Y:S02]  /*2870*/  @!P2 IMAD.IADD R35, R35, 0x1, -R18 ;  /* 0x000000012323a824 */ /* 0x000fe400078e0a12 */
[C---:B------:R-:W-:Y:S01]  /*2880*/  FADD.FTZ R36, -R32.reuse, R13 ;  /* 0x0000000d20247221 */ /* 0x040fe20000010100 */
[----:B------:R-:W-:Y:S01]  /*2890*/  FMUL.FTZ R29, R29, 1.4426950216293334961 ;  /* 0x3fb8aa3b1d1d7820 */ /* 0x000fe20000410000 */
[----:B------:R-:W1:Y:S01]  /*28a0*/  MUFU.EX2 R22, R22 ;  /* 0x0000001600167308 */ /* 0x000e620000000800 */
[----:B------:R-:W-:Y:S01]  /*28b0*/  ISETP.GE.U32.AND P3, PT, R35, R18, PT ;  /* 0x000000122300720c */ /* 0x000fe20003f66070 */
[----:B------:R-:W-:Y:S01]  /*28c0*/  FADD.FTZ R35, -R32, R10 ;  /* 0x0000000a20237221 */ /* 0x000fe20000010100 */
[----:B------:R-:W-:Y:S01]  /*28d0*/  FMUL.FTZ R36, R36, 1.4426950216293334961 ;  /* 0x3fb8aa3b24247820 */ /* 0x000fe20000410000 */
[----:B------:R-:W2:Y:S01]  /*28e0*/  LDC R18, c[0x0][0x3e0] ;  /* 0x0000f800ff127b82 */ /* 0x000ea20000000800 */
[----:B------:R-:W3:Y:S01]  /*28f0*/  MUFU.EX2 R29, R29 ;  /* 0x0000001d001d7308 */ /* 0x000ee20000000800 */
[----:B0-----:R-:W-:Y:S01]  /*2900*/  FADD.FTZ R23, R34, R23 ;  /* 0x0000001722177221 */ /* 0x001fe20000010000 */
[----:B------:R-:W-:Y:S01]  /*2910*/  FADD.FTZ R34, -R32, R11 ;  /* 0x0000000b20227221 */ /* 0x000fe20000010100 */
[----:B------:R-:W-:Y:S01]  /*2920*/  FMUL.FTZ R35, R35, 1.4426950216293334961 ;  /* 0x3fb8aa3b23237820 */ /* 0x000fe20000410000 */
[-C--:B------:R-:W-:Y:S01]  /*2930*/  LOP3.LUT R2, R2, R21.reuse, RZ, 0x3c, !PT ;  /* 0x0000001502027212 */ /* 0x080fe200078e3cff */
[----:B------:R-:W0:Y:S01]  /*2940*/  MUFU.EX2 R36, R36 ;  /* 0x0000002400247308 */ /* 0x000e220000000800 */
[----:B------:R-:W-:Y:S01]  /*2950*/  FMUL.FTZ R34, R34, 1.4426950216293334961 ;  /* 0x3fb8aa3b22227820 */ /* 0x000fe20000410000 */
[----:B------:R-:W-:Y:S01]  /*2960*/  FADD.FTZ R33, -R32, R8 ;  /* 0x0000000820217221 */ /* 0x000fe20000010100 */
[----:B------:R-:W-:Y:S01]  /*2970*/  ISETP.GE.AND P1, PT, R2, RZ, PT ;  /* 0x000000ff0200720c */ /* 0x000fe20003f26270 */
[----:B------:R-:W4:Y:S01]  /*2980*/  MUFU.EX2 R35, R35 ;  /* 0x0000002300237308 */ /* 0x000f220000000800 */
[----:B------:R-:W-:Y:S01]  /*2990*/  ISETP.NE.AND P0, PT, R21, RZ, PT ;  /* 0x000000ff1500720c */ /* 0x000fe20003f05270 */
[----:B-1----:R-:W-:Y:S01]  /*29a0*/  FADD.FTZ R22, R23, R22 ;  /* 0x0000001617167221 */ /* 0x002fe20000010000 */
[----:B------:R-:W-:Y:S01]  /*29b0*/  @!P2 IADD3 R27, PT, PT, R27, 0x1, RZ ;  /* 0x000000011b1ba810 */ /* 0x000fe20007ffe0ff */
[----:B------:R-:W-:Y:S01]  /*29c0*/  FMUL.FTZ R33, R33, 1.4426950216293334961 ;  /* 0x3fb8aa3b21217820 */ /* 0x000fe20000410000 */
[----:B------:R-:W1:Y:S01]  /*29d0*/  MUFU.EX2 R34, R34 ;  /* 0x0000002200227308 */ /* 0x000e620000000800 */
[----:B------:R-:W-:Y:S01]  /*29e0*/  FADD.FTZ R42, -R32, R9 ;  /* 0x00000009202a7221 */ /* 0x000fe20000010100 */
[----:B---3--:R-:W-:Y:S01]  /*29f0*/  FADD.FTZ R29, R22, R29 ;  /* 0x0000001d161d7221 */ /* 0x008fe20000010000 */
[----:B------:R-:W-:Y:S01]  /*2a00*/  @P3 VIADD R27, R27, 0x1 ;  /* 0x000000011b1b3836 */ /* 0x000fe20000000000 */
[----:B------:R-:W-:Y:S01]  /*2a10*/  USHF.R.S32.HI UR4, URZ, 0x1f, UR18 ;  /* 0x0000001fff047899 */ /* 0x000fe20008011412 */
[----:B------:R-:W-:Y:S01]  /*2a20*/  FMUL.FTZ R42, R42, 1.4426950216293334961 ;  /* 0x3fb8aa3b2a2a7820 */ /* 0x000fe20000410000 */
[----:B------:R-:W3:Y:S01]  /*2a30*/  MUFU.EX2 R33, R33 ;  /* 0x0000002100217308 */ /* 0x000ee20000000800 */
[----:B0-----:R-:W-:Y:S01]  /*2a40*/  FADD.FTZ R36, R29, R36 ;  /* 0x000000241d247221 */ /* 0x001fe20000010000 */
[----:B------:R-:W-:Y:S01]  /*2a50*/  @!P1 IADD3 R27, PT, PT, -R27, RZ, RZ ;  /* 0x000000ff1b1b9210 */ /* 0x000fe20007ffe1ff */
[----:B------:R-:W-:Y:S01]  /*2a60*/  ULOP3.LUT UR4, UR4, 0x1, URZ, 0xfc, !UPT ;  /* 0x0000000104047892 */ /* 0x000fe2000f8efcff */
[----:B------:R-:W0:Y:S01]  /*2a70*/  MUFU.EX2 R39, R42 ;  /* 0x0000002a00277308 */ /* 0x000e220000000800 */
[----:B------:R-:W-:Y:S01]  /*2a80*/  @!P0 LOP3.LUT R27, RZ, R21, RZ, 0x33, !PT ;  /* 0x00000015ff1b8212 */ /* 0x000fe200078e33ff */
[----:B----4-:R-:W-:Y:S01]  /*2a90*/  FADD.FTZ R35, R36, R35 ;  /* 0x0000002324237221 */ /* 0x010fe20000010000 */
[----:B------:R-:W-:Y:S01]  /*2aa0*/  FADD.FTZ R38, -R32, R6 ;  /* 0x0000000620267221 */ /* 0x000fe20000010100 */
[----:B--2---:R-:W-:-:S02]  /*2ab0*/  IABS R23, R18 ;  /* 0x0000001200177213 */ /* 0x004fc40000000000 */
[----:B------:R-:W-:Y:S02]  /*2ac0*/  IMAD R22, R27, UR4, RZ ;  /* 0x000000041b167c24 */ /* 0x000fe4000f8e02ff */
[----:B-1----:R-:W-:Y:S01]  /*2ad0*/  FADD.FTZ R34, R35, R34 ;  /* 0x0000002223227221 */ /* 0x002fe20000010000 */
[----:B------:R-:W-:Y:S01]  /*2ae0*/  FMUL.FTZ R38, R38, 1.4426950216293334961 ;  /* 0x3fb8aa3b26267820 */ /* 0x000fe20000410000 */
[----:B------:R-:W-:Y:S01]  /*2af0*/  FADD.FTZ R41, -R32, R7 ;  /* 0x0000000720297221 */ /* 0x000fe20000010100 */
[----:B------:R-:W1:Y:S01]  /*2b00*/  I2F.RP R2, R23 ;  /* 0x0000001700027306 */ /* 0x000e620000209400 */
[----:B---3--:R-:W-:Y:S01]  /*2b10*/  FADD.FTZ R34, R34, R33 ;  /* 0x0000002122227221 */ /* 0x008fe20000010000 */
[----:B------:R-:W-:Y:S01]  /*2b20*/  IABS R29, R22 ;  /* 0x00000016001d7213 */ /* 0x000fe20000000000 */
[----:B------:R-:W-:Y:S01]  /*2b30*/  FADD.FTZ R35, -R32, R4 ;  /* 0x0000000420237221 */ /* 0x000fe20000010100 */
[----:B------:R-:W-:Y:S01]  /*2b40*/  FMUL.FTZ R41, R41, 1.4426950216293334961 ;  /* 0x3fb8aa3b29297820 */ /* 0x000fe20000410000 */
[----:B0-----:R-:W-:Y:S01]  /*2b50*/  FADD.FTZ R39, R34, R39 ;  /* 0x0000002722277221 */ /* 0x001fe20000010000 */
[----:B------:R-:W-:Y:S01]  /*2b60*/  FADD.FTZ R34, -R32, R5 ;  /* 0x0000000520227221 */ /* 0x000fe20000010100 */
[----:B------:R-:W0:Y:S01]  /*2b70*/  LDCU UR4, c[0x0][0x430] ;  /* 0x00008600ff0477ac */ /* 0x000e220008000800 */
[----:B------:R-:W2:Y:S01]  /*2b80*/  MUFU.EX2 R38, R38 ;  /* 0x0000002600267308 */ /* 0x000ea20000000800 */
[----:B------:R-:W-:-:S03]  /*2b90*/  FMUL.FTZ R35, R35, 1.4426950216293334961 ;  /* 0x3fb8aa3b23237820 */ /* 0x000fc60000410000 */
[----:B------:R-:W3:Y:S01]  /*2ba0*/  I2F.RP R40, R29 ;  /* 0x0000001d00287306 */ /* 0x000ee20000209400 */
[----:B------:R-:W-:Y:S01]  /*2bb0*/  FADD.FTZ R33, -R32, R3 ;  /* 0x0000000320217221 */ /* 0x000fe20000010100 */
[----:B------:R-:W-:-:S06]  /*2bc0*/  FMUL.FTZ R34, R34, 1.4426950216293334961 ;  /* 0x3fb8aa3b22227820 */ /* 0x000fcc0000410000 */
[----:B------:R-:W4:Y:S01]  /*2bd0*/  MUFU.EX2 R36, R41 ;  /* 0x0000002900247308 */ /* 0x000f220000000800 */
[----:B------:R-:W-:-:S03]  /*2be0*/  FMUL.FTZ R33, R33, 1.4426950216293334961 ;  /* 0x3fb8aa3b21217820 */ /* 0x000fc60000410000 */
[----:B------:R-:W5:Y:S01]  /*2bf0*/  MUFU.EX2 R35, R35 ;  /* 0x0000002300237308 */ /* 0x000f620000000800 */
[----:B--2---:R-:W-:-:S03]  /*2c00*/  FADD.FTZ R39, R39, R38 ;  /* 0x0000002627277221 */ /* 0x004fc60000010000 */
[----:B-1----:R-:W1:Y:S08]  /*2c10*/  MUFU.RCP R2, R2 ;  /* 0x0000000200027308 */ /* 0x002e700000001000 */
[----:B------:R-:W2:Y:S01]  /*2c20*/  MUFU.EX2 R34, R34 ;  /* 0x0000002200227308 */ /* 0x000ea20000000800 */
[----:B----4-:R-:W-:-:S03]  /*2c30*/  FADD.FTZ R36, R39, R36 ;  /* 0x0000002427247221 */ /* 0x010fc60000010000 */
[----:B------:R-:W4:Y:S04]  /*2c40*/  MUFU.EX2 R33, R33 ;  /* 0x0000002100217308 */ /* 0x000f280000000800 */
[----:B---3--:R-:W3:Y:S01]  /*2c50*/  MUFU.RCP R40, R40 ;  /* 0x0000002800287308 */ /* 0x008ee20000001000 */
[----:B-----5:R-:W-:Y:S01]  /*2c60*/  FADD.FTZ R41, R36, R35 ;  /* 0x0000002324297221 */ /* 0x020fe20000010000 */
[----:B-1----:R-:W-:-:S03]  /*2c70*/  VIADD R2, R2, 0xffffffe ;  /* 0x0ffffffe02027836 */ /* 0x002fc60000000000 */
[----:B--2---:R-:W-:-:S04]  /*2c80*/  FADD.FTZ R36, R41, R34 ;  /* 0x0000002229247221 */ /* 0x004fc80000010000 */
[----:B----4-:R-:W-:Y:S01]  /*2c90*/  FADD.FTZ R36, R36, R33 ;  /* 0x0000002124247221 */ /* 0x010fe20000010000 */
[----:B------:R-:W1:Y:S04]  /*2ca0*/  F2I.FTZ.U32.TRUNC.NTZ R39, R2 ;  /* 0x0000000200277305 */ /* 0x000e68000021f000 */
[----:B------:R-:W2:Y:S01]  /*2cb0*/  SHFL.BFLY PT, R33, R36, 0x4, 0x1f ;  /* 0x0c801f0024217f89 */ /* 0x000ea200000e0000 */
[----:B---3--:R-:W-:-:S04]  /*2cc0*/  IADD3 R40, PT, PT, R40, 0xffffffe, RZ ;  /* 0x0ffffffe28287810 */ /* 0x008fc80007ffe0ff */
[----:B------:R-:W3:Y:S01]  /*2cd0*/  F2I.FTZ.U32.TRUNC.NTZ R41, R40 ;  /* 0x0000002800297305 */ /* 0x000ee2000021f000 */
[----:B------:R-:W-:Y:S02]  /*2ce0*/  HFMA2 R38, -RZ, RZ, 0, 0 ;  /* 0x00000000ff267431 */ /* 0x000fe400000001ff */
[----:B-1----:R-:W-:-:S04]  /*2cf0*/  IMAD.MOV R34, RZ, RZ, -R39 ;  /* 0x000000ffff227224 */ /* 0x002fc800078e0a27 */
[----:B------:R-:W-:-:S04]  /*2d00*/  IMAD R35, R34, R23, RZ ;  /* 0x0000001722237224 */ /* 0x000fc800078e02ff */
[----:B------:R-:W-:-:S04]  /*2d10*/  IMAD.HI.U32 R39, R39, R35, R38 ;  /* 0x0000002327277227 */ /* 0x000fc800078e0026 */
[----:B---3--:R-:W-:Y:S01]  /*2d20*/  IMAD.MOV R2, RZ, RZ, -R41 ;  /* 0x000000ffff027224 */ /* 0x008fe200078e0a29 */
[----:B------:R-:W-:Y:S01]  /*2d30*/  MOV R40, RZ ;  /* 0x000000ff00287202 */ /* 0x000fe20000000f00 */
[----:B--2---:R-:W-:Y:S02]  /*2d40*/  FADD.FTZ R38, R36, R33 ;  /* 0x0000002124267221 */ /* 0x004fe40000010000 */
[----:B------:R-:W-:-:S04]  /*2d50*/  IMAD R35, R2, R29, RZ ;  /* 0x0000001d02237224 */ /* 0x000fc800078e02ff */
[----:B------:R-:W-:Y:S02]  /*2d60*/  IMAD.HI.U32 R41, R41, R35, R40 ;  /* 0x0000002329297227 */ /* 0x000fe400078e0028 */
[----:B------:R-:W1:Y:S02]  /*2d70*/  SHFL.BFLY PT, R35, R38, 0x2, 0x1f ;  /* 0x0c401f0026237f89 */ /* 0x000e6400000e0000 */
[----:B------:R-:W-:Y:S01]  /*2d80*/  VIADD R2, R29, UR14 ;  /* 0x0000000e1d027c36 */ /* 0x000fe20008000000 */
[----:B------:R-:W-:-:S04]  /*2d90*/  IABS R33, R22 ;  /* 0x0000001600217213 */ /* 0x000fc80000000000 */
[----:B------:R-:W-:Y:S02]  /*2da0*/  IABS R36, R2 ;  /* 0x0000000200247213 */ /* 0x000fe40000000000 */
[----:B------:R-:W-:-:S03]  /*2db0*/  IADD3 R33, PT, PT, RZ, -R33, RZ ;  /* 0x80000021ff217210 */ /* 0x000fc60007ffe0ff */
[----:B------:R-:W-:-:S04]  /*2dc0*/  IMAD.HI.U32 R40, R41, R36, RZ ;  /* 0x0000002429287227 */ /* 0x000fc800078e00ff */
[----:B------:R-:W-:-:S04]  /*2dd0*/  IMAD.HI.U32 R39, R39, R36, RZ ;  /* 0x0000002427277227 */ /* 0x000fc800078e00ff */
[--C-:B------:R-:W-:Y:S02]  /*2de0*/  IMAD R42, R40, R33, R36.reuse ;  /* 0x00000021282a7224 */ /* 0x100fe400078e0224 */
[----:B------:R-:W-:Y:S02]  /*2df0*/  IMAD.MOV R34, RZ, RZ, -R39 ;  /* 0x000000ffff227224 */ /* 0x000fe400078e0a27 */
[----:B-1----:R-:W-:Y:S01]  /*2e00*/  FADD.FTZ R38, R38, R35 ;  /* 0x0000002326267221 */ /* 0x002fe20000010000 */
[----:B------:R-:W-:Y:S01]  /*2e10*/  ISETP.GT.U32.AND P2, PT, R29, R42, PT ;  /* 0x0000002a1d00720c */ /* 0x000fe20003f44070 */
[----:B------:R-:W-:-:S03]  /*2e20*/  IMAD R34, R23, R34, R36 ;  /* 0x0000002217227224 */ /* 0x000fc600078e0224 */
[----:B------:R-:W1:Y:S02]  /*2e30*/  SHFL.BFLY PT, R33, R38, 0x1, 0x1f ;  /* 0x0c201f0026217f89 */ /* 0x000e6400000e0000 */
[----:B------:R-:W-:-:S07]  /*2e40*/  ISETP.GT.U32.AND P0, PT, R23, R34, PT ;  /* 0x000000221700720c */ /* 0x000fce0003f04070 */
[----:B------:R-:W-:-:S04]  /*2e50*/  @!P2 IADD3 R42, PT, PT, R42, -R29, RZ ;  /* 0x8000001d2a2aa210 */ /* 0x000fc80007ffe0ff */
[----:B------:R-:W-:Y:S02]  /*2e60*/  ISETP.GE.U32.AND P1, PT, R42, R29, PT ;  /* 0x0000001d2a00720c */ /* 0x000fe40003f26070 */
[----:B------:R-:W-:Y:S01]  /*2e70*/  @!P0 IMAD.IADD R34, R34, 0x1, -R23 ;  /* 0x0000000122228824 */ /* 0x000fe200078e0a17 */
[----:B------:R-:W-:-:S04]  /*2e80*/  @!P2 IADD3 R40, PT, PT, R40, 0x1, RZ ;  /* 0x000000012828a810 */ /* 0x000fc80007ffe0ff */
[----:B------:R-:W-:Y:S02]  /*2e90*/  ISETP.GE.U32.AND P4, PT, R34, R23, PT ;  /* 0x000000172200720c */ /* 0x000fe40003f86070 */
[----:B------:R-:W-:Y:S01]  /*2ea0*/  LOP3.LUT R23, R2, R29, RZ, 0x3c, !PT ;  /* 0x0000001d02177212 */ /* 0x000fe200078e3cff */
[----:B-1----:R-:W-:Y:S01]  /*2eb0*/  FADD.FTZ R33, R38, R33 ;  /* 0x0000002126217221 */ /* 0x002fe20000010000 */
[----:B------:R-:W-:Y:S02]  /*2ec0*/  LOP3.LUT R2, R2, R18, RZ, 0x3c, !PT ;  /* 0x0000001202027212 */ /* 0x000fe400078e3cff */
[----:B------:R-:W-:Y:S01]  /*2ed0*/  @P1 VIADD R40, R40, 0x1 ;  /* 0x0000000128281836 */ /* 0x000fe20000000000 */
[----:B------:R-:W-:Y:S02]  /*2ee0*/  @!P0 IADD3 R39, PT, PT, R39, 0x1, RZ ;  /* 0x0000000127278810 */ /* 0x000fe40007ffe0ff */
[----:B------:R-:W-:Y:S02]  /*2ef0*/  FSETP.NE.FTZ.AND P1, PT, R33, RZ, PT ;  /* 0x000000ff2100720b */ /* 0x000fe40003f35000 */
[----:B------:R-:W-:-:S02]  /*2f00*/  ISETP.GE.AND P2, PT, R2, RZ, PT ;  /* 0x000000ff0200720c */ /* 0x000fc40003f46270 */
[----:B------:R-:W-:Y:S02]  /*2f10*/  ISETP.NE.AND P0, PT, R18, RZ, PT ;  /* 0x000000ff1200720c */ /* 0x000fe40003f05270 */
[----:B------:R-:W-:Y:S02]  /*2f20*/  ISETP.GE.AND P3, PT, R23, RZ, PT ;  /* 0x000000ff1700720c */ /* 0x000fe40003f66270 */
[----:B------:R-:W-:Y:S02]  /*2f30*/  ISETP.NE.AND P5, PT, R22, RZ, PT ;  /* 0x000000ff1600720c */ /* 0x000fe40003fa5270 */
[----:B------:R-:W-:-:S03]  /*2f40*/  @P4 IADD3 R39, PT, PT, R39, 0x1, RZ ;  /* 0x0000000127274810 */ /* 0x000fc60007ffe0ff */
[----:B------:R-:W1:Y:S02]  /*2f50*/  @P1 MUFU.LG2 R33, R33 ;  /* 0x0000002100211308 */ /* 0x000e640000000c00 */
[----:B------:R-:W-:Y:S02]  /*2f60*/  @!P2 IMAD.MOV R39, RZ, RZ, -R39 ;  /* 0x000000ffff27a224 */ /* 0x000fe400078e0a27 */
[----:B------:R-:W-:Y:S02]  /*2f70*/  @!P0 LOP3.LUT R39, RZ, R18, RZ, 0x33, !PT ;  /* 0x00000012ff278212 */ /* 0x000fe400078e33ff */
[----:B------:R-:W-:Y:S01]  /*2f80*/  LOP3.LUT P0, RZ, R0, 0x387, RZ, 0xc0, !PT ;  /* 0x0000038700ff7812 */ /* 0x000fe2000780c0ff */
[----:B------:R-:W-:Y:S01]  /*2f90*/  @!P3 IMAD.MOV R40, RZ, RZ, -R40 ;  /* 0x000000ffff28b224 */ /* 0x000fe200078e0a28 */
[----:B------:R-:W-:Y:S02]  /*2fa0*/  ISETP.NE.AND P3, PT, R27, RZ, PT ;  /* 0x000000ff1b00720c */ /* 0x000fe40003f65270 */
[----:B------:R-:W-:-:S02]  /*2fb0*/  @!P5 LOP3.LUT R40, RZ, R29, RZ, 0x33, !PT ;  /* 0x0000001dff28d212 */ /* 0x000fc400078e33ff */
[----:B------:R-:W-:Y:S02]  /*2fc0*/  SEL R27, RZ, 0x1, !P3 ;  /* 0x00000001ff1b7807 */ /* 0x000fe40005800000 */
[----:B------:R-:W-:Y:S02]  /*2fd0*/  SHF.R.S32.HI R2, RZ, 0x1f, R22 ;  /* 0x0000001fff027819 */ /* 0x000fe40000011416 */
[-C--:B------:R-:W-:Y:S02]  /*2fe0*/  ISETP.LT.U32.AND P2, PT, R30, R40.reuse, PT ;  /* 0x000000281e00720c */ /* 0x080fe40003f41070 */
[----:B------:R-:W-:Y:S01]  /*2ff0*/  SHF.R.S32.HI R23, RZ, 0x1f, R40 ;  /* 0x0000001fff177819 */ /* 0x000fe20000011428 */
[----:B0-----:R-:W-:Y:S01]  /*3000*/  IMAD R21, R21, UR4, RZ ;  /* 0x0000000415157c24 */ /* 0x001fe2000f8e02ff */
        /* <DEDUP_REMOVED lines=62> */
.L_x_247:
[----:B------:R-:W0:Y:S01]  /*33f0*/  S2R R27, SR_CTAID.X ;  /* 0x00000000001b7919 */ /* 0x000e220000002500 */
[----:B------:R-:W-:Y:S01]  /*3400*/  IMAD.MOV.U32 R33, RZ, RZ, RZ ;  /* 0x000000ffff217224 */ /* 0x000fe200078e00ff */
[----:B------:R-:W-:Y:S02]  /*3410*/  MOV R34, R46 ;  /* 0x0000002e00227202 */ /* 0x000fe40000000f00 */
[----:B------:R-:W-:Y:S01]  /*3420*/  MOV R30, 0x3460 ;  /* 0x00003460001e7802 */ /* 0x000fe20000000f00 */
[----:B0-----:R-:W-:-:S05]  /*3430*/  IMAD R40, R27, 0x10, R28 ;  /* 0x000000101b287824 */ /* 0x001fca00078e021c */
[----:B------:R-:W-:Y:S02]  /*3440*/  MOV R42, R40 ;  /* 0x00000028002a7202 */ /* 0x000fe40000000f00 */
[----:B------:R-:W-:Y:S05]  /*3450*/  CALL.REL.NOINC `($__internal_7_$__cuda_sm20_div_s64) ;  /* 0x0000002400607944 */ /* 0x000fea0003c00000 */
[----:B------:R-:W-:Y:S02]  /*3460*/  IADD3 R29, PT, PT, -R18, RZ, RZ ;  /* 0x000000ff121d7210 */ /* 0x000fe40007ffe1ff */
[----:B------:R-:W-:-:S03]  /*3470*/  MOV R41, R27 ;  /* 0x0000001b00297202 */ /* 0x000fc60000000f00 */
[----:B------:R-:W-:Y:S01]  /*3480*/  IMAD R29, R46, R29, R40 ;  /* 0x0000001d2e1d7224 */ /* 0x000fe200078e0228 */
[----:B------:R-:W-:-:S07]  /*3490*/  MOV R40, R18 ;  /* 0x0000001200287202 */ /* 0x000fce0000000f00 */
.L_x_248:
[----:B------:R-:W-:Y:S01]  /*34a0*/  IABS R32, UR15 ;  /* 0x0000000f00207c13 */ /* 0x000fe20008000000 */
[----:B------:R-:W-:Y:S01]  /*34b0*/  IMAD R19, R19, R26, RZ ;  /* 0x0000001a13137224 */ /* 0x000fe200078e02ff */
[----:B------:R-:W-:Y:S01]  /*34c0*/  IABS R30, R29 ;  /* 0x0000001d001e7213 */ /* 0x000fe20000000000 */
[----:B------:R-:W-:Y:S01]  /*34d0*/  BSSY.RECONVERGENT B0, `(.L_x_249) ;  /* 0x0000040000007945 */ /* 0x000fe20003800200 */
[----:B------:R-:W0:Y:S01]  /*34e0*/  I2F.RP R36, R32 ;  /* 0x0000002000247306 */ /* 0x000e220000209400 */
[----:B------:R-:W-:Y:S01]  /*34f0*/  IABS R27, UR15 ;  /* 0x0000000f001b7c13 */ /* 0x000fe20008000000 */
[----:B------:R-:W-:Y:S01]  /*3500*/  IMAD R19, R25, R20, R19 ;  /* 0x0000001419137224 */ /* 0x000fe200078e0213 */
[----:B------:R-:W-:-:S03]  /*3510*/  LOP3.LUT R20, R29, UR15, RZ, 0x3c, !PT ;  /* 0x0000000f1d147c12 */ /* 0x000fc6000f8e3cff */
[----:B------:R-:W-:Y:S01]  /*3520*/  IMAD.MOV R27, RZ, RZ, -R27 ;  /* 0x000000ffff1b7224 */ /* 0x000fe200078e0a1b */
        /* <DEDUP_REMOVED lines=8> */
[----:B------:R-:W-:-:S04]  /*35b0*/  IMAD.WIDE.U32 R34, R25, R26, RZ ;  /* 0x0000001a19227225 */ /* 0x000fc800078e00ff */
[----:B------:R-:W-:-:S04]  /*35c0*/  IMAD.HI.U32 R18, R33, R30, RZ ;  /* 0x0000001e21127227 */ /* 0x000fc800078e00ff */
[----:B------:R-:W-:Y:S02]  /*35d0*/  IMAD R27, R18, R27, R30 ;  /* 0x0000001b121b7224 */ /* 0x000fe400078e021e */
[----:B------:R-:W-:Y:S02]  /*35e0*/  IMAD.IADD R19, R35, 0x1, R19 ;  /* 0x0000000123137824 */ /* 0x000fe400078e0213 */
[----:B------:R-:W-:Y:S01]  /*35f0*/  IMAD.WIDE.U32 R46, R34, R44, RZ ;  /* 0x0000002c222e7225 */ /* 0x000fe200078e00ff */
[----:B------:R-:W-:-:S03]  /*3600*/  ISETP.GT.U32.AND P1, PT, R32, R27, PT ;  /* 0x0000001b2000720c */ /* 0x000fc60003f24070 */
[----:B------:R-:W-:-:S04]  /*3610*/  IMAD R19, R19, R44, RZ ;  /* 0x0000002c13137224 */ /* 0x000fc800078e02ff */
[----:B------:R-:W-:-:S06]  /*3620*/  IMAD R19, R45, R34, R19 ;  /* 0x000000222d137224 */ /* 0x000fcc00078e0213 */
[-C--:B------:R-:W-:Y:S02]  /*3630*/  @!P1 IADD3 R27, PT, PT, R27, -R32.reuse, RZ ;  /* 0x800000201b1b9210 */ /* 0x080fe40007ffe0ff */
[----:B------:R-:W-:Y:S02]  /*3640*/  @!P1 IADD3 R18, PT, PT, R18, 0x1, RZ ;  /* 0x0000000112129810 */ /* 0x000fe40007ffe0ff */
[----:B------:R-:W-:Y:S01]  /*3650*/  ISETP.GE.U32.AND P2, PT, R27, R32, PT ;  /* 0x000000201b00720c */ /* 0x000fe20003f46070 */
[----:B------:R-:W-:Y:S01]  /*3660*/  IMAD.IADD R32, R47, 0x1, R19 ;  /* 0x000000012f207824 */ /* 0x000fe200078e0213 */
[----:B------:R-:W-:-:S11]  /*3670*/  ISETP.NE.AND P1, PT, RZ, UR15, PT ;  /* 0x0000000fff007c0c */ /* 0x000fd6000bf25270 */
[----:B------:R-:W-:-:S05]  /*3680*/  @P2 VIADD R18, R18, 0x1 ;  /* 0x0000000112122836 */ /* 0x000fca0000000000 */
[----:B------:R-:W-:Y:S02]  /*3690*/  MOV R20, R18 ;  /* 0x0000001200147202 */ /* 0x000fe40000000f00 */
[----:B------:R-:W-:Y:S02]  /*36a0*/  LOP3.LUT R18, R41, R32, RZ, 0xfc, !PT ;  /* 0x0000002029127212 */ /* 0x000fe400078efcff */
        /* <DEDUP_REMOVED lines=27> */
.L_x_250:
[----:B------:R-:W-:Y:S01]  /*3860*/  IMAD.MOV.U32 R42, RZ, RZ, R40 ;  /* 0x000000ffff2a7224 */ /* 0x000fe200078e0028 */
[----:B------:R-:W-:Y:S01]  /*3870*/  MOV R33, R41 ;  /* 0x0000002900217202 */ /* 0x000fe20000000f00 */
[----:B------:R-:W-:Y:S01]  /*3880*/  IMAD.MOV.U32 R34, RZ, RZ, R46 ;  /* 0x000000ffff227224 */ /* 0x000fe200078e002e */
[----:B------:R-:W-:Y:S02]  /*3890*/  MOV R30, 0x38b0 ;  /* 0x000038b0001e7802 */ /* 0x000fe40000000f00 */
[----:B------:R-:W-:Y:S05]  /*38a0*/  CALL.REL.NOINC `($__internal_7_$__cuda_sm20_div_s64) ;  /* 0x00000020004c7944 */ /* 0x000fea0003c00000 */
[----:B------:R-:W-:-:S05]  /*38b0*/  IADD3 R41, PT, PT, -R18, RZ, RZ ;  /* 0x000000ff12297210 */ /* 0x000fca0007ffe1ff */
[----:B------:R-:W-:Y:S02]  /*38c0*/  IMAD R41, R41, R46, R40 ;  /* 0x0000002e29297224 */ /* 0x000fe400078e0228 */
.L_x_251:
[----:B------:R-:W-:Y:S05]  /*38d0*/  BSYNC.RECONVERGENT B0 ;  /* 0x0000000000007941 */ /* 0x000fea0003800200 */
.L_x_249:
[----:B------:R-:W-:Y:S01]  /*38e0*/  IABS R27, R26 ;  /* 0x0000001a001b7213 */ /* 0x000fe20000000000 */
[----:B------:R-:W0:Y:S01]  /*38f0*/  LDCU.U8 UR6, c[0x0][0x549] ;  /* 0x0000a920ff0677ac */ /* 0x000e220008000000 */
[----:B------:R-:W-:Y:S02]  /*3900*/  IABS R33, R25 ;  /* 0x0000001900217213 */ /* 0x000fe40000000000 */
[----:B------:R-:W1:Y:S01]  /*3910*/  I2F.U32.RP R29, R27 ;  /* 0x0000001b001d7306 */ /* 0x000e620000209000 */
[----:B------:R-:W-:Y:S01]  /*3920*/  IABS R30, R24 ;  /* 0x00000018001e7213 */ /* 0x000fe20000000000 */
[----:B------:R-:W2:Y:S01]  /*3930*/  LDCU.64 UR4, c[0x0][0x430] ;  /* 0x00008600ff0477ac */ /* 0x000ea20008000a00 */
[----:B------:R-:W-:Y:S02]  /*3940*/  ISETP.NE.AND P4, PT, R26, RZ, PT ;  /* 0x000000ff1a00720c */ /* 0x000fe40003f85270 */
[----:B------:R-:W-:-:S03]  /*3950*/  ISETP.NE.AND P5, PT, R25, RZ, PT ;  /* 0x000000ff1900720c */ /* 0x000fc60003fa5270 */
[----:B------:R-:W3:Y:S01]  /*3960*/  I2F.U32.RP R40, R33 ;  /* 0x0000002100287306 */ /* 0x000ee20000209000 */
[----:B0-----:R-:W-:-:S07]  /*3970*/  UISETP.NE.AND UP0, UPT, UR6, URZ, UPT ;  /* 0x000000ff0600728c */ /* 0x001fce000bf05270 */
[----:B-1----:R-:W0:Y:S01]  /*3980*/  MUFU.RCP R29, R29 ;  /* 0x0000001d001d7308 */ /* 0x002e220000001000 */
[----:B--2---:R-:W-:Y:S02]  /*3990*/  USEL UR6, UR5, 0x1, !UP0 ;  /* 0x0000000105067887 */ /* 0x004fe4000c000000 */
[----:B------:R-:W-:-:S05]  /*39a0*/  USEL UR9, UR4, 0x1, UP0 ;  /* 0x0000000104097887 */ /* 0x000fca0008000000 */
[----:B------:R-:W1:Y:S01]  /*39b0*/  I2F.U32.RP R36, R30 ;  /* 0x0000001e00247306 */ /* 0x000e620000209000 */
[----:B------:R-:W-:Y:S02]  /*39c0*/  UIMAD UR4, UR5, UR4, URZ ;  /* 0x00000004050472a4 */ /* 0x000fe4000f8e02ff */
[----:B------:R-:W-:-:S05]  /*39d0*/  UIMAD UR5, UR9, UR5, URZ ;  /* 0x00000005090572a4 */ /* 0x000fca000f8e02ff */
[----:B---3--:R-:W2:Y:S01]  /*39e0*/  MUFU.RCP R35, R40 ;  /* 0x0000002800237308 */ /* 0x008ea20000001000 */
[----:B0-----:R-:W-:Y:S01]  /*39f0*/  VIADD R38, R29, 0xffffffe ;  /* 0x0ffffffe1d267836 */ /* 0x001fe20000000000 */
[----:B------:R-:W-:-:S06]  /*3a00*/  IABS R29, R23 ;  /* 0x00000017001d7213 */ /* 0x000fcc0000000000 */
[----:B------:R-:W0:Y:S08]  /*3a10*/  F2I.FTZ.U32.TRUNC.NTZ R39, R38 ;  /* 0x0000002600277305 */ /* 0x000e30000021f000 */
[----:B-1----:R-:W1:Y:S01]  /*3a20*/  MUFU.RCP R34, R36 ;  /* 0x0000002400227308 */ /* 0x002e620000001000 */
[----:B--2---:R-:W-:Y:S01]  /*3a30*/  VIADD R35, R35, 0xffffffe ;  /* 0x0ffffffe23237836 */ /* 0x004fe20000000000 */
[----:B------:R-:W-:-:S02]  /*3a40*/  LOP3.LUT R40, R41, R26, RZ, 0x3c, !PT ;  /* 0x0000001a29287212 */ /* 0x000fc400078e3cff */
[----:B0-----:R-:W-:-:S04]  /*3a50*/  IADD3 R32, PT, PT, RZ, -R39, RZ ;  /* 0x80000027ff207210 */ /* 0x001fc80007ffe0ff */
[----:B------:R-:W0:Y:S01]  /*3a60*/  F2I.FTZ.U32.TRUNC.NTZ R35, R35 ;  /* 0x0000002300237305 */ /* 0x000e22000021f000 */
[----:B------:R-:W-:Y:S01]  /*3a70*/  IMAD.MOV.U32 R38, RZ, RZ, RZ ;  /* 0x000000ffff267224 */ /* 0x000fe200078e00ff */
[----:B------:R-:W-:Y:S01]  /*3a80*/  ISETP.GE.AND P2, PT, R40, RZ, PT ;  /* 0x000000ff2800720c */ /* 0x000fe20003f46270 */
[----:B------:R-:W-:-:S04]  /*3a90*/  IMAD R45, R32, R27, RZ ;  /* 0x0000001b202d7224 */ /* 0x000fc800078e02ff */
[----:B------:R-:W-:Y:S01]  /*3aa0*/  IMAD.HI.U32 R45, R39, R45, R38 ;  /* 0x0000002d272d7227 */ /* 0x000fe200078e0026 */
[----:B------:R-:W2:Y:S03]  /*3ab0*/  I2F.U32.RP R32, R29 ;  /* 0x0000001d00207306 */ /* 0x000ea60000209000 */
[----:B-1----:R-:W-:Y:S01]  /*3ac0*/  VIADD R38, R34, 0xffffffe ;  /* 0x0ffffffe22267836 */ /* 0x002fe20000000000 */
[----:B0-----:R-:W-:-:S04]  /*3ad0*/  IADD3 R34, PT, PT, RZ, -R35, RZ ;  /* 0x80000023ff227210 */ /* 0x001fc80007ffe0ff */
[----:B------:R-:W0:Y:S01]  /*3ae0*/  F2I.FTZ.U32.TRUNC.NTZ R39, R38 ;  /* 0x0000002600277305 */ /* 0x000e22000021f000 */
[----:B------:R-:W-:Y:S02]  /*3af0*/  IMAD R43, R34, R33, RZ ;  /* 0x00000021222b7224 */ /* 0x000fe400078e02ff */
[----:B------:R-:W-:-:S05]  /*3b00*/  IMAD.MOV.U32 R34, RZ, RZ, RZ ;  /* 0x000000ffff227224 */ /* 0x000fca00078e00ff */
[----:B--2---:R-:W1:Y:S01]  /*3b10*/  MUFU.RCP R32, R32 ;  /* 0x0000002000207308 */ /* 0x004e620000001000 */
[----:B------:R-:W-:-:S04]  /*3b20*/  IMAD.HI.U32 R35, R35, R43, R34 ;  /* 0x0000002b23237227 */ /* 0x000fc800078e0022 */
[----:B0-----:R-:W-:Y:S02]  /*3b30*/  IMAD.MOV R34, RZ, RZ, -R39 ;  /* 0x000000ffff227224 */ /* 0x001fe400078e0a27 */
[----:B------:R-:W-:Y:S02]  /*3b40*/  HFMA2 R38, -RZ, RZ, 0, 0 ;  /* 0x00000000ff267431 */ /* 0x000fe400000001ff */
[----:B------:R-:W-:-:S04]  /*3b50*/  IMAD R43, R34, R30, RZ ;  /* 0x0000001e222b7224 */ /* 0x000fc800078e02ff */
[----:B------:R-:W-:Y:S01]  /*3b60*/  IMAD.HI.U32 R36, R39, R43, R38 ;  /* 0x0000002b27247227 */ /* 0x000fe200078e0026 */
[----:B------:R-:W-:Y:S02]  /*3b70*/  IABS R38, R41 ;  /* 0x0000002900267213 */ /* 0x000fe40000000000 */
[----:B------:R-:W-:Y:S01]  /*3b80*/  IABS R39, R26 ;  /* 0x0000001a00277213 */ /* 0x000fe20000000000 */
[----:B-1----:R-:W-:Y:S02]  /*3b90*/  VIADD R42, R32, 0xffffffe ;  /* 0x0ffffffe202a7836 */ /* 0x002fe40000000000 */
[----:B------:R-:W-:Y:S02]  /*3ba0*/  IMAD.HI.U32 R32, R45, R38, RZ ;  /* 0x000000262d207227 */ /* 0x000fe400078e00ff */
[----:B------:R-:W0:Y:S02]  /*3bb0*/  F2I.FTZ.U32.TRUNC.NTZ R43, R42 ;  /* 0x0000002a002b7305 */ /* 0x000e24000021f000 */
[----:B------:R-:W-:-:S04]  /*3bc0*/  IMAD.MOV R39, RZ, RZ, -R39 ;  /* 0x000000ffff277224 */ /* 0x000fc800078e0a27 */
[----:B------:R-:W-:-:S05]  /*3bd0*/  IMAD R38, R32, R39, R38 ;  /* 0x0000002720267224 */ /* 0x000fca00078e0226 */
[----:B------:R-:W-:Y:S02]  /*3be0*/  ISETP.GT.U32.AND P3, PT, R27, R38, PT ;  /* 0x000000261b00720c */ /* 0x000fe40003f64070 */
[----:B0-----:R-:W-:Y:S01]  /*3bf0*/  IADD3 R34, PT, PT, RZ, -R43, RZ ;  /* 0x8000002bff227210 */ /* 0x001fe20007ffe0ff */
[----:B------:R-:W-:-:S04]  /*3c00*/  IMAD.MOV.U32 R42, RZ, RZ, RZ ;  /* 0x000000ffff2a7224 */ /* 0x000fc800078e00ff */
[----:B------:R-:W-:-:S06]  /*3c10*/  IMAD R39, R34, R29, RZ ;  /* 0x0000001d22277224 */ /* 0x000fcc00078e02ff */
[----:B------:R-:W-:Y:S01]  /*3c20*/  @!P3 IMAD.IADD R38, R38, 0x1, -R27 ;  /* 0x000000012626b824 */ /* 0x000fe200078e0a1b */
[----:B------:R-:W-:Y:S01]  /*3c30*/  @!P3 IADD3 R32, PT, PT, R32, 0x1, RZ ;  /* 0x000000012020b810 */ /* 0x000fe20007ffe0ff */
[----:B------:R-:W-:Y:S01]  /*3c40*/  IMAD.HI.U32 R34, R43, R39, R42 ;  /* 0x000000272b227227 */ /* 0x000fe200078e002a */
[----:B------:R-:W-:Y:S02]  /*3c50*/  IABS R39, R18 ;  /* 0x0000001200277213 */ /* 0x000fe40000000000 */
[----:B------:R-:W-:Y:S02]  /*3c60*/  ISETP.GE.U32.AND P0, PT, R38, R27, PT ;  /* 0x0000001b2600720c */ /* 0x000fe40003f06070 */
[----:B------:R-:W-:Y:S01]  /*3c70*/  IABS R27, R24 ;  /* 0x00000018001b7213 */ /* 0x000fe20000000000 */
[----:B------:R-:W-:Y:S01]  /*3c80*/  IMAD.HI.U32 R36, R36, R39, RZ ;  /* 0x0000002724247227 */ /* 0x000fe200078e00ff */
[----:B------:R-:W-:Y:S02]  /*3c90*/  IABS R38, R31 ;  /* 0x0000001f00267213 */ /* 0x000fe40000000000 */
[----:B------:R-:W-:-:S05]  /*3ca0*/  IADD3 R27, PT, PT, RZ, -R27, RZ ;  /* 0x8000001bff1b7210 */ /* 0x000fca0007ffe0ff */
[----:B------:R-:W-:Y:S02]  /*3cb0*/  IMAD R39, R36, R27, R39 ;  /* 0x0000001b24277224 */ /* 0x000fe400078e0227 */
[----:B------:R-:W-:Y:S02]  /*3cc0*/  IMAD.MOV.U32 R27, RZ, RZ, R38 ;  /* 0x000000ffff1b7224 */ /* 0x000fe400078e0026 */
[----:B------:R-:W-:Y:S01]  /*3cd0*/  @P0 VIADD R32, R32, 0x1 ;  /* 0x0000000120200836 */ /* 0x000fe20000000000 */
[----:B------:R-:W-:Y:S01]  /*3ce0*/  ISETP.GT.U32.AND P1, PT, R30, R39, PT ;  /* 0x000000271e00720c */ /* 0x000fe20003f24070 */
[----:B------:R-:W0:Y:S03]  /*3cf0*/  I2F.U32.RP R38, R27 ;  /* 0x0000001b00267306 */ /* 0x000e260000209000 */
[----:B------:R-:W-:Y:S02]  /*3d00*/  @!P2 IADD3 R32, PT, PT, -R32, RZ, RZ ;  /* 0x000000ff2020a210 */ /* 0x000fe40007ffe1ff */
[----:B------:R-:W-:-:S04]  /*3d10*/  @!P4 LOP3.LUT R32, RZ, R26, RZ, 0x33, !PT ;  /* 0x0000001aff20c212 */ /* 0x000fc800078e33ff */
[----:B------:R-:W-:Y:S01]  /*3d20*/  IABS R40, R32 ;  /* 0x0000002000287213 */ /* 0x000fe20000000000 */
[----:B------:R-:W-:Y:S02]  /*3d30*/  IMAD.MOV R42, RZ, RZ, -R32 ;  /* 0x000000ffff2a7224 */ /* 0x000fe400078e0a20 */
[----:B------:R-:W-:Y:S02]  /*3d40*/  @!P1 IMAD.IADD R39, R39, 0x1, -R30 ;  /* 0x0000000127279824 */ /* 0x000fe400078e0a1e */
[----:B------:R-:W-:Y:S01]  /*3d50*/  @!P1 VIADD R36, R36, 0x1 ;  /* 0x0000000124249836 */ /* 0x000fe20000000000 */
[----:B0-----:R-:W0:Y:S01]  /*3d60*/  MUFU.RCP R38, R38 ;  /* 0x0000002600267308 */ /* 0x001e220000001000 */
[----:B------:R-:W-:Y:S01]  /*3d70*/  ISETP.NE.AND P1, PT, R24, RZ, PT ;  /* 0x000000ff1800720c */ /* 0x000fe20003f25270 */
[----:B------:R-:W-:Y:S01]  /*3d80*/  IMAD R42, R26, R42, R41 ;  /* 0x0000002a1a2a7224 */ /* 0x000fe200078e0229 */
[----:B------:R-:W-:Y:S01]  /*3d90*/  ISETP.GE.U32.AND P3, PT, R39, R30, PT ;  /* 0x0000001e2700720c */ /* 0x000fe20003f66070 */
[----:B------:R-:W-:Y:S01]  /*3da0*/  IMAD.HI.U32 R35, R35, R40, RZ ;  /* 0x0000002823237227 */ /* 0x000fe200078e00ff */
[----:B------:R-:W-:-:S03]  /*3db0*/  LOP3.LUT R30, R18, R24, RZ, 0x3c, !PT ;  /* 0x00000018121e7212 */ /* 0x000fc600078e3cff */
[----:B------:R-:W-:Y:S01]  /*3dc0*/  IMAD.WIDE R42, R42, UR5, RZ ;  /* 0x000000052a2a7c25 */ /* 0x000fe2000f8e02ff */
[----:B------:R-:W-:-:S07]  /*3dd0*/  ISETP.GE.AND P0, PT, R30, RZ, PT ;  /* 0x000000ff1e00720c */ /* 0x000fce0003f06270 */
[----:B------:R-:W-:Y:S02]  /*3de0*/  @P3 VIADD R36, R36, 0x1 ;  /* 0x0000000124243836 */ /* 0x000fe40000000000 */
[----:B0-----:R-:W-:Y:S01]  /*3df0*/  VIADD R39, R38, 0xffffffe ;  /* 0x0ffffffe26277836 */ /* 0x001fe20000000000 */
[----:B------:R-:W-:Y:S02]  /*3e00*/  IABS R38, R25 ;  /* 0x0000001900267213 */ /* 0x000fe40000000000 */
[----:B------:R-:W-:Y:S02]  /*3e10*/  MOV R30, R36 ;  /* 0x00000024001e7202 */ /* 0x000fe40000000f00 */
[----:B------:R-:W-:Y:S01]  /*3e20*/  IABS R36, R23 ;  /* 0x0000001700247213 */ /* 0x000fe20000000000 */
[----:B------:R-:W0:Y:S01]  /*3e30*/  F2I.FTZ.U32.TRUNC.NTZ R39, R39 ;  /* 0x0000002700277305 */ /* 0x000e22000021f000 */
[----:B------:R-:W-:Y:S01]  /*3e40*/  IADD3 R38, PT, PT, RZ, -R38, RZ ;  /* 0x80000026ff267210 */ /* 0x000fe20007ffe0ff */
[----:B------:R-:W-:Y:S01]  /*3e50*/  @!P0 IMAD.MOV R30, RZ, RZ, -R30 ;  /* 0x000000ffff1e8224 */ /* 0x000fe200078e0a1e */
[----:B------:R-:W-:Y:S01]  /*3e60*/  @!P1 LOP3.LUT R30, RZ, R24, RZ, 0x33, !PT ;  /* 0x00000018ff1e9212 */ /* 0x000fe200078e33ff */
[----:B------:R-:W-:-:S02]  /*3e70*/  IMAD.MOV R36, RZ, RZ, -R36 ;  /* 0x000000ffff247224 */ /* 0x000fc400078e0a24 */
[----:B------:R-:W-:Y:S01]  /*3e80*/  IMAD R40, R35, R38, R40 ;  /* 0x0000002623287224 */ /* 0x000fe200078e0228 */
[----:B------:R-:W-:Y:S01]  /*3e90*/  IABS R41, R30 ;  /* 0x0000001e00297213 */ /* 0x000fe20000000000 */
[----:B------:R-:W-:-:S03]  /*3ea0*/  HFMA2 R38, -RZ, RZ, 0, 0 ;  /* 0x00000000ff267431 */ /* 0x000fc600000001ff */
[----:B------:R-:W-:Y:S01]  /*3eb0*/  ISETP.GT.U32.AND P3, PT, R33, R40, PT ;  /* 0x000000282100720c */ /* 0x000fe20003f64070 */
[----:B------:R-:W-:-:S04]  /*3ec0*/  IMAD.HI.U32 R34, R34, R41, RZ ;  /* 0x0000002922227227 */ /* 0x000fc800078e00ff */
[----:B0-----:R-:W-:Y:S02]  /*3ed0*/  IMAD.MOV R26, RZ, RZ, -R39 ;  /* 0x000000ffff1a7224 */ /* 0x001fe400078e0a27 */
[----:B------:R-:W-:Y:S02]  /*3ee0*/  IMAD R36, R34, R36, R41 ;  /* 0x0000002422247224 */ /* 0x000fe400078e0229 */
[----:B------:R-:W-:Y:S01]  /*3ef0*/  IMAD R41, R26, R27, RZ ;  /* 0x0000001b1a297224 */ /* 0x000fe200078e02ff */
[----:B------:R-:W-:Y:S02]  /*3f00*/  IABS R26, R31 ;  /* 0x0000001f001a7213 */ /* 0x000fe40000000000 */
[----:B------:R-:W-:Y:S01]  /*3f10*/  ISETP.GT.U32.AND P1, PT, R29, R36, PT ;  /* 0x000000241d00720c */ /* 0x000fe20003f24070 */
[----:B------:R-:W-:Y:S01]  /*3f20*/  IMAD.HI.U32 R39, R39, R41, R38 ;  /* 0x0000002927277227 */ /* 0x000fe200078e0026 */
[----:B------:R-:W-:Y:S02]  /*3f30*/  IABS R38, R20 ;  /* 0x0000001400267213 */ /* 0x000fe40000000000 */
[----:B------:R-:W-:Y:S01]  /*3f40*/  @!P3 IADD3 R35, PT, PT, R35, 0x1, RZ ;  /* 0x000000012323b810 */ /* 0x000fe20007ffe0ff */
[----:B------:R-:W-:-:S02]  /*3f50*/  IMAD.MOV R26, RZ, RZ, -R26 ;  /* 0x000000ffff1a7224 */ /* 0x000fc400078e0a1a */
[----:B------:R-:W-:-:S04]  /*3f60*/  IMAD.HI.U32 R39, R39, R38, RZ ;  /* 0x0000002627277227 */ /* 0x000fc800078e00ff */
[----:B------:R-:W-:Y:S02]  /*3f70*/  IMAD R26, R39, R26, R38 ;  /* 0x0000001a271a7224 */ /* 0x000fe400078e0226 */
[----:B------:R-:W-:Y:S02]  /*3f80*/  @!P3 IMAD.IADD R40, R40, 0x1, -R33 ;  /* 0x000000012828b824 */ /* 0x000fe400078e0a21 */
[----:B------:R-:W-:Y:S01]  /*3f90*/  @!P1 IMAD.IADD R36, R36, 0x1, -R29 ;  /* 0x0000000124249824 */ /* 0x000fe200078e0a1d */
[----:B------:R-:W-:Y:S01]  /*3fa0*/  ISETP.GT.U32.AND P0, PT, R27, R26, PT ;  /* 0x0000001a1b00720c */ /* 0x000fe20003f04070 */
[----:B------:R-:W-:Y:S01]  /*3fb0*/  @!P1 VIADD R34, R34, 0x1 ;  /* 0x0000000122229836 */ /* 0x000fe20000000000 */
[----:B------:R-:W-:Y:S02]  /*3fc0*/  ISETP.GE.U32.AND P6, PT, R40, R33, PT ;  /* 0x000000212800720c */ /* 0x000fe40003fc6070 */
[----:B------:R-:W-:-:S09]  /*3fd0*/  ISETP.NE.AND P1, PT, R23, RZ, PT ;  /* 0x000000ff1700720c */ /* 0x000fd20003f25270 */
[----:B------:R-:W-:Y:S01]  /*3fe0*/  @!P0 IMAD.IADD R26, R26, 0x1, -R27 ;  /* 0x000000011a1a8824 */ /* 0x000fe200078e0a1b */
[----:B------:R-:W-:Y:S01]  /*3ff0*/  @!P0 IADD3 R39, PT, PT, R39, 0x1, RZ ;  /* 0x0000000127278810 */ /* 0x000fe20007ffe0ff */
[----:B------:R-:W-:Y:S01]  /*4000*/  @P6 VIADD R35, R35, 0x1 ;  /* 0x0000000123236836 */ /* 0x000fe20000000000 */
[----:B------:R-:W-:Y:S02]  /*4010*/  ISETP.NE.AND P0, PT, R31, RZ, PT ;  /* 0x000000ff1f00720c */ /* 0x000fe40003f05270 */
[----:B------:R-:W-:Y:S02]  /*4020*/  ISETP.GE.U32.AND P4, PT, R26, R27, PT ;  /* 0x0000001b1a00720c */ /* 0x000fe40003f86070 */
[----:B------:R-:W-:Y:S02]  /*4030*/  LOP3.LUT R26, R20, R31, RZ, 0x3c, !PT ;  /* 0x0000001f141a7212 */ /* 0x000fe400078e3cff */
[----:B------:R-:W-:Y:S02]  /*4040*/  LOP3.LUT R27, R32, R25, RZ, 0x3c, !PT ;  /* 0x00000019201b7212 */ /* 0x000fe400078e3cff */
[----:B------:R-:W-:-:S02]  /*4050*/  ISETP.GE.AND P2, PT, R26, RZ, PT ;  /* 0x000000ff1a00720c */ /* 0x000fc40003f46270 */
[----:B------:R-:W-:-:S05]  /*4060*/  LOP3.LUT R26, R30, R23, RZ, 0x3c, !PT ;  /* 0x000000171e1a7212 */ /* 0x000fca00078e3cff */
[----:B------:R-:W-:Y:S01]  /*4070*/  @P4 VIADD R39, R39, 0x1 ;  /* 0x0000000127274836 */ /* 0x000fe20000000000 */
[----:B------:R-:W-:-:S05]  /*4080*/  ISETP.GE.U32.AND P4, PT, R36, R29, PT ;  /* 0x0000001d2400720c */ /* 0x000fca0003f86070 */
[----:B------:R-:W-:Y:S02]  /*4090*/  @!P2 IADD3 R39, PT, PT, -R39, RZ, RZ ;  /* 0x000000ff2727a210 */ /* 0x000fe40007ffe1ff */
[----:B------:R-:W-:Y:S02]  /*40a0*/  ISETP.GE.AND P2, PT, R27, RZ, PT ;  /* 0x000000ff1b00720c */ /* 0x000fe40003f46270 */
[----:B------:R-:W-:Y:S02]  /*40b0*/  @!P0 LOP3.LUT R39, RZ, R31, RZ, 0x33, !PT ;  /* 0x0000001fff278212 */ /* 0x000fe400078e33ff */
[----:B------:R-:W-:Y:S02]  /*40c0*/  ISETP.GE.AND P0, PT, R26, RZ, PT ;  /* 0x000000ff1a00720c */ /* 0x000fe40003f06270 */
[----:B------:R-:W-:Y:S01]  /*40d0*/  @P4 IADD3 R34, PT, PT, R34, 0x1, RZ ;  /* 0x0000000122224810 */ /* 0x000fe20007ffe0ff */
[----:B------:R-:W-:Y:S01]  /*40e0*/  IMAD.WIDE R40, R39, UR6, RZ ;  /* 0x0000000627287c25 */ /* 0x000fe2000f8e02ff */
[----:B------:R-:W-:Y:S01]  /*40f0*/  USHF.R.S32.HI UR6, URZ, 0x1f, UR9 ;  /* 0x0000001fff067899 */ /* 0x000fe20008011409 */
[----:B------:R-:W-:-:S02]  /*4100*/  IADD3 R27, PT, PT, -R30, RZ, RZ ;  /* 0x000000ff1e1b7210 */ /* 0x000fc40007ffe1ff */
[----:B------:R-:W-:Y:S02]  /*4110*/  IMAD.MOV R39, RZ, RZ, -R39 ;  /* 0x000000ffff277224 */ /* 0x000fe400078e0a27 */
[----:B------:R-:W-:Y:S01]  /*4120*/  IMAD.WIDE.U32 R40, R19, UR9, R40 ;  /* 0x0000000913287c25 */ /* 0x000fe2000f8e0028 */
[----:B------:R-:W-:-:S03]  /*4130*/  UIMAD UR9, UR18, UR9, URZ ;  /* 0x00000009120972a4 */ /* 0x000fc6000f8e02ff */
[----:B------:R-:W-:Y:S01]  /*4140*/  @!P2 IMAD.MOV R35, RZ, RZ, -R35 ;  /* 0x000000ffff23a224 */ /* 0x000fe200078e0a23 */
[----:B------:R-:W-:Y:S01]  /*4150*/  @!P5 LOP3.LUT R35, RZ, R25, RZ, 0x33, !PT ;  /* 0x00000019ff23d212 */ /* 0x000fe200078e33ff */
[----:B------:R-:W-:Y:S01]  /*4160*/  IMAD R41, R19, UR6, R41 ;  /* 0x0000000613297c24 */ /* 0x000fe2000f8e0229 */
[----:B------:R-:W-:Y:S01]  /*4170*/  UIMAD UR6, UR8, UR4, URZ ;  /* 0x00000004080672a4 */ /* 0x000fe2000f8e02ff */
[----:B------:R-:W-:Y:S02]  /*4180*/  IMAD R39, R31, R39, R20 ;  /* 0x000000271f277224 */ /* 0x000fe400078e0214 */
[----:B------:R-:W-:Y:S01]  /*4190*/  @!P0 IMAD.MOV R34, RZ, RZ, -R34 ;  /* 0x000000ffff228224 */ /* 0x000fe200078e0a22 */
[----:B------:R-:W-:Y:S01]  /*41a0*/  @!P1 LOP3.LUT R34, RZ, R23, RZ, 0x33, !PT ;  /* 0x00000017ff229212 */ /* 0x000fe200078e33ff */
[----:B------:R-:W-:Y:S02]  /*41b0*/  IMAD.MOV R20, RZ, RZ, -R35 ;  /* 0x000000ffff147224 */ /* 0x000fe400078e0a23 */
[----:B------:R-:W-:Y:S01]  /*41c0*/  IMAD.WIDE R40, R39, UR4, R40 ;  /* 0x0000000427287c25 */ /* 0x000fe2000f8e0228 */
[----:B------:R-:W-:Y:S01]  /*41d0*/  IADD3 R19, PT, PT, -R34, RZ, RZ ;  /* 0x000000ff22137210 */ /* 0x000fe20007ffe1ff */
[----:B------:R-:W0:Y:S02]  /*41e0*/  LDCU.64 UR4, c[0x0][0x420] ;  /* 0x00008400ff0477ac */ /* 0x000e240008000a00 */
[----:B------:R-:W-:-:S04]  /*41f0*/  IMAD.WIDE R38, R35, UR7, RZ ;  /* 0x0000000723267c25 */ /* 0x000fc8000f8e02ff */
[----:B------:R-:W-:Y:S01]  /*4200*/  IMAD R27, R24, R27, R18 ;  /* 0x0000001b181b7224 */ /* 0x000fe200078e0212 */
[----:B------:R-:W-:Y:S01]  /*4210*/  IADD3 R18, P1, P0, R38, R40, R42 ;  /* 0x0000002826127210 */ /* 0x000fe2000783e02a */
[----:B------:R-:W-:Y:S02]  /*4220*/  IMAD R20, R25, R20, R32 ;  /* 0x0000001419147224 */ /* 0x000fe400078e0220 */
[----:B------:R-:W-:Y:S01]  /*4230*/  IMAD.WIDE R24, R27, UR9, RZ ;  /* 0x000000091b187c25 */ /* 0x000fe2000f8e02ff */
[----:B------:R-:W-:-:S03]  /*4240*/  IADD3.X R39, PT, PT, R39, R41, R43, P1, P0 ;  /* 0x0000002927277210 */ /* 0x000fc60000fe042b */
        /* <DEDUP_REMOVED lines=12> */
.L_x_246:
[----:B------:R-:W0:Y:S01]  /*4310*/  LDC.64 R20, c[0x0][0x420] ;  /* 0x00010800ff147b82 */ /* 0x000e220000000a00 */
[----:B------:R-:W-:-:S05]  /*4320*/  IADD3 R18, PT, PT, R28, UR16, RZ ;  /* 0x000000101c127c10 */ /* 0x000fca000fffe0ff */
[----:B0-----:R-:W-:-:S05]  /*4330*/  IMAD.WIDE.U32 R18, R18, 0x4, R20 ;  /* 0x0000000412127825 */ /* 0x001fca00078e0014 */
[----:B------:R1:W-:Y:S02]  /*4340*/  STG.E desc[UR10][R18.64], R2 ;  /* 0x0000000212007986 */ /* 0x0003e4000c10190a */
.L_x_245:
[----:B------:R-:W-:Y:S05]  /*4350*/  BSYNC.RECONVERGENT B1 ;  /* 0x0000000000017941 */ /* 0x000fea0003800200 */
.L_x_244:
[----:B------:R-:W2:Y:S01]  /*4360*/  LDCU UR8, c[0x0][0x534] ;  /* 0x0000a680ff0877ac */ /* 0x000ea20008000800 */
[----:B------:R-:W3:Y:S01]  /*4370*/  S2R R31, SR_CgaCtaId ;  /* 0x00000000001f7919 */ /* 0x000ee20000008800 */
[----:B01----:R-:W-:Y:S01]  /*4380*/  LOP3.LUT R18, R0, 0x7, RZ, 0xc0, !PT ;  /* 0x0000000700127812 */ /* 0x003fe200078ec0ff */
[----:B------:R-:W-:Y:S01]  /*4390*/  IMAD.SHL.U32 R32, R28, 0x4, RZ ;  /* 0x000000041c207824 */ /* 0x000fe200078e00ff */
[----:B------:R-:W-:Y:S01]  /*43a0*/  MOV R22, 0x400 ;  /* 0x0000040000167802 */ /* 0x000fe20000000f00 */
[----:B------:R-:W0:Y:S01]  /*43b0*/  S2UR UR7, SR_CTAID.X ;  /* 0x00000000000779c3 */ /* 0x000e220000002500 */
[C---:B------:R-:W-:Y:S02]  /*43c0*/  LOP3.LUT R20, R18.reuse, 0x8, RZ, 0xfc, !PT ;  /* 0x0000000812147812 */ /* 0x040fe400078efcff */
[----:B------:R-:W-:-:S05]  /*43d0*/  LOP3.LUT R19, R18, 0x10, RZ, 0xfc, !PT ;  /* 0x0000001012137812 */ /* 0x000fca00078efcff */
[----:B------:R-:W1:Y:S01]  /*43e0*/  LDC R30, c[0x0][0x44c] ;  /* 0x00011300ff1e7b82 */ /* 0x000e620000000800 */
[----:B--2---:R-:W-:Y:S01]  /*43f0*/  ISETP.GE.AND P1, PT, R18, UR8, PT ;  /* 0x0000000812007c0c */ /* 0x004fe2000bf26270 */
[----:B------:R-:W-:Y:S01]  /*4400*/  UISETP.GE.AND UP0, UPT, UR8, 0x1, UPT ;  /* 0x000000010800788c */ /* 0x000fe2000bf06270 */
[----:B------:R-:W-:Y:S02]  /*4410*/  ISETP.GE.AND P0, PT, R20, UR8, PT ;  /* 0x0000000814007c0c */ /* 0x000fe4000bf06270 */
[C---:B------:R-:W-:Y:S02]  /*4420*/  ISETP.GT.U32.OR P1, PT, R0.reuse, 0x7f, P1 ;  /* 0x0000007f0000780c */ /* 0x040fe40000f24470 */
[----:B------:R-:W-:Y:S02]  /*4430*/  ISETP.GT.U32.OR P0, PT, R0, 0x7f, P0 ;  /* 0x0000007f0000780c */ /* 0x000fe40000704470 */
[----:B------:R-:W-:Y:S02]  /*4440*/  ISETP.GE.AND P6, PT, R19, UR8, PT ;  /* 0x0000000813007c0c */ /* 0x000fe4000bfc6270 */
[C---:B------:R-:W-:Y:S01]  /*4450*/  LOP3.LUT R20, R18.reuse, 0x18, RZ, 0xfc, !PT ;  /* 0x0000001812147812 */ /* 0x040fe200078efcff */
[----:B0-----:R-:W-:Y:S01]  /*4460*/  USHF.L.U32 UR7, UR7, 0x4, URZ ;  /* 0x0000000407077899 */ /* 0x001fe200080006ff */
[----:B------:R-:W-:-:S02]  /*4470*/  LOP3.LUT R19, R18, 0x20, RZ, 0xfc, !PT ;  /* 0x0000002012137812 */ /* 0x000fc400078efcff */
[----:B------:R-:W-:Y:S02]  /*4480*/  ISETP.GE.AND P5, PT, R20, UR8, PT ;  /* 0x0000000814007c0c */ /* 0x000fe4000bfa6270 */
[----:B------:R-:W-:Y:S01]  /*4490*/  ISETP.GE.AND P4, PT, R19, UR8, PT ;  /* 0x0000000813007c0c */ /* 0x000fe2000bf86270 */
[----:B------:R-:W-:Y:S01]  /*44a0*/  @!P1 FADD.FTZ R37, -R2, R37 ;  /* 0x0000002502259221 */ /* 0x000fe20000010100 */
[----:B------:R-:W-:Y:S01]  /*44b0*/  ISETP.GT.U32.OR P6, PT, R0, 0x7f, P6 ;  /* 0x0000007f0000780c */ /* 0x000fe200037c4470 */
[----:B------:R-:W-:Y:S01]  /*44c0*/  @!P0 FADD.FTZ R19, -R2, R16 ;  /* 0x0000001002138221 */ /* 0x000fe20000010100 */
[----:B---3--:R-:W-:Y:S01]  /*44d0*/  LEA R31, R31, R22, 0x18 ;  /* 0x000000161f1f7211 */ /* 0x008fe200078ec0ff */
[----:B------:R-:W-:Y:S01]  /*44e0*/  @!P1 FMUL.FTZ R20, R37, 1.4426950216293334961 ;  /* 0x3fb8aa3b25149820 */ /* 0x000fe20000410000 */
[----:B------:R-:W-:Y:S01]  /*44f0*/  ISETP.GT.U32.OR P5, PT, R0, 0x7f, P5 ;  /* 0x0000007f0000780c */ /* 0x000fe20002fa4470 */
[----:B------:R-:W-:Y:S01]  /*4500*/  @!P0 FMUL.FTZ R19, R19, 1.4426950216293334961 ;  /* 0x3fb8aa3b13138820 */ /* 0x000fe20000410000 */
[----:B------:R-:W-:Y:S01]  /*4510*/  LOP3.LUT R16, R18, 0x28, RZ, 0xfc, !PT ;  /* 0x0000002812107812 */ /* 0x000fe200078efcff */
[----:B------:R-:W-:Y:S01]  /*4520*/  IMAD.IADD R21, R31, 0x1, R32 ;  /* 0x000000011f157824 */ /* 0x000fe200078e0220 */
[----:B------:R-:W-:Y:S01]  /*4530*/  ISETP.GT.U32.OR P4, PT, R0, 0x7f, P4 ;  /* 0x0000007f0000780c */ /* 0x000fe20002784470 */
[----:B------:R-:W0:Y:S01]  /*4540*/  @!P1 MUFU.EX2 R20, R20 ;  /* 0x0000001400149308 */ /* 0x000e220000000800 */
[----:B------:R-:W-:Y:S01]  /*4550*/  ISETP.GE.AND P3, PT, R16, UR8, PT ;  /* 0x0000000810007c0c */ /* 0x000fe2000bf66270 */
[C---:B------:R-:W-:Y:S01]  /*4560*/  IMAD R21, R18.reuse, 0x44, R21 ;  /* 0x0000004412157824 */ /* 0x040fe200078e0215 */
[----:B------:R-:W-:Y:S01]  /*4570*/  LOP3.LUT R16, R18, 0x30, RZ, 0xfc, !PT ;  /* 0x0000003012107812 */ /* 0x000fe200078efcff */
[----:B------:R-:W2:Y:S01]  /*4580*/  @!P0 MUFU.EX2 R19, R19 ;  /* 0x0000001300138308 */ /* 0x000ea20000000800 */
[----:B------:R-:W-:Y:S01]  /*4590*/  @!P6 FADD.FTZ R17, -R2, R17 ;  /* 0x000000110211e221 */ /* 0x000fe20000010100 */
[----:B------:R-:W-:-:S02]  /*45a0*/  LOP3.LUT R22, R18, 0x38, RZ, 0xfc, !PT ;  /* 0x0000003812167812 */ /* 0x000fc400078efcff */
[----:B------:R-:W-:Y:S01]  /*45b0*/  @!P5 FADD.FTZ R23, -R2, R14 ;  /* 0x0000000e0217d221 */ /* 0x000fe20000010100 */
[----:B------:R-:W-:Y:S01]  /*45c0*/  @!P6 FMUL.FTZ R17, R17, 1.4426950216293334961 ;  /* 0x3fb8aa3b1111e820 */ /* 0x000fe20000410000 */
[----:B------:R-:W-:Y:S02]  /*45d0*/  ISETP.GE.AND P2, PT, R16, UR8, PT ;  /* 0x0000000810007c0c */ /* 0x000fe4000bf46270 */
[----:B------:R-:W-:Y:S01]  /*45e0*/  ISETP.GT.U32.OR P3, PT, R0, 0x7f, P3 ;  /* 0x0000007f0000780c */ /* 0x000fe20001f64470 */
[----:B------:R-:W3:Y:S01]  /*45f0*/  @!P6 MUFU.EX2 R16, R17 ;  /* 0x000000110010e308 */ /* 0x000ee20000000800 */
[----:B0-----:R0:W-:Y:S01]  /*4600*/  @!P1 STS [R21], R20 ;  /* 0x0000001415009388 */ /* 0x0011e20000000800 */
[----:B------:R-:W-:Y:S01]  /*4610*/  LOP3.LUT R14, R18, 0x40, RZ, 0xfc, !PT ;  /* 0x00000040120e7812 */ /* 0x000fe200078efcff */
[----:B------:R-:W-:Y:S01]  /*4620*/  @!P5 FMUL.FTZ R23, R23, 1.4426950216293334961 ;  /* 0x3fb8aa3b1717d820 */ /* 0x000fe20000410000 */
[----:B------:R-:W-:Y:S01]  /*4630*/  ISETP.GE.AND P1, PT, R22, UR8, PT ;  /* 0x0000000816007c0c */ /* 0x000fe2000bf26270 */
[----:B--2---:R-:W-:Y:S01]  /*4640*/  @!P0 STS [R21+0x220], R19 ;  /* 0x0002201315008388 */ /* 0x004fe20000000800 */
[----:B------:R-:W-:Y:S01]  /*4650*/  ISETP.GE.AND P0, PT, R14, UR8, PT ;  /* 0x000000080e007c0c */ /* 0x000fe2000bf06270 */
[----:B------:R-:W-:Y:S01]  /*4660*/  @!P4 FADD.FTZ R15, -R2, R15 ;  /* 0x0000000f020fc221 */ /* 0x000fe20000010100 */
[C---:B------:R-:W-:Y:S01]  /*4670*/  ISETP.GT.U32.OR P1, PT, R0.reuse, 0x7f, P1 ;  /* 0x0000007f0000780c */ /* 0x040fe20000f24470 */
[----:B------:R-:W2:Y:S01]  /*4680*/  @!P5 MUFU.EX2 R22, R23 ;  /* 0x000000170016d308 */ /* 0x000ea20000000800 */
[C---:B------:R-:W-:Y:S01]  /*4690*/  ISETP.GT.U32.OR P2, PT, R0.reuse, 0x7f, P2 ;  /* 0x0000007f0000780c */ /* 0x040fe20001744470 */
[----:B------:R-:W-:Y:S01]  /*46a0*/  @!P4 FMUL.FTZ R15, R15, 1.4426950216293334961 ;  /* 0x3fb8aa3b0f0fc820 */ /* 0x000fe20000410000 */
[----:B------:R-:W-:Y:S01]  /*46b0*/  ISETP.GT.U32.OR P0, PT, R0, 0x7f, P0 ;  /* 0x0000007f0000780c */ /* 0x000fe20000704470 */
[----:B------:R-:W-:Y:S01]  /*46c0*/  @!P3 FADD.FTZ R12, -R2, R12 ;  /* 0x0000000c020cb221 */ /* 0x000fe20000010100 */
[----:B------:R-:W-:Y:S01]  /*46d0*/  LOP3.LUT R14, R18, 0x48, RZ, 0xfc, !PT ;  /* 0x00000048120e7812 */ /* 0x000fe200078efcff */
[----:B---3--:R3:W-:Y:S02]  /*46e0*/  @!P6 STS [R21+0x440], R16 ;  /* 0x000440101500e388 */ /* 0x0087e40000000800 */
[----:B------:R-:W-:Y:S01]  /*46f0*/  @!P3 FMUL.FTZ R12, R12, 1.4426950216293334961 ;  /* 0x3fb8aa3b0c0cb820 */ /* 0x000fe20000410000 */
[----:B------:R-:W-:-:S03]  /*4700*/  ISETP.GE.AND P6, PT, R14, UR8, PT ;  /* 0x000000080e007c0c */ /* 0x000fc6000bfc6270 */
[----:B------:R-:W-:Y:S01]  /*4710*/  @!P1 FADD.FTZ R14, -R2, R10 ;  /* 0x0000000a020e9221 */ /* 0x000fe20000010100 */
[----:B------:R-:W-:Y:S01]  /*4720*/  LOP3.LUT R10, R18, 0x50, RZ, 0xfc, !PT ;  /* 0x00000050120a7812 */ /* 0x000fe200078efcff */
[C---:B------:R-:W-:Y:S01]  /*4730*/  @!P2 FADD.FTZ R13, -R2.reuse, R13 ;  /* 0x0000000d020da221 */ /* 0x040fe20000010100 */
[----:B--2---:R-:W-:Y:S01]  /*4740*/  @!P5 STS [R21+0x660], R22 ;  /* 0x000660161500d388 */ /* 0x004fe20000000800 */
[----:B------:R-:W-:Y:S01]  /*4750*/  @!P0 FADD.FTZ R11, -R2, R11 ;  /* 0x0000000b020b8221 */ /* 0x000fe20000010100 */
[----:B0-----:R-:W0:Y:S01]  /*4760*/  @!P4 MUFU.EX2 R20, R15 ;  /* 0x0000000f0014c308 */ /* 0x001e220000000800 */
[----:B------:R-:W-:Y:S01]  /*4770*/  @!P1 FMUL.FTZ R14, R14, 1.4426950216293334961 ;  /* 0x3fb8aa3b0e0e9820 */ /* 0x000fe20000410000 */
[----:B------:R-:W-:Y:S01]  /*4780*/  ISETP.GE.AND P5, PT, R10, UR8, PT ;  /* 0x000000080a007c0c */ /* 0x000fe2000bfa6270 */
[----:B------:R-:W-:Y:S01]  /*4790*/  @!P2 FMUL.FTZ R13, R13, 1.4426950216293334961 ;  /* 0x3fb8aa3b0d0da820 */ /* 0x000fe20000410000 */
[----:B------:R-:W2:Y:S01]  /*47a0*/  @!P3 MUFU.EX2 R12, R12 ;  /* 0x0000000c000cb308 */ /* 0x000ea20000000800 */
[----:B------:R-:W-:Y:S01]  /*47b0*/  LOP3.LUT R10, R18, 0x58, RZ, 0xfc, !PT ;  /* 0x00000058120a7812 */ /* 0x000fe200078efcff */
[----:B------:R-:W-:Y:S01]  /*47c0*/  @!P0 FMUL.FTZ R11, R11, 1.4426950216293334961 ;  /* 0x3fb8aa3b0b0b8820 */ /* 0x000fe20000410000 */
[C---:B------:R-:W-:Y:S01]  /*47d0*/  ISETP.GT.U32.OR P6, PT, R0.reuse, 0x7f, P6 ;  /* 0x0000007f0000780c */ /* 0x040fe200037c4470 */
[----:B------:R-:W4:Y:S01]  /*47e0*/  @!P1 MUFU.EX2 R14, R14 ;  /* 0x0000000e000e9308 */ /* 0x000f220000000800 */
[----:B------:R-:W-:-:S03]  /*47f0*/  ISETP.GT.U32.OR P5, PT, R0, 0x7f, P5 ;  /* 0x0000007f0000780c */ /* 0x000fc60002fa4470 */
[----:B---3--:R-:W3:Y:S01]  /*4800*/  @!P2 MUFU.EX2 R16, R13 ;  /* 0x0000000d0010a308 */ /* 0x008ee20000000800 */
[----:B0-----:R-:W-:Y:S01]  /*4810*/  @!P4 STS [R21+0x880], R20 ;  /* 0x000880141500c388 */ /* 0x001fe20000000800 */
[----:B------:R-:W-:Y:S02]  /*4820*/  ISETP.GE.AND P4, PT, R10, UR8, PT ;  /* 0x000000080a007c0c */ /* 0x000fe4000bf86270 */
[----:B------:R-:W0:Y:S01]  /*4830*/  @!P0 MUFU.EX2 R10, R11 ;  /* 0x0000000b000a8308 */ /* 0x000e220000000800 */
[----:B------:R-:W-:Y:S01]  /*4840*/  LOP3.LUT R15, R18, 0x60, RZ, 0xfc, !PT ;  /* 0x00000060120f7812 */ /* 0x000fe200078efcff */
[----:B--2---:R2:W-:Y:S01]  /*4850*/  @!P3 STS [R21+0xaa0], R12 ;  /* 0x000aa00c1500b388 */ /* 0x0045e20000000800 */
[----:B------:R-:W-:Y:S01]  /*4860*/  ISETP.GT.U32.OR P4, PT, R0, 0x7f, P4 ;  /* 0x0000007f0000780c */ /* 0x000fe20002784470 */
[----:B------:R-:W-:Y:S01]  /*4870*/  @!P6 FADD.FTZ R8, -R2, R8 ;  /* 0x000000080208e221 */ /* 0x000fe20000010100 */
[----:B------:R-:W-:Y:S01]  /*4880*/  ISETP.GE.AND P3, PT, R15, UR8, PT ;  /* 0x000000080f007c0c */ /* 0x000fe2000bf66270 */
[----:B----4-:R-:W-:Y:S01]  /*4890*/  @!P1 STS [R21+0xee0], R14 ;  /* 0x000ee00e15009388 */ /* 0x010fe20000000800 */
[----:B------:R-:W-:Y:S01]  /*48a0*/  LOP3.LUT R15, R18, 0x70, RZ, 0xfc, !PT ;  /* 0x00000070120f7812 */ /* 0x000fe200078efcff */
[----:B------:R-:W-:Y:S01]  /*48b0*/  @!P5 FADD.FTZ R9, -R2, R9 ;  /* 0x000000090209d221 */ /* 0x000fe20000010100 */
[----:B------:R-:W-:Y:S01]  /*48c0*/  ISETP.GT.U32.OR P3, PT, R0, 0x7f, P3 ;  /* 0x0000007f0000780c */ /* 0x000fe20001f64470 */
[----:B---3--:R-:W-:Y:S01]  /*48d0*/  @!P2 STS [R21+0xcc0], R16 ;  /* 0x000cc0101500a388 */ /* 0x008fe20000000800 */
[----:B------:R-:W-:Y:S01]  /*48e0*/  LOP3.LUT R13, R18, 0x68, RZ, 0xfc, !PT ;  /* 0x00000068120d7812 */ /* 0x000fe200078efcff */
[----:B------:R-:W-:Y:S01]  /*48f0*/  @!P6 FMUL.FTZ R8, R8, 1.4426950216293334961 ;  /* 0x3fb8aa3b0808e820 */ /* 0x000fe20000410000 */
[----:B------:R-:W-:Y:S01]  /*4900*/  LOP3.LUT R18, R18, 0x78, RZ, 0xfc, !PT ;  /* 0x0000007812127812 */ /* 0x000fe200078efcff */
[----:B0-----:R0:W-:Y:S01]  /*4910*/  @!P0 STS [R21+0x1100], R10 ;  /* 0x0011000a15008388 */ /* 0x0011e20000000800 */
[----:B------:R-:W-:Y:S01]  /*4920*/  ISETP.GE.AND P2, PT, R13, UR8, PT ;  /* 0x000000080d007c0c */ /* 0x000fe2000bf46270 */
[----:B------:R-:W-:Y:S01]  /*4930*/  @!P4 FADD.FTZ R6, -R2, R6 ;  /* 0x000000060206c221 */ /* 0x000fe20000010100 */
[----:B------:R-:W-:Y:S01]  /*4940*/  ISETP.GE.AND P1, PT, R15, UR8, PT ;  /* 0x000000080f007c0c */ /* 0x000fe2000bf26270 */
[----:B------:R-:W-:Y:S01]  /*4950*/  @!P5 FMUL.FTZ R9, R9, 1.4426950216293334961 ;  /* 0x3fb8aa3b0909d820 */ /* 0x000fe20000410000 */
[----:B------:R-:W-:Y:S01]  /*4960*/  ISETP.GE.AND P0, PT, R18, UR8, PT ;  /* 0x0000000812007c0c */ /* 0x000fe2000bf06270 */
[----:B------:R-:W-:Y:S01]  /*4970*/  @!P4 FMUL.FTZ R6, R6, 1.4426950216293334961 ;  /* 0x3fb8aa3b0606c820 */ /* 0x000fe20000410000 */
[----:B------:R-:W-:Y:S01]  /*4980*/  ISETP.GT.U32.OR P2, PT, R0, 0x7f, P2 ;  /* 0x0000007f0000780c */ /* 0x000fe20001744470 */
[----:B------:R-:W-:Y:S01]  /*4990*/  @!P3 FADD.FTZ R7, -R2, R7 ;  /* 0x000000070207b221 */ /* 0x000fe20000010100 */
[C---:B------:R-:W-:Y:S01]  /*49a0*/  ISETP.GT.U32.OR P1, PT, R0.reuse, 0x7f, P1 ;  /* 0x0000007f0000780c */ /* 0x040fe20000f24470 */
[----:B------:R-:W3:Y:S01]  /*49b0*/  @!P6 MUFU.EX2 R8, R8 ;  /* 0x000000080008e308 */ /* 0x000ee20000000800 */
[C---:B------:R-:W-:Y:S01]  /*49c0*/  ISETP.GT.U32.OR P0, PT, R0.reuse, 0x7f, P0 ;  /* 0x0000007f0000780c */ /* 0x040fe20000704470 */
[----:B------:R-:W-:Y:S01]  /*49d0*/  @!P3 FMUL.FTZ R7, R7, 1.4426950216293334961 ;  /* 0x3fb8aa3b0707b820 */ /* 0x000fe20000410000 */
[----:B------:R-:W-:Y:S01]  /*49e0*/  IMAD.SHL.U32 R15, R0, 0x4, RZ ;  /* 0x00000004000f7824 */ /* 0x000fe200078e00ff */
[----:B------:R-:W4:Y:S01]  /*49f0*/  @!P4 MUFU.EX2 R6, R6 ;  /* 0x000000060006c308 */ /* 0x000f220000000800 */
[----:B------:R-:W-:-:S02]  /*4a00*/  IMAD.MOV.U32 R0, RZ, RZ, RZ ;  /* 0x000000ffff007224 */ /* 0x000fc400078e00ff */
[----:B------:R-:W-:Y:S01]  /*4a10*/  IMAD.MOV.U32 R13, RZ, RZ, RZ ;  /* 0x000000ffff0d7224 */ /* 0x000fe200078e00ff */
[----:B--2---:R-:W2:Y:S01]  /*4a20*/  @!P3 MUFU.EX2 R12, R7 ;  /* 0x00000007000cb308 */ /* 0x004ea20000000800 */
[----:B------:R-:W-:Y:S01]  /*4a30*/  LOP3.LUT R15, R15, 0x1c, RZ, 0xc0, !PT ;  /* 0x0000001c0f0f7812 */ /* 0x000fe200078ec0ff */
[C---:B------:R-:W-:Y:S02]  /*4a40*/  @!P2 FADD.FTZ R4, -R2.reuse, R4 ;  /* 0x000000040204a221 */ /* 0x040fe40000010100 */
[C---:B------:R-:W-:Y:S02]  /*4a50*/  @!P1 FADD.FTZ R5, -R2.reuse, R5 ;  /* 0x0000000502059221 */ /* 0x040fe40000010100 */
[----:B------:R-:W-:Y:S01]  /*4a60*/  @!P0 FADD.FTZ R2, -R2, R3 ;  /* 0x0000000302028221 */ /* 0x000fe20000010100 */
[----:B------:R-:W-:Y:S01]  /*4a70*/  @!P2 FMUL.FTZ R4, R4, 1.4426950216293334961 ;  /* 0x3fb8aa3b0404a820 */ /* 0x000fe20000410000 */
[----:B------:R-:W-:Y:S01]  /*4a80*/  @!P1 FMUL.FTZ R5, R5, 1.4426950216293334961 ;  /* 0x3fb8aa3b05059820 */ /* 0x000fe20000410000 */
[----:B0-----:R-:W0:Y:S01]  /*4a90*/  @!P5 MUFU.EX2 R10, R9 ;  /* 0x00000009000ad308 */ /* 0x001e220000000800 */
[----:B------:R-:W-:Y:S01]  /*4aa0*/  @!P0 FMUL.FTZ R2, R2, 1.4426950216293334961 ;  /* 0x3fb8aa3b02028820 */ /* 0x000fe20000410000 */
[----:B---3--:R3:W-:Y:S01]  /*4ab0*/  @!P6 STS [R21+0x1320], R8 ;  /* 0x001320081500e388 */ /* 0x0087e20000000800 */
[----:B------:R-:W-:Y:S01]  /*4ac0*/  IMAD R17, R28, 0x60, R15 ;  /* 0x000000601c117824 */ /* 0x000fe200078e020f */
[----:B------:R-:W5:Y:S02]  /*4ad0*/  @!P2 MUFU.EX2 R4, R4 ;  /* 0x000000040004a308 */ /* 0x000f640000000800 */
[----:B----4-:R4:W-:Y:S02]  /*4ae0*/  @!P4 STS [R21+0x1760], R6 ;  /* 0x001760061500c388 */ /* 0x0109e40000000800 */
[----:B------:R-:W1:Y:S02]  /*4af0*/  @!P1 MUFU.EX2 R14, R5 ;  /* 0x00000005000e9308 */ /* 0x000e640000000800 */
[----:B--2---:R2:W-:Y:S02]  /*4b00*/  @!P3 STS [R21+0x1980], R12 ;  /* 0x0019800c1500b388 */ /* 0x0045e40000000800 */
[----:B------:R-:W3:Y:S02]  /*4b10*/  @!P0 MUFU.EX2 R16, R2 ;  /* 0x0000000200108308 */ /* 0x000ee40000000800 */
[----:B0-----:R0:W-:Y:S04]  /*4b20*/  @!P5 STS [R21+0x1540], R10 ;  /* 0x0015400a1500d388 */ /* 0x0011e80000000800 */
[----:B-----5:R5:W-:Y:S04]  /*4b30*/  @!P2 STS [R21+0x1ba0], R4 ;  /* 0x001ba0041500a388 */ /* 0x020be80000000800 */
[----:B-1----:R1:W-:Y:S04]  /*4b40*/  @!P1 STS [R21+0x1dc0], R14 ;  /* 0x001dc00e15009388 */ /* 0x0023e80000000800 */
[----:B---3--:R1:W-:Y:S01]  /*4b50*/  @!P0 STS [R21+0x1fe0], R16 ;  /* 0x001fe01015008388 */ /* 0x0083e20000000800 */
[----:B------:R-:W-:-:S02]  /*4b60*/  CS2R R2, SRZ ;  /* 0x0000000000027805 */ /* 0x000fc4000001ff00 */
[----:B------:R-:W-:Y:S02]  /*4b70*/  CS2R R8, SRZ ;  /* 0x0000000000087805 */ /* 0x000fe4000001ff00 */
[----:B----4-:R-:W-:Y:S01]  /*4b80*/  CS2R R6, SRZ ;  /* 0x0000000000067805 */ /* 0x010fe2000001ff00 */
[----:B--2---:R-:W-:Y:S01]  /*4b90*/  IMAD R12, R30, UR7, RZ ;  /* 0x000000071e0c7c24 */ /* 0x004fe2000f8e02ff */
[----:B0-----:R-:W-:Y:S01]  /*4ba0*/  CS2R R10, SRZ ;  /* 0x00000000000a7805 */ /* 0x001fe2000001ff00 */
[----:B------:R-:W-:Y:S03]  /*4bb0*/  BAR.SYNC.DEFER_BLOCKING 0x0 ;  /* 0x0000000000007b1d */ /* 0x000fe60000010000 */
[----:B------:R-:W-:Y:S02]  /*4bc0*/  IADD3 R17, P0, PT, R12, R17, RZ ;  /* 0x000000110c117210 */ /* 0x000fe40007f1e0ff */
[----:B-----5:R-:W-:-:S02]  /*4bd0*/  CS2R R4, SRZ ;  /* 0x0000000000047805 */ /* 0x020fc4000001ff00 */
[----:B------:R-:W-:Y:S01]  /*4be0*/  LEA.HI.X.SX32 R12, R12, RZ, 0x1, P0 ;  /* 0x000000ff0c0c7211 */ /* 0x000fe200000f0eff */
[----:B------:R-:W-:Y:S08]  /*4bf0*/  BRA.U !UP0, `(.L_x_252) ;  /* 0x0000000908207547 */ /* 0x000ff0000b800000 */
[----:B------:R-:W0:Y:S01]  /*4c00*/  LDCU.64 UR4, c[0x0][0x3f8] ;  /* 0x00007f00ff0477ac */ /* 0x000e220008000a00 */
[----:B------:R-:W-:Y:S01]  /*4c10*/  SHF.L.U64.HI R12, R17, 0x2, R12 ;  /* 0x00000002110c7819 */ /* 0x000fe2000001020c */
[----:B------:R-:W-:Y:S01]  /*4c20*/  IMAD R30, R30, UR17, RZ ;  /* 0x000000111e1e7c24 */ /* 0x000fe2000f8e02ff */
[----:B------:R-:W-:Y:S01]  /*4c30*/  CS2R R26, SRZ ;  /* 0x00000000001a7805 */ /* 0x000fe2000001ff00 */
[----:B------:R-:W2:Y:S01]  /*4c40*/  LDCU UR6, c[0x0][0x534] ;  /* 0x0000a680ff0677ac */ /* 0x000ea20008000800 */
[----:B------:R-:W-:Y:S01]  /*4c50*/  IMAD.MOV.U32 R29, RZ, RZ, RZ ;  /* 0x000000ffff1d7224 */ /* 0x000fe200078e00ff */
[----:B------:R-:W-:Y:S01]  /*4c60*/  CS2R R24, SRZ ;  /* 0x0000000000187805 */ /* 0x000fe2000001ff00 */
[----:B------:R-:W-:Y:S01]  /*4c70*/  IMAD.MOV.U32 R0, RZ, RZ, RZ ;  /* 0x000000ffff007224 */ /* 0x000fe200078e00ff */
[----:B------:R-:W-:Y:S01]  /*4c80*/  UISETP.GE.U32.AND UP1, UPT, UR8, 0x4, UPT ;  /* 0x000000040800788c */ /* 0x000fe2000bf26070 */
[----:B------:R-:W-:Y:S02]  /*4c90*/  CS2R R22, SRZ ;  /* 0x0000000000167805 */ /* 0x000fe4000001ff00 */
[----:B-1----:R-:W-:-:S02]  /*4ca0*/  CS2R R20, SRZ ;  /* 0x0000000000147805 */ /* 0x002fc4000001ff00 */
[----:B------:R-:W-:Y:S02]  /*4cb0*/  CS2R R18, SRZ ;  /* 0x0000000000127805 */ /* 0x000fe4000001ff00 */
[----:B0-----:R-:W-:Y:S02]  /*4cc0*/  LEA R34, P0, R17, UR4, 0x2 ;  /* 0x0000000411227c11 */ /* 0x001fe4000f8010ff */
[----:B------:R-:W-:Y:S01]  /*4cd0*/  CS2R R16, SRZ ;  /* 0x0000000000107805 */ /* 0x000fe2000001ff00 */
[----:B------:R-:W-:Y:S01]  /*4ce0*/  UIADD3 UR4, UPT, UPT, UR17, -UR7, URZ ;  /* 0x8000000711047290 */ /* 0x000fe2000fffe0ff */
[----:B------:R-:W-:Y:S01]  /*4cf0*/  IADD3.X R35, PT, PT, R12, UR5, RZ, P0, !PT ;  /* 0x000000050c237c10 */ /* 0x000fe200087fe4ff */
[----:B--2---:R-:W-:Y:S01]  /*4d00*/  ULOP3.LUT UP0, UR6, UR6, 0x3, URZ, 0xc0, !UPT ;  /* 0x0000000306067892 */ /* 0x004fe2000f80c0ff */
[----:B------:R-:W-:Y:S11]  /*4d10*/  BRA.U !UP1, `(.L_x_253) ;  /* 0x0000000509547547 */ /* 0x000ff6000b800000 */
[----:B------:R-:W-:Y:S01]  /*4d20*/  ULOP3.LUT UR8, UR8, 0x7ffffffc, URZ, 0xc0, !UPT ;  /* 0x7ffffffc08087892 */ /* 0x000fe2000f8ec0ff */
[----:B------:R-:W-:Y:S01]  /*4d30*/  IADD3 R14, PT, PT, R32, 0x88, R31 ;  /* 0x00000088200e7810 */ /* 0x000fe20007ffe01f */
[----:B------:R-:W-:Y:S01]  /*4d40*/  IMAD.MOV.U32 R0, RZ, RZ, RZ ;  /* 0x000000ffff007224 */ /* 0x000fe200078e00ff */
[----:B------:R-:W-:Y:S02]  /*4d50*/  ISETP.GE.AND P1, PT, R28, UR4, PT ;  /* 0x000000041c007c0c */ /* 0x000fe4000bf26270 */
[----:B------:R-:W-:Y:S02]  /*4d60*/  CS2R R2, SRZ ;  /* 0x0000000000027805 */ /* 0x000fe4000001ff00 */
[----:B------:R-:W-:Y:S02]  /*4d70*/  CS2R R4, SRZ ;  /* 0x0000000000047805 */ /* 0x000fe4000001ff00 */
[----:B------:R-:W-:Y:S02]  /*4d80*/  CS2R R6, SRZ ;  /* 0x0000000000067805 */ /* 0x000fe4000001ff00 */
[----:B------:R-:W-:-:S02]  /*4d90*/  CS2R R8, SRZ ;  /* 0x0000000000087805 */ /* 0x000fc4000001ff00 */
[----:B------:R-:W-:Y:S01]  /*4da0*/  CS2R R10, SRZ ;  /* 0x00000000000a7805 */ /* 0x000fe2000001ff00 */
[----:B------:R-:W-:Y:S01]  /*4db0*/  IMAD.MOV.U32 R13, RZ, RZ, RZ ;  /* 0x000000ffff0d7224 */ /* 0x000fe200078e00ff */
[----:B------:R-:W-:Y:S01]  /*4dc0*/  UIADD3 UR5, UPT, UPT, -UR8, URZ, URZ ;  /* 0x000000ff08057290 */ /* 0x000fe2000fffe1ff */
[----:B------:R-:W-:-:S11]  /*4dd0*/  IMAD.U32 R29, RZ, RZ, UR8 ;  /* 0x00000008ff1d7e24 */ /* 0x000fd6000f8e00ff */
.L_x_254:
[----:B------:R-:W2:Y:S01]  /*4de0*/  @!P1 LDG.E.128 R16, desc[UR10][R34.64] ;  /* 0x0000000a22109981 */ /* 0x000ea2000c1e1d00 */
[C-C-:B------:R-:W-:Y:S01]  /*4df0*/  @!P1 IMAD.WIDE R36, R30.reuse, 0x4, R34.reuse ;  /* 0x000000041e249825 */ /* 0x140fe200078e0222 */
[----:B------:R-:W-:Y:S02]  /*4e00*/  UIADD3 UR5, UPT, UPT, UR5, 0x4, URZ ;  /* 0x0000000405057890 */ /* 0x000fe4000fffe0ff */
[----:B------:R-:W2:Y:S01]  /*4e10*/  LDS R12, [R14+-0x88] ;  /* 0xffff78000e0c7984 */ /* 0x000ea20000000800 */
[----:B------:R-:W-:Y:S01]  /*4e20*/  @!P1 IMAD.WIDE R38, R30, 0x8, R34 ;  /* 0x000000081e269825 */ /* 0x000fe200078e0222 */
[----:B------:R-:W-:Y:S02]  /*4e30*/  UISETP.NE.AND UP1, UPT, UR5, URZ, UPT ;  /* 0x000000ff0500728c */ /* 0x000fe4000bf25270 */
[----:B------:R-:W3:Y:S04]  /*4e40*/  @!P1 LDG.E.128 R20, desc[UR10][R34.64+0x80] ;  /* 0x0000800a22149981 */ /* 0x000ee8000c1e1d00 */
[----:B------:R-:W4:Y:S01]  /*4e50*/  @!P1 LDG.E.128 R24, desc[UR10][R34.64+0x100] ;  /* 0x0001000a22189981 */ /* 0x000f22000c1e1d00 */
[C---:B--2---:R-:W-:Y:S01]  /*4e60*/  FFMA.FTZ R13, R12.reuse, R16, R13 ;  /* 0x000000100c0d7223 */ /* 0x044fe2000001000d */
[C---:B------:R-:W-:Y:S01]  /*4e70*/  FFMA.FTZ R10, R12.reuse, R17, R10 ;  /* 0x000000110c0a7223 */ /* 0x040fe2000001000a */
[C---:B------:R-:W-:Y:S01]  /*4e80*/  FFMA.FTZ R11, R12.reuse, R18, R11 ;  /* 0x000000120c0b7223 */ /* 0x040fe2000001000b */
[C---:B------:R-:W-:Y:S02]  /*4e90*/  FFMA.FTZ R8, R12.reuse, R19, R8 ;  /* 0x000000130c087223 */ /* 0x040fe40000010008 */
[----:B------:R-:W2:Y:S01]  /*4ea0*/  @!P1 LDG.E.128 R16, desc[UR10][R36.64] ;  /* 0x0000000a24109981 */ /* 0x000ea2000c1e1d00 */
[C---:B---3--:R-:W-:Y:S01]  /*4eb0*/  FFMA.FTZ R9, R12.reuse, R20, R9 ;  /* 0x000000140c097223 */ /* 0x048fe20000010009 */
[C---:B------:R-:W-:Y:S01]  /*4ec0*/  FFMA.FTZ R6, R12.reuse, R21, R6 ;  /* 0x000000150c067223 */ /* 0x040fe20000010006 */
[C---:B------:R-:W-:Y:S01]  /*4ed0*/  FFMA.FTZ R7, R12.reuse, R22, R7 ;  /* 0x000000160c077223 */ /* 0x040fe20000010007 */
[C---:B------:R-:W-:Y:S01]  /*4ee0*/  FFMA.FTZ R4, R12.reuse, R23, R4 ;  /* 0x000000170c047223 */ /* 0x040fe20000010004 */
[C---:B----4-:R-:W-:Y:S01]  /*4ef0*/  FFMA.FTZ R5, R12.reuse, R24, R5 ;  /* 0x000000180c057223 */ /* 0x050fe20000010005 */
[----:B------:R-:W3:Y:S01]  /*4f00*/  @!P1 LDG.E.128 R20, desc[UR10][R36.64+0x80] ;  /* 0x0000800a24149981 */ /* 0x000ee2000c1e1d00 */
[C---:B------:R-:W-:Y:S01]  /*4f10*/  FFMA.FTZ R2, R12.reuse, R25, R2 ;  /* 0x000000190c027223 */ /* 0x040fe20000010002 */
[C---:B------:R-:W-:Y:S01]  /*4f20*/  FFMA.FTZ R3, R12.reuse, R26, R3 ;  /* 0x0000001a0c037223 */ /* 0x040fe20000010003 */
[----:B------:R-:W-:Y:S02]  /*4f30*/  FFMA.FTZ R0, R12, R27, R0 ;  /* 0x0000001b0c007223 */ /* 0x000fe40000010000 */
[----:B------:R-:W2:Y:S04]  /*4f40*/  LDS R12, [R14+-0x44] ;  /* 0xffffbc000e0c7984 */ /* 0x000ea80000000800 */
[----:B------:R0:W4:Y:S02]  /*4f50*/  @!P1 LDG.E.128 R24, desc[UR10][R36.64+0x100] ;  /* 0x0001000a24189981 */ /* 0x000124000c1e1d00 */
[C---:B0-----:R-:W-:Y:S01]  /*4f60*/  @!P1 IMAD.WIDE R36, R30.reuse, 0xc, R34 ;  /* 0x0000000c1e249825 */ /* 0x041fe200078e0222 */
[C---:B------:R-:W-:Y:S04]  /*4f70*/  LEA R34, P0, R30.reuse, R34, 0x4 ;  /* 0x000000221e227211 */ /* 0x040fe800078020ff */
[----:B------:R-:W-:Y:S01]  /*4f80*/  LEA.HI.X.SX32 R35, R30, R35, 0x4, P0 ;  /* 0x000000231e237211 */ /* 0x000fe200000f26ff */
        /* <DEDUP_REMOVED lines=8> */
[C---:B------:R-:W-:Y:S02]  /*5010*/  FFMA.FTZ R4, R12.reuse, R23, R4 ;  /* 0x000000170c047223 */ /* 0x040fe40000010004 */
[----:B------:R-:W3:Y:S01]  /*5020*/  @!P1 LDG.E.128 R20, desc[UR10][R38.64+0x80] ;  /* 0x0000800a26149981 */ /* 0x000ee2000c1e1d00 */
[C---:B----4-:R-:W-:Y:S01]  /*5030*/  FFMA.FTZ R5, R12.reuse, R24, R5 ;  /* 0x000000180c057223 */ /* 0x050fe20000010005 */
[C---:B------:R-:W-:Y:S01]  /*5040*/  FFMA.FTZ R2, R12.reuse, R25, R2 ;  /* 0x000000190c027223 */ /* 0x040fe20000010002 */
[C---:B------:R-:W-:Y:S01]  /*5050*/  FFMA.FTZ R3, R12.reuse, R26, R3 ;  /* 0x0000001a0c037223 */ /* 0x040fe20000010003 */
[----:B------:R-:W-:Y:S02]  /*5060*/  FFMA.FTZ R0, R12, R27, R0 ;  /* 0x0000001b0c007223 */ /* 0x000fe40000010000 */
[----:B------:R-:W4:Y:S04]  /*5070*/  @!P1 LDG.E.128 R24, desc[UR10][R38.64+0x100] ;  /* 0x0001000a26189981 */ /* 0x000f28000c1e1d00 */
[----:B------:R-:W2:Y:S02]  /*5080*/  LDS R12, [R14] ;  /* 0x000000000e0c7984 */ /* 0x000ea40000000800 */
        /* <DEDUP_REMOVED lines=15> */
[----:B------:R0:W2:Y:S02]  /*5180*/  LDS R12, [R14+0x44] ;  /* 0x000044000e0c7984 */ /* 0x0000a40000000800 */
[----:B0-----:R-:W-:Y:S01]  /*5190*/  IADD3 R14, PT, PT, R14, 0x110, RZ ;  /* 0x000001100e0e7810 */ /* 0x001fe20007ffe0ff */
[C---:B--2---:R-:W-:Y:S01]  /*51a0*/  FFMA.FTZ R13, R12.reuse, R16, R13 ;  /* 0x000000100c0d7223 */ /* 0x044fe2000001000d */
[C---:B------:R-:W-:Y:S01]  /*51b0*/  FFMA.FTZ R10, R12.reuse, R17, R10 ;  /* 0x000000110c0a7223 */ /* 0x040fe2000001000a */
[C---:B------:R-:W-:Y:S01]  /*51c0*/  FFMA.FTZ R11, R12.reuse, R18, R11 ;  /* 0x000000120c0b7223 */ /* 0x040fe2000001000b */
[C---:B------:R-:W-:Y:S01]  /*51d0*/  FFMA.FTZ R8, R12.reuse, R19, R8 ;  /* 0x000000130c087223 */ /* 0x040fe20000010008 */
[C---:B---3--:R-:W-:Y:S01]  /*51e0*/  FFMA.FTZ R9, R12.reuse, R20, R9 ;  /* 0x000000140c097223 */ /* 0x048fe20000010009 */
[C---:B------:R-:W-:Y:S01]  /*51f0*/  FFMA.FTZ R6, R12.reuse, R21, R6 ;  /* 0x000000150c067223 */ /* 0x040fe20000010006 */
[C---:B------:R-:W-:Y:S01]  /*5200*/  FFMA.FTZ R7, R12.reuse, R22, R7 ;  /* 0x000000160c077223 */ /* 0x040fe20000010007 */
[C---:B------:R-:W-:Y:S01]  /*5210*/  FFMA.FTZ R4, R12.reuse, R23, R4 ;  /* 0x000000170c047223 */ /* 0x040fe20000010004 */
[C---:B----4-:R-:W-:Y:S01]  /*5220*/  FFMA.FTZ R5, R12.reuse, R24, R5 ;  /* 0x000000180c057223 */ /* 0x050fe20000010005 */
[C---:B------:R-:W-:Y:S01]  /*5230*/  FFMA.FTZ R2, R12.reuse, R25, R2 ;  /* 0x000000190c027223 */ /* 0x040fe20000010002 */
[C---:B------:R-:W-:Y:S01]  /*5240*/  FFMA.FTZ R3, R12.reuse, R26, R3 ;  /* 0x0000001a0c037223 */ /* 0x040fe20000010003 */
[----:B------:R-:W-:Y:S01]  /*5250*/  FFMA.FTZ R0, R12, R27, R0 ;  /* 0x0000001b0c007223 */ /* 0x000fe20000010000 */
[----:B------:R-:W-:Y:S09]  /*5260*/  BRA.U UP1, `(.L_x_254) ;  /* 0xfffffff901dc7547 */ /* 0x000ff2000b83ffff */
.L_x_253:
[----:B------:R-:W-:Y:S05]  /*5270*/  BRA.U !UP0, `(.L_x_252) ;  /* 0x0000000108807547 */ /* 0x000fea000b800000 */
[----:B------:R-:W0:Y:S01]  /*5280*/  S2UR UR5, SR_CgaCtaId ;  /* 0x00000000000579c3 */ /* 0x000e220000008800 */
[----:B------:R-:W-:Y:S01]  /*5290*/  UMOV UR8, 0x400 ;  /* 0x0000040000087882 */ /* 0x000fe20000000000 */
[----:B------:R-:W-:Y:S01]  /*52a0*/  IMAD R29, R29, 0x44, R32 ;  /* 0x000000441d1d7824 */ /* 0x000fe200078e0220 */
[----:B------:R-:W-:Y:S01]  /*52b0*/  IADD3 R34, P1, PT, R34, 0x100, RZ ;  /* 0x0000010022227810 */ /* 0x000fe20007f3e0ff */
[----:B------:R-:W-:Y:S01]  /*52c0*/  IMAD.WIDE R30, R30, 0x4, RZ ;  /* 0x000000041e1e7825 */ /* 0x000fe200078e02ff */
[----:B------:R-:W-:Y:S01]  /*52d0*/  ISETP.GE.AND P0, PT, R28, UR4, PT ;  /* 0x000000041c007c0c */ /* 0x000fe2000bf06270 */
[----:B------:R-:W-:Y:S01]  /*52e0*/  UIADD3 UR6, UPT, UPT, -UR6, URZ, URZ ;  /* 0x000000ff06067290 */ /* 0x000fe2000fffe1ff */
[----:B------:R-:W-:Y:S01]  /*52f0*/  IADD3.X R35, PT, PT, RZ, R35, RZ, P1, !PT ;  /* 0x00000023ff237210 */ /* 0x000fe20000ffe4ff */
[----:B0-----:R-:W-:-:S06]  /*5300*/  ULEA UR5, UR5, UR8, 0x18 ;  /* 0x0000000805057291 */ /* 0x001fcc000f8ec0ff */
[----:B------:R-:W-:-:S07]  /*5310*/  IADD3 R14, PT, PT, R29, UR5, RZ ;  /* 0x000000051d0e7c10 */ /* 0x000fce000fffe0ff */
.L_x_255:
[----:B------:R-:W2:Y:S01]  /*5320*/  @!P0 LDG.E.128 R16, desc[UR10][R34.64+-0x100] ;  /* 0xffff000a22108981 */ /* 0x000ea2000c1e1d00 */
[----:B------:R-:W-:Y:S03]  /*5330*/  UIADD3 UR6, UPT, UPT, UR6, 0x1, URZ ;  /* 0x0000000106067890 */ /* 0x000fe6000fffe0ff */
[----:B------:R-:W3:Y:S01]  /*5340*/  @!P0 LDG.E.128 R20, desc[UR10][R34.64+-0x80] ;  /* 0xffff800a22148981 */ /* 0x000ee2000c1e1d00 */
[----:B------:R-:W-:Y:S03]  /*5350*/  UISETP.NE.AND UP0, UPT, UR6, URZ, UPT ;  /* 0x000000ff0600728c */ /* 0x000fe6000bf05270 */
[----:B------:R0:W4:Y:S04]  /*5360*/  @!P0 LDG.E.128 R24, desc[UR10][R34.64] ;  /* 0x0000000a22188981 */ /* 0x000128000c1e1d00 */
[----:B------:R1:W2:Y:S01]  /*5370*/  LDS R12, [R14] ;  /* 0x000000000e0c7984 */ /* 0x0002a20000000800 */
[----:B0-----:R-:W-:Y:S02]  /*5380*/  IADD3 R34, P1, PT, R30, R34, RZ ;  /* 0x000000221e227210 */ /* 0x001fe40007f3e0ff */
[----:B-1----:R-:W-:Y:S02]  /*5390*/  IADD3 R14, PT, PT, R14, 0x44, RZ ;  /* 0x000000440e0e7810 */ /* 0x002fe40007ffe0ff */
[----:B------:R-:W-:Y:S01]  /*53a0*/  IADD3.X R35, PT, PT, R31, R35, RZ, P1, !PT ;  /* 0x000000231f237210 */ /* 0x000fe20000ffe4ff */
        /* <DEDUP_REMOVED lines=13> */
.L_x_252:
[----:B------:R-:W-:-:S04]  /*5480*/  IADD3 R28, PT, PT, R28, UR7, RZ ;  /* 0x000000071c1c7c10 */ /* 0x000fc8000fffe0ff */
[----:B------:R-:W-:-:S13]  /*5490*/  ISETP.GE.AND P0, PT, R28, UR17, PT ;  /* 0x000000111c007c0c */ /* 0x000fda000bf06270 */
[----:B------:R-:W-:Y:S05]  /*54a0*/  @P0 EXIT ;  /* 0x000000000000094d */ /* 0x000fea0003800000 */
[----:B------:R-:W-:Y:S01]  /*54b0*/  IABS R18, UR18 ;  /* 0x0000001200127c13 */ /* 0x000fe20008000000 */
[----:B------:R-:W0:Y:S01]  /*54c0*/  LDC R17, c[0x0][0x434] ;  /* 0x00010d00ff117b82 */ /* 0x000e220000000800 */
[----:B------:R-:W-:Y:S01]  /*54d0*/  IABS R20, R28 ;  /* 0x0000001c00147213 */ /* 0x000fe20000000000 */
[----:B------:R-:W2:Y:S01]  /*54e0*/  LDCU.128 UR4, c[0x0][0x400] ;  /* 0x00008000ff0477ac */ /* 0x000ea20008000c00 */
[----:B-1----:R-:W1:Y:S01]  /*54f0*/  I2F.RP R16, R18 ;  /* 0x0000001200107306 */ /* 0x002e620000209400 */
[----:B------:R-:W-:Y:S01]  /*5500*/  IABS R14, UR18 ;  /* 0x00000012000e7c13 */ /* 0x000fe20008000000 */
[----:B------:R-:W3:Y:S01]  /*5510*/  LDCU.64 UR8, c[0x0][0x410] ;  /* 0x00008200ff0877ac */ /* 0x000ee20008000a00 */
[----:B------:R-:W-:Y:S02]  /*5520*/  F2FP.F16.F32.PACK_AB R10, R10, R13 ;  /* 0x0000000d0a0a723e */ /* 0x000fe400000000ff */
[----:B------:R-:W-:Y:S02]  /*5530*/  IADD3 R14, PT, PT, RZ, -R14, RZ ;  /* 0x8000000eff0e7210 */ /* 0x000fe40007ffe0ff */
[----:B------:R-:W-:-:S02]  /*5540*/  F2FP.F16.F32.PACK_AB R11, R8, R11 ;  /* 0x0000000b080b723e */ /* 0x000fc400000000ff */
[----:B------:R-:W-:Y:S02]  /*5550*/  F2FP.F16.F32.PACK_AB R6, R6, R9 ;  /* 0x000000090606723e */ /* 0x000fe400000000ff */
[----:B------:R-:W-:Y:S02]  /*5560*/  F2FP.F16.F32.PACK_AB R7, R4, R7 ;  /* 0x000000070407723e */ /* 0x000fe400000000ff */
[----:B------:R-:W-:Y:S01]  /*5570*/  F2FP.F16.F32.PACK_AB R2, R2, R5 ;  /* 0x000000050202723e */ /* 0x000fe200000000ff */
[----:B-1----:R-:W1:Y:S01]  /*5580*/  MUFU.RCP R22, R16 ;  /* 0x0000001000167308 */ /* 0x002e620000001000 */
[----:B------:R-:W-:Y:S01]  /*5590*/  F2FP.F16.F32.PACK_AB R3, R0, R3 ;  /* 0x000000030003723e */ /* 0x000fe200000000ff */
[----:B-1----:R-:W-:Y:S01]  /*55a0*/  VIADD R22, R22, 0xffffffe ;  /* 0x0ffffffe16167836 */ /* 0x002fe20000000000 */
        /* <DEDUP_REMOVED lines=13> */
[----:B------:R-:W-:Y:S02]  /*5680*/  @!P1 IMAD.IADD R21, R21, 0x1, -R18 ;  /* 0x0000000115159824 */ /* 0x000fe400078e0a12 */
[----:B------:R-:W-:Y:S01]  /*5690*/  @!P1 VIADD R19, R19, 0x1 ;  /* 0x0000000113139836 */ /* 0x000fe20000000000 */
[----:B0-----:R-:W-:Y:S02]  /*56a0*/  IADD3 R22, PT, PT, R12, 0xffffffe, RZ ;  /* 0x0ffffffe0c167810 */ /* 0x001fe40007ffe0ff */
[----:B------:R-:W-:Y:S02]  /*56b0*/  ISETP.GE.U32.AND P2, PT, R21, R18, PT ;  /* 0x000000121500720c */ /* 0x000fe40003f46070 */
[----:B------:R-:W-:Y:S01]  /*56c0*/  ISETP.NE.AND P1, PT, RZ, UR18, PT ;  /* 0x00000012ff007c0c */ /* 0x000fe2000bf25270 */
[----:B------:R0:W1:Y:S10]  /*56d0*/  F2I.FTZ.U32.TRUNC.NTZ R23, R22 ;  /* 0x0000001600177305 */ /* 0x000074000021f000 */
[----:B------:R-:W-:-:S04]  /*56e0*/  @P2 VIADD R19, R19, 0x1 ;  /* 0x0000000113132836 */ /* 0x000fc80000000000 */
[----:B------:R-:W-:Y:S01]  /*56f0*/  @!P0 IMAD.MOV R19, RZ, RZ, -R19 ;  /* 0x000000ffff138224 */ /* 0x000fe200078e0a13 */
[----:B------:R-:W-:Y:S01]  /*5700*/  @!P1 LOP3.LUT R19, RZ, UR18, RZ, 0x33, !PT ;  /* 0x00000012ff139c12 */ /* 0x000fe2000f8e33ff */
[----:B0-----:R-:W-:Y:S01]  /*5710*/  IMAD.MOV.U32 R22, RZ, RZ, RZ ;  /* 0x000000ffff167224 */ /* 0x001fe200078e00ff */
[----:B-1----:R-:W-:-:S03]  /*5720*/  IADD3 R21, PT, PT, RZ, -R23, RZ ;  /* 0x80000017ff157210 */ /* 0x002fc60007ffe0ff */
[----:B------:R-:W-:Y:S02]  /*5730*/  IMAD R18, R19, UR18, RZ ;  /* 0x0000001213127c24 */ /* 0x000fe4000f8e02ff */
[----:B------:R-:W-:Y:S02]  /*5740*/  IMAD R14, R21, R16, RZ ;  /* 0x00000010150e7224 */ /* 0x000fe400078e02ff */
[----:B------:R-:W-:Y:S02]  /*5750*/  IMAD.IADD R20, R28, 0x1, -R18 ;  /* 0x000000011c147824 */ /* 0x000fe400078e0a12 */
[----:B------:R-:W-:-:S03]  /*5760*/  IMAD.HI.U32 R14, R23, R14, R22 ;  /* 0x0000000e170e7227 */ /* 0x000fc600078e0016 */
        /* <DEDUP_REMOVED lines=17> */
[----:B------:R-:W-:-:S05]  /*5880*/  @P2 IADD3 R14, PT, PT, R14, 0x1, RZ ;  /* 0x000000010e0e2810 */ /* 0x000fca0007ffe0ff */
[----:B------:R-:W-:Y:S01]  /*5890*/  @!P1 IMAD.MOV R14, RZ, RZ, -R14 ;  /* 0x000000ffff0e9224 */ /* 0x000fe200078e0a0e */
[----:B------:R-:W-:-:S04]  /*58a0*/  @!P0 LOP3.LUT R14, RZ, R17, RZ, 0x33, !PT ;  /* 0x00000011ff0e8212 */ /* 0x000fc800078e33ff */
[----:B------:R-:W-:Y:S01]  /*58b0*/  SHF.R.S32.HI R16, RZ, 0x1f, R14 ;  /* 0x0000001fff107819 */ /* 0x000fe2000001140e */
[C---:B------:R-:W-:Y:S02]  /*58c0*/  IMAD R17, R14.reuse, R17, R18 ;  /* 0x000000110e117224 */ /* 0x040fe400078e0212 */
[----:B---3--:R-:W-:-:S03]  /*58d0*/  IMAD.WIDE.U32 R20, R14, UR8, R20 ;  /* 0x000000080e147c25 */ /* 0x008fc6000f8e0014 */
[----:B------:R-:W-:Y:S01]  /*58e0*/  IADD3 R17, PT, PT, R28, -R17, RZ ;  /* 0x800000111c117210 */ /* 0x000fe20007ffe0ff */
[----:B------:R-:W-:-:S03]  /*58f0*/  IMAD R19, R16, UR8, RZ ;  /* 0x0000000810137c24 */ /* 0x000fc6000f8e02ff */
[----:B------:R-:W-:Y:S01]  /*5900*/  SHF.R.S32.HI R12, RZ, 0x1f, R17 ;  /* 0x0000001fff0c7819 */ /* 0x000fe20000011411 */
[----:B------:R-:W-:-:S04]  /*5910*/  IMAD R19, R14, UR9, R19 ;  /* 0x000000090e137c24 */ /* 0x000fc8000f8e0213 */
[----:B------:R-:W-:Y:S02]  /*5920*/  IMAD.IADD R21, R21, 0x1, R19 ;  /* 0x0000000115157824 */ /* 0x000fe400078e0213 */
[----:B------:R-:W-:Y:S02]  /*5930*/  IMAD R12, R12, UR6, RZ ;  /* 0x000000060c0c7c24 */ /* 0x000fe4000f8e02ff */
[----:B------:R-:W-:-:S04]  /*5940*/  IMAD.WIDE.U32 R20, R17, UR6, R20 ;  /* 0x0000000611147c25 */ /* 0x000fc8000f8e0014 */
[----:B------:R-:W-:Y:S01]  /*5950*/  IMAD R17, R17, UR7, R12 ;  /* 0x0000000711117c24 */ /* 0x000fe2000f8e020c */
[----:B------:R-:W-:-:S04]  /*5960*/  IADD3 R15, P0, PT, R15, R20, RZ ;  /* 0x000000140f0f7210 */ /* 0x000fc80007f1e0ff */
[----:B------:R-:W-:Y:S02]  /*5970*/  IADD3.X R14, PT, PT, R21, R17, RZ, P0, !PT ;  /* 0x00000011150e7210 */ /* 0x000fe400007fe4ff */
[----:B0-----:R-:W-:-:S04]  /*5980*/  LEA R12, P0, R15, UR4, 0x1 ;  /* 0x000000040f0c7c11 */ /* 0x001fc8000f8008ff */
[----:B------:R-:W-:-:S05]  /*5990*/  LEA.HI.X R13, R15, UR5, R14, 0x1, P0 ;  /* 0x000000050f0d7c11 */ /* 0x000fca00080f0c0e */
[----:B------:R-:W-:Y:S04]  /*59a0*/  STG.E.64 desc[UR10][R12.64], R10 ;  /* 0x0000000a0c007986 */ /* 0x000fe8000c101b0a */
[----:B------:R-:W-:Y:S04]  /*59b0*/  STG.E.64 desc[UR10][R12.64+0x40], R6 ;  /* 0x000040060c007986 */ /* 0x000fe8000c101b0a */
[----:B------:R-:W-:Y:S01]  /*59c0*/  STG.E.64 desc[UR10][R12.64+0x80], R2 ;  /* 0x000080020c007986 */ /* 0x000fe2000c101b0a */
[----:B------:R-:W-:Y:S05]  /*59d0*/  EXIT ;  /* 0x000000000000794d */ /* 0x000fea0003800000 */
        .weak           $__internal_7_$__cuda_sm20_div_s64
        .type           $__internal_7_$__cuda_sm20_div_s64,@function
        .size           $__internal_7_$__cuda_sm20_div_s64,(.L_x_5451 - $__internal_7_$__cuda_sm20_div_s64)
$__internal_7_$__cuda_sm20_div_s64:
        /* <DEDUP_REMOVED lines=21> */
[----:B------:R-:W-:-:S04]  /*5b30*/  IMAD.HI.U32 R36, R49, R18, RZ ;  /* 0x0000001231247227 */ /* 0x000fc800078e00ff */
[----:B------:R-:W-:-:S04]  /*5b40*/  IMAD.HI.U32 R27, P1, R49, R27, R50 ;  /* 0x0000001b311b7227 */ /* 0x000fc80007820032 */
        /* <DEDUP_REMOVED lines=12> */
[----:B------:R-:W-:-:S04]  /*5c10*/  IMAD.HI.U32 R35, R36, R27, RZ ;  /* 0x0000001b24237227 */ /* 0x000fc800078e00ff */
[----:B------:R-:W-:Y:S01]  /*5c20*/  IMAD.HI.U32 R29, P3, R36, R29, R48 ;  /* 0x0000001d241d7227 */ /* 0x000fe20007860030 */
[----:B------:R-:W-:-:S03]  /*5c30*/  IADD3.X R18, PT, PT, R35, R36, RZ, P0, !PT ;  /* 0x0000002423127210 */ /* 0x000fc600007fe4ff */
[----:B------:R-:W-:-:S05]  /*5c40*/  IMAD R36, R36, R27, RZ ;  /* 0x0000001b24247224 */ /* 0x000fca00078e02ff */
[----:B------:R-:W-:Y:S02]  /*5c50*/  IADD3 R36, P2, PT, R36, R29, RZ ;  /* 0x0000001d24247210 */ /* 0x000fe40007f5e0ff */
[-C--:B------:R-:W-:Y:S02]  /*5c60*/  IADD3 R29, P0, PT, RZ, -R42.reuse, RZ ;  /* 0x8000002aff1d7210 */ /* 0x080fe40007f1e0ff */
[----:B------:R-:W-:Y:S02]  /*5c70*/  IADD3.X R18, PT, PT, RZ, RZ, R18, P2, P3 ;  /* 0x000000ffff127210 */ /* 0x000fe400017e6412 */
[----:B------:R-:W-:Y:S01]  /*5c80*/  SEL R29, R29, R42, !P1 ;  /* 0x0000002a1d1d7207 */ /* 0x000fe20004800000 */
[----:B------:R-:W-:-:S05]  /*5c90*/  IMAD.X R42, RZ, RZ, ~R33, P0 ;  /* 0x000000ffff2a7224 */ /* 0x000fca00000e0e21 */
[----:B------:R-:W-:Y:S01]  /*5ca0*/  SEL R27, R42, R33, !P1 ;  /* 0x000000212a1b7207 */ /* 0x000fe20004800000 */
[----:B------:R-:W-:Y:S01]  /*5cb0*/  IMAD.HI.U32 R42, R36, R29, RZ ;  /* 0x0000001d242a7227 */ /* 0x000fe200078e00ff */
[----:B------:R-:W-:-:S03]  /*5cc0*/  LOP3.LUT R33, R32, R33, RZ, 0x3c, !PT ;  /* 0x0000002120217212 */ /* 0x000fc600078e3cff */
[----:B------:R-:W-:-:S04]  /*5cd0*/  IMAD.WIDE.U32 R42, R36, R27, R42 ;  /* 0x0000001b242a7225 */ /* 0x000fc800078e002a */
[C---:B------:R-:W-:Y:S02]  /*5ce0*/  IMAD R36, R18.reuse, R27, RZ ;  /* 0x0000001b12247224 */ /* 0x040fe400078e02ff */
[----:B------:R-:W-:-:S04]  /*5cf0*/  IMAD.HI.U32 R35, P2, R18, R29, R42 ;  /* 0x0000001d12237227 */ /* 0x000fc8000784002a */
[----:B------:R-:W-:Y:S01]  /*5d00*/  IMAD.HI.U32 R18, R18, R27, RZ ;  /* 0x0000001b12127227 */ /* 0x000fe200078e00ff */
[----:B------:R-:W-:-:S03]  /*5d10*/  IADD3 R36, P1, PT, R36, R35, RZ ;  /* 0x0000002324247210 */ /* 0x000fc60007f3e0ff */
[----:B------:R-:W-:Y:S02]  /*5d20*/  IMAD.X R18, RZ, RZ, R18, P2 ;  /* 0x000000ffff127224 */ /* 0x000fe400010e0612 */
[----:B------:R-:W-:-:S04]  /*5d30*/  IMAD.WIDE.U32 R42, R36, R38, RZ ;  /* 0x00000026242a7225 */ /* 0x000fc800078e00ff */
[----:B------:R-:W-:Y:S01]  /*5d40*/  IMAD R35, R36, R39, R43 ;  /* 0x0000002724237224 */ /* 0x000fe200078e022b */
[----:B------:R-:W-:Y:S01]  /*5d50*/  IADD3 R29, P0, PT, -R42, R29, RZ ;  /* 0x0000001d2a1d7210 */ /* 0x000fe20007f1e1ff */
[----:B------:R-:W-:-:S03]  /*5d60*/  IMAD.X R18, RZ, RZ, R18, P1 ;  /* 0x000000ffff127224 */ /* 0x000fc600008e0612 */
[-C--:B------:R-:W-:Y:S01]  /*5d70*/  ISETP.GE.U32.AND P2, PT, R29, R38.reuse, PT ;  /* 0x000000261d00720c */ /* 0x080fe20003f46070 */
[----:B------:R-:W-:-:S05]  /*5d80*/  IMAD R42, R18, R38, R35 ;  /* 0x00000026122a7224 */ /* 0x000fca00078e0223 */
[----:B------:R-:W-:Y:S02]  /*5d90*/  IADD3.X R27, PT, PT, ~R42, R27, RZ, P0, !PT ;  /* 0x0000001b2a1b7210 */ /* 0x000fe400007fe5ff */
[----:B------:R-:W-:Y:S02]  /*5da0*/  IADD3 R42, P0, PT, R29, -R38, RZ ;  /* 0x800000261d2a7210 */ /* 0x000fe40007f1e0ff */
[----:B------:R-:W-:-:S04]  /*5db0*/  ISETP.GE.U32.AND.EX P2, PT, R27, R39, PT, P2 ;  /* 0x000000271b00720c */ /* 0x000fc80003f46120 */
[----:B------:R-:W-:-:S04]  /*5dc0*/  SEL R29, R42, R29, P2 ;  /* 0x0000001d2a1d7207 */ /* 0x000fc80001000000 */
[----:B------:R-:W-:Y:S01]  /*5dd0*/  ISETP.GE.U32.AND P1, PT, R29, R38, PT ;  /* 0x000000261d00720c */ /* 0x000fe20003f26070 */
[----:B------:R-:W-:-:S05]  /*5de0*/  IMAD.X R38, R27, 0x1, ~R39, P0 ;  /* 0x000000011b267824 */ /* 0x000fca00000e0e27 */
[----:B------:R-:W-:Y:S02]  /*5df0*/  SEL R38, R38, R27, P2 ;  /* 0x0000001b26267207 */ /* 0x000fe40001000000 */
[----:B------:R-:W-:Y:S02]  /*5e00*/  IADD3 R27, P0, PT, R36, 0x1, RZ ;  /* 0x00000001241b7810 */ /* 0x000fe40007f1e0ff */
[----:B------:R-:W-:Y:S01]  /*5e10*/  ISETP.GE.U32.AND.EX P1, PT, R38, R39, PT, P1 ;  /* 0x000000272600720c */ /* 0x000fe20003f26110 */
[----:B------:R-:W-:Y:S01]  /*5e20*/  IMAD.MOV.U32 R38, RZ, RZ, R30 ;  /* 0x000000ffff267224 */ /* 0x000fe200078e001e */
[----:B------:R-:W-:Y:S01]  /*5e30*/  SEL R36, R27, R36, P2 ;  /* 0x000000241b247207 */ /* 0x000fe20001000000 */
[----:B------:R-:W-:Y:S02]  /*5e40*/  IMAD.X R27, RZ, RZ, R18, P0 ;  /* 0x000000ffff1b7224 */ /* 0x000fe400000e0612 */
[----:B------:R-:W-:Y:S01]  /*5e50*/  IMAD.MOV.U32 R39, RZ, RZ, 0x0 ;  /* 0x00000000ff277424 */ /* 0x000fe200078e00ff */
[----:B------:R-:W-:-:S02]  /*5e60*/  IADD3 R29, P0, PT, R36, 0x1, RZ ;  /* 0x00000001241d7810 */ /* 0x000fc40007f1e0ff */
[----:B------:R-:W-:Y:S02]  /*5e70*/  SEL R27, R27, R18, P2 ;  /* 0x000000121b1b7207 */ /* 0x000fe40001000000 */
[----:B------:R-:W-:Y:S02]  /*5e80*/  SEL R29, R29, R36, P1 ;  /* 0x000000241d1d7207 */ /* 0x000fe40000800000 */
        /* <DEDUP_REMOVED lines=11> */
[----:B------:R-:W-:Y:S06]  /*5f40*/  RET.REL.NODEC R38 `(_ZN5flash32flash_fwd_splitkv_combine_kernelI23Flash_fwd_kernel_traitsILi96ELi64ELi128ELi4ELb0ELb0EN7cutlass6half_tE19Flash_kernel_traitsILi96ELi64ELi128ELi4ES3_EELi16ELi7ELb1EEEvNS_16Flash_fwd_paramsE) ;  /* 0xffffffa0262c7950 */ /* 0x000fec0003c3ffff */
.L_x_256:
        /* <DEDUP_REMOVED lines=11> */
.L_x_5451:


//--------------------- .text._ZN5flash32flash_fwd_splitkv_combine_kernelI23Flash_fwd_kernel_traitsILi96ELi64ELi128ELi4ELb0ELb0EN7cutlass6half_tE19Flash_kernel_traitsILi96ELi64ELi128ELi4ES3_EELi16ELi6ELb1EEEvNS_16Flash_fwd_paramsE --------------------------
	.section	.text._ZN5flash32flash_fwd_splitkv_combine_kernelI23Flash_fwd_kernel_traitsILi96ELi64ELi128ELi4ELb0ELb0EN7cutlass6half_tE19Flash_kernel_traitsILi96ELi64ELi128ELi4ES3_EELi16ELi6ELb1EEEvNS_16Flash_fwd_paramsE,"ax",@progbits
	.align	128
        .global         _ZN5flash32flash_fwd_splitkv_combine_kernelI23Flash_fwd_kernel_traitsILi96ELi64ELi128ELi4ELb0ELb0EN7cutlass6half_tE19Flash_kernel_traitsILi96ELi64ELi128ELi4ES3_EELi16ELi6ELb1EEEvNS_16Flash_fwd_paramsE
        .type           _ZN5flash32flash_fwd_splitkv_combine_kernelI23Flash_fwd_kernel_traitsILi96ELi64ELi128ELi4ELb0ELb0EN7cutlass6half_tE19Flash_kernel_traitsILi96ELi64ELi128ELi4ES3_EELi16ELi6ELb1EEEvNS_16Flash_fwd_paramsE,@function
        .size           _ZN5flash32flash_fwd_splitkv_combine_kernelI23Flash_fwd_kernel_traitsILi96ELi64ELi128ELi4ELb0ELb0EN7cutlass6half_tE19Flash_kernel_traitsILi96ELi64ELi128ELi4ES3_EELi16ELi6ELb1EEEvNS_16Flash_fwd_paramsE,(.L_x_5452 - _ZN5flash32flash_fwd_splitkv_combine_kernelI23Flash_fwd_kernel_traitsILi96ELi64ELi128ELi4ELb0ELb0EN7cutlass6half_tE19Flash_kernel_traitsILi96ELi64ELi128ELi4ES3_EELi16ELi6ELb1EEEvNS_16Flash_fwd_paramsE)
        .other          _ZN5flash32flash_fwd_splitkv_combine_kernelI23Flash_fwd_kernel_traitsILi96ELi64ELi128ELi4ELb0ELb0EN7cutlass6half_tE19Flash_kernel_traitsILi96ELi64ELi128ELi4ES3_EELi16ELi6ELb1EEEvNS_16Flash_fwd_paramsE,@"STO_CUDA_ENTRY STV_DEFAULT"
_ZN5flash32flash_fwd_splitkv_combine_kernelI23Flash_fwd_kernel_traitsILi96ELi64ELi128ELi4ELb0ELb0EN7cutlass6half_tE19Flash_kernel_traitsILi96ELi64ELi128ELi4ES3_EELi16ELi6ELb1EEEvNS_16Flash_fwd_paramsE:
.text._ZN5flash32flash_fwd_splitkv_combine_kernelI23Flash_fwd_kernel_traitsILi96ELi64ELi128ELi4ELb0ELb0EN7cutlass6half_tE19Flash_kernel_traitsILi96ELi64ELi128ELi4ES3_EELi16ELi6ELb1EEEvNS_16Flash_fwd_paramsE:
[----:B------:R-:W-:Y:S08]  /*0000*/  LDC R1, c[0x0][0x37c] ;  /* 0x0000df00ff017b82 */ /* 0x000ff00000000800 */
[----:B------:R-:W0:Y:S01]  /*0010*/  LDC.64 R30, c[0x0][0x430] ;  /* 0x00010c00ff1e7b82 */ /* 0x000e220000000a00 */
[----:B------:R-:W0:Y:S07]  /*0020*/  LDCU UR4, c[0x0][0x3e0] ;  /* 0x00007c00ff0477ac */ /* 0x000e2e0008000800 */
[----:B------:R-:W1:Y:S01]  /*0030*/  S2UR UR6, SR_CTAID.X ;  /* 0x00000000000679c3 */ /* 0x000e620000002500 */
[----:B0-----:R-:W-:-:S04]  /*0040*/  IMAD R29, R31, UR4, RZ ;  /* 0x000000041f1d7c24 */ /* 0x001fc8000f8e02ff */
[----:B------:R-:W-:Y:S01]  /*0050*/  IMAD R30, R29, R30, RZ ;  /* 0x0000001e1d1e7224 */ /* 0x000fe200078e02ff */
[----:B-1----:R-:W-:-:S04]  /*0060*/  USHF.L.U32 UR6, UR6, 0x4, URZ ;  /* 0x0000000406067899 */ /* 0x002fc800080006ff */
[----:B------:R-:W-:Y:S02]  /*0070*/  VIMNMX R39, PT, PT, R30, R31, PT ;  /* 0x0000001f1e277248 */ /* 0x000fe40003fe0100 */
[----:B------:R-:W-:Y:S02]  /*0080*/  SHF.R.S32.HI R4, RZ, 0x1f, R30 ;  /* 0x0000001fff047819 */ /* 0x000fe4000001141e */
[----:B------:R-:W-:-:S04]  /*0090*/  SHF.R.S32.HI R15, RZ, 0x1f, R39 ;  /* 0x0000001fff0f7819 */ /* 0x000fc80000011427 */
[----:B------:R-:W-:-:S04]  /*00a0*/  LOP3.LUT R0, R4, R15, RZ, 0xfc, !PT ;  /* 0x0000000f04007212 */ /* 0x000fc800078efcff */
[----:B------:R-:W-:-:S13]  /*00b0*/  ISETP.NE.U32.AND P0, PT, R0, RZ, PT ;  /* 0x000000ff0000720c */ /* 0x000fda0003f05070 */
[----:B------:R-:W-:Y:S05]  /*00c0*/  @P0 BRA `(.L_x_257) ;  /* 0x0000000000500947 */ /* 0x000fea0003800000 */
[----:B------:R-:W0:Y:S01]  /*00d0*/  I2F.U32.RP R6, R39 ;  /* 0x0000002700067306 */ /* 0x000e220000209000 */
[----:B------:R-:W-:Y:S02]  /*00e0*/  IMAD.MOV R0, RZ, RZ, -R39 ;  /* 0x000000ffff007224 */ /* 0x000fe400078e0a27 */
[----:B------:R-:W-:Y:S01]  /*00f0*/  HFMA2 R2, -RZ, RZ, 0, 0 ;  /* 0x00000000ff027431 */ /* 0x000fe200000001ff */
[----:B------:R-:W-:-:S04]  /*0100*/  ISETP.NE.U32.AND P0, PT, R39, RZ, PT ;  /* 0x000000ff2700720c */ /* 0x000fc80003f05070 */
[----:B0-----:R-:W0:Y:S02]  /*0110*/  MUFU.RCP R3, R6 ;  /* 0x0000000600037308 */ /* 0x001e240000001000 */
[----:B0-----:R-:W-:-:S06]  /*0120*/  VIADD R3, R3, 0xffffffe ;  /* 0x0ffffffe03037836 */ /* 0x001fcc0000000000 */
[----:B------:R-:W0:Y:S02]  /*0130*/  F2I.FTZ.U32.TRUNC.NTZ R3, R3 ;  /* 0x0000000300037305 */ /* 0x000e24000021f000 */
[----:B0-----:R-:W-:-:S04]  /*0140*/  IMAD R5, R0, R3, RZ ;  /* 0x0000000300057224 */ /* 0x001fc800078e02ff */
[----:B------:R-:W-:Y:S01]  /*0150*/  IMAD.HI.U32 R5, R3, R5, R2 ;  /* 0x0000000503057227 */ /* 0x000fe200078e0002 */
[----:B------:R-:W-:-:S05]  /*0160*/  MOV R3, RZ ;  /* 0x000000ff00037202 */ /* 0x000fca0000000f00 */
[----:B------:R-:W-:-:S04]  /*0170*/  IMAD.HI.U32 R2, R5, R30, RZ ;  /* 0x0000001e05027227 */ /* 0x000fc800078e00ff */
[----:B------:R-:W-:-:S04]  /*0180*/  IMAD.MOV R0, RZ, RZ, -R2 ;  /* 0x000000ffff007224 */ /* 0x000fc800078e0a02 */
[----:B------:R-:W-:-:S05]  /*0190*/  IMAD R0, R39, R0, R30 ;  /* 0x0000000027007224 */ /* 0x000fca00078e021e */
[----:B------:R-:W-:-:S13]  /*01a0*/  ISETP.GE.U32.AND P2, PT, R0, R39, PT ;  /* 0x000000270000720c */ /* 0x000fda0003f46070 */
[----:B------:R-:W-:Y:S01]  /*01b0*/  @P2 IADD3 R0, PT, PT, -R39, R0, RZ ;  /* 0x0000000027002210 */ /* 0x000fe20007ffe1ff */
[----:B------:R-:W-:-:S03]  /*01c0*/  @P2 VIADD R2, R2, 0x1 ;  /* 0x0000000102022836 */ /* 0x000fc60000000000 */
[----:B------:R-:W-:-:S13]  /*01d0*/  ISETP.GE.U32.AND P1, PT, R0, R39, PT ;  /* 0x000000270000720c */ /* 0x000fda0003f26070 */
[----:B------:R-:W-:Y:S02]  /*01e0*/  @P1 IADD3 R2, PT, PT, R2, 0x1, RZ ;  /* 0x0000000102021810 */ /* 0x000fe40007ffe0ff */
[----:B------:R-:W-:Y:S01]  /*01f0*/  @!P0 LOP3.LUT R2, RZ, R39, RZ, 0x33, !PT ;  /* 0x00000027ff028212 */ /* 0x000fe200078e33ff */
[----:B------:R-:W-:Y:S06]  /*0200*/  BRA `(.L_x_258) ;  /* 0x0000000000207947 */ /* 0x000fec0003800000 */
.L_x_257:
[----:B------:R-:W-:Y:S01]  /*0210*/  IMAD.MOV.U32 R25, RZ, RZ, R30 ;  /* 0x000000ffff197224 */ /* 0x000fe200078e001e */
[----:B------:R-:W-:Y:S01]  /*0220*/  MOV R18, R39 ;  /* 0x0000002700127202 */ /* 0x000fe20000000f00 */
[----:B------:R-:W-:Y:S01]  /*0230*/  IMAD.MOV.U32 R19, RZ, RZ, R4 ;  /* 0x000000ffff137224 */ /* 0x000fe200078e0004 */
[----:B------:R-:W-:Y:S02]  /*0240*/  MOV R17, R15 ;  /* 0x0000000f00117202 */ /* 0x000fe40000000f00 */
[----:B------:R-:W-:Y:S02]  /*0250*/  MOV R16, 0x270 ;  /* 0x0000027000107802 */ /* 0x000fe40000000f00 */
[----:B------:R-:W-:Y:S05]  /*0260*/  CALL.REL.NOINC `($__internal_8_$__cuda_sm20_div_s64) ;  /* 0x0000004800287944 */ /* 0x000fea0003c00000 */
[----:B------:R-:W-:Y:S02]  /*0270*/  MOV R2, R0 ;  /* 0x0000000000027202 */ /* 0x000fe40000000f00 */
[----:B------:R-:W-:-:S07]  /*0280*/  MOV R3, R19 ;  /* 0x0000001300037202 */ /* 0x000fce0000000f00 */
.L_x_258:
        /* <DEDUP_REMOVED lines=30> */
.L_x_260:
[----:B------:R-:W-:Y:S01]  /*0470*/  IMAD.MOV.U32 R25, RZ, RZ, R2 ;  /* 0x000000ffff197224 */ /* 0x000fe200078e0002 */
[----:B------:R-:W-:Y:S02]  /*0480*/  MOV R19, R3 ;  /* 0x0000000300137202 */ /* 0x000fe40000000f00 */
[----:B------:R-:W-:Y:S02]  /*0490*/  MOV R16, 0x4b0 ;  /* 0x000004b000107802 */ /* 0x000fe40000000f00 */
[----:B------:R-:W-:Y:S05]  /*04a0*/  CALL.REL.NOINC `($__internal_8_$__cuda_sm20_div_s64) ;  /* 0x0000004400987944 */ /* 0x000fea0003c00000 */
[----:B------:R-:W-:Y:S02]  /*04b0*/  MOV R26, R0 ;  /* 0x00000000001a7202 */ /* 0x000fe40000000f00 */
[----:B------:R-:W-:Y:S02]  /*04c0*/  MOV R27, R19 ;  /* 0x00000013001b7202 */ /* 0x000fe40000000f00 */
.L_x_261:
[----:B------:R-:W-:Y:S05]  /*04d0*/  BSYNC.RECONVERGENT B0 ;  /* 0x0000000000007941 */ /* 0x000fea0003800200 */
.L_x_259:
[----:B------:R-:W0:Y:S01]  /*04e0*/  LDC R3, c[0x0][0x434] ;  /* 0x00010d00ff037b82 */ /* 0x000e220000000800 */
        /* <DEDUP_REMOVED lines=8> */
[----:B0-----:R-:W-:Y:S02]  /*0570*/  IMAD.MOV R5, RZ, RZ, -R9 ;  /* 0x000000ffff057224 */ /* 0x001fe400078e0a09 */
[----:B------:R-:W-:Y:S02]  /*0580*/  IMAD.MOV.U32 R8, RZ, RZ, RZ ;  /* 0x000000ffff087224 */ /* 0x000fe400078e00ff */
        /* <DEDUP_REMOVED lines=44> */
.L_x_263:
[----:B------:R-:W-:Y:S01]  /*0850*/  IMAD.MOV.U32 R25, RZ, RZ, R18 ;  /* 0x000000ffff197224 */ /* 0x000fe200078e0012 */
[----:B------:R-:W-:Y:S01]  /*0860*/  MOV R18, R10 ;  /* 0x0000000a00127202 */ /* 0x000fe20000000f00 */
[----:B------:R-:W-:Y:S01]  /*0870*/  IMAD.MOV.U32 R19, RZ, RZ, R17 ;  /* 0x000000ffff137224 */ /* 0x000fe200078e0011 */
[----:B------:R-:W-:Y:S02]  /*0880*/  MOV R17, R11 ;  /* 0x0000000b00117202 */ /* 0x000fe40000000f00 */
[----:B------:R-:W-:Y:S02]  /*0890*/  MOV R16, 0x8b0 ;  /* 0x000008b000107802 */ /* 0x000fe40000000f00 */
[----:B------:R-:W-:Y:S05]  /*08a0*/  CALL.REL.NOINC `($__internal_8_$__cuda_sm20_div_s64) ;  /* 0x0000004000987944 */ /* 0x000fea0003c00000 */
[----:B------:R-:W-:Y:S02]  /*08b0*/  MOV R18, R0 ;  /* 0x0000000000127202 */ /* 0x000fe40000000f00 */
.L_x_264:
[----:B------:R-:W-:Y:S05]  /*08c0*/  BSYNC.RECONVERGENT B0 ;  /* 0x0000000000007941 */ /* 0x000fea0003800200 */
.L_x_262:
[----:B------:R-:W0:Y:S01]  /*08d0*/  LDC R21, c[0x0][0x434] ;  /* 0x00010d00ff157b82 */ /* 0x000e220000000800 */
[----:B------:R-:W-:Y:S01]  /*08e0*/  IMAD.MOV.U32 R6, RZ, RZ, RZ ;  /* 0x000000ffff067224 */ /* 0x000fe200078e00ff */
[----:B------:R-:W-:Y:S01]  /*08f0*/  BSSY.RECONVERGENT B0, `(.L_x_265) ;  /* 0x0000077000007945 */ /* 0x000fe20003800200 */
[----:B0-----:R-:W-:Y:S02]  /*0900*/  IABS R5, R21 ;  /* 0x0000001500057213 */ /* 0x001fe40000000000 */
[----:B------:R-:W-:Y:S02]  /*0910*/  SHF.R.S32.HI R9, RZ, 0x1f, R21 ;  /* 0x0000001fff097819 */ /* 0x000fe40000011415 */
[----:B------:R-:W0:Y:S02]  /*0920*/  I2F.RP R8, R5 ;  /* 0x0000000500087306 */ /* 0x000e240000209400 */
[----:B------:R-:W-:-:S06]  /*0930*/  LOP3.LUT R9, R9, 0x1, RZ, 0xfc, !PT ;  /* 0x0000000109097812 */ /* 0x000fcc00078efcff */
[----:B0-----:R-:W0:Y:S02]  /*0940*/  MUFU.RCP R7, R8 ;  /* 0x0000000800077308 */ /* 0x001e240000001000 */
[----:B0-----:R-:W-:-:S06]  /*0950*/  VIADD R7, R7, 0xffffffe ;  /* 0x0ffffffe07077836 */ /* 0x001fcc0000000000 */
[----:B------:R-:W0:Y:S02]  /*0960*/  F2I.FTZ.U32.TRUNC.NTZ R7, R7 ;  /* 0x0000000700077305 */ /* 0x000e24000021f000 */
[----:B0-----:R-:W-:-:S04]  /*0970*/  IMAD.MOV R0, RZ, RZ, -R7 ;  /* 0x000000ffff007224 */ /* 0x001fc800078e0a07 */
[----:B------:R-:W-:Y:S01]  /*0980*/  IMAD R3, R0, R5, RZ ;  /* 0x0000000500037224 */ /* 0x000fe200078e02ff */
[----:B------:R-:W-:Y:S02]  /*0990*/  IABS R0, R2 ;  /* 0x0000000200007213 */ /* 0x000fe40000000000 */
[----:B------:R-:W-:Y:S01]  /*09a0*/  LOP3.LUT R2, R2, R21, RZ, 0x3c, !PT ;  /* 0x0000001502027212 */ /* 0x000fe200078e3cff */
[----:B------:R-:W-:-:S03]  /*09b0*/  IMAD.HI.U32 R3, R7, R3, R6 ;  /* 0x0000000307037227 */ /* 0x000fc600078e0006 */
[----:B------:R-:W-:Y:S01]  /*09c0*/  ISETP.GE.AND P2, PT, R2, RZ, PT ;  /* 0x000000ff0200720c */ /* 0x000fe20003f46270 */
        /* <DEDUP_REMOVED lines=8> */
[----:B------:R-:W-:Y:S02]  /*0a50*/  ISETP.GE.U32.AND P0, PT, R0, R5, PT ;  /* 0x000000050000720c */ /* 0x000fe40003f06070 */
[----:B------:R-:W0:Y:S11]  /*0a60*/  LDC R0, c[0x0][0x3e0] ;  /* 0x0000f800ff007b82 */ /* 0x000e360000000800 */
[----:B------:R-:W-:-:S04]  /*0a70*/  @P0 VIADD R3, R3, 0x1 ;  /* 0x0000000103030836 */ /* 0x000fc80000000000 */
[----:B------:R-:W-:-:S04]  /*0a80*/  IMAD.MOV.U32 R2, RZ, RZ, R3 ;  /* 0x000000ffff027224 */ /* 0x000fc800078e0003 */
[----:B------:R-:W-:Y:S01]  /*0a90*/  @!P2 IMAD.MOV R2, RZ, RZ, -R2 ;  /* 0x000000ffff02a224 */ /* 0x000fe200078e0a02 */
[----:B------:R-:W-:Y:S02]  /*0aa0*/  @!P1 LOP3.LUT R2, RZ, R21, RZ, 0x33, !PT ;  /* 0x00000015ff029212 */ /* 0x000fe400078e33ff */
[----:B0-----:R-:W-:-:S03]  /*0ab0*/  IABS R6, R0 ;  /* 0x0000000000067213 */ /* 0x001fc60000000000 */
[----:B------:R-:W-:Y:S01]  /*0ac0*/  IMAD R9, R2, R9, RZ ;  /* 0x0000000902097224 */ /* 0x000fe200078e02ff */
[----:B------:R-:W-:Y:S01]  /*0ad0*/  ISETP.NE.AND P5, PT, R0, RZ, PT ;  /* 0x000000ff0000720c */ /* 0x000fe20003fa5270 */
[----:B------:R-:W0:Y:S01]  /*0ae0*/  I2F.RP R13, R6 ;  /* 0x00000006000d7306 */ /* 0x000e220000209400 */
[----:B------:R-:W-:Y:S02]  /*0af0*/  ISETP.NE.AND P4, PT, R2, RZ, PT ;  /* 0x000000ff0200720c */ /* 0x000fe40003f85270 */
[-C--:B------:R-:W-:Y:S02]  /*0b00*/  IABS R8, R9.reuse ;  /* 0x0000000900087213 */ /* 0x080fe40000000000 */
[----:B------:R-:W-:-:S03]  /*0b10*/  IABS R17, R9 ;  /* 0x0000000900117213 */ /* 0x000fc60000000000 */
[----:B------:R-:W1:Y:S02]  /*0b20*/  I2F.RP R7, R8 ;  /* 0x0000000800077306 */ /* 0x000e640000209400 */
[----:B------:R-:W-:-:S06]  /*0b30*/  IMAD.MOV R17, RZ, RZ, -R17 ;  /* 0x000000ffff117224 */ /* 0x000fcc00078e0a11 */
[----:B0-----:R-:W0:Y:S08]  /*0b40*/  MUFU.RCP R22, R13 ;  /* 0x0000000d00167308 */ /* 0x001e300000001000 */
[----:B-1----:R-:W1:Y:S01]  /*0b50*/  MUFU.RCP R3, R7 ;  /* 0x0000000700037308 */ /* 0x002e620000001000 */
[----:B0-----:R-:W-:-:S07]  /*0b60*/  VIADD R22, R22, 0xffffffe ;  /* 0x0ffffffe16167836 */ /* 0x001fce0000000000 */
[----:B------:R0:W-:Y:S01]  /*0b70*/  F2I.FTZ.U32.TRUNC.NTZ R23, R22 ;  /* 0x0000001600177305 */ /* 0x0001e2000021f000 */
[----:B-1----:R-:W-:Y:S02]  /*0b80*/  VIADD R24, R3, 0xffffffe ;  /* 0x0ffffffe03187836 */ /* 0x002fe40000000000 */
[----:B------:R-:W-:-:S05]  /*0b90*/  VIADD R3, R0, 0xffffffff ;  /* 0xffffffff00037836 */ /* 0x000fca0000000000 */
[----:B------:R-:W1:Y:S01]  /*0ba0*/  F2I.FTZ.U32.TRUNC.NTZ R25, R24 ;  /* 0x0000001800197305 */ /* 0x000e62000021f000 */
[----:B------:R-:W-:-:S04]  /*0bb0*/  IADD3 R7, PT, PT, R3, R8, RZ ;  /* 0x0000000803077210 */ /* 0x000fc80007ffe0ff */
[----:B------:R-:W-:Y:S01]  /*0bc0*/  IABS R13, R7 ;  /* 0x00000007000d7213 */ /* 0x000fe20000000000 */
[----:B0-----:R-:W-:Y:S02]  /*0bd0*/  IMAD.MOV.U32 R22, RZ, RZ, RZ ;  /* 0x000000ffff167224 */ /* 0x001fe400078e00ff */
[----:B-1----:R-:W-:Y:S02]  /*0be0*/  IMAD.MOV R5, RZ, RZ, -R25 ;  /* 0x000000ffff057224 */ /* 0x002fe400078e0a19 */
[----:B------:R-:W-:Y:S02]  /*0bf0*/  IMAD.MOV.U32 R24, RZ, RZ, RZ ;  /* 0x000000ffff187224 */ /* 0x000fe400078e00ff */
[----:B------:R-:W-:Y:S02]  /*0c00*/  IMAD R12, R5, R8, RZ ;  /* 0x00000008050c7224 */ /* 0x000fe400078e02ff */
[----:B------:R-:W-:Y:S02]  /*0c10*/  IMAD.MOV R5, RZ, RZ, -R23 ;  /* 0x000000ffff057224 */ /* 0x000fe400078e0a17 */
[----:B------:R-:W-:-:S04]  /*0c20*/  IMAD.HI.U32 R12, R25, R12, R24 ;  /* 0x0000000c190c7227 */ /* 0x000fc800078e0018 */
[----:B------:R-:W-:Y:S02]  /*0c30*/  IMAD R5, R5, R6, RZ ;  /* 0x0000000605057224 */ /* 0x000fe400078e02ff */
[----:B------:R-:W-:-:S04]  /*0c40*/  IMAD.HI.U32 R12, R12, R13, RZ ;  /* 0x0000000d0c0c7227 */ /* 0x000fc800078e00ff */
[----:B------:R-:W-:Y:S02]  /*0c50*/  IMAD R17, R12, R17, R13 ;  /* 0x000000110c117224 */ /* 0x000fe400078e020d */
[----:B------:R-:W-:Y:S01]  /*0c60*/  IMAD.HI.U32 R14, R23, R5, R22 ;  /* 0x00000005170e7227 */ /* 0x000fe200078e0016 */
[----:B------:R-:W-:Y:S02]  /*0c70*/  LOP3.LUT R5, R7, R8, RZ, 0x3c, !PT ;  /* 0x0000000807057212 */ /* 0x000fe400078e3cff */
[----:B------:R-:W-:Y:S02]  /*0c80*/  ISETP.GT.U32.AND P1, PT, R8, R17, PT ;  /* 0x000000110800720c */ /* 0x000fe40003f24070 */
[----:B------:R-:W-:Y:S01]  /*0c90*/  ISETP.GE.AND P0, PT, R5, RZ, PT ;  /* 0x000000ff0500720c */ /* 0x000fe20003f06270 */
[----:B------:R-:W-:Y:S01]  /*0ca0*/  IMAD.HI.U32 R14, R14, R13, RZ ;  /* 0x0000000d0e0e7227 */ /* 0x000fe200078e00ff */
[----:B------:R-:W0:Y:S01]  /*0cb0*/  LDC.U8 R5, c[0x0][0x549] ;  /* 0x00015240ff057b82 */ /* 0x000e220000000000 */
[----:B------:R-:W-:-:S02]  /*0cc0*/  LOP3.LUT R7, R7, R0, RZ, 0x3c, !PT ;  /* 0x0000000007077212 */ /* 0x000fc400078e3cff */
[----:B------:R-:W-:-:S04]  /*0cd0*/  IMAD.MOV R16, RZ, RZ, -R14 ;  /* 0x000000ffff107224 */ /* 0x000fc800078e0a0e */
[----:B------:R-:W-:Y:S02]  /*0ce0*/  IMAD R13, R6, R16, R13 ;  /* 0x00000010060d7224 */ /* 0x000fe400078e020d */
[----:B------:R-:W-:Y:S02]  /*0cf0*/  @!P1 IMAD.IADD R17, R17, 0x1, -R8 ;  /* 0x0000000111119824 */ /* 0x000fe400078e0a08 */
[----:B------:R-:W-:Y:S01]  /*0d00*/  @!P1 VIADD R12, R12, 0x1 ;  /* 0x000000010c0c9836 */ /* 0x000fe20000000000 */
[----:B------:R-:W-:Y:S02]  /*0d10*/  ISETP.GT.U32.AND P2, PT, R6, R13, PT ;  /* 0x0000000d0600720c */ /* 0x000fe40003f44070 */
[----:B------:R-:W-:Y:S02]  /*0d20*/  ISETP.GE.U32.AND P3, PT, R17, R8, PT ;  /* 0x000000081100720c */ /* 0x000fe40003f66070 */
[----:B------:R-:W-:-:S09]  /*0d30*/  ISETP.NE.AND P1, PT, R9, RZ, PT ;  /* 0x000000ff0900720c */ /* 0x000fd20003f25270 */
[----:B------:R-:W-:Y:S02]  /*0d40*/  @!P2 IMAD.IADD R13, R13, 0x1, -R6 ;  /* 0x000000010d0da824 */ /* 0x000fe400078e0a06 */
[----:B------:R-:W-:Y:S01]  /*0d50*/  @P3 IADD3 R12, PT, PT, R12, 0x1, RZ ;  /* 0x000000010c0c3810 */ /* 0x000fe20007ffe0ff */
[----:B------:R-:W-:Y:S01]  /*0d60*/  @!P2 VIADD R14, R14, 0x1 ;  /* 0x000000010e0ea836 */ /* 0x000fe20000000000 */
[----:B------:R-:W-:Y:S02]  /*0d70*/  ISETP.GE.AND P3, PT, R7, RZ, PT ;  /* 0x000000ff0700720c */ /* 0x000fe40003f66270 */
[----:B0-----:R-:W-:Y:S01]  /*0d80*/  ISETP.NE.AND P2, PT, R5, RZ, PT ;  /* 0x000000ff0500720c */ /* 0x001fe20003f45270 */
[----:B------:R-:W-:Y:S01]  /*0d90*/  @!P0 IMAD.MOV R12, RZ, RZ, -R12 ;  /* 0x000000ffff0c8224 */ /* 0x000fe200078e0a0c */
[----:B------:R-:W-:Y:S02]  /*0da0*/  @!P1 LOP3.LUT R12, RZ, R8, RZ, 0x33, !PT ;  /* 0x00000008ff0c9212 */ /* 0x000fe400078e33ff */
[----:B------:R-:W-:-:S02]  /*0db0*/  ISETP.GE.U32.AND P1, PT, R13, R6, PT ;  /* 0x000000060d00720c */ /* 0x000fc40003f26070 */
[-C--:B------:R-:W-:Y:S02]  /*0dc0*/  ISETP.LT.U32.AND P0, PT, R18, R12.reuse, PT ;  /* 0x0000000c1200720c */ /* 0x080fe40003f01070 */
[----:B------:R-:W-:Y:S02]  /*0dd0*/  SHF.R.S32.HI R13, RZ, 0x1f, R12 ;  /* 0x0000001fff0d7819 */ /* 0x000fe4000001140c */
[----:B------:R-:W-:Y:S02]  /*0de0*/  SHF.R.S32.HI R5, RZ, 0x1f, R9 ;  /* 0x0000001fff057819 */ /* 0x000fe40000011409 */
[-C--:B------:R-:W-:Y:S02]  /*0df0*/  ISETP.LT.AND.EX P0, PT, R19, R13.reuse, PT, P0 ;  /* 0x0000000d1300720c */ /* 0x080fe40003f01300 */
[----:B------:R-:W-:Y:S02]  /*0e00*/  SEL R21, R21, 0x1, !P2 ;  /* 0x0000000115157807 */ /* 0x000fe40005000000 */
[----:B------:R-:W-:Y:S01]  /*0e10*/  SEL R7, R19, R13, P0 ;  /* 0x0000000d13077207 */ /* 0x000fe20000000000 */
[----:B------:R-:W-:Y:S01]  /*0e20*/  @P1 VIADD R14, R14, 0x1 ;  /* 0x000000010e0e1836 */ /* 0x000fe20000000000 */
[----:B------:R-:W-:-:S02]  /*0e30*/  SEL R8, R18, R12, P0 ;  /* 0x0000000c12087207 */ /* 0x000fc40000000000 */
[----:B------:R-:W-:Y:S01]  /*0e40*/  LOP3.LUT R6, R19, R7, RZ, 0xfc, !PT ;  /* 0x0000000713067212 */ /* 0x000fe200078efcff */
[----:B------:R-:W-:Y:S01]  /*0e50*/  @!P3 IMAD.MOV R14, RZ, RZ, -R14 ;  /* 0x000000ffff0eb224 */ /* 0x000fe200078e0a0e */
[----:B------:R-:W-:Y:S02]  /*0e60*/  @!P5 LOP3.LUT R14, RZ, R0, RZ, 0x33, !PT ;  /* 0x00000000ff0ed212 */ /* 0x000fe400078e33ff */
[----:B------:R-:W-:Y:S02]  /*0e70*/  ISETP.NE.U32.AND P1, PT, R6, RZ, PT ;  /* 0x000000ff0600720c */ /* 0x000fe40003f25070 */
[----:B------:R-:W-:-:S04]  /*0e80*/  SEL R6, RZ, 0x1, !P4 ;  /* 0x00000001ff067807 */ /* 0x000fc80006000000 */
[----:B------:R-:W-:-:S07]  /*0e90*/  LOP3.LUT R6, R5, R6, RZ, 0xfc, !PT ;  /* 0x0000000605067212 */ /* 0x000fce00078efcff */
        /* <DEDUP_REMOVED lines=21> */
.L_x_266:
[----:B------:R-:W-:Y:S01]  /*0ff0*/  IMAD.MOV.U32 R25, RZ, RZ, R18 ;  /* 0x000000ffff197224 */ /* 0x000fe200078e0012 */
[----:B------:R-:W-:Y:S01]  /*1000*/  MOV R18, R8 ;  /* 0x0000000800127202 */ /* 0x000fe20000000f00 */
[----:B------:R-:W-:Y:S01]  /*1010*/  IMAD.MOV.U32 R17, RZ, RZ, R7 ;  /* 0x000000ffff117224 */ /* 0x000fe200078e0007 */
[----:B------:R-:W-:Y:S02]  /*1020*/  MOV R16, 0x1040 ;  /* 0x0000104000107802 */ /* 0x000fe40000000f00 */
[----:B------:R-:W-:Y:S05]  /*1030*/  CALL.REL.NOINC `($__internal_8_$__cuda_sm20_div_s64) ;  /* 0x0000003800b47944 */ /* 0x000fea0003c00000 */
[----:B------:R-:W-:Y:S02]  /*1040*/  MOV R44, R0 ;  /* 0x00000000002c7202 */ /* 0x000fe40000000f00 */
[----:B------:R-:W-:Y:S02]  /*1050*/  MOV R45, R19 ;  /* 0x00000013002d7202 */ /* 0x000fe40000000f00 */
.L_x_267:
[----:B------:R-:W-:Y:S05]  /*1060*/  BSYNC.RECONVERGENT B0 ;  /* 0x0000000000007941 */ /* 0x000fea0003800200 */
.L_x_265:
[-C--:B------:R-:W-:Y:S01]  /*1070*/  IABS R13, R29.reuse ;  /* 0x0000001d000d7213 */ /* 0x080fe20000000000 */
[----:B------:R-:W0:Y:S01]  /*1080*/  LDC R2, c[0x0][0x434] ;  /* 0x00010d00ff027b82 */ /* 0x000e220000000800 */
[----:B------:R-:W-:Y:S01]  /*1090*/  IABS R0, R29 ;  /* 0x0000001d00007213 */ /* 0x000fe20000000000 */
        /* <DEDUP_REMOVED lines=21> */
[----:B------:R-:W-:-:S04]  /*11f0*/  @P2 VIADD R12, R12, 0x1 ;  /* 0x000000010c0c2836 */ /* 0x000fc80000000000 */
[----:B------:R-:W-:-:S04]  /*1200*/  IMAD.MOV.U32 R5, RZ, RZ, R12 ;  /* 0x000000ffff057224 */ /* 0x000fc800078e000c */
[----:B------:R-:W-:Y:S01]  /*1210*/  @!P0 IMAD.MOV R5, RZ, RZ, -R5 ;  /* 0x000000ffff058224 */ /* 0x000fe200078e0a05 */
[----:B------:R-:W-:Y:S01]  /*1220*/  @!P1 LOP3.LUT R5, RZ, R13, RZ, 0x33, !PT ;  /* 0x0000000dff059212 */ /* 0x000fe200078e33ff */
[----:B------:R-:W-:-:S03]  /*1230*/  IMAD R13, R14, R21, RZ ;  /* 0x000000150e0d7224 */ /* 0x000fc600078e02ff */
[----:B------:R-:W-:Y:S01]  /*1240*/  ISETP.LT.U32.AND P0, PT, R26, R5, PT ;  /* 0x000000051a00720c */ /* 0x000fe20003f01070 */
[----:B------:R-:W-:Y:S01]  /*1250*/  IMAD R6, R6, R13, RZ ;  /* 0x0000000d06067224 */ /* 0x000fe200078e02ff */
        /* <DEDUP_REMOVED lines=27> */
.L_x_269:
[----:B------:R-:W-:Y:S01]  /*1410*/  IMAD.MOV.U32 R25, RZ, RZ, R26 ;  /* 0x000000ffff197224 */ /* 0x000fe200078e001a */
[----:B------:R-:W-:Y:S01]  /*1420*/  MOV R19, R27 ;  /* 0x0000001b00137202 */ /* 0x000fe20000000f00 */
[----:B------:R-:W-:Y:S01]  /*1430*/  IMAD.MOV.U32 R18, RZ, RZ, R5 ;  /* 0x000000ffff127224 */ /* 0x000fe200078e0005 */
[----:B------:R-:W-:Y:S02]  /*1440*/  MOV R16, 0x1460 ;  /* 0x0000146000107802 */ /* 0x000fe40000000f00 */
[----:B------:R-:W-:Y:S05]  /*1450*/  CALL.REL.NOINC `($__internal_8_$__cuda_sm20_div_s64) ;  /* 0x0000003400ac7944 */ /* 0x000fea0003c00000 */
[----:B------:R-:W-:Y:S02]  /*1460*/  MOV R22, R0 ;  /* 0x0000000000167202 */ /* 0x000fe40000000f00 */
[----:B------:R-:W-:Y:S02]  /*1470*/  MOV R23, R19 ;  /* 0x0000001300177202 */ /* 0x000fe40000000f00 */
.L_x_270:
[----:B------:R-:W-:Y:S05]  /*1480*/  BSYNC.RECONVERGENT B0 ;  /* 0x0000000000007941 */ /* 0x000fea0003800200 */
.L_x_268:
[----:B------:R-:W0:Y:S01]  /*1490*/  S2R R20, SR_TID.X ;  /* 0x0000000000147919 */ /* 0x000e220000002100 */
[----:B------:R-:W1:Y:S01]  /*14a0*/  LDCU UR4, c[0x0][0x534] ;  /* 0x0000a680ff0477ac */ /* 0x000e620008000800 */
[----:B------:R-:W-:Y:S01]  /*14b0*/  IADD3 R13, P0, PT, R30, -UR6, RZ ;  /* 0x800000061e0d7c10 */ /* 0x000fe2000ff1e0ff */
[----:B------:R-:W2:Y:S03]  /*14c0*/  LDCU.64 UR10, c[0x0][0x358] ;  /* 0x00006b00ff0a77ac */ /* 0x000ea60008000a00 */
[----:B------:R-:W-:Y:S02]  /*14d0*/  IADD3.X R12, PT, PT, R4, -0x1, RZ, P0, !PT ;  /* 0xffffffff040c7810 */ /* 0x000fe400007fe4ff */
[----:B0-----:R-:W-:Y:S02]  /*14e0*/  LOP3.LUT R0, R20, 0xf, RZ, 0xc0, !PT ;  /* 0x0000000f14007812 */ /* 0x001fe400078ec0ff */
[----:B------:R-:W-:-:S02]  /*14f0*/  SHF.R.U32.HI R25, RZ, 0x4, R20 ;  /* 0x00000004ff197819 */ /* 0x000fc40000011614 */
[----:B------:R-:W-:Y:S02]  /*1500*/  ISETP.GT.U32.AND P1, PT, R13, R0, PT ;  /* 0x000000000d00720c */ /* 0x000fe40003f24070 */
[----:B------:R-:W-:Y:S01]  /*1510*/  IADD3 R26, P2, PT, R0, UR6, RZ ;  /* 0x00000006001a7c10 */ /* 0x000fe2000ff5e0ff */
[C---:B------:R-:W-:Y:S01]  /*1520*/  VIADD R37, R25.reuse, 0x8 ;  /* 0x0000000819257836 */ /* 0x040fe20000000000 */
[----:B------:R-:W-:Y:S01]  /*1530*/  ISETP.GT.AND.EX P1, PT, R12, RZ, PT, P1 ;  /* 0x000000ff0c00720c */ /* 0x000fe20003f24310 */
[C---:B------:R-:W-:Y:S01]  /*1540*/  VIADD R35, R25.reuse, 0x10 ;  /* 0x0000001019237836 */ /* 0x040fe20000000000 */
[----:B------:R-:W-:Y:S01]  /*1550*/  IADD3.X R27, PT, PT, RZ, RZ, RZ, P2, !PT ;  /* 0x000000ffff1b7210 */ /* 0x000fe200017fe4ff */
[C---:B------:R-:W-:Y:S01]  /*1560*/  VIADD R33, R25.reuse, 0x18 ;  /* 0x0000001819217836 */ /* 0x040fe20000000000 */
[C---:B-1----:R-:W-:Y:S01]  /*1570*/  ISETP.GE.OR P0, PT, R25.reuse, UR4, !P1 ;  /* 0x0000000419007c0c */ /* 0x042fe2000cf06670 */
[----:B------:R-:W-:Y:S01]  /*1580*/  VIADD R31, R25, 0x20 ;  /* 0x00000020191f7836 */ /* 0x000fe20000000000 */
[----:B------:R-:W-:-:S02]  /*1590*/  ISETP.GE.OR P6, PT, R37, UR4, !P1 ;  /* 0x0000000425007c0c */ /* 0x000fc4000cfc6670 */
[----:B------:R-:W-:Y:S02]  /*15a0*/  ISETP.GE.OR P5, PT, R35, UR4, !P1 ;  /* 0x0000000423007c0c */ /* 0x000fe4000cfa6670 */
[----:B------:R-:W-:Y:S02]  /*15b0*/  ISETP.GE.OR P4, PT, R33, UR4, !P1 ;  /* 0x0000000421007c0c */ /* 0x000fe4000cf86670 */
[----:B------:R-:W-:-:S05]  /*15c0*/  ISETP.GE.OR P3, PT, R31, UR4, !P1 ;  /* 0x000000041f007c0c */ /* 0x000fca000cf66670 */
[----:B------:R-:W0:Y:S01]  /*15d0*/  @!P0 LDC.64 R16, c[0x0][0x428] ;  /* 0x00010a00ff108b82 */ /* 0x000e220000000a00 */
[----:B------:R-:W-:Y:S01]  /*15e0*/  @!P0 IMAD.WIDE.U32 R40, R30, R25, R26 ;  /* 0x000000191e288225 */ /* 0x000fe200078e001a */
[----:B------:R-:W-:-:S03]  /*15f0*/  @!P6 MOV R42, R26 ;  /* 0x0000001a002ae202 */ /* 0x000fc60000000f00 */
[----:B------:R-:W-:Y:S02]  /*1600*/  @!P0 IMAD R14, R25, R4, R41 ;  /* 0x00000004190e8224 */ /* 0x000fe400078e0229 */
[----:B------:R-:W-:Y:S01]  /*1610*/  @!P6 IMAD.MOV.U32 R43, RZ, RZ, R27 ;  /* 0x000000ffff2be224 */ /* 0x000fe200078e001b */
[----:B------:R-:W1:Y:S01]  /*1620*/  @!P6 LDC.64 R12, c[0x0][0x428] ;  /* 0x00010a00ff0ceb82 */ /* 0x000e620000000a00 */
[----:B------:R-:W-:Y:S01]  /*1630*/  @!P5 MOV R41, R27 ;  /* 0x0000001b0029d202 */ /* 0x000fe20000000f00 */
[----:B------:R-:W-:-:S06]  /*1640*/  @!P6 IMAD.WIDE.U32 R42, R30, R37, R42 ;  /* 0x000000251e2ae225 */ /* 0x000fcc00078e002a */
[----:B------:R-:W3:Y:S01]  /*1650*/  @!P5 LDC.64 R18, c[0x0][0x428] ;  /* 0x00010a00ff12db82 */ /* 0x000ee20000000a00 */
[----:B0-----:R-:W-:-:S04]  /*1660*/  @!P0 LEA R46, P2, R40, R16, 0x2 ;  /* 0x00000010282e8211 */ /* 0x001fc800078410ff */
[----:B------:R-:W-:Y:S01]  /*1670*/  @!P0 LEA.HI.X R47, R40, R17, R14, 0x2, P2 ;  /* 0x00000011282f8211 */ /* 0x000fe200010f140e */
[----:B------:R-:W-:Y:S02]  /*1680*/  IMAD.MOV.U32 R14, RZ, RZ, -0x800000 ;  /* 0xff800000ff0e7424 */ /* 0x000fe400078e00ff */
[----:B------:R-:W0:Y:S01]  /*1690*/  @!P4 LDC.64 R16, c[0x0][0x428] ;  /* 0x00010a00ff10cb82 */ /* 0x000e220000000a00 */
[----:B------:R-:W-:Y:S02]  /*16a0*/  @!P5 IMAD.MOV.U32 R40, RZ, RZ, R26 ;  /* 0x000000ffff28d224 */ /* 0x000fe400078e001a */
[----:B------:R-:W-:Y:S01]  /*16b0*/  @!P6 IMAD R24, R37, R4, R43 ;  /* 0x000000042518e224 */ /* 0x000fe200078e022b */
[----:B--2---:R2:W4:Y:S01]  /*16c0*/  @!P0 LDG.E R14, desc[UR10][R46.64] ;  /* 0x0000000a2e0e8981 */ /* 0x004522000c1e1900 */
[----:B-1----:R-:W-:Y:S01]  /*16d0*/  @!P6 LEA R36, P0, R42, R12, 0x2 ;  /* 0x0000000c2a24e211 */ /* 0x002fe200078010ff */
[----:B------:R-:W-:Y:S01]  /*16e0*/  @!P5 IMAD.WIDE.U32 R40, R30, R35, R40 ;  /* 0x000000231e28d225 */ /* 0x000fe200078e0028 */
[----:B------:R-:W-:-:S02]  /*16f0*/  @!P4 MOV R43, R27 ;  /* 0x0000001b002bc202 */ /* 0x000fc40000000f00 */
[----:B------:R-:W-:Y:S01]  /*1700*/  @!P6 LEA.HI.X R37, R42, R13, R24, 0x2, P0 ;  /* 0x0000000d2a25e211 */ /* 0x000fe200000f1418 */
[----:B------:R-:W-:Y:S01]  /*1710*/  @!P5 IMAD R24, R35, R4, R41 ;  /* 0x000000042318d224 */ /* 0x000fe200078e0229 */
[----:B------:R-:W1:Y:S01]  /*1720*/  @!P3 LDC.64 R12, c[0x0][0x428] ;  /* 0x00010a00ff0cbb82 */ /* 0x000e620000000a00 */
[----:B------:R-:W-:Y:S01]  /*1730*/  VIADD R35, R25, 0x28 ;  /* 0x0000002819237836 */ /* 0x000fe20000000000 */
[----:B---3--:R-:W-:Y:S01]  /*1740*/  @!P5 LEA R18, P0, R40, R18, 0x2 ;  /* 0x000000122812d211 */ /* 0x008fe200078010ff */
[--C-:B------:R-:W-:Y:S02]  /*1750*/  @!P4 IMAD.MOV.U32 R42, RZ, RZ, R26.reuse ;  /* 0x000000ffff2ac224 */ /* 0x100fe400078e001a */
[----:B------:R-:W-:Y:S01]  /*1760*/  @!P3 IMAD.MOV.U32 R32, RZ, RZ, R26 ;  /* 0x000000ffff20b224 */ /* 0x000fe200078e001a */
[----:B------:R-:W-:Y:S01]  /*1770*/  ISETP.GE.OR P2, PT, R35, UR4, !P1 ;  /* 0x0000000423007c0c */ /* 0x000fe2000cf46670 */
[----:B------:R-:W-:Y:S01]  /*1780*/  @!P4 IMAD.WIDE.U32 R42, R30, R33, R42 ;  /* 0x000000211e2ac225 */ /* 0x000fe200078e002a */
[----:B------:R-:W-:-:S03]  /*1790*/  @!P5 LEA.HI.X R19, R40, R19, R24, 0x2, P0 ;  /* 0x000000132813d211 */ /* 0x000fc600000f1418 */
[----:B------:R-:W-:Y:S01]  /*17a0*/  @!P4 IMAD R24, R33, R4, R43 ;  /* 0x000000042118c224 */ /* 0x000fe200078e022b */
[----:B0-----:R-:W-:Y:S01]  /*17b0*/  @!P4 LEA R40, P0, R42, R16, 0x2 ;  /* 0x000000102a28c211 */ /* 0x001fe200078010ff */
[----:B------:R-:W-:-:S03]  /*17c0*/  @!P3 IMAD.MOV.U32 R33, RZ, RZ, R27 ;  /* 0x000000ffff21b224 */ /* 0x000fc600078e001b */
[----:B------:R-:W-:Y:S01]  /*17d0*/  @!P4 LEA.HI.X R41, R42, R17, R24, 0x2, P0 ;  /* 0x000000112a29c211 */ /* 0x000fe200000f1418 */
[----:B------:R-:W-:Y:S02]  /*17e0*/  @!P3 IMAD.WIDE.U32 R32, R30, R31, R32 ;  /* 0x0000001f1e20b225 */ /* 0x000fe400078e0020 */
[----:B------:R-:W0:Y:S02]  /*17f0*/  @!P2 LDC.64 R16, c[0x0][0x428] ;  /* 0x00010a00ff10ab82 */ /* 0x000e240000000a00 */
[----:B------:R-:W-:Y:S02]  /*1800*/  @!P3 IMAD R24, R31, R4, R33 ;  /* 0x000000041f18b224 */ /* 0x000fe400078e0221 */
[C---:B------:R-:W-:Y:S01]  /*1810*/  VIADD R33, R25.reuse, 0x30 ;  /* 0x0000003019217836 */ /* 0x040fe20000000000 */
[----:B-1----:R-:W-:Y:S01]  /*1820*/  @!P3 LEA R42, P0, R32, R12, 0x2 ;  /* 0x0000000c202ab211 */ /* 0x002fe200078010ff */
[----:B------:R-:W-:-:S03]  /*1830*/  VIADD R31, R25, 0x38 ;  /* 0x00000038191f7836 */ /* 0x000fc60000000000 */
[----:B------:R-:W-:Y:S02]  /*1840*/  @!P3 LEA.HI.X R43, R32, R13, R24, 0x2, P0 ;  /* 0x0000000d202bb211 */ /* 0x000fe400000f1418 */
[----:B------:R-:W-:Y:S01]  /*1850*/  MOV R24, 0xff800000 ;  /* 0xff80000000187802 */ /* 0x000fe20000000f00 */
[----:B--2---:R-:W-:Y:S01]  /*1860*/  @!P2 IMAD.MOV.U32 R47, RZ, RZ, R27 ;  /* 0x000000ffff2fa224 */ /* 0x004fe200078e001b */
[----:B------:R-:W-:Y:S02]  /*1870*/  @!P2 MOV R46, R26 ;  /* 0x0000001a002ea202 */ /* 0x000fe40000000f00 */
[----:B------:R-:W-:Y:S02]  /*1880*/  ISETP.GE.OR P0, PT, R33, UR4, !P1 ;  /* 0x0000000421007c0c */ /* 0x000fe4000cf06670 */
[----:B------:R1:W2:Y:S01]  /*1890*/  @!P6 LDG.E R24, desc[UR10][R36.64] ;  /* 0x0000000a2418e981 */ /* 0x0002a2000c1e1900 */
[----:B------:R-:W-:Y:S01]  /*18a0*/  ISETP.GE.OR P6, PT, R31, UR4, !P1 ;  /* 0x000000041f007c0c */ /* 0x000fe2000cfc6670 */
[----:B------:R-:W-:-:S04]  /*18b0*/  @!P2 IMAD.WIDE.U32 R46, R30, R35, R46 ;  /* 0x000000231e2ea225 */ /* 0x000fc800078e002e */
[----:B------:R-:W-:Y:S01]  /*18c0*/  @!P2 IMAD R12, R35, R4, R47 ;  /* 0x00000004230ca224 */ /* 0x000fe200078e022f */
[----:B0-----:R-:W-:Y:S01]  /*18d0*/  @!P2 LEA R48, P1, R46, R16, 0x2 ;  /* 0x000000102e30a211 */ /* 0x001fe200078210ff */
[----:B------:R-:W-:-:S03]  /*18e0*/  IMAD.MOV.U32 R32, RZ, RZ, -0x800000 ;  /* 0xff800000ff207424 */ /* 0x000fc600078e00ff */
[----:B------:R-:W-:Y:S02]  /*18f0*/  @!P2 LEA.HI.X R49, R46, R17, R12, 0x2, P1 ;  /* 0x000000112e31a211 */ /* 0x000fe400008f140c */
[----:B------:R-:W0:Y:S01]  /*1900*/  @!P0 LDC.64 R16, c[0x0][0x428] ;  /* 0x00010a00ff108b82 */ /* 0x000e220000000a00 */
[----:B------:R-:W-:Y:S01]  /*1910*/  @!P0 MOV R53, R27 ;  /* 0x0000001b00358202 */ /* 0x000fe20000000f00 */
[----:B------:R-:W-:Y:S01]  /*1920*/  @!P0 IMAD.MOV.U32 R52, RZ, RZ, R26 ;  /* 0x000000ffff348224 */ /* 0x000fe200078e001a */
[----:B------:R3:W5:Y:S01]  /*1930*/  @!P5 LDG.E R32, desc[UR10][R18.64] ;  /* 0x0000000a1220d981 */ /* 0x000762000c1e1900 */
[----:B------:R-:W-:-:S04]  /*1940*/  MOV R35, 0xff800000 ;  /* 0xff80000000237802 */ /* 0x000fc80000000f00 */
[----:B------:R-:W3:Y:S01]  /*1950*/  @!P6 LDC.64 R12, c[0x0][0x428] ;  /* 0x00010a00ff0ceb82 */ /* 0x000ee20000000a00 */
[----:B------:R-:W-:Y:S01]  /*1960*/  IMAD.MOV.U32 R46, RZ, RZ, -0x800000 ;  /* 0xff800000ff2e7424 */ /* 0x000fe200078e00ff */
[----:B------:R-:W5:Y:S01]  /*1970*/  @!P4 LDG.E R35, desc[UR10][R40.64] ;  /* 0x0000000a2823c981 */ /* 0x000f62000c1e1900 */
[----:B-1----:R-:W-:Y:S02]  /*1980*/  @!P6 IMAD.MOV.U32 R36, RZ, RZ, R26 ;  /* 0x000000ffff24e224 */ /* 0x002fe400078e001a */
[----:B------:R-:W-:Y:S02]  /*1990*/  @!P6 IMAD.MOV.U32 R37, RZ, RZ, R27 ;  /* 0x000000ffff25e224 */ /* 0x000fe400078e001b */
[----:B------:R-:W5:Y:S01]  /*19a0*/  @!P3 LDG.E R46, desc[UR10][R42.64] ;  /* 0x0000000a2a2eb981 */ /* 0x000f62000c1e1900 */
[----:B------:R-:W-:-:S04]  /*19b0*/  @!P0 IMAD.WIDE.U32 R52, R30, R33, R52 ;  /* 0x000000211e348225 */ /* 0x000fc800078e0034 */
[----:B------:R-:W-:-:S04]  /*19c0*/  @!P6 IMAD.WIDE.U32 R36, R30, R31, R36 ;  /* 0x0000001f1e24e225 */ /* 0x000fc800078e0024 */
[----:B------:R-:W-:Y:S01]  /*19d0*/  @!P0 IMAD R26, R33, R4, R53 ;  /* 0x00000004211a8224 */ /* 0x000fe200078e0235 */
[C---:B0-----:R-:W-:Y:S01]  /*19e0*/  @!P0 LEA R50, P3, R52.reuse, R16, 0x2 ;  /* 0x0000001034328211 */ /* 0x041fe200078610ff */
[----:B------:R-:W-:Y:S01]  /*19f0*/  @!P6 IMAD R4, R31, R4, R37 ;  /* 0x000000041f04e224 */ /* 0x000fe200078e0225 */
[----:B---3--:R-:W-:Y:S01]  /*1a00*/  MOV R19, 0xff800000 ;  /* 0xff80000000137802 */ /* 0x008fe20000000f00 */
[----:B------:R-:W-:Y:S01]  /*1a10*/  IMAD.MOV.U32 R18, RZ, RZ, -0x800000 ;  /* 0xff800000ff127424 */ /* 0x000fe200078e00ff */
[----:B------:R-:W-:Y:S01]  /*1a20*/  @!P0 LEA.HI.X R51, R52, R17, R26, 0x2, P3 ;  /* 0x0000001134338211 */ /* 0x000fe200018f141a */
[----:B------:R-:W-:Y:S01]  /*1a30*/  IMAD.MOV.U32 R16, RZ, RZ, -0x800000 ;  /* 0xff800000ff107424 */ /* 0x000fe200078e00ff */
[C---:B------:R-:W-:Y:S02]  /*1a40*/  @!P6 LEA R12, P1, R36.reuse, R12, 0x2 ;  /* 0x0000000c240ce211 */ /* 0x040fe400078210ff */
[----:B------:R-:W3:Y:S02]  /*1a50*/  @!P2 LDG.E R19, desc[UR10][R48.64] ;  /* 0x0000000a3013a981 */ /* 0x000ee4000c1e1900 */
[----:B------:R-:W-:-:S02]  /*1a60*/  @!P6 LEA.HI.X R13, R36, R13, R4, 0x2, P1 ;  /* 0x0000000d240de211 */ /* 0x000fc400008f1404 */
[----:B------:R-:W3:Y:S04]  /*1a70*/  @!P0 LDG.E R18, desc[UR10][R50.64] ;  /* 0x0000000a32128981 */ /* 0x000ee8000c1e1900 */
[----:B------:R0:W3:Y:S01]  /*1a80*/  @!P6 LDG.E R16, desc[UR10][R12.64] ;  /* 0x0000000a0c10e981 */ /* 0x0000e2000c1e1900 */
[----:B------:R-:W1:Y:S08]  /*1a90*/  S2UR UR4, SR_CgaCtaId ;  /* 0x00000000000479c3 */ /* 0x000e700000008800 */
[----:B0-----:R-:W0:Y:S01]  /*1aa0*/  LDC R13, c[0x0][0x434] ;  /* 0x00010d00ff0d7b82 */ /* 0x001e220000000800 */
[----:B------:R-:W-:-:S02]  /*1ab0*/  UMOV UR5, 0x400 ;  /* 0x0000040000057882 */ /* 0x000fc40000000000 */
[----:B-1----:R-:W-:Y:S01]  /*1ac0*/  ULEA UR4, UR4, UR5, 0x18 ;  /* 0x0000000504047291 */ /* 0x002fe2000f8ec0ff */
[----:B------:R-:W-:Y:S02]  /*1ad0*/  ISETP.GT.U32.AND P0, PT, R20, 0x37f, PT ;  /* 0x0000037f1400780c */ /* 0x000fe40003f04070 */
[----:B0-----:R-:W-:-:S04]  /*1ae0*/  IABS R4, R13 ;  /* 0x0000000d00047213 */ /* 0x001fc80000000000 */
[----:B------:R-:W0:Y:S01]  /*1af0*/  I2F.RP R26, R4 ;  /* 0x00000004001a7306 */ /* 0x000e220000209400 */
[----:B------:R-:W-:-:S05]  /*1b00*/  LEA R0, R0, UR4, 0x2 ;  /* 0x0000000400007c11 */ /* 0x000fca000f8e10ff */
[----:B------:R-:W-:Y:S02]  /*1b10*/  IMAD R25, R25, 0x44, R0 ;  /* 0x0000004419197824 */ /* 0x000fe400078e0200 */
[----:B0-----:R-:W0:Y:S01]  /*1b20*/  MUFU.RCP R36, R26 ;  /* 0x0000001a00247308 */ /* 0x001e220000001000 */
[C---:B------:R-:W-:Y:S02]  /*1b30*/  ISETP.GT.U32.AND P5, PT, R20.reuse, 0x2ff, PT ;  /* 0x000002ff1400780c */ /* 0x040fe40003fa4070 */
[C---:B------:R-:W-:Y:S02]  /*1b40*/  ISETP.GT.U32.AND P4, PT, R20.reuse, 0x27f, PT ;  /* 0x0000027f1400780c */ /* 0x040fe40003f84070 */
[C---:B------:R-:W-:Y:S02]  /*1b50*/  ISETP.GT.U32.AND P3, PT, R20.reuse, 0x1ff, PT ;  /* 0x000001ff1400780c */ /* 0x040fe40003f64070 */
[C---:B------:R-:W-:Y:S02]  /*1b60*/  ISETP.GT.U32.AND P2, PT, R20.reuse, 0x17f, PT ;  /* 0x0000017f1400780c */ /* 0x040fe40003f44070 */
[----:B------:R-:W-:-:S02]  /*1b70*/  ISETP.GT.U32.AND P1, PT, R20, 0xff, PT ;  /* 0x000000ff1400780c */ /* 0x000fc40003f24070 */
[----:B0-----:R-:W-:-:S04]  /*1b80*/  IADD3 R36, PT, PT, R36, 0xffffffe, RZ ;  /* 0x0ffffffe24247810 */ /* 0x001fc80007ffe0ff */
[----:B------:R-:W0:Y:S01]  /*1b90*/  F2I.FTZ.U32.TRUNC.NTZ R37, R36 ;  /* 0x0000002400257305 */ /* 0x000e22000021f000 */
[----:B------:R-:W-:Y:S02]  /*1ba0*/  SHF.R.U32.HI R28, RZ, 0x3, R20 ;  /* 0x00000003ff1c7819 */ /* 0x000fe40000011614 */
[----:B------:R-:W-:Y:S01]  /*1bb0*/  LOP3.LUT R38, R20, 0x7, RZ, 0xc0, !PT ;  /* 0x0000000714267812 */ /* 0x000fe200078ec0ff */
[----:B------:R-:W-:Y:S02]  /*1bc0*/  IMAD.MOV.U32 R34, RZ, RZ, -0x800000 ;  /* 0xff800000ff227424 */ /* 0x000fe400078e00ff */
[--C-:B0-----:R-:W-:Y:S02]  /*1bd0*/  IMAD.MOV R27, RZ, RZ, -R37.reuse ;  /* 0x000000ffff1b7224 */ /* 0x101fe400078e0a25 */
[----:B------:R-:W-:Y:S02]  /*1be0*/  IMAD.MOV.U32 R36, RZ, RZ, RZ ;  /* 0x000000ffff247224 */ /* 0x000fe400078e00ff */
[----:B------:R-:W-:Y:S01]  /*1bf0*/  IMAD R12, R27, R4, RZ ;  /* 0x000000041b0c7224 */ /* 0x000fe200078e02ff */
[----:B------:R-:W-:Y:S01]  /*1c00*/  LEA R27, R28, UR4, 0x2 ;  /* 0x000000041c1b7c11 */ /* 0x000fe2000f8e10ff */
[----:B------:R-:W-:Y:S01]  /*1c10*/  IMAD.MOV.U32 R33, RZ, RZ, -0x800000 ;  /* 0xff800000ff217424 */ /* 0x000fe200078e00ff */
[----:B------:R-:W-:Y:S01]  /*1c20*/  MOV R26, 0xff800000 ;  /* 0xff800000001a7802 */ /* 0x000fe20000000f00 */
[----:B------:R-:W-:-:S04]  /*1c30*/  IMAD.HI.U32 R12, R37, R12, R36 ;  /* 0x0000000c250c7227 */ /* 0x000fc800078e0024 */
[----:B------:R-:W-:Y:S01]  /*1c40*/  IMAD.MOV.U32 R31, RZ, RZ, -0x800000 ;  /* 0xff800000ff1f7424 */ /* 0x000fe200078e00ff */
[----:B------:R-:W-:Y:S01]  /*1c50*/  IABS R17, R2 ;  /* 0x0000000200117213 */ /* 0x000fe20000000000 */
[----:B------:R-:W-:Y:S01]  /*1c60*/  IMAD.MOV.U32 R37, RZ, RZ, -0x800000 ;  /* 0xff800000ff257424 */ /* 0x000fe200078e00ff */
[----:B------:R-:W0:Y:S01]  /*1c70*/  LDCU UR4, c[0x0][0x430] ;  /* 0x00008600ff0477ac */ /* 0x000e220008000800 */
[----:B------:R-:W-:Y:S02]  /*1c80*/  IMAD R36, R38, 0x44, R27 ;  /* 0x0000004426247824 */ /* 0x000fe400078e021b */
[----:B------:R-:W-:Y:S02]  /*1c90*/  IMAD.MOV.U32 R27, RZ, RZ, -0x800000 ;  /* 0xff800000ff1b7424 */ /* 0x000fe400078e00ff */
[----:B------:R-:W-:-:S05]  /*1ca0*/  IMAD.HI.U32 R12, R12, R17, RZ ;  /* 0x000000110c0c7227 */ /* 0x000fca00078e00ff */
[----:B------:R-:W-:-:S05]  /*1cb0*/  IADD3 R0, PT, PT, -R12, RZ, RZ ;  /* 0x000000ff0c007210 */ /* 0x000fca0007ffe1ff */
[----:B------:R-:W-:Y:S01]  /*1cc0*/  IMAD R17, R4, R0, R17 ;  /* 0x0000000004117224 */ /* 0x000fe200078e0211 */
[----:B----4-:R1:W-:Y:S04]  /*1cd0*/  STS [R25], R14 ;  /* 0x0000000e19007388 */ /* 0x0103e80000000800 */
[----:B--2---:R-:W-:Y:S01]  /*1ce0*/  @!P0 STS [R25+0x220], R24 ;  /* 0x0002201819008388 */ /* 0x004fe20000000800 */
[----:B------:R-:W-:Y:S01]  /*1cf0*/  ISETP.GT.U32.AND P0, PT, R20, 0x7f, PT ;  /* 0x0000007f1400780c */ /* 0x000fe20003f04070 */
[----:B-1----:R-:W1:Y:S02]  /*1d00*/  LDC R14, c[0x0][0x3e0] ;  /* 0x0000f800ff0e7b82 */ /* 0x002e640000000800 */
[----:B-----5:R-:W-:Y:S04]  /*1d10*/  @!P5 STS [R25+0x440], R32 ;  /* 0x000440201900d388 */ /* 0x020fe80000000800 */
[----:B------:R2:W-:Y:S04]  /*1d20*/  @!P4 STS [R25+0x660], R35 ;  /* 0x000660231900c388 */ /* 0x0005e80000000800 */
[----:B------:R-:W-:Y:S04]  /*1d30*/  @!P3 STS [R25+0x880], R46 ;  /* 0x0008802e1900b388 */ /* 0x000fe80000000800 */
[----:B---3--:R-:W-:Y:S04]  /*1d40*/  @!P2 STS [R25+0xaa0], R19 ;  /* 0x000aa0131900a388 */ /* 0x008fe80000000800 */
[----:B------:R-:W-:Y:S04]  /*1d50*/  @!P1 STS [R25+0xcc0], R18 ;  /* 0x000cc01219009388 */ /* 0x000fe80000000800 */
[----:B------:R-:W-:Y:S01]  /*1d60*/  @!P0 STS [R25+0xee0], R16 ;  /* 0x000ee01019008388 */ /* 0x000fe20000000800 */
[----:B------:R-:W-:Y:S01]  /*1d70*/  BAR.SYNC.DEFER_BLOCKING 0x0 ;  /* 0x0000000000007b1d */ /* 0x000fe20000010000 */
[----:B--2---:R-:W-:Y:S01]  /*1d80*/  MOV R35, 0xff800000 ;  /* 0xff80000000237802 */ /* 0x004fe20000000f00 */
[----:B------:R-:W-:-:S04]  /*1d90*/  IMAD.MOV.U32 R32, RZ, RZ, -0x800000 ;  /* 0xff800000ff207424 */ /* 0x000fc800078e00ff */
        /* <DEDUP_REMOVED lines=8> */
[----:B------:R-:W-:-:S02]  /*1e20*/  ISETP.GT.U32.AND P1, PT, R4, R17, PT ;  /* 0x000000110400720c */ /* 0x000fc40003f24070 */
[----:B------:R-:W-:-:S11]  /*1e30*/  LOP3.LUT R2, R2, R13, RZ, 0x3c, !PT ;  /* 0x0000000d02027212 */ /* 0x000fd600078e3cff */
[----:B------:R-:W-:Y:S02]  /*1e40*/  @!P1 IADD3 R17, PT, PT, R17, -R4, RZ ;  /* 0x8000000411119210 */ /* 0x000fe40007ffe0ff */
[----:B--2---:R-:W-:Y:S02]  /*1e50*/  FMNMX3.FTZ R0, R37, R34, R35, !PT ;  /* 0x0000002225007276 */ /* 0x004fe40007810023 */
[----:B------:R-:W-:Y:S02]  /*1e60*/  ISETP.GE.U32.AND P2, PT, R17, R4, PT ;  /* 0x000000041100720c */ /* 0x000fe40003f46070 */
[----:B---3--:R-:W-:Y:S01]  /*1e70*/  FMNMX3.FTZ R0, R0, R32, R33, !PT ;  /* 0x0000002000007276 */ /* 0x008fe20007810021 */
[----:B------:R-:W-:-:S03]  /*1e80*/  @!P1 VIADD R12, R12, 0x1 ;  /* 0x000000010c0c9836 */ /* 0x000fc60000000000 */
[----:B----4-:R-:W-:-:S04]  /*1e90*/  FMNMX3.FTZ R0, R0, R26, R31, !PT ;  /* 0x0000001a00007276 */ /* 0x010fc8000781001f */
[----:B-----5:R-:W-:Y:S02]  /*1ea0*/  FMNMX.FTZ R41, R0, R27, !PT ;  /* 0x0000001b00297209 */ /* 0x020fe40007810000 */
[----:B------:R-:W-:Y:S02]  /*1eb0*/  ISETP.GE.AND P0, PT, R2, RZ, PT ;  /* 0x000000ff0200720c */ /* 0x000fe40003f06270 */
[----:B------:R-:W-:Y:S01]  /*1ec0*/  ISETP.NE.AND P1, PT, R13, RZ, PT ;  /* 0x000000ff0d00720c */ /* 0x000fe20003f25270 */
[----:B------:R-:W2:Y:S01]  /*1ed0*/  SHFL.BFLY PT, R18, R41, 0x4, 0x1f ;  /* 0x0c801f0029127f89 */ /* 0x000ea200000e0000 */
[----:B------:R-:W-:Y:S01]  /*1ee0*/  @P2 VIADD R12, R12, 0x1 ;  /* 0x000000010c0c2836 */ /* 0x000fe20000000000 */
[----:B------:R-:W-:Y:S02]  /*1ef0*/  SHF.R.S32.HI R19, RZ, 0x1f, R29 ;  /* 0x0000001fff137819 */ /* 0x000fe4000001141d */
[----:B-1----:R-:W-:Y:S02]  /*1f00*/  IABS R4, R14 ;  /* 0x0000000e00047213 */ /* 0x002fe40000000000 */
[----:B------:R-:W-:-:S04]  /*1f10*/  LOP3.LUT R19, R19, 0x1, RZ, 0xfc, !PT ;  /* 0x0000000113137812 */ /* 0x000fc800078efcff */
[----:B------:R-:W-:Y:S02]  /*1f20*/  @!P0 IADD3 R12, PT, PT, -R12, RZ, RZ ;  /* 0x000000ff0c0c8210 */ /* 0x000fe40007ffe1ff */
[----:B------:R-:W-:Y:S01]  /*1f30*/  @!P1 LOP3.LUT R12, RZ, R13, RZ, 0x33, !PT ;  /* 0x0000000dff0c9212 */ /* 0x000fe200078e33ff */
[----:B------:R-:W1:Y:S04]  /*1f40*/  I2F.RP R17, R4 ;  /* 0x0000000400117306 */ /* 0x000e680000209400 */
[----:B------:R-:W-:-:S05]  /*1f50*/  IMAD R2, R12, R19, RZ ;  /* 0x000000130c027224 */ /* 0x000fca00078e02ff */
[----:B------:R-:W-:Y:S02]  /*1f60*/  IABS R16, R2 ;  /* 0x0000000200107213 */ /* 0x000fe40000000000 */
[----:B--2---:R-:W-:Y:S02]  /*1f70*/  FMNMX.FTZ R18, R41, R18, !PT ;  /* 0x0000001229127209 */ /* 0x004fe40007810000 */
[----:B------:R-:W2:Y:S03]  /*1f80*/  I2F.RP R0, R16 ;  /* 0x0000001000007306 */ /* 0x000ea60000209400 */
[----:B------:R-:W3:Y:S05]  /*1f90*/  SHFL.BFLY PT, R19, R18, 0x2, 0x1f ;  /* 0x0c401f0012137f89 */ /* 0x000eea00000e0000 */
[----:B-1----:R-:W1:Y:S08]  /*1fa0*/  MUFU.RCP R25, R17 ;  /* 0x0000001100197308 */ /* 0x002e700000001000 */
[----:B--2---:R2:W4:Y:S01]  /*1fb0*/  MUFU.RCP R40, R0 ;  /* 0x0000000000287308 */ /* 0x0045220000001000 */
[----:B-1----:R-:W-:Y:S01]  /*1fc0*/  VIADD R25, R25, 0xffffffe ;  /* 0x0ffffffe19197836 */ /* 0x002fe20000000000 */
[----:B---3--:R-:W-:-:S06]  /*1fd0*/  FMNMX.FTZ R19, R18, R19, !PT ;  /* 0x0000001312137209 */ /* 0x008fcc0007810000 */
[----:B------:R-:W1:Y:S01]  /*1fe0*/  F2I.FTZ.U32.TRUNC.NTZ R25, R25 ;  /* 0x0000001900197305 */ /* 0x000e62000021f000 */
[----:B--2---:R-:W2:Y:S01]  /*1ff0*/  SHFL.BFLY PT, R0, R19, 0x1, 0x1f ;  /* 0x0c201f0013007f89 */ /* 0x004ea200000e0000 */
[----:B----4-:R-:W-:-:S06]  /*2000*/  VIADD R40, R40, 0xffffffe ;  /* 0x0ffffffe28287836 */ /* 0x010fcc0000000000 */
[----:B------:R3:W4:Y:S01]  /*2010*/  F2I.FTZ.U32.TRUNC.NTZ R41, R40 ;  /* 0x0000002800297305 */ /* 0x000722000021f000 */
[----:B------:R-:W-:Y:S01]  /*2020*/  IMAD.MOV.U32 R24, RZ, RZ, RZ ;  /* 0x000000ffff187224 */ /* 0x000fe200078e00ff */
[----:B-1----:R-:W-:-:S05]  /*2030*/  IADD3 R17, PT, PT, RZ, -R25, RZ ;  /* 0x80000019ff117210 */ /* 0x002fca0007ffe0ff */
[----:B------:R-:W-:-:S04]  /*2040*/  IMAD R17, R17, R4, RZ ;  /* 0x0000000411117224 */ /* 0x000fc800078e02ff */
[----:B------:R-:W-:-:S04]  /*2050*/  IMAD.HI.U32 R24, R25, R17, R24 ;  /* 0x0000001119187227 */ /* 0x000fc800078e0018 */
[----:B---3--:R-:W-:Y:S02]  /*2060*/  HFMA2 R40, -RZ, RZ, 0, 0 ;  /* 0x00000000ff287431 */ /* 0x008fe400000001ff */
[----:B----4-:R-:W-:Y:S01]  /*2070*/  IMAD.MOV R17, RZ, RZ, -R41 ;  /* 0x000000ffff117224 */ /* 0x010fe200078e0a29 */
[----:B--2---:R-:W-:Y:S01]  /*2080*/  FMNMX.FTZ R0, R19, R0, !PT ;  /* 0x0000000013007209 */ /* 0x004fe20007810000 */
[----:B------:R-:W-:Y:S02]  /*2090*/  IMAD.IADD R3, R3, 0x1, R16 ;  /* 0x0000000103037824 */ /* 0x000fe400078e0210 */
[----:B------:R-:W-:Y:S01]  /*20a0*/  IMAD R17, R17, R16, RZ ;  /* 0x0000001011117224 */ /* 0x000fe200078e02ff */
[----:B------:R-:W-:-:S03]  /*20b0*/  FSETP.NEU.FTZ.AND P0, PT, R0, -INF , PT ;  /* 0xff8000000000780b */ /* 0x000fc60003f1d000 */
[----:B------:R-:W-:Y:S01]  /*20c0*/  IMAD.HI.U32 R40, R41, R17, R40 ;  /* 0x0000001129287227 */ /* 0x000fe200078e0028 */
[----:B------:R-:W-:Y:S02]  /*20d0*/  IABS R17, R3 ;  /* 0x0000000300117213 */ /* 0x000fe40000000000 */
[----:B------:R-:W-:Y:S02]  /*20e0*/  FSEL R0, R0, RZ, P0 ;  /* 0x000000ff00007208 */ /* 0x000fe40000000000 */
[----:B------:R-:W-:Y:S01]  /*20f0*/  IABS R25, R2 ;  /* 0x0000000200197213 */ /* 0x000fe20000000000 */
[----:B------:R-:W-:-:S04]  /*2100*/  IMAD.HI.U32 R24, R24, R17, RZ ;  /* 0x0000001118187227 */ /* 0x000fc800078e00ff */
[C---:B------:R-:W-:Y:S01]  /*2110*/  FADD.FTZ R41, -R0.reuse, R37 ;  /* 0x0000002500297221 */ /* 0x040fe20000010100 */
[----:B------:R-:W-:Y:S01]  /*2120*/  FADD.FTZ R46, -R0, R34 ;  /* 0x00000022002e7221 */ /* 0x000fe20000010100 */
[----:B------:R-:W-:Y:S01]  /*2130*/  IMAD.MOV R25, RZ, RZ, -R25 ;  /* 0x000000ffff197224 */ /* 0x000fe200078e0a19 */
[----:B------:R-:W-:Y:S01]  /*2140*/  IADD3 R19, PT, PT, -R24, RZ, RZ ;  /* 0x000000ff18137210 */ /* 0x000fe20007ffe1ff */
[----:B------:R-:W-:-:S04]  /*2150*/  IMAD.HI.U32 R40, R40, R17, RZ ;  /* 0x0000001128287227 */ /* 0x000fc800078e00ff */
[----:B------:R-:W-:Y:S01]  /*2160*/  FMUL.FTZ R41, R41, 1.4426950216293334961 ;  /* 0x3fb8aa3b29297820 */ /* 0x000fe20000410000 */
[----:B------:R-:W-:Y:S01]  /*2170*/  FMUL.FTZ R46, R46, 1.4426950216293334961 ;  /* 0x3fb8aa3b2e2e7820 */ /* 0x000fe20000410000 */
[--C-:B------:R-:W-:Y:S02]  /*2180*/  IMAD R25, R40, R25, R17.reuse ;  /* 0x0000001928197224 */ /* 0x100fe400078e0211 */
[----:B------:R-:W-:Y:S01]  /*2190*/  IMAD R19, R4, R19, R17 ;  /* 0x0000001304137224 */ /* 0x000fe200078e0211 */
[----:B------:R-:W-:Y:S04]  /*21a0*/  MUFU.EX2 R18, R46 ;  /* 0x0000002e00127308 */ /* 0x000fe80000000800 */
[----:B------:R-:W1:Y:S01]  /*21b0*/  MUFU.EX2 R17, R41 ;  /* 0x0000002900117308 */ /* 0x000e620000000800 */
[----:B------:R-:W-:-:S04]  /*21c0*/  FADD.FTZ R43, -R0, R35 ;  /* 0x00000023002b7221 */ /* 0x000fc80000010100 */
[----:B------:R-:W-:Y:S01]  /*21d0*/  FMUL.FTZ R43, R43, 1.4426950216293334961 ;  /* 0x3fb8aa3b2b2b7820 */ /* 0x000fe20000410000 */
[----:B------:R-:W-:Y:S01]  /*21e0*/  FADD.FTZ R42, -R0, R32 ;  /* 0x00000020002a7221 */ /* 0x000fe20000010100 */
[----:B-1----:R-:W-:Y:S02]  /*21f0*/  FADD.FTZ R18, R17, R18 ;  /* 0x0000001211127221 */ /* 0x002fe40000010000 */
[----:B------:R-:W1:Y:S01]  /*2200*/  MUFU.EX2 R17, R43 ;  /* 0x0000002b00117308 */ /* 0x000e620000000800 */
[----:B------:R-:W-:Y:S01]  /*2210*/  FMUL.FTZ R42, R42, 1.4426950216293334961 ;  /* 0x3fb8aa3b2a2a7820 */ /* 0x000fe20000410000 */
[----:B------:R-:W-:Y:S01]  /*2220*/  FADD.FTZ R41, -R0, R33 ;  /* 0x0000002100297221 */ /* 0x000fe20000010100 */
[----:B-1----:R-:W-:Y:S02]  /*2230*/  FADD.FTZ R17, R18, R17 ;  /* 0x0000001112117221 */ /* 0x002fe40000010000 */
[----:B------:R-:W1:Y:S01]  /*2240*/  MUFU.EX2 R18, R42 ;  /* 0x0000002a00127308 */ /* 0x000e620000000800 */
[----:B------:R-:W-:Y:S01]  /*2250*/  FMUL.FTZ R41, R41, 1.4426950216293334961 ;  /* 0x3fb8aa3b29297820 */ /* 0x000fe20000410000 */
[----:B------:R-:W-:Y:S01]  /*2260*/  FADD.FTZ R47, -R0, R26 ;  /* 0x0000001a002f7221 */ /* 0x000fe20000010100 */
[----:B-1----:R-:W-:-:S02]  /*2270*/  FADD.FTZ R18, R17, R18 ;  /* 0x0000001211127221 */ /* 0x002fc40000010000 */
[----:B------:R-:W1:Y:S01]  /*2280*/  MUFU.EX2 R17, R41 ;  /* 0x0000002900117308 */ /* 0x000e620000000800 */
[----:B------:R-:W-:Y:S01]  /*2290*/  FMUL.FTZ R47, R47, 1.4426950216293334961 ;  /* 0x3fb8aa3b2f2f7820 */ /* 0x000fe20000410000 */
[----:B------:R-:W-:Y:S01]  /*22a0*/  FADD.FTZ R46, -R0, R31 ;  /* 0x0000001f002e7221 */ /* 0x000fe20000010100 */
[----:B-1----:R-:W-:Y:S02]  /*22b0*/  FADD.FTZ R17, R18, R17 ;  /* 0x0000001112117221 */ /* 0x002fe40000010000 */
[----:B------:R-:W1:Y:S01]  /*22c0*/  MUFU.EX2 R18, R47 ;  /* 0x0000002f00127308 */ /* 0x000e620000000800 */
[----:B------:R-:W-:Y:S01]  /*22d0*/  FMUL.FTZ R46, R46, 1.4426950216293334961 ;  /* 0x3fb8aa3b2e2e7820 */ /* 0x000fe20000410000 */
[----:B------:R-:W-:-:S04]  /*22e0*/  FADD.FTZ R43, -R0, R27 ;  /* 0x0000001b002b7221 */ /* 0x000fc80000010100 */
[----:B------:R-:W-:Y:S01]  /*22f0*/  FMUL.FTZ R43, R43, 1.4426950216293334961 ;  /* 0x3fb8aa3b2b2b7820 */ /* 0x000fe20000410000 */
[----:B-1----:R-:W-:Y:S02]  /*2300*/  FADD.FTZ R18, R17, R18 ;  /* 0x0000001211127221 */ /* 0x002fe40000010000 */
[----:B------:R-:W1:Y:S04]  /*2310*/  MUFU.EX2 R17, R46 ;  /* 0x0000002e00117308 */ /* 0x000e680000000800 */
[----:B------:R-:W2:Y:S01]  /*2320*/  MUFU.EX2 R42, R43 ;  /* 0x0000002b002a7308 */ /* 0x000ea20000000800 */
[----:B-1----:R-:W-:-:S04]  /*2330*/  FADD.FTZ R17, R18, R17 ;  /* 0x0000001112117221 */ /* 0x002fc80000010000 */
[----:B--2---:R-:W-:-:S05]  /*2340*/  FADD.FTZ R42, R17, R42 ;  /* 0x0000002a112a7221 */ /* 0x004fca0000010000 */
[----:B------:R-:W1:Y:S02]  /*2350*/  SHFL.BFLY PT, R41, R42, 0x4, 0x1f ;  /* 0x0c801f002a297f89 */ /* 0x000e6400000e0000 */
[----:B-1----:R-:W-:-:S05]  /*2360*/  FADD.FTZ R41, R42, R41 ;  /* 0x000000292a297221 */ /* 0x002fca0000010000 */
[----:B------:R-:W1:Y:S01]  /*2370*/  SHFL.BFLY PT, R18, R41, 0x2, 0x1f ;  /* 0x0c401f0029127f89 */ /* 0x000e6200000e0000 */
[----:B------:R-:W-:Y:S02]  /*2380*/  ISETP.GT.U32.AND P2, PT, R16, R25, PT ;  /* 0x000000191000720c */ /* 0x000fe40003f44070 */
[----:B------:R-:W-:Y:S01]  /*2390*/  ISETP.GT.U32.AND P0, PT, R4, R19, PT ;  /* 0x000000130400720c */ /* 0x000fe20003f04070 */
[----:B-1----:R-:W-:-:S05]  /*23a0*/  FADD.FTZ R18, R41, R18 ;  /* 0x0000001229127221 */ /* 0x002fca0000010000 */
[----:B------:R-:W1:Y:S05]  /*23b0*/  SHFL.BFLY PT, R17, R18, 0x1, 0x1f ;  /* 0x0c201f0012117f89 */ /* 0x000e6a00000e0000 */
[----:B------:R-:W-:Y:S02]  /*23c0*/  @!P2 IMAD.IADD R25, R25, 0x1, -R16 ;  /* 0x000000011919a824 */ /* 0x000fe400078e0a10 */
[----:B------:R-:W-:-:S03]  /*23d0*/  @!P0 IMAD.IADD R19, R19, 0x1, -R4 ;  /* 0x0000000113138824 */ /* 0x000fc600078e0a04 */
[----:B------:R-:W-:Y:S02]  /*23e0*/  ISETP.GE.U32.AND P1, PT, R25, R16, PT ;  /* 0x000000101900720c */ /* 0x000fe40003f26070 */
[----:B------:R-:W-:Y:S02]  /*23f0*/  ISETP.GE.U32.AND P4, PT, R19, R4, PT ;  /* 0x000000041300720c */ /* 0x000fe40003f86070 */
[----:B------:R-:W-:Y:S02]  /*2400*/  @!P2 IADD3 R40, PT, PT, R40, 0x1, RZ ;  /* 0x000000012828a810 */ /* 0x000fe40007ffe0ff */
[C---:B------:R-:W-:Y:S02]  /*2410*/  LOP3.LUT R4, R3.reuse, R16, RZ, 0x3c, !PT ;  /* 0x0000001003047212 */ /* 0x040fe400078e3cff */
[----:B------:R-:W-:Y:S01]  /*2420*/  LOP3.LUT R3, R3, R14, RZ, 0x3c, !PT ;  /* 0x0000000e03037212 */ /* 0x000fe200078e3cff */
[----:B------:R-:W-:Y:S01]  /*2430*/  @!P0 VIADD R24, R24, 0x1 ;  /* 0x0000000118188836 */ /* 0x000fe20000000000 */
[----:B------:R-:W-:-:S03]  /*2440*/  ISETP.NE.AND P0, PT, R14, RZ, PT ;  /* 0x000000ff0e00720c */ /* 0x000fc60003f05270 */
[----:B------:R-:W-:Y:S02]  /*2450*/  @P1 VIADD R40, R40, 0x1 ;  /* 0x0000000128281836 */ /* 0x000fe40000000000 */
[----:B-1----:R-:W-:Y:S01]  /*2460*/  FADD.FTZ R17, R18, R17 ;  /* 0x0000001112117221 */ /* 0x002fe20000010000 */
[----:B------:R-:W-:-:S04]  /*2470*/  ISETP.GE.AND P2, PT, R3, RZ, PT ;  /* 0x000000ff0300720c */ /* 0x000fc80003f46270 */
[----:B------:R-:W-:Y:S02]  /*2480*/  FSETP.NE.FTZ.AND P1, PT, R17, RZ, PT ;  /* 0x000000ff1100720b */ /* 0x000fe40003f35000 */
[----:B------:R-:W-:Y:S01]  /*2490*/  ISETP.GE.AND P3, PT, R4, RZ, PT ;  /* 0x000000ff0400720c */ /* 0x000fe20003f66270 */
[----:B------:R-:W-:Y:S01]  /*24a0*/  @P4 VIADD R24, R24, 0x1 ;  /* 0x0000000118184836 */ /* 0x000fe20000000000 */
[----:B------:R-:W-:-:S03]  /*24b0*/  ISETP.NE.AND P5, PT, R2, RZ, PT ;  /* 0x000000ff0200720c */ /* 0x000fc60003fa5270 */
[----:B------:R-:W-:-:S05]  /*24c0*/  IMAD.MOV.U32 R4, RZ, RZ, R24 ;  /* 0x000000ffff047224 */ /* 0x000fca00078e0018 */
[----:B------:R-:W-:Y:S01]  /*24d0*/  @!P2 IADD3 R4, PT, PT, -R4, RZ, RZ ;  /* 0x000000ff0404a210 */ /* 0x000fe20007ffe1ff */
[----:B------:R-:W1:Y:S01]  /*24e0*/  @P1 MUFU.LG2 R17, R17 ;  /* 0x0000001100111308 */ /* 0x000e620000000c00 */
[----:B------:R-:W-:Y:S02]  /*24f0*/  @!P0 LOP3.LUT R4, RZ, R14, RZ, 0x33, !PT ;  /* 0x0000000eff048212 */ /* 0x000fe400078e33ff */
[----:B------:R-:W-:Y:S02]  /*2500*/  @!P3 IADD3 R40, PT, PT, -R40, RZ, RZ ;  /* 0x000000ff2828b210 */ /* 0x000fe40007ffe1ff */
[----:B------:R-:W-:Y:S02]  /*2510*/  LOP3.LUT P0, RZ, R20, 0x387, RZ, 0xc0, !PT ;  /* 0x0000038714ff7812 */ /* 0x000fe4000780c0ff */
[----:B------:R-:W-:Y:S02]  /*2520*/  @!P5 LOP3.LUT R40, RZ, R16, RZ, 0x33, !PT ;  /* 0x00000010ff28d212 */ /* 0x000fe400078e33ff */
[----:B------:R-:W-:-:S02]  /*2530*/  ISETP.NE.AND P3, PT, R12, RZ, PT ;  /* 0x000000ff0c00720c */ /* 0x000fc40003f65270 */
[----:B------:R-:W-:Y:S02]  /*2540*/  ISETP.LT.U32.AND P2, PT, R22, R40, PT ;  /* 0x000000281600720c */ /* 0x000fe40003f41070 */
[----:B------:R-:W-:Y:S02]  /*2550*/  SHF.R.S32.HI R3, RZ, 0x1f, R40 ;  /* 0x0000001fff037819 */ /* 0x000fe40000011428 */
[----:B------:R-:W-:Y:S02]  /*2560*/  SEL R12, RZ, 0x1, !P3 ;  /* 0x00000001ff0c7807 */ /* 0x000fe40005800000 */
[----:B------:R-:W-:Y:S02]  /*2570*/  SHF.R.S32.HI R19, RZ, 0x1f, R2 ;  /* 0x0000001fff137819 */ /* 0x000fe40000011402 */
[----:B------:R-:W-:Y:S01]  /*2580*/  ISETP.LT.AND.EX P2, PT, R23, R3, PT, P2 ;  /* 0x000000031700720c */ /* 0x000fe20003f41320 */
[----:B0-----:R-:W-:Y:S01]  /*2590*/  IMAD R3, R13, UR4, RZ ;  /* 0x000000040d037c24 */ /* 0x001fe2000f8e02ff */
[----:B------:R-:W-:Y:S01]  /*25a0*/  LOP3.LUT R12, R19, R12, RZ, 0xfc, !PT ;  /* 0x0000000c130c7212 */ /* 0x000fe200078efcff */
[----:B------:R-:W-:Y:S01]  /*25b0*/  IMAD R13, R4, R21, RZ ;  /* 0x00000015040d7224 */ /* 0x000fe200078e02ff */
[----:B------:R-:W-:Y:S01]  /*25c0*/  BSSY.RECONVERGENT B1, `(.L_x_271) ;  /* 0x0000129000017945 */ /* 0x000fe20003800200 */
[----:B------:R-:W-:Y:S01]  /*25d0*/  IMAD.MOV.U32 R24, RZ, RZ, 0x7f800000 ;  /* 0x7f800000ff187424 */ /* 0x000fe200078e00ff */
[----:B------:R-:W-:Y:S01]  /*25e0*/  SEL R4, R22, R40, P2 ;  /* 0x0000002816047207 */ /* 0x000fe20001000000 */
[----:B------:R-:W-:-:S02]  /*25f0*/  IMAD R3, R2, R3, RZ ;  /* 0x0000000302037224 */ /* 0x000fc400078e02ff */
[----:B-1----:R-:W-:Y:S01]  /*2600*/  @P1 FFMA.FTZ R24, R17, 0.69314718246459960938, R0 ;  /* 0x3f31721811181823 */ /* 0x002fe20000010000 */
[----:B------:R-:W-:Y:S01]  /*2610*/  IMAD R2, R12, R13, RZ ;  /* 0x0000000d0c027224 */ /* 0x000fe200078e02ff */
[----:B------:R-:W-:Y:S06]  /*2620*/  @P0 BRA `(.L_x_272) ;  /* 0x0000001000880947 */ /* 0x000fec0003800000 */
[----:B------:R-:W0:Y:S02]  /*2630*/  LDCU.U8 UR4, c[0x0][0x548] ;  /* 0x0000a900ff0477ac */ /* 0x000e240008000000 */
[----:B0-----:R-:W-:-:S09]  /*2640*/  UISETP.NE.AND UP0, UPT, UR4, URZ, UPT ;  /* 0x000000ff0400728c */ /* 0x001fd2000bf05270 */
[----:B------:R-:W-:Y:S05]  /*2650*/  BRA.U !UP0, `(.L_x_273) ;  /* 0x00000011086c7547 */ /* 0x000fea000b800000 */
[----:B------:R-:W-:Y:S01]  /*2660*/  VIADD R25, R28, UR6 ;  /* 0x000000061c197c36 */ /* 0x000fe20008000000 */
[----:B------:R-:W-:Y:S02]  /*2670*/  ISETP.LT.U32.AND P0, PT, R14, 0x1, PT ;  /* 0x000000010e00780c */ /* 0x000fe40003f01070 */
[----:B------:R-:W-:Y:S02]  /*2680*/  SHF.R.S32.HI R0, RZ, 0x1f, R14 ;  /* 0x0000001fff007819 */ /* 0x000fe4000001140e */
[----:B------:R-:W-:Y:S02]  /*2690*/  ISETP.GE.AND P1, PT, R25, R30, PT ;  /* 0x0000001e1900720c */ /* 0x000fe40003f26270 */
[----:B------:R-:W-:-:S04]  /*26a0*/  ISETP.LT.AND.EX P0, PT, R0, RZ, PT, P0 ;  /* 0x000000ff0000720c */ /* 0x000fc80003f01300 */
[----:B------:R-:W-:Y:S02]  /*26b0*/  SEL R14, R14, 0x1, P0 ;  /* 0x000000010e0e7807 */ /* 0x000fe40000000000 */
[----:B------:R-:W-:-:S05]  /*26c0*/  SEL R0, R0, RZ, P0 ;  /* 0x000000ff00007207 */ /* 0x000fca0000000000 */
[----:B------:R-:W-:Y:S05]  /*26d0*/  @P1 BRA `(.L_x_272) ;  /* 0x00000010005c1947 */ /* 0x000fea0003800000 */
[----:B------:R-:W-:Y:S01]  /*26e0*/  IADD3 R13, P1, PT, R14, 0x1, RZ ;  /* 0x000000010e0d7810 */ /* 0x000fe20007f3e0ff */
[----:B------:R-:W-:-:S03]  /*26f0*/  IMAD R12, R0, R39, RZ ;  /* 0x00000027000c7224 */ /* 0x000fc600078e02ff */
[----:B------:R-:W-:Y:S01]  /*2700*/  ISETP.GE.U32.AND P0, PT, R13, 0x3, PT ;  /* 0x000000030d00780c */ /* 0x000fe20003f06070 */
[----:B------:R-:W-:Y:S01]  /*2710*/  IMAD R15, R15, R14, R12 ;  /* 0x0000000e0f0f7224 */ /* 0x000fe200078e020c */
[----:B------:R-:W-:Y:S01]  /*2720*/  IADD3.X R16, PT, PT, RZ, R0, RZ, P1, !PT ;  /* 0x00000000ff107210 */ /* 0x000fe20000ffe4ff */
[----:B------:R-:W-:-:S03]  /*2730*/  IMAD.WIDE.U32 R12, R14, R39, RZ ;  /* 0x000000270e0c7225 */ /* 0x000fc600078e00ff */
        /* <DEDUP_REMOVED lines=33> */
.L_x_274:
[----:B------:R-:W-:Y:S01]  /*2950*/  IMAD.MOV.U32 R19, RZ, RZ, RZ ;  /* 0x000000ffff137224 */ /* 0x000fe200078e00ff */
[----:B------:R-:W-:Y:S02]  /*2960*/  MOV R18, R48 ;  /* 0x0000003000127202 */ /* 0x000fe40000000f00 */
[----:B------:R-:W-:Y:S02]  /*2970*/  MOV R16, 0x2990 ;  /* 0x0000299000107802 */ /* 0x000fe40000000f00 */
[----:B------:R-:W-:Y:S05]  /*2980*/  CALL.REL.NOINC `($__internal_8_$__cuda_sm20_div_s64) ;  /* 0x0000002000607944 */ /* 0x000fea0003c00000 */
[----:B------:R-:W-:Y:S02]  /*2990*/  IADD3 R12, PT, PT, -R0, RZ, RZ ;  /* 0x000000ff000c7210 */ /* 0x000fe40007ffe1ff */
[----:B------:R-:W-:-:S03]  /*29a0*/  MOV R49, R19 ;  /* 0x0000001300317202 */ /* 0x000fc60000000f00 */
[----:B------:R-:W-:Y:S01]  /*29b0*/  IMAD R12, R48, R12, R25 ;  /* 0x0000000c300c7224 */ /* 0x000fe200078e0219 */
[----:B------:R-:W-:-:S07]  /*29c0*/  MOV R48, R0 ;  /* 0x0000000000307202 */ /* 0x000fce0000000f00 */
.L_x_275:
[-C--:B------:R-:W-:Y:S01]  /*29d0*/  IABS R16, R39.reuse ;  /* 0x0000002700107213 */ /* 0x080fe20000000000 */
[----:B------:R-:W-:Y:S01]  /*29e0*/  IMAD R7, R7, R10, RZ ;  /* 0x0000000a07077224 */ /* 0x000fe200078e02ff */
[----:B------:R-:W-:Y:S01]  /*29f0*/  IABS R15, R12 ;  /* 0x0000000c000f7213 */ /* 0x000fe20000000000 */
[----:B------:R-:W-:Y:S01]  /*2a00*/  BSSY.RECONVERGENT B0, `(.L_x_276) ;  /* 0x0000040000007945 */ /* 0x000fe20003800200 */
[----:B------:R-:W0:Y:S01]  /*2a10*/  I2F.U32.RP R17, R16 ;  /* 0x0000001000117306 */ /* 0x000e220000209000 */
[----:B------:R-:W-:Y:S01]  /*2a20*/  IABS R13, R39 ;  /* 0x00000027000d7213 */ /* 0x000fe20000000000 */
[----:B------:R-:W-:Y:S01]  /*2a30*/  IMAD R7, R8, R11, R7 ;  /* 0x0000000b08077224 */ /* 0x000fe200078e0207 */
[----:B------:R-:W-:-:S03]  /*2a40*/  LOP3.LUT R11, R12, R39, RZ, 0x3c, !PT ;  /* 0x000000270c0b7212 */ /* 0x000fc600078e3cff */
        /* <DEDUP_REMOVED lines=16> */
[----:B------:R-:W-:-:S04]  /*2b50*/  IMAD R17, R45, R18, R7 ;  /* 0x000000122d117224 */ /* 0x000fc800078e0207 */
[----:B------:R-:W-:Y:S02]  /*2b60*/  IMAD.IADD R17, R51, 0x1, R17 ;  /* 0x0000000133117824 */ /* 0x000fe400078e0211 */
[-C--:B------:R-:W-:Y:S02]  /*2b70*/  @!P1 IADD3 R13, PT, PT, R13, -R16.reuse, RZ ;  /* 0x800000100d0d9210 */ /* 0x080fe40007ffe0ff */
[----:B------:R-:W-:Y:S02]  /*2b80*/  @!P1 IADD3 R0, PT, PT, R0, 0x1, RZ ;  /* 0x0000000100009810 */ /* 0x000fe40007ffe0ff */
[----:B------:R-:W-:Y:S02]  /*2b90*/  ISETP.GE.U32.AND P2, PT, R13, R16, PT ;  /* 0x000000100d00720c */ /* 0x000fe40003f46070 */
[----:B------:R-:W-:-:S11]  /*2ba0*/  ISETP.NE.AND P1, PT, R39, RZ, PT ;  /* 0x000000ff2700720c */ /* 0x000fd60003f25270 */
[----:B------:R-:W-:-:S05]  /*2bb0*/  @P2 VIADD R0, R0, 0x1 ;  /* 0x0000000100002836 */ /* 0x000fca0000000000 */
[----:B------:R-:W-:Y:S02]  /*2bc0*/  MOV R7, R0 ;  /* 0x0000000000077202 */ /* 0x000fe40000000f00 */
[----:B------:R-:W-:Y:S02]  /*2bd0*/  LOP3.LUT R0, R49, R17, RZ, 0xfc, !PT ;  /* 0x0000001131007212 */ /* 0x000fe400078efcff */
[----:B------:R-:W-:Y:S02]  /*2be0*/  @!P0 IADD3 R7, PT, PT, -R7, RZ, RZ ;  /* 0x000000ff07078210 */ /* 0x000fe40007ffe1ff */
[----:B------:R-:W-:Y:S02]  /*2bf0*/  ISETP.NE.U32.AND P0, PT, R0, RZ, PT ;  /* 0x000000ff0000720c */ /* 0x000fe40003f05070 */
[----:B------:R-:W-:-:S04]  /*2c00*/  @!P1 LOP3.LUT R7, RZ, R39, RZ, 0x33, !PT ;  /* 0x00000027ff079212 */ /* 0x000fc800078e33ff */
[----:B------:R-:W-:-:S05]  /*2c10*/  IADD3 R0, PT, PT, -R7, RZ, RZ ;  /* 0x000000ff07007210 */ /* 0x000fca0007ffe1ff */
[----:B------:R-:W-:Y:S02]  /*2c20*/  IMAD R39, R39, R0, R12 ;  /* 0x0000000027277224 */ /* 0x000fe400078e020c */
        /* <DEDUP_REMOVED lines=22> */
.L_x_277:
[----:B------:R-:W-:Y:S01]  /*2d90*/  IMAD.MOV.U32 R25, RZ, RZ, R48 ;  /* 0x000000ffff197224 */ /* 0x000fe200078e0030 */
[----:B------:R-:W-:Y:S01]  /*2da0*/  MOV R19, R49 ;  /* 0x0000003100137202 */ /* 0x000fe20000000f00 */
[----:B------:R-:W-:Y:S01]  /*2db0*/  IMAD.MOV.U32 R18, RZ, RZ, R50 ;  /* 0x000000ffff127224 */ /* 0x000fe200078e0032 */
[----:B------:R-:W-:Y:S02]  /*2dc0*/  MOV R16, 0x2de0 ;  /* 0x00002de000107802 */ /* 0x000fe40000000f00 */
[----:B------:R-:W-:Y:S05]  /*2dd0*/  CALL.REL.NOINC `($__internal_8_$__cuda_sm20_div_s64) ;  /* 0x0000001c004c7944 */ /* 0x000fea0003c00000 */
[----:B------:R-:W-:-:S05]  /*2de0*/  IADD3 R49, PT, PT, -R0, RZ, RZ ;  /* 0x000000ff00317210 */ /* 0x000fca0007ffe1ff */
[----:B------:R-:W-:Y:S02]  /*2df0*/  IMAD R49, R49, R50, R48 ;  /* 0x0000003231317224 */ /* 0x000fe400078e0230 */
.L_x_278:
[----:B------:R-:W-:Y:S05]  /*2e00*/  BSYNC.RECONVERGENT B0 ;  /* 0x0000000000007941 */ /* 0x000fea0003800200 */
.L_x_276:
[----:B------:R-:W-:Y:S01]  /*2e10*/  IABS R17, R10 ;  /* 0x0000000a00117213 */ /* 0x000fe20000000000 */
[----:B------:R-:W0:Y:S01]  /*2e20*/  LDCU.U8 UR7, c[0x0][0x549] ;  /* 0x0000a920ff0777ac */ /* 0x000e220008000000 */
[----:B------:R-:W-:Y:S02]  /*2e30*/  IABS R16, R8 ;  /* 0x0000000800107213 */ /* 0x000fe40000000000 */
[----:B------:R-:W1:Y:S01]  /*2e40*/  I2F.U32.RP R11, R17 ;  /* 0x00000011000b7306 */ /* 0x000e620000209000 */
[----:B------:R-:W-:Y:S01]  /*2e50*/  IABS R15, R5 ;  /* 0x00000005000f7213 */ /* 0x000fe20000000000 */
[----:B------:R-:W2:Y:S01]  /*2e60*/  LDCU.64 UR4, c[0x0][0x430] ;  /* 0x00008600ff0477ac */ /* 0x000ea20008000a00 */
[----:B------:R-:W-:Y:S02]  /*2e70*/  IABS R13, R4 ;  /* 0x00000004000d7213 */ /* 0x000fe40000000000 */
[----:B------:R-:W-:-:S03]  /*2e80*/  ISETP.NE.AND P2, PT, R10, RZ, PT ;  /* 0x000000ff0a00720c */ /* 0x000fc60003f45270 */
[----:B------:R-:W3:Y:S01]  /*2e90*/  I2F.U32.RP R43, R16 ;  /* 0x00000010002b7306 */ /* 0x000ee20000209000 */
[----:B0-----:R-:W-:-:S07]  /*2ea0*/  UISETP.NE.AND UP0, UPT, UR7, URZ, UPT ;  /* 0x000000ff0700728c */ /* 0x001fce000bf05270 */
[----:B------:R-:W0:Y:S01]  /*2eb0*/  I2F.U32.RP R42, R15 ;  /* 0x0000000f002a7306 */ /* 0x000e220000209000 */
[----:B--2---:R-:W-:Y:S02]  /*2ec0*/  USEL UR8, UR4, 0x1, UP0 ;  /* 0x0000000104087887 */ /* 0x004fe40008000000 */
[----:B------:R-:W-:-:S05]  /*2ed0*/  UIMAD UR7, UR5, UR4, URZ ;  /* 0x00000004050772a4 */ /* 0x000fca000f8e02ff */
[----:B------:R-:W-:Y:S01]  /*2ee0*/  I2F.U32.RP R25, R13 ;  /* 0x0000000d00197306 */ /* 0x000fe20000209000 */
[----:B------:R-:W-:Y:S02]  /*2ef0*/  USHF.R.S32.HI UR4, URZ, 0x1f, UR8 ;  /* 0x0000001fff047899 */ /* 0x000fe40008011408 */
[----:B------:R-:W-:-:S05]  /*2f00*/  UIMAD UR5, UR8, UR5, URZ ;  /* 0x00000005080572a4 */ /* 0x000fca000f8e02ff */
[----:B-1----:R-:W1:Y:S08]  /*2f10*/  MUFU.RCP R11, R11 ;  /* 0x0000000b000b7308 */ /* 0x002e700000001000 */
[----:B---3--:R-:W2:Y:S08]  /*2f20*/  MUFU.RCP R22, R43 ;  /* 0x0000002b00167308 */ /* 0x008eb00000001000 */
[----:B0-----:R-:W0:Y:S01]  /*2f30*/  MUFU.RCP R19, R42 ;  /* 0x0000002a00137308 */ /* 0x001e220000001000 */
[----:B-1----:R-:W-:-:S07]  /*2f40*/  VIADD R40, R11, 0xffffffe ;  /* 0x0ffffffe0b287836 */ /* 0x002fce0000000000 */
[----:B------:R-:W1:Y:S01]  /*2f50*/  MUFU.RCP R18, R25 ;  /* 0x0000001900127308 */ /* 0x000e620000001000 */
[----:B--2---:R-:W-:-:S07]  /*2f60*/  VIADD R22, R22, 0xffffffe ;  /* 0x0ffffffe16167836 */ /* 0x004fce0000000000 */
[----:B------:R-:W2:Y:S01]  /*2f70*/  F2I.FTZ.U32.TRUNC.NTZ R41, R40 ;  /* 0x0000002800297305 */ /* 0x000ea2000021f000 */
[----:B0-----:R-:W-:Y:S01]  /*2f80*/  IADD3 R19, PT, PT, R19, 0xffffffe, RZ ;  /* 0x0ffffffe13137810 */ /* 0x001fe20007ffe0ff */
[----:B------:R-:W-:-:S06]  /*2f90*/  HFMA2 R42, -RZ, RZ, 0, 0 ;  /* 0x00000000ff2a7431 */ /* 0x000fcc00000001ff */
[----:B------:R-:W0:Y:S01]  /*2fa0*/  F2I.FTZ.U32.TRUNC.NTZ R23, R22 ;  /* 0x0000001600177305 */ /* 0x000e22000021f000 */
[----:B-1----:R-:W-:Y:S02]  /*2fb0*/  VIADD R18, R18, 0xffffffe ;  /* 0x0ffffffe12127836 */ /* 0x002fe40000000000 */
[----:B--2---:R-:W-:-:S05]  /*2fc0*/  IMAD.MOV R12, RZ, RZ, -R41 ;  /* 0x000000ffff0c7224 */ /* 0x004fca00078e0a29 */
[----:B------:R-:W1:Y:S01]  /*2fd0*/  F2I.FTZ.U32.TRUNC.NTZ R19, R19 ;  /* 0x0000001300137305 */ /* 0x000e62000021f000 */
[----:B------:R-:W-:Y:S02]  /*2fe0*/  IMAD.MOV.U32 R40, RZ, RZ, RZ ;  /* 0x000000ffff287224 */ /* 0x000fe400078e00ff */
[----:B------:R-:W-:Y:S01]  /*2ff0*/  IMAD R25, R12, R17, RZ ;  /* 0x000000110c197224 */ /* 0x000fe200078e02ff */
[----:B0-----:R-:W-:-:S04]  /*3000*/  IADD3 R11, PT, PT, RZ, -R23, RZ ;  /* 0x80000017ff0b7210 */ /* 0x001fc80007ffe0ff */
[----:B------:R0:W2:Y:S01]  /*3010*/  F2I.FTZ.U32.TRUNC.NTZ R43, R18 ;  /* 0x00000012002b7305 */ /* 0x0000a2000021f000 */
[----:B------:R-:W-:-:S04]  /*3020*/  IMAD.HI.U32 R25, R41, R25, R40 ;  /* 0x0000001929197227 */ /* 0x000fc800078e0028 */
[----:B------:R-:W-:Y:S02]  /*3030*/  IMAD R11, R11, R16, RZ ;  /* 0x000000100b0b7224 */ /* 0x000fe400078e02ff */
[----:B------:R-:W-:Y:S01]  /*3040*/  IMAD.MOV.U32 R22, RZ, RZ, RZ ;  /* 0x000000ffff167224 */ /* 0x000fe200078e00ff */
[----:B-1----:R-:W-:-:S03]  /*3050*/  IADD3 R40, PT, PT, RZ, -R19, RZ ;  /* 0x80000013ff287210 */ /* 0x002fc60007ffe0ff */
[----:B------:R-:W-:Y:S01]  /*3060*/  IMAD.HI.U32 R22, R23, R11, R22 ;  /* 0x0000000b17167227 */ /* 0x000fe200078e0016 */
[----:B------:R-:W-:-:S03]  /*3070*/  IABS R23, R0 ;  /* 0x0000000000177213 */ /* 0x000fc60000000000 */
[----:B------:R-:W-:Y:S01]  /*3080*/  IMAD R11, R40, R15, RZ ;  /* 0x0000000f280b7224 */ /* 0x000fe200078e02ff */
[----:B------:R-:W-:Y:S01]  /*3090*/  IABS R40, R49 ;  /* 0x0000003100287213 */ /* 0x000fe20000000000 */
[----:B0-----:R-:W-:Y:S02]  /*30a0*/  IMAD.MOV.U32 R18, RZ, RZ, RZ ;  /* 0x000000ffff127224 */ /* 0x001fe400078e00ff */
[----:B--2---:R-:W-:Y:S02]  /*30b0*/  IMAD.MOV R12, RZ, RZ, -R43 ;  /* 0x000000ffff0c7224 */ /* 0x004fe400078e0a2b */
[----:B------:R-:W-:-:S04]  /*30c0*/  IMAD.HI.U32 R18, R19, R11, R18 ;  /* 0x0000000b13127227 */ /* 0x000fc800078e0012 */
[----:B------:R-:W-:Y:S01]  /*30d0*/  IMAD R11, R12, R13, RZ ;  /* 0x0000000d0c0b7224 */ /* 0x000fe200078e02ff */
[----:B------:R-:W-:Y:S01]  /*30e0*/  IABS R12, R10 ;  /* 0x0000000a000c7213 */ /* 0x000fe20000000000 */
[----:B------:R-:W-:-:S04]  /*30f0*/  IMAD.HI.U32 R25, R25, R40, RZ ;  /* 0x0000002819197227 */ /* 0x000fc800078e00ff */
[----:B------:R-:W-:Y:S01]  /*3100*/  IMAD.HI.U32 R42, R43, R11, R42 ;  /* 0x0000000b2b2a7227 */ /* 0x000fe200078e002a */
[----:B------:R-:W-:-:S03]  /*3110*/  IABS R11, R14 ;  /* 0x0000000e000b7213 */ /* 0x000fc60000000000 */
[----:B------:R-:W-:Y:S01]  /*3120*/  IMAD.MOV R12, RZ, RZ, -R12 ;  /* 0x000000ffff0c7224 */ /* 0x000fe200078e0a0c */
[----:B------:R-:W0:Y:S03]  /*3130*/  I2F.U32.RP R41, R11 ;  /* 0x0000000b00297306 */ /* 0x000e260000209000 */
[----:B------:R-:W-:Y:S01]  /*3140*/  IMAD R12, R25, R12, R40 ;  /* 0x0000000c190c7224 */ /* 0x000fe200078e0228 */
[----:B------:R-:W-:-:S04]  /*3150*/  IABS R40, R5 ;  /* 0x0000000500287213 */ /* 0x000fc80000000000 */
[----:B------:R-:W-:Y:S01]  /*3160*/  ISETP.GT.U32.AND P1, PT, R17, R12, PT ;  /* 0x0000000c1100720c */ /* 0x000fe20003f24070 */
[----:B------:R-:W-:Y:S01]  /*3170*/  IMAD.MOV R40, RZ, RZ, -R40 ;  /* 0x000000ffff287224 */ /* 0x000fe200078e0a28 */
[----:B0-----:R-:W0:Y:S11]  /*3180*/  MUFU.RCP R19, R41 ;  /* 0x0000002900137308 */ /* 0x001e360000001000 */
[----:B------:R-:W-:-:S02]  /*3190*/  @!P1 IMAD.IADD R12, R12, 0x1, -R17 ;  /* 0x000000010c0c9824 */ /* 0x000fc400078e0a11 */
[----:B------:R-:W-:-:S03]  /*31a0*/  @!P1 VIADD R25, R25, 0x1 ;  /* 0x0000000119199836 */ /* 0x000fc60000000000 */
[----:B------:R-:W-:Y:S01]  /*31b0*/  ISETP.GE.U32.AND P3, PT, R12, R17, PT ;  /* 0x000000110c00720c */ /* 0x000fe20003f66070 */
[----:B------:R-:W-:Y:S01]  /*31c0*/  IMAD.HI.U32 R17, R18, R23, RZ ;  /* 0x0000001712117227 */ /* 0x000fe200078e00ff */
[----:B------:R-:W-:-:S03]  /*31d0*/  LOP3.LUT R18, R49, R10, RZ, 0x3c, !PT ;  /* 0x0000000a31127212 */ /* 0x000fc600078e3cff */
[----:B------:R-:W-:Y:S01]  /*31e0*/  IMAD R40, R17, R40, R23 ;  /* 0x0000002811287224 */ /* 0x000fe200078e0217 */
[----:B------:R-:W-:Y:S02]  /*31f0*/  ISETP.GE.AND P0, PT, R18, RZ, PT ;  /* 0x000000ff1200720c */ /* 0x000fe40003f06270 */
[----:B0-----:R-:W-:Y:S02]  /*3200*/  IADD3 R19, PT, PT, R19, 0xffffffe, RZ ;  /* 0x0ffffffe13137810 */ /* 0x001fe40007ffe0ff */
[----:B------:R-:W-:Y:S02]  /*3210*/  ISETP.GT.U32.AND P1, PT, R15, R40, PT ;  /* 0x000000280f00720c */ /* 0x000fe40003f24070 */
[----:B------:R-:W-:Y:S01]  /*3220*/  MOV R18, RZ ;  /* 0x000000ff00127202 */ /* 0x000fe20000000f00 */
[----:B------:R-:W-:Y:S01]  /*3230*/  @P3 VIADD R25, R25, 0x1 ;  /* 0x0000000119193836 */ /* 0x000fe20000000000 */
[----:B------:R-:W0:Y:S05]  /*3240*/  F2I.FTZ.U32.TRUNC.NTZ R19, R19 ;  /* 0x0000001300137305 */ /* 0x000e2a000021f000 */
[----:B------:R-:W-:-:S02]  /*3250*/  @!P0 IADD3 R25, PT, PT, -R25, RZ, RZ ;  /* 0x000000ff19198210 */ /* 0x000fc40007ffe1ff */
[----:B------:R-:W-:Y:S02]  /*3260*/  @!P2 LOP3.LUT R25, RZ, R10, RZ, 0x33, !PT ;  /* 0x0000000aff19a212 */ /* 0x000fe400078e33ff */
[----:B------:R-:W-:Y:S01]  /*3270*/  @!P1 IMAD.IADD R40, R40, 0x1, -R15 ;  /* 0x0000000128289824 */ /* 0x000fe200078e0a0f */
[----:B------:R-:W-:Y:S02]  /*3280*/  ISETP.NE.AND P2, PT, R5, RZ, PT ;  /* 0x000000ff0500720c */ /* 0x000fe40003f45270 */
[----:B------:R-:W-:Y:S02]  /*3290*/  @!P1 IADD3 R17, PT, PT, R17, 0x1, RZ ;  /* 0x0000000111119810 */ /* 0x000fe40007ffe0ff */
[----:B------:R-:W-:Y:S01]  /*32a0*/  ISETP.GE.U32.AND P3, PT, R40, R15, PT ;  /* 0x0000000f2800720c */ /* 0x000fe20003f66070 */
[----:B0-----:R-:W-:Y:S01]  /*32b0*/  IMAD.MOV R12, RZ, RZ, -R19 ;  /* 0x000000ffff0c7224 */ /* 0x001fe200078e0a13 */
[----:B------:R-:W-:-:S03]  /*32c0*/  LOP3.LUT R15, R0, R5, RZ, 0x3c, !PT ;  /* 0x00000005000f7212 */ /* 0x000fc600078e3cff */
[----:B------:R-:W-:Y:S01]  /*32d0*/  IMAD R23, R12, R11, RZ ;  /* 0x0000000b0c177224 */ /* 0x000fe200078e02ff */
[----:B------:R-:W-:Y:S01]  /*32e0*/  ISETP.GE.AND P0, PT, R15, RZ, PT ;  /* 0x000000ff0f00720c */ /* 0x000fe20003f06270 */
[----:B------:R-:W-:Y:S01]  /*32f0*/  IMAD.MOV R12, RZ, RZ, -R25 ;  /* 0x000000ffff0c7224 */ /* 0x000fe200078e0a19 */
[----:B------:R-:W-:Y:S01]  /*3300*/  IABS R15, R25 ;  /* 0x00000019000f7213 */ /* 0x000fe20000000000 */
[----:B------:R-:W-:Y:S01]  /*3310*/  IMAD.HI.U32 R23, R19, R23, R18 ;  /* 0x0000001713177227 */ /* 0x000fe200078e0012 */
[----:B------:R-:W-:-:S03]  /*3320*/  IABS R18, R7 ;  /* 0x0000000700127213 */ /* 0x000fc60000000000 */
[----:B------:R-:W-:Y:S01]  /*3330*/  IMAD R49, R10, R12, R49 ;  /* 0x0000000c0a317224 */ /* 0x000fe200078e0231 */
[----:B------:R-:W-:Y:S01]  /*3340*/  IABS R10, R14 ;  /* 0x0000000e000a7213 */ /* 0x000fe20000000000 */
[----:B------:R-:W-:Y:S01]  /*3350*/  IMAD.HI.U32 R23, R23, R18, RZ ;  /* 0x0000001217177227 */ /* 0x000fe200078e00ff */
[----:B------:R-:W-:Y:S02]  /*3360*/  IABS R12, R8 ;  /* 0x00000008000c7213 */ /* 0x000fe40000000000 */
[----:B------:R-:W-:Y:S01]  /*3370*/  @P3 IADD3 R17, PT, PT, R17, 0x1, RZ ;  /* 0x0000000111113810 */ /* 0x000fe20007ffe0ff */
[----:B------:R-:W-:Y:S02]  /*3380*/  IMAD.MOV R10, RZ, RZ, -R10 ;  /* 0x000000ffff0a7224 */ /* 0x000fe400078e0a0a */
[----:B------:R-:W-:Y:S02]  /*3390*/  IMAD.MOV R12, RZ, RZ, -R12 ;  /* 0x000000ffff0c7224 */ /* 0x000fe400078e0a0c */
[----:B------:R-:W-:Y:S01]  /*33a0*/  @!P0 IMAD.MOV R17, RZ, RZ, -R17 ;  /* 0x000000ffff118224 */ /* 0x000fe200078e0a11 */
[----:B------:R-:W-:Y:S01]  /*33b0*/  @!P2 LOP3.LUT R17, RZ, R5, RZ, 0x33, !PT ;  /* 0x00000005ff11a212 */ /* 0x000fe200078e33ff */
[----:B------:R-:W-:-:S04]  /*33c0*/  IMAD.HI.U32 R22, R22, R15, RZ ;  /* 0x0000000f16167227 */ /* 0x000fc800078e00ff */
[----:B------:R-:W-:Y:S02]  /*33d0*/  IMAD R10, R23, R10, R18 ;  /* 0x0000000a170a7224 */ /* 0x000fe400078e0212 */
[----:B------:R-:W-:Y:S01]  /*33e0*/  IMAD R19, R22, R12, R15 ;  /* 0x0000000c16137224 */ /* 0x000fe200078e020f */
[----:B------:R-:W-:Y:S02]  /*33f0*/  IABS R12, R4 ;  /* 0x00000004000c7213 */ /* 0x000fe40000000000 */
[----:B------:R-:W-:Y:S02]  /*3400*/  IABS R15, R17 ;  /* 0x00000011000f7213 */ /* 0x000fe40000000000 */
[----:B------:R-:W-:Y:S01]  /*3410*/  ISETP.GT.U32.AND P4, PT, R11, R10, PT ;  /* 0x0000000a0b00720c */ /* 0x000fe20003f84070 */
[----:B------:R-:W-:Y:S01]  /*3420*/  IMAD.MOV R12, RZ, RZ, -R12 ;  /* 0x000000ffff0c7224 */ /* 0x000fe200078e0a0c */
[----:B------:R-:W-:Y:S01]  /*3430*/  ISETP.GT.U32.AND P3, PT, R16, R19, PT ;  /* 0x000000131000720c */ /* 0x000fe20003f64070 */
[----:B------:R-:W-:-:S04]  /*3440*/  IMAD.HI.U32 R42, R42, R15, RZ ;  /* 0x0000000f2a2a7227 */ /* 0x000fc800078e00ff */
[----:B------:R-:W-:-:S05]  /*3450*/  IMAD R12, R42, R12, R15 ;  /* 0x0000000c2a0c7224 */ /* 0x000fca00078e020f */
[----:B------:R-:W-:Y:S01]  /*3460*/  ISETP.GT.U32.AND P1, PT, R13, R12, PT ;  /* 0x0000000c0d00720c */ /* 0x000fe20003f24070 */
[----:B------:R-:W-:Y:S01]  /*3470*/  @!P4 VIADD R23, R23, 0x1 ;  /* 0x000000011717c836 */ /* 0x000fe20000000000 */
[-C--:B------:R-:W-:Y:S02]  /*3480*/  @!P4 IADD3 R10, PT, PT, R10, -R11.reuse, RZ ;  /* 0x8000000b0a0ac210 */ /* 0x080fe40007ffe0ff */
[----:B------:R-:W-:Y:S02]  /*3490*/  ISETP.NE.AND P4, PT, R14, RZ, PT ;  /* 0x000000ff0e00720c */ /* 0x000fe40003f85270 */
[----:B------:R-:W-:Y:S02]  /*34a0*/  ISETP.GE.U32.AND P2, PT, R10, R11, PT ;  /* 0x0000000b0a00720c */ /* 0x000fe40003f46070 */
[----:B------:R-:W-:Y:S02]  /*34b0*/  LOP3.LUT R10, R7, R14, RZ, 0x3c, !PT ;  /* 0x0000000e070a7212 */ /* 0x000fe400078e3cff */
[----:B------:R-:W-:-:S02]  /*34c0*/  @!P3 IADD3 R19, PT, PT, R19, -R16, RZ ;  /* 0x800000101313b210 */ /* 0x000fc40007ffe0ff */
[----:B------:R-:W-:Y:S01]  /*34d0*/  ISETP.GE.AND P0, PT, R10, RZ, PT ;  /* 0x000000ff0a00720c */ /* 0x000fe20003f06270 */
[----:B------:R-:W-:Y:S01]  /*34e0*/  @!P1 IMAD.IADD R12, R12, 0x1, -R13 ;  /* 0x000000010c0c9824 */ /* 0x000fe200078e0a0d */
[----:B------:R-:W-:Y:S01]  /*34f0*/  LOP3.LUT R10, R25, R8, RZ, 0x3c, !PT ;  /* 0x00000008190a7212 */ /* 0x000fe200078e3cff */
[----:B------:R-:W-:Y:S01]  /*3500*/  @!P1 VIADD R42, R42, 0x1 ;  /* 0x000000012a2a9836 */ /* 0x000fe20000000000 */
[----:B------:R-:W-:Y:S02]  /*3510*/  ISETP.GE.U32.AND P6, PT, R19, R16, PT ;  /* 0x000000101300720c */ /* 0x000fe40003fc6070 */
[----:B------:R-:W-:Y:S01]  /*3520*/  ISETP.GE.U32.AND P5, PT, R12, R13, PT ;  /* 0x0000000d0c00720c */ /* 0x000fe20003fa6070 */
[----:B------:R-:W-:Y:S01]  /*3530*/  @P2 VIADD R23, R23, 0x1 ;  /* 0x0000000117172836 */ /* 0x000fe20000000000 */
[----:B------:R-:W-:Y:S02]  /*3540*/  ISETP.GE.AND P2, PT, R10, RZ, PT ;  /* 0x000000ff0a00720c */ /* 0x000fe40003f46270 */
[----:B------:R-:W-:-:S02]  /*3550*/  LOP3.LUT R10, R17, R4, RZ, 0x3c, !PT ;  /* 0x00000004110a7212 */ /* 0x000fc400078e3cff */
[----:B------:R-:W-:Y:S01]  /*3560*/  @!P3 IADD3 R22, PT, PT, R22, 0x1, RZ ;  /* 0x000000011616b810 */ /* 0x000fe20007ffe0ff */
[----:B------:R-:W-:Y:S01]  /*3570*/  @!P0 IMAD.MOV R23, RZ, RZ, -R23 ;  /* 0x000000ffff178224 */ /* 0x000fe200078e0a17 */
[----:B------:R-:W-:Y:S02]  /*3580*/  ISETP.GE.AND P0, PT, R10, RZ, PT ;  /* 0x000000ff0a00720c */ /* 0x000fe40003f06270 */
[----:B------:R-:W-:Y:S02]  /*3590*/  @!P4 LOP3.LUT R23, RZ, R14, RZ, 0x33, !PT ;  /* 0x0000000eff17c212 */ /* 0x000fe400078e33ff */
[----:B------:R-:W-:Y:S01]  /*35a0*/  ISETP.NE.AND P4, PT, R4, RZ, PT ;  /* 0x000000ff0400720c */ /* 0x000fe20003f85270 */
[----:B------:R-:W-:Y:S01]  /*35b0*/  @P5 VIADD R42, R42, 0x1 ;  /* 0x000000012a2a5836 */ /* 0x000fe20000000000 */
[----:B------:R-:W-:Y:S01]  /*35c0*/  ISETP.NE.AND P3, PT, R8, RZ, PT ;  /* 0x000000ff0800720c */ /* 0x000fe20003f65270 */
[----:B------:R-:W-:Y:S01]  /*35d0*/  IMAD.MOV R10, RZ, RZ, -R23 ;  /* 0x000000ffff0a7224 */ /* 0x000fe200078e0a17 */
[----:B------:R-:W-:Y:S01]  /*35e0*/  @P6 IADD3 R22, PT, PT, R22, 0x1, RZ ;  /* 0x0000000116166810 */ /* 0x000fe20007ffe0ff */
[----:B------:R-:W-:-:S03]  /*35f0*/  IMAD.WIDE R12, R23, R21, RZ ;  /* 0x00000015170c7225 */ /* 0x000fc600078e02ff */
[----:B------:R-:W-:Y:S01]  /*3600*/  @!P2 IADD3 R22, PT, PT, -R22, RZ, RZ ;  /* 0x000000ff1616a210 */ /* 0x000fe20007ffe1ff */
[----:B------:R-:W-:Y:S01]  /*3610*/  IMAD R10, R14, R10, R7 ;  /* 0x0000000a0e0a7224 */ /* 0x000fe200078e0207 */
[----:B------:R-:W-:Y:S01]  /*3620*/  @!P0 IADD3 R42, PT, PT, -R42, RZ, RZ ;  /* 0x000000ff2a2a8210 */ /* 0x000fe20007ffe1ff */
[----:B------:R-:W-:Y:S02]  /*3630*/  IMAD.MOV R7, RZ, RZ, -R17 ;  /* 0x000000ffff077224 */ /* 0x000fe400078e0a11 */
[----:B------:R-:W-:Y:S01]  /*3640*/  @!P4 LOP3.LUT R42, RZ, R4, RZ, 0x33, !PT ;  /* 0x00000004ff2ac212 */ /* 0x000fe200078e33ff */
[----:B------:R-:W-:Y:S01]  /*3650*/  IMAD.WIDE.U32 R12, R39, UR8, R12 ;  /* 0x00000008270c7c25 */ /* 0x000fe2000f8e000c */
[----:B------:R-:W-:-:S03]  /*3660*/  @!P3 LOP3.LUT R22, RZ, R8, RZ, 0x33, !PT ;  /* 0x00000008ff16b212 */ /* 0x000fc600078e33ff */
[----:B------:R-:W-:Y:S01]  /*3670*/  IMAD R7, R5, R7, R0 ;  /* 0x0000000705077224 */ /* 0x000fe200078e0200 */
[----:B------:R-:W-:Y:S01]  /*3680*/  IADD3 R0, PT, PT, -R42, RZ, RZ ;  /* 0x000000ff2a007210 */ /* 0x000fe20007ffe1ff */
[----:B------:R-:W-:Y:S02]  /*3690*/  IMAD R13, R39, UR4, R13 ;  /* 0x00000004270d7c24 */ /* 0x000fe4000f8e020d */
[----:B------:R-:W-:Y:S02]  /*36a0*/  IMAD.MOV R11, RZ, RZ, -R22 ;  /* 0x000000ffff0b7224 */ /* 0x000fe400078e0a16 */
[----:B------:R-:W-:Y:S02]  /*36b0*/  IMAD R0, R4, R0, R17 ;  /* 0x0000000004007224 */ /* 0x000fe400078e0211 */
[----:B------:R-:W-:-:S04]  /*36c0*/  IMAD.WIDE R12, R10, UR7, R12 ;  /* 0x000000070a0c7c25 */ /* 0x000fc8000f8e020c */
[----:B------:R-:W-:Y:S01]  /*36d0*/  IMAD.WIDE R14, R49, UR5, RZ ;  /* 0x00000005310e7c25 */ /* 0x000fe2000f8e02ff */
[----:B------:R-:W0:Y:S03]  /*36e0*/  LDCU.64 UR4, c[0x0][0x420] ;  /* 0x00008400ff0477ac */ /* 0x000e260008000a00 */
[----:B------:R-:W-:-:S04]  /*36f0*/  IMAD.WIDE R22, R22, R6, RZ ;  /* 0x0000000616167225 */ /* 0x000fc800078e02ff */
[----:B------:R-:W-:Y:S01]  /*3700*/  IMAD R4, R29, UR8, RZ ;  /* 0x000000081d047c24 */ /* 0x000fe2000f8e02ff */
[----:B------:R-:W-:Y:S01]  /*3710*/  IADD3 R5, P1, P0, R22, R12, R14 ;  /* 0x0000000c16057210 */ /* 0x000fe2000783e00e */
[----:B------:R-:W-:Y:S02]  /*3720*/  IMAD R11, R8, R11, R25 ;  /* 0x0000000b080b7224 */ /* 0x000fe400078e0219 */
[----:B------:R-:W-:Y:S01]  /*3730*/  IMAD R6, R9, UR7, RZ ;  /* 0x0000000709067c24 */ /* 0x000fe2000f8e02ff */
[----:B------:R-:W-:Y:S01]  /*3740*/  IADD3.X R13, PT, PT, R23, R13, R15, P1, P0 ;  /* 0x0000000d170d7210 */ /* 0x000fe20000fe040f */
[----:B------:R-:W-:-:S04]  /*3750*/  IMAD.WIDE R8, R7, R4, RZ ;  /* 0x0000000407087225 */ /* 0x000fc800078e02ff */
        /* <DEDUP_REMOVED lines=11> */
.L_x_273:
[----:B------:R-:W0:Y:S01]  /*3810*/  LDC.64 R2, c[0x0][0x420] ;  /* 0x00010800ff027b82 */ /* 0x000e220000000a00 */
[----:B------:R-:W-:-:S05]  /*3820*/  IADD3 R0, PT, PT, R28, UR6, RZ ;  /* 0x000000061c007c10 */ /* 0x000fca000fffe0ff */
[----:B0-----:R-:W-:-:S05]  /*3830*/  IMAD.WIDE.U32 R2, R0, 0x4, R2 ;  /* 0x0000000400027825 */ /* 0x001fca00078e0002 */
[----:B------:R1:W-:Y:S02]  /*3840*/  STG.E desc[UR10][R2.64], R24 ;  /* 0x0000001802007986 */ /* 0x0003e4000c10190a */
.L_x_272:
[----:B------:R-:W-:Y:S05]  /*3850*/  BSYNC.RECONVERGENT B1 ;  /* 0x0000000000017941 */ /* 0x000fea0003800200 */
.L_x_271:
[----:B------:R-:W2:Y:S01]  /*3860*/  LDCU UR8, c[0x0][0x534] ;  /* 0x0000a680ff0877ac */ /* 0x000ea20008000800 */
[C---:B-1----:R-:W-:Y:S01]  /*3870*/  LOP3.LUT R3, R38.reuse, 0x8, RZ, 0xfc, !PT ;  /* 0x0000000826037812 */ /* 0x042fe200078efcff */
[----:B------:R-:W1:Y:S01]  /*3880*/  LDC R17, c[0x0][0x44c] ;  /* 0x00011300ff117b82 */ /* 0x000e620000000800 */
[----:B------:R-:W-:Y:S01]  /*3890*/  LOP3.LUT R0, R38, 0x18, RZ, 0xfc, !PT ;  /* 0x0000001826007812 */ /* 0x000fe200078efcff */
[----:B------:R-:W-:Y:S01]  /*38a0*/  IMAD.SHL.U32 R15, R20, 0x4, RZ ;  /* 0x00000004140f7824 */ /* 0x000fe200078e00ff */
[C---:B------:R-:W-:Y:S02]  /*38b0*/  LOP3.LUT R2, R38.reuse, 0x10, RZ, 0xfc, !PT ;  /* 0x0000001026027812 */ /* 0x040fe400078efcff */
[----:B------:R-:W-:Y:S01]  /*38c0*/  CS2R R10, SRZ ;  /* 0x00000000000a7805 */ /* 0x000fe2000001ff00 */
[----:B------:R-:W-:Y:S01]  /*38d0*/  IMAD.MOV.U32 R13, RZ, RZ, RZ ;  /* 0x000000ffff0d7224 */ /* 0x000fe200078e00ff */
[----:B------:R-:W-:Y:S02]  /*38e0*/  LOP3.LUT R15, R15, 0x1c, RZ, 0xc0, !PT ;  /* 0x0000001c0f0f7812 */ /* 0x000fe400078ec0ff */
[----:B--2---:R-:W-:Y:S01]  /*38f0*/  ISETP.GE.AND P0, PT, R38, UR8, PT ;  /* 0x0000000826007c0c */ /* 0x004fe2000bf06270 */
[----:B------:R-:W-:Y:S01]  /*3900*/  UISETP.GE.AND UP0, UPT, UR8, 0x1, UPT ;  /* 0x000000010800788c */ /* 0x000fe2000bf06270 */
[----:B------:R-:W-:-:S02]  /*3910*/  ISETP.GE.AND P6, PT, R3, UR8, PT ;  /* 0x0000000803007c0c */ /* 0x000fc4000bfc6270 */
[----:B------:R-:W-:Y:S02]  /*3920*/  ISETP.GT.U32.OR P0, PT, R20, 0x7f, P0 ;  /* 0x0000007f1400780c */ /* 0x000fe40000704470 */
[----:B------:R-:W-:Y:S02]  /*3930*/  ISETP.GE.AND P4, PT, R0, UR8, PT ;  /* 0x0000000800007c0c */ /* 0x000fe4000bf86270 */
[----:B------:R-:W-:Y:S02]  /*3940*/  ISETP.GE.AND P5, PT, R2, UR8, PT ;  /* 0x0000000802007c0c */ /* 0x000fe4000bfa6270 */
[C---:B------:R-:W-:Y:S02]  /*3950*/  LOP3.LUT R3, R38.reuse, 0x20, RZ, 0xfc, !PT ;  /* 0x0000002026037812 */ /* 0x040fe400078efcff */
[C---:B------:R-:W-:Y:S02]  /*3960*/  LOP3.LUT R0, R38.reuse, 0x30, RZ, 0xfc, !PT ;  /* 0x0000003026007812 */ /* 0x040fe400078efcff */
[----:B------:R-:W-:-:S02]  /*3970*/  LOP3.LUT R2, R38, 0x28, RZ, 0xfc, !PT ;  /* 0x0000002826027812 */ /* 0x000fc400078efcff */
[----:B------:R-:W-:Y:S01]  /*3980*/  LOP3.LUT R38, R38, 0x38, RZ, 0xfc, !PT ;  /* 0x0000003826267812 */ /* 0x000fe200078efcff */
[----:B0-----:R-:W-:Y:S01]  /*3990*/  @!P0 FADD.FTZ R5, -R24, R37 ;  /* 0x0000002518058221 */ /* 0x001fe20000010100 */
[----:B------:R-:W-:Y:S02]  /*39a0*/  ISETP.GE.AND P3, PT, R3, UR8, PT ;  /* 0x0000000803007c0c */ /* 0x000fe4000bf66270 */
[----:B------:R-:W-:Y:S01]  /*39b0*/  ISETP.GE.AND P1, PT, R0, UR8, PT ;  /* 0x0000000800007c0c */ /* 0x000fe2000bf26270 */
[----:B------:R-:W-:Y:S01]  /*39c0*/  @!P0 FMUL.FTZ R5, R5, 1.4426950216293334961 ;  /* 0x3fb8aa3b05058820 */ /* 0x000fe20000410000 */
[----:B------:R-:W-:Y:S01]  /*39d0*/  ISETP.GE.AND P2, PT, R2, UR8, PT ;  /* 0x0000000802007c0c */ /* 0x000fe2000bf46270 */
[----:B------:R-:W-:Y:S01]  /*39e0*/  IMAD.MOV.U32 R0, RZ, RZ, RZ ;  /* 0x000000ffff007224 */ /* 0x000fe200078e00ff */
[C---:B------:R-:W-:Y:S02]  /*39f0*/  ISETP.GT.U32.OR P5, PT, R20.reuse, 0x7f, P5 ;  /* 0x0000007f1400780c */ /* 0x040fe40002fa4470 */
[C---:B------:R-:W-:Y:S01]  /*3a00*/  ISETP.GT.U32.OR P3, PT, R20.reuse, 0x7f, P3 ;  /* 0x0000007f1400780c */ /* 0x040fe20001f64470 */
[----:B------:R-:W0:Y:S01]  /*3a10*/  @!P0 MUFU.EX2 R5, R5 ;  /* 0x0000000500058308 */ /* 0x000e220000000800 */
[----:B------:R-:W-:-:S02]  /*3a20*/  ISETP.GT.U32.OR P1, PT, R20, 0x7f, P1 ;  /* 0x0000007f1400780c */ /* 0x000fc40000f24470 */
[C---:B------:R-:W-:Y:S02]  /*3a30*/  ISETP.GT.U32.OR P6, PT, R20.reuse, 0x7f, P6 ;  /* 0x0000007f1400780c */ /* 0x040fe400037c4470 */
[C---:B------:R-:W-:Y:S02]  /*3a40*/  ISETP.GT.U32.OR P4, PT, R20.reuse, 0x7f, P4 ;  /* 0x0000007f1400780c */ /* 0x040fe40002784470 */
[----:B------:R-:W-:-:S03]  /*3a50*/  ISETP.GT.U32.OR P2, PT, R20, 0x7f, P2 ;  /* 0x0000007f1400780c */ /* 0x000fc60001744470 */
[C---:B------:R-:W-:Y:S02]  /*3a60*/  @!P5 FADD.FTZ R35, -R24.reuse, R35 ;  /* 0x000000231823d221 */ /* 0x040fe40000010100 */
[----:B------:R-:W-:Y:S01]  /*3a70*/  @!P3 FADD.FTZ R33, -R24, R33 ;  /* 0x000000211821b221 */ /* 0x000fe20000010100 */
[----:B0-----:R0:W-:Y:S01]  /*3a80*/  @!P0 STS [R36], R5 ;  /* 0x0000000524008388 */ /* 0x0011e20000000800 */
[----:B------:R-:W-:Y:S01]  /*3a90*/  ISETP.GE.AND P0, PT, R38, UR8, PT ;  /* 0x0000000826007c0c */ /* 0x000fe2000bf06270 */
[C---:B------:R-:W-:Y:S01]  /*3aa0*/  @!P1 FADD.FTZ R31, -R24.reuse, R31 ;  /* 0x0000001f181f9221 */ /* 0x040fe20000010100 */
[C---:B------:R-:W-:Y:S02]  /*3ab0*/  @!P6 FADD.FTZ R34, -R24.reuse, R34 ;  /* 0x000000221822e221 */ /* 0x040fe40000010100 */
[----:B------:R-:W-:Y:S01]  /*3ac0*/  @!P4 FADD.FTZ R32, -R24, R32 ;  /* 0x000000201820c221 */ /* 0x000fe20000010100 */
        /* <DEDUP_REMOVED lines=8> */
[----:B------:R-:W2:Y:S04]  /*3b50*/  @!P5 MUFU.EX2 R35, R35 ;  /* 0x000000230023d308 */ /* 0x000ea80000000800 */
[----:B------:R-:W3:Y:S01]  /*3b60*/  @!P6 MUFU.EX2 R3, R34 ;  /* 0x000000220003e308 */ /* 0x000ee20000000800 */
[----:B------:R-:W-:-:S03]  /*3b70*/  @!P0 FADD.FTZ R24, -R24, R27 ;  /* 0x0000001b18188221 */ /* 0x000fc60000010100 */
[----:B------:R-:W4:Y:S01]  /*3b80*/  @!P3 MUFU.EX2 R33, R33 ;  /* 0x000000210021b308 */ /* 0x000f220000000800 */
[----:B------:R-:W-:-:S03]  /*3b90*/  @!P0 FMUL.FTZ R24, R24, 1.4426950216293334961 ;  /* 0x3fb8aa3b18188820 */ /* 0x000fc60000410000 */
[----:B0-----:R-:W0:Y:S01]  /*3ba0*/  @!P4 MUFU.EX2 R5, R32 ;  /* 0x000000200005c308 */ /* 0x001e220000000800 */
[----:B--2---:R1:W-:Y:S03]  /*3bb0*/  @!P5 STS [R36+0x440], R35 ;  /* 0x000440232400d388 */ /* 0x0043e60000000800 */
[----:B------:R-:W2:Y:S01]  /*3bc0*/  @!P2 MUFU.EX2 R7, R26 ;  /* 0x0000001a0007a308 */ /* 0x000ea20000000800 */
[----:B---3--:R3:W-:Y:S01]  /*3bd0*/  @!P6 STS [R36+0x220], R3 ;  /* 0x000220032400e388 */ /* 0x0087e20000000800 */
[----:B------:R-:W-:Y:S02]  /*3be0*/  IMAD R34, R28, 0x60, R15 ;  /* 0x000000601c227824 */ /* 0x000fe400078e020f */
[----:B------:R-:W5:Y:S01]  /*3bf0*/  @!P1 MUFU.EX2 R31, R31 ;  /* 0x0000001f001f9308 */ /* 0x000f620000000800 */
[----:B----4-:R-:W-:Y:S03]  /*3c00*/  @!P3 STS [R36+0x880], R33 ;  /* 0x000880212400b388 */ /* 0x010fe60000000800 */
[----:B------:R-:W4:Y:S01]  /*3c10*/  @!P0 MUFU.EX2 R9, R24 ;  /* 0x0000001800098308 */ /* 0x000f220000000800 */
[----:B0-----:R0:W-:Y:S04]  /*3c20*/  @!P4 STS [R36+0x660], R5 ;  /* 0x000660052400c388 */ /* 0x0011e80000000800 */
[----:B--2---:R2:W-:Y:S04]  /*3c30*/  @!P2 STS [R36+0xaa0], R7 ;  /* 0x000aa0072400a388 */ /* 0x0045e80000000800 */
[----:B-----5:R-:W-:Y:S04]  /*3c40*/  @!P1 STS [R36+0xcc0], R31 ;  /* 0x000cc01f24009388 */ /* 0x020fe80000000800 */
[----:B----4-:R4:W-:Y:S01]  /*3c50*/  @!P0 STS [R36+0xee0], R9 ;  /* 0x000ee00924008388 */ /* 0x0109e20000000800 */
[----:B-1----:R-:W-:Y:S01]  /*3c60*/  IMAD R35, R17, UR6, RZ ;  /* 0x0000000611237c24 */ /* 0x002fe2000f8e02ff */
[----:B---3--:R-:W-:Y:S01]  /*3c70*/  CS2R R2, SRZ ;  /* 0x0000000000027805 */ /* 0x008fe2000001ff00 */
[----:B------:R-:W-:Y:S03]  /*3c80*/  BAR.SYNC.DEFER_BLOCKING 0x0 ;  /* 0x0000000000007b1d */ /* 0x000fe60000010000 */
[----:B------:R-:W-:-:S04]  /*3c90*/  IADD3 R34, P0, PT, R35, R34, RZ ;  /* 0x0000002223227210 */ /* 0x000fc80007f1e0ff */
[----:B------:R-:W-:Y:S02]  /*3ca0*/  LEA.HI.X.SX32 R35, R35, RZ, 0x1, P0 ;  /* 0x000000ff23237211 */ /* 0x000fe400000f0eff */
[----:B0-----:R-:W-:Y:S02]  /*3cb0*/  CS2R R4, SRZ ;  /* 0x0000000000047805 */ /* 0x001fe4000001ff00 */
[----:B--2---:R-:W-:Y:S02]  /*3cc0*/  CS2R R6, SRZ ;  /* 0x0000000000067805 */ /* 0x004fe4000001ff00 */
[----:B----4-:R-:W-:Y:S01]  /*3cd0*/  CS2R R8, SRZ ;  /* 0x0000000000087805 */ /* 0x010fe2000001ff00 */
[----:B------:R-:W-:Y:S06]  /*3ce0*/  BRA.U !UP0, `(.L_x_279) ;  /* 0x0000000908307547 */ /* 0x000fec000b800000 */
[----:B------:R-:W0:Y:S01]  /*3cf0*/  LDCU.64 UR4, c[0x0][0x3f8] ;  /* 0x00007f00ff0477ac */ /* 0x000e220008000a00 */
[----:B------:R-:W-:Y:S01]  /*3d00*/  SHF.L.U64.HI R35, R34, 0x2, R35 ;  /* 0x0000000222237819 */ /* 0x000fe20000010223 */
[C---:B------:R-:W-:Y:S01]  /*3d10*/  IMAD R32, R30.reuse, R17, RZ ;  /* 0x000000111e207224 */ /* 0x040fe200078e02ff */
[----:B------:R-:W-:Y:S01]  /*3d20*/  CS2R R26, SRZ ;  /* 0x00000000001a7805 */ /* 0x000fe2000001ff00 */
[----:B------:R-:W1:Y:S01]  /*3d30*/  LDCU UR7, c[0x0][0x534] ;  /* 0x0000a680ff0777ac */ /* 0x000e620008000800 */
[----:B------:R-:W-:Y:S01]  /*3d40*/  VIADD R33, R30, -UR6 ;  /* 0x800000061e217c36 */ /* 0x000fe20008000000 */
[----:B------:R-:W-:Y:S01]  /*3d50*/  CS2R R24, SRZ ;  /* 0x0000000000187805 */ /* 0x000fe2000001ff00 */
[----:B------:R-:W-:Y:S01]  /*3d60*/  IMAD.MOV.U32 R31, RZ, RZ, RZ ;  /* 0x000000ffff1f7224 */ /* 0x000fe200078e00ff */
[----:B------:R-:W-:Y:S01]  /*3d70*/  UISETP.GE.U32.AND UP1, UPT, UR8, 0x4, UPT ;  /* 0x000000040800788c */ /* 0x000fe2000bf26070 */
[----:B------:R-:W-:Y:S01]  /*3d80*/  IMAD.MOV.U32 R0, RZ, RZ, RZ ;  /* 0x000000ffff007224 */ /* 0x000fe200078e00ff */
[----:B------:R-:W-:-:S02]  /*3d90*/  CS2R R22, SRZ ;  /* 0x0000000000167805 */ /* 0x000fc4000001ff00 */
[----:B------:R-:W-:Y:S02]  /*3da0*/  CS2R R20, SRZ ;  /* 0x0000000000147805 */ /* 0x000fe4000001ff00 */
[----:B------:R-:W-:Y:S02]  /*3db0*/  CS2R R18, SRZ ;  /* 0x0000000000127805 */ /* 0x000fe4000001ff00 */
[----:B------:R-:W-:Y:S02]  /*3dc0*/  CS2R R16, SRZ ;  /* 0x0000000000107805 */ /* 0x000fe4000001ff00 */
[----:B0-----:R-:W-:-:S04]  /*3dd0*/  LEA R34, P0, R34, UR4, 0x2 ;  /* 0x0000000422227c11 */ /* 0x001fc8000f8010ff */
[----:B------:R-:W-:Y:S01]  /*3de0*/  IADD3.X R35, PT, PT, R35, UR5, RZ, P0, !PT ;  /* 0x0000000523237c10 */ /* 0x000fe200087fe4ff */
[----:B-1----:R-:W-:Y:S01]  /*3df0*/  ULOP3.LUT UP0, UR7, UR7, 0x3, URZ, 0xc0, !UPT ;  /* 0x0000000307077892 */ /* 0x002fe2000f80c0ff */
[----:B------:R-:W-:Y:S11]  /*3e00*/  BRA.U !UP1, `(.L_x_280) ;  /* 0x0000000509647547 */ /* 0x000ff6000b800000 */
[----:B------:R-:W0:Y:S01]  /*3e10*/  S2UR UR4, SR_CgaCtaId ;  /* 0x00000000000479c3 */ /* 0x000e220000008800 */
[----:B------:R-:W-:Y:S01]  /*3e20*/  UMOV UR5, 0x400 ;  /* 0x0000040000057882 */ /* 0x000fe20000000000 */
[----:B------:R-:W-:Y:S01]  /*3e30*/  ULOP3.LUT UR8, UR8, 0x7ffffffc, URZ, 0xc0, !UPT ;  /* 0x7ffffffc08087892 */ /* 0x000fe2000f8ec0ff */
[----:B------:R-:W-:Y:S01]  /*3e40*/  ISETP.GE.AND P1, PT, R28, R33, PT ;  /* 0x000000211c00720c */ /* 0x000fe20003f26270 */
[----:B------:R-:W-:Y:S01]  /*3e50*/  IMAD.MOV.U32 R0, RZ, RZ, RZ ;  /* 0x000000ffff007224 */ /* 0x000fe200078e00ff */
[----:B------:R-:W-:Y:S02]  /*3e60*/  CS2R R2, SRZ ;  /* 0x0000000000027805 */ /* 0x000fe4000001ff00 */
[----:B------:R-:W-:Y:S02]  /*3e70*/  CS2R R4, SRZ ;  /* 0x0000000000047805 */ /* 0x000fe4000001ff00 */
[----:B------:R-:W-:Y:S02]  /*3e80*/  CS2R R6, SRZ ;  /* 0x0000000000067805 */ /* 0x000fe4000001ff00 */
[----:B------:R-:W-:-:S02]  /*3e90*/  CS2R R8, SRZ ;  /* 0x0000000000087805 */ /* 0x000fc4000001ff00 */
[----:B------:R-:W-:Y:S01]  /*3ea0*/  CS2R R10, SRZ ;  /* 0x00000000000a7805 */ /* 0x000fe2000001ff00 */
[----:B------:R-:W-:Y:S02]  /*3eb0*/  IMAD.MOV.U32 R13, RZ, RZ, RZ ;  /* 0x000000ffff0d7224 */ /* 0x000fe400078e00ff */
[----:B------:R-:W-:Y:S01]  /*3ec0*/  IMAD.U32 R31, RZ, RZ, UR8 ;  /* 0x00000008ff1f7e24 */ /* 0x000fe2000f8e00ff */
[----:B0-----:R-:W-:Y:S02]  /*3ed0*/  ULEA UR4, UR4, UR5, 0x18 ;  /* 0x0000000504047291 */ /* 0x001fe4000f8ec0ff */
[----:B------:R-:W-:-:S04]  /*3ee0*/  UIADD3 UR5, UPT, UPT, -UR8, URZ, URZ ;  /* 0x000000ff08057290 */ /* 0x000fc8000fffe1ff */
[----:B------:R-:W-:-:S05]  /*3ef0*/  LEA R14, R28, UR4, 0x2 ;  /* 0x000000041c0e7c11 */ /* 0x000fca000f8e10ff */
[----:B------:R-:W-:-:S07]  /*3f00*/  VIADD R14, R14, 0x88 ;  /* 0x000000880e0e7836 */ /* 0x000fce0000000000 */
.L_x_281:
        /* <DEDUP_REMOVED lines=73> */
.L_x_280:
[----:B------:R-:W-:Y:S05]  /*43a0*/  BRA.U !UP0, `(.L_x_279) ;  /* 0x0000000108807547 */ /* 0x000fea000b800000 */
[----:B------:R-:W0:Y:S01]  /*43b0*/  S2UR UR4, SR_CgaCtaId ;  /* 0x00000000000479c3 */ /* 0x000e220000008800 */
[----:B------:R-:W-:Y:S01]  /*43c0*/  UMOV UR5, 0x400 ;  /* 0x0000040000057882 */ /* 0x000fe20000000000 */
[----:B------:R-:W-:Y:S01]  /*43d0*/  IMAD R31, R31, 0x11, R28 ;  /* 0x000000111f1f7824 */ /* 0x000fe200078e021c */
[----:B------:R-:W-:Y:S01]  /*43e0*/  IADD3 R34, P1, PT, R34, 0x100, RZ ;  /* 0x0000010022227810 */ /* 0x000fe20007f3e0ff */
[----:B------:R-:W-:Y:S01]  /*43f0*/  UIADD3 UR7, UPT, UPT, -UR7, URZ, URZ ;  /* 0x000000ff07077290 */ /* 0x000fe2000fffe1ff */
[----:B------:R-:W-:Y:S01]  /*4400*/  ISETP.GE.AND P0, PT, R28, R33, PT ;  /* 0x000000211c00720c */ /* 0x000fe20003f06270 */
[----:B------:R-:W-:Y:S01]  /*4410*/  IMAD.WIDE R32, R32, 0x4, RZ ;  /* 0x0000000420207825 */ /* 0x000fe200078e02ff */
[----:B------:R-:W-:Y:S01]  /*4420*/  IADD3.X R35, PT, PT, RZ, R35, RZ, P1, !PT ;  /* 0x00000023ff237210 */ /* 0x000fe20000ffe4ff */
[----:B0-----:R-:W-:-:S06]  /*4430*/  ULEA UR4, UR4, UR5, 0x18 ;  /* 0x0000000504047291 */ /* 0x001fcc000f8ec0ff */
[----:B------:R-:W-:-:S07]  /*4440*/  LEA R14, R31, UR4, 0x2 ;  /* 0x000000041f0e7c11 */ /* 0x000fce000f8e10ff */
.L_x_282:
        /* <DEDUP_REMOVED lines=22> */
.L_x_279:
[----:B------:R-:W-:-:S04]  /*45b0*/  IADD3 R28, PT, PT, R28, UR6, RZ ;  /* 0x000000061c1c7c10 */ /* 0x000fc8000fffe0ff */
[----:B------:R-:W-:-:S13]  /*45c0*/  ISETP.GE.AND P0, PT, R28, R30, PT ;  /* 0x0000001e1c00720c */ /* 0x000fda0003f06270 */
[----:B------:R-:W-:Y:S05]  /*45d0*/  @P0 EXIT ;  /* 0x000000000000094d */ /* 0x000fea0003800000 */
[-C--:B------:R-:W-:Y:S01]  /*45e0*/  IABS R18, R29.reuse ;  /* 0x0000001d00127213 */ /* 0x080fe20000000000 */
[----:B------:R-:W0:Y:S01]  /*45f0*/  LDC R14, c[0x0][0x434] ;  /* 0x00010d00ff0e7b82 */ /* 0x000e220000000800 */
[----:B------:R-:W-:Y:S01]  /*4600*/  IABS R20, R28 ;  /* 0x0000001c00147213 */ /* 0x000fe20000000000 */
[----:B------:R-:W1:Y:S01]  /*4610*/  LDCU.128 UR4, c[0x0][0x400] ;  /* 0x00008000ff0477ac */ /* 0x000e620008000c00 */
[----:B------:R-:W2:Y:S01]  /*4620*/  I2F.RP R16, R18 ;  /* 0x0000001200107306 */ /* 0x000ea20000209400 */
[----:B------:R-:W-:Y:S01]  /*4630*/  IABS R19, R29 ;  /* 0x0000001d00137213 */ /* 0x000fe20000000000 */
[----:B------:R-:W3:Y:S01]  /*4640*/  LDCU.64 UR8, c[0x0][0x410] ;  /* 0x00008200ff0877ac */ /* 0x000ee20008000a00 */
[----:B------:R-:W-:Y:S02]  /*4650*/  F2FP.F16.F32.PACK_AB R10, R10, R13 ;  /* 0x0000000d0a0a723e */ /* 0x000fe400000000ff */
[----:B------:R-:W-:Y:S02]  /*4660*/  IADD3 R19, PT, PT, RZ, -R19, RZ ;  /* 0x80000013ff137210 */ /* 0x000fe40007ffe0ff */
[----:B------:R-:W-:-:S02]  /*4670*/  F2FP.F16.F32.PACK_AB R11, R8, R11 ;  /* 0x0000000b080b723e */ /* 0x000fc400000000ff */
[----:B------:R-:W-:Y:S02]  /*4680*/  F2FP.F16.F32.PACK_AB R6, R6, R9 ;  /* 0x000000090606723e */ /* 0x000fe400000000ff */
[----:B------:R-:W-:Y:S02]  /*4690*/  F2FP.F16.F32.PACK_AB R7, R4, R7 ;  /* 0x000000070407723e */ /* 0x000fe400000000ff */
[----:B------:R-:W-:Y:S01]  /*46a0*/  F2FP.F16.F32.PACK_AB R2, R2, R5 ;  /* 0x000000050202723e */ /* 0x000fe200000000ff */
[----:B--2---:R-:W2:Y:S01]  /*46b0*/  MUFU.RCP R22, R16 ;  /* 0x0000001000167308 */ /* 0x004ea20000001000 */
[----:B------:R-:W-:Y:S01]  /*46c0*/  F2FP.F16.F32.PACK_AB R3, R0, R3 ;  /* 0x000000030003723e */ /* 0x000fe200000000ff */
[----:B--2---:R-:W-:-:S06]  /*46d0*/  VIADD R22, R22, 0xffffffe ;  /* 0x0ffffffe16167836 */ /* 0x004fcc0000000000 */
[----:B------:R-:W2:Y:S02]  /*46e0*/  F2I.FTZ.U32.TRUNC.NTZ R23, R22 ;  /* 0x0000001600177305 */ /* 0x000ea4000021f000 */
[----:B--2---:R-:W-:Y:S02]  /*46f0*/  IMAD.MOV R12, RZ, RZ, -R23 ;  /* 0x000000ffff0c7224 */ /* 0x004fe400078e0a17 */
[----:B------:R-:W-:Y:S02]  /*4700*/  IMAD.MOV.U32 R22, RZ, RZ, RZ ;  /* 0x000000ffff167224 */ /* 0x000fe400078e00ff */
[----:B------:R-:W-:Y:S01]  /*4710*/  IMAD R17, R12, R18, RZ ;  /* 0x000000120c117224 */ /* 0x000fe200078e02ff */
[----:B0-----:R-:W-:-:S03]  /*4720*/  IABS R12, R14 ;  /* 0x0000000e000c7213 */ /* 0x001fc60000000000 */
[----:B------:R-:W-:-:S06]  /*4730*/  IMAD.HI.U32 R17, R23, R17, R22 ;  /* 0x0000001117117227 */ /* 0x000fcc00078e0016 */
[----:B------:R-:W-:Y:S02]  /*4740*/  IMAD.HI.U32 R16, R17, R20, RZ ;  /* 0x0000001411107227 */ /* 0x000fe400078e00ff */
[----:B------:R-:W0:Y:S02]  /*4750*/  I2F.RP R17, R12 ;  /* 0x0000000c00117306 */ /* 0x000e240000209400 */
[----:B------:R-:W-:-:S05]  /*4760*/  IMAD R19, R16, R19, R20 ;  /* 0x0000001310137224 */ /* 0x000fca00078e0214 */
[----:B------:R-:W-:Y:S01]  /*4770*/  ISETP.GT.U32.AND P1, PT, R18, R19, PT ;  /* 0x000000131200720c */ /* 0x000fe20003f24070 */
[----:B0-----:R-:W0:-:S12]  /*4780*/  MUFU.RCP R17, R17 ;  /* 0x0000001100117308 */ /* 0x001e180000001000 */
[----:B------:R-:W-:Y:S02]  /*4790*/  @!P1 IMAD.IADD R19, R19, 0x1, -R18 ;  /* 0x0000000113139824 */ /* 0x000fe400078e0a12 */
[----:B------:R-:W-:Y:S01]  /*47a0*/  @!P1 VIADD R16, R16, 0x1 ;  /* 0x0000000110109836 */ /* 0x000fe20000000000 */
[----:B------:R-:W-:Y:S02]  /*47b0*/  ISETP.NE.AND P1, PT, R29, RZ, PT ;  /* 0x000000ff1d00720c */ /* 0x000fe40003f25270 */
[----:B------:R-:W-:Y:S02]  /*47c0*/  ISETP.GE.U32.AND P2, PT, R19, R18, PT ;  /* 0x000000121300720c */ /* 0x000fe40003f46070 */
[----:B------:R-:W-:-:S04]  /*47d0*/  LOP3.LUT R18, R28, R29, RZ, 0x3c, !PT ;  /* 0x0000001d1c127212 */ /* 0x000fc800078e3cff */
[----:B------:R-:W-:Y:S02]  /*47e0*/  ISETP.GE.AND P0, PT, R18, RZ, PT ;  /* 0x000000ff1200720c */ /* 0x000fe40003f06270 */
[----:B0-----:R-:W-:-:S04]  /*47f0*/  IADD3 R18, PT, PT, R17, 0xffffffe, RZ ;  /* 0x0ffffffe11127810 */ /* 0x001fc80007ffe0ff */
[----:B------:R-:W0:Y:S01]  /*4800*/  F2I.FTZ.U32.TRUNC.NTZ R19, R18 ;  /* 0x0000001200137305 */ /* 0x000e22000021f000 */
[----:B------:R-:W-:-:S06]  /*4810*/  @P2 VIADD R16, R16, 0x1 ;  /* 0x0000000110102836 */ /* 0x000fcc0000000000 */
[----:B------:R-:W-:Y:S01]  /*4820*/  @!P0 IMAD.MOV R16, RZ, RZ, -R16 ;  /* 0x000000ffff108224 */ /* 0x000fe200078e0a10 */
[----:B------:R-:W-:-:S05]  /*4830*/  @!P1 LOP3.LUT R16, RZ, R29, RZ, 0x33, !PT ;  /* 0x0000001dff109212 */ /* 0x000fca00078e33ff */
[----:B------:R-:W-:Y:S01]  /*4840*/  IMAD R29, R29, R16, RZ ;  /* 0x000000101d1d7224 */ /* 0x000fe200078e02ff */
[----:B0-----:R-:W-:Y:S01]  /*4850*/  IADD3 R17, PT, PT, RZ, -R19, RZ ;  /* 0x80000013ff117210 */ /* 0x001fe20007ffe0ff */
[----:B------:R-:W-:Y:S02]  /*4860*/  IMAD.MOV.U32 R18, RZ, RZ, RZ ;  /* 0x000000ffff127224 */ /* 0x000fe400078e00ff */
[----:B------:R-:W-:Y:S02]  /*4870*/  IMAD.IADD R23, R28, 0x1, -R29 ;  /* 0x000000011c177824 */ /* 0x000fe400078e0a1d */
[----:B------:R-:W-:-:S03]  /*4880*/  IMAD R21, R17, R12, RZ ;  /* 0x0000000c11157224 */ /* 0x000fc600078e02ff */
[----:B------:R-:W-:Y:S01]  /*4890*/  IABS R17, R23 ;  /* 0x0000001700117213 */ /* 0x000fe20000000000 */
[----:B------:R-:W-:Y:S01]  /*48a0*/  IMAD.HI.U32 R21, R19, R21, R18 ;  /* 0x0000001513157227 */ /* 0x000fe200078e0012 */
[----:B------:R-:W-:-:S04]  /*48b0*/  LOP3.LUT R23, R23, R14, RZ, 0x3c, !PT ;  /* 0x0000000e17177212 */ /* 0x000fc800078e3cff */
[----:B------:R-:W-:Y:S01]  /*48c0*/  ISETP.GE.AND P1, PT, R23, RZ, PT ;  /* 0x000000ff1700720c */ /* 0x000fe20003f26270 */
[----:B------:R-:W-:-:S05]  /*48d0*/  IMAD.HI.U32 R21, R21, R17, RZ ;  /* 0x0000001115157227 */ /* 0x000fca00078e00ff */
[----:B------:R-:W-:-:S05]  /*48e0*/  IADD3 R18, PT, PT, -R21, RZ, RZ ;  /* 0x000000ff15127210 */ /* 0x000fca0007ffe1ff */
[----:B------:R-:W-:Y:S02]  /*48f0*/  IMAD R17, R12, R18, R17 ;  /* 0x000000120c117224 */ /* 0x000fe400078e0211 */
[----:B-1----:R-:W-:-:S03]  /*4900*/  IMAD.WIDE.U32 R18, R16, UR4, RZ ;  /* 0x0000000410127c25 */ /* 0x002fc6000f8e00ff */
        /* <DEDUP_REMOVED lines=9> */
[----:B------:R-:W-:Y:S02]  /*49a0*/  @P2 IADD3 R21, PT, PT, R21, 0x1, RZ ;  /* 0x0000000115152810 */ /* 0x000fe40007ffe0ff */
[----:B------:R-:W-:-:S03]  /*49b0*/  IMAD.IADD R19, R19, 0x1, R12 ;  /* 0x0000000113137824 */ /* 0x000fc600078e020c */
        /* <DEDUP_REMOVED lines=21> */
        .weak           $__internal_8_$__cuda_sm20_div_s64
        .type           $__internal_8_$__cuda_sm20_div_s64,@function
        .size           $__internal_8_$__cuda_sm20_div_s64,(.L_x_5452 - $__internal_8_$__cuda_sm20_div_s64)
$__internal_8_$__cuda_sm20_div_s64:
        /* <DEDUP_REMOVED lines=19> */
[----:B------:R-:W-:-:S04]  /*4c40*/  IMAD.HI.U32 R12, R43, R0, RZ ;  /* 0x000000002b0c7227 */ /* 0x000fc800078e00ff */
[----:B------:R-:W-:-:S04]  /*4c50*/  IMAD.WIDE.U32 R22, P0, R42, R0, R22 ;  /* 0x000000002a167225 */ /* 0x000fc80007800016 */
[C---:B------:R-:W-:Y:S02]  /*4c60*/  IMAD R0, R43.reuse, R0, RZ ;  /* 0x000000002b007224 */ /* 0x040fe400078e02ff */
[----:B------:R-:W-:-:S04]  /*4c70*/  IMAD.HI.U32 R13, P1, R43, R13, R22 ;  /* 0x0000000d2b0d7227 */ /* 0x000fc80007820016 */
[----:B------:R-:W-:Y:S01]  /*4c80*/  IMAD.X R12, R12, 0x1, R43, P0 ;  /* 0x000000010c0c7824 */ /* 0x000fe200000e062b */
        /* <DEDUP_REMOVED lines=12> */
[----:B------:R-:W-:Y:S01]  /*4d50*/  IMAD.MOV.U32 R23, RZ, RZ, RZ ;  /* 0x000000ffff177224 */ /* 0x000fe200078e00ff */
[----:B------:R-:W-:Y:S01]  /*4d60*/  IADD3.X R43, PT, PT, R22, R13, RZ, P0, !PT ;  /* 0x0000000d162b7210 */ /* 0x000fe200007fe4ff */
[----:B------:R-:W-:Y:S01]  /*4d70*/  IMAD R13, R13, R0, RZ ;  /* 0x000000000d0d7224 */ /* 0x000fe200078e02ff */
[----:B------:R-:W-:-:S04]  /*4d80*/  IADD3 R0, P0, PT, RZ, -R25, RZ ;  /* 0x80000019ff007210 */ /* 0x000fc80007f1e0ff */
[----:B------:R-:W-:Y:S01]  /*4d90*/  IADD3 R13, P2, PT, R13, R12, RZ ;  /* 0x0000000c0d0d7210 */ /* 0x000fe20007f5e0ff */
[----:B------:R-:W-:Y:S01]  /*4da0*/  IMAD.X R12, RZ, RZ, ~R19, P0 ;  /* 0x000000ffff0c7224 */ /* 0x000fe200000e0e13 */
[----:B------:R-:W-:Y:S02]  /*4db0*/  SEL R0, R0, R25, !P1 ;  /* 0x0000001900007207 */ /* 0x000fe40004800000 */
[----:B------:R-:W-:Y:S02]  /*4dc0*/  IADD3.X R43, PT, PT, RZ, RZ, R43, P2, P3 ;  /* 0x000000ffff2b7210 */ /* 0x000fe400017e642b */
[-C--:B------:R-:W-:Y:S01]  /*4dd0*/  SEL R12, R12, R19.reuse, !P1 ;  /* 0x000000130c0c7207 */ /* 0x080fe20004800000 */
[----:B------:R-:W-:Y:S01]  /*4de0*/  IMAD.HI.U32 R22, R13, R0, RZ ;  /* 0x000000000d167227 */ /* 0x000fe200078e00ff */
[----:B------:R-:W-:-:S03]  /*4df0*/  LOP3.LUT R19, R17, R19, RZ, 0x3c, !PT ;  /* 0x0000001311137212 */ /* 0x000fc600078e3cff */
[----:B------:R-:W-:-:S04]  /*4e00*/  IMAD.WIDE.U32 R22, R13, R12, R22 ;  /* 0x0000000c0d167225 */ /* 0x000fc800078e0016 */
[----:B------:R-:W-:-:S04]  /*4e10*/  IMAD.HI.U32 R22, P2, R43, R0, R22 ;  /* 0x000000002b167227 */ /* 0x000fc80007840016 */
[----:B------:R-:W-:-:S05]  /*4e20*/  IMAD R23, R43, R12, RZ ;  /* 0x0000000c2b177224 */ /* 0x000fca00078e02ff */
[----:B------:R-:W-:-:S05]  /*4e30*/  IADD3 R23, P1, PT, R23, R22, RZ ;  /* 0x0000001617177210 */ /* 0x000fca0007f3e0ff */
[----:B------:R-:W-:-:S04]  /*4e40*/  IMAD.WIDE.U32 R46, R23, R40, RZ ;  /* 0x00000028172e7225 */ /* 0x000fc800078e00ff */
[----:B------:R-:W-:Y:S01]  /*4e50*/  IMAD R22, R23, R41, R47 ;  /* 0x0000002917167224 */ /* 0x000fe200078e022f */
[----:B------:R-:W-:Y:S01]  /*4e60*/  IADD3 R13, P0, PT, -R46, R0, RZ ;  /* 0x000000002e0d7210 */ /* 0x000fe20007f1e1ff */
[----:B------:R-:W-:-:S04]  /*4e70*/  IMAD.HI.U32 R0, R43, R12, RZ ;  /* 0x0000000c2b007227 */ /* 0x000fc800078e00ff */
[----:B------:R-:W-:Y:S01]  /*4e80*/  IMAD.X R0, RZ, RZ, R0, P2 ;  /* 0x000000ffff007224 */ /* 0x000fe200010e0600 */
[----:B------:R-:W-:-:S03]  /*4e90*/  ISETP.GE.U32.AND P2, PT, R13, R40, PT ;  /* 0x000000280d00720c */ /* 0x000fc60003f46070 */
[----:B------:R-:W-:-:S04]  /*4ea0*/  IMAD.X R43, RZ, RZ, R0, P1 ;  /* 0x000000ffff2b7224 */ /* 0x000fc800008e0600 */
[----:B------:R-:W-:-:S05]  /*4eb0*/  IMAD R47, R43, R40, R22 ;  /* 0x000000282b2f7224 */ /* 0x000fca00078e0216 */
[----:B------:R-:W-:Y:S02]  /*4ec0*/  IADD3.X R47, PT, PT, ~R47, R12, RZ, P0, !PT ;  /* 0x0000000c2f2f7210 */ /* 0x000fe400007fe5ff */
[----:B------:R-:W-:Y:S02]  /*4ed0*/  IADD3 R0, P0, PT, R13, -R40, RZ ;  /* 0x800000280d007210 */ /* 0x000fe40007f1e0ff */
[----:B------:R-:W-:-:S04]  /*4ee0*/  ISETP.GE.U32.AND.EX P2, PT, R47, R41, PT, P2 ;  /* 0x000000292f00720c */ /* 0x000fc80003f46120 */
[----:B------:R-:W-:Y:S01]  /*4ef0*/  SEL R13, R0, R13, P2 ;  /* 0x0000000d000d7207 */ /* 0x000fe20001000000 */
[----:B------:R-:W-:-:S03]  /*4f00*/  IMAD.X R0, R47, 0x1, ~R41, P0 ;  /* 0x000000012f007824 */ /* 0x000fc600000e0e29 */
[----:B------:R-:W-:Y:S02]  /*4f10*/  ISETP.GE.U32.AND P1, PT, R13, R40, PT ;  /* 0x000000280d00720c */ /* 0x000fe40003f26070 */
[----:B------:R-:W-:Y:S02]  /*4f20*/  SEL R47, R0, R47, P2 ;  /* 0x0000002f002f7207 */ /* 0x000fe40001000000 */
[----:B------:R-:W-:Y:S02]  /*4f30*/  IADD3 R0, P0, PT, R23, 0x1, RZ ;  /* 0x0000000117007810 */ /* 0x000fe40007f1e0ff */
[----:B------:R-:W-:Y:S02]  /*4f40*/  ISETP.GE.U32.AND.EX P1, PT, R47, R41, PT, P1 ;  /* 0x000000292f00720c */ /* 0x000fe40003f26110 */
[----:B------:R-:W-:Y:S01]  /*4f50*/  SEL R23, R0, R23, P2 ;  /* 0x0000001700177207 */ /* 0x000fe20001000000 */
[----:B------:R-:W-:-:S03]  /*4f60*/  IMAD.X R0, RZ, RZ, R43, P0 ;  /* 0x000000ffff007224 */ /* 0x000fc600000e062b */
[----:B------:R-:W-:Y:S02]  /*4f70*/  IADD3 R12, P0, PT, R23, 0x1, RZ ;  /* 0x00000001170c7810 */ /* 0x000fe40007f1e0ff */
        /* <DEDUP_REMOVED lines=9> */
[----:B------:R-:W-:Y:S01]  /*5010*/  SEL R13, R13, R12, !P2 ;  /* 0x0000000c0d0d7207 */ /* 0x000fe20005000000 */
[----:B------:R-:W-:Y:S01]  /*5020*/  IMAD.MOV.U32 R12, RZ, RZ, R16 ;  /* 0x000000ffff0c7224 */ /* 0x000fe200078e0010 */
[----:B------:R-:W-:-:S02]  /*5030*/  SEL R19, R19, R0, !P2 ;  /* 0x0000000013137207 */ /* 0x000fc40005000000 */
[----:B------:R-:W-:Y:S01]  /*5040*/  SEL R0, R13, 0xffffffff, P0 ;  /* 0xffffffff0d007807 */ /* 0x000fe20000000000 */
[----:B------:R-:W-:Y:S01]  /*5050*/  IMAD.MOV.U32 R13, RZ, RZ, 0x0 ;  /* 0x00000000ff0d7424 */ /* 0x000fe200078e00ff */
[----:B------:R-:W-:-:S03]  /*5060*/  SEL R19, R19, 0xffffffff, P0 ;  /* 0xffffffff13137807 */ /* 0x000fc60000000000 */
[----:B------:R-:W-:Y:S05]  /*5070*/  RET.REL.NODEC R12 `(_ZN5flash32flash_fwd_splitkv_combine_kernelI23Flash_fwd_kernel_traitsILi96ELi64ELi128ELi4ELb0ELb0EN7cutlass6half_tE19Flash_kernel_traitsILi96ELi64ELi128ELi4ES3_EELi16ELi6ELb1EEEvNS_16Flash_fwd_paramsE) ;  /* 0xffffffac0ce07950 */ /* 0x000fea0003c3ffff */
.L_x_283:
        /* <DEDUP_REMOVED lines=16> */
.L_x_5452:


//--------------------- .text._ZN5flash32flash_fwd_splitkv_combine_kernelI23Flash_fwd_kernel_traitsILi96ELi64ELi128ELi4ELb0ELb0EN7cutlass6half_tE19Flash_kernel_traitsILi96ELi64ELi128ELi4ES3_EELi16ELi5ELb1EEEvNS_16Flash_fwd_paramsE --------------------------
	.section	.text._ZN5flash32flash_fwd_splitkv_combine_kernelI23Flash_fwd_kernel_traitsILi96ELi64ELi128ELi4ELb0ELb0EN7cutlass6half_tE19Flash_kernel_traitsILi96ELi64ELi128ELi4ES3_EELi16ELi5ELb1EEEvNS_16Flash_fwd_paramsE,"ax",@progbits
	.align	128
        .global         _ZN5flash32flash_fwd_splitkv_combine_kernelI23Flash_fwd_kernel_traitsILi96ELi64ELi128ELi4ELb0ELb0EN7cutlass6half_tE19Flash_kernel_traitsILi96ELi64ELi128ELi4ES3_EELi16ELi5ELb1EEEvNS_16Flash_fwd_paramsE
        .type           _ZN5flash32flash_fwd_splitkv_combine_kernelI23Flash_fwd_kernel_traitsILi96ELi64ELi128ELi4ELb0ELb0EN7cutlass6half_tE19Flash_kernel_traitsILi96ELi64ELi128ELi4ES3_EELi16ELi5ELb1EEEvNS_16Flash_fwd_paramsE,@function
        .size           _ZN5flash32flash_fwd_splitkv_combine_kernelI23Flash_fwd_kernel_traitsILi96ELi64ELi128ELi4ELb0ELb0EN7cutlass6half_tE19Flash_kernel_traitsILi96ELi64ELi128ELi4ES3_EELi16ELi5ELb1EEEvNS_16Flash_fwd_paramsE,(.L_x_5453 - _ZN5flash32flash_fwd_splitkv_combine_kernelI23Flash_fwd_kernel_traitsILi96ELi64ELi128ELi4ELb0ELb0EN7cutlass6half_tE19Flash_kernel_traitsILi96ELi64ELi128ELi4ES3_EELi16ELi5ELb1EEEvNS_16Flash_fwd_paramsE)
        .other          _ZN5flash32flash_fwd_splitkv_combine_kernelI23Flash_fwd_kernel_traitsILi96ELi64ELi128ELi4ELb0ELb0EN7cutlass6half_tE19Flash_kernel_traitsILi96ELi64ELi128ELi4ES3_EELi16ELi5ELb1EEEvNS_16Flash_fwd_paramsE,@"STO_CUDA_ENTRY STV_DEFAULT"
_ZN5flash32flash_fwd_splitkv_combine_kernelI23Flash_fwd_kernel_traitsILi96ELi64ELi128ELi4ELb0ELb0EN7cutlass6half_tE19Flash_kernel_traitsILi96ELi64ELi128ELi4ES3_EELi16ELi5ELb1EEEvNS_16Flash_fwd_paramsE:
.text._ZN5flash32flash_fwd_splitkv_combine_kernelI23Flash_fwd_kernel_traitsILi96ELi64ELi128ELi4ELb0ELb0EN7cutlass6half_tE19Flash_kernel_traitsILi96ELi64ELi128ELi4ES3_EELi16ELi5ELb1EEEvNS_16Flash_fwd_paramsE:
        /* <DEDUP_REMOVED lines=14> */
[----:B------:R-:W-:Y:S01]  /*00e0*/  IMAD.MOV R0, RZ, RZ, -R35 ;  /* 0x000000ffff007224 */ /* 0x000fe200078e0a23 */
[----:B------:R-:W-:Y:S02]  /*00f0*/  ISETP.NE.U32.AND P0, PT, R35, RZ, PT ;  /* 0x000000ff2300720c */ /* 0x000fe40003f05070 */
[----:B------:R-:W-:-:S04]  /*0100*/  MOV R13, RZ ;  /* 0x000000ff000d7202 */ /* 0x000fc80000000f00 */
[----:B0-----:R-:W0:Y:S02]  /*0110*/  MUFU.RCP R6, R2 ;  /* 0x0000000200067308 */ /* 0x001e240000001000 */
[----:B0-----:R-:W-:-:S06]  /*0120*/  VIADD R6, R6, 0xffffffe ;  /* 0x0ffffffe06067836 */ /* 0x001fcc0000000000 */
[----:B------:R0:W1:Y:S02]  /*0130*/  F2I.FTZ.U32.TRUNC.NTZ R7, R6 ;  /* 0x0000000600077305 */ /* 0x000064000021f000 */
[----:B0-----:R-:W-:Y:S02]  /*0140*/  HFMA2 R6, -RZ, RZ, 0, 0 ;  /* 0x00000000ff067431 */ /* 0x001fe400000001ff */
[----:B-1----:R-:W-:-:S04]  /*0150*/  IMAD R5, R0, R7, RZ ;  /* 0x0000000700057224 */ /* 0x002fc800078e02ff */
[----:B------:R-:W-:-:S06]  /*0160*/  IMAD.HI.U32 R5, R7, R5, R6 ;  /* 0x0000000507057227 */ /* 0x000fcc00078e0006 */
        /* <DEDUP_REMOVED lines=10> */
.L_x_284:
[----:B------:R-:W-:Y:S01]  /*0210*/  IMAD.MOV.U32 R25, RZ, RZ, R30 ;  /* 0x000000ffff197224 */ /* 0x000fe200078e001e */
[----:B------:R-:W-:Y:S01]  /*0220*/  MOV R18, R35 ;  /* 0x0000002300127202 */ /* 0x000fe20000000f00 */
[----:B------:R-:W-:Y:S01]  /*0230*/  IMAD.MOV.U32 R17, RZ, RZ, R4 ;  /* 0x000000ffff117224 */ /* 0x000fe200078e0004 */
[----:B------:R-:W-:Y:S02]  /*0240*/  MOV R15, R3 ;  /* 0x00000003000f7202 */ /* 0x000fe40000000f00 */
[----:B------:R-:W-:Y:S02]  /*0250*/  MOV R16, 0x270 ;  /* 0x0000027000107802 */ /* 0x000fe40000000f00 */
[----:B------:R-:W-:Y:S05]  /*0260*/  CALL.REL.NOINC `($__internal_9_$__cuda_sm20_div_s64) ;  /* 0x0000004000747944 */ /* 0x000fea0003c00000 */
.L_x_285:
        /* <DEDUP_REMOVED lines=30> */
.L_x_287:
[----:B------:R-:W-:Y:S01]  /*0450*/  IMAD.MOV.U32 R25, RZ, RZ, R12 ;  /* 0x000000ffff197224 */ /* 0x000fe200078e000c */
[----:B------:R-:W-:Y:S02]  /*0460*/  MOV R17, R13 ;  /* 0x0000000d00117202 */ /* 0x000fe40000000f00 */
[----:B------:R-:W-:Y:S02]  /*0470*/  MOV R16, 0x490 ;  /* 0x0000049000107802 */ /* 0x000fe40000000f00 */
[----:B------:R-:W-:Y:S05]  /*0480*/  CALL.REL.NOINC `($__internal_9_$__cuda_sm20_div_s64) ;  /* 0x0000003c00ec7944 */ /* 0x000fea0003c00000 */
[----:B------:R-:W-:Y:S02]  /*0490*/  MOV R26, R12 ;  /* 0x0000000c001a7202 */ /* 0x000fe40000000f00 */
[----:B------:R-:W-:Y:S02]  /*04a0*/  MOV R27, R13 ;  /* 0x0000000d001b7202 */ /* 0x000fe40000000f00 */
.L_x_288:
[----:B------:R-:W-:Y:S05]  /*04b0*/  BSYNC.RECONVERGENT B0 ;  /* 0x0000000000007941 */ /* 0x000fea0003800200 */
.L_x_286:
        /* <DEDUP_REMOVED lines=55> */
.L_x_290:
[----:B------:R-:W-:Y:S01]  /*0830*/  IMAD.MOV.U32 R25, RZ, RZ, R18 ;  /* 0x000000ffff197224 */ /* 0x000fe200078e0012 */
[----:B------:R-:W-:Y:S01]  /*0840*/  MOV R18, R10 ;  /* 0x0000000a00127202 */ /* 0x000fe20000000f00 */
[----:B------:R-:W-:Y:S01]  /*0850*/  IMAD.MOV.U32 R17, RZ, RZ, R15 ;  /* 0x000000ffff117224 */ /* 0x000fe200078e000f */
[----:B------:R-:W-:Y:S02]  /*0860*/  MOV R15, R11 ;  /* 0x0000000b000f7202 */ /* 0x000fe40000000f00 */
[----:B------:R-:W-:Y:S02]  /*0870*/  MOV R16, 0x890 ;  /* 0x0000089000107802 */ /* 0x000fe40000000f00 */
[----:B------:R-:W-:Y:S05]  /*0880*/  CALL.REL.NOINC `($__internal_9_$__cuda_sm20_div_s64) ;  /* 0x0000003800ec7944 */ /* 0x000fea0003c00000 */
.L_x_291:
[----:B------:R-:W-:Y:S05]  /*0890*/  BSYNC.RECONVERGENT B0 ;  /* 0x0000000000007941 */ /* 0x000fea0003800200 */
.L_x_289:
[----:B------:R-:W0:Y:S01]  /*08a0*/  LDC R21, c[0x0][0x434] ;  /* 0x00010d00ff157b82 */ /* 0x000e220000000800 */
[----:B------:R-:W-:Y:S01]  /*08b0*/  IMAD.MOV.U32 R8, RZ, RZ, RZ ;  /* 0x000000ffff087224 */ /* 0x000fe200078e00ff */
[----:B------:R-:W-:Y:S01]  /*08c0*/  BSSY.RECONVERGENT B0, `(.L_x_292) ;  /* 0x0000078000007945 */ /* 0x000fe20003800200 */
[----:B0-----:R-:W-:-:S04]  /*08d0*/  IABS R6, R21 ;  /* 0x0000001500067213 */ /* 0x001fc80000000000 */
[----:B------:R-:W0:Y:S08]  /*08e0*/  I2F.RP R14, R6 ;  /* 0x00000006000e7306 */ /* 0x000e300000209400 */
        /* <DEDUP_REMOVED lines=9> */
[----:B------:R-:W-:Y:S01]  /*0980*/  IMAD.MOV.U32 R7, RZ, RZ, R2 ;  /* 0x000000ffff077224 */ /* 0x000fe200078e0002 */
[----:B------:R-:W-:-:S03]  /*0990*/  SHF.R.S32.HI R0, RZ, 0x1f, R21 ;  /* 0x0000001fff007819 */ /* 0x000fc60000011415 */
[----:B------:R-:W-:Y:S01]  /*09a0*/  IMAD.HI.U32 R2, R8, R7, RZ ;  /* 0x0000000708027227 */ /* 0x000fe200078e00ff */
[----:B------:R-:W-:-:S03]  /*09b0*/  LOP3.LUT R0, R0, 0x1, RZ, 0xfc, !PT ;  /* 0x0000000100007812 */ /* 0x000fc600078efcff */
[----:B------:R-:W-:-:S04]  /*09c0*/  IMAD.MOV R5, RZ, RZ, -R2 ;  /* 0x000000ffff057224 */ /* 0x000fc800078e0a02 */
[----:B------:R-:W-:-:S05]  /*09d0*/  IMAD R5, R6, R5, R7 ;  /* 0x0000000506057224 */ /* 0x000fca00078e0207 */
[----:B------:R-:W-:-:S13]  /*09e0*/  ISETP.GT.U32.AND P1, PT, R6, R5, PT ;  /* 0x000000050600720c */ /* 0x000fda0003f24070 */
[----:B------:R-:W-:Y:S02]  /*09f0*/  @!P1 IMAD.IADD R5, R5, 0x1, -R6 ;  /* 0x0000000105059824 */ /* 0x000fe400078e0a06 */
[----:B------:R-:W-:Y:S01]  /*0a00*/  @!P1 VIADD R2, R2, 0x1 ;  /* 0x0000000102029836 */ /* 0x000fe20000000000 */
[----:B------:R-:W-:Y:S02]  /*0a10*/  ISETP.NE.AND P1, PT, R21, RZ, PT ;  /* 0x000000ff1500720c */ /* 0x000fe40003f25270 */
[----:B------:R-:W-:-:S13]  /*0a20*/  ISETP.GE.U32.AND P0, PT, R5, R6, PT ;  /* 0x000000060500720c */ /* 0x000fda0003f06070 */
[----:B------:R-:W-:-:S04]  /*0a30*/  @P0 VIADD R2, R2, 0x1 ;  /* 0x0000000102020836 */ /* 0x000fc80000000000 */
[----:B------:R-:W-:-:S04]  /*0a40*/  IMAD.MOV.U32 R5, RZ, RZ, R2 ;  /* 0x000000ffff057224 */ /* 0x000fc800078e0002 */
[----:B------:R-:W-:Y:S01]  /*0a50*/  @!P2 IMAD.MOV R5, RZ, RZ, -R5 ;  /* 0x000000ffff05a224 */ /* 0x000fe200078e0a05 */
[----:B------:R-:W-:-:S05]  /*0a60*/  @!P1 LOP3.LUT R5, RZ, R21, RZ, 0x33, !PT ;  /* 0x00000015ff059212 */ /* 0x000fca00078e33ff */
[----:B------:R-:W-:Y:S02]  /*0a70*/  IMAD R9, R5, R0, RZ ;  /* 0x0000000005097224 */ /* 0x000fe400078e02ff */
[----:B------:R-:W0:Y:S03]  /*0a80*/  LDC R0, c[0x0][0x3e0] ;  /* 0x0000f800ff007b82 */ /* 0x000e260000000800 */
[-C--:B------:R-:W-:Y:S02]  /*0a90*/  IABS R14, R9.reuse ;  /* 0x00000009000e7213 */ /* 0x080fe40000000000 */
[----:B------:R-:W-:Y:S02]  /*0aa0*/  IABS R17, R9 ;  /* 0x0000000900117213 */ /* 0x000fe40000000000 */
[----:B------:R-:W1:Y:S03]  /*0ab0*/  I2F.RP R7, R14 ;  /* 0x0000000e00077306 */ /* 0x000e660000209400 */
[----:B------:R-:W-:-:S05]  /*0ac0*/  IMAD.MOV R17, RZ, RZ, -R17 ;  /* 0x000000ffff117224 */ /* 0x000fca00078e0a11 */
[----:B-1----:R-:W1:Y:S01]  /*0ad0*/  MUFU.RCP R2, R7 ;  /* 0x0000000700027308 */ /* 0x002e620000001000 */
[----:B0-----:R-:W-:Y:S02]  /*0ae0*/  IABS R8, R0 ;  /* 0x0000000000087213 */ /* 0x001fe40000000000 */
[----:B------:R-:W-:-:S05]  /*0af0*/  ISETP.NE.AND P5, PT, R0, RZ, PT ;  /* 0x000000ff0000720c */ /* 0x000fca0003fa5270 */
[----:B------:R-:W0:Y:S01]  /*0b00*/  I2F.RP R6, R8 ;  /* 0x0000000800067306 */ /* 0x000e220000209400 */
[----:B-1----:R-:W-:Y:S02]  /*0b10*/  VIADD R22, R2, 0xffffffe ;  /* 0x0ffffffe02167836 */ /* 0x002fe40000000000 */
[----:B------:R-:W-:-:S05]  /*0b20*/  VIADD R2, R0, 0xffffffff ;  /* 0xffffffff00027836 */ /* 0x000fca0000000000 */
[----:B------:R-:W1:Y:S01]  /*0b30*/  F2I.FTZ.U32.TRUNC.NTZ R23, R22 ;  /* 0x0000001600177305 */ /* 0x000e62000021f000 */
[----:B------:R-:W-:-:S07]  /*0b40*/  IADD3 R7, PT, PT, R2, R14, RZ ;  /* 0x0000000e02077210 */ /* 0x000fce0007ffe0ff */
[----:B0-----:R-:W0:Y:S01]  /*0b50*/  MUFU.RCP R18, R6 ;  /* 0x0000000600127308 */ /* 0x001e220000001000 */
[----:B-1----:R-:W-:Y:S02]  /*0b60*/  IMAD.MOV R15, RZ, RZ, -R23 ;  /* 0x000000ffff0f7224 */ /* 0x002fe400078e0a17 */
[----:B------:R-:W-:Y:S02]  /*0b70*/  IMAD.MOV.U32 R22, RZ, RZ, RZ ;  /* 0x000000ffff167224 */ /* 0x000fe400078e00ff */
[----:B------:R-:W-:Y:S01]  /*0b80*/  IMAD R16, R15, R14, RZ ;  /* 0x0000000e0f107224 */ /* 0x000fe200078e02ff */
[----:B------:R-:W-:-:S03]  /*0b90*/  IABS R15, R7 ;  /* 0x00000007000f7213 */ /* 0x000fc60000000000 */
[----:B------:R-:W-:-:S04]  /*0ba0*/  IMAD.HI.U32 R16, R23, R16, R22 ;  /* 0x0000001017107227 */ /* 0x000fc800078e0016 */
[----:B0-----:R-:W-:Y:S02]  /*0bb0*/  VIADD R18, R18, 0xffffffe ;  /* 0x0ffffffe12127836 */ /* 0x001fe40000000000 */
[----:B------:R-:W-:Y:S02]  /*0bc0*/  IMAD.HI.U32 R16, R16, R15, RZ ;  /* 0x0000000f10107227 */ /* 0x000fe400078e00ff */
[----:B------:R-:W0:Y:S02]  /*0bd0*/  F2I.FTZ.U32.TRUNC.NTZ R19, R18 ;  /* 0x0000001200137305 */ /* 0x000e24000021f000 */
[----:B------:R-:W-:-:S05]  /*0be0*/  IMAD R17, R16, R17, R15 ;  /* 0x0000001110117224 */ /* 0x000fca00078e020f */
[----:B------:R-:W-:Y:S01]  /*0bf0*/  ISETP.GT.U32.AND P1, PT, R14, R17, PT ;  /* 0x000000110e00720c */ /* 0x000fe20003f24070 */
[----:B0-----:R-:W-:Y:S02]  /*0c00*/  IMAD.MOV R6, RZ, RZ, -R19 ;  /* 0x000000ffff067224 */ /* 0x001fe400078e0a13 */
[----:B------:R-:W-:Y:S02]  /*0c10*/  IMAD.MOV.U32 R18, RZ, RZ, RZ ;  /* 0x000000ffff127224 */ /* 0x000fe400078e00ff */
[----:B------:R-:W-:-:S08]  /*0c20*/  IMAD R6, R6, R8, RZ ;  /* 0x0000000806067224 */ /* 0x000fd000078e02ff */
[----:B------:R-:W-:Y:S02]  /*0c30*/  @!P1 IMAD.IADD R17, R17, 0x1, -R14 ;  /* 0x0000000111119824 */ /* 0x000fe400078e0a0e */
[----:B------:R-:W-:-:S03]  /*0c40*/  IMAD.HI.U32 R6, R19, R6, R18 ;  /* 0x0000000613067227 */ /* 0x000fc600078e0012 */
[-C--:B------:R-:W-:Y:S01]  /*0c50*/  ISETP.GE.U32.AND P2, PT, R17, R14.reuse, PT ;  /* 0x0000000e1100720c */ /* 0x080fe20003f46070 */
[----:B------:R-:W-:Y:S01]  /*0c60*/  @!P1 VIADD R16, R16, 0x1 ;  /* 0x0000000110109836 */ /* 0x000fe20000000000 */
[----:B------:R-:W-:Y:S01]  /*0c70*/  ISETP.NE.AND P1, PT, R9, RZ, PT ;  /* 0x000000ff0900720c */ /* 0x000fe20003f25270 */
[----:B------:R-:W-:Y:S01]  /*0c80*/  IMAD.HI.U32 R20, R6, R15, RZ ;  /* 0x0000000f06147227 */ /* 0x000fe200078e00ff */
[C---:B------:R-:W-:Y:S02]  /*0c90*/  LOP3.LUT R6, R7.reuse, R14, RZ, 0x3c, !PT ;  /* 0x0000000e07067212 */ /* 0x040fe400078e3cff */
[----:B------:R-:W-:Y:S01]  /*0ca0*/  LOP3.LUT R7, R7, R0, RZ, 0x3c, !PT ;  /* 0x0000000007077212 */ /* 0x000fe200078e3cff */
[----:B------:R-:W-:Y:S01]  /*0cb0*/  IMAD.MOV R17, RZ, RZ, -R20 ;  /* 0x000000ffff117224 */ /* 0x000fe200078e0a14 */
[----:B------:R-:W-:Y:S02]  /*0cc0*/  ISETP.GE.AND P0, PT, R6, RZ, PT ;  /* 0x000000ff0600720c */ /* 0x000fe40003f06270 */
[----:B------:R-:W0:Y:S01]  /*0cd0*/  LDC.U8 R6, c[0x0][0x549] ;  /* 0x00015240ff067b82 */ /* 0x000e220000000000 */
[----:B------:R-:W-:-:S02]  /*0ce0*/  IMAD R15, R8, R17, R15 ;  /* 0x00000011080f7224 */ /* 0x000fc400078e020f */
[----:B------:R-:W-:Y:S02]  /*0cf0*/  @P2 IADD3 R16, PT, PT, R16, 0x1, RZ ;  /* 0x0000000110102810 */ /* 0x000fe40007ffe0ff */
[----:B------:R-:W-:Y:S02]  /*0d00*/  ISETP.GE.AND P2, PT, R7, RZ, PT ;  /* 0x000000ff0700720c */ /* 0x000fe40003f46270 */
[----:B------:R-:W-:-:S04]  /*0d10*/  ISETP.GT.U32.AND P3, PT, R8, R15, PT ;  /* 0x0000000f0800720c */ /* 0x000fc80003f64070 */
[----:B------:R-:W-:Y:S01]  /*0d20*/  @!P0 IMAD.MOV R16, RZ, RZ, -R16 ;  /* 0x000000ffff108224 */ /* 0x000fe200078e0a10 */
[----:B------:R-:W-:-:S04]  /*0d30*/  @!P1 LOP3.LUT R16, RZ, R14, RZ, 0x33, !PT ;  /* 0x0000000eff109212 */ /* 0x000fc800078e33ff */
[----:B------:R-:W-:-:S04]  /*0d40*/  ISETP.LT.U32.AND P0, PT, R12, R16, PT ;  /* 0x000000100c00720c */ /* 0x000fc80003f01070 */
[----:B------:R-:W-:Y:S02]  /*0d50*/  @!P3 IMAD.IADD R15, R15, 0x1, -R8 ;  /* 0x000000010f0fb824 */ /* 0x000fe400078e0a08 */
[----:B------:R-:W-:Y:S01]  /*0d60*/  @!P3 VIADD R20, R20, 0x1 ;  /* 0x000000011414b836 */ /* 0x000fe20000000000 */
[----:B------:R-:W-:Y:S02]  /*0d70*/  ISETP.NE.AND P3, PT, R5, RZ, PT ;  /* 0x000000ff0500720c */ /* 0x000fe40003f65270 */
[----:B------:R-:W-:Y:S02]  /*0d80*/  ISETP.GE.U32.AND P1, PT, R15, R8, PT ;  /* 0x000000080f00720c */ /* 0x000fe40003f26070 */
[----:B------:R-:W-:Y:S02]  /*0d90*/  SHF.R.S32.HI R15, RZ, 0x1f, R16 ;  /* 0x0000001fff0f7819 */ /* 0x000fe40000011410 */
[----:B0-----:R-:W-:Y:S02]  /*0da0*/  ISETP.NE.AND P4, PT, R6, RZ, PT ;  /* 0x000000ff0600720c */ /* 0x001fe40003f85270 */
[----:B------:R-:W-:-:S02]  /*0db0*/  ISETP.LT.AND.EX P0, PT, R13, R15, PT, P0 ;  /* 0x0000000f0d00720c */ /* 0x000fc40003f01300 */
[----:B------:R-:W-:Y:S02]  /*0dc0*/  SEL R6, RZ, 0x1, !P3 ;  /* 0x00000001ff067807 */ /* 0x000fe40005800000 */
[C---:B------:R-:W-:Y:S02]  /*0dd0*/  SEL R7, R13.reuse, R15, P0 ;  /* 0x0000000f0d077207 */ /* 0x040fe40000000000 */
[----:B------:R-:W-:Y:S01]  /*0de0*/  SHF.R.S32.HI R5, RZ, 0x1f, R9 ;  /* 0x0000001fff057819 */ /* 0x000fe20000011409 */
[----:B------:R-:W-:Y:S01]  /*0df0*/  @P1 VIADD R20, R20, 0x1 ;  /* 0x0000000114141836 */ /* 0x000fe20000000000 */
[----:B------:R-:W-:Y:S02]  /*0e00*/  LOP3.LUT R8, R13, R7, RZ, 0xfc, !PT ;  /* 0x000000070d087212 */ /* 0x000fe400078efcff */
[----:B------:R-:W-:Y:S01]  /*0e10*/  LOP3.LUT R6, R5, R6, RZ, 0xfc, !PT ;  /* 0x0000000605067212 */ /* 0x000fe200078efcff */
[----:B------:R-:W-:Y:S01]  /*0e20*/  @!P2 IMAD.MOV R20, RZ, RZ, -R20 ;  /* 0x000000ffff14a224 */ /* 0x000fe200078e0a14 */
[----:B------:R-:W-:-:S02]  /*0e30*/  ISETP.NE.U32.AND P1, PT, R8, RZ, PT ;  /* 0x000000ff0800720c */ /* 0x000fc40003f25070 */
[----:B------:R-:W-:Y:S02]  /*0e40*/  @!P5 LOP3.LUT R20, RZ, R0, RZ, 0x33, !PT ;  /* 0x00000000ff14d212 */ /* 0x000fe400078e33ff */
[----:B------:R-:W-:Y:S02]  /*0e50*/  SEL R21, R21, 0x1, !P4 ;  /* 0x0000000115157807 */ /* 0x000fe40006000000 */
[----:B------:R-:W-:-:S07]  /*0e60*/  SEL R8, R12, R16, P0 ;  /* 0x000000100c087207 */ /* 0x000fce0000000000 */
        /* <DEDUP_REMOVED lines=21> */
.L_x_293:
[----:B------:R-:W-:Y:S01]  /*0fc0*/  IMAD.MOV.U32 R25, RZ, RZ, R12 ;  /* 0x000000ffff197224 */ /* 0x000fe200078e000c */
[----:B------:R-:W-:Y:S01]  /*0fd0*/  MOV R18, R8 ;  /* 0x0000000800127202 */ /* 0x000fe20000000f00 */
[----:B------:R-:W-:Y:S01]  /*0fe0*/  IMAD.MOV.U32 R17, RZ, RZ, R13 ;  /* 0x000000ffff117224 */ /* 0x000fe200078e000d */
[----:B------:R-:W-:Y:S02]  /*0ff0*/  MOV R15, R7 ;  /* 0x00000007000f7202 */ /* 0x000fe40000000f00 */
[----:B------:R-:W-:Y:S02]  /*1000*/  MOV R16, 0x1020 ;  /* 0x0000102000107802 */ /* 0x000fe40000000f00 */
[----:B------:R-:W-:Y:S05]  /*1010*/  CALL.REL.NOINC `($__internal_9_$__cuda_sm20_div_s64) ;  /* 0x0000003400087944 */ /* 0x000fea0003c00000 */
[----:B------:R-:W-:Y:S02]  /*1020*/  MOV R38, R12 ;  /* 0x0000000c00267202 */ /* 0x000fe40000000f00 */
[----:B------:R-:W-:Y:S02]  /*1030*/  MOV R39, R13 ;  /* 0x0000000d00277202 */ /* 0x000fe40000000f00 */
.L_x_294:
[----:B------:R-:W-:Y:S05]  /*1040*/  BSYNC.RECONVERGENT B0 ;  /* 0x0000000000007941 */ /* 0x000fea0003800200 */
.L_x_292:
[-C--:B------:R-:W-:Y:S01]  /*1050*/  IABS R15, R29.reuse ;  /* 0x0000001d000f7213 */ /* 0x080fe20000000000 */
[----:B------:R-:W0:Y:S01]  /*1060*/  LDC R0, c[0x0][0x434] ;  /* 0x00010d00ff007b82 */ /* 0x000e220000000800 */
[----:B------:R-:W-:Y:S01]  /*1070*/  IABS R5, R29 ;  /* 0x0000001d00057213 */ /* 0x000fe20000000000 */
[----:B------:R-:W-:Y:S01]  /*1080*/  BSSY.RECONVERGENT B0, `(.L_x_295) ;  /* 0x000003e000007945 */ /* 0x000fe20003800200 */
[----:B------:R-:W1:Y:S03]  /*1090*/  I2F.RP R14, R15 ;  /* 0x0000000f000e7306 */ /* 0x000e660000209400 */
[----:B------:R-:W-:-:S05]  /*10a0*/  IMAD.MOV R5, RZ, RZ, -R5 ;  /* 0x000000ffff057224 */ /* 0x000fca00078e0a05 */
[----:B-1----:R-:W1:Y:S01]  /*10b0*/  MUFU.RCP R16, R14 ;  /* 0x0000000e00107308 */ /* 0x002e620000001000 */
[----:B0-----:R-:W-:Y:S01]  /*10c0*/  IADD3 R0, PT, PT, R0, -0x1, R15 ;  /* 0xffffffff00007810 */ /* 0x001fe20007ffe00f */
[----:B-1----:R-:W-:-:S06]  /*10d0*/  VIADD R16, R16, 0xffffffe ;  /* 0x0ffffffe10107836 */ /* 0x002fcc0000000000 */
[----:B------:R-:W0:Y:S02]  /*10e0*/  F2I.FTZ.U32.TRUNC.NTZ R17, R16 ;  /* 0x0000001000117305 */ /* 0x000e24000021f000 */
[----:B0-----:R-:W-:Y:S02]  /*10f0*/  IMAD.MOV R12, RZ, RZ, -R17 ;  /* 0x000000ffff0c7224 */ /* 0x001fe400078e0a11 */
[----:B------:R-:W-:Y:S02]  /*1100*/  IMAD.MOV.U32 R16, RZ, RZ, RZ ;  /* 0x000000ffff107224 */ /* 0x000fe400078e00ff */
[----:B------:R-:W-:Y:S01]  /*1110*/  IMAD R13, R12, R15, RZ ;  /* 0x0000000f0c0d7224 */ /* 0x000fe200078e02ff */
[----:B------:R-:W-:-:S03]  /*1120*/  IABS R12, R0 ;  /* 0x00000000000c7213 */ /* 0x000fc60000000000 */
        /* <DEDUP_REMOVED lines=11> */
[----:B------:R-:W-:Y:S02]  /*11e0*/  IMAD.MOV.U32 R5, RZ, RZ, R13 ;  /* 0x000000ffff057224 */ /* 0x000fe400078e000d */
[----:B------:R-:W-:Y:S02]  /*11f0*/  IMAD R13, R20, R21, RZ ;  /* 0x00000015140d7224 */ /* 0x000fe400078e02ff */
        /* <DEDUP_REMOVED lines=31> */
.L_x_296:
[----:B------:R-:W-:Y:S01]  /*13f0*/  IMAD.MOV.U32 R25, RZ, RZ, R26 ;  /* 0x000000ffff197224 */ /* 0x000fe200078e001a */
[----:B------:R-:W-:Y:S01]  /*1400*/  MOV R17, R27 ;  /* 0x0000001b00117202 */ /* 0x000fe20000000f00 */
[----:B------:R-:W-:Y:S01]  /*1410*/  IMAD.MOV.U32 R18, RZ, RZ, R5 ;  /* 0x000000ffff127224 */ /* 0x000fe200078e0005 */
[----:B------:R-:W-:Y:S02]  /*1420*/  MOV R16, 0x1440 ;  /* 0x0000144000107802 */ /* 0x000fe40000000f00 */
[----:B------:R-:W-:Y:S05]  /*1430*/  CALL.REL.NOINC `($__internal_9_$__cuda_sm20_div_s64) ;  /* 0x0000003000007944 */ /* 0x000fea0003c00000 */
[----:B------:R-:W-:Y:S02]  /*1440*/  MOV R36, R12 ;  /* 0x0000000c00247202 */ /* 0x000fe40000000f00 */
[----:B------:R-:W-:Y:S02]  /*1450*/  MOV R37, R13 ;  /* 0x0000000d00257202 */ /* 0x000fe40000000f00 */
.L_x_297:
[----:B------:R-:W-:Y:S05]  /*1460*/  BSYNC.RECONVERGENT B0 ;  /* 0x0000000000007941 */ /* 0x000fea0003800200 */
.L_x_295:
        /* <DEDUP_REMOVED lines=11> */
[C---:B------:R-:W-:Y:S02]  /*1520*/  VIADD R31, R25.reuse, 0x10 ;  /* 0x00000010191f7836 */ /* 0x040fe40000000000 */
[C---:B------:R-:W-:Y:S01]  /*1530*/  VIADD R27, R25.reuse, 0x18 ;  /* 0x00000018191b7836 */ /* 0x040fe20000000000 */
[----:B-1----:R-:W-:Y:S01]  /*1540*/  ISETP.GE.OR P0, PT, R25, UR4, !P3 ;  /* 0x0000000419007c0c */ /* 0x002fe2000df06670 */
[----:B------:R-:W-:Y:S01]  /*1550*/  IMAD.X R41, RZ, RZ, RZ, P1 ;  /* 0x000000ffff297224 */ /* 0x000fe200008e06ff */
[----:B------:R-:W-:-:S02]  /*1560*/  ISETP.GE.OR P6, PT, R33, UR4, !P3 ;  /* 0x0000000421007c0c */ /* 0x000fc4000dfc6670 */
[----:B------:R-:W-:Y:S02]  /*1570*/  ISETP.GE.OR P5, PT, R31, UR4, !P3 ;  /* 0x000000041f007c0c */ /* 0x000fe4000dfa6670 */
[----:B------:R-:W-:-:S07]  /*1580*/  ISETP.GE.OR P3, PT, R27, UR4, !P3 ;  /* 0x000000041b007c0c */ /* 0x000fce000df66670 */
[----:B------:R-:W0:Y:S01]  /*1590*/  @!P0 LDC.64 R22, c[0x0][0x428] ;  /* 0x00010a00ff168b82 */ /* 0x000e220000000a00 */
[----:B------:R-:W-:Y:S01]  /*15a0*/  @!P0 IMAD.WIDE.U32 R42, R30, R25, R40 ;  /* 0x000000191e2a8225 */ /* 0x000fe200078e0028 */
[----:B------:R-:W-:-:S03]  /*15b0*/  @!P6 MOV R45, R41 ;  /* 0x00000029002de202 */ /* 0x000fc60000000f00 */
[----:B------:R-:W-:Y:S02]  /*15c0*/  @!P0 IMAD R20, R25, R4, R43 ;  /* 0x0000000419148224 */ /* 0x000fe400078e022b */
[----:B------:R-:W-:Y:S01]  /*15d0*/  @!P6 IMAD.MOV.U32 R44, RZ, RZ, R40 ;  /* 0x000000ffff2ce224 */ /* 0x000fe200078e0028 */
[----:B------:R-:W1:Y:S01]  /*15e0*/  @!P3 LDC.64 R12, c[0x0][0x428] ;  /* 0x00010a00ff0cbb82 */ /* 0x000e620000000a00 */
[----:B------:R-:W-:Y:S02]  /*15f0*/  @!P5 IMAD.MOV.U32 R43, RZ, RZ, R41 ;  /* 0x000000ffff2bd224 */ /* 0x000fe400078e0029 */
[----:B------:R-:W-:-:S05]  /*1600*/  @!P6 IMAD.WIDE.U32 R44, R30, R33, R44 ;  /* 0x000000211e2ce225 */ /* 0x000fca00078e002c */
[----:B------:R-:W3:Y:S08]  /*1610*/  @!P6 LDC.64 R16, c[0x0][0x428] ;  /* 0x00010a00ff10eb82 */ /* 0x000ef00000000a00 */
[----:B------:R-:W4:Y:S01]  /*1620*/  @!P5 LDC.64 R14, c[0x0][0x428] ;  /* 0x00010a00ff0edb82 */ /* 0x000f220000000a00 */
[----:B0-----:R-:W-:-:S04]  /*1630*/  @!P0 LEA R22, P1, R42, R22, 0x2 ;  /* 0x000000162a168211 */ /* 0x001fc800078210ff */
[----:B------:R-:W-:Y:S01]  /*1640*/  @!P0 LEA.HI.X R23, R42, R23, R20, 0x2, P1 ;  /* 0x000000172a178211 */ /* 0x000fe200008f1414 */
[--C-:B------:R-:W-:Y:S02]  /*1650*/  @!P5 IMAD.MOV.U32 R42, RZ, RZ, R40.reuse ;  /* 0x000000ffff2ad224 */ /* 0x100fe400078e0028 */
[----:B------:R-:W-:-:S04]  /*1660*/  @!P3 IMAD.WIDE.U32 R40, R30, R27, R40 ;  /* 0x0000001b1e28b225 */ /* 0x000fc800078e0028 */
[----:B------:R-:W-:-:S04]  /*1670*/  @!P5 IMAD.WIDE.U32 R42, R30, R31, R42 ;  /* 0x0000001f1e2ad225 */ /* 0x000fc800078e002a */
[----:B------:R-:W-:Y:S01]  /*1680*/  @!P6 IMAD R20, R33, R4, R45 ;  /* 0x000000042114e224 */ /* 0x000fe200078e022d */
[----:B---3--:R-:W-:Y:S01]  /*1690*/  @!P6 LEA R16, P2, R44, R16, 0x2 ;  /* 0x000000102c10e211 */ /* 0x008fe200078410ff */
[-C--:B------:R-:W-:Y:S02]  /*16a0*/  @!P5 IMAD R24, R31, R4.reuse, R43 ;  /* 0x000000041f18d224 */ /* 0x080fe400078e022b */
[----:B------:R-:W-:Y:S02]  /*16b0*/  @!P3 IMAD R27, R27, R4, R41 ;  /* 0x000000041b1bb224 */ /* 0x000fe400078e0229 */
[----:B------:R-:W-:Y:S01]  /*16c0*/  IMAD.MOV.U32 R4, RZ, RZ, -0x800000 ;  /* 0xff800000ff047424 */ /* 0x000fe200078e00ff */
[----:B----4-:R-:W-:-:S05]  /*16d0*/  @!P5 LEA R32, P1, R42, R14, 0x2 ;  /* 0x0000000e2a20d211 */ /* 0x010fca00078210ff */
[----:B--2---:R0:W2:Y:S01]  /*16e0*/  @!P0 LDG.E R4, desc[UR10][R22.64] ;  /* 0x0000000a16048981 */ /* 0x0040a2000c1e1900 */
[C---:B-1----:R-:W-:Y:S01]  /*16f0*/  @!P3 LEA R26, P0, R40.reuse, R12, 0x2 ;  /* 0x0000000c281ab211 */ /* 0x042fe200078010ff */
[----:B------:R-:W-:Y:S01]  /*1700*/  IMAD.MOV.U32 R12, RZ, RZ, -0x800000 ;  /* 0xff800000ff0c7424 */ /* 0x000fe200078e00ff */
[----:B------:R-:W-:Y:S02]  /*1710*/  MOV R14, 0xff800000 ;  /* 0xff800000000e7802 */ /* 0x000fe40000000f00 */
[----:B------:R-:W-:Y:S01]  /*1720*/  @!P3 LEA.HI.X R27, R40, R13, R27, 0x2, P0 ;  /* 0x0000000d281bb211 */ /* 0x000fe200000f141b */
[----:B------:R-:W-:Y:S01]  /*1730*/  IMAD.MOV.U32 R13, RZ, RZ, -0x800000 ;  /* 0xff800000ff0d7424 */ /* 0x000fe200078e00ff */
[----:B------:R-:W-:Y:S02]  /*1740*/  @!P6 LEA.HI.X R17, R44, R17, R20, 0x2, P2 ;  /* 0x000000112c11e211 */ /* 0x000fe400010f1414 */
[----:B------:R-:W-:-:S03]  /*1750*/  @!P5 LEA.HI.X R33, R42, R15, R24, 0x2, P1 ;  /* 0x0000000f2a21d211 */ /* 0x000fc600008f1418 */
[----:B------:R-:W3:Y:S01]  /*1760*/  @!P3 LDG.E R13, desc[UR10][R26.64] ;  /* 0x0000000a1a0db981 */ /* 0x000ee2000c1e1900 */
[----:B------:R-:W1:Y:S03]  /*1770*/  S2UR UR4, SR_CgaCtaId ;  /* 0x00000000000479c3 */ /* 0x000e660000008800 */
[----:B------:R-:W4:Y:S04]  /*1780*/  @!P6 LDG.E R12, desc[UR10][R16.64] ;  /* 0x0000000a100ce981 */ /* 0x000f28000c1e1900 */
[----:B------:R5:W4:Y:S01]  /*1790*/  @!P5 LDG.E R14, desc[UR10][R32.64] ;  /* 0x0000000a200ed981 */ /* 0x000b22000c1e1900 */
[----:B------:R-:W-:Y:S01]  /*17a0*/  UMOV UR5, 0x400 ;  /* 0x0000040000057882 */ /* 0x000fe20000000000 */
[C---:B------:R-:W-:Y:S01]  /*17b0*/  ISETP.GT.U32.AND P3, PT, R19.reuse, 0x1ff, PT ;  /* 0x000001ff1300780c */ /* 0x040fe20003f64070 */
[----:B------:R-:W5:Y:S01]  /*17c0*/  LDC R15, c[0x0][0x434] ;  /* 0x00010d00ff0f7b82 */ /* 0x000f620000000800 */
[----:B------:R-:W-:-:S02]  /*17d0*/  ISETP.GT.U32.AND P2, PT, R19, 0x17f, PT ;  /* 0x0000017f1300780c */ /* 0x000fc40003f44070 */
[C---:B------:R-:W-:Y:S02]  /*17e0*/  ISETP.GT.U32.AND P1, PT, R19.reuse, 0xff, PT ;  /* 0x000000ff1300780c */ /* 0x040fe40003f24070 */
[----:B------:R-:W-:Y:S01]  /*17f0*/  ISETP.GT.U32.AND P0, PT, R19, 0x7f, PT ;  /* 0x0000007f1300780c */ /* 0x000fe20003f04070 */
[----:B-1----:R-:W-:-:S06]  /*1800*/  ULEA UR4, UR4, UR5, 0x18 ;  /* 0x0000000504047291 */ /* 0x002fcc000f8ec0ff */
[----:B------:R-:W-:-:S05]  /*1810*/  LEA R18, R18, UR4, 0x2 ;  /* 0x0000000412127c11 */ /* 0x000fca000f8e10ff */
[----:B------:R-:W-:Y:S01]  /*1820*/  IMAD R25, R25, 0x44, R18 ;  /* 0x0000004419197824 */ /* 0x000fe200078e0212 */
[----:B------:R-:W-:Y:S02]  /*1830*/  SHF.R.U32.HI R28, RZ, 0x3, R19 ;  /* 0x00000003ff1c7819 */ /* 0x000fe40000011613 */
[----:B------:R-:W-:Y:S02]  /*1840*/  LOP3.LUT R34, R19, 0x7, RZ, 0xc0, !PT ;  /* 0x0000000713227812 */ /* 0x000fe400078ec0ff */
[----:B0-----:R-:W-:Y:S01]  /*1850*/  LEA R23, R28, UR4, 0x2 ;  /* 0x000000041c177c11 */ /* 0x001fe2000f8e10ff */
[----:B-----5:R-:W-:Y:S01]  /*1860*/  IMAD.MOV.U32 R33, RZ, RZ, -0x800000 ;  /* 0xff800000ff217424 */ /* 0x020fe200078e00ff */
[----:B------:R-:W-:Y:S01]  /*1870*/  IABS R16, R15 ;  /* 0x0000000f00107213 */ /* 0x000fe20000000000 */
[----:B------:R-:W-:Y:S02]  /*1880*/  IMAD.MOV.U32 R26, RZ, RZ, -0x800000 ;  /* 0xff800000ff1a7424 */ /* 0x000fe400078e00ff */
[----:B------:R-:W-:Y:S01]  /*1890*/  IMAD.MOV.U32 R31, RZ, RZ, -0x800000 ;  /* 0xff800000ff1f7424 */ /* 0x000fe200078e00ff */
[----:B------:R-:W-:Y:S01]  /*18a0*/  MOV R27, 0xff800000 ;  /* 0xff800000001b7802 */ /* 0x000fe20000000f00 */
[----:B------:R-:W-:Y:S01]  /*18b0*/  IMAD R32, R34, 0x44, R23 ;  /* 0x0000004422207824 */ /* 0x000fe200078e0217 */
[----:B------:R-:W0:Y:S01]  /*18c0*/  I2F.RP R17, R16 ;  /* 0x0000001000117306 */ /* 0x000e220000209400 */
[----:B------:R-:W-:Y:S01]  /*18d0*/  IMAD.MOV.U32 R42, RZ, RZ, RZ ;  /* 0x000000ffff2a7224 */ /* 0x000fe200078e00ff */
[----:B------:R-:W1:Y:S06]  /*18e0*/  LDCU UR4, c[0x0][0x430] ;  /* 0x00008600ff0477ac */ /* 0x000e6c0008000800 */
[----:B0-----:R-:W0:Y:S02]  /*18f0*/  MUFU.RCP R17, R17 ;  /* 0x0000001100117308 */ /* 0x001e240000001000 */
[----:B0-----:R-:W-:Y:S01]  /*1900*/  VIADD R24, R17, 0xffffffe ;  /* 0x0ffffffe11187836 */ /* 0x001fe20000000000 */
[----:B--2---:R-:W-:Y:S04]  /*1910*/  @!P3 STS [R25], R4 ;  /* 0x000000041900b388 */ /* 0x004fe80000000800 */
[----:B---3--:R-:W-:Y:S04]  /*1920*/  @!P0 STS [R25+0x660], R13 ;  /* 0x0006600d19008388 */ /* 0x008fe80000000800 */
[----:B----4-:R-:W-:Y:S04]  /*1930*/  @!P2 STS [R25+0x220], R12 ;  /* 0x0002200c1900a388 */ /* 0x010fe80000000800 */
[----:B------:R0:W-:Y:S01]  /*1940*/  @!P1 STS [R25+0x440], R14 ;  /* 0x0004400e19009388 */ /* 0x0001e20000000800 */
[----:B------:R-:W-:Y:S06]  /*1950*/  BAR.SYNC.DEFER_BLOCKING 0x0 ;  /* 0x0000000000007b1d */ /* 0x000fec0000010000 */
[----:B------:R-:W-:Y:S04]  /*1960*/  @!P0 LDS R33, [R32] ;  /* 0x0000000020218984 */ /* 0x000fe80000000800 */
[----:B------:R-:W-:Y:S04]  /*1970*/  @!P0 LDS R26, [R32+0x220] ;  /* 0x00022000201a8984 */ /* 0x000fe80000000800 */
[----:B------:R-:W2:Y:S04]  /*1980*/  @!P0 LDS R31, [R32+0x440] ;  /* 0x00044000201f8984 */ /* 0x000ea80000000800 */
[----:B------:R-:W3:Y:S01]  /*1990*/  @!P0 LDS R27, [R32+0x660] ;  /* 0x00066000201b8984 */ /* 0x000ee20000000800 */
[----:B0-----:R-:W0:Y:S02]  /*19a0*/  F2I.FTZ.U32.TRUNC.NTZ R25, R24 ;  /* 0x0000001800197305 */ /* 0x001e24000021f000 */
[----:B0-----:R-:W-:-:S02]  /*19b0*/  IMAD.MOV R13, RZ, RZ, -R25 ;  /* 0x000000ffff0d7224 */ /* 0x001fc400078e0a19 */
[----:B------:R-:W-:Y:S02]  /*19c0*/  IMAD.MOV.U32 R24, RZ, RZ, RZ ;  /* 0x000000ffff187224 */ /* 0x000fe400078e00ff */
[----:B------:R-:W-:Y:S01]  /*19d0*/  IMAD R4, R13, R16, RZ ;  /* 0x000000100d047224 */ /* 0x000fe200078e02ff */
[----:B--2---:R-:W-:-:S04]  /*19e0*/  FMNMX3.FTZ R12, R33, R26, R31, !PT ;  /* 0x0000001a210c7276 */ /* 0x004fc8000781001f */
[----:B---3--:R-:W-:-:S05]  /*19f0*/  FMNMX.FTZ R23, R12, R27, !PT ;  /* 0x0000001b0c177209 */ /* 0x008fca0007810000 */
[----:B------:R-:W0:Y:S01]  /*1a00*/  SHFL.BFLY PT, R12, R23, 0x4, 0x1f ;  /* 0x0c801f00170c7f89 */ /* 0x000e2200000e0000 */
[----:B------:R-:W-:Y:S01]  /*1a10*/  IMAD.HI.U32 R4, R25, R4, R24 ;  /* 0x0000000419047227 */ /* 0x000fe200078e0018 */
[----:B------:R-:W-:-:S05]  /*1a20*/  IABS R13, R0 ;  /* 0x00000000000d7213 */ /* 0x000fca0000000000 */
[----:B------:R-:W-:-:S04]  /*1a30*/  IMAD.HI.U32 R17, R4, R13, RZ ;  /* 0x0000000d04117227 */ /* 0x000fc800078e00ff */
[----:B------:R-:W-:-:S04]  /*1a40*/  IMAD.MOV R4, RZ, RZ, -R17 ;  /* 0x000000ffff047224 */ /* 0x000fc800078e0a11 */
[----:B------:R-:W-:Y:S01]  /*1a50*/  IMAD R13, R16, R4, R13 ;  /* 0x00000004100d7224 */ /* 0x000fe200078e020d */
[----:B0-----:R-:W-:-:S04]  /*1a60*/  FMNMX.FTZ R4, R23, R12, !PT ;  /* 0x0000000c17047209 */ /* 0x001fc80007810000 */
[----:B------:R-:W-:Y:S01]  /*1a70*/  ISETP.GT.U32.AND P0, PT, R16, R13, PT ;  /* 0x0000000d1000720c */ /* 0x000fe20003f04070 */
[----:B------:R-:W0:Y:S01]  /*1a80*/  LDC R12, c[0x0][0x3e0] ;  /* 0x0000f800ff0c7b82 */ /* 0x000e220000000800 */
[----:B------:R-:W2:Y:S01]  /*1a90*/  SHFL.BFLY PT, R25, R4, 0x2, 0x1f ;  /* 0x0c401f0004197f89 */ /* 0x000ea200000e0000 */
[----:B------:R-:W-:-:S04]  /*1aa0*/  LOP3.LUT R0, R0, R15, RZ, 0x3c, !PT ;  /* 0x0000000f00007212 */ /* 0x000fc800078e3cff */
[----:B------:R-:W-:-:S06]  /*1ab0*/  ISETP.GE.AND P1, PT, R0, RZ, PT ;  /* 0x000000ff0000720c */ /* 0x000fcc0003f26270 */
[----:B------:R-:W-:Y:S02]  /*1ac0*/  @!P0 IADD3 R13, PT, PT, R13, -R16, RZ ;  /* 0x800000100d0d8210 */ /* 0x000fe40007ffe0ff */
[----:B--2---:R-:W-:-:S05]  /*1ad0*/  FMNMX.FTZ R25, R4, R25, !PT ;  /* 0x0000001904197209 */ /* 0x004fca0007810000 */
[----:B------:R-:W2:Y:S01]  /*1ae0*/  SHFL.BFLY PT, R0, R25, 0x1, 0x1f ;  /* 0x0c201f0019007f89 */ /* 0x000ea200000e0000 */
[----:B------:R-:W-:Y:S01]  /*1af0*/  ISETP.GE.U32.AND P2, PT, R13, R16, PT ;  /* 0x000000100d00720c */ /* 0x000fe20003f46070 */
[----:B------:R-:W-:Y:S01]  /*1b00*/  @!P0 VIADD R17, R17, 0x1 ;  /* 0x0000000111118836 */ /* 0x000fe20000000000 */
[----:B------:R-:W-:Y:S02]  /*1b10*/  ISETP.NE.AND P0, PT, R15, RZ, PT ;  /* 0x000000ff0f00720c */ /* 0x000fe40003f05270 */
[----:B------:R-:W-:-:S09]  /*1b20*/  SHF.R.S32.HI R4, RZ, 0x1f, R29 ;  /* 0x0000001fff047819 */ /* 0x000fd2000001141d */
[----:B------:R-:W-:-:S04]  /*1b30*/  @P2 VIADD R17, R17, 0x1 ;  /* 0x0000000111112836 */ /* 0x000fc80000000000 */
[----:B------:R-:W-:Y:S01]  /*1b40*/  @!P1 IMAD.MOV R17, RZ, RZ, -R17 ;  /* 0x000000ffff119224 */ /* 0x000fe200078e0a11 */
[----:B------:R-:W-:Y:S02]  /*1b50*/  @!P0 LOP3.LUT R17, RZ, R15, RZ, 0x33, !PT ;  /* 0x0000000fff118212 */ /* 0x000fe400078e33ff */
[----:B--2---:R-:W-:-:S04]  /*1b60*/  FMNMX.FTZ R0, R25, R0, !PT ;  /* 0x0000000019007209 */ /* 0x004fc80007810000 */
[----:B------:R-:W-:Y:S02]  /*1b70*/  FSETP.NEU.FTZ.AND P0, PT, R0, -INF , PT ;  /* 0xff8000000000780b */ /* 0x000fe40003f1d000 */
[----:B------:R-:W-:Y:S02]  /*1b80*/  LOP3.LUT R4, R4, 0x1, RZ, 0xfc, !PT ;  /* 0x0000000104047812 */ /* 0x000fe400078efcff */
[----:B------:R-:W-:-:S03]  /*1b90*/  FSEL R0, R0, RZ, P0 ;  /* 0x000000ff00007208 */ /* 0x000fc60000000000 */
[----:B------:R-:W-:Y:S02]  /*1ba0*/  IMAD R13, R17, R4, RZ ;  /* 0x00000004110d7224 */ /* 0x000fe400078e02ff */
[C---:B------:R-:W-:Y:S01]  /*1bb0*/  FADD.FTZ R40, -R0.reuse, R33 ;  /* 0x0000002100287221 */ /* 0x040fe20000010100 */
[C---:B------:R-:W-:Y:S01]  /*1bc0*/  FADD.FTZ R24, -R0.reuse, R26 ;  /* 0x0000001a00187221 */ /* 0x040fe20000010100 */
[----:B------:R-:W-:Y:S02]  /*1bd0*/  FADD.FTZ R14, -R0, R31 ;  /* 0x0000001f000e7221 */ /* 0x000fe40000010100 */
[----:B------:R-:W-:Y:S01]  /*1be0*/  FMUL.FTZ R40, R40, 1.4426950216293334961 ;  /* 0x3fb8aa3b28287820 */ /* 0x000fe20000410000 */
[----:B------:R-:W-:Y:S01]  /*1bf0*/  FMUL.FTZ R24, R24, 1.4426950216293334961 ;  /* 0x3fb8aa3b18187820 */ /* 0x000fe20000410000 */
[----:B------:R-:W-:Y:S01]  /*1c00*/  IABS R23, R13 ;  /* 0x0000000d00177213 */ /* 0x000fe20000000000 */
[----:B------:R-:W-:Y:S01]  /*1c10*/  FMUL.FTZ R14, R14, 1.4426950216293334961 ;  /* 0x3fb8aa3b0e0e7820 */ /* 0x000fe20000410000 */
[----:B------:R-:W-:Y:S01]  /*1c20*/  MUFU.EX2 R41, R40 ;  /* 0x0000002800297308 */ /* 0x000fe20000000800 */
[----:B------:R-:W-:-:S03]  /*1c30*/  FADD.FTZ R22, -R0, R27 ;  /* 0x0000001b00167221 */ /* 0x000fc60000010100 */
[----:B------:R-:W2:Y:S01]  /*1c40*/  MUFU.EX2 R18, R24 ;  /* 0x0000001800127308 */ /* 0x000ea20000000800 */
[----:B0-----:R-:W-:Y:S01]  /*1c50*/  IABS R16, R12 ;  /* 0x0000000c00107213 */ /* 0x001fe20000000000 */
[----:B------:R-:W-:Y:S02]  /*1c60*/  FMUL.FTZ R22, R22, 1.4426950216293334961 ;  /* 0x3fb8aa3b16167820 */ /* 0x000fe40000410000 */
[----:B------:R-:W0:Y:S08]  /*1c70*/  I2F.RP R20, R23 ;  /* 0x0000001700147306 */ /* 0x000e300000209400 */
[----:B------:R-:W3:Y:S04]  /*1c80*/  MUFU.EX2 R14, R14 ;  /* 0x0000000e000e7308 */ /* 0x000ee80000000800 */
[----:B------:R-:W4:Y:S01]  /*1c90*/  I2F.RP R4, R16 ;  /* 0x0000001000047306 */ /* 0x000f220000209400 */
[----:B--2---:R-:W-:-:S07]  /*1ca0*/  FADD.FTZ R41, R41, R18 ;  /* 0x0000001229297221 */ /* 0x004fce0000010000 */
[----:B------:R-:W2:Y:S01]  /*1cb0*/  MUFU.EX2 R25, R22 ;  /* 0x0000001600197308 */ /* 0x000ea20000000800 */
[----:B---3--:R-:W-:-:S03]  /*1cc0*/  FADD.FTZ R18, R41, R14 ;  /* 0x0000000e29127221 */ /* 0x008fc60000010000 */
[----:B0-----:R-:W0:Y:S08]  /*1cd0*/  MUFU.RCP R20, R20 ;  /* 0x0000001400147308 */ /* 0x001e300000001000 */
[----:B----4-:R-:W3:Y:S01]  /*1ce0*/  MUFU.RCP R4, R4 ;  /* 0x0000000400047308 */ /* 0x010ee20000001000 */
[----:B--2---:R-:W-:-:S05]  /*1cf0*/  FADD.FTZ R25, R18, R25 ;  /* 0x0000001912197221 */ /* 0x004fca0000010000 */
[----:B------:R-:W2:Y:S01]  /*1d00*/  SHFL.BFLY PT, R18, R25, 0x4, 0x1f ;  /* 0x0c801f0019127f89 */ /* 0x000ea200000e0000 */
[----:B0-----:R-:W-:-:S04]  /*1d10*/  VIADD R20, R20, 0xffffffe ;  /* 0x0ffffffe14147836 */ /* 0x001fc80000000000 */
[----:B------:R-:W0:Y:S01]  /*1d20*/  F2I.FTZ.U32.TRUNC.NTZ R43, R20 ;  /* 0x00000014002b7305 */ /* 0x000e22000021f000 */
[----:B---3--:R-:W-:-:S07]  /*1d30*/  IADD3 R40, PT, PT, R4, 0xffffffe, RZ ;  /* 0x0ffffffe04287810 */ /* 0x008fce0007ffe0ff */
[----:B------:R-:W3:Y:S01]  /*1d40*/  F2I.FTZ.U32.TRUNC.NTZ R41, R40 ;  /* 0x0000002800297305 */ /* 0x000ee2000021f000 */
[----:B--2---:R-:W-:Y:S01]  /*1d50*/  FADD.FTZ R18, R25, R18 ;  /* 0x0000001219127221 */ /* 0x004fe20000010000 */
[----:B0-----:R-:W-:-:S04]  /*1d60*/  IMAD.MOV R14, RZ, RZ, -R43 ;  /* 0x000000ffff0e7224 */ /* 0x001fc800078e0a2b */
[----:B------:R-:W0:Y:S01]  /*1d70*/  SHFL.BFLY PT, R25, R18, 0x2, 0x1f ;  /* 0x0c401f0012197f89 */ /* 0x000e2200000e0000 */
[----:B------:R-:W-:Y:S02]  /*1d80*/  IMAD R14, R14, R23, RZ ;  /* 0x000000170e0e7224 */ /* 0x000fe400078e02ff */
[----:B---3--:R-:W-:Y:S02]  /*1d90*/  IMAD.MOV R4, RZ, RZ, -R41 ;  /* 0x000000ffff047224 */ /* 0x008fe400078e0a29 */
[----:B------:R-:W-:Y:S02]  /*1da0*/  HFMA2 R40, -RZ, RZ, 0, 0 ;  /* 0x00000000ff287431 */ /* 0x000fe400000001ff */
[----:B------:R-:W-:-:S04]  /*1db0*/  IMAD.HI.U32 R14, R43, R14, R42 ;  /* 0x0000000e2b0e7227 */ /* 0x000fc800078e002a */
[----:B------:R-:W-:Y:S02]  /*1dc0*/  IMAD R43, R4, R16, RZ ;  /* 0x00000010042b7224 */ /* 0x000fe400078e02ff */
[----:B------:R-:W-:Y:S01]  /*1dd0*/  IMAD.IADD R2, R2, 0x1, R23 ;  /* 0x0000000102027824 */ /* 0x000fe200078e0217 */
[----:B------:R-:W-:Y:S01]  /*1de0*/  IABS R4, R13 ;  /* 0x0000000d00047213 */ /* 0x000fe20000000000 */
[----:B------:R-:W-:-:S03]  /*1df0*/  IMAD.HI.U32 R43, R41, R43, R40 ;  /* 0x0000002b292b7227 */ /* 0x000fc600078e0028 */
[----:B------:R-:W-:Y:S01]  /*1e00*/  IABS R41, R2 ;  /* 0x0000000200297213 */ /* 0x000fe20000000000 */
[----:B------:R-:W-:-:S04]  /*1e10*/  IMAD.MOV R4, RZ, RZ, -R4 ;  /* 0x000000ffff047224 */ /* 0x000fc800078e0a04 */
[----:B------:R-:W-:-:S04]  /*1e20*/  IMAD.HI.U32 R14, R14, R41, RZ ;  /* 0x000000290e0e7227 */ /* 0x000fc800078e00ff */
[----:B------:R-:W-:-:S04]  /*1e30*/  IMAD.HI.U32 R43, R43, R41, RZ ;  /* 0x000000292b2b7227 */ /* 0x000fc800078e00ff */
[----:B0-----:R-:W-:Y:S01]  /*1e40*/  FADD.FTZ R25, R18, R25 ;  /* 0x0000001912197221 */ /* 0x001fe20000010000 */
[----:B------:R-:W-:Y:S02]  /*1e50*/  IMAD R20, R14, R4, R41 ;  /* 0x000000040e147224 */ /* 0x000fe400078e0229 */
[----:B------:R-:W-:-:S03]  /*1e60*/  IMAD.MOV R4, RZ, RZ, -R43 ;  /* 0x000000ffff047224 */ /* 0x000fc600078e0a2b */
[----:B------:R-:W-:Y:S01]  /*1e70*/  ISETP.GT.U32.AND P1, PT, R23, R20, PT ;  /* 0x000000141700720c */ /* 0x000fe20003f24070 */
[C---:B------:R-:W-:Y:S02]  /*1e80*/  IMAD R41, R16.reuse, R4, R41 ;  /* 0x0000000410297224 */ /* 0x040fe400078e0229 */
[----:B------:R-:W0:Y:S03]  /*1e90*/  SHFL.BFLY PT, R4, R25, 0x1, 0x1f ;  /* 0x0c201f0019047f89 */ /* 0x000e2600000e0000 */
[----:B------:R-:W-:-:S07]  /*1ea0*/  ISETP.GT.U32.AND P2, PT, R16, R41, PT ;  /* 0x000000291000720c */ /* 0x000fce0003f44070 */
[----:B------:R-:W-:-:S05]  /*1eb0*/  @!P1 IMAD.IADD R20, R20, 0x1, -R23 ;  /* 0x0000000114149824 */ /* 0x000fca00078e0a17 */
[-C--:B------:R-:W-:Y:S01]  /*1ec0*/  ISETP.GE.U32.AND P0, PT, R20, R23.reuse, PT ;  /* 0x000000171400720c */ /* 0x080fe20003f06070 */
[----:B------:R-:W-:Y:S01]  /*1ed0*/  @!P2 IMAD.IADD R41, R41, 0x1, -R16 ;  /* 0x000000012929a824 */ /* 0x000fe200078e0a10 */
[----:B------:R-:W-:Y:S02]  /*1ee0*/  LOP3.LUT R18, R2, R23, RZ, 0x3c, !PT ;  /* 0x0000001702127212 */ /* 0x000fe400078e3cff */
[----:B------:R-:W-:Y:S02]  /*1ef0*/  @!P1 IADD3 R14, PT, PT, R14, 0x1, RZ ;  /* 0x000000010e0e9810 */ /* 0x000fe40007ffe0ff */
[----:B------:R-:W-:Y:S01]  /*1f00*/  ISETP.GE.U32.AND P5, PT, R41, R16, PT ;  /* 0x000000102900720c */ /* 0x000fe20003fa6070 */
[----:B0-----:R-:W-:Y:S01]  /*1f10*/  FADD.FTZ R4, R25, R4 ;  /* 0x0000000419047221 */ /* 0x001fe20000010000 */
[----:B------:R-:W-:Y:S02]  /*1f20*/  LOP3.LUT R2, R2, R12, RZ, 0x3c, !PT ;  /* 0x0000000c02027212 */ /* 0x000fe400078e3cff */
[----:B------:R-:W-:-:S03]  /*1f30*/  ISETP.GE.AND P3, PT, R18, RZ, PT ;  /* 0x000000ff1200720c */ /* 0x000fc60003f66270 */
[----:B------:R-:W-:Y:S01]  /*1f40*/  @P0 VIADD R14, R14, 0x1 ;  /* 0x000000010e0e0836 */ /* 0x000fe20000000000 */
[----:B------:R-:W-:Y:S01]  /*1f50*/  FSETP.NE.FTZ.AND P0, PT, R4, RZ, PT ;  /* 0x000000ff0400720b */ /* 0x000fe20003f15000 */
[----:B------:R-:W-:Y:S01]  /*1f60*/  @!P2 VIADD R43, R43, 0x1 ;  /* 0x000000012b2ba836 */ /* 0x000fe20000000000 */
[----:B------:R-:W-:Y:S02]  /*1f70*/  ISETP.GE.AND P1, PT, R2, RZ, PT ;  /* 0x000000ff0200720c */ /* 0x000fe40003f26270 */
[----:B------:R-:W-:Y:S02]  /*1f80*/  ISETP.NE.AND P2, PT, R12, RZ, PT ;  /* 0x000000ff0c00720c */ /* 0x000fe40003f45270 */
[----:B------:R-:W-:Y:S02]  /*1f90*/  ISETP.NE.AND P6, PT, R13, RZ, PT ;  /* 0x000000ff0d00720c */ /* 0x000fe40003fc5270 */
[----:B------:R-:W-:Y:S01]  /*1fa0*/  @P5 IADD3 R43, PT, PT, R43, 0x1, RZ ;  /* 0x000000012b2b5810 */ /* 0x000fe20007ffe0ff */
[----:B------:R-:W-:Y:S01]  /*1fb0*/  @!P3 IMAD.MOV R14, RZ, RZ, -R14 ;  /* 0x000000ffff0eb224 */ /* 0x000fe200078e0a0e */
[----:B------:R-:W-:-:S03]  /*1fc0*/  ISETP.NE.AND P3, PT, R17, RZ, PT ;  /* 0x000000ff1100720c */ /* 0x000fc60003f65270 */
[----:B------:R0:W2:Y:S02]  /*1fd0*/  @P0 MUFU.LG2 R17, R4 ;  /* 0x0000000400110308 */ /* 0x0000a40000000c00 */
[----:B------:R-:W-:Y:S02]  /*1fe0*/  @!P1 IMAD.MOV R43, RZ, RZ, -R43 ;  /* 0x000000ffff2b9224 */ /* 0x000fe400078e0a2b */
[----:B------:R-:W-:Y:S02]  /*1ff0*/  @!P2 LOP3.LUT R43, RZ, R12, RZ, 0x33, !PT ;  /* 0x0000000cff2ba212 */ /* 0x000fe400078e33ff */
[----:B------:R-:W-:Y:S02]  /*2000*/  LOP3.LUT P2, RZ, R19, 0x387, RZ, 0xc0, !PT ;  /* 0x0000038713ff7812 */ /* 0x000fe4000784c0ff */
[----:B------:R-:W-:Y:S02]  /*2010*/  @!P6 LOP3.LUT R14, RZ, R23, RZ, 0x33, !PT ;  /* 0x00000017ff0ee212 */ /* 0x000fe400078e33ff */
[----:B------:R-:W-:-:S02]  /*2020*/  SEL R23, RZ, 0x1, !P3 ;  /* 0x00000001ff177807 */ /* 0x000fc40005800000 */
[----:B------:R-:W-:Y:S02]  /*2030*/  SHF.R.S32.HI R2, RZ, 0x1f, R13 ;  /* 0x0000001fff027819 */ /* 0x000fe4000001140d */
[-C--:B------:R-:W-:Y:S02]  /*2040*/  ISETP.LT.U32.AND P1, PT, R36, R14.reuse, PT ;  /* 0x0000000e2400720c */ /* 0x080fe40003f21070 */
[----:B------:R-:W-:Y:S02]  /*2050*/  SHF.R.S32.HI R25, RZ, 0x1f, R14 ;  /* 0x0000001fff197819 */ /* 0x000fe4000001140e */
[----:B------:R-:W-:Y:S01]  /*2060*/  LOP3.LUT R23, R2, R23, RZ, 0xfc, !PT ;  /* 0x0000001702177212 */ /* 0x000fe200078efcff */
[----:B------:R-:W-:Y:S01]  /*2070*/  IMAD R2, R43, R21, RZ ;  /* 0x000000152b027224 */ /* 0x000fe200078e02ff */
[----:B------:R-:W-:Y:S01]  /*2080*/  ISETP.LT.AND.EX P1, PT, R37, R25, PT, P1 ;  /* 0x000000192500720c */ /* 0x000fe20003f21310 */
[----:B-1----:R-:W-:Y:S01]  /*2090*/  IMAD R20, R15, UR4, RZ ;  /* 0x000000040f147c24 */ /* 0x002fe2000f8e02ff */
[----:B------:R-:W-:Y:S01]  /*20a0*/  BSSY.RECONVERGENT B1, `(.L_x_298) ;  /* 0x000012a000017945 */ /* 0x000fe20003800200 */
[----:B------:R-:W-:Y:S01]  /*20b0*/  IMAD.MOV.U32 R24, RZ, RZ, 0x7f800000 ;  /* 0x7f800000ff187424 */ /* 0x000fe200078e00ff */
[----:B0-----:R-:W-:Y:S01]  /*20c0*/  SEL R4, R36, R14, P1 ;  /* 0x0000000e24047207 */ /* 0x001fe20000800000 */
[----:B------:R-:W-:-:S02]  /*20d0*/  IMAD R2, R23, R2, RZ ;  /* 0x0000000217027224 */ /* 0x000fc400078e02ff */
[----:B--2---:R-:W-:Y:S01]  /*20e0*/  @P0 FFMA.FTZ R24, R17, 0.69314718246459960938, R0 ;  /* 0x3f31721811180823 */ /* 0x004fe20000010000 */
        /* <DEDUP_REMOVED lines=24> */
[----:B------:R-:W-:Y:S02]  /*2270*/  IMAD R15, R12, R14, R3 ;  /* 0x0000000e0c0f7224 */ /* 0x000fe400078e0203 */
[----:B------:R-:W-:-:S03]  /*2280*/  IMAD R3, R13, R20, RZ ;  /* 0x000000140d037224 */ /* 0x000fc600078e02ff */
        /* <DEDUP_REMOVED lines=26> */
.L_x_301:
[----:B------:R-:W-:Y:S01]  /*2430*/  IMAD.MOV.U32 R17, RZ, RZ, RZ ;  /* 0x000000ffff117224 */ /* 0x000fe200078e00ff */
[----:B------:R-:W-:Y:S02]  /*2440*/  MOV R18, R40 ;  /* 0x0000002800127202 */ /* 0x000fe40000000f00 */
[----:B------:R-:W-:Y:S02]  /*2450*/  MOV R16, 0x2470 ;  /* 0x0000247000107802 */ /* 0x000fe40000000f00 */
[----:B------:R-:W-:Y:S05]  /*2460*/  CALL.REL.NOINC `($__internal_9_$__cuda_sm20_div_s64) ;  /* 0x0000001c00f47944 */ /* 0x000fea0003c00000 */
[----:B------:R-:W-:Y:S02]  /*2470*/  IADD3 R14, PT, PT, -R12, RZ, RZ ;  /* 0x000000ff0c0e7210 */ /* 0x000fe40007ffe1ff */
[----:B------:R-:W-:-:S03]  /*2480*/  MOV R41, R13 ;  /* 0x0000000d00297202 */ /* 0x000fc60000000f00 */
[----:B------:R-:W-:Y:S01]  /*2490*/  IMAD R14, R40, R14, R25 ;  /* 0x0000000e280e7224 */ /* 0x000fe200078e0219 */
[----:B------:R-:W-:-:S07]  /*24a0*/  MOV R40, R12 ;  /* 0x0000000c00287202 */ /* 0x000fce0000000f00 */
.L_x_302:
[-C--:B------:R-:W-:Y:S01]  /*24b0*/  IABS R16, R35.reuse ;  /* 0x0000002300107213 */ /* 0x080fe20000000000 */
[----:B------:R-:W-:Y:S01]  /*24c0*/  IMAD R7, R7, R10, RZ ;  /* 0x0000000a07077224 */ /* 0x000fe200078e02ff */
[----:B------:R-:W-:Y:S01]  /*24d0*/  MOV R22, RZ ;  /* 0x000000ff00167202 */ /* 0x000fe20000000f00 */
[----:B------:R-:W-:Y:S01]  /*24e0*/  BSSY.RECONVERGENT B0, `(.L_x_303) ;  /* 0x0000040000007945 */ /* 0x000fe20003800200 */
[----:B------:R-:W0:Y:S01]  /*24f0*/  I2F.U32.RP R17, R16 ;  /* 0x0000001000117306 */ /* 0x000e220000209000 */
[----:B------:R-:W-:Y:S01]  /*2500*/  IABS R12, R35 ;  /* 0x00000023000c7213 */ /* 0x000fe20000000000 */
[----:B------:R-:W-:Y:S01]  /*2510*/  IMAD R7, R8, R11, R7 ;  /* 0x0000000b08077224 */ /* 0x000fe200078e0207 */
[----:B------:R-:W-:Y:S02]  /*2520*/  IABS R13, R14 ;  /* 0x0000000e000d7213 */ /* 0x000fe40000000000 */
[----:B------:R-:W-:-:S04]  /*2530*/  LOP3.LUT R11, R14, R35, RZ, 0x3c, !PT ;  /* 0x000000230e0b7212 */ /* 0x000fc800078e3cff */
[----:B------:R-:W-:Y:S01]  /*2540*/  ISETP.GE.AND P0, PT, R11, RZ, PT ;  /* 0x000000ff0b00720c */ /* 0x000fe20003f06270 */
[----:B0-----:R-:W0:Y:S02]  /*2550*/  MUFU.RCP R23, R17 ;  /* 0x0000001100177308 */ /* 0x001e240000001000 */
[----:B0-----:R-:W-:-:S06]  /*2560*/  VIADD R23, R23, 0xffffffe ;  /* 0x0ffffffe17177836 */ /* 0x001fcc0000000000 */
[----:B------:R-:W0:Y:S02]  /*2570*/  F2I.FTZ.U32.TRUNC.NTZ R23, R23 ;  /* 0x0000001700177305 */ /* 0x000e24000021f000 */
[----:B0-----:R-:W-:-:S04]  /*2580*/  IMAD.MOV R15, RZ, RZ, -R23 ;  /* 0x000000ffff0f7224 */ /* 0x001fc800078e0a17 */
        /* <DEDUP_REMOVED lines=15> */
[----:B------:R-:W-:Y:S02]  /*2680*/  ISETP.NE.AND P1, PT, R35, RZ, PT ;  /* 0x000000ff2300720c */ /* 0x000fe40003f25270 */
[----:B------:R-:W-:-:S09]  /*2690*/  LOP3.LUT R11, R41, R15, RZ, 0xfc, !PT ;  /* 0x0000000f290b7212 */ /* 0x000fd200078efcff */
[----:B------:R-:W-:-:S05]  /*26a0*/  @P2 VIADD R12, R12, 0x1 ;  /* 0x000000010c0c2836 */ /* 0x000fca0000000000 */
[----:B------:R-:W-:-:S04]  /*26b0*/  MOV R7, R12 ;  /* 0x0000000c00077202 */ /* 0x000fc80000000f00 */
[----:B------:R-:W-:Y:S02]  /*26c0*/  @!P0 IADD3 R7, PT, PT, -R7, RZ, RZ ;  /* 0x000000ff07078210 */ /* 0x000fe40007ffe1ff */
[----:B------:R-:W-:Y:S02]  /*26d0*/  ISETP.NE.U32.AND P0, PT, R11, RZ, PT ;  /* 0x000000ff0b00720c */ /* 0x000fe40003f05070 */
[----:B------:R-:W-:-:S04]  /*26e0*/  @!P1 LOP3.LUT R7, RZ, R35, RZ, 0x33, !PT ;  /* 0x00000023ff079212 */ /* 0x000fc800078e33ff */
[----:B------:R-:W-:-:S05]  /*26f0*/  IADD3 R11, PT, PT, -R7, RZ, RZ ;  /* 0x000000ff070b7210 */ /* 0x000fca0007ffe1ff */
[----:B------:R-:W-:Y:S02]  /*2700*/  IMAD R35, R35, R11, R14 ;  /* 0x0000000b23237224 */ /* 0x000fe400078e020e */
        /* <DEDUP_REMOVED lines=22> */
.L_x_304:
[----:B------:R-:W-:Y:S01]  /*2870*/  IMAD.MOV.U32 R25, RZ, RZ, R40 ;  /* 0x000000ffff197224 */ /* 0x000fe200078e0028 */
[----:B------:R-:W-:Y:S01]  /*2880*/  MOV R17, R41 ;  /* 0x0000002900117202 */ /* 0x000fe20000000f00 */
[----:B------:R-:W-:Y:S01]  /*2890*/  IMAD.MOV.U32 R18, RZ, RZ, R44 ;  /* 0x000000ffff127224 */ /* 0x000fe200078e002c */
[----:B------:R-:W-:Y:S02]  /*28a0*/  MOV R16, 0x28c0 ;  /* 0x000028c000107802 */ /* 0x000fe40000000f00 */
[----:B------:R-:W-:Y:S05]  /*28b0*/  CALL.REL.NOINC `($__internal_9_$__cuda_sm20_div_s64) ;  /* 0x0000001800e07944 */ /* 0x000fea0003c00000 */
[----:B------:R-:W-:-:S05]  /*28c0*/  IADD3 R41, PT, PT, -R12, RZ, RZ ;  /* 0x000000ff0c297210 */ /* 0x000fca0007ffe1ff */
[----:B------:R-:W-:Y:S02]  /*28d0*/  IMAD R41, R41, R44, R40 ;  /* 0x0000002c29297224 */ /* 0x000fe400078e0228 */
.L_x_305:
[----:B------:R-:W-:Y:S05]  /*28e0*/  BSYNC.RECONVERGENT B0 ;  /* 0x0000000000007941 */ /* 0x000fea0003800200 */
.L_x_303:
[----:B------:R-:W-:Y:S01]  /*28f0*/  IABS R14, R10 ;  /* 0x0000000a000e7213 */ /* 0x000fe20000000000 */
[----:B------:R-:W0:Y:S01]  /*2900*/  LDC R16, c[0x0][0x3e0] ;  /* 0x0000f800ff107b82 */ /* 0x000e220000000800 */
[----:B------:R-:W-:Y:S01]  /*2910*/  IABS R11, R5 ;  /* 0x00000005000b7213 */ /* 0x000fe20000000000 */
[----:B------:R-:W-:Y:S01]  /*2920*/  IMAD.MOV.U32 R44, RZ, RZ, RZ ;  /* 0x000000ffff2c7224 */ /* 0x000fe200078e00ff */
[----:B------:R-:W1:Y:S01]  /*2930*/  I2F.U32.RP R22, R14 ;  /* 0x0000000e00167306 */ /* 0x000e620000209000 */
[----:B------:R-:W-:Y:S01]  /*2940*/  IABS R13, R8 ;  /* 0x00000008000d7213 */ /* 0x000fe20000000000 */
[----:B------:R-:W2:Y:S01]  /*2950*/  LDCU UR4, c[0x0][0x434] ;  /* 0x00008680ff0477ac */ /* 0x000ea20008000800 */
[----:B------:R-:W-:Y:S01]  /*2960*/  IABS R18, R4 ;  /* 0x0000000400127213 */ /* 0x000fe20000000000 */
[----:B------:R-:W-:-:S04]  /*2970*/  IMAD R9, R9, R20, RZ ;  /* 0x0000001409097224 */ /* 0x000fc800078e02ff */
[----:B------:R-:W3:Y:S08]  /*2980*/  I2F.U32.RP R17, R11 ;  /* 0x0000000b00117306 */ /* 0x000ef00000209000 */
[----:B-1----:R-:W1:Y:S01]  /*2990*/  MUFU.RCP R15, R22 ;  /* 0x00000016000f7308 */ /* 0x002e620000001000 */
[----:B0-----:R-:W-:-:S07]  /*29a0*/  ISETP.LT.U32.AND P0, PT, R16, 0x1, PT ;  /* 0x000000011000780c */ /* 0x001fce0003f01070 */
[----:B---3--:R0:W3:Y:S01]  /*29b0*/  MUFU.RCP R38, R17 ;  /* 0x0000001100267308 */ /* 0x0080e20000001000 */
[----:B------:R-:W-:-:S04]  /*29c0*/  ISETP.LT.AND.EX P0, PT, R0, RZ, PT, P0 ;  /* 0x000000ff0000720c */ /* 0x000fc80003f01300 */
[----:B------:R-:W-:-:S03]  /*29d0*/  SEL R16, R16, 0x1, P0 ;  /* 0x0000000110107807 */ /* 0x000fc60000000000 */
[----:B------:R-:W-:Y:S01]  /*29e0*/  I2F.U32.RP R42, R13 ;  /* 0x0000000d002a7306 */ /* 0x000fe20000209000 */
[----:B-1----:R-:W-:Y:S01]  /*29f0*/  VIADD R15, R15, 0xffffffe ;  /* 0x0ffffffe0f0f7836 */ /* 0x002fe20000000000 */
[----:B------:R-:W-:-:S06]  /*2a00*/  IABS R22, R12 ;  /* 0x0000000c00167213 */ /* 0x000fcc0000000000 */
[----:B------:R-:W1:Y:S01]  /*2a10*/  F2I.FTZ.U32.TRUNC.NTZ R45, R15 ;  /* 0x0000000f002d7305 */ /* 0x000e62000021f000 */
[----:B0-----:R-:W-:Y:S01]  /*2a20*/  IABS R17, R16 ;  /* 0x0000001000117213 */ /* 0x001fe20000000000 */
[----:B---3--:R-:W-:-:S06]  /*2a30*/  VIADD R38, R38, 0xffffffe ;  /* 0x0ffffffe26267836 */ /* 0x008fcc0000000000 */
[----:B------:R-:W-:Y:S01]  /*2a40*/  I2F.U32.RP R23, R17 ;  /* 0x0000001100177306 */ /* 0x000fe20000209000 */
[----:B-1----:R-:W-:-:S07]  /*2a50*/  IMAD.MOV R15, RZ, RZ, -R45 ;  /* 0x000000ffff0f7224 */ /* 0x002fce00078e0a2d */
[----:B------:R-:W0:Y:S01]  /*2a60*/  F2I.FTZ.U32.TRUNC.NTZ R39, R38 ;  /* 0x0000002600277305 */ /* 0x000e22000021f000 */
[----:B------:R-:W-:Y:S01]  /*2a70*/  IMAD R36, R15, R14, RZ ;  /* 0x0000000e0f247224 */ /* 0x000fe200078e02ff */
[----:B------:R-:W-:-:S03]  /*2a80*/  IABS R15, R41 ;  /* 0x00000029000f7213 */ /* 0x000fc60000000000 */
[----:B------:R-:W-:-:S03]  /*2a90*/  IMAD.HI.U32 R36, R45, R36, R44 ;  /* 0x000000242d247227 */ /* 0x000fc600078e002c */
[----:B------:R-:W1:Y:S03]  /*2aa0*/  MUFU.RCP R42, R42 ;  /* 0x0000002a002a7308 */ /* 0x000e660000001000 */
[----:B------:R-:W-:Y:S01]  /*2ab0*/  IMAD.HI.U32 R36, R36, R15, RZ ;  /* 0x0000000f24247227 */ /* 0x000fe200078e00ff */
[----:B0-----:R-:W-:-:S04]  /*2ac0*/  IADD3 R0, PT, PT, RZ, -R39, RZ ;  /* 0x80000027ff007210 */ /* 0x001fc80007ffe0ff */
[----:B------:R-:W0:Y:S01]  /*2ad0*/  MUFU.RCP R23, R23 ;  /* 0x0000001700177308 */ /* 0x000e220000001000 */
[----:B------:R-:W-:Y:S02]  /*2ae0*/  IMAD.MOV.U32 R38, RZ, RZ, RZ ;  /* 0x000000ffff267224 */ /* 0x000fe400078e00ff */
[----:B------:R-:W-:Y:S01]  /*2af0*/  IMAD R37, R0, R11, RZ ;  /* 0x0000000b00257224 */ /* 0x000fe200078e02ff */
[----:B------:R-:W-:-:S03]  /*2b00*/  IABS R0, R10 ;  /* 0x0000000a00007213 */ /* 0x000fc60000000000 */
[----:B------:R-:W-:Y:S01]  /*2b10*/  IMAD.HI.U32 R37, R39, R37, R38 ;  /* 0x0000002527257227 */ /* 0x000fe200078e0026 */
[----:B------:R-:W-:Y:S01]  /*2b20*/  IADD3 R39, PT, PT, RZ, -R0, RZ ;  /* 0x80000000ff277210 */ /* 0x000fe20007ffe0ff */
[----:B------:R-:W3:Y:S01]  /*2b30*/  I2F.U32.RP R25, R18 ;  /* 0x0000001200197306 */ /* 0x000ee20000209000 */
[----:B------:R-:W-:Y:S01]  /*2b40*/  IABS R0, R5 ;  /* 0x0000000500007213 */ /* 0x000fe20000000000 */
[----:B-1----:R-:W-:Y:S02]  /*2b50*/  VIADD R42, R42, 0xffffffe ;  /* 0x0ffffffe2a2a7836 */ /* 0x002fe40000000000 */
[----:B------:R-:W-:-:S04]  /*2b60*/  IMAD.HI.U32 R37, R37, R22, RZ ;  /* 0x0000001625257227 */ /* 0x000fc800078e00ff */
[----:B------:R-:W1:Y:S01]  /*2b70*/  F2I.FTZ.U32.TRUNC.NTZ R43, R42 ;  /* 0x0000002a002b7305 */ /* 0x000e62000021f000 */
[----:B------:R-:W-:Y:S02]  /*2b80*/  IMAD.MOV R0, RZ, RZ, -R0 ;  /* 0x000000ffff007224 */ /* 0x000fe400078e0a00 */
[----:B0-----:R-:W-:Y:S02]  /*2b90*/  VIADD R23, R23, 0xffffffe ;  /* 0x0ffffffe17177836 */ /* 0x001fe40000000000 */
[----:B------:R-:W-:Y:S02]  /*2ba0*/  IMAD R39, R36, R39, R15 ;  /* 0x0000002724277224 */ /* 0x000fe400078e020f */
[----:B------:R-:W-:Y:S01]  /*2bb0*/  IMAD R0, R37, R0, R22 ;  /* 0x0000000025007224 */ /* 0x000fe200078e0216 */
[----:B---3--:R-:W0:Y:S01]  /*2bc0*/  MUFU.RCP R25, R25 ;  /* 0x0000001900197308 */ /* 0x008e220000001000 */
[----:B------:R-:W-:Y:S02]  /*2bd0*/  LOP3.LUT R22, R12, R5, RZ, 0x3c, !PT ;  /* 0x000000050c167212 */ /* 0x000fe400078e3cff */
[----:B------:R-:W-:-:S02]  /*2be0*/  ISETP.GT.U32.AND P2, PT, R14, R39, PT ;  /* 0x000000270e00720c */ /* 0x000fc40003f44070 */
[----:B------:R-:W-:Y:S01]  /*2bf0*/  ISETP.GT.U32.AND P3, PT, R11, R0, PT ;  /* 0x000000000b00720c */ /* 0x000fe20003f64070 */
[--C-:B-1----:R-:W-:Y:S02]  /*2c00*/  IMAD.MOV R15, RZ, RZ, -R43.reuse ;  /* 0x000000ffff0f7224 */ /* 0x102fe400078e0a2b */
[----:B------:R-:W1:Y:S01]  /*2c10*/  F2I.FTZ.U32.TRUNC.NTZ R23, R23 ;  /* 0x0000001700177305 */ /* 0x000e62000021f000 */
[----:B------:R-:W-:Y:S01]  /*2c20*/  HFMA2 R42, -RZ, RZ, 0, 0 ;  /* 0x00000000ff2a7431 */ /* 0x000fe200000001ff */
[----:B------:R-:W-:Y:S01]  /*2c30*/  ISETP.GE.AND P0, PT, R22, RZ, PT ;  /* 0x000000ff1600720c */ /* 0x000fe20003f06270 */
[----:B------:R-:W-:Y:S02]  /*2c40*/  IMAD R15, R15, R13, RZ ;  /* 0x0000000d0f0f7224 */ /* 0x000fe400078e02ff */
[----:B------:R-:W-:Y:S02]  /*2c50*/  IMAD.MOV.U32 R22, RZ, RZ, RZ ;  /* 0x000000ffff167224 */ /* 0x000fe400078e00ff */
[----:B------:R-:W-:-:S03]  /*2c60*/  IMAD.HI.U32 R42, R43, R15, R42 ;  /* 0x0000000f2b2a7227 */ /* 0x000fc600078e002a */
[-C--:B------:R-:W-:Y:S01]  /*2c70*/  @!P3 IADD3 R0, PT, PT, R0, -R11.reuse, RZ ;  /* 0x8000000b0000b210 */ /* 0x080fe20007ffe0ff */
[----:B------:R-:W-:Y:S01]  /*2c80*/  @!P2 IMAD.IADD R39, R39, 0x1, -R14 ;  /* 0x000000012727a824 */ /* 0x000fe200078e0a0e */
[----:B------:R-:W-:Y:S01]  /*2c90*/  @!P3 IADD3 R37, PT, PT, R37, 0x1, RZ ;  /* 0x000000012525b810 */ /* 0x000fe20007ffe0ff */
[----:B0-----:R-:W-:Y:S01]  /*2ca0*/  VIADD R25, R25, 0xffffffe ;  /* 0x0ffffffe19197836 */ /* 0x001fe20000000000 */
[----:B------:R-:W-:Y:S01]  /*2cb0*/  ISETP.GE.U32.AND P6, PT, R0, R11, PT ;  /* 0x0000000b0000720c */ /* 0x000fe20003fc6070 */
[--C-:B-1----:R-:W-:Y:S01]  /*2cc0*/  IMAD.MOV R15, RZ, RZ, -R23.reuse ;  /* 0x000000ffff0f7224 */ /* 0x102fe200078e0a17 */
[----:B------:R-:W-:Y:S01]  /*2cd0*/  ISETP.GE.U32.AND P1, PT, R39, R14, PT ;  /* 0x0000000e2700720c */ /* 0x000fe20003f26070 */
[----:B------:R-:W-:Y:S01]  /*2ce0*/  @!P2 VIADD R36, R36, 0x1 ;  /* 0x000000012424a836 */ /* 0x000fe20000000000 */
[----:B------:R-:W-:Y:S01]  /*2cf0*/  LOP3.LUT R14, R41, R10, RZ, 0x3c, !PT ;  /* 0x0000000a290e7212 */ /* 0x000fe200078e3cff */
[----:B------:R-:W-:Y:S01]  /*2d00*/  IMAD R15, R15, R17, RZ ;  /* 0x000000110f0f7224 */ /* 0x000fe200078e02ff */
[----:B------:R-:W-:Y:S01]  /*2d10*/  IABS R0, R16 ;  /* 0x0000001000007213 */ /* 0x000fe20000000000 */
[----:B------:R-:W0:Y:S01]  /*2d20*/  F2I.FTZ.U32.TRUNC.NTZ R39, R25 ;  /* 0x0000001900277305 */ /* 0x000e22000021f000 */
[----:B------:R-:W-:Y:S01]  /*2d30*/  ISETP.GE.AND P5, PT, R14, RZ, PT ;  /* 0x000000ff0e00720c */ /* 0x000fe20003fa6270 */
[----:B------:R-:W-:Y:S01]  /*2d40*/  IMAD.HI.U32 R11, R23, R15, R22 ;  /* 0x0000000f170b7227 */ /* 0x000fe200078e0016 */
[----:B------:R-:W-:-:S02]  /*2d50*/  IABS R14, R7 ;  /* 0x00000007000e7213 */ /* 0x000fc40000000000 */
[----:B------:R-:W-:Y:S01]  /*2d60*/  ISETP.NE.AND P2, PT, R10, RZ, PT ;  /* 0x000000ff0a00720c */ /* 0x000fe20003f45270 */
[----:B------:R-:W-:Y:S01]  /*2d70*/  @P6 VIADD R37, R37, 0x1 ;  /* 0x0000000125256836 */ /* 0x000fe20000000000 */
[----:B------:R-:W-:Y:S01]  /*2d80*/  IADD3 R0, PT, PT, RZ, -R0, RZ ;  /* 0x80000000ff007210 */ /* 0x000fe20007ffe0ff */
[----:B------:R-:W-:Y:S01]  /*2d90*/  IMAD.HI.U32 R11, R11, R14, RZ ;  /* 0x0000000e0b0b7227 */ /* 0x000fe200078e00ff */
[----:B------:R-:W-:Y:S02]  /*2da0*/  IABS R22, R8 ;  /* 0x0000000800167213 */ /* 0x000fe40000000000 */
[----:B------:R-:W-:Y:S01]  /*2db0*/  @!P0 IADD3 R37, PT, PT, -R37, RZ, RZ ;  /* 0x000000ff25258210 */ /* 0x000fe20007ffe1ff */
[----:B------:R-:W-:Y:S01]  /*2dc0*/  @P1 VIADD R36, R36, 0x1 ;  /* 0x0000000124241836 */ /* 0x000fe20000000000 */
[----:B------:R-:W-:Y:S01]  /*2dd0*/  ISETP.NE.AND P1, PT, R5, RZ, PT ;  /* 0x000000ff0500720c */ /* 0x000fe20003f25270 */
[----:B------:R-:W-:Y:S01]  /*2de0*/  IMAD R0, R11, R0, R14 ;  /* 0x000000000b007224 */ /* 0x000fe200078e020e */
[----:B------:R-:W-:Y:S01]  /*2df0*/  IABS R14, R4 ;  /* 0x00000004000e7213 */ /* 0x000fe20000000000 */
[----:B0-----:R-:W-:-:S02]  /*2e00*/  IMAD.MOV R15, RZ, RZ, -R39 ;  /* 0x000000ffff0f7224 */ /* 0x001fc400078e0a27 */
[----:B------:R-:W-:Y:S01]  /*2e10*/  @!P5 IMAD.MOV R36, RZ, RZ, -R36 ;  /* 0x000000ffff24d224 */ /* 0x000fe200078e0a24 */
[----:B------:R-:W-:Y:S01]  /*2e20*/  ISETP.GT.U32.AND P0, PT, R17, R0, PT ;  /* 0x000000001100720c */ /* 0x000fe20003f04070 */
[----:B------:R-:W-:Y:S01]  /*2e30*/  IMAD R15, R15, R18, RZ ;  /* 0x000000120f0f7224 */ /* 0x000fe200078e02ff */
[----:B------:R-:W-:Y:S01]  /*2e40*/  @!P2 LOP3.LUT R36, RZ, R10, RZ, 0x33, !PT ;  /* 0x0000000aff24a212 */ /* 0x000fe200078e33ff */
[----:B------:R-:W-:Y:S02]  /*2e50*/  IMAD.MOV R22, RZ, RZ, -R22 ;  /* 0x000000ffff167224 */ /* 0x000fe400078e0a16 */
[----:B------:R-:W-:Y:S01]  /*2e60*/  IMAD.HI.U32 R38, R39, R15, R38 ;  /* 0x0000000f27267227 */ /* 0x000fe200078e0026 */
[----:B------:R-:W-:Y:S02]  /*2e70*/  IABS R23, R36 ;  /* 0x0000002400177213 */ /* 0x000fe40000000000 */
[----:B------:R-:W-:Y:S01]  /*2e80*/  @!P1 LOP3.LUT R37, RZ, R5, RZ, 0x33, !PT ;  /* 0x00000005ff259212 */ /* 0x000fe200078e33ff */
[----:B------:R-:W-:-:S02]  /*2e90*/  IMAD.MOV R14, RZ, RZ, -R14 ;  /* 0x000000ffff0e7224 */ /* 0x000fc400078e0a0e */
[----:B------:R-:W-:Y:S01]  /*2ea0*/  IMAD.HI.U32 R42, R42, R23, RZ ;  /* 0x000000172a2a7227 */ /* 0x000fe200078e00ff */
[----:B------:R-:W-:Y:S02]  /*2eb0*/  IABS R15, R37 ;  /* 0x00000025000f7213 */ /* 0x000fe40000000000 */
[----:B------:R-:W-:Y:S01]  /*2ec0*/  @!P0 IADD3 R0, PT, PT, R0, -R17, RZ ;  /* 0x8000001100008210 */ /* 0x000fe20007ffe0ff */
[----:B------:R-:W-:Y:S02]  /*2ed0*/  IMAD R22, R42, R22, R23 ;  /* 0x000000162a167224 */ /* 0x000fe400078e0217 */
[----:B------:R-:W-:Y:S01]  /*2ee0*/  IMAD.HI.U32 R38, R38, R15, RZ ;  /* 0x0000000f26267227 */ /* 0x000fe200078e00ff */
[----:B------:R-:W-:Y:S02]  /*2ef0*/  ISETP.GE.U32.AND P2, PT, R0, R17, PT ;  /* 0x000000110000720c */ /* 0x000fe40003f46070 */
[----:B------:R-:W0:Y:S01]  /*2f00*/  LDC R0, c[0x0][0x430] ;  /* 0x00010c00ff007b82 */ /* 0x000e220000000800 */
[----:B------:R-:W-:Y:S01]  /*2f10*/  IMAD R15, R38, R14, R15 ;  /* 0x0000000e260f7224 */ /* 0x000fe200078e020f */
[----:B------:R-:W-:Y:S01]  /*2f20*/  ISETP.GT.U32.AND P3, PT, R13, R22, PT ;  /* 0x000000160d00720c */ /* 0x000fe20003f64070 */
[----:B------:R-:W-:Y:S01]  /*2f30*/  @!P0 VIADD R11, R11, 0x1 ;  /* 0x000000010b0b8836 */ /* 0x000fe20000000000 */
[----:B------:R-:W-:-:S02]  /*2f40*/  LOP3.LUT R14, R7, R16, RZ, 0x3c, !PT ;  /* 0x00000010070e7212 */ /* 0x000fc400078e3cff */
[----:B------:R-:W-:Y:S02]  /*2f50*/  ISETP.GT.U32.AND P1, PT, R18, R15, PT ;  /* 0x0000000f1200720c */ /* 0x000fe40003f24070 */
[----:B------:R-:W-:Y:S01]  /*2f60*/  ISETP.GE.AND P5, PT, R14, RZ, PT ;  /* 0x000000ff0e00720c */ /* 0x000fe20003fa6270 */
[----:B------:R-:W-:Y:S01]  /*2f70*/  IMAD.MOV R14, RZ, RZ, -R36 ;  /* 0x000000ffff0e7224 */ /* 0x000fe200078e0a24 */
[----:B------:R-:W-:Y:S02]  /*2f80*/  ISETP.NE.AND P0, PT, R16, RZ, PT ;  /* 0x000000ff1000720c */ /* 0x000fe40003f05270 */
[----:B------:R-:W-:Y:S01]  /*2f90*/  @P2 IADD3 R11, PT, PT, R11, 0x1, RZ ;  /* 0x000000010b0b2810 */ /* 0x000fe20007ffe0ff */
[----:B------:R-:W-:Y:S01]  /*2fa0*/  IMAD R14, R10, R14, R41 ;  /* 0x0000000e0a0e7224 */ /* 0x000fe200078e0229 */
[----:B------:R-:W-:Y:S01]  /*2fb0*/  LOP3.LUT R17, R36, R8, RZ, 0x3c, !PT ;  /* 0x0000000824117212 */ /* 0x000fe200078e3cff */
[----:B------:R-:W-:Y:S01]  /*2fc0*/  @!P3 IMAD.IADD R22, R22, 0x1, -R13 ;  /* 0x000000011616b824 */ /* 0x000fe200078e0a0d */
[----:B------:R-:W-:Y:S01]  /*2fd0*/  LOP3.LUT R10, R37, R4, RZ, 0x3c, !PT ;  /* 0x00000004250a7212 */ /* 0x000fe200078e3cff */
[----:B------:R-:W-:Y:S01]  /*2fe0*/  @!P3 VIADD R42, R42, 0x1 ;  /* 0x000000012a2ab836 */ /* 0x000fe20000000000 */
[----:B------:R-:W-:Y:S01]  /*2ff0*/  ISETP.GE.AND P2, PT, R17, RZ, PT ;  /* 0x000000ff1100720c */ /* 0x000fe20003f46270 */
[----:B------:R-:W-:Y:S01]  /*3000*/  @!P1 IMAD.IADD R15, R15, 0x1, -R18 ;  /* 0x000000010f0f9824 */ /* 0x000fe200078e0a12 */
[----:B------:R-:W-:Y:S01]  /*3010*/  ISETP.GE.U32.AND P6, PT, R22, R13, PT ;  /* 0x0000000d1600720c */ /* 0x000fe20003fc6070 */
[----:B------:R-:W-:Y:S01]  /*3020*/  @!P1 VIADD R38, R38, 0x1 ;  /* 0x0000000126269836 */ /* 0x000fe20000000000 */
[----:B------:R-:W-:-:S02]  /*3030*/  @!P5 IADD3 R11, PT, PT, -R11, RZ, RZ ;  /* 0x000000ff0b0bd210 */ /* 0x000fc40007ffe1ff */
[----:B------:R-:W-:Y:S02]  /*3040*/  ISETP.GE.U32.AND P5, PT, R15, R18, PT ;  /* 0x000000120f00720c */ /* 0x000fe40003fa6070 */
[----:B0-----:R-:W-:Y:S02]  /*3050*/  SEL R0, R0, 0x1, P4 ;  /* 0x0000000100007807 */ /* 0x001fe40002000000 */
[----:B------:R-:W-:Y:S02]  /*3060*/  ISETP.NE.AND P4, PT, R8, RZ, PT ;  /* 0x000000ff0800720c */ /* 0x000fe40003f85270 */
[----:B------:R-:W-:Y:S02]  /*3070*/  @!P0 LOP3.LUT R11, RZ, R16, RZ, 0x33, !PT ;  /* 0x00000010ff0b8212 */ /* 0x000fe400078e33ff */
[----:B------:R-:W-:Y:S01]  /*3080*/  ISETP.GE.AND P0, PT, R10, RZ, PT ;  /* 0x000000ff0a00720c */ /* 0x000fe20003f06270 */
[----:B------:R-:W-:Y:S01]  /*3090*/  @P6 VIADD R42, R42, 0x1 ;  /* 0x000000012a2a6836 */ /* 0x000fe20000000000 */
[----:B------:R-:W-:Y:S01]  /*30a0*/  ISETP.NE.AND P3, PT, R4, RZ, PT ;  /* 0x000000ff0400720c */ /* 0x000fe20003f65270 */
[----:B------:R-:W-:Y:S01]  /*30b0*/  IMAD.WIDE R22, R11, R21, RZ ;  /* 0x000000150b167225 */ /* 0x000fe200078e02ff */
[----:B------:R-:W-:-:S02]  /*30c0*/  IADD3 R10, PT, PT, -R37, RZ, RZ ;  /* 0x000000ff250a7210 */ /* 0x000fc40007ffe1ff */
[----:B------:R-:W-:Y:S01]  /*30d0*/  IADD3 R11, PT, PT, -R11, RZ, RZ ;  /* 0x000000ff0b0b7210 */ /* 0x000fe20007ffe1ff */
[----:B------:R-:W-:Y:S01]  /*30e0*/  @P5 VIADD R38, R38, 0x1 ;  /* 0x0000000126265836 */ /* 0x000fe20000000000 */
[----:B------:R-:W-:Y:S01]  /*30f0*/  SHF.R.S32.HI R18, RZ, 0x1f, R0 ;  /* 0x0000001fff127819 */ /* 0x000fe20000011400 */
[----:B------:R-:W-:Y:S01]  /*3100*/  @!P2 IMAD.MOV R42, RZ, RZ, -R42 ;  /* 0x000000ffff2aa224 */ /* 0x000fe200078e0a2a */
[----:B------:R-:W-:Y:S01]  /*3110*/  @!P4 LOP3.LUT R42, RZ, R8, RZ, 0x33, !PT ;  /* 0x00000008ff2ac212 */ /* 0x000fe200078e33ff */
[----:B------:R-:W-:-:S04]  /*3120*/  IMAD.WIDE.U32 R22, R35, R0, R22 ;  /* 0x0000000023167225 */ /* 0x000fc800078e0016 */
[----:B------:R-:W-:Y:S01]  /*3130*/  IMAD R10, R5, R10, R12 ;  /* 0x0000000a050a7224 */ /* 0x000fe200078e020c */
[----:B------:R-:W-:Y:S01]  /*3140*/  IADD3 R5, PT, PT, -R42, RZ, RZ ;  /* 0x000000ff2a057210 */ /* 0x000fe20007ffe1ff */
[----:B------:R-:W-:Y:S02]  /*3150*/  IMAD R11, R16, R11, R7 ;  /* 0x0000000b100b7224 */ /* 0x000fe400078e0207 */
[----:B------:R-:W-:Y:S01]  /*3160*/  @!P0 IMAD.MOV R38, RZ, RZ, -R38 ;  /* 0x000000ffff268224 */ /* 0x000fe200078e0a26 */
[----:B------:R-:W-:Y:S01]  /*3170*/  @!P3 LOP3.LUT R38, RZ, R4, RZ, 0x33, !PT ;  /* 0x00000004ff26b212 */ /* 0x000fe200078e33ff */
[----:B------:R-:W-:Y:S02]  /*3180*/  IMAD R23, R35, R18, R23 ;  /* 0x0000001223177224 */ /* 0x000fe400078e0217 */
[----:B--2---:R-:W-:Y:S01]  /*3190*/  IMAD R7, R0, UR4, RZ ;  /* 0x0000000400077c24 */ /* 0x004fe2000f8e02ff */
[----:B------:R-:W0:Y:S01]  /*31a0*/  LDCU.64 UR4, c[0x0][0x420] ;  /* 0x00008400ff0477ac */ /* 0x000e220008000a00 */
[----:B------:R-:W-:-:S04]  /*31b0*/  IMAD.WIDE R20, R11, R20, R22 ;  /* 0x000000140b147225 */ /* 0x000fc800078e0216 */
[----:B------:R-:W-:-:S04]  /*31c0*/  IMAD.WIDE R14, R14, R7, RZ ;  /* 0x000000070e0e7225 */ /* 0x000fc800078e02ff */
[----:B------:R-:W-:Y:S02]  /*31d0*/  IMAD.MOV R11, RZ, RZ, -R38 ;  /* 0x000000ffff0b7224 */ /* 0x000fe400078e0a26 */
[----:B------:R-:W-:-:S04]  /*31e0*/  IMAD.WIDE R6, R42, R6, RZ ;  /* 0x000000062a067225 */ /* 0x000fc800078e02ff */
[----:B------:R-:W-:Y:S02]  /*31f0*/  IMAD R8, R8, R5, R36 ;  /* 0x0000000508087224 */ /* 0x000fe400078e0224 */
[----:B------:R-:W-:Y:S01]  /*3200*/  IMAD R5, R29, R0, RZ ;  /* 0x000000001d057224 */ /* 0x000fe200078e02ff */
[----:B------:R-:W-:Y:S01]  /*3210*/  IADD3 R0, P1, P0, R6, R20, R14 ;  /* 0x0000001406007210 */ /* 0x000fe2000783e00e */
[----:B------:R-:W-:Y:S02]  /*3220*/  IMAD R4, R4, R11, R37 ;  /* 0x0000000b04047224 */ /* 0x000fe400078e0225 */
[----:B------:R-:W-:Y:S01]  /*3230*/  IMAD.WIDE R10, R10, R5, RZ ;  /* 0x000000050a0a7225 */ /* 0x000fe200078e02ff */
        /* <DEDUP_REMOVED lines=12> */
.L_x_300:
[----:B------:R-:W0:Y:S01]  /*3300*/  LDC.64 R2, c[0x0][0x420] ;  /* 0x00010800ff027b82 */ /* 0x000e220000000a00 */
[----:B------:R-:W-:-:S05]  /*3310*/  IADD3 R0, PT, PT, R28, UR6, RZ ;  /* 0x000000061c007c10 */ /* 0x000fca000fffe0ff */
[----:B0-----:R-:W-:-:S05]  /*3320*/  IMAD.WIDE.U32 R2, R0, 0x4, R2 ;  /* 0x0000000400027825 */ /* 0x001fca00078e0002 */
[----:B------:R0:W-:Y:S02]  /*3330*/  STG.E desc[UR10][R2.64], R24 ;  /* 0x0000001802007986 */ /* 0x0001e4000c10190a */
.L_x_299:
[----:B------:R-:W-:Y:S05]  /*3340*/  BSYNC.RECONVERGENT B1 ;  /* 0x0000000000017941 */ /* 0x000fea0003800200 */
.L_x_298:
[----:B------:R-:W2:Y:S01]  /*3350*/  LDCU UR7, c[0x0][0x534] ;  /* 0x0000a680ff0777ac */ /* 0x000ea20008000800 */
[C---:B------:R-:W-:Y:S01]  /*3360*/  LOP3.LUT R0, R34.reuse, 0x10, RZ, 0xfc, !PT ;  /* 0x0000001022007812 */ /* 0x040fe200078efcff */
[----:B------:R-:W3:Y:S01]  /*3370*/  LDC R17, c[0x0][0x44c] ;  /* 0x00011300ff117b82 */ /* 0x000ee20000000800 */
[----:B01----:R-:W-:Y:S01]  /*3380*/  LOP3.LUT R2, R34, 0x8, RZ, 0xfc, !PT ;  /* 0x0000000822027812 */ /* 0x003fe200078efcff */
[----:B------:R-:W-:Y:S01]  /*3390*/  IMAD.SHL.U32 R15, R19, 0x4, RZ ;  /* 0x00000004130f7824 */ /* 0x000fe200078e00ff */
[----:B------:R-:W-:Y:S01]  /*33a0*/  CS2R R4, SRZ ;  /* 0x0000000000047805 */ /* 0x000fe2000001ff00 */
[----:B------:R-:W-:-:S03]  /*33b0*/  IMAD.MOV.U32 R13, RZ, RZ, RZ ;  /* 0x000000ffff0d7224 */ /* 0x000fc600078e00ff */
[----:B------:R-:W-:Y:S02]  /*33c0*/  LOP3.LUT R15, R15, 0x1c, RZ, 0xc0, !PT ;  /* 0x0000001c0f0f7812 */ /* 0x000fe400078ec0ff */
[C---:B--2---:R-:W-:Y:S01]  /*33d0*/  ISETP.GE.AND P3, PT, R34.reuse, UR7, PT ;  /* 0x0000000722007c0c */ /* 0x044fe2000bf66270 */
[----:B------:R-:W-:Y:S01]  /*33e0*/  UISETP.GE.AND UP0, UPT, UR7, 0x1, UPT ;  /* 0x000000010700788c */ /* 0x000fe2000bf06270 */
[----:B------:R-:W-:Y:S02]  /*33f0*/  LOP3.LUT R34, R34, 0x18, RZ, 0xfc, !PT ;  /* 0x0000001822227812 */ /* 0x000fe400078efcff */
[----:B------:R-:W-:Y:S02]  /*3400*/  ISETP.GE.AND P1, PT, R0, UR7, PT ;  /* 0x0000000700007c0c */ /* 0x000fe4000bf26270 */
[----:B------:R-:W-:Y:S02]  /*3410*/  ISETP.GE.AND P2, PT, R2, UR7, PT ;  /* 0x0000000702007c0c */ /* 0x000fe4000bf46270 */
[----:B------:R-:W-:-:S02]  /*3420*/  CS2R R2, SRZ ;  /* 0x0000000000027805 */ /* 0x000fc4000001ff00 */
[----:B------:R-:W-:Y:S01]  /*3430*/  ISETP.GE.AND P0, PT, R34, UR7, PT ;  /* 0x0000000722007c0c */ /* 0x000fe2000bf06270 */
[----:B---3--:R-:W-:Y:S01]  /*3440*/  IMAD R35, R17, UR6, RZ ;  /* 0x0000000611237c24 */ /* 0x008fe2000f8e02ff */
[C---:B------:R-:W-:Y:S01]  /*3450*/  ISETP.GT.U32.OR P1, PT, R19.reuse, 0x7f, P1 ;  /* 0x0000007f1300780c */ /* 0x040fe20000f24470 */
[----:B------:R-:W-:Y:S01]  /*3460*/  IMAD R34, R28, 0x60, R15 ;  /* 0x000000601c227824 */ /* 0x000fe200078e020f */
[C---:B------:R-:W-:Y:S02]  /*3470*/  ISETP.GT.U32.OR P3, PT, R19.reuse, 0x7f, P3 ;  /* 0x0000007f1300780c */ /* 0x040fe40001f64470 */
[C---:B------:R-:W-:Y:S02]  /*3480*/  ISETP.GT.U32.OR P2, PT, R19.reuse, 0x7f, P2 ;  /* 0x0000007f1300780c */ /* 0x040fe40001744470 */
[----:B------:R-:W-:-:S07]  /*3490*/  ISETP.GT.U32.OR P0, PT, R19, 0x7f, P0 ;  /* 0x0000007f1300780c */ /* 0x000fce0000704470 */
[C---:B------:R-:W-:Y:S02]  /*34a0*/  @!P1 FADD.FTZ R31, -R24.reuse, R31 ;  /* 0x0000001f181f9221 */ /* 0x040fe40000010100 */
[C---:B------:R-:W-:Y:S02]  /*34b0*/  @!P3 FADD.FTZ R0, -R24.reuse, R33 ;  /* 0x000000211800b221 */ /* 0x040fe40000010100 */
        /* <DEDUP_REMOVED lines=10> */
[----:B0-----:R0:W-:Y:S01]  /*3560*/  @!P3 STS [R32], R7 ;  /* 0x000000072000b388 */ /* 0x0011e20000000800 */
[----:B------:R-:W-:-:S03]  /*3570*/  IMAD.MOV.U32 R0, RZ, RZ, RZ ;  /* 0x000000ffff007224 */ /* 0x000fc600078e00ff */
[----:B-1----:R1:W-:Y:S04]  /*3580*/  @!P2 STS [R32+0x220], R9 ;  /* 0x000220092000a388 */ /* 0x0023e80000000800 */
[----:B--2---:R-:W-:Y:S04]  /*3590*/  @!P1 STS [R32+0x440], R31 ;  /* 0x0004401f20009388 */ /* 0x004fe80000000800 */
[----:B---3--:R2:W-:Y:S01]  /*35a0*/  @!P0 STS [R32+0x660], R11 ;  /* 0x0006600b20008388 */ /* 0x0085e20000000800 */
[----:B------:R-:W-:Y:S01]  /*35b0*/  BAR.SYNC.DEFER_BLOCKING 0x0 ;  /* 0x0000000000007b1d */ /* 0x000fe20000010000 */
[----:B------:R-:W-:-:S04]  /*35c0*/  IADD3 R34, P0, PT, R35, R34, RZ ;  /* 0x0000002223227210 */ /* 0x000fc80007f1e0ff */
[----:B------:R-:W-:Y:S02]  /*35d0*/  LEA.HI.X.SX32 R35, R35, RZ, 0x1, P0 ;  /* 0x000000ff23237211 */ /* 0x000fe400000f0eff */
[----:B0-----:R-:W-:Y:S02]  /*35e0*/  CS2R R6, SRZ ;  /* 0x0000000000067805 */ /* 0x001fe4000001ff00 */
[----:B-1----:R-:W-:Y:S02]  /*35f0*/  CS2R R8, SRZ ;  /* 0x0000000000087805 */ /* 0x002fe4000001ff00 */
[----:B--2---:R-:W-:Y:S01]  /*3600*/  CS2R R10, SRZ ;  /* 0x00000000000a7805 */ /* 0x004fe2000001ff00 */
[----:B------:R-:W-:Y:S06]  /*3610*/  BRA.U !UP0, `(.L_x_306) ;  /* 0x0000000908307547 */ /* 0x000fec000b800000 */
[----:B------:R-:W0:Y:S01]  /*3620*/  LDCU.64 UR4, c[0x0][0x3f8] ;  /* 0x00007f00ff0477ac */ /* 0x000e220008000a00 */
[----:B------:R-:W-:Y:S01]  /*3630*/  SHF.L.U64.HI R35, R34, 0x2, R35 ;  /* 0x0000000222237819 */ /* 0x000fe20000010223 */
[C---:B------:R-:W-:Y:S01]  /*3640*/  IMAD R32, R30.reuse, R17, RZ ;  /* 0x000000111e207224 */ /* 0x040fe200078e02ff */
[----:B------:R-:W-:Y:S01]  /*3650*/  CS2R R26, SRZ ;  /* 0x00000000001a7805 */ /* 0x000fe2000001ff00 */
[----:B------:R-:W-:Y:S01]  /*3660*/  UISETP.GE.U32.AND UP1, UPT, UR7, 0x4, UPT ;  /* 0x000000040700788c */ /* 0x000fe2000bf26070 */
[----:B------:R-:W-:Y:S01]  /*3670*/  VIADD R33, R30, -UR6 ;  /* 0x800000061e217c36 */ /* 0x000fe20008000000 */
[----:B------:R-:W-:Y:S01]  /*3680*/  CS2R R24, SRZ ;  /* 0x0000000000187805 */ /* 0x000fe2000001ff00 */
[----:B------:R-:W-:Y:S01]  /*3690*/  IMAD.MOV.U32 R31, RZ, RZ, RZ ;  /* 0x000000ffff1f7224 */ /* 0x000fe200078e00ff */
[----:B------:R-:W-:Y:S01]  /*36a0*/  CS2R R22, SRZ ;  /* 0x0000000000167805 */ /* 0x000fe2000001ff00 */
[----:B------:R-:W-:Y:S01]  /*36b0*/  IMAD.MOV.U32 R0, RZ, RZ, RZ ;  /* 0x000000ffff007224 */ /* 0x000fe200078e00ff */
[----:B------:R-:W-:-:S02]  /*36c0*/  CS2R R20, SRZ ;  /* 0x0000000000147805 */ /* 0x000fc4000001ff00 */
[----:B------:R-:W-:Y:S02]  /*36d0*/  CS2R R18, SRZ ;  /* 0x0000000000127805 */ /* 0x000fe4000001ff00 */
[----:B------:R-:W-:Y:S02]  /*36e0*/  CS2R R16, SRZ ;  /* 0x0000000000107805 */ /* 0x000fe4000001ff00 */
[----:B0-----:R-:W-:Y:S01]  /*36f0*/  LEA R34, P0, R34, UR4, 0x2 ;  /* 0x0000000422227c11 */ /* 0x001fe2000f8010ff */
[----:B------:R-:W-:-:S03]  /*3700*/  ULOP3.LUT UR4, UR7, 0x3, URZ, 0xc0, !UPT ;  /* 0x0000000307047892 */ /* 0x000fc6000f8ec0ff */
[----:B------:R-:W-:Y:S01]  /*3710*/  IADD3.X R35, PT, PT, R35, UR5, RZ, P0, !PT ;  /* 0x0000000523237c10 */ /* 0x000fe200087fe4ff */
[----:B------:R-:W-:Y:S01]  /*3720*/  UISETP.NE.AND UP0, UPT, UR4, URZ, UPT ;  /* 0x000000ff0400728c */ /* 0x000fe2000bf05270 */
[----:B------:R-:W-:Y:S10]  /*3730*/  BRA.U !UP1, `(.L_x_307) ;  /* 0x0000000509647547 */ /* 0x000ff4000b800000 */
[----:B------:R-:W0:Y:S01]  /*3740*/  S2UR UR5, SR_CgaCtaId ;  /* 0x00000000000579c3 */ /* 0x000e220000008800 */
[----:B------:R-:W-:Y:S01]  /*3750*/  ULOP3.LUT UR8, UR7, 0x7ffffffc, URZ, 0xc0, !UPT ;  /* 0x7ffffffc07087892 */ /* 0x000fe2000f8ec0ff */
[----:B------:R-:W-:Y:S01]  /*3760*/  ISETP.GE.AND P1, PT, R28, R33, PT ;  /* 0x000000211c00720c */ /* 0x000fe20003f26270 */
[----:B------:R-:W-:Y:S01]  /*3770*/  IMAD.MOV.U32 R0, RZ, RZ, RZ ;  /* 0x000000ffff007224 */ /* 0x000fe200078e00ff */
[----:B------:R-:W-:Y:S01]  /*3780*/  UMOV UR7, 0x400 ;  /* 0x0000040000077882 */ /* 0x000fe20000000000 */
        /* <DEDUP_REMOVED lines=11> */
.L_x_308:
        /* <DEDUP_REMOVED lines=73> */
.L_x_307:
        /* <DEDUP_REMOVED lines=11> */
.L_x_309:
        /* <DEDUP_REMOVED lines=22> */
.L_x_306:
        /* <DEDUP_REMOVED lines=86> */
        .weak           $__internal_9_$__cuda_sm20_div_s64
        .type           $__internal_9_$__cuda_sm20_div_s64,@function
        .size           $__internal_9_$__cuda_sm20_div_s64,(.L_x_5453 - $__internal_9_$__cuda_sm20_div_s64)
$__internal_9_$__cuda_sm20_div_s64:
        /* <DEDUP_REMOVED lines=28> */
[----:B------:R-:W-:Y:S01]  /*4600*/  IADD3 R14, P0, PT, RZ, -R46, RZ ;  /* 0x8000002eff0e7210 */ /* 0x000fe20007f1e0ff */
[----:B------:R-:W-:Y:S01]  /*4610*/  IMAD.MOV.U32 R47, RZ, RZ, RZ ;  /* 0x000000ffff2f7224 */ /* 0x000fe200078e00ff */
[----:B------:R-:W-:Y:S01]  /*4620*/  ISETP.GE.AND P1, PT, R17, RZ, PT ;  /* 0x000000ff1100720c */ /* 0x000fe20003f26270 */
[----:B------:R-:W-:Y:S02]  /*4630*/  IMAD R12, R23, R36, R12 ;  /* 0x00000024170c7224 */ /* 0x000fe400078e020c */
[----:B------:R-:W-:-:S03]  /*4640*/  IMAD.HI.U32 R42, R43, R14, RZ ;  /* 0x0000000e2b2a7227 */ /* 0x000fc600078e00ff */
[----:B------:R-:W-:-:S05]  /*4650*/  IADD3.X R12, PT, PT, RZ, ~R12, RZ, P0, !PT ;  /* 0x8000000cff0c7210 */ /* 0x000fca00007fe4ff */
[----:B------:R-:W-:-:S04]  /*4660*/  IMAD.WIDE.U32 R42, P5, R43, R12, R42 ;  /* 0x0000000c2b2a7225 */ /* 0x000fc800078a002a */
[----:B------:R-:W-:-:S04]  /*4670*/  IMAD.HI.U32 R13, P3, R23, R14, R42 ;  /* 0x0000000e170d7227 */ /* 0x000fc8000786002a */
[CC--:B------:R-:W-:Y:S02]  /*4680*/  IMAD R14, R23.reuse, R12.reuse, RZ ;  /* 0x0000000c170e7224 */ /* 0x0c0fe400078e02ff */
[----:B------:R-:W-:-:S03]  /*4690*/  IMAD.HI.U32 R12, R23, R12, RZ ;  /* 0x0000000c170c7227 */ /* 0x000fc600078e00ff */
[----:B------:R-:W-:Y:S01]  /*46a0*/  IADD3 R14, P2, PT, R14, R13, RZ ;  /* 0x0000000d0e0e7210 */ /* 0x000fe20007f5e0ff */
[----:B------:R-:W-:Y:S01]  /*46b0*/  IMAD.X R43, R12, 0x1, R23, P5 ;  /* 0x000000010c2b7824 */ /* 0x000fe200028e0617 */
[----:B------:R-:W-:-:S04]  /*46c0*/  IADD3 R13, P0, PT, RZ, -R25, RZ ;  /* 0x80000019ff0d7210 */ /* 0x000fc80007f1e0ff */
[----:B------:R-:W-:Y:S01]  /*46d0*/  SEL R13, R13, R25, !P1 ;  /* 0x000000190d0d7207 */ /* 0x000fe20004800000 */
[----:B------:R-:W-:Y:S01]  /*46e0*/  IMAD.X R22, RZ, RZ, ~R17, P0 ;  /* 0x000000ffff167224 */ /* 0x000fe200000e0e11 */
[----:B------:R-:W-:-:S03]  /*46f0*/  IADD3.X R43, PT, PT, RZ, RZ, R43, P2, P3 ;  /* 0x000000ffff2b7210 */ /* 0x000fc600017e642b */
[----:B------:R-:W-:Y:S01]  /*4700*/  IMAD.HI.U32 R46, R14, R13, RZ ;  /* 0x0000000d0e2e7227 */ /* 0x000fe200078e00ff */
[----:B------:R-:W-:-:S05]  /*4710*/  SEL R12, R22, R17, !P1 ;  /* 0x00000011160c7207 */ /* 0x000fca0004800000 */
        /* <DEDUP_REMOVED lines=11> */
[CC--:B------:R-:W-:Y:S02]  /*47d0*/  ISETP.GE.U32.AND P3, PT, R13.reuse, R36.reuse, PT ;  /* 0x000000240d00720c */ /* 0x0c0fe40003f66070 */
[----:B------:R-:W-:Y:S01]  /*47e0*/  IADD3 R14, P2, PT, R13, -R36, RZ ;  /* 0x800000240d0e7210 */ /* 0x000fe20007f5e0ff */
[----:B------:R-:W-:-:S05]  /*47f0*/  IMAD.X R12, R12, 0x1, ~R43, P0 ;  /* 0x000000010c0c7824 */ /* 0x000fca00000e0e2b */
[----:B------:R-:W-:-:S04]  /*4800*/  ISETP.GE.U32.AND.EX P3, PT, R12, R37, PT, P3 ;  /* 0x000000250c00720c */ /* 0x000fc80003f66130 */
[----:B------:R-:W-:Y:S02]  /*4810*/  SEL R13, R14, R13, P3 ;  /* 0x0000000d0e0d7207 */ /* 0x000fe40001800000 */
[----:B------:R-:W-:Y:S02]  /*4820*/  IADD3 R14, P1, PT, R23, 0x1, RZ ;  /* 0x00000001170e7810 */ /* 0x000fe40007f3e0ff */
[----:B------:R-:W-:Y:S01]  /*4830*/  ISETP.GE.U32.AND P0, PT, R13, R36, PT ;  /* 0x000000240d00720c */ /* 0x000fe20003f06070 */
[----:B------:R-:W-:Y:S01]  /*4840*/  IMAD.X R13, R12, 0x1, ~R37, P2 ;  /* 0x000000010c0d7824 */ /* 0x000fe200010e0e25 */
[----:B------:R-:W-:Y:S01]  /*4850*/  SEL R14, R14, R23, P3 ;  /* 0x000000170e0e7207 */ /* 0x000fe20001800000 */
[----:B------:R-:W-:-:S03]  /*4860*/  IMAD.X R23, RZ, RZ, R22, P1 ;  /* 0x000000ffff177224 */ /* 0x000fc600008e0616 */
[----:B------:R-:W-:Y:S02]  /*4870*/  SEL R13, R13, R12, P3 ;  /* 0x0000000c0d0d7207 */ /* 0x000fe40001800000 */
[----:B------:R-:W-:Y:S02]  /*4880*/  SEL R23, R23, R22, P3 ;  /* 0x0000001617177207 */ /* 0x000fe40001800000 */
[----:B------:R-:W-:Y:S02]  /*4890*/  IADD3 R43, P1, PT, R14, 0x1, RZ ;  /* 0x000000010e2b7810 */ /* 0x000fe40007f3e0ff */
[----:B------:R-:W-:Y:S02]  /*48a0*/  ISETP.GE.U32.AND.EX P0, PT, R13, R37, PT, P0 ;  /* 0x000000250d00720c */ /* 0x000fe40003f06100 */
[----:B------:R-:W-:Y:S02]  /*48b0*/  IADD3.X R12, PT, PT, RZ, R23, RZ, P1, !PT ;  /* 0x00000017ff0c7210 */ /* 0x000fe40000ffe4ff */
[----:B------:R-:W-:-:S02]  /*48c0*/  SEL R43, R43, R14, P0 ;  /* 0x0000000e2b2b7207 */ /* 0x000fc40000000000 */
[----:B------:R-:W-:Y:S02]  /*48d0*/  SEL R23, R12, R23, P0 ;  /* 0x000000170c177207 */ /* 0x000fe40000000000 */
[----:B------:R-:W-:Y:S02]  /*48e0*/  IADD3 R12, P1, PT, RZ, -R43, RZ ;  /* 0x8000002bff0c7210 */ /* 0x000fe40007f3e0ff */
[----:B------:R-:W-:Y:S01]  /*48f0*/  LOP3.LUT R13, R15, R17, RZ, 0x3c, !PT ;  /* 0x000000110f0d7212 */ /* 0x000fe200078e3cff */
[----:B------:R-:W-:Y:S01]  /*4900*/  IMAD.MOV.U32 R17, RZ, RZ, 0x0 ;  /* 0x00000000ff117424 */ /* 0x000fe200078e00ff */
[----:B------:R-:W-:Y:S01]  /*4910*/  ISETP.NE.U32.AND P0, PT, R18, RZ, PT ;  /* 0x000000ff1200720c */ /* 0x000fe20003f05070 */
[----:B------:R-:W-:Y:S01]  /*4920*/  IMAD.X R14, RZ, RZ, ~R23, P1 ;  /* 0x000000ffff0e7224 */ /* 0x000fe200008e0e17 */
[----:B------:R-:W-:Y:S02]  /*4930*/  ISETP.GE.AND P2, PT, R13, RZ, PT ;  /* 0x000000ff0d00720c */ /* 0x000fe40003f46270 */
[----:B------:R-:W-:-:S02]  /*4940*/  ISETP.NE.AND.EX P0, PT, R15, RZ, PT, P0 ;  /* 0x000000ff0f00720c */ /* 0x000fc40003f05300 */
[----:B------:R-:W-:Y:S02]  /*4950*/  SEL R12, R12, R43, !P2 ;  /* 0x0000002b0c0c7207 */ /* 0x000fe40005000000 */
[----:B------:R-:W-:Y:S02]  /*4960*/  SEL R14, R14, R23, !P2 ;  /* 0x000000170e0e7207 */ /* 0x000fe40005000000 */
[----:B------:R-:W-:Y:S02]  /*4970*/  SEL R12, R12, 0xffffffff, P0 ;  /* 0xffffffff0c0c7807 */ /* 0x000fe40000000000 */
[----:B------:R-:W-:Y:S01]  /*4980*/  SEL R13, R14, 0xffffffff, P0 ;  /* 0xffffffff0e0d7807 */ /* 0x000fe20000000000 */
[----:B------:R-:W-:Y:S06]  /*4990*/  RET.REL.NODEC R16 `(_ZN5flash32flash_fwd_splitkv_combine_kernelI23Flash_fwd_kernel_traitsILi96ELi64ELi128ELi4ELb0ELb0EN7cutlass6half_tE19Flash_kernel_traitsILi96ELi64ELi128ELi4ES3_EELi16ELi5ELb1EEEvNS_16Flash_fwd_paramsE) ;  /* 0xffffffb410987950 */ /* 0x000fec0003c3ffff */
.L_x_310:
        /* <DEDUP_REMOVED lines=14> */
.L_x_5453:


//--------------------- .text._ZN5flash32flash_fwd_splitkv_combine_kernelI23Flash_fwd_kernel_traitsILi96ELi64ELi128ELi4ELb0ELb0EN7cutlass6half_tE19Flash_kernel_traitsILi96ELi64ELi128ELi4ES3_EELi16ELi4ELb1EEEvNS_16Flash_fwd_paramsE --------------------------
	.section	.text._ZN5flash32flash_fwd_splitkv_combine_kernelI23Flash_fwd_kernel_traitsILi96ELi64ELi128ELi4ELb0ELb0EN7cutlass6half_tE19Flash_kernel_traitsILi96ELi64ELi128ELi4ES3_EELi16ELi4ELb1EEEvNS_16Flash_fwd_paramsE,"ax",@progbits
	.align	128
        .global         _ZN5flash32flash_fwd_splitkv_combine_kernelI23Flash_fwd_kernel_traitsILi96ELi64ELi128ELi4ELb0ELb0EN7cutlass6half_tE19Flash_kernel_traitsILi96ELi64ELi128ELi4ES3_EELi16ELi4ELb1EEEvNS_16Flash_fwd_paramsE
        .type           _ZN5flash32flash_fwd_splitkv_combine_kernelI23Flash_fwd_kernel_traitsILi96ELi64ELi128ELi4ELb0ELb0EN7cutlass6half_tE19Flash_kernel_traitsILi96ELi64ELi128ELi4ES3_EELi16ELi4ELb1EEEvNS_16Flash_fwd_paramsE,@function
        .size           _ZN5flash32flash_fwd_splitkv_combine_kernelI23Flash_fwd_kernel_traitsILi96ELi64ELi128ELi4ELb0ELb0EN7cutlass6half_tE19Flash_kernel_traitsILi96ELi64ELi128ELi4ES3_EELi16ELi4ELb1EEEvNS_16Flash_fwd_paramsE,(.L_x_5454 - _ZN5flash32flash_fwd_splitkv_combine_kernelI23Flash_fwd_kernel_traitsILi96ELi64ELi128ELi4ELb0ELb0EN7cutlass6half_tE19Flash_kernel_traitsILi96ELi64ELi128ELi4ES3_EELi16ELi4ELb1EEEvNS_16Flash_fwd_paramsE)
        .other          _ZN5flash32flash_fwd_splitkv_combine_kernelI23Flash_fwd_kernel_traitsILi96ELi64ELi128ELi4ELb0ELb0EN7cutlass6half_tE19Flash_kernel_traitsILi96ELi64ELi128ELi4ES3_EELi16ELi4ELb1EEEvNS_16Flash_fwd_paramsE,@"STO_CUDA_ENTRY STV_DEFAULT"
_ZN5flash32flash_fwd_splitkv_combine_kernelI23Flash_fwd_kernel_traitsILi96ELi64ELi128ELi4ELb0ELb0EN7cutlass6half_tE19Flash_kernel_traitsILi96ELi64ELi128ELi4ES3_EELi16ELi4ELb1EEEvNS_16Flash_fwd_paramsE:
.text._ZN5flash32flash_fwd_splitkv_combine_kernelI23Flash_fwd_kernel_traitsILi96ELi64ELi128ELi4ELb0ELb0EN7cutlass6half_tE19Flash_kernel_traitsILi96ELi64ELi128ELi4ES3_EELi16ELi4ELb1EEEvNS_16Flash_fwd_paramsE:
        /* <DEDUP_REMOVED lines=39> */
.L_x_311:
[----:B------:R-:W-:Y:S01]  /*0270*/  IMAD.U32 R29, RZ, RZ, UR7 ;  /* 0x00000007ff1d7e24 */ /* 0x000fe2000f8e00ff */
[----:B------:R-:W-:Y:S01]  /*0280*/  MOV R18, UR14 ;  /* 0x0000000e00127c02 */ /* 0x000fe20008000f00 */
[----:B------:R-:W-:Y:S01]  /*0290*/  IMAD.U32 R17, RZ, RZ, UR4 ;  /* 0x00000004ff117e24 */ /* 0x000fe2000f8e00ff */
[----:B------:R-:W-:Y:S02]  /*02a0*/  MOV R15, UR8 ;  /* 0x00000008000f7c02 */ /* 0x000fe40008000f00 */
[----:B------:R-:W-:Y:S02]  /*02b0*/  MOV R16, 0x2d0 ;  /* 0x000002d000107802 */ /* 0x000fe40000000f00 */
[----:B------:R-:W-:Y:S05]  /*02c0*/  CALL.REL.NOINC `($__internal_10_$__cuda_sm20_div_s64) ;  /* 0x0000003c00e87944 */ /* 0x000fea0003c00000 */
[----:B------:R-:W-:-:S07]  /*02d0*/  MOV R10, R14 ;  /* 0x0000000e000a7202 */ /* 0x000fce0000000f00 */
.L_x_312:
        /* <DEDUP_REMOVED lines=30> */
.L_x_314:
[----:B------:R-:W-:Y:S01]  /*04c0*/  IMAD.MOV.U32 R29, RZ, RZ, R10 ;  /* 0x000000ffff1d7224 */ /* 0x000fe200078e000a */
[----:B------:R-:W-:Y:S02]  /*04d0*/  MOV R17, R11 ;  /* 0x0000000b00117202 */ /* 0x000fe40000000f00 */
[----:B------:R-:W-:Y:S02]  /*04e0*/  MOV R16, 0x500 ;  /* 0x0000050000107802 */ /* 0x000fe40000000f00 */
[----:B------:R-:W-:Y:S05]  /*04f0*/  CALL.REL.NOINC `($__internal_10_$__cuda_sm20_div_s64) ;  /* 0x0000003c005c7944 */ /* 0x000fea0003c00000 */
[----:B------:R-:W-:Y:S02]  /*0500*/  MOV R22, R14 ;  /* 0x0000000e00167202 */ /* 0x000fe40000000f00 */
[----:B------:R-:W-:Y:S02]  /*0510*/  MOV R23, R11 ;  /* 0x0000000b00177202 */ /* 0x000fe40000000f00 */
.L_x_315:
[----:B------:R-:W-:Y:S05]  /*0520*/  BSYNC.RECONVERGENT B0 ;  /* 0x0000000000007941 */ /* 0x000fea0003800200 */
.L_x_313:
        /* <DEDUP_REMOVED lines=55> */
.L_x_317:
[----:B------:R-:W-:Y:S01]  /*08a0*/  IMAD.MOV.U32 R29, RZ, RZ, R18 ;  /* 0x000000ffff1d7224 */ /* 0x000fe200078e0012 */
[----:B------:R-:W-:Y:S01]  /*08b0*/  MOV R18, R12 ;  /* 0x0000000c00127202 */ /* 0x000fe20000000f00 */
[----:B------:R-:W-:Y:S01]  /*08c0*/  IMAD.MOV.U32 R17, RZ, RZ, R15 ;  /* 0x000000ffff117224 */ /* 0x000fe200078e000f */
[----:B------:R-:W-:Y:S02]  /*08d0*/  MOV R15, R2 ;  /* 0x00000002000f7202 */ /* 0x000fe40000000f00 */
[----:B------:R-:W-:Y:S02]  /*08e0*/  MOV R16, 0x900 ;  /* 0x0000090000107802 */ /* 0x000fe40000000f00 */
[----:B------:R-:W-:Y:S05]  /*08f0*/  CALL.REL.NOINC `($__internal_10_$__cuda_sm20_div_s64) ;  /* 0x00000038005c7944 */ /* 0x000fea0003c00000 */
[----:B------:R-:W-:Y:S02]  /*0900*/  MOV R15, R11 ;  /* 0x0000000b000f7202 */ /* 0x000fe40000000f00 */
.L_x_318:
[----:B------:R-:W-:Y:S05]  /*0910*/  BSYNC.RECONVERGENT B0 ;  /* 0x0000000000007941 */ /* 0x000fea0003800200 */
.L_x_316:
        /* <DEDUP_REMOVED lines=116> */
.L_x_320:
[----:B------:R-:W-:Y:S01]  /*1060*/  IMAD.MOV.U32 R17, RZ, RZ, R15 ;  /* 0x000000ffff117224 */ /* 0x000fe200078e000f */
[----:B------:R-:W-:Y:S01]  /*1070*/  MOV R18, R9 ;  /* 0x0000000900127202 */ /* 0x000fe20000000f00 */
[----:B------:R-:W-:Y:S01]  /*1080*/  IMAD.MOV.U32 R29, RZ, RZ, R14 ;  /* 0x000000ffff1d7224 */ /* 0x000fe200078e000e */
[----:B------:R-:W-:Y:S02]  /*1090*/  MOV R15, R3 ;  /* 0x00000003000f7202 */ /* 0x000fe40000000f00 */
[----:B------:R-:W-:Y:S02]  /*10a0*/  MOV R16, 0x10c0 ;  /* 0x000010c000107802 */ /* 0x000fe40000000f00 */
[----:B------:R-:W-:Y:S05]  /*10b0*/  CALL.REL.NOINC `($__internal_10_$__cuda_sm20_div_s64) ;  /* 0x00000030006c7944 */ /* 0x000fea0003c00000 */
[----:B------:R-:W-:Y:S02]  /*10c0*/  MOV R34, R14 ;  /* 0x0000000e00227202 */ /* 0x000fe40000000f00 */
[----:B------:R-:W-:Y:S02]  /*10d0*/  MOV R35, R11 ;  /* 0x0000000b00237202 */ /* 0x000fe40000000f00 */
.L_x_321:
[----:B------:R-:W-:Y:S05]  /*10e0*/  BSYNC.RECONVERGENT B0 ;  /* 0x0000000000007941 */ /* 0x000fea0003800200 */
.L_x_319:
        /* <DEDUP_REMOVED lines=58> */
.L_x_323:
[----:B------:R-:W-:Y:S01]  /*1490*/  IMAD.MOV.U32 R29, RZ, RZ, R22 ;  /* 0x000000ffff1d7224 */ /* 0x000fe200078e0016 */
[----:B------:R-:W-:Y:S01]  /*14a0*/  MOV R17, R23 ;  /* 0x0000001700117202 */ /* 0x000fe20000000f00 */
[----:B------:R-:W-:Y:S01]  /*14b0*/  IMAD.MOV.U32 R18, RZ, RZ, R7 ;  /* 0x000000ffff127224 */ /* 0x000fe200078e0007 */
[----:B------:R-:W-:Y:S02]  /*14c0*/  MOV R16, 0x14e0 ;  /* 0x000014e000107802 */ /* 0x000fe40000000f00 */
[----:B------:R-:W-:Y:S05]  /*14d0*/  CALL.REL.NOINC `($__internal_10_$__cuda_sm20_div_s64) ;  /* 0x0000002c00647944 */ /* 0x000fea0003c00000 */
[----:B------:R-:W-:Y:S02]  /*14e0*/  MOV R20, R14 ;  /* 0x0000000e00147202 */ /* 0x000fe40000000f00 */
[----:B------:R-:W-:Y:S02]  /*14f0*/  MOV R21, R11 ;  /* 0x0000000b00157202 */ /* 0x000fe40000000f00 */
.L_x_324:
[----:B------:R-:W-:Y:S05]  /*1500*/  BSYNC.RECONVERGENT B0 ;  /* 0x0000000000007941 */ /* 0x000fea0003800200 */
.L_x_322:
        /* <DEDUP_REMOVED lines=218> */
.L_x_328:
[----:B------:R-:W-:Y:S01]  /*22b0*/  IMAD.MOV.U32 R17, RZ, RZ, RZ ;  /* 0x000000ffff117224 */ /* 0x000fe200078e00ff */
[----:B------:R-:W-:Y:S02]  /*22c0*/  MOV R18, R32 ;  /* 0x0000002000127202 */ /* 0x000fe40000000f00 */
[----:B------:R-:W-:Y:S02]  /*22d0*/  MOV R16, 0x22f0 ;  /* 0x000022f000107802 */ /* 0x000fe40000000f00 */
[----:B------:R-:W-:Y:S05]  /*22e0*/  CALL.REL.NOINC `($__internal_10_$__cuda_sm20_div_s64) ;  /* 0x0000001c00e07944 */ /* 0x000fea0003c00000 */
[----:B------:R-:W-:Y:S02]  /*22f0*/  IADD3 R13, PT, PT, -R14, RZ, RZ ;  /* 0x000000ff0e0d7210 */ /* 0x000fe40007ffe1ff */
[----:B------:R-:W-:-:S03]  /*2300*/  MOV R33, R11 ;  /* 0x0000000b00217202 */ /* 0x000fc60000000f00 */
[----:B------:R-:W-:Y:S01]  /*2310*/  IMAD R29, R32, R13, R29 ;  /* 0x0000000d201d7224 */ /* 0x000fe200078e021d */
[----:B------:R-:W-:-:S07]  /*2320*/  MOV R32, R14 ;  /* 0x0000000e00207202 */ /* 0x000fce0000000f00 */
.L_x_329:
        /* <DEDUP_REMOVED lines=60> */
.L_x_331:
[----:B------:R-:W-:Y:S01]  /*26f0*/  IMAD.MOV.U32 R29, RZ, RZ, R32 ;  /* 0x000000ffff1d7224 */ /* 0x000fe200078e0020 */
[----:B------:R-:W-:Y:S01]  /*2700*/  MOV R17, R33 ;  /* 0x0000002100117202 */ /* 0x000fe20000000f00 */
[----:B------:R-:W-:Y:S01]  /*2710*/  IMAD.MOV.U32 R18, RZ, RZ, R36 ;  /* 0x000000ffff127224 */ /* 0x000fe200078e0024 */
[----:B------:R-:W-:Y:S02]  /*2720*/  MOV R16, 0x2740 ;  /* 0x0000274000107802 */ /* 0x000fe40000000f00 */
[----:B------:R-:W-:Y:S05]  /*2730*/  CALL.REL.NOINC `($__internal_10_$__cuda_sm20_div_s64) ;  /* 0x0000001800cc7944 */ /* 0x000fea0003c00000 */
[----:B------:R-:W-:-:S05]  /*2740*/  IADD3 R33, PT, PT, -R14, RZ, RZ ;  /* 0x000000ff0e217210 */ /* 0x000fca0007ffe1ff */
[----:B------:R-:W-:Y:S02]  /*2750*/  IMAD R33, R33, R36, R32 ;  /* 0x0000002421217224 */ /* 0x000fe400078e0220 */
.L_x_332:
[----:B------:R-:W-:Y:S05]  /*2760*/  BSYNC.RECONVERGENT B0 ;  /* 0x0000000000007941 */ /* 0x000fea0003800200 */
.L_x_330:
[----:B------:R-:W-:Y:S01]  /*2770*/  IABS R15, R12 ;  /* 0x0000000c000f7213 */ /* 0x000fe20000000000 */
[----:B------:R-:W0:Y:S01]  /*2780*/  LDC R18, c[0x0][0x3e0] ;  /* 0x0000f800ff127b82 */ /* 0x000e220000000800 */
[----:B------:R-:W-:Y:S01]  /*2790*/  IABS R11, R7 ;  /* 0x00000007000b7213 */ /* 0x000fe20000000000 */
[----:B------:R-:W1:Y:S01]  /*27a0*/  LDCU UR15, c[0x0][0x430] ;  /* 0x00008600ff0f77ac */ /* 0x000e620008000800 */
[----:B------:R-:W2:Y:S01]  /*27b0*/  I2F.U32.RP R26, R15 ;  /* 0x0000000f001a7306 */ /* 0x000ea20000209000 */
[----:B------:R-:W-:Y:S02]  /*27c0*/  IABS R13, R9 ;  /* 0x00000009000d7213 */ /* 0x000fe40000000000 */
        /* <DEDUP_REMOVED lines=16> */
[----:B0-----:R-:W-:Y:S01]  /*28d0*/  VIADD R16, R16, 0xffffffe ;  /* 0x0ffffffe10107836 */ /* 0x001fe20000000000 */
[----:B------:R-:W-:-:S06]  /*28e0*/  IABS R21, R6 ;  /* 0x0000000600157213 */ /* 0x000fcc0000000000 */
[----:B------:R-:W0:Y:S01]  /*28f0*/  F2I.FTZ.U32.TRUNC.NTZ R17, R16 ;  /* 0x0000001000117305 */ /* 0x000e22000021f000 */
[----:B-1----:R-:W-:-:S07]  /*2900*/  IMAD.MOV R0, RZ, RZ, -R37 ;  /* 0x000000ffff007224 */ /* 0x002fce00078e0a25 */
[----:B------:R-:W1:Y:S01]  /*2910*/  I2F.U32.RP R27, R20 ;  /* 0x00000014001b7306 */ /* 0x000e620000209000 */
[----:B------:R-:W-:Y:S02]  /*2920*/  IMAD.MOV.U32 R36, RZ, RZ, RZ ;  /* 0x000000ffff247224 */ /* 0x000fe400078e00ff */
[----:B------:R-:W-:Y:S01]  /*2930*/  IMAD R31, R0, R15, RZ ;  /* 0x0000000f001f7224 */ /* 0x000fe200078e02ff */
[----:B------:R-:W-:Y:S01]  /*2940*/  IABS R0, R7 ;  /* 0x0000000700007213 */ /* 0x000fe20000000000 */
[----:B0-----:R-:W-:-:S03]  /*2950*/  IMAD.MOV R30, RZ, RZ, -R17 ;  /* 0x000000ffff1e7224 */ /* 0x001fc600078e0a11 */
[----:B------:R-:W0:Y:S01]  /*2960*/  MUFU.RCP R34, R34 ;  /* 0x0000002200227308 */ /* 0x000e220000001000 */
[----:B------:R-:W-:Y:S02]  /*2970*/  IMAD.MOV.U32 R16, RZ, RZ, RZ ;  /* 0x000000ffff107224 */ /* 0x000fe400078e00ff */
[----:B------:R-:W-:Y:S02]  /*2980*/  IMAD R30, R30, R11, RZ ;  /* 0x0000000b1e1e7224 */ /* 0x000fe400078e02ff */
[----:B------:R-:W-:-:S03]  /*2990*/  IMAD.HI.U32 R31, R37, R31, R36 ;  /* 0x0000001f251f7227 */ /* 0x000fc600078e0024 */
[----:B-1----:R-:W1:Y:S01]  /*29a0*/  MUFU.RCP R27, R27 ;  /* 0x0000001b001b7308 */ /* 0x002e620000001000 */
[----:B------:R-:W-:Y:S01]  /*29b0*/  IMAD.HI.U32 R30, R17, R30, R16 ;  /* 0x0000001e111e7227 */ /* 0x000fe200078e0010 */
[----:B------:R-:W-:Y:S02]  /*29c0*/  IABS R17, R12 ;  /* 0x0000000c00117213 */ /* 0x000fe40000000000 */
[----:B------:R-:W-:Y:S01]  /*29d0*/  IABS R16, R14 ;  /* 0x0000000e00107213 */ /* 0x000fe20000000000 */
[----:B------:R-:W-:Y:S01]  /*29e0*/  IMAD.HI.U32 R31, R31, R26, RZ ;  /* 0x0000001a1f1f7227 */ /* 0x000fe200078e00ff */
[----:B------:R-:W-:Y:S02]  /*29f0*/  IADD3 R17, PT, PT, RZ, -R17, RZ ;  /* 0x80000011ff117210 */ /* 0x000fe40007ffe0ff */
[----:B------:R-:W2:Y:S01]  /*2a00*/  I2F.U32.RP R29, R21 ;  /* 0x00000015001d7306 */ /* 0x000ea20000209000 */
[----:B------:R-:W-:Y:S01]  /*2a10*/  IMAD.MOV R0, RZ, RZ, -R0 ;  /* 0x000000ffff007224 */ /* 0x000fe200078e0a00 */
[----:B0-----:R-:W-:Y:S01]  /*2a20*/  IADD3 R34, PT, PT, R34, 0xffffffe, RZ ;  /* 0x0ffffffe22227810 */ /* 0x001fe20007ffe0ff */
[----:B------:R-:W-:-:S02]  /*2a30*/  IMAD R26, R31, R17, R26 ;  /* 0x000000111f1a7224 */ /* 0x000fc400078e021a */
[----:B------:R-:W-:-:S03]  /*2a40*/  IMAD.HI.U32 R37, R30, R16, RZ ;  /* 0x000000101e257227 */ /* 0x000fc600078e00ff */
[----:B------:R0:W3:Y:S01]  /*2a50*/  F2I.FTZ.U32.TRUNC.NTZ R35, R34 ;  /* 0x0000002200237305 */ /* 0x0000e2000021f000 */
[----:B------:R-:W-:Y:S01]  /*2a60*/  ISETP.GT.U32.AND P3, PT, R15, R26, PT ;  /* 0x0000001a0f00720c */ /* 0x000fe20003f64070 */
[----:B-1----:R-:W-:Y:S02]  /*2a70*/  VIADD R27, R27, 0xffffffe ;  /* 0x0ffffffe1b1b7836 */ /* 0x002fe40000000000 */
[----:B------:R-:W-:-:S04]  /*2a80*/  IMAD R0, R37, R0, R16 ;  /* 0x0000000025007224 */ /* 0x000fc800078e0210 */
[----:B--2---:R-:W1:Y:S01]  /*2a90*/  MUFU.RCP R29, R29 ;  /* 0x0000001d001d7308 */ /* 0x004e620000001000 */
[----:B------:R-:W-:-:S05]  /*2aa0*/  ISETP.GT.U32.AND P1, PT, R11, R0, PT ;  /* 0x000000000b00720c */ /* 0x000fca0003f24070 */
[----:B------:R-:W-:Y:S02]  /*2ab0*/  @!P3 IMAD.IADD R26, R26, 0x1, -R15 ;  /* 0x000000011a1ab824 */ /* 0x000fe400078e0a0f */
[----:B0-----:R-:W-:Y:S01]  /*2ac0*/  HFMA2 R34, -RZ, RZ, 0, 0 ;  /* 0x00000000ff227431 */ /* 0x001fe200000001ff */
[----:B------:R-:W0:Y:S01]  /*2ad0*/  F2I.FTZ.U32.TRUNC.NTZ R27, R27 ;  /* 0x0000001b001b7305 */ /* 0x000e22000021f000 */
[--C-:B---3--:R-:W-:Y:S01]  /*2ae0*/  IMAD.MOV R16, RZ, RZ, -R35.reuse ;  /* 0x000000ffff107224 */ /* 0x108fe200078e0a23 */
[----:B------:R-:W-:Y:S01]  /*2af0*/  ISETP.GE.U32.AND P6, PT, R26, R15, PT ;  /* 0x0000000f1a00720c */ /* 0x000fe20003fc6070 */
[----:B------:R-:W-:Y:S01]  /*2b00*/  @!P3 VIADD R31, R31, 0x1 ;  /* 0x000000011f1fb836 */ /* 0x000fe20000000000 */
[----:B------:R-:W-:Y:S01]  /*2b10*/  LOP3.LUT R26, R33, R12, RZ, 0x3c, !PT ;  /* 0x0000000c211a7212 */ /* 0x000fe200078e3cff */
[----:B------:R-:W-:Y:S01]  /*2b20*/  IMAD R17, R16, R13, RZ ;  /* 0x0000000d10117224 */ /* 0x000fe200078e02ff */
[-C--:B------:R-:W-:Y:S01]  /*2b30*/  @!P1 IADD3 R0, PT, PT, R0, -R11.reuse, RZ ;  /* 0x8000000b00009210 */ /* 0x080fe20007ffe0ff */
[----:B------:R-:W-:Y:S01]  /*2b40*/  @!P1 VIADD R37, R37, 0x1 ;  /* 0x0000000125259836 */ /* 0x000fe20000000000 */
[----:B------:R-:W-:Y:S01]  /*2b50*/  ISETP.GE.AND P2, PT, R26, RZ, PT ;  /* 0x000000ff1a00720c */ /* 0x000fe20003f46270 */
[----:B-1----:R-:W-:Y:S01]  /*2b60*/  VIADD R29, R29, 0xffffffe ;  /* 0x0ffffffe1d1d7836 */ /* 0x002fe20000000000 */
[----:B------:R-:W-:Y:S01]  /*2b70*/  ISETP.GE.U32.AND P4, PT, R0, R11, PT ;  /* 0x0000000b0000720c */ /* 0x000fe20003f86070 */
[----:B------:R-:W-:Y:S01]  /*2b80*/  IMAD.HI.U32 R17, R35, R17, R34 ;  /* 0x0000001123117227 */ /* 0x000fe200078e0022 */
[----:B------:R-:W-:Y:S01]  /*2b90*/  LOP3.LUT R16, R14, R7, RZ, 0x3c, !PT ;  /* 0x000000070e107212 */ /* 0x000fe200078e3cff */
[----:B------:R-:W1:Y:S01]  /*2ba0*/  F2I.FTZ.U32.TRUNC.NTZ R35, R29 ;  /* 0x0000001d00237305 */ /* 0x000e62000021f000 */
[----:B------:R-:W-:Y:S01]  /*2bb0*/  IABS R0, R18 ;  /* 0x0000001200007213 */ /* 0x000fe20000000000 */
[--C-:B0-----:R-:W-:Y:S01]  /*2bc0*/  IMAD.MOV R15, RZ, RZ, -R27.reuse ;  /* 0x000000ffff0f7224 */ /* 0x101fe200078e0a1b */
[----:B------:R-:W-:Y:S01]  /*2bd0*/  ISETP.GE.AND P0, PT, R16, RZ, PT ;  /* 0x000000ff1000720c */ /* 0x000fe20003f06270 */
[----:B------:R-:W-:Y:S01]  /*2be0*/  IMAD.MOV.U32 R26, RZ, RZ, RZ ;  /* 0x000000ffff1a7224 */ /* 0x000fe200078e00ff */
[----:B------:R-:W-:Y:S01]  /*2bf0*/  IABS R11, R3 ;  /* 0x00000003000b7213 */ /* 0x000fe20000000000 */
[----:B------:R-:W-:Y:S01]  /*2c00*/  IMAD R15, R15, R20, RZ ;  /* 0x000000140f0f7224 */ /* 0x000fe200078e02ff */
[----:B------:R-:W-:Y:S01]  /*2c10*/  ISETP.NE.AND P1, PT, R7, RZ, PT ;  /* 0x000000ff0700720c */ /* 0x000fe20003f25270 */
[----:B------:R-:W-:Y:S01]  /*2c20*/  IMAD.MOV R0, RZ, RZ, -R0 ;  /* 0x000000ffff007224 */ /* 0x000fe200078e0a00 */
[----:B------:R-:W-:Y:S01]  /*2c30*/  @P6 IADD3 R31, PT, PT, R31, 0x1, RZ ;  /* 0x000000011f1f6810 */ /* 0x000fe20007ffe0ff */
[----:B------:R-:W-:Y:S01]  /*2c40*/  IMAD.HI.U32 R15, R27, R15, R26 ;  /* 0x0000000f1b0f7227 */ /* 0x000fe200078e001a */
[----:B------:R-:W-:-:S03]  /*2c50*/  IABS R26, R9 ;  /* 0x00000009001a7213 */ /* 0x000fc60000000000 */
[----:B------:R-:W-:Y:S01]  /*2c60*/  @P4 VIADD R37, R37, 0x1 ;  /* 0x0000000125254836 */ /* 0x000fe20000000000 */
[----:B-1----:R-:W-:Y:S01]  /*2c70*/  IADD3 R16, PT, PT, RZ, -R35, RZ ;  /* 0x80000023ff107210 */ /* 0x002fe20007ffe0ff */
[----:B------:R-:W-:-:S03]  /*2c80*/  IMAD.HI.U32 R15, R15, R11, RZ ;  /* 0x0000000b0f0f7227 */ /* 0x000fc600078e00ff */
[----:B------:R-:W-:Y:S01]  /*2c90*/  @!P0 IADD3 R37, PT, PT, -R37, RZ, RZ ;  /* 0x000000ff25258210 */ /* 0x000fe20007ffe1ff */
[----:B------:R-:W-:Y:S01]  /*2ca0*/  IMAD R11, R15, R0, R11 ;  /* 0x000000000f0b7224 */ /* 0x000fe200078e020b */
[----:B------:R-:W-:Y:S01]  /*2cb0*/  @!P1 LOP3.LUT R37, RZ, R7, RZ, 0x33, !PT ;  /* 0x00000007ff259212 */ /* 0x000fe200078e33ff */
[----:B------:R-:W-:Y:S01]  /*2cc0*/  IMAD R27, R16, R21, RZ ;  /* 0x00000015101b7224 */ /* 0x000fe200078e02ff */
[----:B------:R-:W-:Y:S01]  /*2cd0*/  IABS R0, R6 ;  /* 0x0000000600007213 */ /* 0x000fe20000000000 */
[----:B------:R-:W-:Y:S01]  /*2ce0*/  @!P2 IMAD.MOV R31, RZ, RZ, -R31 ;  /* 0x000000ffff1fa224 */ /* 0x000fe200078e0a1f */
[----:B------:R-:W-:Y:S01]  /*2cf0*/  @!P5 LOP3.LUT R31, RZ, R12, RZ, 0x33, !PT ;  /* 0x0000000cff1fd212 */ /* 0x000fe200078e33ff */
[----:B------:R-:W-:Y:S01]  /*2d00*/  IMAD.HI.U32 R34, R35, R27, R34 ;  /* 0x0000001b23227227 */ /* 0x000fe200078e0022 */
[----:B------:R-:W-:Y:S02]  /*2d10*/  ISETP.GT.U32.AND P4, PT, R20, R11, PT ;  /* 0x0000000b1400720c */ /* 0x000fe40003f84070 */
[----:B------:R-:W-:Y:S01]  /*2d20*/  IABS R27, R31 ;  /* 0x0000001f001b7213 */ /* 0x000fe20000000000 */
[----:B------:R-:W-:Y:S01]  /*2d30*/  IMAD.MOV R26, RZ, RZ, -R26 ;  /* 0x000000ffff1a7224 */ /* 0x000fe200078e0a1a */
[----:B------:R-:W-:Y:S01]  /*2d40*/  IABS R16, R37 ;  /* 0x0000002500107213 */ /* 0x000fe20000000000 */
[----:B------:R-:W-:-:S02]  /*2d50*/  IMAD.MOV R0, RZ, RZ, -R0 ;  /* 0x000000ffff007224 */ /* 0x000fc400078e0a00 */
[----:B------:R-:W-:-:S04]  /*2d60*/  IMAD.HI.U32 R17, R17, R27, RZ ;  /* 0x0000001b11117227 */ /* 0x000fc800078e00ff */
[----:B------:R-:W-:Y:S02]  /*2d70*/  IMAD.HI.U32 R29, R34, R16, RZ ;  /* 0x00000010221d7227 */ /* 0x000fe400078e00ff */
[----:B------:R-:W-:Y:S02]  /*2d80*/  @!P4 IADD3 R11, PT, PT, R11, -R20, RZ ;  /* 0x800000140b0bc210 */ /* 0x000fe40007ffe0ff */
[----:B------:R-:W-:Y:S02]  /*2d90*/  IMAD R26, R17, R26, R27 ;  /* 0x0000001a111a7224 */ /* 0x000fe400078e021b */
[----:B------:R-:W-:Y:S01]  /*2da0*/  IMAD R16, R29, R0, R16 ;  /* 0x000000001d107224 */ /* 0x000fe200078e0210 */
[----:B------:R-:W-:Y:S01]  /*2db0*/  ISETP.GE.U32.AND P2, PT, R11, R20, PT ;  /* 0x000000140b00720c */ /* 0x000fe20003f46070 */
[----:B------:R-:W-:Y:S01]  /*2dc0*/  @!P4 VIADD R15, R15, 0x1 ;  /* 0x000000010f0fc836 */ /* 0x000fe20000000000 */
[----:B------:R-:W-:Y:S02]  /*2dd0*/  ISETP.GT.U32.AND P3, PT, R13, R26, PT ;  /* 0x0000001a0d00720c */ /* 0x000fe40003f64070 */
[----:B------:R-:W-:-:S02]  /*2de0*/  LOP3.LUT R0, R3, R18, RZ, 0x3c, !PT ;  /* 0x0000001203007212 */ /* 0x000fc400078e3cff */
[----:B------:R-:W-:Y:S02]  /*2df0*/  ISETP.GT.U32.AND P1, PT, R21, R16, PT ;  /* 0x000000101500720c */ /* 0x000fe40003f24070 */
[----:B------:R-:W-:Y:S01]  /*2e00*/  ISETP.GE.AND P0, PT, R0, RZ, PT ;  /* 0x000000ff0000720c */ /* 0x000fe20003f06270 */
[----:B------:R-:W-:Y:S01]  /*2e10*/  IMAD.MOV R0, RZ, RZ, -R31 ;  /* 0x000000ffff007224 */ /* 0x000fe200078e0a1f */
[----:B------:R-:W-:Y:S02]  /*2e20*/  ISETP.NE.AND P4, PT, R18, RZ, PT ;  /* 0x000000ff1200720c */ /* 0x000fe40003f85270 */
[----:B------:R-:W-:Y:S01]  /*2e30*/  LOP3.LUT R11, R31, R9, RZ, 0x3c, !PT ;  /* 0x000000091f0b7212 */ /* 0x000fe200078e3cff */
[----:B------:R-:W-:Y:S01]  /*2e40*/  IMAD R0, R12, R0, R33 ;  /* 0x000000000c007224 */ /* 0x000fe200078e0221 */
[----:B------:R-:W-:Y:S01]  /*2e50*/  @P2 IADD3 R15, PT, PT, R15, 0x1, RZ ;  /* 0x000000010f0f2810 */ /* 0x000fe20007ffe0ff */
[----:B------:R-:W-:Y:S01]  /*2e60*/  @!P3 IMAD.IADD R26, R26, 0x1, -R13 ;  /* 0x000000011a1ab824 */ /* 0x000fe200078e0a0d */
[----:B------:R-:W-:Y:S01]  /*2e70*/  ISETP.GE.AND P2, PT, R11, RZ, PT ;  /* 0x000000ff0b00720c */ /* 0x000fe20003f46270 */
[----:B------:R-:W-:Y:S01]  /*2e80*/  @!P3 VIADD R17, R17, 0x1 ;  /* 0x000000011111b836 */ /* 0x000fe20000000000 */
[----:B------:R-:W-:Y:S01]  /*2e90*/  LOP3.LUT R11, R37, R6, RZ, 0x3c, !PT ;  /* 0x00000006250b7212 */ /* 0x000fe200078e3cff */
[----:B------:R-:W-:Y:S01]  /*2ea0*/  @!P1 IMAD.IADD R16, R16, 0x1, -R21 ;  /* 0x0000000110109824 */ /* 0x000fe200078e0a15 */
[----:B------:R-:W-:Y:S01]  /*2eb0*/  ISETP.GE.U32.AND P6, PT, R26, R13, PT ;  /* 0x0000000d1a00720c */ /* 0x000fe20003fc6070 */
[----:B------:R-:W-:Y:S01]  /*2ec0*/  @!P1 VIADD R29, R29, 0x1 ;  /* 0x000000011d1d9836 */ /* 0x000fe20000000000 */
[----:B------:R-:W-:-:S02]  /*2ed0*/  @!P0 IADD3 R15, PT, PT, -R15, RZ, RZ ;  /* 0x000000ff0f0f8210 */ /* 0x000fc40007ffe1ff */
[----:B------:R-:W-:Y:S02]  /*2ee0*/  @!P4 LOP3.LUT R15, RZ, R18, RZ, 0x33, !PT ;  /* 0x00000012ff0fc212 */ /* 0x000fe400078e33ff */
        /* <DEDUP_REMOVED lines=26> */
[----:B------:R-:W-:Y:S02]  /*3090*/  IMAD R3, R10, UR9, RZ ;  /* 0x000000090a037c24 */ /* 0x000fe4000f8e02ff */
[----:B------:R-:W-:Y:S01]  /*30a0*/  IMAD R2, R6, R2, R37 ;  /* 0x0000000206027224 */ /* 0x000fe200078e0225 */
        /* <DEDUP_REMOVED lines=13> */
.L_x_327:
[----:B------:R-:W0:Y:S01]  /*3180*/  LDC.64 R2, c[0x0][0x420] ;  /* 0x00010800ff027b82 */ /* 0x000e220000000a00 */
[----:B------:R-:W-:-:S05]  /*3190*/  IADD3 R0, PT, PT, R28, UR6, RZ ;  /* 0x000000061c007c10 */ /* 0x000fca000fffe0ff */
[----:B0-----:R-:W-:-:S05]  /*31a0*/  IMAD.WIDE.U32 R2, R0, 0x4, R2 ;  /* 0x0000000400027825 */ /* 0x001fca00078e0002 */
[----:B------:R1:W-:Y:S02]  /*31b0*/  STG.E desc[UR12][R2.64], R22 ;  /* 0x0000001602007986 */ /* 0x0003e4000c10190c */
.L_x_326:
[----:B------:R-:W-:Y:S05]  /*31c0*/  BSYNC.RECONVERGENT B1 ;  /* 0x0000000000017941 */ /* 0x000fea0003800200 */
.L_x_325:
[----:B------:R-:W2:Y:S01]  /*31d0*/  LDCU UR14, c[0x0][0x534] ;  /* 0x0000a680ff0e77ac */ /* 0x000ea20008000800 */
[C---:B------:R-:W-:Y:S01]  /*31e0*/  LOP3.LUT R0, R19.reuse, 0x7, RZ, 0xc0, !PT ;  /* 0x0000000713007812 */ /* 0x040fe200078ec0ff */
[----:B------:R-:W-:Y:S01]  /*31f0*/  IMAD.SHL.U32 R15, R19, 0x4, RZ ;  /* 0x00000004130f7824 */ /* 0x000fe200078e00ff */
[----:B------:R-:W-:Y:S01]  /*3200*/  CS2R R4, SRZ ;  /* 0x0000000000047805 */ /* 0x000fe2000001ff00 */
[----:B------:R-:W3:Y:S01]  /*3210*/  LDCU UR9, c[0x0][0x44c] ;  /* 0x00008980ff0977ac */ /* 0x000ee20008000800 */
[----:B01----:R-:W-:Y:S02]  /*3220*/  LOP3.LUT R2, R0, 0x8, RZ, 0xfc, !PT ;  /* 0x0000000800027812 */ /* 0x003fe400078efcff */
[----:B------:R-:W-:Y:S02]  /*3230*/  CS2R R10, SRZ ;  /* 0x00000000000a7805 */ /* 0x000fe4000001ff00 */
[----:B------:R-:W-:Y:S01]  /*3240*/  LOP3.LUT R15, R15, 0x1c, RZ, 0xc0, !PT ;  /* 0x0000001c0f0f7812 */ /* 0x000fe200078ec0ff */
[----:B------:R-:W-:-:S04]  /*3250*/  IMAD.MOV.U32 R13, RZ, RZ, RZ ;  /* 0x000000ffff0d7224 */ /* 0x000fc800078e00ff */
[----:B------:R-:W-:Y:S01]  /*3260*/  IMAD R30, R28, 0x60, R15 ;  /* 0x000000601c1e7824 */ /* 0x000fe200078e020f */
[----:B--2---:R-:W-:Y:S01]  /*3270*/  ISETP.GE.AND P1, PT, R0, UR14, PT ;  /* 0x0000000e00007c0c */ /* 0x004fe2000bf26270 */
[----:B------:R-:W-:Y:S01]  /*3280*/  UISETP.GE.AND UP0, UPT, UR14, 0x1, UPT ;  /* 0x000000010e00788c */ /* 0x000fe2000bf06270 */
[----:B------:R-:W-:Y:S02]  /*3290*/  ISETP.GE.AND P0, PT, R2, UR14, PT ;  /* 0x0000000e02007c0c */ /* 0x000fe4000bf06270 */
[----:B------:R-:W-:Y:S02]  /*32a0*/  CS2R R2, SRZ ;  /* 0x0000000000027805 */ /* 0x000fe4000001ff00 */
[C---:B------:R-:W-:Y:S01]  /*32b0*/  ISETP.GT.U32.OR P1, PT, R19.reuse, 0x7f, P1 ;  /* 0x0000007f1300780c */ /* 0x040fe20000f24470 */
[----:B---3--:R-:W-:Y:S01]  /*32c0*/  UIMAD UR4, UR6, UR9, URZ ;  /* 0x00000009060472a4 */ /* 0x008fe2000f8e02ff */
[----:B------:R-:W-:-:S05]  /*32d0*/  ISETP.GT.U32.OR P0, PT, R19, 0x7f, P0 ;  /* 0x0000007f1300780c */ /* 0x000fca0000704470 */
[----:B------:R-:W-:-:S06]  /*32e0*/  IMAD.U32 R12, RZ, RZ, UR4 ;  /* 0x00000004ff0c7e24 */ /* 0x000fcc000f8e00ff */
[----:B------:R-:W-:Y:S01]  /*32f0*/  @!P1 FADD.FTZ R7, -R22, R24 ;  /* 0x0000001816079221 */ /* 0x000fe20000010100 */
[----:B------:R-:W-:Y:S02]  /*3300*/  @!P1 IMAD R6, R0, 0x44, R25 ;  /* 0x0000004400069824 */ /* 0x000fe400078e0219 */
[----:B------:R-:W-:Y:S01]  /*3310*/  @!P0 FADD.FTZ R22, -R22, R23 ;  /* 0x0000001716168221 */ /* 0x000fe20000010100 */
[----:B------:R-:W-:Y:S02]  /*3320*/  @!P0 IMAD R25, R0, 0x44, R25 ;  /* 0x0000004400198824 */ /* 0x000fe400078e0219 */
[----:B------:R-:W-:Y:S01]  /*3330*/  @!P1 FMUL.FTZ R7, R7, 1.4426950216293334961 ;  /* 0x3fb8aa3b07079820 */ /* 0x000fe20000410000 */
[----:B------:R-:W-:Y:S02]  /*3340*/  IMAD.MOV.U32 R0, RZ, RZ, RZ ;  /* 0x000000ffff007224 */ /* 0x000fe400078e00ff */
[----:B------:R-:W-:-:S03]  /*3350*/  @!P0 FMUL.FTZ R8, R22, 1.4426950216293334961 ;  /* 0x3fb8aa3b16088820 */ /* 0x000fc60000410000 */
[----:B------:R-:W0:Y:S04]  /*3360*/  @!P1 MUFU.EX2 R7, R7 ;  /* 0x0000000700079308 */ /* 0x000e280000000800 */
[----:B------:R-:W1:Y:S01]  /*3370*/  @!P0 MUFU.EX2 R8, R8 ;  /* 0x0000000800088308 */ /* 0x000e620000000800 */
[----:B0-----:R0:W-:Y:S04]  /*3380*/  @!P1 STS [R6], R7 ;  /* 0x0000000706009388 */ /* 0x0011e80000000800 */
[----:B-1----:R1:W-:Y:S01]  /*3390*/  @!P0 STS [R25+0x220], R8 ;  /* 0x0002200819008388 */ /* 0x0023e20000000800 */
[----:B------:R-:W-:Y:S01]  /*33a0*/  BAR.SYNC.DEFER_BLOCKING 0x0 ;  /* 0x0000000000007b1d */ /* 0x000fe20000010000 */
[----:B------:R-:W-:-:S04]  /*33b0*/  IADD3 R30, P0, PT, R30, UR4, RZ ;  /* 0x000000041e1e7c10 */ /* 0x000fc8000ff1e0ff */
        /* <DEDUP_REMOVED lines=8> */
[----:B------:R-:W-:Y:S01]  /*3440*/  UISETP.GE.U32.AND UP1, UPT, UR14, 0x4, UPT ;  /* 0x000000040e00788c */ /* 0x000fe2000bf26070 */
[----:B------:R-:W-:Y:S01]  /*3450*/  IMAD.MOV.U32 R0, RZ, RZ, RZ ;  /* 0x000000ffff007224 */ /* 0x000fe200078e00ff */
[----:B------:R-:W-:Y:S02]  /*3460*/  CS2R R24, SRZ ;  /* 0x0000000000187805 */ /* 0x000fe4000001ff00 */
[----:B------:R-:W-:Y:S02]  /*3470*/  CS2R R22, SRZ ;  /* 0x0000000000167805 */ /* 0x000fe4000001ff00 */
[----:B------:R-:W-:-:S02]  /*3480*/  CS2R R20, SRZ ;  /* 0x0000000000147805 */ /* 0x000fc4000001ff00 */
[----:B------:R-:W-:Y:S01]  /*3490*/  CS2R R18, SRZ ;  /* 0x0000000000127805 */ /* 0x000fe2000001ff00 */
[----:B------:R-:W-:Y:S02]  /*34a0*/  UIADD3 UR8, UPT, UPT, UR7, -UR6, URZ ;  /* 0x8000000607087290 */ /* 0x000fe4000fffe0ff */
[----:B------:R-:W-:Y:S01]  /*34b0*/  UIMAD UR9, UR7, UR9, URZ ;  /* 0x00000009070972a4 */ /* 0x000fe2000f8e02ff */
[----:B0-----:R-:W-:Y:S01]  /*34c0*/  LEA R30, P0, R30, UR4, 0x2 ;  /* 0x000000041e1e7c11 */ /* 0x001fe2000f8010ff */
[----:B------:R-:W-:-:S03]  /*34d0*/  ULOP3.LUT UR4, UR14, 0x3, URZ, 0xc0, !UPT ;  /* 0x000000030e047892 */ /* 0x000fc6000f8ec0ff */
[----:B------:R-:W-:Y:S02]  /*34e0*/  IADD3.X R31, PT, PT, R17, UR5, RZ, P0, !PT ;  /* 0x00000005111f7c10 */ /* 0x000fe400087fe4ff */
[----:B------:R-:W-:Y:S01]  /*34f0*/  CS2R R16, SRZ ;  /* 0x0000000000107805 */ /* 0x000fe2000001ff00 */
[----:B------:R-:W-:Y:S01]  /*3500*/  UISETP.NE.AND UP0, UPT, UR4, URZ, UPT ;  /* 0x000000ff0400728c */ /* 0x000fe2000bf05270 */
[----:B------:R-:W-:Y:S10]  /*3510*/  BRA.U !UP1, `(.L_x_334) ;  /* 0x0000000509787547 */ /* 0x000ff4000b800000 */
[----:B------:R-:W0:Y:S01]  /*3520*/  S2UR UR5, SR_CgaCtaId ;  /* 0x00000000000579c3 */ /* 0x000e220000008800 */
[----:B------:R-:W-:Y:S01]  /*3530*/  UMOV UR11, 0x400 ;  /* 0x00000400000b7882 */ /* 0x000fe20000000000 */
[----:B------:R-:W-:Y:S01]  /*3540*/  ULOP3.LUT UR14, UR14, 0x7ffffffc, URZ, 0xc0, !UPT ;  /* 0x7ffffffc0e0e7892 */ /* 0x000fe2000f8ec0ff */
[----:B------:R-:W-:Y:S01]  /*3550*/  ISETP.GE.AND P1, PT, R28, UR8, PT ;  /* 0x000000081c007c0c */ /* 0x000fe2000bf26270 */
[----:B------:R-:W-:Y:S01]  /*3560*/  IMAD.MOV.U32 R0, RZ, RZ, RZ ;  /* 0x000000ffff007224 */ /* 0x000fe200078e00ff */
[----:B------:R-:W-:Y:S02]  /*3570*/  CS2R R2, SRZ ;  /* 0x0000000000027805 */ /* 0x000fe4000001ff00 */
[----:B------:R-:W-:Y:S02]  /*3580*/  CS2R R4, SRZ ;  /* 0x0000000000047805 */ /* 0x000fe4000001ff00 */
[----:B------:R-:W-:Y:S02]  /*3590*/  CS2R R6, SRZ ;  /* 0x0000000000067805 */ /* 0x000fe4000001ff00 */
[----:B------:R-:W-:-:S02]  /*35a0*/  CS2R R8, SRZ ;  /* 0x0000000000087805 */ /* 0x000fc4000001ff00 */
[----:B------:R-:W-:Y:S01]  /*35b0*/  CS2R R10, SRZ ;  /* 0x00000000000a7805 */ /* 0x000fe2000001ff00 */
[----:B------:R-:W-:Y:S01]  /*35c0*/  IMAD.MOV.U32 R13, RZ, RZ, RZ ;  /* 0x000000ffff0d7224 */ /* 0x000fe200078e00ff */
[----:B------:R-:W-:Y:S01]  /*35d0*/  UIMAD.WIDE UR16, UR9, 0xc, URZ ;  /* 0x0000000c091078a5 */ /* 0x000fe2000f8e02ff */
[----:B------:R-:W-:Y:S01]  /*35e0*/  IMAD.U32 R29, RZ, RZ, UR14 ;  /* 0x0000000eff1d7e24 */ /* 0x000fe2000f8e00ff */
[----:B0-----:R-:W-:Y:S02]  /*35f0*/  ULEA UR5, UR5, UR11, 0x18 ;  /* 0x0000000b05057291 */ /* 0x001fe4000f8ec0ff */
[----:B------:R-:W-:-:S04]  /*3600*/  UIADD3 UR11, UPT, UPT, -UR14, URZ, URZ ;  /* 0x000000ff0e0b7290 */ /* 0x000fc8000fffe1ff */
[----:B------:R-:W-:-:S05]  /*3610*/  LEA R14, R28, UR5, 0x2 ;  /* 0x000000051c0e7c11 */ /* 0x000fca000f8e10ff */
[----:B------:R-:W-:-:S07]  /*3620*/  VIADD R14, R14, 0x88 ;  /* 0x000000880e0e7836 */ /* 0x000fce0000000000 */
.L_x_335:
[----:B------:R-:W2:Y:S01]  /*3630*/  @!P1 LDG.E.128 R16, desc[UR12][R30.64] ;  /* 0x0000000c1e109981 */ /* 0x000ea2000c1e1d00 */
[----:B------:R-:W-:Y:S01]  /*3640*/  MOV R35, UR9 ;  /* 0x0000000900237c02 */ /* 0x000fe20008000f00 */
[----:B------:R-:W-:Y:S01]  /*3650*/  UIADD3 UR11, UPT, UPT, UR11, 0x4, URZ ;  /* 0x000000040b0b7890 */ /* 0x000fe2000fffe0ff */
[----:B------:R-:W-:Y:S01]  /*3660*/  MOV R37, UR9 ;  /* 0x0000000900257c02 */ /* 0x000fe20008000f00 */
[----:B------:R-:W2:Y:S02]  /*3670*/  LDS R12, [R14+-0x88] ;  /* 0xffff78000e0c7984 */ /* 0x000ea40000000800 */
[--C-:B------:R-:W-:Y:S01]  /*3680*/  @!P1 IMAD.WIDE R32, R35, 0x4, R30.reuse ;  /* 0x0000000423209825 */ /* 0x100fe200078e021e */
[----:B------:R-:W-:Y:S01]  /*3690*/  UISETP.NE.AND UP1, UPT, UR11, URZ, UPT ;  /* 0x000000ff0b00728c */ /* 0x000fe2000bf25270 */
[----:B------:R-:W3:Y:S02]  /*36a0*/  @!P1 LDG.E.128 R20, desc[UR12][R30.64+0x80] ;  /* 0x0000800c1e149981 */ /* 0x000ee4000c1e1d00 */
[----:B------:R-:W-:Y:S02]  /*36b0*/  @!P1 IMAD.WIDE R34, R37, 0x8, R30 ;  /* 0x0000000825229825 */ /* 0x000fe400078e021e */
[----:B------:R-:W4:Y:S02]  /*36c0*/  @!P1 LDG.E.128 R24, desc[UR12][R30.64+0x100] ;  /* 0x0001000c1e189981 */ /* 0x000f24000c1e1d00 */
        /* <DEDUP_REMOVED lines=16> */
[----:B0-----:R-:W-:Y:S04]  /*37d0*/  @!P1 IADD3 R32, P0, PT, R30, UR16, RZ ;  /* 0x000000101e209c10 */ /* 0x001fe8000ff1e0ff */
[----:B------:R-:W-:Y:S02]  /*37e0*/  @!P1 IADD3.X R33, PT, PT, R31, UR17, RZ, P0, !PT ;  /* 0x000000111f219c10 */ /* 0x000fe400087fe4ff */
[----:B------:R-:W-:Y:S01]  /*37f0*/  LEA R30, P0, R37, R30, 0x4 ;  /* 0x0000001e251e7211 */ /* 0x000fe200078020ff */
        /* <DEDUP_REMOVED lines=14> */
[----:B------:R0:W4:Y:S04]  /*38e0*/  @!P1 LDG.E.128 R24, desc[UR12][R34.64+0x100] ;  /* 0x0001000c22189981 */ /* 0x000128000c1e1d00 */
[----:B------:R-:W2:Y:S01]  /*38f0*/  LDS R12, [R14] ;  /* 0x000000000e0c7984 */ /* 0x000ea20000000800 */
[----:B0-----:R-:W-:Y:S04]  /*3900*/  MOV R35, UR9 ;  /* 0x0000000900237c02 */ /* 0x001fe80008000f00 */
        /* <DEDUP_REMOVED lines=31> */
.L_x_334:
[----:B------:R-:W-:Y:S05]  /*3b00*/  BRA.U !UP0, `(.L_x_333) ;  /* 0x0000000108807547 */ /* 0x000fea000b800000 */
[----:B------:R-:W0:Y:S01]  /*3b10*/  S2UR UR5, SR_CgaCtaId ;  /* 0x00000000000579c3 */ /* 0x000e220000008800 */
[----:B------:R-:W-:Y:S01]  /*3b20*/  UMOV UR11, 0x400 ;  /* 0x00000400000b7882 */ /* 0x000fe20000000000 */
[----:B------:R-:W-:Y:S01]  /*3b30*/  IMAD R29, R29, 0x11, R28 ;  /* 0x000000111d1d7824 */ /* 0x000fe200078e021c */
[----:B------:R-:W-:Y:S01]  /*3b40*/  IADD3 R30, P1, PT, R30, 0x100, RZ ;  /* 0x000001001e1e7810 */ /* 0x000fe20007f3e0ff */
[----:B------:R-:W-:Y:S01]  /*3b50*/  UIMAD.WIDE UR14, UR9, 0x4, URZ ;  /* 0x00000004090e78a5 */ /* 0x000fe2000f8e02ff */
[----:B------:R-:W-:Y:S01]  /*3b60*/  ISETP.GE.AND P0, PT, R28, UR8, PT ;  /* 0x000000081c007c0c */ /* 0x000fe2000bf06270 */
[----:B------:R-:W-:Y:S02]  /*3b70*/  UIADD3 UR4, UPT, UPT, -UR4, URZ, URZ ;  /* 0x000000ff04047290 */ /* 0x000fe4000fffe1ff */
[----:B------:R-:W-:Y:S01]  /*3b80*/  IMAD.X R31, RZ, RZ, R31, P1 ;  /* 0x000000ffff1f7224 */ /* 0x000fe200008e061f */
[----:B0-----:R-:W-:-:S06]  /*3b90*/  ULEA UR5, UR5, UR11, 0x18 ;  /* 0x0000000b05057291 */ /* 0x001fcc000f8ec0ff */
[----:B------:R-:W-:-:S07]  /*3ba0*/  LEA R14, R29, UR5, 0x2 ;  /* 0x000000051d0e7c11 */ /* 0x000fce000f8e10ff */
.L_x_336:
[----:B------:R-:W2:Y:S01]  /*3bb0*/  @!P0 LDG.E.128 R16, desc[UR12][R30.64+-0x100] ;  /* 0xffff000c1e108981 */ /* 0x000ea2000c1e1d00 */
[----:B------:R-:W-:Y:S03]  /*3bc0*/  UIADD3 UR4, UPT, UPT, UR4, 0x1, URZ ;  /* 0x0000000104047890 */ /* 0x000fe6000fffe0ff */
[----:B------:R-:W3:Y:S01]  /*3bd0*/  @!P0 LDG.E.128 R20, desc[UR12][R30.64+-0x80] ;  /* 0xffff800c1e148981 */ /* 0x000ee2000c1e1d00 */
[----:B------:R-:W-:Y:S03]  /*3be0*/  UISETP.NE.AND UP0, UPT, UR4, URZ, UPT ;  /* 0x000000ff0400728c */ /* 0x000fe6000bf05270 */
[----:B------:R0:W4:Y:S04]  /*3bf0*/  @!P0 LDG.E.128 R24, desc[UR12][R30.64] ;  /* 0x0000000c1e188981 */ /* 0x000128000c1e1d00 */
[----:B------:R1:W2:Y:S01]  /*3c00*/  LDS R12, [R14] ;  /* 0x000000000e0c7984 */ /* 0x0002a20000000800 */
[----:B0-----:R-:W-:Y:S02]  /*3c10*/  IADD3 R30, P1, PT, R30, UR14, RZ ;  /* 0x0000000e1e1e7c10 */ /* 0x001fe4000ff3e0ff */
[----:B-1----:R-:W-:Y:S02]  /*3c20*/  IADD3 R14, PT, PT, R14, 0x44, RZ ;  /* 0x000000440e0e7810 */ /* 0x002fe40007ffe0ff */
[----:B------:R-:W-:Y:S01]  /*3c30*/  IADD3.X R31, PT, PT, R31, UR15, RZ, P1, !PT ;  /* 0x0000000f1f1f7c10 */ /* 0x000fe20008ffe4ff */
        /* <DEDUP_REMOVED lines=13> */
.L_x_333:
[----:B------:R-:W-:-:S04]  /*3d10*/  IADD3 R28, PT, PT, R28, UR6, RZ ;  /* 0x000000061c1c7c10 */ /* 0x000fc8000fffe0ff */
[----:B------:R-:W-:-:S13]  /*3d20*/  ISETP.GE.AND P0, PT, R28, UR7, PT ;  /* 0x000000071c007c0c */ /* 0x000fda000bf06270 */
[----:B------:R-:W-:Y:S05]  /*3d30*/  @P0 EXIT ;  /* 0x000000000000094d */ /* 0x000fea0003800000 */
[----:B------:R-:W-:Y:S01]  /*3d40*/  IABS R18, UR10 ;  /* 0x0000000a00127c13 */ /* 0x000fe20008000000 */
[----:B------:R-:W0:Y:S01]  /*3d50*/  LDC R17, c[0x0][0x434] ;  /* 0x00010d00ff117b82 */ /* 0x000e220000000800 */
[----:B------:R-:W-:Y:S01]  /*3d60*/  IABS R20, R28 ;  /* 0x0000001c00147213 */ /* 0x000fe20000000000 */
[----:B------:R-:W1:Y:S01]  /*3d70*/  LDCU.128 UR4, c[0x0][0x400] ;  /* 0x00008000ff0477ac */ /* 0x000e620008000c00 */
[----:B------:R-:W2:Y:S01]  /*3d80*/  I2F.RP R16, R18 ;  /* 0x0000001200107306 */ /* 0x000ea20000209400 */
        /* <DEDUP_REMOVED lines=10> */
[----:B--2---:R-:W-:Y:S01]  /*3e30*/  VIADD R22, R22, 0xffffffe ;  /* 0x0ffffffe16167836 */ /* 0x004fe20000000000 */
        /* <DEDUP_REMOVED lines=18> */
[----:B------:R0:W2:Y:S10]  /*3f60*/  F2I.FTZ.U32.TRUNC.NTZ R23, R22 ;  /* 0x0000001600177305 */ /* 0x0000b4000021f000 */
[----:B------:R-:W-:-:S04]  /*3f70*/  @P2 VIADD R19, R19, 0x1 ;  /* 0x0000000113132836 */ /* 0x000fc80000000000 */
[----:B------:R-:W-:Y:S01]  /*3f80*/  @!P0 IMAD.MOV R19, RZ, RZ, -R19 ;  /* 0x000000ffff138224 */ /* 0x000fe200078e0a13 */
[----:B------:R-:W-:Y:S01]  /*3f90*/  @!P1 LOP3.LUT R19, RZ, UR10, RZ, 0x33, !PT ;  /* 0x0000000aff139c12 */ /* 0x000fe2000f8e33ff */
[----:B0-----:R-:W-:Y:S01]  /*3fa0*/  IMAD.MOV.U32 R22, RZ, RZ, RZ ;  /* 0x000000ffff167224 */ /* 0x001fe200078e00ff */
[----:B--2---:R-:W-:-:S03]  /*3fb0*/  IADD3 R21, PT, PT, RZ, -R23, RZ ;  /* 0x80000017ff157210 */ /* 0x004fc60007ffe0ff */
        /* <DEDUP_REMOVED lines=12> */
[----:B-1----:R-:W-:-:S04]  /*4080*/  IMAD R12, R12, UR4, RZ ;  /* 0x000000040c0c7c24 */ /* 0x002fc8000f8e02ff */
        /* <DEDUP_REMOVED lines=30> */
        .weak           $__internal_10_$__cuda_sm20_div_s64
        .type           $__internal_10_$__cuda_sm20_div_s64,@function
        .size           $__internal_10_$__cuda_sm20_div_s64,(.L_x_5454 - $__internal_10_$__cuda_sm20_div_s64)
$__internal_10_$__cuda_sm20_div_s64:
        /* <DEDUP_REMOVED lines=85> */
[----:B------:R-:W-:Y:S06]  /*47c0*/  RET.REL.NODEC R16 `(_ZN5flash32flash_fwd_splitkv_combine_kernelI23Flash_fwd_kernel_traitsILi96ELi64ELi128ELi4ELb0ELb0EN7cutlass6half_tE19Flash_kernel_traitsILi96ELi64ELi128ELi4ES3_EELi16ELi4ELb1EEEvNS_16Flash_fwd_paramsE) ;  /* 0xffffffb8100c7950 */ /* 0x000fec0003c3ffff */
.L_x_337:
        /* <DEDUP_REMOVED lines=11> */
.L_x_5454:


//--------------------- .text._ZN5flash32flash_fwd_splitkv_combine_kernelI23Flash_fwd_kernel_traitsILi96ELi64ELi128ELi4ELb0ELb0EN7cutlass6half_tE19Flash_kernel_traitsILi96ELi64ELi128ELi4ES3_EELi16ELi3ELb1EEEvNS_16Flash_fwd_paramsE --------------------------
	.section	.text._ZN5flash32flash_fwd_splitkv_combine_kernelI23Flash_fwd_kernel_traitsILi96ELi64ELi128ELi4ELb0ELb0EN7cutlass6half_tE19Flash_kernel_traitsILi96ELi64ELi128ELi4ES3_EELi16ELi3ELb1EEEvNS_16Flash_fwd_paramsE,"ax",@progbits
	.align	128
        .global         _ZN5flash32flash_fwd_splitkv_combine_kernelI23Flash_fwd_kernel_traitsILi96ELi64ELi128ELi4ELb0ELb0EN7cutlass6half_tE19Flash_kernel_traitsILi96ELi64ELi128ELi4ES3_EELi16ELi3ELb1EEEvNS_16Flash_fwd_paramsE
        .type           _ZN5flash32flash_fwd_splitkv_combine_kernelI23Flash_fwd_kernel_traitsILi96ELi64ELi128ELi4ELb0ELb0EN7cutlass6half_tE19Flash_kernel_traitsILi96ELi64ELi128ELi4ES3_EELi16ELi3ELb1EEEvNS_16Flash_fwd_paramsE,@function
        .size           _ZN5flash32flash_fwd_splitkv_combine_kernelI23Flash_fwd_kernel_traitsILi96ELi64ELi128ELi4ELb0ELb0EN7cutlass6half_tE19Flash_kernel_traitsILi96ELi64ELi128ELi4ES3_EELi16ELi3ELb1EEEvNS_16Flash_fwd_paramsE,(.L_x_5455 - _ZN5flash32flash_fwd_splitkv_combine_kernelI23Flash_fwd_kernel_traitsILi96ELi64ELi128ELi4ELb0ELb0EN7cutlass6half_tE19Flash_kernel_traitsILi96ELi64ELi128ELi4ES3_EELi16ELi3ELb1EEEvNS_16Flash_fwd_paramsE)
        .other          _ZN5flash32flash_fwd_splitkv_combine_kernelI23Flash_fwd_kernel_traitsILi96ELi64ELi128ELi4ELb0ELb0EN7cutlass6half_tE19Flash_kernel_traitsILi96ELi64ELi128ELi4ES3_EELi16ELi3ELb1EEEvNS_16Flash_fwd_paramsE,@"STO_CUDA_ENTRY STV_DEFAULT"
_ZN5flash32flash_fwd_splitkv_combine_kernelI23Flash_fwd_kernel_traitsILi96ELi64ELi128ELi4ELb0ELb0EN7cutlass6half_tE19Flash_kernel_traitsILi96ELi64ELi128ELi4ES3_EELi16ELi3ELb1EEEvNS_16Flash_fwd_paramsE:
.text._ZN5flash32flash_fwd_splitkv_combine_kernelI23Flash_fwd_kernel_traitsILi96ELi64ELi128ELi4ELb0ELb0EN7cutlass6half_tE19Flash_kernel_traitsILi96ELi64ELi128ELi4ES3_EELi16ELi3ELb1EEEvNS_16Flash_fwd_paramsE:
        /* <DEDUP_REMOVED lines=38> */
.L_x_338:
[----:B------:R-:W-:Y:S01]  /*0260*/  IMAD.U32 R22, RZ, RZ, UR7 ;  /* 0x00000007ff167e24 */ /* 0x000fe2000f8e00ff */
[----:B------:R-:W-:Y:S01]  /*0270*/  MOV R18, UR14 ;  /* 0x0000000e00127c02 */ /* 0x000fe20008000f00 */
[----:B------:R-:W-:Y:S01]  /*0280*/  IMAD.U32 R19, RZ, RZ, UR15 ;  /* 0x0000000fff137e24 */ /* 0x000fe2000f8e00ff */
[----:B------:R-:W-:Y:S02]  /*0290*/  MOV R17, UR8 ;  /* 0x0000000800117c02 */ /* 0x000fe40008000f00 */
[----:B------:R-:W-:Y:S02]  /*02a0*/  MOV R16, 0x2c0 ;  /* 0x000002c000107802 */ /* 0x000fe40000000f00 */
[----:B------:R-:W-:Y:S05]  /*02b0*/  CALL.REL.NOINC `($__internal_11_$__cuda_sm20_div_s64) ;  /* 0x0000003c00807944 */ /* 0x000fea0003c00000 */
[----:B------:R-:W-:-:S07]  /*02c0*/  MOV R13, R19 ;  /* 0x00000013000d7202 */ /* 0x000fce0000000f00 */
.L_x_339:
        /* <DEDUP_REMOVED lines=30> */
.L_x_341:
[----:B------:R-:W-:Y:S01]  /*04b0*/  IMAD.MOV.U32 R22, RZ, RZ, R12 ;  /* 0x000000ffff167224 */ /* 0x000fe200078e000c */
[----:B------:R-:W-:Y:S02]  /*04c0*/  MOV R19, R13 ;  /* 0x0000000d00137202 */ /* 0x000fe40000000f00 */
[----:B------:R-:W-:Y:S02]  /*04d0*/  MOV R16, 0x4f0 ;  /* 0x000004f000107802 */ /* 0x000fe40000000f00 */
[----:B------:R-:W-:Y:S05]  /*04e0*/  CALL.REL.NOINC `($__internal_11_$__cuda_sm20_div_s64) ;  /* 0x0000003800f47944 */ /* 0x000fea0003c00000 */
[----:B------:R-:W-:Y:S02]  /*04f0*/  MOV R24, R12 ;  /* 0x0000000c00187202 */ /* 0x000fe40000000f00 */
[----:B------:R-:W-:Y:S02]  /*0500*/  MOV R25, R19 ;  /* 0x0000001300197202 */ /* 0x000fe40000000f00 */
.L_x_342:
[----:B------:R-:W-:Y:S05]  /*0510*/  BSYNC.RECONVERGENT B0 ;  /* 0x0000000000007941 */ /* 0x000fea0003800200 */
.L_x_340:
        /* <DEDUP_REMOVED lines=36> */
[----:B------:R-:W-:Y:S01]  /*0760*/  IMAD.MOV.U32 R4, RZ, RZ, RZ ;  /* 0x000000ffff047224 */ /* 0x000fe200078e00ff */
[----:B------:R-:W-:Y:S01]  /*0770*/  ISETP.NE.U32.AND P0, PT, R13, RZ, PT ;  /* 0x000000ff0d00720c */ /* 0x000fe20003f05070 */
[----:B------:R-:W-:-:S05]  /*0780*/  IMAD.MOV.U32 R19, RZ, RZ, RZ ;  /* 0x000000ffff137224 */ /* 0x000fca00078e00ff */
[----:B0-----:R-:W0:Y:S02]  /*0790*/  MUFU.RCP R5, R6 ;  /* 0x0000000600057308 */ /* 0x001e240000001000 */
[----:B0-----:R-:W-:-:S06]  /*07a0*/  IADD3 R5, PT, PT, R5, 0xffffffe, RZ ;  /* 0x0ffffffe05057810 */ /* 0x001fcc0007ffe0ff */
[----:B------:R-:W0:Y:S02]  /*07b0*/  F2I.FTZ.U32.TRUNC.NTZ R5, R5 ;  /* 0x0000000500057305 */ /* 0x000e24000021f000 */
[----:B0-----:R-:W-:-:S05]  /*07c0*/  IADD3 R2, PT, PT, RZ, -R5, RZ ;  /* 0x80000005ff027210 */ /* 0x001fca0007ffe0ff */
        /* <DEDUP_REMOVED lines=13> */
.L_x_344:
[----:B------:R-:W-:Y:S01]  /*08a0*/  IMAD.MOV.U32 R22, RZ, RZ, R18 ;  /* 0x000000ffff167224 */ /* 0x000fe200078e0012 */
[----:B------:R-:W-:Y:S01]  /*08b0*/  MOV R18, R13 ;  /* 0x0000000d00127202 */ /* 0x000fe20000000f00 */
[----:B------:R-:W-:Y:S01]  /*08c0*/  IMAD.MOV.U32 R19, RZ, RZ, R17 ;  /* 0x000000ffff137224 */ /* 0x000fe200078e0011 */
[----:B------:R-:W-:Y:S02]  /*08d0*/  MOV R17, R3 ;  /* 0x0000000300117202 */ /* 0x000fe40000000f00 */
[----:B------:R-:W-:Y:S02]  /*08e0*/  MOV R16, 0x900 ;  /* 0x0000090000107802 */ /* 0x000fe40000000f00 */
[----:B------:R-:W-:Y:S05]  /*08f0*/  CALL.REL.NOINC `($__internal_11_$__cuda_sm20_div_s64) ;  /* 0x0000003400f07944 */ /* 0x000fea0003c00000 */
[----:B------:R-:W-:Y:S02]  /*0900*/  MOV R18, R12 ;  /* 0x0000000c00127202 */ /* 0x000fe40000000f00 */
.L_x_345:
[----:B------:R-:W-:Y:S05]  /*0910*/  BSYNC.RECONVERGENT B0 ;  /* 0x0000000000007941 */ /* 0x000fea0003800200 */
.L_x_343:
        /* <DEDUP_REMOVED lines=80> */
[----:B------:R-:W-:Y:S02]  /*0e20*/  ISETP.GE.U32.AND P1, PT, R9, R6, PT ;  /* 0x000000060900720c */ /* 0x000fe40003f26070 */
[----:B------:R-:W-:Y:S02]  /*0e30*/  SHF.R.S32.HI R9, RZ, 0x1f, R10 ;  /* 0x0000001fff097819 */ /* 0x000fe4000001140a */
[----:B------:R-:W-:-:S02]  /*0e40*/  ISETP.NE.AND P3, PT, R5, RZ, PT ;  /* 0x000000ff0500720c */ /* 0x000fc40003f65270 */
[----:B------:R-:W-:-:S04]  /*0e50*/  ISETP.LT.AND.EX P0, PT, R19, R9, PT, P0 ;  /* 0x000000091300720c */ /* 0x000fc80003f01300 */
[C---:B------:R-:W-:Y:S02]  /*0e60*/  SEL R2, R19.reuse, R9, P0 ;  /* 0x0000000913027207 */ /* 0x040fe40000000000 */
[----:B------:R-:W-:Y:S01]  /*0e70*/  SEL R9, RZ, 0x1, !P3 ;  /* 0x00000001ff097807 */ /* 0x000fe20005800000 */
[----:B------:R-:W-:Y:S01]  /*0e80*/  @P1 VIADD R12, R12, 0x1 ;  /* 0x000000010c0c1836 */ /* 0x000fe20000000000 */
[----:B------:R-:W-:Y:S02]  /*0e90*/  LOP3.LUT R6, R19, R2, RZ, 0xfc, !PT ;  /* 0x0000000213067212 */ /* 0x000fe400078efcff */
[----:B------:R-:W-:Y:S01]  /*0ea0*/  SEL R10, R18, R10, P0 ;  /* 0x0000000a120a7207 */ /* 0x000fe20000000000 */
[----:B------:R-:W-:Y:S01]  /*0eb0*/  IMAD.MOV.U32 R5, RZ, RZ, R12 ;  /* 0x000000ffff057224 */ /* 0x000fe200078e000c */
[----:B------:R-:W-:Y:S02]  /*0ec0*/  ISETP.NE.U32.AND P1, PT, R6, RZ, PT ;  /* 0x000000ff0600720c */ /* 0x000fe40003f25070 */
[----:B------:R-:W-:Y:S01]  /*0ed0*/  SHF.R.S32.HI R6, RZ, 0x1f, R11 ;  /* 0x0000001fff067819 */ /* 0x000fe2000001140b */
[----:B------:R-:W-:Y:S01]  /*0ee0*/  @!P2 IMAD.MOV R5, RZ, RZ, -R5 ;  /* 0x000000ffff05a224 */ /* 0x000fe200078e0a05 */
[----:B------:R-:W-:-:S02]  /*0ef0*/  @!P4 LOP3.LUT R5, RZ, R4, RZ, 0x33, !PT ;  /* 0x00000004ff05c212 */ /* 0x000fc400078e33ff */
        /* <DEDUP_REMOVED lines=22> */
.L_x_347:
[----:B------:R-:W-:Y:S01]  /*1060*/  IMAD.MOV.U32 R22, RZ, RZ, R18 ;  /* 0x000000ffff167224 */ /* 0x000fe200078e0012 */
[----:B------:R-:W-:Y:S01]  /*1070*/  MOV R18, R10 ;  /* 0x0000000a00127202 */ /* 0x000fe20000000f00 */
[----:B------:R-:W-:Y:S01]  /*1080*/  IMAD.MOV.U32 R17, RZ, RZ, R2 ;  /* 0x000000ffff117224 */ /* 0x000fe200078e0002 */
[----:B------:R-:W-:Y:S02]  /*1090*/  MOV R16, 0x10b0 ;  /* 0x000010b000107802 */ /* 0x000fe40000000f00 */
[----:B------:R-:W-:Y:S05]  /*10a0*/  CALL.REL.NOINC `($__internal_11_$__cuda_sm20_div_s64) ;  /* 0x0000003000047944 */ /* 0x000fea0003c00000 */
[----:B------:R-:W-:Y:S02]  /*10b0*/  MOV R32, R12 ;  /* 0x0000000c00207202 */ /* 0x000fe40000000f00 */
[----:B------:R-:W-:Y:S02]  /*10c0*/  MOV R33, R19 ;  /* 0x0000001300217202 */ /* 0x000fe40000000f00 */
.L_x_348:
[----:B------:R-:W-:Y:S05]  /*10d0*/  BSYNC.RECONVERGENT B0 ;  /* 0x0000000000007941 */ /* 0x000fea0003800200 */
.L_x_346:
        /* <DEDUP_REMOVED lines=58> */
.L_x_350:
[----:B------:R-:W-:Y:S01]  /*1480*/  IMAD.MOV.U32 R22, RZ, RZ, R24 ;  /* 0x000000ffff167224 */ /* 0x000fe200078e0018 */
[----:B------:R-:W-:Y:S01]  /*1490*/  MOV R19, R25 ;  /* 0x0000001900137202 */ /* 0x000fe20000000f00 */
[----:B------:R-:W-:Y:S01]  /*14a0*/  IMAD.MOV.U32 R18, RZ, RZ, R7 ;  /* 0x000000ffff127224 */ /* 0x000fe200078e0007 */
[----:B------:R-:W-:Y:S02]  /*14b0*/  MOV R16, 0x14d0 ;  /* 0x000014d000107802 */ /* 0x000fe40000000f00 */
[----:B------:R-:W-:Y:S05]  /*14c0*/  CALL.REL.NOINC `($__internal_11_$__cuda_sm20_div_s64) ;  /* 0x0000002800fc7944 */ /* 0x000fea0003c00000 */
[----:B------:R-:W-:Y:S02]  /*14d0*/  MOV R18, R12 ;  /* 0x0000000c00127202 */ /* 0x000fe40000000f00 */
.L_x_351:
[----:B------:R-:W-:Y:S05]  /*14e0*/  BSYNC.RECONVERGENT B0 ;  /* 0x0000000000007941 */ /* 0x000fea0003800200 */
.L_x_349:
[----:B------:R-:W0:Y:S01]  /*14f0*/  LDCU UR5, c[0x0][0x434] ;  /* 0x00008680ff0577ac */ /* 0x000e220008000800 */
[----:B------:R-:W1:Y:S01]  /*1500*/  S2R R20, SR_TID.X ;  /* 0x0000000000147919 */ /* 0x000e620000002100 */
[----:B------:R-:W-:Y:S01]  /*1510*/  BSSY.RECONVERGENT B0, `(.L_x_352) ;  /* 0x000003f000007945 */ /* 0x000fe20003800200 */
[----:B------:R-:W-:Y:S01]  /*1520*/  MOV R16, 0xff800000 ;  /* 0xff80000000107802 */ /* 0x000fe20000000f00 */
[----:B------:R-:W2:Y:S01]  /*1530*/  LDCU UR16, c[0x0][0x534] ;  /* 0x0000a680ff1077ac */ /* 0x000ea20008000800 */
[----:B------:R-:W3:Y:S01]  /*1540*/  S2R R17, SR_CgaCtaId ;  /* 0x0000000000117919 */ /* 0x000ee20000008800 */
[----:B------:R-:W-:Y:S01]  /*1550*/  IMAD.MOV.U32 R24, RZ, RZ, -0x800000 ;  /* 0xff800000ff187424 */ /* 0x000fe200078e00ff */
[----:B------:R-:W4:Y:S01]  /*1560*/  LDCU UR9, c[0x0][0x430] ;  /* 0x00008600ff0977ac */ /* 0x000f220008000800 */
[----:B------:R-:W-:Y:S01]  /*1570*/  USHF.R.S32.HI UR4, URZ, 0x1f, UR10 ;  /* 0x0000001fff047899 */ /* 0x000fe2000801140a */
[----:B------:R-:W1:Y:S01]  /*1580*/  LDCU.64 UR12, c[0x0][0x358] ;  /* 0x00006b00ff0c77ac */ /* 0x000e620008000a00 */
[----:B0-----:R-:W-:-:S02]  /*1590*/  IMAD.U32 R8, RZ, RZ, UR5 ;  /* 0x00000005ff087e24 */ /* 0x001fc4000f8e00ff */
        /* <DEDUP_REMOVED lines=10> */
[--C-:B0-----:R-:W-:Y:S02]  /*1640*/  IMAD.MOV R5, RZ, RZ, -R15.reuse ;  /* 0x000000ffff057224 */ /* 0x101fe400078e0a0f */
[----:B------:R-:W-:Y:S02]  /*1650*/  IMAD.MOV.U32 R14, RZ, RZ, RZ ;  /* 0x000000ffff0e7224 */ /* 0x000fe400078e00ff */
[----:B------:R-:W-:Y:S01]  /*1660*/  IMAD R6, R5, R8, RZ ;  /* 0x0000000805067224 */ /* 0x000fe200078e02ff */
[----:B------:R-:W-:Y:S02]  /*1670*/  IABS R5, R4 ;  /* 0x0000000400057213 */ /* 0x000fe40000000000 */
[----:B------:R-:W-:Y:S01]  /*1680*/  LOP3.LUT R4, R4, UR5, RZ, 0x3c, !PT ;  /* 0x0000000504047c12 */ /* 0x000fe2000f8e3cff */
[----:B------:R-:W-:-:S03]  /*1690*/  IMAD.HI.U32 R6, R15, R6, R14 ;  /* 0x000000060f067227 */ /* 0x000fc600078e000e */
[----:B------:R-:W-:-:S03]  /*16a0*/  ISETP.GE.AND P2, PT, R4, RZ, PT ;  /* 0x000000ff0400720c */ /* 0x000fc60003f46270 */
        /* <DEDUP_REMOVED lines=9> */
[----:B------:R-:W-:Y:S02]  /*1740*/  MOV R8, 0x400 ;  /* 0x0000040000087802 */ /* 0x000fe40000000f00 */
[----:B------:R-:W-:Y:S02]  /*1750*/  LOP3.LUT R5, R20, 0xf, RZ, 0xc0, !PT ;  /* 0x0000000f14057812 */ /* 0x000fe400078ec0ff */
[----:B---3--:R-:W-:-:S05]  /*1760*/  LEA R17, R17, R8, 0x18 ;  /* 0x0000000811117211 */ /* 0x008fca00078ec0ff */
[--C-:B------:R-:W-:Y:S02]  /*1770*/  @!P1 IMAD R4, R12, 0x44, R17.reuse ;  /* 0x000000440c049824 */ /* 0x100fe400078e0211 */
[----:B------:R-:W-:Y:S02]  /*1780*/  @P3 VIADD R6, R6, 0x1 ;  /* 0x0000000106063836 */ /* 0x000fe40000000000 */
[----:B------:R-:W-:Y:S01]  /*1790*/  IMAD R17, R25, 0x44, R17 ;  /* 0x0000004419117824 */ /* 0x000fe200078e0211 */
[----:B------:R-:W-:Y:S01]  /*17a0*/  @!P1 LEA R15, R5, R4, 0x2 ;  /* 0x00000004050f9211 */ /* 0x000fe200078e10ff */
[----:B------:R-:W-:Y:S01]  /*17b0*/  @!P2 IMAD.MOV R6, RZ, RZ, -R6 ;  /* 0x000000ffff06a224 */ /* 0x000fe200078e0a06 */
[----:B--2---:R-:W-:Y:S01]  /*17c0*/  ISETP.GE.AND P2, PT, R12, UR16, PT ;  /* 0x000000100c007c0c */ /* 0x004fe2000bf46270 */
[----:B------:R-:W-:Y:S01]  /*17d0*/  IMAD R8, R28, 0x4, R17 ;  /* 0x000000041c087824 */ /* 0x000fe200078e0211 */
        /* <DEDUP_REMOVED lines=18> */
.L_x_353:
[----:B------:R-:W-:Y:S05]  /*1900*/  BSYNC.RECONVERGENT B0 ;  /* 0x0000000000007941 */ /* 0x000fea0003800200 */
.L_x_352:
        /* <DEDUP_REMOVED lines=13> */
[----:B------:R0:W-:Y:S01]  /*19e0*/  F2I.FTZ.U32.TRUNC.NTZ R31, R30 ;  /* 0x0000001e001f7305 */ /* 0x0001e2000021f000 */
[----:B-1----:R-:W1:Y:S01]  /*19f0*/  SHFL.BFLY PT, R17, R24, 0x4, 0x1f ;  /* 0x0c801f0018117f89 */ /* 0x002e6200000e0000 */
[----:B--2---:R-:W-:Y:S02]  /*1a00*/  VIADD R34, R34, 0xffffffe ;  /* 0x0ffffffe22227836 */ /* 0x004fe40000000000 */
[----:B------:R-:W-:Y:S01]  /*1a10*/  IMAD.IADD R23, R0, 0x1, R15 ;  /* 0x0000000100177824 */ /* 0x000fe200078e020f */
[----:B------:R-:W-:-:S03]  /*1a20*/  IABS R0, R14 ;  /* 0x0000000e00007213 */ /* 0x000fc60000000000 */
[----:B------:R-:W2:Y:S02]  /*1a30*/  F2I.FTZ.U32.TRUNC.NTZ R35, R34 ;  /* 0x0000002200237305 */ /* 0x000ea4000021f000 */
[----:B------:R-:W-:Y:S02]  /*1a40*/  IMAD.MOV R0, RZ, RZ, -R0 ;  /* 0x000000ffff007224 */ /* 0x000fe400078e0a00 */
[----:B0-----:R-:W-:Y:S02]  /*1a50*/  HFMA2 R30, -RZ, RZ, 0, 0 ;  /* 0x00000000ff1e7431 */ /* 0x001fe400000001ff */
[--C-:B--2---:R-:W-:Y:S01]  /*1a60*/  IMAD.MOV R21, RZ, RZ, -R35.reuse ;  /* 0x000000ffff157224 */ /* 0x104fe200078e0a23 */
[----:B-1----:R-:W-:Y:S01]  /*1a70*/  FMNMX.FTZ R17, R17, R24, !PT ;  /* 0x0000001811117209 */ /* 0x002fe20007810000 */
[----:B------:R-:W-:Y:S02]  /*1a80*/  IMAD.MOV.U32 R34, RZ, RZ, RZ ;  /* 0x000000ffff227224 */ /* 0x000fe400078e00ff */
[----:B------:R-:W-:Y:S01]  /*1a90*/  IMAD R22, R21, R4, RZ ;  /* 0x0000000415167224 */ /* 0x000fe200078e02ff */
[----:B------:R-:W-:Y:S01]  /*1aa0*/  IABS R21, R23 ;  /* 0x0000001700157213 */ /* 0x000fe20000000000 */
[----:B------:R-:W0:Y:S02]  /*1ab0*/  SHFL.BFLY PT, R26, R17, 0x2, 0x1f ;  /* 0x0c401f00111a7f89 */ /* 0x000e2400000e0000 */
[----:B------:R-:W-:-:S06]  /*1ac0*/  IMAD.HI.U32 R22, R35, R22, R34 ;  /* 0x0000001623167227 */ /* 0x000fcc00078e0022 */
[----:B------:R-:W-:Y:S01]  /*1ad0*/  IMAD.HI.U32 R22, R22, R21, RZ ;  /* 0x0000001516167227 */ /* 0x000fe200078e00ff */
[----:B0-----:R-:W-:-:S05]  /*1ae0*/  FMNMX.FTZ R26, R17, R26, !PT ;  /* 0x0000001a111a7209 */ /* 0x001fca0007810000 */
[----:B------:R-:W0:Y:S02]  /*1af0*/  SHFL.BFLY PT, R5, R26, 0x1, 0x1f ;  /* 0x0c201f001a057f89 */ /* 0x000e2400000e0000 */
[----:B0-----:R-:W-:Y:S01]  /*1b00*/  FMNMX.FTZ R5, R26, R5, !PT ;  /* 0x000000051a057209 */ /* 0x001fe20007810000 */
[----:B------:R-:W-:-:S03]  /*1b10*/  IMAD.MOV R26, RZ, RZ, -R31 ;  /* 0x000000ffff1a7224 */ /* 0x000fc600078e0a1f */
[----:B------:R-:W-:Y:S01]  /*1b20*/  FSETP.NEU.FTZ.AND P0, PT, R5, -INF , PT ;  /* 0xff8000000500780b */ /* 0x000fe20003f1d000 */
[----:B------:R-:W-:-:S03]  /*1b30*/  IMAD R26, R26, R15, RZ ;  /* 0x0000000f1a1a7224 */ /* 0x000fc600078e02ff */
[----:B------:R-:W-:Y:S01]  /*1b40*/  FSEL R5, R5, RZ, P0 ;  /* 0x000000ff05057208 */ /* 0x000fe20000000000 */
[----:B------:R-:W-:-:S04]  /*1b50*/  IMAD.HI.U32 R26, R31, R26, R30 ;  /* 0x0000001a1f1a7227 */ /* 0x000fc800078e001e */
[----:B------:R-:W-:Y:S02]  /*1b60*/  FADD.FTZ R16, -R5, R24 ;  /* 0x0000001805107221 */ /* 0x000fe40000010100 */
[----:B------:R-:W-:-:S04]  /*1b70*/  IMAD.HI.U32 R27, R26, R21, RZ ;  /* 0x000000151a1b7227 */ /* 0x000fc800078e00ff */
[----:B------:R-:W-:Y:S01]  /*1b80*/  FMUL.FTZ R36, R16, 1.4426950216293334961 ;  /* 0x3fb8aa3b10247820 */ /* 0x000fe20000410000 */
[----:B------:R-:W-:Y:S02]  /*1b90*/  IMAD R0, R27, R0, R21 ;  /* 0x000000001b007224 */ /* 0x000fe400078e0215 */
[----:B------:R-:W-:-:S03]  /*1ba0*/  IMAD.MOV R26, RZ, RZ, -R22 ;  /* 0x000000ffff1a7224 */ /* 0x000fc600078e0a16 */
[----:B------:R-:W0:Y:S01]  /*1bb0*/  MUFU.EX2 R36, R36 ;  /* 0x0000002400247308 */ /* 0x000e220000000800 */
[----:B------:R-:W-:Y:S01]  /*1bc0*/  ISETP.GT.U32.AND P1, PT, R15, R0, PT ;  /* 0x000000000f00720c */ /* 0x000fe20003f24070 */
[----:B------:R-:W-:-:S05]  /*1bd0*/  IMAD R21, R4, R26, R21 ;  /* 0x0000001a04157224 */ /* 0x000fca00078e0215 */
[----:B------:R-:W-:Y:S01]  /*1be0*/  ISETP.GT.U32.AND P0, PT, R4, R21, PT ;  /* 0x000000150400720c */ /* 0x000fe20003f04070 */
[----:B0-----:R-:W0:Y:S06]  /*1bf0*/  SHFL.BFLY PT, R17, R36, 0x4, 0x1f ;  /* 0x0c801f0024117f89 */ /* 0x001e2c00000e0000 */
[----:B------:R-:W-:Y:S01]  /*1c00*/  @!P1 IMAD.IADD R0, R0, 0x1, -R15 ;  /* 0x0000000100009824 */ /* 0x000fe200078e0a0f */
[----:B------:R-:W-:-:S04]  /*1c10*/  @!P1 IADD3 R27, PT, PT, R27, 0x1, RZ ;  /* 0x000000011b1b9810 */ /* 0x000fc80007ffe0ff */
[-C--:B------:R-:W-:Y:S01]  /*1c20*/  ISETP.GE.U32.AND P2, PT, R0, R15.reuse, PT ;  /* 0x0000000f0000720c */ /* 0x080fe20003f46070 */
[----:B------:R-:W-:Y:S01]  /*1c30*/  @!P0 IMAD.IADD R21, R21, 0x1, -R4 ;  /* 0x0000000115158824 */ /* 0x000fe200078e0a04 */
[C---:B------:R-:W-:Y:S01]  /*1c40*/  LOP3.LUT R0, R23.reuse, R15, RZ, 0x3c, !PT ;  /* 0x0000000f17007212 */ /* 0x040fe200078e3cff */
[----:B------:R-:W-:Y:S01]  /*1c50*/  @!P0 VIADD R22, R22, 0x1 ;  /* 0x0000000116168836 */ /* 0x000fe20000000000 */
[----:B------:R-:W-:Y:S02]  /*1c60*/  LOP3.LUT R23, R23, R12, RZ, 0x3c, !PT ;  /* 0x0000000c17177212 */ /* 0x000fe400078e3cff */
[----:B------:R-:W-:Y:S02]  /*1c70*/  ISETP.GE.U32.AND P4, PT, R21, R4, PT ;  /* 0x000000041500720c */ /* 0x000fe40003f86070 */
[----:B------:R-:W-:Y:S02]  /*1c80*/  ISETP.NE.AND P0, PT, R12, RZ, PT ;  /* 0x000000ff0c00720c */ /* 0x000fe40003f05270 */
[----:B------:R-:W-:-:S02]  /*1c90*/  ISETP.GE.AND P3, PT, R0, RZ, PT ;  /* 0x000000ff0000720c */ /* 0x000fc40003f66270 */
[----:B------:R-:W-:Y:S01]  /*1ca0*/  SHF.R.S32.HI R21, RZ, 0x1f, R14 ;  /* 0x0000001fff157819 */ /* 0x000fe2000001140e */
[----:B------:R-:W-:Y:S01]  /*1cb0*/  @P2 VIADD R27, R27, 0x1 ;  /* 0x000000011b1b2836 */ /* 0x000fe20000000000 */
[----:B------:R-:W-:Y:S01]  /*1cc0*/  ISETP.GE.AND P2, PT, R23, RZ, PT ;  /* 0x000000ff1700720c */ /* 0x000fe20003f46270 */
[----:B------:R-:W-:Y:S02]  /*1cd0*/  IMAD.MOV.U32 R23, RZ, RZ, 0x7f800000 ;  /* 0x7f800000ff177424 */ /* 0x000fe400078e00ff */
[----:B0-----:R-:W-:Y:S02]  /*1ce0*/  FADD.FTZ R17, R36, R17 ;  /* 0x0000001124117221 */ /* 0x001fe40000010000 */
[----:B------:R-:W-:-:S03]  /*1cf0*/  @P4 VIADD R22, R22, 0x1 ;  /* 0x0000000116164836 */ /* 0x000fc60000000000 */
[----:B------:R-:W0:Y:S01]  /*1d00*/  SHFL.BFLY PT, R16, R17, 0x2, 0x1f ;  /* 0x0c401f0011107f89 */ /* 0x000e2200000e0000 */
[----:B------:R-:W-:Y:S02]  /*1d10*/  @!P3 IADD3 R27, PT, PT, -R27, RZ, RZ ;  /* 0x000000ff1b1bb210 */ /* 0x000fe40007ffe1ff */
[----:B------:R-:W-:Y:S02]  /*1d20*/  ISETP.NE.AND P3, PT, R6, RZ, PT ;  /* 0x000000ff0600720c */ /* 0x000fe40003f65270 */
[----:B------:R-:W-:Y:S01]  /*1d30*/  @!P2 IMAD.MOV R22, RZ, RZ, -R22 ;  /* 0x000000ffff16a224 */ /* 0x000fe200078e0a16 */
[----:B------:R-:W-:Y:S02]  /*1d40*/  @!P0 LOP3.LUT R22, RZ, R12, RZ, 0x33, !PT ;  /* 0x0000000cff168212 */ /* 0x000fe400078e33ff */
[----:B------:R-:W-:Y:S02]  /*1d50*/  LOP3.LUT P0, RZ, R20, 0x387, RZ, 0xc0, !PT ;  /* 0x0000038714ff7812 */ /* 0x000fe4000780c0ff */
[----:B------:R-:W-:-:S02]  /*1d60*/  @!P5 LOP3.LUT R27, RZ, R15, RZ, 0x33, !PT ;  /* 0x0000000fff1bd212 */ /* 0x000fc400078e33ff */
[----:B------:R-:W-:Y:S02]  /*1d70*/  SEL R4, RZ, 0x1, !P3 ;  /* 0x00000001ff047807 */ /* 0x000fe40005800000 */
[----:B------:R-:W-:Y:S02]  /*1d80*/  ISETP.LT.U32.AND P2, PT, R18, R27, PT ;  /* 0x0000001b1200720c */ /* 0x000fe40003f41070 */
[----:B------:R-:W-:Y:S02]  /*1d90*/  SHF.R.S32.HI R15, RZ, 0x1f, R27 ;  /* 0x0000001fff0f7819 */ /* 0x000fe4000001141b */
[----:B------:R-:W-:Y:S02]  /*1da0*/  LOP3.LUT R4, R21, R4, RZ, 0xfc, !PT ;  /* 0x0000000415047212 */ /* 0x000fe400078efcff */
[----:B------:R-:W-:Y:S01]  /*1db0*/  ISETP.LT.AND.EX P2, PT, R19, R15, PT, P2 ;  /* 0x0000000f1300720c */ /* 0x000fe20003f41320 */
[----:B------:R-:W-:-:S03]  /*1dc0*/  IMAD R15, R22, UR11, RZ ;  /* 0x0000000b160f7c24 */ /* 0x000fc6000f8e02ff */
[----:B------:R-:W-:Y:S01]  /*1dd0*/  SEL R6, R18, R27, P2 ;  /* 0x0000001b12067207 */ /* 0x000fe20001000000 */
[----:B0-----:R-:W-:Y:S01]  /*1de0*/  FADD.FTZ R16, R17, R16 ;  /* 0x0000001011107221 */ /* 0x001fe20000010000 */
[----:B------:R-:W-:-:S04]  /*1df0*/  IMAD R4, R4, R15, RZ ;  /* 0x0000000f04047224 */ /* 0x000fc800078e02ff */
[----:B------:R-:W0:Y:S02]  /*1e00*/  SHFL.BFLY PT, R17, R16, 0x1, 0x1f ;  /* 0x0c201f0010117f89 */ /* 0x000e2400000e0000 */
[----:B0-----:R-:W-:-:S05]  /*1e10*/  FADD.FTZ R17, R16, R17 ;  /* 0x0000001110117221 */ /* 0x001fca0000010000 */
[----:B------:R-:W-:-:S13]  /*1e20*/  FSETP.NE.FTZ.AND P1, PT, R17, RZ, PT ;  /* 0x000000ff1100720b */ /* 0x000fda0003f35000 */
[----:B------:R-:W0:Y:S02]  /*1e30*/  @P1 MUFU.LG2 R0, R17 ;  /* 0x0000001100001308 */ /* 0x000e240000000c00 */
        /* <DEDUP_REMOVED lines=15> */
[----:B------:R-:W-:-:S03]  /*1f30*/  IMAD R17, R12, UR14, RZ ;  /* 0x0000000e0c117c24 */ /* 0x000fc6000f8e02ff */
        /* <DEDUP_REMOVED lines=37> */
.L_x_357:
[----:B------:R-:W-:Y:S01]  /*2190*/  IMAD.MOV.U32 R22, RZ, RZ, R30 ;  /* 0x000000ffff167224 */ /* 0x000fe200078e001e */
[----:B------:R-:W-:Y:S01]  /*21a0*/  MOV R19, RZ ;  /* 0x000000ff00137202 */ /* 0x000fe20000000f00 */
[----:B------:R-:W-:Y:S01]  /*21b0*/  IMAD.MOV.U32 R18, RZ, RZ, R34 ;  /* 0x000000ffff127224 */ /* 0x000fe200078e0022 */
[----:B------:R-:W-:Y:S02]  /*21c0*/  MOV R16, 0x21e0 ;  /* 0x000021e000107802 */ /* 0x000fe40000000f00 */
[----:B------:R-:W-:Y:S05]  /*21d0*/  CALL.REL.NOINC `($__internal_11_$__cuda_sm20_div_s64) ;  /* 0x0000001c00b87944 */ /* 0x000fea0003c00000 */
[----:B------:R-:W-:Y:S02]  /*21e0*/  IADD3 R15, PT, PT, -R12, RZ, RZ ;  /* 0x000000ff0c0f7210 */ /* 0x000fe40007ffe1ff */
[----:B------:R-:W-:-:S03]  /*21f0*/  MOV R31, R19 ;  /* 0x00000013001f7202 */ /* 0x000fc60000000f00 */
[----:B------:R-:W-:Y:S01]  /*2200*/  IMAD R14, R34, R15, R30 ;  /* 0x0000000f220e7224 */ /* 0x000fe200078e021e */
[----:B------:R-:W-:-:S07]  /*2210*/  MOV R30, R12 ;  /* 0x0000000c001e7202 */ /* 0x000fce0000000f00 */
.L_x_358:
[----:B------:R-:W-:Y:S01]  /*2220*/  IABS R17, UR14 ;  /* 0x0000000e00117c13 */ /* 0x000fe20008000000 */
[----:B------:R-:W-:Y:S01]  /*2230*/  IMAD R2, R2, R13, RZ ;  /* 0x0000000d02027224 */ /* 0x000fe200078e02ff */
[----:B------:R-:W-:Y:S01]  /*2240*/  MOV R18, RZ ;  /* 0x000000ff00127202 */ /* 0x000fe20000000f00 */
[----:B------:R-:W-:Y:S01]  /*2250*/  BSSY.RECONVERGENT B0, `(.L_x_359) ;  /* 0x0000040000007945 */ /* 0x000fe20003800200 */
[----:B------:R-:W0:Y:S01]  /*2260*/  I2F.U32.RP R21, R17 ;  /* 0x0000001100157306 */ /* 0x000e220000209000 */
[----:B------:R-:W-:Y:S01]  /*2270*/  IABS R12, UR14 ;  /* 0x0000000e000c7c13 */ /* 0x000fe20008000000 */
[----:B------:R-:W-:Y:S01]  /*2280*/  IMAD R3, R10, R3, R2 ;  /* 0x000000030a037224 */ /* 0x000fe200078e0202 */
[----:B------:R-:W-:Y:S02]  /*2290*/  IABS R15, R14 ;  /* 0x0000000e000f7213 */ /* 0x000fe40000000000 */
[----:B------:R-:W-:-:S04]  /*22a0*/  LOP3.LUT R2, R14, UR14, RZ, 0x3c, !PT ;  /* 0x0000000e0e027c12 */ /* 0x000fc8000f8e3cff */
        /* <DEDUP_REMOVED lines=51> */
.L_x_360:
[----:B------:R-:W-:Y:S01]  /*25e0*/  IMAD.MOV.U32 R22, RZ, RZ, R30 ;  /* 0x000000ffff167224 */ /* 0x000fe200078e001e */
[----:B------:R-:W-:Y:S01]  /*25f0*/  MOV R19, R31 ;  /* 0x0000001f00137202 */ /* 0x000fe20000000f00 */
[----:B------:R-:W-:Y:S01]  /*2600*/  IMAD.MOV.U32 R18, RZ, RZ, R34 ;  /* 0x000000ffff127224 */ /* 0x000fe200078e0022 */
[----:B------:R-:W-:Y:S02]  /*2610*/  MOV R16, 0x2630 ;  /* 0x0000263000107802 */ /* 0x000fe40000000f00 */
[----:B------:R-:W-:Y:S05]  /*2620*/  CALL.REL.NOINC `($__internal_11_$__cuda_sm20_div_s64) ;  /* 0x0000001800a47944 */ /* 0x000fea0003c00000 */
[----:B------:R-:W-:-:S05]  /*2630*/  IADD3 R15, PT, PT, -R12, RZ, RZ ;  /* 0x000000ff0c0f7210 */ /* 0x000fca0007ffe1ff */
[----:B------:R-:W-:Y:S02]  /*2640*/  IMAD R30, R15, R34, R30 ;  /* 0x000000220f1e7224 */ /* 0x000fe400078e021e */
.L_x_361:
[----:B------:R-:W-:Y:S05]  /*2650*/  BSYNC.RECONVERGENT B0 ;  /* 0x0000000000007941 */ /* 0x000fea0003800200 */
.L_x_359:
        /* <DEDUP_REMOVED lines=41> */
[----:B------:R-:W-:-:S03]  /*28f0*/  IMAD.HI.U32 R33, R33, R26, RZ ;  /* 0x0000001a21217227 */ /* 0x000fc600078e00ff */
[----:B------:R-:W2:Y:S01]  /*2900*/  I2F.U32.RP R29, R21 ;  /* 0x00000015001d7306 */ /* 0x000ea20000209000 */
[----:B------:R-:W-:Y:S01]  /*2910*/  IMAD.HI.U32 R31, R31, R17, RZ ;  /* 0x000000111f1f7227 */ /* 0x000fe200078e00ff */
[----:B0-----:R-:W-:-:S03]  /*2920*/  IADD3 R34, PT, PT, R34, 0xffffffe, RZ ;  /* 0x0ffffffe22227810 */ /* 0x001fc60007ffe0ff */
[----:B------:R-:W-:Y:S01]  /*2930*/  IMAD R37, R33, R18, R26 ;  /* 0x0000001221257224 */ /* 0x000fe200078e021a */
[----:B------:R-:W-:Y:S01]  /*2940*/  LOP3.LUT R18, R30, R13, RZ, 0x3c, !PT ;  /* 0x0000000d1e127212 */ /* 0x000fe200078e3cff */
[----:B------:R-:W-:Y:S01]  /*2950*/  IMAD R17, R31, R0, R17 ;  /* 0x000000001f117224 */ /* 0x000fe200078e0211 */
[----:B------:R-:W0:Y:S01]  /*2960*/  F2I.FTZ.U32.TRUNC.NTZ R35, R34 ;  /* 0x0000002200237305 */ /* 0x000e22000021f000 */
[----:B------:R-:W-:Y:S01]  /*2970*/  HFMA2 R26, -RZ, RZ, 0, 0 ;  /* 0x00000000ff1a7431 */ /* 0x000fe200000001ff */
[----:B-1----:R-:W-:Y:S02]  /*2980*/  IADD3 R27, PT, PT, R27, 0xffffffe, RZ ;  /* 0x0ffffffe1b1b7810 */ /* 0x002fe40007ffe0ff */
[----:B------:R-:W-:Y:S02]  /*2990*/  ISETP.GT.U32.AND P3, PT, R16, R37, PT ;  /* 0x000000251000720c */ /* 0x000fe40003f64070 */
[----:B------:R-:W-:Y:S02]  /*29a0*/  ISETP.GT.U32.AND P1, PT, R14, R17, PT ;  /* 0x000000110e00720c */ /* 0x000fe40003f24070 */
[----:B--2---:R-:W1:Y:S01]  /*29b0*/  MUFU.RCP R29, R29 ;  /* 0x0000001d001d7308 */ /* 0x004e620000001000 */
[----:B------:R-:W-:Y:S01]  /*29c0*/  ISETP.GE.AND P2, PT, R18, RZ, PT ;  /* 0x000000ff1200720c */ /* 0x000fe20003f46270 */
[----:B0-----:R-:W-:-:S06]  /*29d0*/  IMAD.MOV R0, RZ, RZ, -R35 ;  /* 0x000000ffff007224 */ /* 0x001fcc00078e0a23 */
[----:B------:R-:W0:Y:S01]  /*29e0*/  F2I.FTZ.U32.TRUNC.NTZ R27, R27 ;  /* 0x0000001b001b7305 */ /* 0x000e22000021f000 */
[----:B------:R-:W-:Y:S01]  /*29f0*/  IMAD.MOV.U32 R34, RZ, RZ, RZ ;  /* 0x000000ffff227224 */ /* 0x000fe200078e00ff */
[----:B------:R-:W-:Y:S01]  /*2a00*/  @!P3 IADD3 R33, PT, PT, R33, 0x1, RZ ;  /* 0x000000012121b810 */ /* 0x000fe20007ffe0ff */
[----:B------:R-:W-:Y:S02]  /*2a10*/  IMAD R39, R0, R15, RZ ;  /* 0x0000000f00277224 */ /* 0x000fe400078e02ff */
[----:B------:R-:W-:Y:S02]  /*2a20*/  @!P3 IMAD.IADD R37, R37, 0x1, -R16 ;  /* 0x000000012525b824 */ /* 0x000fe400078e0a10 */
[----:B------:R-:W-:Y:S01]  /*2a30*/  IMAD.HI.U32 R39, R35, R39, R34 ;  /* 0x0000002723277227 */ /* 0x000fe200078e0022 */
[----:B-1----:R-:W-:-:S03]  /*2a40*/  IADD3 R34, PT, PT, R29, 0xffffffe, RZ ;  /* 0x0ffffffe1d227810 */ /* 0x002fc60007ffe0ff */
[----:B------:R-:W-:Y:S01]  /*2a50*/  @!P1 IMAD.IADD R17, R17, 0x1, -R14 ;  /* 0x0000000111119824 */ /* 0x000fe200078e0a0e */
[----:B------:R-:W-:Y:S01]  /*2a60*/  ISETP.GE.U32.AND P6, PT, R37, R16, PT ;  /* 0x000000102500720c */ /* 0x000fe20003fc6070 */
[----:B------:R-:W-:Y:S01]  /*2a70*/  @!P1 VIADD R31, R31, 0x1 ;  /* 0x000000011f1f9836 */ /* 0x000fe20000000000 */
[----:B------:R-:W1:Y:S01]  /*2a80*/  F2I.FTZ.U32.TRUNC.NTZ R35, R34 ;  /* 0x0000002200237305 */ /* 0x000e62000021f000 */
[--C-:B0-----:R-:W-:Y:S01]  /*2a90*/  IMAD.MOV R0, RZ, RZ, -R27.reuse ;  /* 0x000000ffff007224 */ /* 0x101fe200078e0a1b */
[----:B------:R-:W-:Y:S02]  /*2aa0*/  LOP3.LUT R16, R12, R7, RZ, 0x3c, !PT ;  /* 0x000000070c107212 */ /* 0x000fe400078e3cff */
[----:B------:R-:W-:Y:S01]  /*2ab0*/  ISETP.GE.U32.AND P4, PT, R17, R14, PT ;  /* 0x0000000e1100720c */ /* 0x000fe20003f86070 */
[----:B------:R-:W-:Y:S01]  /*2ac0*/  IMAD R29, R0, R19, RZ ;  /* 0x00000013001d7224 */ /* 0x000fe200078e02ff */
[----:B------:R-:W-:Y:S02]  /*2ad0*/  ISETP.GE.AND P0, PT, R16, RZ, PT ;  /* 0x000000ff1000720c */ /* 0x000fe40003f06270 */
[----:B------:R-:W-:Y:S01]  /*2ae0*/  ISETP.NE.AND P1, PT, R7, RZ, PT ;  /* 0x000000ff0700720c */ /* 0x000fe20003f25270 */
[----:B------:R-:W-:Y:S01]  /*2af0*/  IMAD.HI.U32 R29, R27, R29, R26 ;  /* 0x0000001d1b1d7227 */ /* 0x000fe200078e001a */
[----:B------:R-:W-:-:S02]  /*2b00*/  IABS R0, R22 ;  /* 0x0000001600007213 */ /* 0x000fc40000000000 */
[----:B------:R-:W-:Y:S01]  /*2b10*/  IABS R14, R3 ;  /* 0x00000003000e7213 */ /* 0x000fe20000000000 */
[----:B------:R-:W-:Y:S02]  /*2b20*/  @P6 VIADD R33, R33, 0x1 ;  /* 0x0000000121216836 */ /* 0x000fe40000000000 */
[----:B------:R-:W-:Y:S02]  /*2b30*/  IMAD.MOV R0, RZ, RZ, -R0 ;  /* 0x000000ffff007224 */ /* 0x000fe400078e0a00 */
[----:B-1----:R-:W-:Y:S01]  /*2b40*/  IMAD.MOV R16, RZ, RZ, -R35 ;  /* 0x000000ffff107224 */ /* 0x002fe200078e0a23 */
[----:B------:R-:W-:Y:S01]  /*2b50*/  @P4 IADD3 R31, PT, PT, R31, 0x1, RZ ;  /* 0x000000011f1f4810 */ /* 0x000fe20007ffe0ff */
[----:B------:R-:W-:-:S03]  /*2b60*/  IMAD.HI.U32 R29, R29, R14, RZ ;  /* 0x0000000e1d1d7227 */ /* 0x000fc600078e00ff */
[----:B------:R-:W-:Y:S01]  /*2b70*/  @!P0 IADD3 R31, PT, PT, -R31, RZ, RZ ;  /* 0x000000ff1f1f8210 */ /* 0x000fe20007ffe1ff */
[----:B------:R-:W-:Y:S01]  /*2b80*/  IMAD R0, R29, R0, R14 ;  /* 0x000000001d007224 */ /* 0x000fe200078e020e */
[----:B------:R-:W-:Y:S01]  /*2b90*/  @!P1 LOP3.LUT R31, RZ, R7, RZ, 0x33, !PT ;  /* 0x00000007ff1f9212 */ /* 0x000fe200078e33ff */
[----:B------:R-:W-:Y:S01]  /*2ba0*/  IMAD R17, R16, R21, RZ ;  /* 0x0000001510117224 */ /* 0x000fe200078e02ff */
[----:B------:R-:W-:Y:S01]  /*2bb0*/  IABS R14, R6 ;  /* 0x00000006000e7213 */ /* 0x000fe20000000000 */
[----:B------:R-:W-:Y:S01]  /*2bc0*/  IMAD.MOV.U32 R34, RZ, RZ, RZ ;  /* 0x000000ffff227224 */ /* 0x000fe200078e00ff */
[----:B------:R-:W-:Y:S01]  /*2bd0*/  ISETP.GT.U32.AND P4, PT, R19, R0, PT ;  /* 0x000000001300720c */ /* 0x000fe20003f84070 */
[----:B------:R-:W-:Y:S01]  /*2be0*/  @!P2 IMAD.MOV R33, RZ, RZ, -R33 ;  /* 0x000000ffff21a224 */ /* 0x000fe200078e0a21 */
[----:B------:R-:W-:Y:S01]  /*2bf0*/  @!P5 LOP3.LUT R33, RZ, R13, RZ, 0x33, !PT ;  /* 0x0000000dff21d212 */ /* 0x000fe200078e33ff */
[----:B------:R-:W-:Y:S01]  /*2c00*/  IMAD.HI.U32 R34, R35, R17, R34 ;  /* 0x0000001123227227 */ /* 0x000fe200078e0022 */
[----:B------:R-:W-:-:S02]  /*2c10*/  IABS R16, R31 ;  /* 0x0000001f00107213 */ /* 0x000fc40000000000 */
[----:B------:R-:W-:Y:S01]  /*2c20*/  IABS R17, R10 ;  /* 0x0000000a00117213 */ /* 0x000fe20000000000 */
[----:B------:R-:W-:Y:S01]  /*2c30*/  IMAD.MOV R14, RZ, RZ, -R14 ;  /* 0x000000ffff0e7224 */ /* 0x000fe200078e0a0e */
[----:B------:R-:W-:Y:S01]  /*2c40*/  IABS R18, R33 ;  /* 0x0000002100127213 */ /* 0x000fe20000000000 */
[----:B------:R-:W-:-:S04]  /*2c50*/  IMAD.HI.U32 R27, R34, R16, RZ ;  /* 0x00000010221b7227 */ /* 0x000fc800078e00ff */
[----:B------:R-:W-:Y:S01]  /*2c60*/  IMAD.MOV R17, RZ, RZ, -R17 ;  /* 0x000000ffff117224 */ /* 0x000fe200078e0a11 */
[----:B------:R-:W-:Y:S01]  /*2c70*/  @!P4 IADD3 R0, PT, PT, R0, -R19, RZ ;  /* 0x800000130000c210 */ /* 0x000fe20007ffe0ff */
[----:B------:R-:W-:-:S03]  /*2c80*/  IMAD.HI.U32 R39, R39, R18, RZ ;  /* 0x0000001227277227 */ /* 0x000fc600078e00ff */
[----:B------:R-:W-:Y:S01]  /*2c90*/  ISETP.GE.U32.AND P2, PT, R0, R19, PT ;  /* 0x000000130000720c */ /* 0x000fe20003f46070 */
[----:B------:R-:W-:Y:S01]  /*2ca0*/  IMAD R14, R27, R14, R16 ;  /* 0x0000000e1b0e7224 */ /* 0x000fe200078e0210 */
[----:B------:R-:W-:Y:S01]  /*2cb0*/  LOP3.LUT R0, R3, R22, RZ, 0x3c, !PT ;  /* 0x0000001603007212 */ /* 0x000fe200078e3cff */
        /* <DEDUP_REMOVED lines=8> */
[----:B------:R-:W-:Y:S01]  /*2d40*/  @P2 IADD3 R29, PT, PT, R29, 0x1, RZ ;  /* 0x000000011d1d2810 */ /* 0x000fe20007ffe0ff */
[----:B------:R-:W-:Y:S01]  /*2d50*/  IMAD R0, R13, R0, R30 ;  /* 0x000000000d007224 */ /* 0x000fe200078e021e */
[----:B------:R-:W-:Y:S02]  /*2d60*/  LOP3.LUT R13, R31, R6, RZ, 0x3c, !PT ;  /* 0x000000061f0d7212 */ /* 0x000fe400078e3cff */
[----:B------:R-:W-:Y:S01]  /*2d70*/  ISETP.GE.AND P2, PT, R16, RZ, PT ;  /* 0x000000ff1000720c */ /* 0x000fe20003f46270 */
[----:B------:R-:W-:Y:S02]  /*2d80*/  @!P1 IMAD.IADD R14, R14, 0x1, -R21 ;  /* 0x000000010e0e9824 */ /* 0x000fe400078e0a15 */
        /* <DEDUP_REMOVED lines=47> */
.L_x_356:
[----:B------:R-:W0:Y:S01]  /*3080*/  LDC.64 R2, c[0x0][0x420] ;  /* 0x00010800ff027b82 */ /* 0x000e220000000a00 */
[----:B------:R-:W-:-:S05]  /*3090*/  IADD3 R0, PT, PT, R28, UR6, RZ ;  /* 0x000000061c007c10 */ /* 0x000fca000fffe0ff */
[----:B0-----:R-:W-:-:S05]  /*30a0*/  IMAD.WIDE.U32 R2, R0, 0x4, R2 ;  /* 0x0000000400027825 */ /* 0x001fca00078e0002 */
[----:B------:R1:W-:Y:S02]  /*30b0*/  STG.E desc[UR12][R2.64], R23 ;  /* 0x0000001702007986 */ /* 0x0003e4000c10190c */
.L_x_355:
[----:B------:R-:W-:Y:S05]  /*30c0*/  BSYNC.RECONVERGENT B1 ;  /* 0x0000000000017941 */ /* 0x000fea0003800200 */
.L_x_354:
[----:B------:R-:W2:Y:S01]  /*30d0*/  LDCU UR14, c[0x0][0x534] ;  /* 0x0000a680ff0e77ac */ /* 0x000ea20008000800 */
[C---:B------:R-:W-:Y:S01]  /*30e0*/  IMAD.SHL.U32 R15, R25.reuse, 0x4, RZ ;  /* 0x00000004190f7824 */ /* 0x040fe200078e00ff */
[----:B01----:R-:W-:Y:S01]  /*30f0*/  CS2R R2, SRZ ;  /* 0x0000000000027805 */ /* 0x003fe2000001ff00 */
[----:B------:R-:W-:Y:S01]  /*3100*/  IMAD.MOV.U32 R0, RZ, RZ, RZ ;  /* 0x000000ffff007224 */ /* 0x000fe200078e00ff */
[----:B------:R-:W0:Y:S01]  /*3110*/  LDCU UR9, c[0x0][0x44c] ;  /* 0x00008980ff0977ac */ /* 0x000e220008000800 */
[----:B------:R-:W-:Y:S01]  /*3120*/  IMAD R30, R28, 0x60, R15 ;  /* 0x000000601c1e7824 */ /* 0x000fe200078e020f */
[----:B------:R-:W-:Y:S02]  /*3130*/  CS2R R4, SRZ ;  /* 0x0000000000047805 */ /* 0x000fe4000001ff00 */
[----:B------:R-:W-:Y:S02]  /*3140*/  CS2R R6, SRZ ;  /* 0x0000000000067805 */ /* 0x000fe4000001ff00 */
[----:B------:R-:W-:Y:S01]  /*3150*/  CS2R R10, SRZ ;  /* 0x00000000000a7805 */ /* 0x000fe2000001ff00 */
[----:B------:R-:W-:Y:S01]  /*3160*/  IMAD.MOV.U32 R13, RZ, RZ, RZ ;  /* 0x000000ffff0d7224 */ /* 0x000fe200078e00ff */
        /* <DEDUP_REMOVED lines=49> */
.L_x_364:
        /* <DEDUP_REMOVED lines=77> */
.L_x_363:
        /* <DEDUP_REMOVED lines=11> */
.L_x_365:
        /* <DEDUP_REMOVED lines=22> */
.L_x_362:
        /* <DEDUP_REMOVED lines=86> */
        .weak           $__internal_11_$__cuda_sm20_div_s64
        .type           $__internal_11_$__cuda_sm20_div_s64,@function
        .size           $__internal_11_$__cuda_sm20_div_s64,(.L_x_5455 - $__internal_11_$__cuda_sm20_div_s64)
$__internal_11_$__cuda_sm20_div_s64:
        /* <DEDUP_REMOVED lines=32> */
[----:B------:R-:W-:-:S04]  /*42c0*/  IMAD.X R12, RZ, RZ, ~R12, P0 ;  /* 0x000000ffff0c7224 */ /* 0x000fc800000e0e0c */
[----:B------:R-:W-:-:S04]  /*42d0*/  IMAD.WIDE.U32 R36, P4, R37, R12, R36 ;  /* 0x0000000c25247225 */ /* 0x000fc80007880024 */
[C---:B------:R-:W-:Y:S02]  /*42e0*/  IMAD R15, R21.reuse, R12, RZ ;  /* 0x0000000c150f7224 */ /* 0x040fe400078e02ff */
[----:B------:R-:W-:-:S04]  /*42f0*/  IMAD.HI.U32 R14, P3, R21, R14, R36 ;  /* 0x0000000e150e7227 */ /* 0x000fc80007860024 */
[----:B------:R-:W-:Y:S01]  /*4300*/  IMAD.HI.U32 R12, R21, R12, RZ ;  /* 0x0000000c150c7227 */ /* 0x000fe200078e00ff */
[----:B------:R-:W-:Y:S02]  /*4310*/  IADD3 R15, P2, PT, R15, R14, RZ ;  /* 0x0000000e0f0f7210 */ /* 0x000fe40007f5e0ff */
[-C--:B------:R-:W-:Y:S01]  /*4320*/  IADD3 R14, P0, PT, RZ, -R22.reuse, RZ ;  /* 0x80000016ff0e7210 */ /* 0x080fe20007f1e0ff */
[----:B------:R-:W-:Y:S02]  /*4330*/  IMAD.X R21, R12, 0x1, R21, P4 ;  /* 0x000000010c157824 */ /* 0x000fe400020e0615 */
[----:B------:R-:W-:Y:S01]  /*4340*/  IMAD.MOV.U32 R37, RZ, RZ, RZ ;  /* 0x000000ffff257224 */ /* 0x000fe200078e00ff */
[----:B------:R-:W-:Y:S02]  /*4350*/  SEL R14, R14, R22, !P1 ;  /* 0x000000160e0e7207 */ /* 0x000fe40004800000 */
[----:B------:R-:W-:-:S03]  /*4360*/  IADD3.X R22, PT, PT, RZ, ~R19, RZ, P0, !PT ;  /* 0x80000013ff167210 */ /* 0x000fc600007fe4ff */
[----:B------:R-:W-:Y:S01]  /*4370*/  IMAD.HI.U32 R36, R15, R14, RZ ;  /* 0x0000000e0f247227 */ /* 0x000fe200078e00ff */
[-C--:B------:R-:W-:Y:S02]  /*4380*/  SEL R12, R22, R19.reuse, !P1 ;  /* 0x00000013160c7207 */ /* 0x080fe40004800000 */
[----:B------:R-:W-:-:S03]  /*4390*/  LOP3.LUT R19, R17, R19, RZ, 0x3c, !PT ;  /* 0x0000001311137212 */ /* 0x000fc600078e3cff */
        /* <DEDUP_REMOVED lines=11> */
[-C--:B------:R-:W-:Y:S02]  /*4450*/  ISETP.GE.U32.AND P3, PT, R14, R26.reuse, PT ;  /* 0x0000001a0e00720c */ /* 0x080fe40003f66070 */
[----:B------:R-:W-:Y:S01]  /*4460*/  IADD3 R29, P1, PT, R22, 0x1, RZ ;  /* 0x00000001161d7810 */ /* 0x000fe20007f3e0ff */
[----:B------:R-:W-:-:S05]  /*4470*/  IMAD R15, R21, R26, R15 ;  /* 0x0000001a150f7224 */ /* 0x000fca00078e020f */
[----:B------:R-:W-:Y:S02]  /*4480*/  IADD3.X R12, PT, PT, ~R15, R12, RZ, P0, !PT ;  /* 0x0000000c0f0c7210 */ /* 0x000fe400007fe5ff */
[----:B------:R-:W-:Y:S02]  /*4490*/  IADD3 R15, P2, PT, R14, -R26, RZ ;  /* 0x8000001a0e0f7210 */ /* 0x000fe40007f5e0ff */
[----:B------:R-:W-:-:S04]  /*44a0*/  ISETP.GE.U32.AND.EX P3, PT, R12, R27, PT, P3 ;  /* 0x0000001b0c00720c */ /* 0x000fc80003f66130 */
[----:B------:R-:W-:Y:S01]  /*44b0*/  SEL R15, R15, R14, P3 ;  /* 0x0000000e0f0f7207 */ /* 0x000fe20001800000 */
[----:B------:R-:W-:Y:S01]  /*44c0*/  IMAD.X R14, RZ, RZ, R21, P1 ;  /* 0x000000ffff0e7224 */ /* 0x000fe200008e0615 */
[----:B------:R-:W-:Y:S02]  /*44d0*/  SEL R29, R29, R22, P3 ;  /* 0x000000161d1d7207 */ /* 0x000fe40001800000 */
[----:B------:R-:W-:Y:S01]  /*44e0*/  ISETP.GE.U32.AND P0, PT, R15, R26, PT ;  /* 0x0000001a0f00720c */ /* 0x000fe20003f06070 */
[----:B------:R-:W-:Y:S01]  /*44f0*/  IMAD.X R15, R12, 0x1, ~R27, P2 ;  /* 0x000000010c0f7824 */ /* 0x000fe200010e0e1b */
[----:B------:R-:W-:Y:S02]  /*4500*/  SEL R14, R14, R21, P3 ;  /* 0x000000150e0e7207 */ /* 0x000fe40001800000 */
[----:B------:R-:W-:Y:S02]  /*4510*/  ISETP.GE.AND P2, PT, R19, RZ, PT ;  /* 0x000000ff1300720c */ /* 0x000fe40003f46270 */
[----:B------:R-:W-:-:S02]  /*4520*/  SEL R15, R15, R12, P3 ;  /* 0x0000000c0f0f7207 */ /* 0x000fc40001800000 */
[----:B------:R-:W-:Y:S02]  /*4530*/  IADD3 R12, P1, PT, R29, 0x1, RZ ;  /* 0x000000011d0c7810 */ /* 0x000fe40007f3e0ff */
[----:B------:R-:W-:-:S03]  /*4540*/  ISETP.GE.U32.AND.EX P0, PT, R15, R27, PT, P0 ;  /* 0x0000001b0f00720c */ /* 0x000fc60003f06100 */
[----:B------:R-:W-:Y:S01]  /*4550*/  IMAD.X R15, RZ, RZ, R14, P1 ;  /* 0x000000ffff0f7224 */ /* 0x000fe200008e060e */
[----:B------:R-:W-:-:S04]  /*4560*/  SEL R12, R12, R29, P0 ;  /* 0x0000001d0c0c7207 */ /* 0x000fc80000000000 */
[----:B------:R-:W-:Y:S02]  /*4570*/  SEL R14, R15, R14, P0 ;  /* 0x0000000e0f0e7207 */ /* 0x000fe40000000000 */
[----:B------:R-:W-:Y:S02]  /*4580*/  IADD3 R15, P1, PT, RZ, -R12, RZ ;  /* 0x8000000cff0f7210 */ /* 0x000fe40007f3e0ff */
[----:B------:R-:W-:Y:S02]  /*4590*/  ISETP.NE.U32.AND P0, PT, R18, RZ, PT ;  /* 0x000000ff1200720c */ /* 0x000fe40003f05070 */
[----:B------:R-:W-:Y:S02]  /*45a0*/  IADD3.X R19, PT, PT, RZ, ~R14, RZ, P1, !PT ;  /* 0x8000000eff137210 */ /* 0x000fe40000ffe4ff */
[----:B------:R-:W-:Y:S02]  /*45b0*/  ISETP.NE.AND.EX P0, PT, R17, RZ, PT, P0 ;  /* 0x000000ff1100720c */ /* 0x000fe40003f05300 */
[----:B------:R-:W-:-:S02]  /*45c0*/  SEL R15, R15, R12, !P2 ;  /* 0x0000000c0f0f7207 */ /* 0x000fc40005000000 */
[----:B------:R-:W-:Y:S01]  /*45d0*/  SEL R19, R19, R14, !P2 ;  /* 0x0000000e13137207 */ /* 0x000fe20005000000 */
[----:B------:R-:W-:Y:S01]  /*45e0*/  IMAD.MOV.U32 R14, RZ, RZ, R16 ;  /* 0x000000ffff0e7224 */ /* 0x000fe200078e0010 */
[----:B------:R-:W-:Y:S01]  /*45f0*/  SEL R12, R15, 0xffffffff, P0 ;  /* 0xffffffff0f0c7807 */ /* 0x000fe20000000000 */
[----:B------:R-:W-:Y:S01]  /*4600*/  IMAD.MOV.U32 R15, RZ, RZ, 0x0 ;  /* 0x00000000ff0f7424 */ /* 0x000fe200078e00ff */
[----:B------:R-:W-:-:S03]  /*4610*/  SEL R19, R19, 0xffffffff, P0 ;  /* 0xffffffff13137807 */ /* 0x000fc60000000000 */
[----:B------:R-:W-:Y:S05]  /*4620*/  RET.REL.NODEC R14 `(_ZN5flash32flash_fwd_splitkv_combine_kernelI23Flash_fwd_kernel_traitsILi96ELi64ELi128ELi4ELb0ELb0EN7cutlass6half_tE19Flash_kernel_traitsILi96ELi64ELi128ELi4ES3_EELi16ELi3ELb1EEEvNS_16Flash_fwd_paramsE) ;  /* 0xffffffb80e747950 */ /* 0x000fea0003c3ffff */
.L_x_366:
        /* <DEDUP_REMOVED lines=13> */
.L_x_5455:


//--------------------- .text._ZN5flash32flash_fwd_splitkv_combine_kernelI23Flash_fwd_kernel_traitsILi96ELi64ELi128ELi4ELb0ELb0EN7cutlass6half_tE19Flash_kernel_traitsILi96ELi64ELi128ELi4ES3_EELi16ELi2ELb1EEEvNS_16Flash_fwd_paramsE --------------------------
	.section	.text._ZN5flash32flash_fwd_splitkv_combine_kernelI23Flash_fwd_kernel_traitsILi96ELi64ELi128ELi4ELb0ELb0EN7cutlass6half_tE19Flash_kernel_traitsILi96ELi64ELi128ELi4ES3_EELi16ELi2ELb1EEEvNS_16Flash_fwd_paramsE,"ax",@progbits
	.align	128
        .global         _ZN5flash32flash_fwd_splitkv_combine_kernelI23Flash_fwd_kernel_traitsILi96ELi64ELi128ELi4ELb0ELb0EN7cutlass6half_tE19Flash_kernel_traitsILi96ELi64ELi128ELi4ES3_EELi16ELi2ELb1EEEvNS_16Flash_fwd_paramsE
        .type           _ZN5flash32flash_fwd_splitkv_combine_kernelI23Flash_fwd_kernel_traitsILi96ELi64ELi128ELi4ELb0ELb0EN7cutlass6half_tE19Flash_kernel_traitsILi96ELi64ELi128ELi4ES3_EELi16ELi2ELb1EEEvNS_16Flash_fwd_paramsE,@function
        .size           _ZN5flash32flash_fwd_splitkv_combine_kernelI23Flash_fwd_kernel_traitsILi96ELi64ELi128ELi4ELb0ELb0EN7cutlass6half_tE19Flash_kernel_traitsILi96ELi64ELi128ELi4ES3_EELi16ELi2ELb1EEEvNS_16Flash_fwd_paramsE,(.L_x_5456 - _ZN5flash32flash_fwd_splitkv_combine_kernelI23Flash_fwd_kernel_traitsILi96ELi64ELi128ELi4ELb0ELb0EN7cutlass6half_tE19Flash_kernel_traitsILi96ELi64ELi128ELi4ES3_EELi16ELi2ELb1EEEvNS_16Flash_fwd_paramsE)
        .other          _ZN5flash32flash_fwd_splitkv_combine_kernelI23Flash_fwd_kernel_traitsILi96ELi64ELi128ELi4ELb0ELb0EN7cutlass6half_tE19Flash_kernel_traitsILi96ELi64ELi128ELi4ES3_EELi16ELi2ELb1EEEvNS_16Flash_fwd_paramsE,@"STO_CUDA_ENTRY STV_DEFAULT"
_ZN5flash32flash_fwd_splitkv_combine_kernelI23Flash_fwd_kernel_traitsILi96ELi64ELi128ELi4ELb0ELb0EN7cutlass6half_tE19Flash_kernel_traitsILi96ELi64ELi128ELi4ES3_EELi16ELi2ELb1EEEvNS_16Flash_fwd_paramsE:
.text._ZN5flash32flash_fwd_splitkv_combine_kernelI23Flash_fwd_kernel_traitsILi96ELi64ELi128ELi4ELb0ELb0EN7cutlass6half_tE19Flash_kernel_traitsILi96ELi64ELi128ELi4ES3_EELi16ELi2ELb1EEEvNS_16Flash_fwd_paramsE:
        /* <DEDUP_REMOVED lines=39> */
.L_x_367:
[----:B------:R-:W-:Y:S01]  /*0270*/  IMAD.U32 R27, RZ, RZ, UR7 ;  /* 0x00000007ff1b7e24 */ /* 0x000fe2000f8e00ff */
[----:B------:R-:W-:Y:S01]  /*0280*/  MOV R20, UR14 ;  /* 0x0000000e00147c02 */ /* 0x000fe20008000f00 */
[----:B------:R-:W-:Y:S01]  /*0290*/  IMAD.U32 R21, RZ, RZ, UR15 ;  /* 0x0000000fff157e24 */ /* 0x000fe2000f8e00ff */
[----:B------:R-:W-:Y:S02]  /*02a0*/  MOV R19, UR8 ;  /* 0x0000000800137c02 */ /* 0x000fe40008000f00 */
[----:B------:R-:W-:Y:S02]  /*02b0*/  MOV R18, 0x2d0 ;  /* 0x000002d000127802 */ /* 0x000fe40000000f00 */
[----:B------:R-:W-:Y:S05]  /*02c0*/  CALL.REL.NOINC `($__internal_12_$__cuda_sm20_div_s64) ;  /* 0x0000003c00687944 */ /* 0x000fea0003c00000 */
.L_x_368:
        /* <DEDUP_REMOVED lines=30> */
.L_x_370:
[----:B------:R-:W-:Y:S01]  /*04b0*/  IMAD.MOV.U32 R27, RZ, RZ, R16 ;  /* 0x000000ffff1b7224 */ /* 0x000fe200078e0010 */
[----:B------:R-:W-:Y:S02]  /*04c0*/  MOV R21, R17 ;  /* 0x0000001100157202 */ /* 0x000fe40000000f00 */
[----:B------:R-:W-:Y:S02]  /*04d0*/  MOV R18, 0x4f0 ;  /* 0x000004f000127802 */ /* 0x000fe40000000f00 */
[----:B------:R-:W-:Y:S05]  /*04e0*/  CALL.REL.NOINC `($__internal_12_$__cuda_sm20_div_s64) ;  /* 0x0000003800e07944 */ /* 0x000fea0003c00000 */
[----:B------:R-:W-:Y:S02]  /*04f0*/  MOV R30, R16 ;  /* 0x00000010001e7202 */ /* 0x000fe40000000f00 */
[----:B------:R-:W-:Y:S02]  /*0500*/  MOV R31, R17 ;  /* 0x00000011001f7202 */ /* 0x000fe40000000f00 */
.L_x_371:
[----:B------:R-:W-:Y:S05]  /*0510*/  BSYNC.RECONVERGENT B0 ;  /* 0x0000000000007941 */ /* 0x000fea0003800200 */
.L_x_369:
        /* <DEDUP_REMOVED lines=54> */
.L_x_373:
[----:B------:R-:W-:Y:S01]  /*0880*/  IMAD.MOV.U32 R27, RZ, RZ, R20 ;  /* 0x000000ffff1b7224 */ /* 0x000fe200078e0014 */
[----:B------:R-:W-:Y:S01]  /*0890*/  MOV R20, R14 ;  /* 0x0000000e00147202 */ /* 0x000fe20000000f00 */
[----:B------:R-:W-:Y:S01]  /*08a0*/  IMAD.MOV.U32 R21, RZ, RZ, R19 ;  /* 0x000000ffff157224 */ /* 0x000fe200078e0013 */
[----:B------:R-:W-:Y:S02]  /*08b0*/  MOV R19, R4 ;  /* 0x0000000400137202 */ /* 0x000fe40000000f00 */
[----:B------:R-:W-:Y:S02]  /*08c0*/  MOV R18, 0x8e0 ;  /* 0x000008e000127802 */ /* 0x000fe40000000f00 */
[----:B------:R-:W-:Y:S05]  /*08d0*/  CALL.REL.NOINC `($__internal_12_$__cuda_sm20_div_s64) ;  /* 0x0000003400e47944 */ /* 0x000fea0003c00000 */
.L_x_374:
[----:B------:R-:W-:Y:S05]  /*08e0*/  BSYNC.RECONVERGENT B0 ;  /* 0x0000000000007941 */ /* 0x000fea0003800200 */
.L_x_372:
        /* <DEDUP_REMOVED lines=116> */
.L_x_376:
[----:B------:R-:W-:Y:S01]  /*1030*/  IMAD.MOV.U32 R27, RZ, RZ, R16 ;  /* 0x000000ffff1b7224 */ /* 0x000fe200078e0010 */
[----:B------:R-:W-:Y:S01]  /*1040*/  MOV R20, R11 ;  /* 0x0000000b00147202 */ /* 0x000fe20000000f00 */
[----:B------:R-:W-:Y:S01]  /*1050*/  IMAD.MOV.U32 R21, RZ, RZ, R17 ;  /* 0x000000ffff157224 */ /* 0x000fe200078e0011 */
[----:B------:R-:W-:Y:S02]  /*1060*/  MOV R19, R3 ;  /* 0x0000000300137202 */ /* 0x000fe40000000f00 */
[----:B------:R-:W-:Y:S02]  /*1070*/  MOV R18, 0x1090 ;  /* 0x0000109000127802 */ /* 0x000fe40000000f00 */
[----:B------:R-:W-:Y:S05]  /*1080*/  CALL.REL.NOINC `($__internal_12_$__cuda_sm20_div_s64) ;  /* 0x0000002c00f87944 */ /* 0x000fea0003c00000 */
[----:B------:R-:W-:Y:S02]  /*1090*/  MOV R32, R16 ;  /* 0x0000001000207202 */ /* 0x000fe40000000f00 */
[----:B------:R-:W-:Y:S02]  /*10a0*/  MOV R33, R17 ;  /* 0x0000001100217202 */ /* 0x000fe40000000f00 */
.L_x_377:
[----:B------:R-:W-:Y:S05]  /*10b0*/  BSYNC.RECONVERGENT B0 ;  /* 0x0000000000007941 */ /* 0x000fea0003800200 */
.L_x_375:
        /* <DEDUP_REMOVED lines=57> */
.L_x_379:
[----:B------:R-:W-:Y:S01]  /*1450*/  IMAD.MOV.U32 R27, RZ, RZ, R30 ;  /* 0x000000ffff1b7224 */ /* 0x000fe200078e001e */
[----:B------:R-:W-:Y:S01]  /*1460*/  MOV R21, R31 ;  /* 0x0000001f00157202 */ /* 0x000fe20000000f00 */
[----:B------:R-:W-:Y:S01]  /*1470*/  IMAD.MOV.U32 R20, RZ, RZ, R9 ;  /* 0x000000ffff147224 */ /* 0x000fe200078e0009 */
[----:B------:R-:W-:Y:S02]  /*1480*/  MOV R18, 0x14a0 ;  /* 0x000014a000127802 */ /* 0x000fe40000000f00 */
[----:B------:R-:W-:Y:S05]  /*1490*/  CALL.REL.NOINC `($__internal_12_$__cuda_sm20_div_s64) ;  /* 0x0000002800f47944 */ /* 0x000fea0003c00000 */
[----:B------:R-:W-:Y:S02]  /*14a0*/  MOV R22, R16 ;  /* 0x0000001000167202 */ /* 0x000fe40000000f00 */
[----:B------:R-:W-:Y:S02]  /*14b0*/  MOV R23, R17 ;  /* 0x0000001100177202 */ /* 0x000fe40000000f00 */
.L_x_380:
[----:B------:R-:W-:Y:S05]  /*14c0*/  BSYNC.RECONVERGENT B0 ;  /* 0x0000000000007941 */ /* 0x000fea0003800200 */
.L_x_378:
[----:B------:R-:W0:Y:S01]  /*14d0*/  LDCU UR5, c[0x0][0x434] ;  /* 0x00008680ff0577ac */ /* 0x000e220008000800 */
[----:B------:R-:W-:Y:S01]  /*14e0*/  IMAD.MOV.U32 R16, RZ, RZ, RZ ;  /* 0x000000ffff107224 */ /* 0x000fe200078e00ff */
[C---:B------:R-:W-:Y:S01]  /*14f0*/  ISETP.GT.U32.AND P1, PT, R0.reuse, 0x3f, PT ;  /* 0x0000003f0000780c */ /* 0x040fe20003f24070 */
[----:B------:R-:W-:Y:S01]  /*1500*/  BSSY.RECONVERGENT B0, `(.L_x_381) ;  /* 0x000003d000007945 */ /* 0x000fe20003800200 */
[----:B------:R-:W1:Y:S01]  /*1510*/  LDCU UR4, c[0x0][0x534] ;  /* 0x0000a680ff0477ac */ /* 0x000e620008000800 */
[----:B------:R-:W-:Y:S01]  /*1520*/  LOP3.LUT R25, R0, 0x3, RZ, 0xc0, !PT ;  /* 0x0000000300197812 */ /* 0x000fe200078ec0ff */
[----:B------:R-:W-:Y:S01]  /*1530*/  IMAD.MOV.U32 R18, RZ, RZ, -0x800000 ;  /* 0xff800000ff127424 */ /* 0x000fe200078e00ff */
[----:B------:R-:W-:Y:S01]  /*1540*/  MOV R26, 0xff800000 ;  /* 0xff800000001a7802 */ /* 0x000fe20000000f00 */
[----:B------:R-:W2:Y:S01]  /*1550*/  LDCU UR9, c[0x0][0x430] ;  /* 0x00008600ff0977ac */ /* 0x000ea20008000800 */
[----:B------:R-:W-:Y:S01]  /*1560*/  USHF.R.S32.HI UR16, URZ, 0x1f, UR10 ;  /* 0x0000001fff107899 */ /* 0x000fe2000801140a */
[----:B------:R-:W3:Y:S01]  /*1570*/  LDCU.64 UR12, c[0x0][0x358] ;  /* 0x00006b00ff0c77ac */ /* 0x000ee20008000a00 */
[----:B0-----:R-:W-:-:S05]  /*1580*/  IMAD.U32 R7, RZ, RZ, UR5 ;  /* 0x00000005ff077e24 */ /* 0x001fca000f8e00ff */
[----:B------:R-:W-:Y:S01]  /*1590*/  IABS R7, R7 ;  /* 0x0000000700077213 */ /* 0x000fe20000000000 */
[----:B--2---:R-:W-:-:S03]  /*15a0*/  UIMAD UR9, UR5, UR9, URZ ;  /* 0x00000009050972a4 */ /* 0x004fc6000f8e02ff */
[----:B------:R-:W0:Y:S08]  /*15b0*/  I2F.RP R15, R7 ;  /* 0x00000007000f7306 */ /* 0x000e300000209400 */
[----:B0-----:R-:W0:Y:S02]  /*15c0*/  MUFU.RCP R13, R15 ;  /* 0x0000000f000d7308 */ /* 0x001e240000001000 */
[----:B0-----:R-:W-:-:S06]  /*15d0*/  VIADD R13, R13, 0xffffffe ;  /* 0x0ffffffe0d0d7836 */ /* 0x001fcc0000000000 */
[----:B------:R-:W0:Y:S02]  /*15e0*/  F2I.FTZ.U32.TRUNC.NTZ R17, R13 ;  /* 0x0000000d00117305 */ /* 0x000e24000021f000 */
[----:B0-----:R-:W-:Y:S01]  /*15f0*/  IMAD.MOV R6, RZ, RZ, -R17 ;  /* 0x000000ffff067224 */ /* 0x001fe200078e0a11 */
[----:B------:R-:W-:-:S03]  /*1600*/  MOV R13, 0x400 ;  /* 0x00000400000d7802 */ /* 0x000fc60000000f00 */
[----:B------:R-:W-:Y:S01]  /*1610*/  IMAD R8, R6, R7, RZ ;  /* 0x0000000706087224 */ /* 0x000fe200078e02ff */
[----:B------:R-:W-:Y:S02]  /*1620*/  IABS R6, R5 ;  /* 0x0000000500067213 */ /* 0x000fe40000000000 */
[----:B------:R-:W-:Y:S01]  /*1630*/  LOP3.LUT R5, R5, UR5, RZ, 0x3c, !PT ;  /* 0x0000000505057c12 */ /* 0x000fe2000f8e3cff */
[----:B------:R-:W-:Y:S02]  /*1640*/  IMAD.HI.U32 R17, R17, R8, R16 ;  /* 0x0000000811117227 */ /* 0x000fe400078e0010 */
[----:B------:R-:W0:Y:S01]  /*1650*/  S2R R16, SR_CgaCtaId ;  /* 0x0000000000107919 */ /* 0x000e220000008800 */
[----:B------:R-:W-:-:S03]  /*1660*/  ISETP.GE.AND P2, PT, R5, RZ, PT ;  /* 0x000000ff0500720c */ /* 0x000fc60003f46270 */
[----:B------:R-:W-:-:S05]  /*1670*/  IMAD.HI.U32 R17, R17, R6, RZ ;  /* 0x0000000611117227 */ /* 0x000fca00078e00ff */
[----:B------:R-:W-:-:S05]  /*1680*/  IADD3 R8, PT, PT, -R17, RZ, RZ ;  /* 0x000000ff11087210 */ /* 0x000fca0007ffe1ff */
[----:B------:R-:W-:Y:S01]  /*1690*/  IMAD R6, R7, R8, R6 ;  /* 0x0000000807067224 */ /* 0x000fe200078e0206 */
[----:B------:R-:W-:-:S04]  /*16a0*/  LOP3.LUT R8, R0, 0xf, RZ, 0xc0, !PT ;  /* 0x0000000f00087812 */ /* 0x000fc800078ec0ff */
[----:B------:R-:W-:-:S13]  /*16b0*/  ISETP.GT.U32.AND P0, PT, R7, R6, PT ;  /* 0x000000060700720c */ /* 0x000fda0003f04070 */
[----:B------:R-:W-:Y:S01]  /*16c0*/  @!P0 IMAD.IADD R6, R6, 0x1, -R7 ;  /* 0x0000000106068824 */ /* 0x000fe200078e0a07 */
[----:B0-----:R-:W-:Y:S01]  /*16d0*/  LEA R16, R16, R13, 0x18 ;  /* 0x0000000d10107211 */ /* 0x001fe200078ec0ff */
[----:B------:R-:W-:Y:S01]  /*16e0*/  @!P0 VIADD R17, R17, 0x1 ;  /* 0x0000000111118836 */ /* 0x000fe20000000000 */
[----:B------:R-:W-:Y:S02]  /*16f0*/  ISETP.NE.AND P0, PT, RZ, UR5, PT ;  /* 0x00000005ff007c0c */ /* 0x000fe4000bf05270 */
[----:B------:R-:W-:Y:S01]  /*1700*/  ISETP.GE.U32.AND P3, PT, R6, R7, PT ;  /* 0x000000070600720c */ /* 0x000fe20003f66070 */
[----:B------:R-:W-:Y:S01]  /*1710*/  IMAD R5, R25, 0x44, R16 ;  /* 0x0000004419057824 */ /* 0x000fe200078e0210 */
[----:B------:R-:W-:Y:S02]  /*1720*/  SHF.R.U32.HI R13, RZ, 0x4, R0 ;  /* 0x00000004ff0d7819 */ /* 0x000fe40000011600 */
[----:B------:R-:W-:-:S03]  /*1730*/  LOP3.LUT R6, R0, 0x3fc, RZ, 0xc0, !PT ;  /* 0x000003fc00067812 */ /* 0x000fc600078ec0ff */
[----:B------:R-:W-:Y:S01]  /*1740*/  @!P1 IMAD R7, R13, 0x44, R16 ;  /* 0x000000440d079824 */ /* 0x000fe200078e0210 */
[----:B------:R-:W-:-:S03]  /*1750*/  IADD3 R6, PT, PT, R5, R6, RZ ;  /* 0x0000000605067210 */ /* 0x000fc60007ffe0ff */
[----:B------:R-:W-:Y:S02]  /*1760*/  @!P1 IMAD R7, R8, 0x4, R7 ;  /* 0x0000000408079824 */ /* 0x000fe400078e0207 */
[----:B------:R-:W-:-:S04]  /*1770*/  @P3 VIADD R17, R17, 0x1 ;  /* 0x0000000111113836 */ /* 0x000fc80000000000 */
[----:B------:R-:W-:Y:S01]  /*1780*/  @!P2 IMAD.MOV R17, RZ, RZ, -R17 ;  /* 0x000000ffff11a224 */ /* 0x000fe200078e0a11 */
[----:B-1----:R-:W-:Y:S01]  /*1790*/  ISETP.GE.AND P2, PT, R13, UR4, PT ;  /* 0x000000040d007c0c */ /* 0x002fe2000bf46270 */
[----:B------:R-:W-:Y:S01]  /*17a0*/  ULOP3.LUT UR4, UR16, 0x1, URZ, 0xfc, !UPT ;  /* 0x0000000110047892 */ /* 0x000fe2000f8efcff */
[----:B------:R-:W-:-:S05]  /*17b0*/  @!P0 LOP3.LUT R17, RZ, UR5, RZ, 0x33, !PT ;  /* 0x00000005ff118c12 */ /* 0x000fca000f8e33ff */
[----:B------:R-:W-:-:S06]  /*17c0*/  IMAD R15, R17, UR4, RZ ;  /* 0x00000004110f7c24 */ /* 0x000fcc000f8e02ff */
[----:B---3--:R-:W-:Y:S05]  /*17d0*/  @P2 BRA `(.L_x_382) ;  /* 0x00000000003c2947 */ /* 0x008fea0003800000 */
        /* <DEDUP_REMOVED lines=15> */
.L_x_382:
[----:B------:R-:W-:Y:S05]  /*18d0*/  BSYNC.RECONVERGENT B0 ;  /* 0x0000000000007941 */ /* 0x000fea0003800200 */
.L_x_381:
[----:B-----5:R1:W-:Y:S01]  /*18e0*/  @!P1 STS [R7], R18 ;  /* 0x0000001207009388 */ /* 0x0203e20000000800 */
[----:B------:R-:W2:Y:S01]  /*18f0*/  LDC R13, c[0x0][0x3e0] ;  /* 0x0000f800ff0d7b82 */ /* 0x000ea20000000800 */
[----:B------:R-:W-:Y:S01]  /*1900*/  IABS R19, R15 ;  /* 0x0000000f00137213 */ /* 0x000fe20000000000 */
[----:B------:R-:W-:Y:S06]  /*1910*/  BSSY.RECONVERGENT B1, `(.L_x_383) ;  /* 0x0000174000017945 */ /* 0x000fec0003800200 */
[----:B------:R-:W-:Y:S01]  /*1920*/  BAR.SYNC.DEFER_BLOCKING 0x0 ;  /* 0x0000000000007b1d */ /* 0x000fe20000010000 */
[----:B------:R-:W-:-:S02]  /*1930*/  ISETP.NE.AND P5, PT, R15, RZ, PT ;  /* 0x000000ff0f00720c */ /* 0x000fc40003fa5270 */
[----:B------:R-:W-:Y:S02]  /*1940*/  IADD3 R2, PT, PT, R2, R19, RZ ;  /* 0x0000001302027210 */ /* 0x000fe40007ffe0ff */
[----:B--2---:R-:W-:Y:S01]  /*1950*/  IABS R16, R13 ;  /* 0x0000000d00107213 */ /* 0x004fe20000000000 */
[----:B-1----:R-:W-:Y:S01]  /*1960*/  I2F.RP R18, R19 ;  /* 0x0000001300127306 */ /* 0x002fe20000209400 */
[----:B------:R-:W1:Y:S07]  /*1970*/  @!P1 LDS R26, [R6] ;  /* 0x00000000061a9984 */ /* 0x000e6e0000000800 */
[----:B0-----:R-:W0:Y:S08]  /*1980*/  I2F.RP R20, R16 ;  /* 0x0000001000147306 */ /* 0x001e300000209400 */
[----:B0-----:R-:W0:Y:S02]  /*1990*/  MUFU.RCP R28, R20 ;  /* 0x00000014001c7308 */ /* 0x001e240000001000 */
[----:B0-----:R-:W-:Y:S01]  /*19a0*/  VIADD R28, R28, 0xffffffe ;  /* 0x0ffffffe1c1c7836 */ /* 0x001fe20000000000 */
[----:B-1----:R-:W0:Y:S05]  /*19b0*/  SHFL.BFLY PT, R5, R26, 0x2, 0x1f ;  /* 0x0c401f001a057f89 */ /* 0x002e2a00000e0000 */
[----:B------:R-:W1:Y:S02]  /*19c0*/  F2I.FTZ.U32.TRUNC.NTZ R29, R28 ;  /* 0x0000001c001d7305 */ /* 0x000e64000021f000 */
[----:B-1----:R-:W-:-:S02]  /*19d0*/  IMAD.MOV R27, RZ, RZ, -R29 ;  /* 0x000000ffff1b7224 */ /* 0x002fc400078e0a1d */
[----:B------:R-:W-:Y:S01]  /*19e0*/  IMAD.MOV.U32 R28, RZ, RZ, RZ ;  /* 0x000000ffff1c7224 */ /* 0x000fe200078e00ff */
[----:B0-----:R-:W-:-:S05]  /*19f0*/  FMNMX.FTZ R8, R5, R26, !PT ;  /* 0x0000001a05087209 */ /* 0x001fca0007810000 */
[----:B------:R-:W0:Y:S02]  /*1a00*/  SHFL.BFLY PT, R5, R8, 0x1, 0x1f ;  /* 0x0c201f0008057f89 */ /* 0x000e2400000e0000 */
[----:B0-----:R-:W-:Y:S01]  /*1a10*/  FMNMX.FTZ R7, R8, R5, !PT ;  /* 0x0000000508077209 */ /* 0x001fe20007810000 */
[----:B------:R-:W-:Y:S01]  /*1a20*/  IMAD R8, R27, R16, RZ ;  /* 0x000000101b087224 */ /* 0x000fe200078e02ff */
[----:B------:R-:W0:Y:S02]  /*1a30*/  MUFU.RCP R5, R18 ;  /* 0x0000001200057308 */ /* 0x000e240000001000 */
[----:B------:R-:W-:Y:S01]  /*1a40*/  FSETP.NEU.FTZ.AND P0, PT, R7, -INF , PT ;  /* 0xff8000000700780b */ /* 0x000fe20003f1d000 */
[----:B------:R-:W-:-:S03]  /*1a50*/  IMAD.HI.U32 R8, R29, R8, R28 ;  /* 0x000000081d087227 */ /* 0x000fc600078e001c */
[----:B------:R-:W-:-:S05]  /*1a60*/  FSEL R7, R7, RZ, P0 ;  /* 0x000000ff07077208 */ /* 0x000fca0000000000 */
[----:B------:R-:W-:-:S04]  /*1a70*/  FADD.FTZ R21, -R7, R26 ;  /* 0x0000001a07157221 */ /* 0x000fc80000010100 */
[----:B------:R-:W-:Y:S01]  /*1a80*/  FMUL.FTZ R21, R21, 1.4426950216293334961 ;  /* 0x3fb8aa3b15157820 */ /* 0x000fe20000410000 */
[----:B0-----:R-:W-:-:S05]  /*1a90*/  VIADD R30, R5, 0xffffffe ;  /* 0x0ffffffe051e7836 */ /* 0x001fca0000000000 */
[----:B------:R-:W0:Y:S04]  /*1aa0*/  MUFU.EX2 R21, R21 ;  /* 0x0000001500157308 */ /* 0x000e280000000800 */
[----:B------:R-:W1:Y:S01]  /*1ab0*/  F2I.FTZ.U32.TRUNC.NTZ R31, R30 ;  /* 0x0000001e001f7305 */ /* 0x000e62000021f000 */
[----:B0-----:R-:W0:Y:S01]  /*1ac0*/  SHFL.BFLY PT, R18, R21, 0x2, 0x1f ;  /* 0x0c401f0015127f89 */ /* 0x001e2200000e0000 */
[----:B-1----:R-:W-:Y:S02]  /*1ad0*/  IMAD.MOV R5, RZ, RZ, -R31 ;  /* 0x000000ffff057224 */ /* 0x002fe400078e0a1f */
[----:B------:R-:W-:Y:S02]  /*1ae0*/  IMAD.MOV.U32 R30, RZ, RZ, RZ ;  /* 0x000000ffff1e7224 */ /* 0x000fe400078e00ff */
[----:B------:R-:W-:Y:S01]  /*1af0*/  IMAD.MOV.U32 R20, RZ, RZ, R5 ;  /* 0x000000ffff147224 */ /* 0x000fe200078e0005 */
[----:B------:R-:W-:-:S03]  /*1b00*/  IABS R5, R2 ;  /* 0x0000000200057213 */ /* 0x000fc60000000000 */
[----:B------:R-:W-:Y:S01]  /*1b10*/  IMAD R27, R20, R19, RZ ;  /* 0x00000013141b7224 */ /* 0x000fe200078e02ff */
[----:B------:R-:W-:Y:S01]  /*1b20*/  IABS R20, R15 ;  /* 0x0000000f00147213 */ /* 0x000fe20000000000 */
[----:B------:R-:W-:-:S03]  /*1b30*/  IMAD.HI.U32 R8, R8, R5, RZ ;  /* 0x0000000508087227 */ /* 0x000fc600078e00ff */
[----:B------:R-:W-:Y:S01]  /*1b40*/  IADD3 R20, PT, PT, RZ, -R20, RZ ;  /* 0x80000014ff147210 */ /* 0x000fe20007ffe0ff */
[----:B------:R-:W-:-:S04]  /*1b50*/  IMAD.HI.U32 R30, R31, R27, R30 ;  /* 0x0000001b1f1e7227 */ /* 0x000fc800078e001e */
[----:B------:R-:W-:Y:S02]  /*1b60*/  IMAD.MOV R24, RZ, RZ, -R8 ;  /* 0x000000ffff187224 */ /* 0x000fe400078e0a08 */
[----:B0-----:R-:W-:Y:S01]  /*1b70*/  FADD.FTZ R18, R21, R18 ;  /* 0x0000001215127221 */ /* 0x001fe20000010000 */
[----:B------:R-:W-:-:S04]  /*1b80*/  IMAD.HI.U32 R30, R30, R5, RZ ;  /* 0x000000051e1e7227 */ /* 0x000fc800078e00ff */
[--C-:B------:R-:W-:Y:S02]  /*1b90*/  IMAD R20, R30, R20, R5.reuse ;  /* 0x000000141e147224 */ /* 0x100fe400078e0205 */
[C---:B------:R-:W-:Y:S02]  /*1ba0*/  IMAD R21, R16.reuse, R24, R5 ;  /* 0x0000001810157224 */ /* 0x040fe400078e0205 */
[----:B------:R-:W0:Y:S01]  /*1bb0*/  SHFL.BFLY PT, R5, R18, 0x1, 0x1f ;  /* 0x0c201f0012057f89 */ /* 0x000e2200000e0000 */
[----:B------:R-:W-:Y:S02]  /*1bc0*/  ISETP.GT.U32.AND P1, PT, R19, R20, PT ;  /* 0x000000141300720c */ /* 0x000fe40003f24070 */
[----:B------:R-:W-:-:S11]  /*1bd0*/  ISETP.GT.U32.AND P0, PT, R16, R21, PT ;  /* 0x000000151000720c */ /* 0x000fd60003f04070 */
[----:B------:R-:W-:Y:S01]  /*1be0*/  @!P1 IMAD.IADD R20, R20, 0x1, -R19 ;  /* 0x0000000114149824 */ /* 0x000fe200078e0a13 */
[----:B------:R-:W-:Y:S01]  /*1bf0*/  @!P1 IADD3 R30, PT, PT, R30, 0x1, RZ ;  /* 0x000000011e1e9810 */ /* 0x000fe20007ffe0ff */
[----:B------:R-:W-:Y:S02]  /*1c00*/  @!P0 IMAD.IADD R21, R21, 0x1, -R16 ;  /* 0x0000000115158824 */ /* 0x000fe400078e0a10 */
[----:B------:R-:W-:Y:S01]  /*1c10*/  @!P0 VIADD R8, R8, 0x1 ;  /* 0x0000000108088836 */ /* 0x000fe20000000000 */
[-C--:B------:R-:W-:Y:S02]  /*1c20*/  ISETP.GE.U32.AND P2, PT, R20, R19.reuse, PT ;  /* 0x000000131400720c */ /* 0x080fe40003f46070 */
[----:B------:R-:W-:Y:S02]  /*1c30*/  LOP3.LUT R20, R2, R19, RZ, 0x3c, !PT ;  /* 0x0000001302147212 */ /* 0x000fe400078e3cff */
[----:B------:R-:W-:Y:S01]  /*1c40*/  ISETP.GE.U32.AND P4, PT, R21, R16, PT ;  /* 0x000000101500720c */ /* 0x000fe20003f86070 */
[----:B0-----:R-:W-:Y:S01]  /*1c50*/  FADD.FTZ R5, R18, R5 ;  /* 0x0000000512057221 */ /* 0x001fe20000010000 */
[----:B------:R-:W-:-:S02]  /*1c60*/  LOP3.LUT R2, R2, R13, RZ, 0x3c, !PT ;  /* 0x0000000d02027212 */ /* 0x000fc400078e3cff */
[----:B------:R-:W-:Y:S02]  /*1c70*/  ISETP.NE.AND P0, PT, R13, RZ, PT ;  /* 0x000000ff0d00720c */ /* 0x000fe40003f05270 */
[----:B------:R-:W-:Y:S02]  /*1c80*/  FSETP.NE.FTZ.AND P1, PT, R5, RZ, PT ;  /* 0x000000ff0500720b */ /* 0x000fe40003f35000 */
[----:B------:R-:W-:Y:S01]  /*1c90*/  ISETP.GE.AND P3, PT, R20, RZ, PT ;  /* 0x000000ff1400720c */ /* 0x000fe20003f66270 */
[----:B------:R-:W-:Y:S01]  /*1ca0*/  @P2 VIADD R30, R30, 0x1 ;  /* 0x000000011e1e2836 */ /* 0x000fe20000000000 */
[----:B------:R-:W-:-:S03]  /*1cb0*/  ISETP.GE.AND P2, PT, R2, RZ, PT ;  /* 0x000000ff0200720c */ /* 0x000fc60003f46270 */
[----:B------:R-:W-:-:S06]  /*1cc0*/  @P4 VIADD R8, R8, 0x1 ;  /* 0x0000000108084836 */ /* 0x000fcc0000000000 */
[----:B------:R0:W1:Y:S02]  /*1cd0*/  @P1 MUFU.LG2 R2, R5 ;  /* 0x0000000500021308 */ /* 0x0000640000000c00 */
[----:B------:R-:W-:Y:S02]  /*1ce0*/  @!P3 IADD3 R30, PT, PT, -R30, RZ, RZ ;  /* 0x000000ff1e1eb210 */ /* 0x000fe40007ffe1ff */
[----:B------:R-:W-:Y:S01]  /*1cf0*/  @!P2 IMAD.MOV R8, RZ, RZ, -R8 ;  /* 0x000000ffff08a224 */ /* 0x000fe200078e0a08 */
[----:B------:R-:W-:Y:S02]  /*1d00*/  @!P0 LOP3.LUT R8, RZ, R13, RZ, 0x33, !PT ;  /* 0x0000000dff088212 */ /* 0x000fe400078e33ff */
[----:B------:R-:W-:Y:S02]  /*1d10*/  LOP3.LUT P0, RZ, R0, 0x3c3, RZ, 0xc0, !PT ;  /* 0x000003c300ff7812 */ /* 0x000fe4000780c0ff */
[----:B------:R-:W-:Y:S02]  /*1d20*/  ISETP.NE.AND P3, PT, R17, RZ, PT ;  /* 0x000000ff1100720c */ /* 0x000fe40003f65270 */
[----:B------:R-:W-:-:S02]  /*1d30*/  @!P5 LOP3.LUT R30, RZ, R19, RZ, 0x33, !PT ;  /* 0x00000013ff1ed212 */ /* 0x000fc400078e33ff */
[----:B------:R-:W-:Y:S02]  /*1d40*/  SEL R16, RZ, 0x1, !P3 ;  /* 0x00000001ff107807 */ /* 0x000fe40005800000 */
[----:B------:R-:W-:Y:S02]  /*1d50*/  SHF.R.S32.HI R19, RZ, 0x1f, R15 ;  /* 0x0000001fff137819 */ /* 0x000fe4000001140f */
[----:B------:R-:W-:Y:S01]  /*1d60*/  ISETP.LT.U32.AND P2, PT, R22, R30, PT ;  /* 0x0000001e1600720c */ /* 0x000fe20003f41070 */
[----:B0-----:R-:W-:Y:S01]  /*1d70*/  IMAD R5, R8, UR11, RZ ;  /* 0x0000000b08057c24 */ /* 0x001fe2000f8e02ff */
[----:B------:R-:W-:Y:S02]  /*1d80*/  SHF.R.S32.HI R17, RZ, 0x1f, R30 ;  /* 0x0000001fff117819 */ /* 0x000fe4000001141e */
[----:B------:R-:W-:Y:S02]  /*1d90*/  LOP3.LUT R16, R19, R16, RZ, 0xfc, !PT ;  /* 0x0000001013107212 */ /* 0x000fe400078efcff */
[----:B------:R-:W-:Y:S01]  /*1da0*/  ISETP.LT.AND.EX P2, PT, R23, R17, PT, P2 ;  /* 0x000000111700720c */ /* 0x000fe20003f41320 */
[----:B------:R-:W-:-:S02]  /*1db0*/  IMAD.MOV.U32 R23, RZ, RZ, 0x7f800000 ;  /* 0x7f800000ff177424 */ /* 0x000fc400078e00ff */
[----:B-1----:R-:W-:Y:S01]  /*1dc0*/  @P1 FFMA.FTZ R23, R2, 0.69314718246459960938, R7 ;  /* 0x3f31721802171823 */ /* 0x002fe20000010007 */
[----:B------:R-:W-:Y:S01]  /*1dd0*/  IMAD R5, R16, R5, RZ ;  /* 0x0000000510057224 */ /* 0x000fe200078e02ff */
[----:B------:R-:W-:Y:S01]  /*1de0*/  SEL R8, R22, R30, P2 ;  /* 0x0000001e16087207 */ /* 0x000fe20001000000 */
[----:B------:R-:W-:Y:S01]  /*1df0*/  IMAD R7, R15, UR9, RZ ;  /* 0x000000090f077c24 */ /* 0x000fe2000f8e02ff */
[----:B------:R-:W-:Y:S05]  /*1e00*/  @P0 BRA `(.L_x_384) ;  /* 0x0000001000900947 */ /* 0x000fea0003800000 */
        /* <DEDUP_REMOVED lines=50> */
.L_x_386:
[----:B------:R-:W-:Y:S01]  /*2130*/  IMAD.MOV.U32 R21, RZ, RZ, RZ ;  /* 0x000000ffff157224 */ /* 0x000fe200078e00ff */
[----:B------:R-:W-:Y:S02]  /*2140*/  MOV R20, R30 ;  /* 0x0000001e00147202 */ /* 0x000fe40000000f00 */
[----:B------:R-:W-:Y:S02]  /*2150*/  MOV R18, 0x2170 ;  /* 0x0000217000127802 */ /* 0x000fe40000000f00 */
[----:B------:R-:W-:Y:S05]  /*2160*/  CALL.REL.NOINC `($__internal_12_$__cuda_sm20_div_s64) ;  /* 0x0000001c00c07944 */ /* 0x000fea0003c00000 */
[----:B------:R-:W-:Y:S02]  /*2170*/  IADD3 R13, PT, PT, -R16, RZ, RZ ;  /* 0x000000ff100d7210 */ /* 0x000fe40007ffe1ff */
[----:B------:R-:W-:-:S03]  /*2180*/  MOV R31, R17 ;  /* 0x00000011001f7202 */ /* 0x000fc60000000f00 */
[----:B------:R-:W-:Y:S01]  /*2190*/  IMAD R27, R30, R13, R27 ;  /* 0x0000000d1e1b7224 */ /* 0x000fe200078e021b */
[----:B------:R-:W-:-:S07]  /*21a0*/  MOV R30, R16 ;  /* 0x00000010001e7202 */ /* 0x000fce0000000f00 */
.L_x_387:
        /* <DEDUP_REMOVED lines=60> */
.L_x_389:
[----:B------:R-:W-:Y:S01]  /*2570*/  IMAD.MOV.U32 R27, RZ, RZ, R30 ;  /* 0x000000ffff1b7224 */ /* 0x000fe200078e001e */
[----:B------:R-:W-:Y:S01]  /*2580*/  MOV R21, R31 ;  /* 0x0000001f00157202 */ /* 0x000fe20000000f00 */
[----:B------:R-:W-:Y:S01]  /*2590*/  IMAD.MOV.U32 R20, RZ, RZ, R34 ;  /* 0x000000ffff147224 */ /* 0x000fe200078e0022 */
[----:B------:R-:W-:Y:S02]  /*25a0*/  MOV R18, 0x25c0 ;  /* 0x000025c000127802 */ /* 0x000fe40000000f00 */
[----:B------:R-:W-:Y:S05]  /*25b0*/  CALL.REL.NOINC `($__internal_12_$__cuda_sm20_div_s64) ;  /* 0x0000001800ac7944 */ /* 0x000fea0003c00000 */
[----:B------:R-:W-:-:S05]  /*25c0*/  IADD3 R31, PT, PT, -R16, RZ, RZ ;  /* 0x000000ff101f7210 */ /* 0x000fca0007ffe1ff */
[----:B------:R-:W-:Y:S02]  /*25d0*/  IMAD R31, R31, R34, R30 ;  /* 0x000000221f1f7224 */ /* 0x000fe400078e021e */
.L_x_390:
[----:B------:R-:W-:Y:S05]  /*25e0*/  BSYNC.RECONVERGENT B0 ;  /* 0x0000000000007941 */ /* 0x000fea0003800200 */
.L_x_388:
        /* <DEDUP_REMOVED lines=162> */
.L_x_385:
[----:B------:R-:W0:Y:S01]  /*3010*/  LDC.64 R4, c[0x0][0x420] ;  /* 0x00010800ff047b82 */ /* 0x000e220000000a00 */
[----:B------:R-:W-:-:S05]  /*3020*/  LEA.HI R2, R0, UR6, RZ, 0x1e ;  /* 0x0000000600027c11 */ /* 0x000fca000f8ff0ff */
[----:B0-----:R-:W-:-:S05]  /*3030*/  IMAD.WIDE.U32 R2, R2, 0x4, R4 ;  /* 0x0000000402027825 */ /* 0x001fca00078e0004 */
[----:B------:R1:W-:Y:S02]  /*3040*/  STG.E desc[UR12][R2.64], R23 ;  /* 0x0000001702007986 */ /* 0x0003e4000c10190c */
.L_x_384:
[----:B------:R-:W-:Y:S05]  /*3050*/  BSYNC.RECONVERGENT B1 ;  /* 0x0000000000017941 */ /* 0x000fea0003800200 */
.L_x_383:
        /* <DEDUP_REMOVED lines=9> */
[----:B------:R-:W-:Y:S02]  /*30f0*/  IMAD.MOV.U32 R13, RZ, RZ, RZ ;  /* 0x000000ffff0d7224 */ /* 0x000fe400078e00ff */
[----:B------:R-:W-:Y:S01]  /*3100*/  IMAD R30, R28, 0x60, R15 ;  /* 0x000000601c1e7824 */ /* 0x000fe200078e020f */
        /* <DEDUP_REMOVED lines=50> */
.L_x_393:
        /* <DEDUP_REMOVED lines=77> */
.L_x_392:
        /* <DEDUP_REMOVED lines=11> */
.L_x_394:
        /* <DEDUP_REMOVED lines=22> */
.L_x_391:
        /* <DEDUP_REMOVED lines=86> */
        .weak           $__internal_12_$__cuda_sm20_div_s64
        .type           $__internal_12_$__cuda_sm20_div_s64,@function
        .size           $__internal_12_$__cuda_sm20_div_s64,(.L_x_5456 - $__internal_12_$__cuda_sm20_div_s64)
$__internal_12_$__cuda_sm20_div_s64:
        /* <DEDUP_REMOVED lines=86> */
[----:B------:R-:W-:Y:S06]  /*45d0*/  RET.REL.NODEC R28 `(_ZN5flash32flash_fwd_splitkv_combine_kernelI23Flash_fwd_kernel_traitsILi96ELi64ELi128ELi4ELb0ELb0EN7cutlass6half_tE19Flash_kernel_traitsILi96ELi64ELi128ELi4ES3_EELi16ELi2ELb1EEEvNS_16Flash_fwd_paramsE) ;  /* 0xffffffb81c887950 */ /* 0x000fec0003c3ffff */
.L_x_395:
        /* <DEDUP_REMOVED lines=10> */
.L_x_5456:


//--------------------- .text._ZN5flash32flash_fwd_splitkv_combine_kernelI23Flash_fwd_kernel_traitsILi96ELi64ELi128ELi4ELb0ELb0EN7cutlass6half_tE19Flash_kernel_traitsILi96ELi64ELi128ELi4ES3_EELi16ELi1ELb1EEEvNS_16Flash_fwd_paramsE --------------------------
	.section	.text._ZN5flash32flash_fwd_splitkv_combine_kernelI23Flash_fwd_kernel_traitsILi96ELi64ELi128ELi4ELb0ELb0EN7cutlass6half_tE19Flash_kernel_traitsILi96ELi64ELi128ELi4ES3_EELi16ELi1ELb1EEEvNS_16Flash_fwd_paramsE,"ax",@progbits
	.align	128
        .global         _ZN5flash32flash_fwd_splitkv_combine_kernelI23Flash_fwd_kernel_traitsILi96ELi64ELi128ELi4ELb0ELb0EN7cutlass6half_tE19Flash_kernel_traitsILi96ELi64ELi128ELi4ES3_EELi16ELi1ELb1EEEvNS_16Flash_fwd_paramsE
        .type           _ZN5flash32flash_fwd_splitkv_combine_kernelI23Flash_fwd_kernel_traitsILi96ELi64ELi128ELi4ELb0ELb0EN7cutlass6half_tE19Flash_kernel_traitsILi96ELi64ELi128ELi4ES3_EELi16ELi1ELb1EEEvNS_16Flash_fwd_paramsE,@function
        .size           _ZN5flash32flash_fwd_splitkv_combine_kernelI23Flash_fwd_kernel_traitsILi96ELi64ELi128ELi4ELb0ELb0EN7cutlass6half_tE19Flash_kernel_traitsILi96ELi64ELi128ELi4ES3_EELi16ELi1ELb1EEEvNS_16Flash_fwd_paramsE,(.L_x_5457 - _ZN5flash32flash_fwd_splitkv_combine_kernelI23Flash_fwd_kernel_traitsILi96ELi64ELi128ELi4ELb0ELb0EN7cutlass6half_tE19Flash_kernel_traitsILi96ELi64ELi128ELi4ES3_EELi16ELi1ELb1EEEvNS_16Flash_fwd_paramsE)
        .other          _ZN5flash32flash_fwd_splitkv_combine_kernelI23Flash_fwd_kernel_traitsILi96ELi64ELi128ELi4ELb0ELb0EN7cutlass6half_tE19Flash_kernel_traitsILi96ELi64ELi128ELi4ES3_EELi16ELi1ELb1EEEvNS_16Flash_fwd_paramsE,@"STO_CUDA_ENTRY STV_DEFAULT"
_ZN5flash32flash_fwd_splitkv_combine_kernelI23Flash_fwd_kernel_traitsILi96ELi64ELi128ELi4ELb0ELb0EN7cutlass6half_tE19Flash_kernel_traitsILi96ELi64ELi128ELi4ES3_EELi16ELi1ELb1EEEvNS_16Flash_fwd_paramsE:
.text._ZN5flash32flash_fwd_splitkv_combine_kernelI23Flash_fwd_kernel_traitsILi96ELi64ELi128ELi4ELb0ELb0EN7cutlass6half_tE19Flash_kernel_traitsILi96ELi64ELi128ELi4ES3_EELi16ELi1ELb1EEEvNS_16Flash_fwd_paramsE:
        /* <DEDUP_REMOVED lines=38> */
.L_x_396:
[----:B------:R-:W-:Y:S01]  /*0260*/  IMAD.U32 R27, RZ, RZ, UR7 ;  /* 0x00000007ff1b7e24 */ /* 0x000fe2000f8e00ff */
[----:B------:R-:W-:Y:S01]  /*0270*/  MOV R20, UR14 ;  /* 0x0000000e00147c02 */ /* 0x000fe20008000f00 */
[----:B------:R-:W-:Y:S01]  /*0280*/  IMAD.U32 R21, RZ, RZ, UR15 ;  /* 0x0000000fff157e24 */ /* 0x000fe2000f8e00ff */
[----:B------:R-:W-:Y:S02]  /*0290*/  MOV R19, UR8 ;  /* 0x0000000800137c02 */ /* 0x000fe40008000f00 */
[----:B------:R-:W-:Y:S02]  /*02a0*/  MOV R18, 0x2c0 ;  /* 0x000002c000127802 */ /* 0x000fe40000000f00 */
[----:B------:R-:W-:Y:S05]  /*02b0*/  CALL.REL.NOINC `($__internal_13_$__cuda_sm20_div_s64) ;  /* 0x0000003c00607944 */ /* 0x000fea0003c00000 */
.L_x_397:
        /* <DEDUP_REMOVED lines=30> */
.L_x_399:
[----:B------:R-:W-:Y:S01]  /*04a0*/  IMAD.MOV.U32 R27, RZ, RZ, R16 ;  /* 0x000000ffff1b7224 */ /* 0x000fe200078e0010 */
[----:B------:R-:W-:Y:S02]  /*04b0*/  MOV R21, R17 ;  /* 0x0000001100157202 */ /* 0x000fe40000000f00 */
[----:B------:R-:W-:Y:S02]  /*04c0*/  MOV R18, 0x4e0 ;  /* 0x000004e000127802 */ /* 0x000fe40000000f00 */
[----:B------:R-:W-:Y:S05]  /*04d0*/  CALL.REL.NOINC `($__internal_13_$__cuda_sm20_div_s64) ;  /* 0x0000003800d87944 */ /* 0x000fea0003c00000 */
[----:B------:R-:W-:Y:S02]  /*04e0*/  MOV R6, R16 ;  /* 0x0000001000067202 */ /* 0x000fe40000000f00 */
[----:B------:R-:W-:Y:S02]  /*04f0*/  MOV R7, R17 ;  /* 0x0000001100077202 */ /* 0x000fe40000000f00 */
.L_x_400:
[----:B------:R-:W-:Y:S05]  /*0500*/  BSYNC.RECONVERGENT B0 ;  /* 0x0000000000007941 */ /* 0x000fea0003800200 */
.L_x_398:
        /* <DEDUP_REMOVED lines=55> */
.L_x_402:
[----:B------:R-:W-:Y:S01]  /*0880*/  IMAD.MOV.U32 R27, RZ, RZ, R20 ;  /* 0x000000ffff1b7224 */ /* 0x000fe200078e0014 */
[----:B------:R-:W-:Y:S01]  /*0890*/  MOV R20, R14 ;  /* 0x0000000e00147202 */ /* 0x000fe20000000f00 */
[----:B------:R-:W-:Y:S01]  /*08a0*/  IMAD.MOV.U32 R21, RZ, RZ, R19 ;  /* 0x000000ffff157224 */ /* 0x000fe200078e0013 */
[----:B------:R-:W-:Y:S02]  /*08b0*/  MOV R19, R4 ;  /* 0x0000000400137202 */ /* 0x000fe40000000f00 */
[----:B------:R-:W-:Y:S02]  /*08c0*/  MOV R18, 0x8e0 ;  /* 0x000008e000127802 */ /* 0x000fe40000000f00 */
[----:B------:R-:W-:Y:S05]  /*08d0*/  CALL.REL.NOINC `($__internal_13_$__cuda_sm20_div_s64) ;  /* 0x0000003400d87944 */ /* 0x000fea0003c00000 */
.L_x_403:
[----:B------:R-:W-:Y:S05]  /*08e0*/  BSYNC.RECONVERGENT B0 ;  /* 0x0000000000007941 */ /* 0x000fea0003800200 */
.L_x_401:
        /* <DEDUP_REMOVED lines=116> */
.L_x_405:
[----:B------:R-:W-:Y:S01]  /*1030*/  IMAD.MOV.U32 R27, RZ, RZ, R16 ;  /* 0x000000ffff1b7224 */ /* 0x000fe200078e0010 */
[----:B------:R-:W-:Y:S01]  /*1040*/  MOV R20, R11 ;  /* 0x0000000b00147202 */ /* 0x000fe20000000f00 */
[----:B------:R-:W-:Y:S01]  /*1050*/  IMAD.MOV.U32 R21, RZ, RZ, R17 ;  /* 0x000000ffff157224 */ /* 0x000fe200078e0011 */
[----:B------:R-:W-:Y:S02]  /*1060*/  MOV R19, R3 ;  /* 0x0000000300137202 */ /* 0x000fe40000000f00 */
[----:B------:R-:W-:Y:S02]  /*1070*/  MOV R18, 0x1090 ;  /* 0x0000109000127802 */ /* 0x000fe40000000f00 */
[----:B------:R-:W-:Y:S05]  /*1080*/  CALL.REL.NOINC `($__internal_13_$__cuda_sm20_div_s64) ;  /* 0x0000002c00ec7944 */ /* 0x000fea0003c00000 */
[----:B------:R-:W-:Y:S02]  /*1090*/  MOV R32, R16 ;  /* 0x0000001000207202 */ /* 0x000fe40000000f00 */
[----:B------:R-:W-:Y:S02]  /*10a0*/  MOV R33, R17 ;  /* 0x0000001100217202 */ /* 0x000fe40000000f00 */
.L_x_406:
[----:B------:R-:W-:Y:S05]  /*10b0*/  BSYNC.RECONVERGENT B0 ;  /* 0x0000000000007941 */ /* 0x000fea0003800200 */
.L_x_404:
        /* <DEDUP_REMOVED lines=58> */
.L_x_408:
[----:B------:R-:W-:Y:S01]  /*1460*/  IMAD.MOV.U32 R27, RZ, RZ, R6 ;  /* 0x000000ffff1b7224 */ /* 0x000fe200078e0006 */
[----:B------:R-:W-:Y:S01]  /*1470*/  MOV R21, R7 ;  /* 0x0000000700157202 */ /* 0x000fe20000000f00 */
[----:B------:R-:W-:Y:S01]  /*1480*/  IMAD.MOV.U32 R20, RZ, RZ, R9 ;  /* 0x000000ffff147224 */ /* 0x000fe200078e0009 */
[----:B------:R-:W-:Y:S02]  /*1490*/  MOV R18, 0x14b0 ;  /* 0x000014b000127802 */ /* 0x000fe40000000f00 */
[----:B------:R-:W-:Y:S05]  /*14a0*/  CALL.REL.NOINC `($__internal_13_$__cuda_sm20_div_s64) ;  /* 0x0000002800e47944 */ /* 0x000fea0003c00000 */
[----:B------:R-:W-:Y:S02]  /*14b0*/  MOV R18, R16 ;  /* 0x0000001000127202 */ /* 0x000fe40000000f00 */
[----:B------:R-:W-:Y:S02]  /*14c0*/  MOV R19, R17 ;  /* 0x0000001100137202 */ /* 0x000fe40000000f00 */
.L_x_409:
[----:B------:R-:W-:Y:S05]  /*14d0*/  BSYNC.RECONVERGENT B0 ;  /* 0x0000000000007941 */ /* 0x000fea0003800200 */
.L_x_407:
[----:B------:R-:W0:Y:S01]  /*14e0*/  LDCU UR5, c[0x0][0x434] ;  /* 0x00008680ff0577ac */ /* 0x000e220008000800 */
[----:B------:R-:W-:Y:S01]  /*14f0*/  IABS R6, R5 ;  /* 0x0000000500067213 */ /* 0x000fe20000000000 */
[----:B------:R-:W1:Y:S01]  /*1500*/  S2R R15, SR_CgaCtaId ;  /* 0x00000000000f7919 */ /* 0x000e620000008800 */
[----:B------:R-:W-:Y:S01]  /*1510*/  BSSY.RECONVERGENT B0, `(.L_x_410) ;  /* 0x000003f000007945 */ /* 0x000fe20003800200 */
[----:B------:R-:W2:Y:S01]  /*1520*/  LDCU UR16, c[0x0][0x534] ;  /* 0x0000a680ff1077ac */ /* 0x000ea20008000800 */
[----:B------:R-:W-:Y:S01]  /*1530*/  IMAD.MOV.U32 R26, RZ, RZ, -0x800000 ;  /* 0xff800000ff1a7424 */ /* 0x000fe200078e00ff */
[----:B------:R-:W3:Y:S01]  /*1540*/  LDCU UR9, c[0x0][0x430] ;  /* 0x00008600ff0977ac */ /* 0x000ee20008000800 */
[----:B------:R-:W-:Y:S01]  /*1550*/  USHF.R.S32.HI UR4, URZ, 0x1f, UR10 ;  /* 0x0000001fff047899 */ /* 0x000fe2000801140a */
[----:B------:R-:W4:Y:S01]  /*1560*/  LDCU.64 UR12, c[0x0][0x358] ;  /* 0x00006b00ff0c77ac */ /* 0x000f220008000a00 */
[----:B0-----:R-:W-:Y:S01]  /*1570*/  IMAD.U32 R7, RZ, RZ, UR5 ;  /* 0x00000005ff077e24 */ /* 0x001fe2000f8e00ff */
[----:B------:R-:W-:Y:S01]  /*1580*/  LOP3.LUT R5, R5, UR5, RZ, 0x3c, !PT ;  /* 0x0000000505057c12 */ /* 0x000fe2000f8e3cff */
[----:B------:R-:W-:-:S03]  /*1590*/  ULOP3.LUT UR4, UR4, 0x1, URZ, 0xfc, !UPT ;  /* 0x0000000104047892 */ /* 0x000fc6000f8efcff */
[----:B------:R-:W-:Y:S02]  /*15a0*/  IABS R7, R7 ;  /* 0x0000000700077213 */ /* 0x000fe40000000000 */
[----:B------:R-:W-:Y:S01]  /*15b0*/  ISETP.GE.AND P2, PT, R5, RZ, PT ;  /* 0x000000ff0500720c */ /* 0x000fe20003f46270 */
[----:B---3--:R-:W-:Y:S01]  /*15c0*/  UIMAD UR9, UR5, UR9, URZ ;  /* 0x00000009050972a4 */ /* 0x008fe2000f8e02ff */
[----:B------:R-:W0:Y:S08]  /*15d0*/  I2F.RP R13, R7 ;  /* 0x00000007000d7306 */ /* 0x000e300000209400 */
[----:B0-----:R-:W0:Y:S02]  /*15e0*/  MUFU.RCP R16, R13 ;  /* 0x0000000d00107308 */ /* 0x001e240000001000 */
[----:B0-----:R-:W-:-:S06]  /*15f0*/  VIADD R16, R16, 0xffffffe ;  /* 0x0ffffffe10107836 */ /* 0x001fcc0000000000 */
[----:B------:R-:W0:Y:S02]  /*1600*/  F2I.FTZ.U32.TRUNC.NTZ R17, R16 ;  /* 0x0000001000117305 */ /* 0x000e24000021f000 */
[----:B0-----:R-:W-:Y:S02]  /*1610*/  IMAD.MOV R0, RZ, RZ, -R17 ;  /* 0x000000ffff007224 */ /* 0x001fe400078e0a11 */
[----:B------:R-:W-:Y:S02]  /*1620*/  IMAD.MOV.U32 R16, RZ, RZ, RZ ;  /* 0x000000ffff107224 */ /* 0x000fe400078e00ff */
[----:B------:R-:W-:-:S04]  /*1630*/  IMAD R0, R0, R7, RZ ;  /* 0x0000000700007224 */ /* 0x000fc800078e02ff */
[----:B------:R-:W-:Y:S01]  /*1640*/  IMAD.HI.U32 R17, R17, R0, R16 ;  /* 0x0000000011117227 */ /* 0x000fe200078e0010 */
[----:B------:R-:W-:Y:S01]  /*1650*/  MOV R16, 0xff800000 ;  /* 0xff80000000107802 */ /* 0x000fe20000000f00 */
[----:B------:R-:W0:Y:S04]  /*1660*/  S2R R0, SR_TID.X ;  /* 0x0000000000007919 */ /* 0x000e280000002100 */
[----:B------:R-:W-:-:S05]  /*1670*/  IMAD.HI.U32 R8, R17, R6, RZ ;  /* 0x0000000611087227 */ /* 0x000fca00078e00ff */
[----:B------:R-:W-:-:S05]  /*1680*/  IADD3 R13, PT, PT, -R8, RZ, RZ ;  /* 0x000000ff080d7210 */ /* 0x000fca0007ffe1ff */
[C---:B------:R-:W-:Y:S02]  /*1690*/  IMAD R6, R7.reuse, R13, R6 ;  /* 0x0000000d07067224 */ /* 0x040fe400078e0206 */
[----:B------:R-:W3:Y:S03]  /*16a0*/  LDC R13, c[0x0][0x3e0] ;  /* 0x0000f800ff0d7b82 */ /* 0x000ee60000000800 */
[----:B------:R-:W-:-:S13]  /*16b0*/  ISETP.GT.U32.AND P0, PT, R7, R6, PT ;  /* 0x000000060700720c */ /* 0x000fda0003f04070 */
[----:B------:R-:W-:Y:S01]  /*16c0*/  @!P0 IMAD.IADD R6, R6, 0x1, -R7 ;  /* 0x0000000106068824 */ /* 0x000fe200078e0a07 */
[----:B0-----:R-:W-:Y:S01]  /*16d0*/  SHF.R.U32.HI R20, RZ, 0x4, R0 ;  /* 0x00000004ff147819 */ /* 0x001fe20000011600 */
[----:B------:R-:W-:Y:S01]  /*16e0*/  @!P0 VIADD R8, R8, 0x1 ;  /* 0x0000000108088836 */ /* 0x000fe20000000000 */
[----:B------:R-:W-:Y:S02]  /*16f0*/  ISETP.NE.AND P0, PT, RZ, UR5, PT ;  /* 0x00000005ff007c0c */ /* 0x000fe4000bf05270 */
[----:B------:R-:W-:Y:S02]  /*1700*/  ISETP.GE.U32.AND P3, PT, R6, R7, PT ;  /* 0x000000070600720c */ /* 0x000fe40003f66070 */
[C---:B------:R-:W-:Y:S02]  /*1710*/  ISETP.GT.U32.AND P1, PT, R0.reuse, 0x1f, PT ;  /* 0x0000001f0000780c */ /* 0x040fe40003f24070 */
[----:B------:R-:W-:Y:S02]  /*1720*/  MOV R6, 0x400 ;  /* 0x0000040000067802 */ /* 0x000fe40000000f00 */
[----:B------:R-:W-:-:S02]  /*1730*/  LOP3.LUT R25, R0, 0x1, RZ, 0xc0, !PT ;  /* 0x0000000100197812 */ /* 0x000fc400078ec0ff */
[----:B-1----:R-:W-:Y:S02]  /*1740*/  LEA R6, R15, R6, 0x18 ;  /* 0x000000060f067211 */ /* 0x002fe400078ec0ff */
[----:B------:R-:W-:Y:S02]  /*1750*/  SHF.R.U32.HI R27, RZ, 0x1, R0 ;  /* 0x00000001ff1b7819 */ /* 0x000fe40000011600 */
[----:B------:R-:W-:Y:S01]  /*1760*/  LOP3.LUT R17, R0, 0xf, RZ, 0xc0, !PT ;  /* 0x0000000f00117812 */ /* 0x000fe200078ec0ff */
[----:B------:R-:W-:Y:S02]  /*1770*/  @P3 VIADD R8, R8, 0x1 ;  /* 0x0000000108083836 */ /* 0x000fe40000000000 */
[C---:B------:R-:W-:Y:S02]  /*1780*/  @!P1 IMAD R22, R20.reuse, 0x44, R6 ;  /* 0x0000004414169824 */ /* 0x040fe400078e0206 */
[----:B------:R-:W-:Y:S01]  /*1790*/  @!P2 IMAD.MOV R8, RZ, RZ, -R8 ;  /* 0x000000ffff08a224 */ /* 0x000fe200078e0a08 */
[----:B--2---:R-:W-:Y:S01]  /*17a0*/  ISETP.GE.AND P2, PT, R20, UR16, PT ;  /* 0x0000001014007c0c */ /* 0x004fe2000bf46270 */
[----:B------:R-:W-:Y:S01]  /*17b0*/  IMAD R6, R25, 0x44, R6 ;  /* 0x0000004419067824 */ /* 0x000fe200078e0206 */
[----:B------:R-:W-:-:S02]  /*17c0*/  @!P0 LOP3.LUT R8, RZ, UR5, RZ, 0x33, !PT ;  /* 0x00000005ff088c12 */ /* 0x000fc4000f8e33ff */
[----:B------:R-:W-:Y:S01]  /*17d0*/  @!P1 LEA R7, R17, R22, 0x2 ;  /* 0x0000001611079211 */ /* 0x000fe200078e10ff */
[----:B------:R-:W-:Y:S02]  /*17e0*/  IMAD R6, R27, 0x4, R6 ;  /* 0x000000041b067824 */ /* 0x000fe400078e0206 */
[----:B------:R-:W-:-:S06]  /*17f0*/  IMAD R15, R8, UR4, RZ ;  /* 0x00000004080f7c24 */ /* 0x000fcc000f8e02ff */
[----:B---34-:R-:W-:Y:S05]  /*1800*/  @P2 BRA `(.L_x_411) ;  /* 0x00000000003c2947 */ /* 0x018fea0003800000 */
        /* <DEDUP_REMOVED lines=15> */
.L_x_411:
[----:B------:R-:W-:Y:S05]  /*1900*/  BSYNC.RECONVERGENT B0 ;  /* 0x0000000000007941 */ /* 0x000fea0003800200 */
.L_x_410:
[----:B-----5:R-:W-:Y:S01]  /*1910*/  @!P1 STS [R7], R16 ;  /* 0x0000001007009388 */ /* 0x020fe20000000800 */
[----:B0-----:R-:W-:Y:S01]  /*1920*/  IABS R17, R15 ;  /* 0x0000000f00117213 */ /* 0x001fe20000000000 */
[----:B------:R-:W-:Y:S01]  /*1930*/  BSSY.RECONVERGENT B1, `(.L_x_412) ;  /* 0x000016f000017945 */ /* 0x000fe20003800200 */
[----:B------:R-:W-:Y:S01]  /*1940*/  IABS R5, R13 ;  /* 0x0000000d00057213 */ /* 0x000fe20000000000 */
[----:B------:R-:W-:Y:S01]  /*1950*/  BAR.SYNC.DEFER_BLOCKING 0x0 ;  /* 0x0000000000007b1d */ /* 0x000fe20000010000 */
[----:B------:R-:W-:Y:S01]  /*1960*/  ISETP.NE.AND P5, PT, R15, RZ, PT ;  /* 0x000000ff0f00720c */ /* 0x000fe20003fa5270 */
[----:B------:R-:W-:Y:S01]  /*1970*/  IMAD.IADD R22, R2, 0x1, R17 ;  /* 0x0000000102167824 */ /* 0x000fe200078e0211 */
[----:B------:R-:W-:-:S03]  /*1980*/  IABS R2, R15 ;  /* 0x0000000f00027213 */ /* 0x000fc60000000000 */
[----:B------:R-:W0:Y:S02]  /*1990*/  I2F.RP R20, R17 ;  /* 0x0000001100147306 */ /* 0x000e240000209400 */
[----:B------:R-:W-:-:S06]  /*19a0*/  IMAD.MOV R2, RZ, RZ, -R2 ;  /* 0x000000ffff027224 */ /* 0x000fcc00078e0a02 */
[----:B------:R-:W1:Y:S08]  /*19b0*/  I2F.RP R21, R5 ;  /* 0x0000000500157306 */ /* 0x000e700000209400 */
[----:B0-----:R-:W0:Y:S01]  /*19c0*/  MUFU.RCP R28, R20 ;  /* 0x00000014001c7308 */ /* 0x001e220000001000 */
[----:B------:R-:W2:Y:S07]  /*19d0*/  @!P1 LDS R26, [R6] ;  /* 0x00000000061a9984 */ /* 0x000eae0000000800 */
[----:B-1----:R-:W1:Y:S01]  /*19e0*/  MUFU.RCP R30, R21 ;  /* 0x00000015001e7308 */ /* 0x002e620000001000 */
[----:B0-----:R-:W-:-:S07]  /*19f0*/  VIADD R28, R28, 0xffffffe ;  /* 0x0ffffffe1c1c7836 */ /* 0x001fce0000000000 */
[----:B------:R-:W0:Y:S01]  /*1a00*/  F2I.FTZ.U32.TRUNC.NTZ R29, R28 ;  /* 0x0000001c001d7305 */ /* 0x000e22000021f000 */
[----:B-1----:R-:W-:-:S07]  /*1a10*/  VIADD R30, R30, 0xffffffe ;  /* 0x0ffffffe1e1e7836 */ /* 0x002fce0000000000 */
[----:B------:R-:W1:Y:S01]  /*1a20*/  F2I.FTZ.U32.TRUNC.NTZ R31, R30 ;  /* 0x0000001e001f7305 */ /* 0x000e62000021f000 */
[----:B0-----:R-:W-:Y:S02]  /*1a30*/  IMAD.MOV R20, RZ, RZ, -R29 ;  /* 0x000000ffff147224 */ /* 0x001fe400078e0a1d */
[----:B------:R-:W-:Y:S02]  /*1a40*/  HFMA2 R28, -RZ, RZ, 0, 0 ;  /* 0x00000000ff1c7431 */ /* 0x000fe400000001ff */
[----:B------:R-:W-:Y:S01]  /*1a50*/  IMAD R20, R20, R17, RZ ;  /* 0x0000001114147224 */ /* 0x000fe200078e02ff */
[----:B--2---:R-:W0:Y:S01]  /*1a60*/  SHFL.BFLY PT, R7, R26, 0x1, 0x1f ;  /* 0x0c201f001a077f89 */ /* 0x004e2200000e0000 */
[----:B-1----:R-:W-:Y:S02]  /*1a70*/  IMAD.MOV R16, RZ, RZ, -R31 ;  /* 0x000000ffff107224 */ /* 0x002fe400078e0a1f */
[----:B------:R-:W-:Y:S02]  /*1a80*/  IMAD.MOV.U32 R30, RZ, RZ, RZ ;  /* 0x000000ffff1e7224 */ /* 0x000fe400078e00ff */
[----:B------:R-:W-:Y:S01]  /*1a90*/  IMAD R21, R16, R5, RZ ;  /* 0x0000000510157224 */ /* 0x000fe200078e02ff */
[----:B------:R-:W-:Y:S01]  /*1aa0*/  IABS R16, R22 ;  /* 0x0000001600107213 */ /* 0x000fe20000000000 */
[----:B------:R-:W-:-:S04]  /*1ab0*/  IMAD.HI.U32 R29, R29, R20, R28 ;  /* 0x000000141d1d7227 */ /* 0x000fc800078e001c */
[----:B------:R-:W-:-:S04]  /*1ac0*/  IMAD.HI.U32 R21, R31, R21, R30 ;  /* 0x000000151f157227 */ /* 0x000fc800078e001e */
[----:B------:R-:W-:-:S04]  /*1ad0*/  IMAD.HI.U32 R29, R29, R16, RZ ;  /* 0x000000101d1d7227 */ /* 0x000fc800078e00ff */
[----:B------:R-:W-:Y:S01]  /*1ae0*/  IMAD.HI.U32 R21, R21, R16, RZ ;  /* 0x0000001015157227 */ /* 0x000fe200078e00ff */
[----:B0-----:R-:W-:-:S03]  /*1af0*/  FMNMX.FTZ R7, R7, R26, !PT ;  /* 0x0000001a07077209 */ /* 0x001fc60007810000 */
[--C-:B------:R-:W-:Y:S02]  /*1b00*/  IMAD R2, R29, R2, R16.reuse ;  /* 0x000000021d027224 */ /* 0x100fe400078e0210 */
[----:B------:R-:W-:Y:S01]  /*1b10*/  IMAD.MOV R20, RZ, RZ, -R21 ;  /* 0x000000ffff147224 */ /* 0x000fe200078e0a15 */
[----:B------:R-:W-:Y:S02]  /*1b20*/  FSETP.NEU.FTZ.AND P0, PT, R7, -INF , PT ;  /* 0xff8000000700780b */ /* 0x000fe40003f1d000 */
[----:B------:R-:W-:Y:S01]  /*1b30*/  ISETP.GT.U32.AND P1, PT, R17, R2, PT ;  /* 0x000000021100720c */ /* 0x000fe20003f24070 */
[----:B------:R-:W-:Y:S01]  /*1b40*/  IMAD R20, R5, R20, R16 ;  /* 0x0000001405147224 */ /* 0x000fe200078e0210 */
[----:B------:R-:W-:-:S04]  /*1b50*/  FSEL R7, R7, RZ, P0 ;  /* 0x000000ff07077208 */ /* 0x000fc80000000000 */
[----:B------:R-:W-:Y:S01]  /*1b60*/  ISETP.GT.U32.AND P0, PT, R5, R20, PT ;  /* 0x000000140500720c */ /* 0x000fe20003f04070 */
[----:B------:R-:W-:-:S04]  /*1b70*/  FADD.FTZ R23, -R7, R26 ;  /* 0x0000001a07177221 */ /* 0x000fc80000010100 */
[----:B------:R-:W-:Y:S02]  /*1b80*/  FMUL.FTZ R23, R23, 1.4426950216293334961 ;  /* 0x3fb8aa3b17177820 */ /* 0x000fe40000410000 */
[----:B------:R-:W-:Y:S01]  /*1b90*/  @!P1 IMAD.IADD R2, R2, 0x1, -R17 ;  /* 0x0000000102029824 */ /* 0x000fe200078e0a11 */
[----:B------:R-:W-:-:S03]  /*1ba0*/  @!P1 IADD3 R29, PT, PT, R29, 0x1, RZ ;  /* 0x000000011d1d9810 */ /* 0x000fc60007ffe0ff */
[----:B------:R-:W0:Y:S01]  /*1bb0*/  MUFU.EX2 R23, R23 ;  /* 0x0000001700177308 */ /* 0x000e220000000800 */
        /* <DEDUP_REMOVED lines=9> */
[----:B0-----:R-:W0:Y:S01]  /*1c50*/  SHFL.BFLY PT, R16, R23, 0x1, 0x1f ;  /* 0x0c201f0017107f89 */ /* 0x001e2200000e0000 */
[----:B------:R-:W-:Y:S01]  /*1c60*/  @P2 VIADD R29, R29, 0x1 ;  /* 0x000000011d1d2836 */ /* 0x000fe20000000000 */
[----:B------:R-:W-:-:S04]  /*1c70*/  ISETP.GE.AND P2, PT, R22, RZ, PT ;  /* 0x000000ff1600720c */ /* 0x000fc80003f46270 */
[----:B------:R-:W-:-:S04]  /*1c80*/  @P4 VIADD R21, R21, 0x1 ;  /* 0x0000000115154836 */ /* 0x000fc80000000000 */
[----:B------:R-:W-:Y:S02]  /*1c90*/  @!P3 IADD3 R29, PT, PT, -R29, RZ, RZ ;  /* 0x000000ff1d1db210 */ /* 0x000fe40007ffe1ff */
[----:B------:R-:W-:Y:S02]  /*1ca0*/  ISETP.NE.AND P3, PT, R8, RZ, PT ;  /* 0x000000ff0800720c */ /* 0x000fe40003f65270 */
[----:B------:R-:W-:Y:S01]  /*1cb0*/  @!P5 LOP3.LUT R29, RZ, R17, RZ, 0x33, !PT ;  /* 0x00000011ff1dd212 */ /* 0x000fe200078e33ff */
[----:B------:R-:W-:Y:S01]  /*1cc0*/  @!P2 IMAD.MOV R21, RZ, RZ, -R21 ;  /* 0x000000ffff15a224 */ /* 0x000fe200078e0a15 */
[----:B------:R-:W-:Y:S02]  /*1cd0*/  @!P0 LOP3.LUT R21, RZ, R13, RZ, 0x33, !PT ;  /* 0x0000000dff158212 */ /* 0x000fe400078e33ff */
[----:B------:R-:W-:Y:S02]  /*1ce0*/  LOP3.LUT P0, RZ, R0, 0x3e1, RZ, 0xc0, !PT ;  /* 0x000003e100ff7812 */ /* 0x000fe4000780c0ff */
[----:B------:R-:W-:-:S02]  /*1cf0*/  SEL R5, RZ, 0x1, !P3 ;  /* 0x00000001ff057807 */ /* 0x000fc40005800000 */
[----:B------:R-:W-:Y:S01]  /*1d00*/  ISETP.LT.U32.AND P2, PT, R18, R29, PT ;  /* 0x0000001d1200720c */ /* 0x000fe20003f41070 */
[----:B0-----:R-:W-:Y:S01]  /*1d10*/  FADD.FTZ R16, R23, R16 ;  /* 0x0000001017107221 */ /* 0x001fe20000010000 */
[----:B------:R-:W-:Y:S01]  /*1d20*/  SHF.R.S32.HI R17, RZ, 0x1f, R29 ;  /* 0x0000001fff117819 */ /* 0x000fe2000001141d */
[----:B------:R-:W-:Y:S01]  /*1d30*/  IMAD.MOV.U32 R23, RZ, RZ, 0x7f800000 ;  /* 0x7f800000ff177424 */ /* 0x000fe200078e00ff */
[----:B------:R-:W-:Y:S01]  /*1d40*/  LOP3.LUT R5, R2, R5, RZ, 0xfc, !PT ;  /* 0x0000000502057212 */ /* 0x000fe200078efcff */
[----:B------:R-:W-:Y:S01]  /*1d50*/  IMAD R2, R21, UR11, RZ ;  /* 0x0000000b15027c24 */ /* 0x000fe2000f8e02ff */
[----:B------:R-:W-:Y:S02]  /*1d60*/  FSETP.NE.FTZ.AND P1, PT, R16, RZ, PT ;  /* 0x000000ff1000720b */ /* 0x000fe40003f35000 */
[----:B------:R-:W-:Y:S01]  /*1d70*/  ISETP.LT.AND.EX P2, PT, R19, R17, PT, P2 ;  /* 0x000000111300720c */ /* 0x000fe20003f41320 */
[----:B------:R-:W-:-:S03]  /*1d80*/  IMAD R5, R5, R2, RZ ;  /* 0x0000000205057224 */ /* 0x000fc600078e02ff */
[----:B------:R-:W-:-:S07]  /*1d90*/  SEL R8, R18, R29, P2 ;  /* 0x0000001d12087207 */ /* 0x000fce0001000000 */
        /* <DEDUP_REMOVED lines=54> */
.L_x_415:
[----:B------:R-:W-:Y:S01]  /*2100*/  IMAD.MOV.U32 R21, RZ, RZ, RZ ;  /* 0x000000ffff157224 */ /* 0x000fe200078e00ff */
[----:B------:R-:W-:Y:S02]  /*2110*/  MOV R20, R30 ;  /* 0x0000001e00147202 */ /* 0x000fe40000000f00 */
[----:B------:R-:W-:Y:S02]  /*2120*/  MOV R18, 0x2140 ;  /* 0x0000214000127802 */ /* 0x000fe40000000f00 */
[----:B------:R-:W-:Y:S05]  /*2130*/  CALL.REL.NOINC `($__internal_13_$__cuda_sm20_div_s64) ;  /* 0x0000001c00c07944 */ /* 0x000fea0003c00000 */
[----:B------:R-:W-:Y:S02]  /*2140*/  IADD3 R13, PT, PT, -R16, RZ, RZ ;  /* 0x000000ff100d7210 */ /* 0x000fe40007ffe1ff */
[----:B------:R-:W-:-:S03]  /*2150*/  MOV R31, R17 ;  /* 0x00000011001f7202 */ /* 0x000fc60000000f00 */
[----:B------:R-:W-:Y:S01]  /*2160*/  IMAD R27, R30, R13, R27 ;  /* 0x0000000d1e1b7224 */ /* 0x000fe200078e021b */
[----:B------:R-:W-:-:S07]  /*2170*/  MOV R30, R16 ;  /* 0x00000010001e7202 */ /* 0x000fce0000000f00 */
.L_x_416:
        /* <DEDUP_REMOVED lines=60> */
.L_x_418:
[----:B------:R-:W-:Y:S01]  /*2540*/  IMAD.MOV.U32 R27, RZ, RZ, R30 ;  /* 0x000000ffff1b7224 */ /* 0x000fe200078e001e */
[----:B------:R-:W-:Y:S01]  /*2550*/  MOV R21, R31 ;  /* 0x0000001f00157202 */ /* 0x000fe20000000f00 */
[----:B------:R-:W-:Y:S01]  /*2560*/  IMAD.MOV.U32 R20, RZ, RZ, R34 ;  /* 0x000000ffff147224 */ /* 0x000fe200078e0022 */
[----:B------:R-:W-:Y:S02]  /*2570*/  MOV R18, 0x2590 ;  /* 0x0000259000127802 */ /* 0x000fe40000000f00 */
[----:B------:R-:W-:Y:S05]  /*2580*/  CALL.REL.NOINC `($__internal_13_$__cuda_sm20_div_s64) ;  /* 0x0000001800ac7944 */ /* 0x000fea0003c00000 */
[----:B------:R-:W-:-:S05]  /*2590*/  IADD3 R31, PT, PT, -R16, RZ, RZ ;  /* 0x000000ff101f7210 */ /* 0x000fca0007ffe1ff */
[----:B------:R-:W-:Y:S02]  /*25a0*/  IMAD R31, R31, R34, R30 ;  /* 0x000000221f1f7224 */ /* 0x000fe400078e021e */
.L_x_419:
[----:B------:R-:W-:Y:S05]  /*25b0*/  BSYNC.RECONVERGENT B0 ;  /* 0x0000000000007941 */ /* 0x000fea0003800200 */
.L_x_417:
        /* <DEDUP_REMOVED lines=162> */
.L_x_414:
[----:B------:R-:W0:Y:S01]  /*2fe0*/  LDC.64 R2, c[0x0][0x420] ;  /* 0x00010800ff027b82 */ /* 0x000e220000000a00 */
[----:B------:R-:W-:-:S05]  /*2ff0*/  IADD3 R27, PT, PT, R27, UR6, RZ ;  /* 0x000000061b1b7c10 */ /* 0x000fca000fffe0ff */
[----:B0-----:R-:W-:-:S05]  /*3000*/  IMAD.WIDE.U32 R2, R27, 0x4, R2 ;  /* 0x000000041b027825 */ /* 0x001fca00078e0002 */
[----:B------:R1:W-:Y:S02]  /*3010*/  STG.E desc[UR12][R2.64], R23 ;  /* 0x0000001702007986 */ /* 0x0003e4000c10190c */
.L_x_413:
[----:B------:R-:W-:Y:S05]  /*3020*/  BSYNC.RECONVERGENT B1 ;  /* 0x0000000000017941 */ /* 0x000fea0003800200 */
.L_x_412:
        /* <DEDUP_REMOVED lines=61> */
.L_x_422:
        /* <DEDUP_REMOVED lines=77> */
.L_x_421:
        /* <DEDUP_REMOVED lines=11> */
.L_x_423:
        /* <DEDUP_REMOVED lines=22> */
.L_x_420:
        /* <DEDUP_REMOVED lines=86> */
        .weak           $__internal_13_$__cuda_sm20_div_s64
        .type           $__internal_13_$__cuda_sm20_div_s64,@function
        .size           $__internal_13_$__cuda_sm20_div_s64,(.L_x_5457 - $__internal_13_$__cuda_sm20_div_s64)
$__internal_13_$__cuda_sm20_div_s64:
        /* <DEDUP_REMOVED lines=86> */
[----:B------:R-:W-:Y:S06]  /*45a0*/  RET.REL.NODEC R28 `(_ZN5flash32flash_fwd_splitkv_combine_kernelI23Flash_fwd_kernel_traitsILi96ELi64ELi128ELi4ELb0ELb0EN7cutlass6half_tE19Flash_kernel_traitsILi96ELi64ELi128ELi4ES3_EELi16ELi1ELb1EEEvNS_16Flash_fwd_paramsE) ;  /* 0xffffffb81c947950 */ /* 0x000fec0003c3ffff */
.L_x_424:
        /* <DEDUP_REMOVED lines=13> */
.L_x_5457:


//--------------------- .text._ZN5flash24flash_fwd_splitkv_kernelI23Flash_fwd_kernel_traitsILi96ELi64ELi128ELi4ELb0ELb0EN7cutlass6half_tE19Flash_kernel_traitsILi96ELi64ELi128ELi4ES3_EELb1ELb0ELb0ELb0ELb0ELb0ELb0ELb0EEEvNS_16Flash_fwd_paramsE --------------------------
	.section	.text._ZN5flash24flash_fwd_splitkv_kernelI23Flash_fwd_kernel_traitsILi96ELi64ELi128ELi4ELb0ELb0EN7cutlass6half_tE19Flash_kernel_traitsILi96ELi64ELi128ELi4ES3_EELb1ELb0ELb0ELb0ELb0ELb0ELb0ELb0EEEvNS_16Flash_fwd_paramsE,"ax",@progbits
	.align	128
        .global         _ZN5flash24flash_fwd_splitkv_kernelI23Flash_fwd_kernel_traitsILi96ELi64ELi128ELi4ELb0ELb0EN7cutlass6half_tE19Flash_kernel_traitsILi96ELi64ELi128ELi4ES3_EELb1ELb0ELb0ELb0ELb0ELb0ELb0ELb0EEEvNS_16Flash_fwd_paramsE
        .type           _ZN5flash24flash_fwd_splitkv_kernelI23Flash_fwd_kernel_traitsILi96ELi64ELi128ELi4ELb0ELb0EN7cutlass6half_tE19Flash_kernel_traitsILi96ELi64ELi128ELi4ES3_EELb1ELb0ELb0ELb0ELb0ELb0ELb0ELb0EEEvNS_16Flash_fwd_paramsE,@function
        .size           _ZN5flash24flash_fwd_splitkv_kernelI23Flash_fwd_kernel_traitsILi96ELi64ELi128ELi4ELb0ELb0EN7cutlass6half_tE19Flash_kernel_traitsILi96ELi64ELi128ELi4ES3_EELb1ELb0ELb0ELb0ELb0ELb0ELb0ELb0EEEvNS_16Flash_fwd_paramsE,(.L_x_5486 - _ZN5flash24flash_fwd_splitkv_kernelI23Flash_fwd_kernel_traitsILi96ELi64ELi128ELi4ELb0ELb0EN7cutlass6half_tE19Flash_kernel_traitsILi96ELi64ELi128ELi4ES3_EELb1ELb0ELb0ELb0ELb0ELb0ELb0ELb0EEEvNS_16Flash_fwd_paramsE)
        .other          _ZN5flash24flash_fwd_splitkv_kernelI23Flash_fwd_kernel_traitsILi96ELi64ELi128ELi4ELb0ELb0EN7cutlass6half_tE19Flash_kernel_traitsILi96ELi64ELi128ELi4ES3_EELb1ELb0ELb0ELb0ELb0ELb0ELb0ELb0EEEvNS_16Flash_fwd_paramsE,@"STO_CUDA_ENTRY STV_DEFAULT"
_ZN5flash24flash_fwd_splitkv_kernelI23Flash_fwd_kernel_traitsILi96ELi64ELi128ELi4ELb0ELb0EN7cutlass6half_tE19Flash_kernel_traitsILi96ELi64ELi128ELi4ES3_EELb1ELb0ELb0ELb0ELb0ELb0ELb0ELb0EEEvNS_16Flash_fwd_paramsE:
.text._ZN5flash24flash_fwd_splitkv_kernelI23Flash_fwd_kernel_traitsILi96ELi64ELi128ELi4ELb0ELb0EN7cutlass6half_tE19Flash_kernel_traitsILi96ELi64ELi128ELi4ES3_EELb1ELb0ELb0ELb0ELb0ELb0ELb0ELb0EEEvNS_16Flash_fwd_paramsE:
[----:B------:R-:W-:Y:S08]  /*0000*/  LDC R1, c[0x0][0x37c] ;  /* 0x0000df00ff017b82 */ /* 0x000ff00000000800 */
[----:B------:R-:W1:Y:S01]  /*0010*/  LDC.64 R2, c[0x0][0x460] ;  /* 0x00011800ff027b82 */ /* 0x000e620000000a00 */
[----:B------:R-:W2:Y:S01]  /*0020*/  S2R R182, SR_CTAID.Y ;  /* 0x0000000000b67919 */ /* 0x000ea20000002600 */
[----:B------:R-:W3:Y:S01]  /*0030*/  LDCU.64 UR16, c[0x0][0x358] ;  /* 0x00006b00ff1077ac */ /* 0x000ee20008000a00 */
[----:B------:R-:W-:Y:S01]  /*0040*/  IMAD.MOV.U32 R180, RZ, RZ, -0x1 ;  /* 0xffffffffffb47424 */ /* 0x000fe200078e00ff */
[----:B------:R-:W4:Y:S04]  /*0050*/  LDCU.64 UR4, c[0x0][0x478] ;  /* 0x00008f00ff0477ac */ /* 0x000f280008000a00 */
[----:B------:R-:W2:Y:S01]  /*0060*/  LDC.64 R4, c[0x0][0x460] ;  /* 0x00011800ff047b82 */ /* 0x000ea20000000a00 */
[----:B------:R-:W3:Y:S07]  /*0070*/  LDCU.64 UR6, c[0x0][0x470] ;  /* 0x00008e00ff0677ac */ /* 0x000eee0008000a00 */
[----:B------:R-:W3:Y:S01]  /*0080*/  LDC.64 R6, c[0x0][0x468] ;  /* 0x00011a00ff067b82 */ /* 0x000ee20000000a00 */
[----:B-1----:R-:W-:-:S02]  /*0090*/  ISETP.NE.U32.AND P0, PT, R2, RZ, PT ;  /* 0x000000ff0200720c */ /* 0x002fc40003f05070 */
[----:B------:R-:W-:Y:S02]  /*00a0*/  ISETP.NE.U32.AND P4, PT, R2, RZ, PT ;  /* 0x000000ff0200720c */ /* 0x000fe40003f85070 */
[C---:B------:R-:W-:Y:S02]  /*00b0*/  ISETP.NE.AND.EX P0, PT, R3.reuse, RZ, PT, P0 ;  /* 0x000000ff0300720c */ /* 0x040fe40003f05300 */
[----:B------:R-:W-:Y:S02]  /*00c0*/  ISETP.NE.AND.EX P4, PT, R3, RZ, PT, P4 ;  /* 0x000000ff0300720c */ /* 0x000fe40003f85340 */
[----:B----4-:R-:W-:Y:S01]  /*00d0*/  ISETP.NE.U32.AND P2, PT, RZ, UR4, PT ;  /* 0x00000004ff007c0c */ /* 0x010fe2000bf45070 */
[C---:B--2---:R-:W-:Y:S01]  /*00e0*/  IMAD.WIDE.U32 R14, R182.reuse, 0x4, R4 ;  /* 0x00000004b60e7825 */ /* 0x044fe200078e0004 */
[----:B---3--:R-:W-:Y:S02]  /*00f0*/  ISETP.NE.U32.AND P3, PT, RZ, UR6, PT ;  /* 0x00000006ff007c0c */ /* 0x008fe4000bf65070 */
[----:B------:R-:W-:Y:S01]  /*0100*/  ISETP.NE.AND.EX P2, PT, RZ, UR5, PT, P2 ;  /* 0x00000005ff007c0c */ /* 0x000fe2000bf45320 */
[----:B------:R-:W-:Y:S01]  /*0110*/  IMAD.SHL.U32 R9, R182, 0x4, RZ ;  /* 0x00000004b6097824 */ /* 0x000fe200078e00ff */
[----:B------:R-:W-:-:S03]  /*0120*/  ISETP.NE.AND.EX P3, PT, RZ, UR7, PT, P3 ;  /* 0x00000007ff007c0c */ /* 0x000fc6000bf65330 */
[----:B------:R-:W2:Y:S04]  /*0130*/  @P0 LDG.E R180, desc[UR16][R14.64] ;  /* 0x000000100eb40981 */ /* 0x000ea8000c1e1900 */
[----:B------:R1:W2:Y:S01]  /*0140*/  @P4 LDG.E R17, desc[UR16][R14.64+0x4] ;  /* 0x000004100e114981 */ /* 0x0002a2000c1e1900 */
[----:B------:R-:W-:Y:S01]  /*0150*/  SHF.R.U32.HI R4, RZ, 0x1e, R182 ;  /* 0x0000001eff047819 */ /* 0x000fe200000116b6 */
[----:B------:R-:W-:Y:S02]  /*0160*/  IMAD.MOV.U32 R0, RZ, RZ, RZ ;  /* 0x000000ffff007224 */ /* 0x000fe400078e00ff */
[C---:B------:R-:W-:Y:S01]  /*0170*/  @P2 IADD3 R2, P0, PT, R9.reuse, UR4, RZ ;  /* 0x0000000409022c10 */ /* 0x040fe2000ff1e0ff */
[----:B------:R-:W3:Y:S01]  /*0180*/  LDCU.U8 UR4, c[0x0][0x532] ;  /* 0x0000a640ff0477ac */ /* 0x000ee20008000000 */
[C---:B------:R-:W-:Y:S01]  /*0190*/  @P3 IADD3 R12, P1, PT, R9.reuse, UR6, RZ ;  /* 0x00000006090c3c10 */ /* 0x040fe2000ff3e0ff */
[----:B------:R-:W4:Y:S01]  /*01a0*/  S2R R19, SR_CTAID.X ;  /* 0x0000000000137919 */ /* 0x000f220000002500 */
[C---:B------:R-:W-:Y:S01]  /*01b0*/  @P2 IADD3.X R3, PT, PT, R4.reuse, UR5, RZ, P0, !PT ;  /* 0x0000000504032c10 */ /* 0x040fe200087fe4ff */
[----:B------:R-:W2:Y:S01]  /*01c0*/  @!P2 LDC R8, c[0x0][0x43c] ;  /* 0x00010f00ff08ab82 */ /* 0x000ea20000000800 */
[----:B------:R-:W-:Y:S01]  /*01d0*/  @P3 IADD3.X R13, PT, PT, R4, UR7, RZ, P1, !PT ;  /* 0x00000007040d3c10 */ /* 0x000fe20008ffe4ff */
[----:B------:R-:W2:Y:S04]  /*01e0*/  S2R R183, SR_CTAID.Z ;  /* 0x0000000000b77919 */ /* 0x000ea80000002700 */
[----:B------:R4:W5:Y:S01]  /*01f0*/  @P3 LDG.E R0, desc[UR16][R12.64] ;  /* 0x000000100c003981 */ /* 0x000962000c1e1900 */
[----:B-1----:R-:W-:-:S03]  /*0200*/  IADD3 R14, P0, PT, R9, R6, RZ ;  /* 0x00000006090e7210 */ /* 0x002fc60007f1e0ff */
[----:B------:R1:W5:Y:S01]  /*0210*/  @P2 LDG.E R11, desc[UR16][R2.64] ;  /* 0x00000010020b2981 */ /* 0x000362000c1e1900 */
[----:B---3--:R-:W-:Y:S01]  /*0220*/  ISETP.NE.AND P1, PT, RZ, UR4, PT ;  /* 0x00000004ff007c0c */ /* 0x008fe2000bf25270 */
[----:B------:R-:W-:Y:S01]  /*0230*/  IMAD.MOV.U32 R5, RZ, RZ, -0x1 ;  /* 0xffffffffff057424 */ /* 0x000fe200078e00ff */
[----:B------:R-:W-:Y:S01]  /*0240*/  ISETP.EQ.U32.AND P3, PT, R6, RZ, PT ;  /* 0x000000ff0600720c */ /* 0x000fe20003f62070 */
[----:B------:R-:W-:Y:S01]  /*0250*/  IMAD.X R15, R4, 0x1, R7, P0 ;  /* 0x00000001040f7824 */ /* 0x000fe200000e0607 */
[----:B------:R-:W-:Y:S02]  /*0260*/  ISETP.NE.U32.AND P0, PT, R6, RZ, PT ;  /* 0x000000ff0600720c */ /* 0x000fe40003f05070 */
[C---:B------:R-:W-:Y:S02]  /*0270*/  ISETP.EQ.OR.EX P3, PT, R7.reuse, RZ, !P1, P3 ;  /* 0x000000ff0700720c */ /* 0x040fe40004f62730 */
[----:B------:R-:W-:Y:S01]  /*0280*/  ISETP.NE.AND.EX P0, PT, R7, RZ, PT, P0 ;  /* 0x000000ff0700720c */ /* 0x000fe20003f05300 */
[----:B----4-:R-:W3:Y:S01]  /*0290*/  @!P4 LDC R13, c[0x0][0x434] ;  /* 0x00010d00ff0dcb82 */ /* 0x010ee20000000800 */
[----:B------:R-:W-:-:S09]  /*02a0*/  IMAD.SHL.U32 R184, R19, 0x40, RZ ;  /* 0x0000004013b87824 */ /* 0x000fd200078e00ff */
[----:B------:R1:W5:Y:S02]  /*02b0*/  @!P3 LDG.E R5, desc[UR16][R14.64] ;  /* 0x000000100e05b981 */ /* 0x000364000c1e1900 */
[----:B------:R-:W4:Y:S08]  /*02c0*/  @!P0 LDC R7, c[0x0][0x438] ;  /* 0x00010e00ff078b82 */ /* 0x000f300000000800 */
[----:B------:R-:W1:Y:S01]  /*02d0*/  @!P2 LDC.64 R2, c[0x0][0x488] ;  /* 0x00012200ff02ab82 */ /* 0x000e620000000a00 */
[----:B--2---:R-:W-:-:S05]  /*02e0*/  @P4 IMAD.IADD R13, R17, 0x1, -R180 ;  /* 0x00000001110d4824 */ /* 0x004fca00078e0ab4 */
[----:B---3--:R-:W-:Y:S01]  /*02f0*/  ISETP.GT.AND P3, PT, R13, R184, PT ;  /* 0x000000b80d00720c */ /* 0x008fe20003f64270 */
[----:B-1--4-:R-:W-:-:S12]  /*0300*/  @!P0 BRA `(.L_x_425) ;  /* 0x00000000000c8947 */ /* 0x012fd80003800000 */
[----:B------:R-:W2:Y:S02]  /*0310*/  @P1 LDG.E R6, desc[UR16][R14.64+0x4] ;  /* 0x000004100e061981 */ /* 0x000ea4000c1e1900 */
[----:B--2--5:R-:W-:-:S06]  /*0320*/  @P1 IADD3 R7, PT, PT, R6, -R5, RZ ;  /* 0x8000000506071210 */ /* 0x024fcc0007ffe0ff */
[----:B------:R1:W5:Y:S02]  /*0330*/  @!P1 LDG.E R7, desc[UR16][R14.64] ;  /* 0x000000100e079981 */ /* 0x000364000c1e1900 */
.L_x_425:
[----:B------:R-:W-:Y:S01]  /*0340*/  @!P2 ISETP.NE.U32.AND P0, PT, R2, RZ, PT ;  /* 0x000000ff0200a20c */ /* 0x000fe20003f05070 */
[----:B------:R-:W-:-:S12]  /*0350*/  @!P3 EXIT ;  /* 0x000000000000b94d */ /* 0x000fd80003800000 */
[----:B------:R-:W2:Y:S01]  /*0360*/  LDCU UR5, c[0x0][0x438] ;  /* 0x00008700ff0577ac */ /* 0x000ea20008000800 */
[----:B------:R-:W-:Y:S01]  /*0370*/  @!P2 ISETP.NE.AND.EX P0, PT, R3, RZ, PT, P0 ;  /* 0x000000ff0300a20c */ /* 0x000fe20003f05300 */
[----:B-----5:R-:W-:Y:S01]  /*0380*/  @P2 IMAD.IADD R118, R11, 0x1, -R0 ;  /* 0x000000010b762824 */ /* 0x020fe200078e0a00 */
[----:B------:R-:W3:Y:S01]  /*0390*/  S2R R181, SR_TID.X ;  /* 0x0000000000b57919 */ /* 0x000ee20000002100 */
[----:B------:R-:W4:Y:S01]  /*03a0*/  LDCU UR14, c[0x0][0x508] ;  /* 0x0000a100ff0e77ac */ /* 0x000f220008000800 */
[----:B------:R-:W-:Y:S01]  /*03b0*/  @!P2 SEL R8, R8, RZ, P0 ;  /* 0x000000ff0808a207 */ /* 0x000fe20000000000 */
[----:B------:R-:W-:-:S03]  /*03c0*/  VIADD R2, R19, 0x1 ;  /* 0x0000000113027836 */ /* 0x000fc60000000000 */
[----:B------:R-:W-:Y:S01]  /*03d0*/  @!P2 IADD3 R118, PT, PT, R8, R7, -R0 ;  /* 0x000000070876a210 */ /* 0x000fe20007ffe800 */
[----:B------:R-:W-:-:S04]  /*03e0*/  IMAD R2, R2, 0x40, -R13 ;  /* 0x0000004002027824 */ /* 0x000fc800078e0a0d */
[----:B------:R-:W-:Y:S01]  /*03f0*/  VIADD R7, R118, 0x7f ;  /* 0x0000007f76077836 */ /* 0x000fe20000000000 */
[----:B--2---:R-:W-:-:S04]  /*0400*/  UIADD3 UR5, UPT, UPT, UR5, 0x7f, URZ ;  /* 0x0000007f05057890 */ /* 0x004fc8000fffe0ff */
[----:B------:R-:W-:Y:S02]  /*0410*/  SHF.R.S32.HI R6, RZ, 0x1f, R7 ;  /* 0x0000001fff067819 */ /* 0x000fe40000011407 */
[----:B----4-:R-:W-:Y:S01]  /*0420*/  IADD3 R3, PT, PT, R7, UR14, R2 ;  /* 0x0000000e07037c10 */ /* 0x010fe2000fffe002 */
[----:B------:R-:W-:Y:S01]  /*0430*/  USHF.R.S32.HI UR4, URZ, 0x1f, UR5 ;  /* 0x0000001fff047899 */ /* 0x000fe20008011405 */
[----:B------:R-:W-:Y:S02]  /*0440*/  LEA.HI R6, R6, R7, RZ, 0x7 ;  /* 0x0000000706067211 */ /* 0x000fe400078f38ff */
[----:B------:R-:W-:Y:S01]  /*0450*/  SHF.R.S32.HI R2, RZ, 0x1f, R3 ;  /* 0x0000001fff027819 */ /* 0x000fe20000011403 */
[----:B------:R-:W-:-:S03]  /*0460*/  ULEA.HI UR4, UR4, UR5, URZ, 0x7 ;  /* 0x0000000504047291 */ /* 0x000fc6000f8f38ff */
[----:B------:R-:W-:Y:S01]  /*0470*/  LEA.HI R2, R2, R3, RZ, 0x7 ;  /* 0x0000000302027211 */ /* 0x000fe200078f38ff */
[----:B------:R-:W-:Y:S01]  /*0480*/  USHF.R.S32.HI UR4, URZ, 0x7, UR4 ;  /* 0x00000007ff047899 */ /* 0x000fe20008011404 */
[----:B------:R-:W-:Y:S02]  /*0490*/  SHF.R.S32.HI R3, RZ, 0x7, R6 ;  /* 0x00000007ff037819 */ /* 0x000fe40000011406 */
[----:B------:R-:W-:-:S04]  /*04a0*/  SHF.R.S32.HI R2, RZ, 0x7, R2 ;  /* 0x00000007ff027819 */ /* 0x000fc80000011402 */
[----:B------:R-:W-:-:S04]  /*04b0*/  VIMNMX3 R3, R3, UR4, R2, PT ;  /* 0x0000000403037c0f */ /* 0x000fc8000b800102 */
[----:B------:R-:W-:-:S13]  /*04c0*/  ISETP.GT.AND P0, PT, R3, RZ, PT ;  /* 0x000000ff0300720c */ /* 0x000fda0003f04270 */
[----:B---3--:R-:W-:Y:S05]  /*04d0*/  @P0 BRA `(.L_x_426) ;  /* 0x00000004003c0947 */ /* 0x008fea0003800000 */
[C---:B------:R-:W-:Y:S01]  /*04e0*/  ISETP.NE.AND P0, PT, R180.reuse, -0x1, PT ;  /* 0xffffffffb400780c */ /* 0x040fe20003f05270 */
[----:B------:R-:W2:Y:S01]  /*04f0*/  LDC.64 R2, c[0x0][0x408] ;  /* 0x00010200ff027b82 */ /* 0x000ea20000000a00 */
[----:B------:R-:W-:Y:S01]  /*0500*/  IMAD.SHL.U32 R0, R181, 0x8, RZ ;  /* 0x00000008b5007824 */ /* 0x000fe200078e00ff */
[----:B------:R-:W3:Y:S01]  /*0510*/  LDCU.64 UR4, c[0x0][0x410] ;  /* 0x00008200ff0477ac */ /* 0x000ee20008000a00 */
[----:B------:R-:W-:Y:S01]  /*0520*/  SHF.R.U32.HI R181, RZ, 0x2, R181 ;  /* 0x00000002ffb57819 */ /* 0x000fe200000116b5 */
[----:B------:R-:W-:Y:S04]  /*0530*/  BSSY.RECONVERGENT B0, `(.L_x_427) ;  /* 0x0000025000007945 */ /* 0x000fe80003800200 */
[----:B------:R-:W4:Y:S08]  /*0540*/  LDC R7, c[0x0][0x434] ;  /* 0x00010d00ff077b82 */ /* 0x000f300000000800 */
[----:B------:R-:W1:Y:S01]  /*0550*/  @!P0 LDC.64 R4, c[0x0][0x400] ;  /* 0x00010000ff048b82 */ /* 0x000e620000000a00 */
[----:B--2---:R-:W-:-:S04]  /*0560*/  @P0 IMAD.WIDE.U32 R10, R180, R2, RZ ;  /* 0x00000002b40a0225 */ /* 0x004fc800078e00ff */
[----:B-1----:R-:W-:Y:S01]  /*0570*/  @!P0 IMAD.WIDE.U32 R14, R182, R4, RZ ;  /* 0x00000004b60e8225 */ /* 0x002fe200078e00ff */
[----:B------:R-:W-:Y:S02]  /*0580*/  LOP3.LUT R4, R0, 0x18, RZ, 0xc0, !PT ;  /* 0x0000001800047812 */ /* 0x000fe400078ec0ff */
[----:B------:R-:W-:Y:S01]  /*0590*/  @P0 MOV R14, R10 ;  /* 0x0000000a000e0202 */ /* 0x000fe20000000f00 */
[----:B------:R-:W-:Y:S01]  /*05a0*/  @!P0 IMAD R6, R182, R5, R15 ;  /* 0x00000005b6068224 */ /* 0x000fe200078e020f */
[----:B------:R-:W1:Y:S01]  /*05b0*/  LDC R0, c[0x0][0x3e0] ;  /* 0x0000f800ff007b82 */ /* 0x000e620000000800 */
[----:B------:R-:W-:Y:S01]  /*05c0*/  IMAD.MOV.U32 R5, RZ, RZ, RZ ;  /* 0x000000ffff057224 */ /* 0x000fe200078e00ff */
[----:B------:R-:W-:Y:S01]  /*05d0*/  LOP3.LUT R12, R4, 0x20, RZ, 0xfc, !PT ;  /* 0x00000020040c7812 */ /* 0x000fe200078efcff */
[----:B------:R-:W-:Y:S01]  /*05e0*/  @P0 IMAD R6, R180, R3, R11 ;  /* 0x00000003b4060224 */ /* 0x000fe200078e020b */
[----:B------:R-:W-:Y:S01]  /*05f0*/  IADD3 R11, PT, PT, R181, 0x20, RZ ;  /* 0x00000020b50b7810 */ /* 0x000fe20007ffe0ff */
[----:B------:R-:W-:Y:S01]  /*0600*/  IMAD.WIDE.U32 R8, R184, R2, R4 ;  /* 0x00000002b8087225 */ /* 0x000fe200078e0004 */
[----:B------:R-:W-:-:S03]  /*0610*/  LOP3.LUT R10, R4, 0x40, RZ, 0xfc, !PT ;  /* 0x00000040040a7812 */ /* 0x000fc600078efcff */
[----:B------:R-:W-:Y:S01]  /*0620*/  IMAD R9, R184, R3, R9 ;  /* 0x00000003b8097224 */ /* 0x000fe200078e0209 */
[----:B------:R-:W-:-:S05]  /*0630*/  IADD3 R14, P0, PT, R14, R8, RZ ;  /* 0x000000080e0e7210 */ /* 0x000fca0007f1e0ff */
[----:B------:R-:W-:Y:S01]  /*0640*/  IMAD.X R15, R6, 0x1, R9, P0 ;  /* 0x00000001060f7824 */ /* 0x000fe200000e0609 */
[----:B------:R-:W-:Y:S01]  /*0650*/  IADD3 R6, PT, PT, -R184, R13, RZ ;  /* 0x0000000db8067210 */ /* 0x000fe20007ffe1ff */
[----:B---3--:R-:W-:-:S03]  /*0660*/  IMAD.WIDE.U32 R14, R183, UR4, R14 ;  /* 0x00000004b70e7c25 */ /* 0x008fc6000f8e000e */
[-C--:B------:R-:W-:Y:S02]  /*0670*/  ISETP.GE.AND P0, PT, R181, R6.reuse, PT ;  /* 0x00000006b500720c */ /* 0x080fe40003f06270 */
[----:B------:R-:W-:Y:S01]  /*0680*/  ISETP.GE.AND P1, PT, R11, R6, PT ;  /* 0x000000060b00720c */ /* 0x000fe20003f26270 */
[----:B------:R-:W-:-:S10]  /*0690*/  IMAD R17, R183, UR5, R15 ;  /* 0x00000005b7117c24 */ /* 0x000fd4000f8e020f */
[----:B----4-:R-:W-:Y:S05]  /*06a0*/  @P0 BRA `(.L_x_428) ;  /* 0x0000000000340947 */ /* 0x010fea0003800000 */
[----:B------:R-:W2:Y:S01]  /*06b0*/  LDCU UR6, c[0x0][0x440] ;  /* 0x00008800ff0677ac */ /* 0x000ea20008000800 */
[----:B------:R-:W-:Y:S01]  /*06c0*/  IMAD.MOV.U32 R16, RZ, RZ, R14 ;  /* 0x000000ffff107224 */ /* 0x000fe200078e000e */
[----:B------:R-:W3:Y:S03]  /*06d0*/  LDCU.64 UR4, c[0x0][0x3f0] ;  /* 0x00007e00ff0477ac */ /* 0x000ee60008000a00 */
[----:B------:R-:W-:-:S04]  /*06e0*/  IMAD.WIDE.U32 R20, R181, R2, R16 ;  /* 0x00000002b5147225 */ /* 0x000fc800078e0010 */
[----:B------:R-:W-:Y:S01]  /*06f0*/  IMAD R8, R181, R3, R21 ;  /* 0x00000003b5087224 */ /* 0x000fe200078e0215 */
[----:B--2---:R-:W-:Y:S02]  /*0700*/  ISETP.GE.AND P4, PT, R4, UR6, PT ;  /* 0x0000000604007c0c */ /* 0x004fe4000bf86270 */
[----:B------:R-:W-:Y:S02]  /*0710*/  ISETP.GE.AND P3, PT, R12, UR6, PT ;  /* 0x000000060c007c0c */ /* 0x000fe4000bf66270 */
[----:B------:R-:W-:Y:S02]  /*0720*/  ISETP.GE.AND P2, PT, R10, UR6, PT ;  /* 0x000000060a007c0c */ /* 0x000fe4000bf46270 */
[----:B---3--:R-:W-:-:S04]  /*0730*/  LEA R18, P0, R20, UR4, 0x1 ;  /* 0x0000000414127c11 */ /* 0x008fc8000f8008ff */
[----:B------:R-:W-:-:S05]  /*0740*/  LEA.HI.X R19, R20, UR5, R8, 0x1, P0 ;  /* 0x0000000514137c11 */ /* 0x000fca00080f0c08 */
[----:B------:R2:W-:Y:S04]  /*0750*/  @!P4 STG.E.128 desc[UR16][R18.64], RZ ;  /* 0x000000ff1200c986 */ /* 0x0005e8000c101d10 */
[----:B------:R2:W-:Y:S04]  /*0760*/  @!P3 STG.E.128 desc[UR16][R18.64+0x40], RZ ;  /* 0x000040ff1200b986 */ /* 0x0005e8000c101d10 */
[----:B------:R2:W-:Y:S02]  /*0770*/  @!P2 STG.E.128 desc[UR16][R18.64+0x80], RZ ;  /* 0x000080ff1200a986 */ /* 0x0005e4000c101d10 */
.L_x_428:
[----:B------:R-:W-:Y:S05]  /*0780*/  BSYNC.RECONVERGENT B0 ;  /* 0x0000000000007941 */ /* 0x000fea0003800200 */
.L_x_427:
[----:B------:R-:W-:Y:S04]  /*0790*/  BSSY.RECONVERGENT B0, `(.L_x_429) ;  /* 0x0000013000007945 */ /* 0x000fe80003800200 */
[----:B------:R-:W-:Y:S05]  /*07a0*/  @P1 BRA `(.L_x_430) ;  /* 0x0000000000441947 */ /* 0x000fea0003800000 */
[----:B------:R-:W3:Y:S01]  /*07b0*/  LDCU UR6, c[0x0][0x440] ;  /* 0x00008800ff0677ac */ /* 0x000ee20008000800 */
[----:B------:R-:W-:Y:S01]  /*07c0*/  IADD3 R9, P0, PT, R181, 0x20, RZ ;  /* 0x00000020b5097810 */ /* 0x000fe20007f1e0ff */
[----:B------:R-:W-:Y:S01]  /*07d0*/  IMAD.MOV.U32 R15, RZ, RZ, R17 ;  /* 0x000000ffff0f7224 */ /* 0x000fe200078e0011 */
[----:B------:R-:W4:Y:S03]  /*07e0*/  LDCU.64 UR4, c[0x0][0x3f0] ;  /* 0x00007e00ff0477ac */ /* 0x000f260008000a00 */
[----:B------:R-:W-:Y:S02]  /*07f0*/  IMAD.X R13, RZ, RZ, RZ, P0 ;  /* 0x000000ffff0d7224 */ /* 0x000fe400000e06ff */
[----:B------:R-:W-:-:S04]  /*0800*/  IMAD.WIDE.U32 R14, R9, R2, R14 ;  /* 0x00000002090e7225 */ /* 0x000fc800078e000e */
[----:B------:R-:W-:-:S04]  /*0810*/  IMAD R8, R13, R2, RZ ;  /* 0x000000020d087224 */ /* 0x000fc800078e02ff */
[----:B------:R-:W-:Y:S01]  /*0820*/  IMAD R3, R9, R3, R8 ;  /* 0x0000000309037224 */ /* 0x000fe200078e0208 */
[----:B---3--:R-:W-:Y:S02]  /*0830*/  ISETP.GE.AND P1, PT, R12, UR6, PT ;  /* 0x000000060c007c0c */ /* 0x008fe4000bf26270 */
[----:B------:R-:W-:Y:S01]  /*0840*/  ISETP.GE.AND P2, PT, R4, UR6, PT ;  /* 0x0000000604007c0c */ /* 0x000fe2000bf46270 */
[----:B------:R-:W-:Y:S01]  /*0850*/  IMAD.IADD R3, R15, 0x1, R3 ;  /* 0x000000010f037824 */ /* 0x000fe200078e0203 */
[----:B------:R-:W-:Y:S02]  /*0860*/  ISETP.GE.AND P0, PT, R10, UR6, PT ;  /* 0x000000060a007c0c */ /* 0x000fe4000bf06270 */
[----:B----4-:R-:W-:-:S04]  /*0870*/  LEA R2, P3, R14, UR4, 0x1 ;  /* 0x000000040e027c11 */ /* 0x010fc8000f8608ff */
[----:B------:R-:W-:-:S05]  /*0880*/  LEA.HI.X R3, R14, UR5, R3, 0x1, P3 ;  /* 0x000000050e037c11 */ /* 0x000fca00098f0c03 */
[----:B------:R3:W-:Y:S04]  /*0890*/  @!P2 STG.E.128 desc[UR16][R2.64], RZ ;  /* 0x000000ff0200a986 */ /* 0x0007e8000c101d10 */
[----:B------:R3:W-:Y:S04]  /*08a0*/  @!P1 STG.E.128 desc[UR16][R2.64+0x40], RZ ;  /* 0x000040ff02009986 */ /* 0x0007e8000c101d10 */
[----:B------:R3:W-:Y:S02]  /*08b0*/  @!P0 STG.E.128 desc[UR16][R2.64+0x80], RZ ;  /* 0x000080ff02008986 */ /* 0x0007e4000c101d10 */
.L_x_430:
[----:B------:R-:W-:Y:S05]  /*08c0*/  BSYNC.RECONVERGENT B0 ;  /* 0x0000000000007941 */ /* 0x000fea0003800200 */
.L_x_429:
[----:B------:R-:W3:Y:S01]  /*08d0*/  LDCU.64 UR4, c[0x0][0x420] ;  /* 0x00008400ff0477ac */ /* 0x000ee20008000a00 */
[----:B-1----:R-:W-:Y:S01]  /*08e0*/  IMAD R0, R182, R0, R183 ;  /* 0x00000000b6007224 */ /* 0x002fe200078e02b7 */
[----:B------:R-:W-:-:S03]  /*08f0*/  ISETP.NE.AND P2, PT, R4, RZ, PT ;  /* 0x000000ff0400720c */ /* 0x000fc60003f45270 */
[----:B------:R-:W-:Y:S01]  /*0900*/  IMAD R0, R0, R7, R184 ;  /* 0x0000000700007224 */ /* 0x000fe200078e02b8 */
[-C--:B------:R-:W-:Y:S02]  /*0910*/  ISETP.GE.OR P1, PT, R181, R6.reuse, P2 ;  /* 0x00000006b500720c */ /* 0x080fe40001726670 */
[----:B------:R-:W-:Y:S02]  /*0920*/  ISETP.GE.OR P2, PT, R11, R6, P2 ;  /* 0x000000060b00720c */ /* 0x000fe40001746670 */
[----:B------:R-:W-:-:S04]  /*0930*/  IADD3 R181, P0, PT, R0, R181, RZ ;  /* 0x000000b500b57210 */ /* 0x000fc80007f1e0ff */
[----:B------:R-:W-:Y:S02]  /*0940*/  LEA.HI.X.SX32 R0, R0, RZ, 0x1, P0 ;  /* 0x000000ff00007211 */ /* 0x000fe400000f0eff */
[----:B---3--:R-:W-:-:S03]  /*0950*/  LEA R2, P0, R181, UR4, 0x2 ;  /* 0x00000004b5027c11 */ /* 0x008fc6000f8010ff */
[----:B------:R-:W-:Y:S01]  /*0960*/  @!P1 IMAD.MOV.U32 R5, RZ, RZ, 0x7f800000 ;  /* 0x7f800000ff059424 */ /* 0x000fe200078e00ff */
[----:B------:R-:W-:-:S05]  /*0970*/  LEA.HI.X R3, R181, UR5, R0, 0x2, P0 ;  /* 0x00000005b5037c11 */ /* 0x000fca00080f1400 */
[----:B------:R1:W-:Y:S01]  /*0980*/  @!P1 STG.E desc[UR16][R2.64], R5 ;  /* 0x0000000502009986 */ /* 0x0003e2000c101910 */
[----:B------:R-:W-:Y:S05]  /*0990*/  @P2 EXIT ;  /* 0x000000000000294d */ /* 0x000fea0003800000 */
[----:B-1----:R-:W-:-:S05]  /*09a0*/  MOV R5, 0x7f800000 ;  /* 0x7f80000000057802 */ /* 0x002fca0000000f00 */
[----:B------:R-:W-:Y:S01]  /*09b0*/  STG.E desc[UR16][R2.64+0x80], R5 ;  /* 0x0000800502007986 */ /* 0x000fe2000c101910 */
[----:B------:R-:W-:Y:S05]  /*09c0*/  EXIT ;  /* 0x000000000000794d */ /* 0x000fea0003800000 */
.L_x_426:
[----:B------:R-:W2:Y:S01]  /*09d0*/  LDCU.64 UR4, c[0x0][0x4d8] ;  /* 0x00009b00ff0477ac */ /* 0x000ea20008000a00 */
[----:B------:R-:W-:Y:S01]  /*09e0*/  MOV R2, R182 ;  /* 0x000000b600027202 */ /* 0x000fe20000000f00 */
[----:B------:R-:W3:Y:S01]  /*09f0*/  LDCU.64 UR8, c[0x0][0x4e0] ;  /* 0x00009c00ff0877ac */ /* 0x000ee20008000a00 */
[----:B--2---:R-:W-:-:S04]  /*0a00*/  UISETP.NE.U32.AND UP0, UPT, UR4, URZ, UPT ;  /* 0x000000ff0400728c */ /* 0x004fc8000bf05070 */
[----:B------:R-:W-:Y:S02]  /*0a10*/  UISETP.NE.AND.EX UP0, UPT, UR5, URZ, UPT, UP0 ;  /* 0x000000ff0500728c */ /* 0x000fe4000bf05300 */
[----:B---3--:R-:W-:-:S04]  /*0a20*/  UISETP.NE.U32.AND UP1, UPT, UR8, URZ, UPT ;  /* 0x000000ff0800728c */ /* 0x008fc8000bf25070 */
[----:B------:R-:W-:-:S03]  /*0a30*/  UISETP.NE.AND.EX UP1, UPT, UR9, URZ, UPT, UP1 ;  /* 0x000000ff0900728c */ /* 0x000fc6000bf25310 */
[----:B------:R-:W-:Y:S08]  /*0a40*/  BRA.U !UP0, `(.L_x_431) ;  /* 0x00000001080c7547 */ /* 0x000ff0000b800000 */
[----:B------:R-:W-:-:S04]  /*0a50*/  IADD3 R6, P0, PT, R9, UR4, RZ ;  /* 0x0000000409067c10 */ /* 0x000fc8000ff1e0ff */
[----:B------:R-:W-:-:S05]  /*0a60*/  IADD3.X R7, PT, PT, R4, UR5, RZ, P0, !PT ;  /* 0x0000000504077c10 */ /* 0x000fca00087fe4ff */
[----:B------:R2:W5:Y:S04]  /*0a70*/  LDG.E R2, desc[UR16][R6.64] ;  /* 0x0000001006027981 */ /* 0x000568000c1e1900 */
.L_x_431:
[----:B------:R-:W-:Y:S05]  /*0a80*/  BRA.U !UP1, `(.L_x_432) ;  /* 0x0000000509947547 */ /* 0x000fea000b800000 */
[----:B------:R-:W3:Y:S01]  /*0a90*/  LDC R9, c[0x0][0x4f0] ;  /* 0x00013c00ff097b82 */ /* 0x000ee20000000800 */
[----:B------:R-:W-:Y:S01]  /*0aa0*/  LEA R0, R3, 0xffffff80, 0x7 ;  /* 0xffffff8003007811 */ /* 0x000fe200078e38ff */
[----:B------:R-:W4:Y:S01]  /*0ab0*/  LDCU.64 UR4, c[0x0][0x4e8] ;  /* 0x00009d00ff0477ac */ /* 0x000f220008000a00 */
[----:B--2---:R-:W-:Y:S02]  /*0ac0*/  MOV R6, RZ ;  /* 0x000000ff00067202 */ /* 0x004fe40000000f00 */
[----:B-----5:R-:W-:Y:S01]  /*0ad0*/  IABS R2, R0 ;  /* 0x0000000000027213 */ /* 0x020fe20000000000 */
[----:B------:R-:W2:Y:S01]  /*0ae0*/  LDCU.64 UR6, c[0x0][0x3a0] ;  /* 0x00007400ff0677ac */ /* 0x000ea20008000a00 */
[----:B------:R-:W2:Y:S01]  /*0af0*/  LDCU.64 UR12, c[0x0][0x3b8] ;  /* 0x00007700ff0c77ac */ /* 0x000ea20008000a00 */
[----:B------:R-:W2:Y:S01]  /*0b00*/  LDCU.64 UR10, c[0x0][0x3c0] ;  /* 0x00007800ff0a77ac */ /* 0x000ea20008000a00 */
[----:B---3--:R-:W-:-:S04]  /*0b10*/  IABS R5, R9 ;  /* 0x0000000900057213 */ /* 0x008fc80000000000 */
[----:B------:R-:W3:Y:S08]  /*0b20*/  I2F.RP R10, R5 ;  /* 0x00000005000a7306 */ /* 0x000ef00000209400 */
[----:B---3--:R-:W3:Y:S02]  /*0b30*/  MUFU.RCP R8, R10 ;  /* 0x0000000a00087308 */ /* 0x008ee40000001000 */
[----:B---3--:R-:W-:-:S06]  /*0b40*/  IADD3 R8, PT, PT, R8, 0xffffffe, RZ ;  /* 0x0ffffffe08087810 */ /* 0x008fcc0007ffe0ff */
[----:B------:R-:W3:Y:S02]  /*0b50*/  F2I.FTZ.U32.TRUNC.NTZ R7, R8 ;  /* 0x0000000800077305 */ /* 0x000ee4000021f000 */
[----:B---3--:R-:W-:-:S04]  /*0b60*/  IMAD.MOV R4, RZ, RZ, -R7 ;  /* 0x000000ffff047224 */ /* 0x008fc800078e0a07 */
[----:B------:R-:W-:-:S04]  /*0b70*/  IMAD R4, R4, R5, RZ ;  /* 0x0000000504047224 */ /* 0x000fc800078e02ff */
[----:B------:R-:W-:-:S04]  /*0b80*/  IMAD.HI.U32 R7, R7, R4, R6 ;  /* 0x0000000407077227 */ /* 0x000fc800078e0006 */
[----:B------:R-:W-:-:S04]  /*0b90*/  IMAD.MOV.U32 R6, RZ, RZ, R2 ;  /* 0x000000ffff067224 */ /* 0x000fc800078e0002 */
[----:B------:R-:W-:-:S05]  /*0ba0*/  IMAD.HI.U32 R2, R7, R6, RZ ;  /* 0x0000000607027227 */ /* 0x000fca00078e00ff */
[----:B------:R-:W-:-:S05]  /*0bb0*/  IADD3 R4, PT, PT, -R2, RZ, RZ ;  /* 0x000000ff02047210 */ /* 0x000fca0007ffe1ff */
[----:B------:R-:W-:Y:S02]  /*0bc0*/  IMAD R4, R5, R4, R6 ;  /* 0x0000000405047224 */ /* 0x000fe400078e0206 */
[----:B----4-:R-:W-:-:S03]  /*0bd0*/  IMAD.WIDE.U32 R6, R182, UR4, RZ ;  /* 0x00000004b6067c25 */ /* 0x010fc6000f8e00ff */
[----:B------:R-:W-:Y:S01]  /*0be0*/  ISETP.GT.U32.AND P2, PT, R5, R4, PT ;  /* 0x000000040500720c */ /* 0x000fe20003f44070 */
[----:B------:R-:W-:Y:S01]  /*0bf0*/  IMAD R189, R182, UR5, R7 ;  /* 0x00000005b6bd7c24 */ /* 0x000fe2000f8e0207 */
[----:B------:R-:W3:Y:S11]  /*0c00*/  LDCU.64 UR4, c[0x0][0x3a8] ;  /* 0x00007500ff0477ac */ /* 0x000ef60008000a00 */
[----:B------:R-:W-:Y:S01]  /*0c10*/  @!P2 IMAD.IADD R4, R4, 0x1, -R5 ;  /* 0x000000010404a824 */ /* 0x000fe200078e0a05 */
[----:B------:R-:W-:-:S02]  /*0c20*/  @!P2 IADD3 R2, PT, PT, R2, 0x1, RZ ;  /* 0x000000010202a810 */ /* 0x000fc40007ffe0ff */
[----:B------:R-:W-:Y:S02]  /*0c30*/  ISETP.NE.AND P2, PT, R9, RZ, PT ;  /* 0x000000ff0900720c */ /* 0x000fe40003f45270 */
[----:B------:R-:W-:Y:S02]  /*0c40*/  ISETP.GE.U32.AND P0, PT, R4, R5, PT ;  /* 0x000000050400720c */ /* 0x000fe40003f06070 */
[----:B------:R-:W-:-:S04]  /*0c50*/  LOP3.LUT R4, R0, R9, RZ, 0x3c, !PT ;  /* 0x0000000900047212 */ /* 0x000fc800078e3cff */
[----:B------:R-:W-:-:S07]  /*0c60*/  ISETP.GE.AND P1, PT, R4, RZ, PT ;  /* 0x000000ff0400720c */ /* 0x000fce0003f26270 */
[----:B------:R-:W-:Y:S01]  /*0c70*/  @P0 VIADD R2, R2, 0x1 ;  /* 0x0000000102020836 */ /* 0x000fe20000000000 */
[----:B------:R-:W-:-:S04]  /*0c80*/  LEA R188, P0, R6, UR8, 0x2 ;  /* 0x0000000806bc7c11 */ /* 0x000fc8000f8010ff */
[----:B------:R-:W-:Y:S02]  /*0c90*/  MOV R5, R2 ;  /* 0x0000000200057202 */ /* 0x000fe40000000f00 */
[----:B------:R-:W-:Y:S01]  /*0ca0*/  LEA.HI.X R189, R6, UR9, R189, 0x2, P0 ;  /* 0x0000000906bd7c11 */ /* 0x000fe200080f14bd */
[----:B------:R-:W4:Y:S02]  /*0cb0*/  LDC R2, c[0x0][0x3e8] ;  /* 0x0000fa00ff027b82 */ /* 0x000f240000000800 */
[----:B------:R-:W-:Y:S01]  /*0cc0*/  @!P1 IMAD.MOV R5, RZ, RZ, -R5 ;  /* 0x000000ffff059224 */ /* 0x000fe200078e0a05 */
[----:B------:R-:W-:-:S05]  /*0cd0*/  @!P2 LOP3.LUT R5, RZ, R9, RZ, 0x33, !PT ;  /* 0x00000009ff05a212 */ /* 0x000fca00078e33ff */
[----:B-1----:R-:W-:-:S05]  /*0ce0*/  IMAD.WIDE R14, R5, 0x4, R188 ;  /* 0x00000004050e7825 */ /* 0x002fca00078e02bc */
[----:B------:R-:W3:Y:S01]  /*0cf0*/  LDG.E R8, desc[UR16][R14.64] ;  /* 0x000000100e087981 */ /* 0x000ee2000c1e1900 */
[----:B------:R-:W-:Y:S02]  /*0d00*/  IMAD.MOV.U32 R10, RZ, RZ, RZ ;  /* 0x000000ffff0a7224 */ /* 0x000fe400078e00ff */
[----:B------:R-:W-:Y:S02]  /*0d10*/  IMAD.MOV R5, RZ, RZ, -R5 ;  /* 0x000000ffff057224 */ /* 0x000fe400078e0a05 */
[----:B--2---:R-:W-:Y:S02]  /*0d20*/  IMAD.U32 R116, RZ, RZ, UR12 ;  /* 0x0000000cff747e24 */ /* 0x004fe4000f8e00ff */
[----:B------:R-:W-:Y:S02]  /*0d30*/  IMAD R0, R9, R5, R0 ;  /* 0x0000000509007224 */ /* 0x000fe400078e0200 */
[----:B------:R-:W-:Y:S01]  /*0d40*/  IMAD.U32 R117, RZ, RZ, UR13 ;  /* 0x0000000dff757e24 */ /* 0x000fe2000f8e00ff */
[----:B----4-:R-:W-:-:S02]  /*0d50*/  IABS R6, R2 ;  /* 0x0000000200067213 */ /* 0x010fc40000000000 */
[----:B------:R-:W-:Y:S02]  /*0d60*/  SHF.R.S32.HI R5, RZ, 0x1f, R0 ;  /* 0x0000001fff057819 */ /* 0x000fe40000011400 */
[----:B------:R-:W1:Y:S08]  /*0d70*/  I2F.RP R12, R6 ;  /* 0x00000006000c7306 */ /* 0x000e700000209400 */
[----:B-1----:R-:W1:Y:S02]  /*0d80*/  MUFU.RCP R11, R12 ;  /* 0x0000000c000b7308 */ /* 0x002e640000001000 */
[----:B-1----:R-:W-:-:S06]  /*0d90*/  IADD3 R11, PT, PT, R11, 0xffffffe, RZ ;  /* 0x0ffffffe0b0b7810 */ /* 0x002fcc0007ffe0ff */
[----:B------:R-:W1:Y:S02]  /*0da0*/  F2I.FTZ.U32.TRUNC.NTZ R11, R11 ;  /* 0x0000000b000b7305 */ /* 0x000e64000021f000 */
[----:B-1----:R-:W-:-:S05]  /*0db0*/  IADD3 R4, PT, PT, RZ, -R11, RZ ;  /* 0x8000000bff047210 */ /* 0x002fca0007ffe0ff */
[----:B------:R-:W-:Y:S01]  /*0dc0*/  IMAD R7, R4, R6, RZ ;  /* 0x0000000604077224 */ /* 0x000fe200078e02ff */
[----:B------:R-:W-:-:S03]  /*0dd0*/  IABS R4, R183 ;  /* 0x000000b700047213 */ /* 0x000fc60000000000 */
[----:B------:R-:W-:Y:S01]  /*0de0*/  IMAD.HI.U32 R7, R11, R7, R10 ;  /* 0x000000070b077227 */ /* 0x000fe200078e000a */
[----:B------:R-:W-:-:S05]  /*0df0*/  MOV R10, R4 ;  /* 0x00000004000a7202 */ /* 0x000fca0000000f00 */
[----:B------:R-:W-:-:S05]  /*0e00*/  IMAD.HI.U32 R4, R7, R10, RZ ;  /* 0x0000000a07047227 */ /* 0x000fca00078e00ff */
[----:B------:R-:W-:-:S05]  /*0e10*/  IADD3 R7, PT, PT, -R4, RZ, RZ ;  /* 0x000000ff04077210 */ /* 0x000fca0007ffe1ff */
[----:B------:R-:W-:-:S05]  /*0e20*/  IMAD R7, R6, R7, R10 ;  /* 0x0000000706077224 */ /* 0x000fca00078e020a */
[----:B------:R-:W-:-:S13]  /*0e30*/  ISETP.GT.U32.AND P1, PT, R6, R7, PT ;  /* 0x000000070600720c */ /* 0x000fda0003f24070 */
[----:B------:R-:W-:Y:S01]  /*0e40*/  @!P1 IMAD.IADD R7, R7, 0x1, -R6 ;  /* 0x0000000107079824 */ /* 0x000fe200078e0a06 */
[----:B------:R-:W-:Y:S02]  /*0e50*/  @!P1 IADD3 R4, PT, PT, R4, 0x1, RZ ;  /* 0x0000000104049810 */ /* 0x000fe40007ffe0ff */
[----:B------:R-:W-:Y:S02]  /*0e60*/  ISETP.NE.AND P1, PT, R2, RZ, PT ;  /* 0x000000ff0200720c */ /* 0x000fe40003f25270 */
[----:B------:R-:W-:Y:S02]  /*0e70*/  ISETP.GE.U32.AND P2, PT, R7, R6, PT ;  /* 0x000000060700720c */ /* 0x000fe40003f46070 */
[----:B------:R-:W-:-:S04]  /*0e80*/  LOP3.LUT R6, R183, R2, RZ, 0x3c, !PT ;  /* 0x00000002b7067212 */ /* 0x000fc800078e3cff */
[----:B------:R-:W-:Y:S02]  /*0e90*/  ISETP.GE.AND P0, PT, R6, RZ, PT ;  /* 0x000000ff0600720c */ /* 0x000fe40003f06270 */
[----:B------:R-:W-:-:S05]  /*0ea0*/  MOV R6, UR10 ;  /* 0x0000000a00067c02 */ /* 0x000fca0008000f00 */
[----:B------:R-:W-:-:S06]  /*0eb0*/  @P2 IADD3 R4, PT, PT, R4, 0x1, RZ ;  /* 0x0000000104042810 */ /* 0x000fcc0007ffe0ff */
[----:B------:R-:W-:Y:S02]  /*0ec0*/  @!P0 IADD3 R4, PT, PT, -R4, RZ, RZ ;  /* 0x000000ff04048210 */ /* 0x000fe40007ffe1ff */
[----:B------:R-:W-:Y:S01]  /*0ed0*/  @!P1 LOP3.LUT R4, RZ, R2, RZ, 0x33, !PT ;  /* 0x00000002ff049212 */ /* 0x000fe200078e33ff */
[C---:B------:R-:W-:Y:S02]  /*0ee0*/  IMAD R2, R5.reuse, R116, RZ ;  /* 0x0000007405027224 */ /* 0x040fe400078e02ff */
[----:B------:R-:W-:Y:S02]  /*0ef0*/  IMAD R5, R5, R6, RZ ;  /* 0x0000000605057224 */ /* 0x000fe400078e02ff */
[----:B------:R-:W-:Y:S01]  /*0f00*/  IMAD R2, R0, R117, R2 ;  /* 0x0000007500027224 */ /* 0x000fe200078e0202 */
[----:B---3--:R-:W-:Y:S01]  /*0f10*/  SHF.R.S32.HI R7, RZ, 0x1f, R8 ;  /* 0x0000001fff077819 */ /* 0x008fe20000011408 */
[----:B------:R-:W-:-:S04]  /*0f20*/  IMAD.WIDE.U32 R10, R8, UR6, RZ ;  /* 0x00000006080a7c25 */ /* 0x000fc8000f8e00ff */
[C---:B------:R-:W-:Y:S02]  /*0f30*/  IMAD R15, R7.reuse, UR6, RZ ;  /* 0x00000006070f7c24 */ /* 0x040fe4000f8e02ff */
[----:B------:R-:W-:Y:S02]  /*0f40*/  IMAD R7, R7, UR4, RZ ;  /* 0x0000000407077c24 */ /* 0x000fe4000f8e02ff */
[C---:B------:R-:W-:Y:S02]  /*0f50*/  IMAD R15, R8.reuse, UR7, R15 ;  /* 0x00000007080f7c24 */ /* 0x040fe4000f8e020f */
[C---:B------:R-:W-:Y:S02]  /*0f60*/  IMAD R7, R8.reuse, UR5, R7 ;  /* 0x0000000508077c24 */ /* 0x040fe4000f8e0207 */
[----:B------:R-:W-:Y:S01]  /*0f70*/  IMAD.WIDE.U32 R8, R8, UR4, RZ ;  /* 0x0000000408087c25 */ /* 0x000fe2000f8e00ff */
[----:B------:R-:W1:Y:S01]  /*0f80*/  LDCU.128 UR4, c[0x0][0x3d0] ;  /* 0x00007a00ff0477ac */ /* 0x000e620008000c00 */
[----:B------:R-:W-:-:S03]  /*0f90*/  IADD3 R11, PT, PT, R11, R15, RZ ;  /* 0x0000000f0b0b7210 */ /* 0x000fc60007ffe0ff */
[----:B------:R-:W-:Y:S02]  /*0fa0*/  IADD3 R9, PT, PT, R9, R7, RZ ;  /* 0x0000000709097210 */ /* 0x000fe40007ffe0ff */
[----:B------:R-:W-:Y:S01]  /*0fb0*/  MOV R7, UR11 ;  /* 0x0000000b00077c02 */ /* 0x000fe20008000f00 */
[----:B------:R-:W-:-:S04]  /*0fc0*/  IMAD.WIDE.U32 R10, R0, R116, R10 ;  /* 0x00000074000a7225 */ /* 0x000fc800078e000a */
[C---:B------:R-:W-:Y:S01]  /*0fd0*/  IMAD R5, R0.reuse, R7, R5 ;  /* 0x0000000700057224 */ /* 0x040fe200078e0205 */
[----:B------:R-:W-:Y:S01]  /*0fe0*/  IADD3 R11, PT, PT, R11, R2, RZ ;  /* 0x000000020b0b7210 */ /* 0x000fe20007ffe0ff */
[----:B------:R-:W-:Y:S01]  /*0ff0*/  IMAD.WIDE.U32 R8, R0, R6, R8 ;  /* 0x0000000600087225 */ /* 0x000fe200078e0008 */
[----:B------:R-:W-:-:S03]  /*1000*/  SHF.R.S32.HI R0, RZ, 0x1f, R4 ;  /* 0x0000001fff007819 */ /* 0x000fc60000011404 */
[----:B------:R-:W-:Y:S01]  /*1010*/  IMAD.IADD R15, R9, 0x1, R5 ;  /* 0x00000001090f7824 */ /* 0x000fe200078e0205 */
[----:B------:R-:W-:Y:S01]  /*1020*/  MOV R14, R8 ;  /* 0x00000008000e7202 */ /* 0x000fe20000000f00 */
[C---:B-1----:R-:W-:Y:S02]  /*1030*/  IMAD R5, R0.reuse, UR4, RZ ;  /* 0x0000000400057c24 */ /* 0x042fe4000f8e02ff */
[----:B------:R-:W-:Y:S02]  /*1040*/  IMAD R9, R0, UR6, RZ ;  /* 0x0000000600097c24 */ /* 0x000fe4000f8e02ff */
[C---:B------:R-:W-:Y:S02]  /*1050*/  IMAD R5, R4.reuse, UR5, R5 ;  /* 0x0000000504057c24 */ /* 0x040fe4000f8e0205 */
[----:B------:R-:W-:-:S04]  /*1060*/  IMAD.WIDE.U32 R10, R4, UR4, R10 ;  /* 0x00000004040a7c25 */ /* 0x000fc8000f8e000a */
[C---:B------:R-:W-:Y:S01]  /*1070*/  IMAD R9, R4.reuse, UR7, R9 ;  /* 0x0000000704097c24 */ /* 0x040fe2000f8e0209 */
[----:B------:R-:W-:Y:S01]  /*1080*/  IADD3 R0, PT, PT, R11, R5, RZ ;  /* 0x000000050b007210 */ /* 0x000fe20007ffe0ff */
[----:B------:R-:W-:-:S04]  /*1090*/  IMAD.WIDE.U32 R14, R4, UR6, R14 ;  /* 0x00000006040e7c25 */ /* 0x000fc8000f8e000e */
[----:B------:R-:W-:Y:S01]  /*10a0*/  IMAD.MOV.U32 R2, RZ, RZ, R10 ;  /* 0x000000ffff027224 */ /* 0x000fe200078e000a */
[----:B------:R-:W-:Y:S02]  /*10b0*/  IADD3 R5, PT, PT, R15, R9, RZ ;  /* 0x000000090f057210 */ /* 0x000fe40007ffe0ff */
[----:B------:R-:W-:Y:S01]  /*10c0*/  MOV R8, R14 ;  /* 0x0000000e00087202 */ /* 0x000fe20000000f00 */
[----:B------:R-:W-:Y:S06]  /*10d0*/  BRA `(.L_x_433) ;  /* 0x0000000400507947 */ /* 0x000fec0003800000 */
.L_x_432:
[----:B------:R-:W-:-:S13]  /*10e0*/  ISETP.NE.AND P0, PT, R5, -0x1, PT ;  /* 0xffffffff0500780c */ /* 0x000fda0003f05270 */
[----:B------:R-:W-:Y:S05]  /*10f0*/  @P0 BRA `(.L_x_434) ;  /* 0x0000000000340947 */ /* 0x000fea0003800000 */
[----:B------:R-:W3:Y:S01]  /*1100*/  LDC.64 R116, c[0x0][0x3b8] ;  /* 0x0000ee00ff747b82 */ /* 0x000ee20000000a00 */
[----:B------:R-:W4:Y:S01]  /*1110*/  LDCU.64 UR4, c[0x0][0x3a0] ;  /* 0x00007400ff0477ac */ /* 0x000f220008000a00 */
[----:B--2---:R-:W-:-:S05]  /*1120*/  SHF.R.S32.HI R7, RZ, 0x1f, R0 ;  /* 0x0000001fff077819 */ /* 0x004fca0000011400 */
[-C--:B---3--:R-:W-:Y:S01]  /*1130*/  IMAD R4, R7, R116.reuse, RZ ;  /* 0x0000007407047224 */ /* 0x088fe200078e02ff */
[----:B-----5:R-:W-:Y:S01]  /*1140*/  SHF.R.S32.HI R7, RZ, 0x1f, R2 ;  /* 0x0000001fff077819 */ /* 0x020fe20000011402 */
[----:B------:R-:W-:-:S04]  /*1150*/  IMAD.WIDE.U32 R8, R0, R116, RZ ;  /* 0x0000007400087225 */ /* 0x000fc800078e00ff */
[----:B------:R-:W-:Y:S02]  /*1160*/  IMAD R4, R0, R117, R4 ;  /* 0x0000007500047224 */ /* 0x000fe400078e0204 */
[----:B----4-:R-:W-:-:S03]  /*1170*/  IMAD R7, R7, UR4, RZ ;  /* 0x0000000407077c24 */ /* 0x010fc6000f8e02ff */
[----:B------:R-:W-:Y:S01]  /*1180*/  IADD3 R9, PT, PT, R9, R4, RZ ;  /* 0x0000000409097210 */ /* 0x000fe20007ffe0ff */
[C---:B------:R-:W-:Y:S02]  /*1190*/  IMAD R7, R2.reuse, UR5, R7 ;  /* 0x0000000502077c24 */ /* 0x040fe4000f8e0207 */
[----:B------:R-:W-:-:S05]  /*11a0*/  IMAD.WIDE.U32 R10, R2, UR4, R8 ;  /* 0x00000004020a7c25 */ /* 0x000fca000f8e0008 */
[----:B------:R-:W-:Y:S01]  /*11b0*/  IADD3 R11, PT, PT, R11, R7, RZ ;  /* 0x000000070b0b7210 */ /* 0x000fe20007ffe0ff */
[----:B------:R-:W-:Y:S05]  /*11c0*/  BRA `(.L_x_435) ;  /* 0x0000000000187947 */ /* 0x000fea0003800000 */
.L_x_434:
[----:B------:R-:W3:Y:S01]  /*11d0*/  LDC.64 R116, c[0x0][0x3b8] ;  /* 0x0000ee00ff747b82 */ /* 0x000ee20000000a00 */
[----:B--2---:R-:W-:-:S05]  /*11e0*/  IADD3 R6, PT, PT, R0, R5, RZ ;  /* 0x0000000500067210 */ /* 0x004fca0007ffe0ff */
[C---:B---3--:R-:W-:Y:S02]  /*11f0*/  IMAD R11, R6.reuse, R117, RZ ;  /* 0x00000075060b7224 */ /* 0x048fe400078e02ff */
[----:B------:R-:W-:-:S05]  /*1200*/  IMAD.WIDE.U32 R6, R6, R116, RZ ;  /* 0x0000007406067225 */ /* 0x000fca00078e00ff */
[----:B------:R-:W-:Y:S02]  /*1210*/  IADD3 R11, PT, PT, R7, R11, RZ ;  /* 0x0000000b070b7210 */ /* 0x000fe40007ffe0ff */
[----:B------:R-:W-:Y:S02]  /*1220*/  MOV R10, R6 ;  /* 0x00000006000a7202 */ /* 0x000fe40000000f00 */
.L_x_435:
[----:B------:R-:W-:Y:S05]  /*1230*/  @P0 BRA `(.L_x_436) ;  /* 0x0000000000340947 */ /* 0x000fea0003800000 */
[----:B------:R-:W2:Y:S01]  /*1240*/  LDC.64 R6, c[0x0][0x3c0] ;  /* 0x0000f000ff067b82 */ /* 0x000ea20000000a00 */
[----:B------:R-:W3:Y:S01]  /*1250*/  LDCU.64 UR4, c[0x0][0x3a8] ;  /* 0x00007500ff0477ac */ /* 0x000ee20008000a00 */
[----:B------:R-:W-:Y:S02]  /*1260*/  SHF.R.S32.HI R5, RZ, 0x1f, R0 ;  /* 0x0000001fff057819 */ /* 0x000fe40000011400 */
[----:B-----5:R-:W-:-:S05]  /*1270*/  SHF.R.S32.HI R4, RZ, 0x1f, R2 ;  /* 0x0000001fff047819 */ /* 0x020fca0000011402 */
[----:B---3--:R-:W-:-:S04]  /*1280*/  IMAD R9, R4, UR4, RZ ;  /* 0x0000000404097c24 */ /* 0x008fc8000f8e02ff */
[----:B------:R-:W-:Y:S02]  /*1290*/  IMAD R9, R2, UR5, R9 ;  /* 0x0000000502097c24 */ /* 0x000fe4000f8e0209 */
[-C--:B--2---:R-:W-:Y:S02]  /*12a0*/  IMAD R5, R5, R6.reuse, RZ ;  /* 0x0000000605057224 */ /* 0x084fe400078e02ff */
[----:B-1----:R-:W-:-:S04]  /*12b0*/  IMAD.WIDE.U32 R14, R0, R6, RZ ;  /* 0x00000006000e7225 */ /* 0x002fc800078e00ff */
[----:B------:R-:W-:-:S05]  /*12c0*/  IMAD R5, R0, R7, R5 ;  /* 0x0000000700057224 */ /* 0x000fca00078e0205 */
[----:B------:R-:W-:-:S03]  /*12d0*/  IADD3 R15, PT, PT, R15, R5, RZ ;  /* 0x000000050f0f7210 */ /* 0x000fc60007ffe0ff */
[----:B------:R-:W-:-:S05]  /*12e0*/  IMAD.WIDE.U32 R14, R2, UR4, R14 ;  /* 0x00000004020e7c25 */ /* 0x000fca000f8e000e */
[----:B------:R-:W-:Y:S01]  /*12f0*/  IADD3 R15, PT, PT, R15, R9, RZ ;  /* 0x000000090f0f7210 */ /* 0x000fe20007ffe0ff */
[----:B------:R-:W-:Y:S06]  /*1300*/  BRA `(.L_x_437) ;  /* 0x0000000000187947 */ /* 0x000fec0003800000 */
.L_x_436:
[----:B------:R-:W1:Y:S01]  /*1310*/  LDC.64 R6, c[0x0][0x3c0] ;  /* 0x0000f000ff067b82 */ /* 0x000e620000000a00 */
[----:B------:R-:W-:-:S05]  /*1320*/  IADD3 R5, PT, PT, R0, R5, RZ ;  /* 0x0000000500057210 */ /* 0x000fca0007ffe0ff */
[C---:B-1----:R-:W-:Y:S02]  /*1330*/  IMAD R15, R5.reuse, R7, RZ ;  /* 0x00000007050f7224 */ /* 0x042fe400078e02ff */
[----:B------:R-:W-:-:S05]  /*1340*/  IMAD.WIDE.U32 R4, R5, R6, RZ ;  /* 0x0000000605047225 */ /* 0x000fca00078e00ff */
[----:B------:R-:W-:Y:S02]  /*1350*/  IADD3 R15, PT, PT, R5, R15, RZ ;  /* 0x0000000f050f7210 */ /* 0x000fe40007ffe0ff */
[----:B------:R-:W-:-:S07]  /*1360*/  MOV R14, R4 ;  /* 0x00000004000e7202 */ /* 0x000fce0000000f00 */
.L_x_437:
[----:B------:R-:W1:Y:S01]  /*1370*/  LDC R0, c[0x0][0x3e8] ;  /* 0x0000fa00ff007b82 */ /* 0x000e620000000800 */
[----:B------:R-:W-:Y:S02]  /*1380*/  CS2R R188, SRZ ;  /* 0x0000000000bc7805 */ /* 0x000fe4000001ff00 */
[----:B-1---5:R-:W-:-:S04]  /*1390*/  IABS R2, R0 ;  /* 0x0000000000027213 */ /* 0x022fc80000000000 */
[----:B------:R-:W1:Y:S08]  /*13a0*/  I2F.RP R16, R2 ;  /* 0x0000000200107306 */ /* 0x000e700000209400 */
[----:B-1----:R-:W1:Y:S02]  /*13b0*/  MUFU.RCP R8, R16 ;  /* 0x0000001000087308 */ /* 0x002e640000001000 */
[----:B-1----:R-:W-:-:S06]  /*13c0*/  IADD3 R8, PT, PT, R8, 0xffffffe, RZ ;  /* 0x0ffffffe08087810 */ /* 0x002fcc0007ffe0ff */
[----:B------:R-:W1:Y:S02]  /*13d0*/  F2I.FTZ.U32.TRUNC.NTZ R9, R8 ;  /* 0x0000000800097305 */ /* 0x000e64000021f000 */
[----:B-1----:R-:W-:Y:S01]  /*13e0*/  IADD3 R4, PT, PT, RZ, -R9, RZ ;  /* 0x80000009ff047210 */ /* 0x002fe20007ffe0ff */
[----:B------:R-:W-:-:S04]  /*13f0*/  IMAD.MOV.U32 R8, RZ, RZ, RZ ;  /* 0x000000ffff087224 */ /* 0x000fc800078e00ff */
[----:B------:R-:W-:Y:S01]  /*1400*/  IMAD R5, R4, R2, RZ ;  /* 0x0000000204057224 */ /* 0x000fe200078e02ff */
[----:B------:R-:W-:-:S03]  /*1410*/  IABS R4, R183 ;  /* 0x000000b700047213 */ /* 0x000fc60000000000 */
[----:B------:R-:W-:Y:S02]  /*1420*/  IMAD.HI.U32 R5, R9, R5, R8 ;  /* 0x0000000509057227 */ /* 0x000fe400078e0008 */
[----:B------:R-:W1:Y:S04]  /*1430*/  LDC.64 R8, c[0x0][0x3d8] ;  /* 0x0000f600ff087b82 */ /* 0x000e680000000a00 */
        /* <DEDUP_REMOVED lines=8> */
[----:B------:R-:W-:Y:S01]  /*14c0*/  LOP3.LUT R2, R183, R0, RZ, 0x3c, !PT ;  /* 0x00000000b7027212 */ /* 0x000fe200078e3cff */
[----:B------:R-:W2:Y:S03]  /*14d0*/  LDC.64 R4, c[0x0][0x3d0] ;  /* 0x0000f400ff047b82 */ /* 0x000ea60000000a00 */
[----:B------:R-:W-:-:S02]  /*14e0*/  ISETP.GE.AND P1, PT, R2, RZ, PT ;  /* 0x000000ff0200720c */ /* 0x000fc40003f26270 */
[----:B------:R-:W-:-:S05]  /*14f0*/  LEA R2, R3, 0xffffff80, 0x7 ;  /* 0xffffff8003027811 */ /* 0x000fca00078e38ff */
[----:B------:R-:W-:Y:S02]  /*1500*/  @P2 VIADD R12, R12, 0x1 ;  /* 0x000000010c0c2836 */ /* 0x000fe40000000000 */
[----:B------:R-:W-:-:S04]  /*1510*/  IMAD.WIDE.U32 R16, R2, R116, R10 ;  /* 0x0000007402107225 */ /* 0x000fc800078e000a */
[----:B------:R-:W-:Y:S01]  /*1520*/  @!P1 IADD3 R12, PT, PT, -R12, RZ, RZ ;  /* 0x000000ff0c0c9210 */ /* 0x000fe20007ffe1ff */
[----:B------:R-:W-:Y:S01]  /*1530*/  IMAD.WIDE.U32 R14, R2, R6, R14 ;  /* 0x00000006020e7225 */ /* 0x000fe200078e000e */
[----:B------:R-:W-:-:S03]  /*1540*/  @!P0 LOP3.LUT R12, RZ, R0, RZ, 0x33, !PT ;  /* 0x00000000ff0c8212 */ /* 0x000fc600078e33ff */
[C---:B------:R-:W-:Y:S01]  /*1550*/  IMAD R15, R2.reuse, R7, R15 ;  /* 0x00000007020f7224 */ /* 0x040fe200078e020f */
[----:B------:R-:W-:Y:S01]  /*1560*/  SHF.R.S32.HI R11, RZ, 0x1f, R12 ;  /* 0x0000001fff0b7819 */ /* 0x000fe2000001140c */
[----:B------:R-:W-:Y:S02]  /*1570*/  IMAD R17, R2, R117, R17 ;  /* 0x0000007502117224 */ /* 0x000fe400078e0211 */
[----:B-1----:R-:W-:-:S04]  /*1580*/  IMAD.WIDE.U32 R14, R12, R8, R14 ;  /* 0x000000080c0e7225 */ /* 0x002fc800078e000e */
[C---:B------:R-:W-:Y:S01]  /*1590*/  IMAD R0, R11.reuse, R8, RZ ;  /* 0x000000080b007224 */ /* 0x040fe200078e02ff */
[----:B------:R-:W-:Y:S01]  /*15a0*/  MOV R8, R14 ;  /* 0x0000000e00087202 */ /* 0x000fe20000000f00 */
[-C--:B--2---:R-:W-:Y:S02]  /*15b0*/  IMAD R11, R11, R4.reuse, RZ ;  /* 0x000000040b0b7224 */ /* 0x084fe400078e02ff */
[C---:B------:R-:W-:Y:S02]  /*15c0*/  IMAD R0, R12.reuse, R9, R0 ;  /* 0x000000090c007224 */ /* 0x040fe400078e0200 */
[----:B------:R-:W-:-:S04]  /*15d0*/  IMAD.WIDE.U32 R16, R12, R4, R16 ;  /* 0x000000040c107225 */ /* 0x000fc800078e0010 */
[----:B------:R-:W-:Y:S01]  /*15e0*/  IMAD R11, R12, R5, R11 ;  /* 0x000000050c0b7224 */ /* 0x000fe200078e020b */
[----:B------:R-:W-:Y:S01]  /*15f0*/  MOV R2, R16 ;  /* 0x0000001000027202 */ /* 0x000fe20000000f00 */
[----:B------:R-:W-:-:S03]  /*1600*/  IMAD.IADD R5, R15, 0x1, R0 ;  /* 0x000000010f057824 */ /* 0x000fc600078e0200 */
[----:B------:R-:W-:-:S07]  /*1610*/  IADD3 R0, PT, PT, R17, R11, RZ ;  /* 0x0000000b11007210 */ /* 0x000fce0007ffe0ff */
.L_x_433:
[----:B------:R-:W-:Y:S01]  /*1620*/  ISETP.NE.AND P0, PT, R180, -0x1, PT ;  /* 0xffffffffb400780c */ /* 0x000fe20003f05270 */
[----:B------:R-:W-:Y:S01]  /*1630*/  IMAD.SHL.U32 R185, R181, 0x8, RZ ;  /* 0x00000008b5b97824 */ /* 0x000fe200078e00ff */
[----:B------:R-:W1:Y:S01]  /*1640*/  LDCU.64 UR6, c[0x0][0x390] ;  /* 0x00007200ff0677ac */ /* 0x000e620008000a00 */
[----:B------:R-:W-:Y:S01]  /*1650*/  SHF.R.U32.HI R16, RZ, 0x2, R181 ;  /* 0x00000002ff107819 */ /* 0x000fe200000116b5 */
[----:B------:R-:W2:Y:S01]  /*1660*/  S2UR UR12, SR_CgaCtaId ;  /* 0x00000000000c79c3 */ /* 0x000ea20000008800 */
[----:B------:R-:W-:Y:S01]  /*1670*/  IADD3 R173, PT, PT, -R184, R13, RZ ;  /* 0x0000000db8ad7210 */ /* 0x000fe20007ffe1ff */
[----:B------:R-:W3:Y:S01]  /*1680*/  LDCU.64 UR4, c[0x0][0x3c8] ;  /* 0x00007900ff0477ac */ /* 0x000ee20008000a00 */
[----:B------:R-:W-:Y:S01]  /*1690*/  LOP3.LUT R186, R185, 0x18, RZ, 0xc0, !PT ;  /* 0x00000018b9ba7812 */ /* 0x000fe200078ec0ff */
[C---:B------:R-:W-:Y:S01]  /*16a0*/  IMAD.SHL.U32 R9, R181.reuse, 0x20, RZ ;  /* 0x00000020b5097824 */ /* 0x040fe200078e00ff */
[----:B------:R-:W-:Y:S01]  /*16b0*/  BSSY.RECONVERGENT B0, `(.L_x_438) ;  /* 0x000004a000007945 */ /* 0x000fe20003800200 */
[----:B------:R-:W4:Y:S01]  /*16c0*/  LDCU.64 UR10, c[0x0][0x388] ;  /* 0x00007100ff0a77ac */ /* 0x000f220008000a00 */
[----:B------:R-:W-:Y:S01]  /*16d0*/  IADD3 R22, P2, PT, R186, R2, RZ ;  /* 0x00000002ba167210 */ /* 0x000fe20007f5e0ff */
[----:B------:R-:W-:Y:S01]  /*16e0*/  IMAD.SHL.U32 R4, R181, 0x4, RZ ;  /* 0x00000004b5047824 */ /* 0x000fe200078e00ff */
[----:B------:R-:W5:Y:S01]  /*16f0*/  @!P0 LDC.64 R14, c[0x0][0x398] ;  /* 0x0000e600ff0e8b82 */ /* 0x000f620000000a00 */
[----:B------:R-:W-:-:S02]  /*1700*/  LOP3.LUT R2, R185, 0xd8, RZ, 0xc0, !PT ;  /* 0x000000d8b9027812 */ /* 0x000fc400078ec0ff */
[----:B------:R-:W-:Y:S02]  /*1710*/  IADD3.X R23, PT, PT, RZ, R0, RZ, P2, !PT ;  /* 0x00000000ff177210 */ /* 0x000fe400017fe4ff */
[----:B------:R-:W-:Y:S02]  /*1720*/  LOP3.LUT R17, R9, 0xc0, RZ, 0xc0, !PT ;  /* 0x000000c009117812 */ /* 0x000fe400078ec0ff */
[----:B------:R-:W-:Y:S01]  /*1730*/  LOP3.LUT R0, R2, 0x18, R181, 0x78, !PT ;  /* 0x0000001802007812 */ /* 0x000fe200078e78b5 */
[----:B------:R-:W1:Y:S01]  /*1740*/  @P0 LDC.64 R10, c[0x0][0x3b0] ;  /* 0x0000ec00ff0a0b82 */ /* 0x000e620000000a00 */
[----:B------:R-:W-:Y:S01]  /*1750*/  IMAD.WIDE.U32 R22, R16, R116, R22 ;  /* 0x0000007410167225 */ /* 0x000fe200078e0016 */
[----:B------:R-:W-:Y:S02]  /*1760*/  LOP3.LUT R4, R17, 0x18, R4, 0xf8, !PT ;  /* 0x0000001811047812 */ /* 0x000fe400078ef804 */
[----:B------:R-:W-:Y:S01]  /*1770*/  LOP3.LUT R185, R0, 0x1f20, R185, 0xf8, !PT ;  /* 0x00001f2000b97812 */ /* 0x000fe200078ef8b9 */
[----:B------:R-:W-:Y:S01]  /*1780*/  IMAD R177, R16, R117, R23 ;  /* 0x0000007510b17224 */ /* 0x000fe200078e0217 */
[C---:B------:R-:W-:Y:S01]  /*1790*/  LOP3.LUT R175, R186.reuse, 0x20, RZ, 0xfc, !PT ;  /* 0x00000020baaf7812 */ /* 0x040fe200078efcff */
[----:B------:R-:W-:Y:S01]  /*17a0*/  IMAD.MOV.U32 R17, RZ, RZ, RZ ;  /* 0x000000ffff117224 */ /* 0x000fe200078e00ff */
[----:B------:R-:W-:Y:S01]  /*17b0*/  LOP3.LUT R174, R186, 0x40, RZ, 0xfc, !PT ;  /* 0x00000040baae7812 */ /* 0x000fe200078efcff */
[----:B------:R-:W-:-:S04]  /*17c0*/  IMAD.WIDE.U32 R18, R19, 0x40, R16 ;  /* 0x0000004013127825 */ /* 0x000fc800078e0010 */
[----:B-----5:R-:W-:-:S04]  /*17d0*/  @!P0 IMAD.WIDE.U32 R20, R182, R14, RZ ;  /* 0x0000000eb6148225 */ /* 0x020fc800078e00ff */
[----:B------:R-:W-:Y:S01]  /*17e0*/  @!P0 IMAD.MOV.U32 R12, RZ, RZ, R20 ;  /* 0x000000ffff0c8224 */ /* 0x000fe200078e0014 */
[----:B------:R-:W-:Y:S01]  /*17f0*/  IADD3 R20, P1, PT, R186, R8, RZ ;  /* 0x00000008ba147210 */ /* 0x000fe20007f3e0ff */
[----:B------:R-:W-:Y:S02]  /*1800*/  @!P0 IMAD R15, R182, R15, R21 ;  /* 0x0000000fb60f8224 */ /* 0x000fe400078e0215 */
[----:B-1----:R-:W-:-:S04]  /*1810*/  @P0 IMAD.WIDE.U32 R24, R180, R10, RZ ;  /* 0x0000000ab4180225 */ /* 0x002fc800078e00ff */
[----:B------:R-:W-:Y:S02]  /*1820*/  @P0 IMAD.MOV.U32 R12, RZ, RZ, R24 ;  /* 0x000000ffff0c0224 */ /* 0x000fe400078e0018 */
[----:B------:R-:W-:Y:S01]  /*1830*/  IMAD.X R21, RZ, RZ, R5, P1 ;  /* 0x000000ffff157224 */ /* 0x000fe200008e0605 */
[----:B----4-:R-:W-:Y:S01]  /*1840*/  LEA R176, P1, R22, UR10, 0x1 ;  /* 0x0000000a16b07c11 */ /* 0x010fe2000f8208ff */
[----:B------:R-:W-:Y:S01]  /*1850*/  @P0 IMAD R15, R180, R11, R25 ;  /* 0x0000000bb40f0224 */ /* 0x000fe200078e0219 */
[----:B------:R-:W-:Y:S01]  /*1860*/  IADD3 R10, P0, PT, R186, R12, RZ ;  /* 0x0000000cba0a7210 */ /* 0x000fe20007f1e0ff */
[----:B------:R-:W-:Y:S01]  /*1870*/  IMAD.WIDE.U32 R20, R16, R6, R20 ;  /* 0x0000000610147225 */ /* 0x000fe200078e0014 */
[----:B------:R-:W-:-:S03]  /*1880*/  LEA.HI.X R177, R22, UR11, R177, 0x1, P1 ;  /* 0x0000000b16b17c11 */ /* 0x000fc600088f0cb1 */
[----:B------:R-:W-:Y:S01]  /*1890*/  IMAD.X R11, RZ, RZ, R15, P0 ;  /* 0x000000ffff0b7224 */ /* 0x000fe200000e060f */
[----:B------:R-:W-:Y:S01]  /*18a0*/  LEA R178, P0, R20, UR6, 0x1 ;  /* 0x0000000614b27c11 */ /* 0x000fe2000f8008ff */
[----:B------:R-:W-:Y:S01]  /*18b0*/  IMAD R179, R16, R7, R21 ;  /* 0x0000000710b37224 */ /* 0x000fe200078e0215 */
[----:B------:R-:W-:Y:S01]  /*18c0*/  SHF.R.U32.HI R15, RZ, 0x1, R181 ;  /* 0x00000001ff0f7819 */ /* 0x000fe200000116b5 */
[C---:B---3--:R-:W-:Y:S01]  /*18d0*/  IMAD.WIDE.U32 R10, R183.reuse, UR4, R10 ;  /* 0x00000004b70a7c25 */ /* 0x048fe2000f8e000a */
[----:B------:R-:W-:Y:S02]  /*18e0*/  UMOV UR4, 0x400 ;  /* 0x0000040000047882 */ /* 0x000fe40000000000 */
[----:B------:R-:W-:Y:S01]  /*18f0*/  LEA.HI.X R179, R20, UR7, R179, 0x1, P0 ;  /* 0x0000000714b37c11 */ /* 0x000fe200080f0cb3 */
[----:B--2---:R-:W-:Y:S01]  /*1900*/  ULEA UR4, UR12, UR4, 0x18 ;  /* 0x000000040c047291 */ /* 0x004fe2000f8ec0ff */
[----:B------:R-:W-:Y:S01]  /*1910*/  ISETP.GE.AND P0, PT, R16, R173, PT ;  /* 0x000000ad1000720c */ /* 0x000fe20003f06270 */
[----:B------:R-:W-:Y:S01]  /*1920*/  IMAD R21, R183, UR5, R11 ;  /* 0x00000005b7157c24 */ /* 0x000fe2000f8e020b */
[----:B------:R-:W-:Y:S01]  /*1930*/  LOP3.LUT R133, R4, 0x8, R15, 0x78, !PT ;  /* 0x0000000804857812 */ /* 0x000fe200078e780f */
[----:B------:R-:W-:-:S02]  /*1940*/  IMAD.SHL.U32 R8, R181, 0x10, RZ ;  /* 0x00000010b5087824 */ /* 0x000fc400078e00ff */
[----:B------:R-:W-:-:S08]  /*1950*/  LEA R185, R185, UR4, 0x1 ;  /* 0x00000004b9b97c11 */ /* 0x000fd0000f8e08ff */
[----:B------:R-:W-:Y:S05]  /*1960*/  @P0 BRA `(.L_x_439) ;  /* 0x0000000000780947 */ /* 0x000fea0003800000 */
[----:B------:R-:W1:Y:S01]  /*1970*/  LDCU.64 UR6, c[0x0][0x3b0] ;  /* 0x00007600ff0677ac */ /* 0x000e620008000a00 */
[----:B------:R-:W-:Y:S01]  /*1980*/  IMAD.MOV.U32 R20, RZ, RZ, R10 ;  /* 0x000000ffff147224 */ /* 0x000fe200078e000a */
[----:B------:R-:W2:Y:S01]  /*1990*/  LDCU UR5, c[0x0][0x440] ;  /* 0x00008800ff0577ac */ /* 0x000ea20008000800 */
[----:B------:R-:W3:Y:S01]  /*19a0*/  LDCU.64 UR10, c[0x0][0x380] ;  /* 0x00007000ff0a77ac */ /* 0x000ee20008000a00 */
[----:B-1----:R-:W-:Y:S02]  /*19b0*/  IMAD R5, R19, UR6, RZ ;  /* 0x0000000613057c24 */ /* 0x002fe4000f8e02ff */
[----:B------:R-:W-:Y:S01]  /*19c0*/  IMAD.WIDE.U32 R22, R18, UR6, R20 ;  /* 0x0000000612167c25 */ /* 0x000fe2000f8e0014 */
[----:B--2---:R-:W-:-:S03]  /*19d0*/  ISETP.GE.AND P1, PT, R186, UR5, PT ;  /* 0x00000005ba007c0c */ /* 0x004fc6000bf26270 */
[----:B------:R-:W-:Y:S01]  /*19e0*/  IMAD R0, R18, UR7, R5 ;  /* 0x0000000712007c24 */ /* 0x000fe2000f8e0205 */
[----:B------:R-:W-:Y:S02]  /*19f0*/  ISETP.GE.AND P0, PT, R175, UR5, PT ;  /* 0x00000005af007c0c */ /* 0x000fe4000bf06270 */
[----:B---3--:R-:W-:Y:S01]  /*1a00*/  LEA R24, P2, R22, UR10, 0x1 ;  /* 0x0000000a16187c11 */ /* 0x008fe2000f8408ff */
[----:B------:R-:W-:-:S05]  /*1a10*/  IMAD.IADD R0, R23, 0x1, R0 ;  /* 0x0000000117007824 */ /* 0x000fca00078e0200 */
[----:B------:R-:W-:-:S05]  /*1a20*/  LEA.HI.X R25, R22, UR11, R0, 0x1, P2 ;  /* 0x0000000b16197c11 */ /* 0x000fca00090f0c00 */
[----:B------:R-:W-:Y:S01]  /*1a30*/  @!PT LDS RZ, [RZ] ;  /* 0x00000000fffff984 */ /* 0x000fe20000000800 */
[----:B------:R-:W-:Y:S01]  /*1a40*/  @!PT LDS RZ, [RZ] ;  /* 0x00000000fffff984 */ /* 0x000fe20000000800 */
[----:B------:R-:W-:Y:S01]  /*1a50*/  @!PT LDS RZ, [RZ] ;  /* 0x00000000fffff984 */ /* 0x000fe20000000800 */
[----:B------:R1:W-:Y:S04]  /*1a60*/  @!P1 LDGSTS.E.BYPASS.LTC128B.128 [R185], desc[UR16][R24.64] ;  /* 0x0000000018b99fae */ /* 0x0003e8000b981a10 */
[----:B------:R1:W-:Y:S04]  /*1a70*/  @P1 STS.128 [R185], RZ ;  /* 0x000000ffb9001388 */ /* 0x0003e80000000c00 */
[----:B------:R-:W-:Y:S01]  /*1a80*/  @!PT LDS RZ, [RZ] ;  /* 0x00000000fffff984 */ /* 0x000fe20000000800 */
[----:B------:R-:W-:Y:S01]  /*1a90*/  @!PT LDS RZ, [RZ] ;  /* 0x00000000fffff984 */ /* 0x000fe20000000800 */
[----:B------:R-:W-:Y:S01]  /*1aa0*/  @!PT LDS RZ, [RZ] ;  /* 0x00000000fffff984 */ /* 0x000fe20000000800 */
[----:B------:R1:W-:Y:S04]  /*1ab0*/  @!P0 LDGSTS.E.BYPASS.LTC128B.128 [R185+0x1000], desc[UR16][R24.64+0x40] ;  /* 0x0100004018b98fae */ /* 0x0003e8000b981a10 */
[----:B------:R1:W-:Y:S01]  /*1ac0*/  @P0 STS.128 [R185+0x1000], RZ ;  /* 0x001000ffb9000388 */ /* 0x0003e20000000c00 */
[----:B------:R-:W-:-:S13]  /*1ad0*/  ISETP.GE.AND P0, PT, R174, UR5, PT ;  /* 0x00000005ae007c0c */ /* 0x000fda000bf06270 */
[----:B------:R-:W-:Y:S05]  /*1ae0*/  @P0 BRA `(.L_x_440) ;  /* 0x0000000000140947 */ /* 0x000fea0003800000 */
[----:B------:R-:W-:Y:S01]  /*1af0*/  @!PT LDS RZ, [RZ] ;  /* 0x00000000fffff984 */ /* 0x000fe20000000800 */
[----:B------:R-:W-:Y:S01]  /*1b00*/  @!PT LDS RZ, [RZ] ;  /* 0x00000000fffff984 */ /* 0x000fe20000000800 */
[----:B------:R-:W-:Y:S01]  /*1b10*/  @!PT LDS RZ, [RZ] ;  /* 0x00000000fffff984 */ /* 0x000fe20000000800 */
[----:B------:R3:W-:Y:S01]  /*1b20*/  LDGSTS.E.BYPASS.LTC128B.128 [R185+0x2000], desc[UR16][R24.64+0x80] ;  /* 0x0200008018b97fae */ /* 0x0007e2000b981a10 */
[----:B------:R-:W-:Y:S05]  /*1b30*/  BRA `(.L_x_439) ;  /* 0x0000000000047947 */ /* 0x000fea0003800000 */
.L_x_440:
[----:B------:R2:W-:Y:S02]  /*1b40*/  STS.128 [R185+0x2000], RZ ;  /* 0x002000ffb9007388 */ /* 0x0005e40000000c00 */
.L_x_439:
[----:B------:R-:W-:Y:S05]  /*1b50*/  BSYNC.RECONVERGENT B0 ;  /* 0x0000000000007941 */ /* 0x000fea0003800200 */
.L_x_438:
[----:B------:R-:W-:Y:S01]  /*1b60*/  IADD3 R0, PT, PT, R16, 0x20, RZ ;  /* 0x0000002010007810 */ /* 0x000fe20007ffe0ff */
[----:B------:R-:W-:Y:S03]  /*1b70*/  BSSY.RECONVERGENT B0, `(.L_x_441) ;  /* 0x0000023000007945 */ /* 0x000fe60003800200 */
[----:B------:R-:W-:-:S13]  /*1b80*/  ISETP.GE.AND P0, PT, R0, R173, PT ;  /* 0x000000ad0000720c */ /* 0x000fda0003f06270 */
[----:B------:R-:W-:Y:S05]  /*1b90*/  @P0 BRA `(.L_x_442) ;  /* 0x0000000000800947 */ /* 0x000fea0003800000 */
[----:B------:R-:W4:Y:S01]  /*1ba0*/  LDCU.64 UR10, c[0x0][0x3b0] ;  /* 0x00007600ff0a77ac */ /* 0x000f220008000a00 */
[----:B------:R-:W-:Y:S01]  /*1bb0*/  IADD3 R2, P0, PT, R18, 0x20, RZ ;  /* 0x0000002012027810 */ /* 0x000fe20007f1e0ff */
[----:B------:R-:W-:Y:S01]  /*1bc0*/  IMAD.MOV.U32 R11, RZ, RZ, R21 ;  /* 0x000000ffff0b7224 */ /* 0x000fe200078e0015 */
[----:B------:R-:W5:Y:S03]  /*1bd0*/  LDCU UR5, c[0x0][0x440] ;  /* 0x00008800ff0577ac */ /* 0x000f660008000800 */
[----:B------:R-:W-:Y:S01]  /*1be0*/  IMAD.X R5, RZ, RZ, R19, P0 ;  /* 0x000000ffff057224 */ /* 0x000fe200000e0613 */
[----:B------:R-:W1:Y:S03]  /*1bf0*/  LDCU.64 UR6, c[0x0][0x380] ;  /* 0x00007000ff0677ac */ /* 0x000e660008000a00 */
[----:B----4-:R-:W-:-:S02]  /*1c00*/  IMAD R5, R5, UR10, RZ ;  /* 0x0000000a05057c24 */ /* 0x010fc4000f8e02ff */
[----:B------:R-:W-:Y:S01]  /*1c10*/  IMAD.WIDE.U32 R10, R2, UR10, R10 ;  /* 0x0000000a020a7c25 */ /* 0x000fe2000f8e000a */
[----:B-----5:R-:W-:-:S03]  /*1c20*/  ISETP.GE.AND P1, PT, R186, UR5, PT ;  /* 0x00000005ba007c0c */ /* 0x020fc6000bf26270 */
[----:B------:R-:W-:Y:S01]  /*1c30*/  IMAD R5, R2, UR11, R5 ;  /* 0x0000000b02057c24 */ /* 0x000fe2000f8e0205 */
[----:B------:R-:W-:Y:S02]  /*1c40*/  ISETP.GE.AND P0, PT, R175, UR5, PT ;  /* 0x00000005af007c0c */ /* 0x000fe4000bf06270 */
[----:B-1----:R-:W-:Y:S01]  /*1c50*/  LEA R18, P2, R10, UR6, 0x1 ;  /* 0x000000060a127c11 */ /* 0x002fe2000f8408ff */
[----:B------:R-:W-:-:S05]  /*1c60*/  IMAD.IADD R5, R11, 0x1, R5 ;  /* 0x000000010b057824 */ /* 0x000fca00078e0205 */
[----:B------:R-:W-:-:S05]  /*1c70*/  LEA.HI.X R19, R10, UR7, R5, 0x1, P2 ;  /* 0x000000070a137c11 */ /* 0x000fca00090f0c05 */
[----:B------:R-:W-:Y:S01]  /*1c80*/  @!PT LDS RZ, [RZ] ;  /* 0x00000000fffff984 */ /* 0x000fe20000000800 */
[----:B------:R-:W-:Y:S01]  /*1c90*/  @!PT LDS RZ, [RZ] ;  /* 0x00000000fffff984 */ /* 0x000fe20000000800 */
[----:B------:R-:W-:Y:S01]  /*1ca0*/  @!PT LDS RZ, [RZ] ;  /* 0x00000000fffff984 */ /* 0x000fe20000000800 */
[----:B------:R1:W-:Y:S04]  /*1cb0*/  @!P1 LDGSTS.E.BYPASS.LTC128B.128 [R185+0x800], desc[UR16][R18.64] ;  /* 0x0080000012b99fae */ /* 0x0003e8000b981a10 */
[----:B------:R1:W-:Y:S04]  /*1cc0*/  @P1 STS.128 [R185+0x800], RZ ;  /* 0x000800ffb9001388 */ /* 0x0003e80000000c00 */
        /* <DEDUP_REMOVED lines=12> */
.L_x_443:
[----:B------:R4:W-:Y:S02]  /*1d90*/  STS.128 [R185+0x2800], RZ ;  /* 0x002800ffb9007388 */ /* 0x0009e40000000c00 */
.L_x_442:
[----:B------:R-:W-:Y:S05]  /*1da0*/  BSYNC.RECONVERGENT B0 ;  /* 0x0000000000007941 */ /* 0x000fea0003800200 */
.L_x_441:
[----:B------:R-:W-:Y:S01]  /*1db0*/  IMAD.SHL.U32 R132, R3, 0x80, RZ ;  /* 0x0000008003847824 */ /* 0x000fe200078e00ff */
[----:B------:R-:W-:Y:S04]  /*1dc0*/  BSSY.RECONVERGENT B0, `(.L_x_444) ;  /* 0x000001c000007945 */ /* 0x000fe80003800200 */
[----:B------:R-:W-:-:S05]  /*1dd0*/  IADD3 R5, PT, PT, R132, -0x80, RZ ;  /* 0xffffff8084057810 */ /* 0x000fca0007ffe0ff */
[----:B------:R-:W-:-:S05]  /*1de0*/  IMAD.IADD R11, R118, 0x1, -R5 ;  /* 0x00000001760b7824 */ /* 0x000fca00078e0a05 */
[----:B------:R-:W-:-:S13]  /*1df0*/  ISETP.GE.AND P3, PT, R16, R11, PT ;  /* 0x0000000b1000720c */ /* 0x000fda0003f66270 */
[----:B------:R-:W-:Y:S05]  /*1e00*/  @P3 BRA `(.L_x_445) ;  /* 0x00000000005c3947 */ /* 0x000fea0003800000 */
[----:B------:R-:W5:Y:S02]  /*1e10*/  LDCU UR5, c[0x0][0x440] ;  /* 0x00008800ff0577ac */ /* 0x000f640008000800 */
[----:B-----5:R-:W-:Y:S02]  /*1e20*/  ISETP.GE.AND P1, PT, R186, UR5, PT ;  /* 0x00000005ba007c0c */ /* 0x020fe4000bf26270 */
[----:B------:R-:W-:-:S11]  /*1e30*/  ISETP.GE.AND P0, PT, R175, UR5, PT ;  /* 0x00000005af007c0c */ /* 0x000fd6000bf06270 */
[----:B-1--4-:R-:W-:Y:S02]  /*1e40*/  @!P1 IMAD.MOV.U32 R18, RZ, RZ, R176 ;  /* 0x000000ffff129224 */ /* 0x012fe400078e00b0 */
[----:B------:R-:W-:-:S05]  /*1e50*/  @!P1 IMAD.MOV.U32 R19, RZ, RZ, R177 ;  /* 0x000000ffff139224 */ /* 0x000fca00078e00b1 */
        /* <DEDUP_REMOVED lines=17> */
.L_x_446:
[----:B------:R4:W-:Y:S02]  /*1f70*/  STS.128 [R185+0x7000], RZ ;  /* 0x007000ffb9007388 */ /* 0x0009e40000000c00 */
.L_x_445:
[----:B------:R-:W-:Y:S05]  /*1f80*/  BSYNC.RECONVERGENT B0 ;  /* 0x0000000000007941 */ /* 0x000fea0003800200 */
.L_x_444:
[----:B------:R-:W-:Y:S01]  /*1f90*/  ISETP.GE.AND P0, PT, R0, R11, PT ;  /* 0x0000000b0000720c */ /* 0x000fe20003f06270 */
[----:B------:R-:W-:-:S12]  /*1fa0*/  BSSY.RECONVERGENT B0, `(.L_x_447) ;  /* 0x000001b000007945 */ /* 0x000fd80003800200 */
[----:B------:R-:W-:Y:S05]  /*1fb0*/  @P0 BRA `(.L_x_448) ;  /* 0x0000000000640947 */ /* 0x000fea0003800000 */
[----:B------:R-:W5:Y:S01]  /*1fc0*/  LDCU UR5, c[0x0][0x440] ;  /* 0x00008800ff0577ac */ /* 0x000f620008000800 */
[C---:B-1--4-:R-:W-:Y:S01]  /*1fd0*/  IMAD.SHL.U32 R19, R116.reuse, 0x20, RZ ;  /* 0x0000002074137824 */ /* 0x052fe200078e00ff */
[----:B------:R-:W-:-:S04]  /*1fe0*/  SHF.L.U64.HI R2, R116, 0x5, R117 ;  /* 0x0000000574027819 */ /* 0x000fc80000010275 */
[----:B------:R-:W-:-:S04]  /*1ff0*/  LEA R18, P2, R19, R176, 0x1 ;  /* 0x000000b013127211 */ /* 0x000fc800078408ff */
[----:B------:R-:W-:Y:S02]  /*2000*/  LEA.HI.X R19, R19, R177, R2, 0x1, P2 ;  /* 0x000000b113137211 */ /* 0x000fe400010f0c02 */
[----:B-----5:R-:W-:Y:S02]  /*2010*/  ISETP.GE.AND P1, PT, R186, UR5, PT ;  /* 0x00000005ba007c0c */ /* 0x020fe4000bf26270 */
[----:B------:R-:W-:-:S11]  /*2020*/  ISETP.GE.AND P0, PT, R175, UR5, PT ;  /* 0x00000005af007c0c */ /* 0x000fd6000bf06270 */
        /* <DEDUP_REMOVED lines=17> */
.L_x_449:
[----:B------:R4:W-:Y:S02]  /*2140*/  STS.128 [R185+0x7800], RZ ;  /* 0x007800ffb9007388 */ /* 0x0009e40000000c00 */
.L_x_448:
[----:B------:R-:W-:Y:S05]  /*2150*/  BSYNC.RECONVERGENT B0 ;  /* 0x0000000000007941 */ /* 0x000fea0003800200 */
.L_x_447:
[----:B------:R-:W-:Y:S01]  /*2160*/  IADD3 R12, PT, PT, R16, 0x40, RZ ;  /* 0x00000040100c7810 */ /* 0x000fe20007ffe0ff */
[----:B------:R-:W-:Y:S03]  /*2170*/  BSSY.RECONVERGENT B0, `(.L_x_450) ;  /* 0x000001a000007945 */ /* 0x000fe60003800200 */
[----:B------:R-:W-:-:S13]  /*2180*/  ISETP.GE.AND P0, PT, R12, R11, PT ;  /* 0x0000000b0c00720c */ /* 0x000fda0003f06270 */
[----:B------:R-:W-:Y:S05]  /*2190*/  @P0 BRA `(.L_x_451) ;  /* 0x00000000005c0947 */ /* 0x000fea0003800000 */
[----:B------:R-:W5:Y:S01]  /*21a0*/  LDCU UR5, c[0x0][0x440] ;  /* 0x00008800ff0577ac */ /* 0x000f620008000800 */
[----:B-1--4-:R-:W-:-:S04]  /*21b0*/  LEA R18, P2, R116, R176, 0x7 ;  /* 0x000000b074127211 */ /* 0x012fc800078438ff */
        /* <DEDUP_REMOVED lines=20> */
.L_x_452:
[----:B------:R4:W-:Y:S02]  /*2300*/  STS.128 [R185+0x8000], RZ ;  /* 0x008000ffb9007388 */ /* 0x0009e40000000c00 */
.L_x_451:
[----:B------:R-:W-:Y:S05]  /*2310*/  BSYNC.RECONVERGENT B0 ;  /* 0x0000000000007941 */ /* 0x000fea0003800200 */
.L_x_450:
[----:B------:R-:W-:Y:S01]  /*2320*/  VIADD R10, R16, 0x60 ;  /* 0x00000060100a7836 */ /* 0x000fe20000000000 */
[----:B------:R-:W-:Y:S01]  /*2330*/  BSSY.RECONVERGENT B0, `(.L_x_453) ;  /* 0x000001d000007945 */ /* 0x000fe20003800200 */
[----:B------:R-:W-:Y:S02]  /*2340*/  LOP3.LUT R2, R9, 0x120, RZ, 0xc0, !PT ;  /* 0x0000012009027812 */ /* 0x000fe400078ec0ff */
[----:B------:R-:W-:Y:S02]  /*2350*/  LOP3.LUT R172, R8, 0x3e00, RZ, 0xc0, !PT ;  /* 0x00003e0008ac7812 */ /* 0x000fe400078ec0ff */
[----:B------:R-:W-:-:S13]  /*2360*/  ISETP.GE.AND P0, PT, R10, R11, PT ;  /* 0x0000000b0a00720c */ /* 0x000fda0003f06270 */
[----:B------:R-:W-:Y:S05]  /*2370*/  @P0 BRA `(.L_x_454) ;  /* 0x0000000000600947 */ /* 0x000fea0003800000 */
[----:B------:R-:W5:Y:S01]  /*2380*/  LDCU UR5, c[0x0][0x440] ;  /* 0x00008800ff0577ac */ /* 0x000f620008000800 */
[----:B------:R-:W-:Y:S02]  /*2390*/  IMAD R14, R117, 0xc0, RZ ;  /* 0x000000c0750e7824 */ /* 0x000fe400078e02ff */
[----:B-1--4-:R-:W-:-:S05]  /*23a0*/  IMAD.WIDE.U32 R18, R116, 0xc0, R176 ;  /* 0x000000c074127825 */ /* 0x012fca00078e00b0 */
[----:B------:R-:W-:Y:S02]  /*23b0*/  IADD3 R19, PT, PT, R19, R14, RZ ;  /* 0x0000000e13137210 */ /* 0x000fe40007ffe0ff */
        /* <DEDUP_REMOVED lines=19> */
.L_x_455:
[----:B------:R4:W-:Y:S02]  /*24f0*/  STS.128 [R185+0x8800], RZ ;  /* 0x008800ffb9007388 */ /* 0x0009e40000000c00 */
.L_x_454:
[----:B------:R-:W-:Y:S05]  /*2500*/  BSYNC.RECONVERGENT B0 ;  /* 0x0000000000007941 */ /* 0x000fea0003800200 */
.L_x_453:
[----:B------:R-:W0:Y:S01]  /*2510*/  LDGDEPBAR ;  /* 0x00000000000079af */ /* 0x000e220000000000 */
[----:B------:R-:W-:Y:S01]  /*2520*/  LOP3.LUT R15, R15, 0x1f0, RZ, 0xc0, !PT ;  /* 0x000001f00f0f7812 */ /* 0x000fe200078ec0ff */
[----:B------:R-:W-:Y:S01]  /*2530*/  BSSY.RECONVERGENT B0, `(.L_x_456) ;  /* 0x0000024000007945 */ /* 0x000fe20003800200 */
[----:B------:R-:W-:Y:S02]  /*2540*/  LOP3.LUT R16, R16, 0x7, RZ, 0xc0, !PT ;  /* 0x0000000710107812 */ /* 0x000fe400078ec0ff */
[----:B------:R-:W-:Y:S02]  /*2550*/  IADD3 R15, PT, PT, R15, 0x1, R184 ;  /* 0x000000010f0f7810 */ /* 0x000fe40007ffe0b8 */
[----:B------:R-:W-:Y:S02]  /*2560*/  IADD3 R172, PT, PT, R133, R2, R172 ;  /* 0x0000000285ac7210 */ /* 0x000fe40007ffe0ac */
[----:B------:R-:W-:-:S04]  /*2570*/  IADD3 R15, PT, PT, -R13, R15, R16 ;  /* 0x0000000f0d0f7210 */ /* 0x000fc80007ffe110 */
[----:B------:R-:W-:Y:S01]  /*2580*/  IADD3 R119, PT, PT, R15, UR14, R118 ;  /* 0x0000000e0f777c10 */ /* 0x000fe2000fffe076 */
[----:B------:R-:W-:-:S04]  /*2590*/  DEPBAR.LE SB0, 0x0 ;  /* 0x000080000000791a */ /* 0x000fc80000000000 */
[----:B------:R-:W-:Y:S06]  /*25a0*/  BAR.SYNC.DEFER_BLOCKING 0x0 ;  /* 0x0000000000007b1d */ /* 0x000fec0000010000 */
[----:B------:R-:W-:Y:S05]  /*25b0*/  @P3 BRA `(.L_x_457) ;  /* 0x0000000000603947 */ /* 0x000fea0003800000 */
[----:B------:R-:W5:Y:S02]  /*25c0*/  LDCU UR5, c[0x0][0x440] ;  /* 0x00008800ff0577ac */ /* 0x000f640008000800 */
[----:B-----5:R-:W-:Y:S02]  /*25d0*/  ISETP.GE.AND P1, PT, R186, UR5, PT ;  /* 0x00000005ba007c0c */ /* 0x020fe4000bf26270 */
[----:B------:R-:W-:-:S11]  /*25e0*/  ISETP.GE.AND P0, PT, R175, UR5, PT ;  /* 0x00000005af007c0c */ /* 0x000fd6000bf06270 */
[----:B------:R-:W-:Y:S02]  /*25f0*/  @!P1 IMAD.MOV.U32 R14, RZ, RZ, R178 ;  /* 0x000000ffff0e9224 */ /* 0x000fe400078e00b2 */
        /* <DEDUP_REMOVED lines=18> */
.L_x_458:
[----:B------:R1:W-:Y:S01]  /*2720*/  STS.128 [R185+0xd000], RZ ;  /* 0x00d000ffb9007388 */ /* 0x0003e20000000c00 */
[----:B------:R-:W-:Y:S05]  /*2730*/  BRA `(.L_x_459) ;  /* 0x00000000000c7947 */ /* 0x000fea0003800000 */
.L_x_457:
[----:B------:R1:W-:Y:S04]  /*2740*/  STS.128 [R185+0x9000], RZ ;  /* 0x009000ffb9007388 */ /* 0x0003e80000000c00 */
[----:B------:R1:W-:Y:S04]  /*2750*/  STS.128 [R185+0xb000], RZ ;  /* 0x00b000ffb9007388 */ /* 0x0003e80000000c00 */
[----:B------:R1:W-:Y:S02]  /*2760*/  STS.128 [R185+0xd000], RZ ;  /* 0x00d000ffb9007388 */ /* 0x0003e40000000c00 */
.L_x_459:
[----:B------:R-:W-:Y:S05]  /*2770*/  BSYNC.RECONVERGENT B0 ;  /* 0x0000000000007941 */ /* 0x000fea0003800200 */
.L_x_456:
[----:B------:R-:W-:Y:S01]  /*2780*/  ISETP.GE.AND P0, PT, R0, R11, PT ;  /* 0x0000000b0000720c */ /* 0x000fe20003f06270 */
[----:B------:R-:W-:-:S12]  /*2790*/  BSSY.RECONVERGENT B0, `(.L_x_460) ;  /* 0x000001e000007945 */ /* 0x000fd80003800200 */
[----:B------:R1:W-:Y:S04]  /*27a0*/  @P0 STS.128 [R185+0x9800], RZ ;  /* 0x009800ffb9000388 */ /* 0x0003e80000000c00 */
[----:B------:R1:W-:Y:S04]  /*27b0*/  @P0 STS.128 [R185+0xb800], RZ ;  /* 0x00b800ffb9000388 */ /* 0x0003e80000000c00 */
[----:B------:R1:W-:Y:S01]  /*27c0*/  @P0 STS.128 [R185+0xd800], RZ ;  /* 0x00d800ffb9000388 */ /* 0x0003e20000000c00 */
[----:B------:R-:W-:Y:S05]  /*27d0*/  @P0 BRA `(.L_x_461) ;  /* 0x0000000000640947 */ /* 0x000fea0003800000 */
[----:B------:R-:W5:Y:S01]  /*27e0*/  LDCU UR5, c[0x0][0x440] ;  /* 0x00008800ff0577ac */ /* 0x000f620008000800 */
[C---:B------:R-:W-:Y:S01]  /*27f0*/  IMAD.SHL.U32 R13, R6.reuse, 0x20, RZ ;  /* 0x00000020060d7824 */ /* 0x040fe200078e00ff */
[----:B------:R-:W-:-:S04]  /*2800*/  SHF.L.U64.HI R0, R6, 0x5, R7 ;  /* 0x0000000506007819 */ /* 0x000fc80000010207 */
[----:B-1----:R-:W-:-:S04]  /*2810*/  LEA R14, P2, R13, R178, 0x1 ;  /* 0x000000b20d0e7211 */ /* 0x002fc800078408ff */
        /* <DEDUP_REMOVED lines=20> */
.L_x_462:
[----:B------:R1:W-:Y:S02]  /*2960*/  STS.128 [R185+0xd800], RZ ;  /* 0x00d800ffb9007388 */ /* 0x0003e40000000c00 */
.L_x_461:
[----:B------:R-:W-:Y:S05]  /*2970*/  BSYNC.RECONVERGENT B0 ;  /* 0x0000000000007941 */ /* 0x000fea0003800200 */
.L_x_460:
[----:B------:R-:W-:Y:S01]  /*2980*/  ISETP.GE.AND P0, PT, R12, R11, PT ;  /* 0x0000000b0c00720c */ /* 0x000fe20003f06270 */
[----:B------:R-:W-:-:S12]  /*2990*/  BSSY.RECONVERGENT B0, `(.L_x_463) ;  /* 0x000001c000007945 */ /* 0x000fd80003800200 */
[----:B------:R1:W-:Y:S04]  /*29a0*/  @P0 STS.128 [R185+0xa000], RZ ;  /* 0x00a000ffb9000388 */ /* 0x0003e80000000c00 */
[----:B------:R1:W-:Y:S04]  /*29b0*/  @P0 STS.128 [R185+0xc000], RZ ;  /* 0x00c000ffb9000388 */ /* 0x0003e80000000c00 */
[----:B------:R1:W-:Y:S01]  /*29c0*/  @P0 STS.128 [R185+0xe000], RZ ;  /* 0x00e000ffb9000388 */ /* 0x0003e20000000c00 */
[----:B------:R-:W-:Y:S05]  /*29d0*/  @P0 BRA `(.L_x_464) ;  /* 0x00000000005c0947 */ /* 0x000fea0003800000 */
[----:B------:R-:W5:Y:S01]  /*29e0*/  LDCU UR5, c[0x0][0x440] ;  /* 0x00008800ff0577ac */ /* 0x000f620008000800 */
        /* <DEDUP_REMOVED lines=21> */
.L_x_465:
[----:B------:R1:W-:Y:S02]  /*2b40*/  STS.128 [R185+0xe000], RZ ;  /* 0x00e000ffb9007388 */ /* 0x0003e40000000c00 */
.L_x_464:
[----:B------:R-:W-:Y:S05]  /*2b50*/  BSYNC.RECONVERGENT B0 ;  /* 0x0000000000007941 */ /* 0x000fea0003800200 */
.L_x_463:
[----:B------:R-:W-:Y:S01]  /*2b60*/  ISETP.GE.AND P0, PT, R10, R11, PT ;  /* 0x0000000b0a00720c */ /* 0x000fe20003f06270 */
[----:B------:R-:W-:Y:S01]  /*2b70*/  IMAD.SHL.U32 R0, R181, 0x2, RZ ;  /* 0x00000002b5007824 */ /* 0x000fe200078e00ff */
[----:B------:R-:W-:Y:S04]  /*2b80*/  BSSY.RECONVERGENT B0, `(.L_x_466) ;  /* 0x000001e000007945 */ /* 0x000fe80003800200 */
[----:B------:R-:W-:-:S07]  /*2b90*/  LOP3.LUT R0, R0, 0x6, RZ, 0xc0, !PT ;  /* 0x0000000600007812 */ /* 0x000fce00078ec0ff */
[----:B------:R1:W-:Y:S04]  /*2ba0*/  @P0 STS.128 [R185+0xa800], RZ ;  /* 0x00a800ffb9000388 */ /* 0x0003e80000000c00 */
[----:B------:R1:W-:Y:S04]  /*2bb0*/  @P0 STS.128 [R185+0xc800], RZ ;  /* 0x00c800ffb9000388 */ /* 0x0003e80000000c00 */
[----:B------:R1:W-:Y:S01]  /*2bc0*/  @P0 STS.128 [R185+0xe800], RZ ;  /* 0x00e800ffb9000388 */ /* 0x0003e20000000c00 */
[----:B------:R-:W-:Y:S05]  /*2bd0*/  @P0 BRA `(.L_x_467) ;  /* 0x0000000000600947 */ /* 0x000fea0003800000 */
[----:B------:R-:W5:Y:S01]  /*2be0*/  LDCU UR5, c[0x0][0x440] ;  /* 0x00008800ff0577ac */ /* 0x000f620008000800 */
[----:B------:R-:W-:Y:S02]  /*2bf0*/  IMAD R10, R7, 0xc0, RZ ;  /* 0x000000c0070a7824 */ /* 0x000fe400078e02ff */
[----:B-1----:R-:W-:-:S05]  /*2c00*/  IMAD.WIDE.U32 R12, R6, 0xc0, R178 ;  /* 0x000000c0060c7825 */ /* 0x002fca00078e00b2 */
        /* <DEDUP_REMOVED lines=20> */
.L_x_468:
[----:B------:R1:W-:Y:S02]  /*2d50*/  STS.128 [R185+0xe800], RZ ;  /* 0x00e800ffb9007388 */ /* 0x0003e40000000c00 */
.L_x_467:
[----:B------:R-:W-:Y:S05]  /*2d60*/  BSYNC.RECONVERGENT B0 ;  /* 0x0000000000007941 */ /* 0x000fea0003800200 */
.L_x_466:
[----:B------:R-:W-:Y:S01]  /*2d70*/  LOP3.LUT R8, R8, 0x100, RZ, 0xc0, !PT ;  /* 0x0000010008087812 */ /* 0x000fe200078ec0ff */
[----:B------:R-:W0:Y:S01]  /*2d80*/  LDGDEPBAR ;  /* 0x00000000000079af */ /* 0x000e220000000000 */
[----:B------:R-:W-:Y:S01]  /*2d90*/  LOP3.LUT R171, R4, 0x8, R181, 0x78, !PT ;  /* 0x0000000804ab7812 */ /* 0x000fe200078e78b5 */
[----:B------:R-:W-:Y:S01]  /*2da0*/  IMAD.MOV.U32 R4, RZ, RZ, 0x20 ;  /* 0x00000020ff047424 */ /* 0x000fe200078e00ff */
[----:B------:R-:W-:Y:S01]  /*2db0*/  LOP3.LUT R8, R8, 0x20, R9, 0xf8, !PT ;  /* 0x0000002008087812 */ /* 0x000fe200078ef809 */
[----:B------:R-:W-:Y:S01]  /*2dc0*/  IMAD.IADD R0, R5, 0x1, R0 ;  /* 0x0000000105007824 */ /* 0x000fe200078e0200 */
[----:B------:R-:W-:Y:S02]  /*2dd0*/  LEA R172, R172, UR4, 0x1 ;  /* 0x00000004acac7c11 */ /* 0x000fe4000f8e08ff */
[----:B------:R-:W-:Y:S01]  /*2de0*/  LOP3.LUT P0, RZ, R181, 0x4, RZ, 0xc0, !PT ;  /* 0x00000004b5ff7812 */ /* 0x000fe2000780c0ff */
[----:B------:R-:W-:Y:S01]  /*2df0*/  IMAD.IADD R171, R171, 0x1, R8 ;  /* 0x00000001abab7824 */ /* 0x000fe200078e0208 */
[----:B------:R-:W-:Y:S01]  /*2e00*/  VIMNMX R136, PT, PT, R119, R118, PT ;  /* 0x0000007677887248 */ /* 0x000fe20003fe0100 */
[----:B------:R-:W-:Y:S01]  /*2e10*/  LDSM.16.M88.4 R84, [R172] ;  /* 0x00000000ac54783b */ /* 0x000fe20000000200 */
[----:B------:R-:W-:-:S02]  /*2e20*/  SEL R4, R4, 0xffffffe0, !P0 ;  /* 0xffffffe004047807 */ /* 0x000fc40004000000 */
[----:B------:R-:W-:Y:S01]  /*2e30*/  LEA R171, R171, UR4, 0x1 ;  /* 0x00000004abab7c11 */ /* 0x000fe2000f8e08ff */
[----:B------:R-:W-:Y:S01]  /*2e40*/  LDSM.16.M88.4 R124, [R172+0x2000] ;  /* 0x00200000ac7c783b */ /* 0x000fe20000000200 */
[----:B------:R-:W-:Y:S01]  /*2e50*/  ISETP.NE.AND P0, PT, R3, 0x1, PT ;  /* 0x000000010300780c */ /* 0x000fe20003f05270 */
[----:B------:R-:W-:Y:S01]  /*2e60*/  IMAD.IADD R170, R172, 0x1, R4 ;  /* 0x00000001acaa7824 */ /* 0x000fe200078e0204 */
[----:B------:R-:W-:Y:S01]  /*2e70*/  VIADDMNMX R119, R119, 0x8, R118, PT ;  /* 0x0000000877777846 */ /* 0x000fe20003800176 */
[----:B------:R-:W5:Y:S01]  /*2e80*/  LDSM.16.M88.4 R40, [R171+0x3000] ;  /* 0x00300000ab28783b */ /* 0x000f620000000200 */
[----:B------:R-:W-:-:S03]  /*2e90*/  IMAD.IADD R168, R171, 0x1, R4 ;  /* 0x00000001aba87824 */ /* 0x000fc600078e0204 */
[----:B------:R-:W2:Y:S04]  /*2ea0*/  LDSM.16.M88.4 R32, [R171+0x3400] ;  /* 0x00340000ab20783b */ /* 0x000ea80000000200 */
[----:B-1-3--:R-:W1:Y:S04]  /*2eb0*/  LDSM.16.M88.4 R24, [R171+0x3800] ;  /* 0x00380000ab18783b */ /* 0x00ae680000000200 */
[----:B----4-:R-:W3:Y:S04]  /*2ec0*/  LDSM.16.M88.4 R16, [R171+0x3c00] ;  /* 0x003c0000ab10783b */ /* 0x010ee80000000200 */
[----:B------:R-:W4:Y:S04]  /*2ed0*/  LDSM.16.M88.4 R8, [R171+0x4000] ;  /* 0x00400000ab08783b */ /* 0x000f280000000200 */
[----:B------:R-:W4:Y:S04]  /*2ee0*/  LDSM.16.M88.4 R100, [R171+0x4400] ;  /* 0x00440000ab64783b */ /* 0x000f280000000200 */
[----:B------:R-:W4:Y:S04]  /*2ef0*/  LDSM.16.M88.4 R92, [R171+0x4800] ;  /* 0x00480000ab5c783b */ /* 0x000f280000000200 */
[----:B------:R-:W4:Y:S04]  /*2f00*/  LDSM.16.M88.4 R48, [R171+0x4c00] ;  /* 0x004c0000ab30783b */ /* 0x000f280000000200 */
[----:B------:R-:W-:Y:S04]  /*2f10*/  LDSM.16.M88.4 R64, [R170] ;  /* 0x00000000aa40783b */ /* 0x000fe80000000200 */
[----:B------:R-:W4:Y:S04]  /*2f20*/  LDSM.16.M88.4 R108, [R168+0x3400] ;  /* 0x00340000a86c783b */ /* 0x000f280000000200 */
[----:B------:R-:W4:Y:S01]  /*2f30*/  LDSM.16.M88.4 R80, [R168+0x3800] ;  /* 0x00380000a850783b */ /* 0x000f220000000200 */
[C---:B-----5:R-:W-:Y:S03]  /*2f40*/  HMMA.16816.F32 R44, R84.reuse, R40, RZ ;  /* 0x00000028542c723c */ /* 0x060fe600000018ff */
[----:B------:R-:W5:Y:S04]  /*2f50*/  LDSM.16.M88.4 R76, [R168+0x3c00] ;  /* 0x003c0000a84c783b */ /* 0x000f680000000200 */
[----:B------:R-:W5:Y:S01]  /*2f60*/  LDSM.16.M88.4 R56, [R168+0x4000] ;  /* 0x00400000a838783b */ /* 0x000f620000000200 */
[C---:B--2---:R-:W-:Y:S03]  /*2f70*/  HMMA.16816.F32 R36, R84.reuse, R32, RZ ;  /* 0x000000205424723c */ /* 0x044fe600000018ff */
[----:B------:R-:W2:Y:S04]  /*2f80*/  LDSM.16.M88.4 R52, [R168+0x4400] ;  /* 0x00440000a834783b */ /* 0x000ea80000000200 */
[----:B------:R-:W2:Y:S01]  /*2f90*/  LDSM.16.M88.4 R72, [R168+0x4800] ;  /* 0x00480000a848783b */ /* 0x000ea20000000200 */
[C---:B-1----:R-:W-:Y:S03]  /*2fa0*/  HMMA.16816.F32 R28, R84.reuse, R24, RZ ;  /* 0x00000018541c723c */ /* 0x042fe600000018ff */
[----:B------:R-:W1:Y:S04]  /*2fb0*/  LDSM.16.M88.4 R68, [R168+0x4c00] ;  /* 0x004c0000a844783b */ /* 0x000e680000000200 */
[----:B------:R-:W1:Y:S01]  /*2fc0*/  LDSM.16.M88.4 R112, [R168+0x3000] ;  /* 0x00300000a870783b */ /* 0x000e620000000200 */
[C---:B---3--:R-:W-:Y:S03]  /*2fd0*/  HMMA.16816.F32 R20, R84.reuse, R16, RZ ;  /* 0x000000105414723c */ /* 0x048fe600000018ff */
[----:B------:R-:W-:Y:S04]  /*2fe0*/  LDSM.16.M88.4 R60, [R171+0x5000] ;  /* 0x00500000ab3c783b */ /* 0x000fe80000000200 */
[----:B------:R-:W-:Y:S01]  /*2ff0*/  LDSM.16.M88.4 R128, [R171+0x8000] ;  /* 0x00800000ab80783b */ /* 0x000fe20000000200 */
[C---:B----4-:R-:W-:Y:S03]  /*3000*/  HMMA.16816.F32 R12, R84.reuse, R8, RZ ;  /* 0x00000008540c723c */ /* 0x050fe600000018ff */
[----:B------:R-:W-:Y:S05]  /*3010*/  LDSM.16.M88.4 R120, [R171+0x8400] ;  /* 0x00840000ab78783b */ /* 0x000fea0000000200 */
[C---:B------:R-:W-:Y:S08]  /*3020*/  HMMA.16816.F32 R104, R84.reuse, R100, RZ ;  /* 0x000000645468723c */ /* 0x040ff000000018ff */
        /* <DEDUP_REMOVED lines=9> */
[----:B------:R-:W-:Y:S01]  /*30c0*/  HMMA.16816.F32 R84, R84, R50, RZ ;  /* 0x000000325454723c */ /* 0x000fe200000018ff */
[----:B------:R-:W-:Y:S07]  /*30d0*/  LDSM.16.M88.4 R48, [R172+0x1000] ;  /* 0x00100000ac30783b */ /* 0x000fee0000000200 */
[C---:B------:R-:W-:Y:S08]  /*30e0*/  HMMA.16816.F32 R36, R64.reuse, R108, R36 ;  /* 0x0000006c4024723c */ /* 0x040ff00000001824 */
[C---:B------:R-:W-:Y:S01]  /*30f0*/  HMMA.16816.F32 R32, R64.reuse, R110, R32 ;  /* 0x0000006e4020723c */ /* 0x040fe20000001820 */
[----:B------:R-:W-:Y:S07]  /*3100*/  LDSM.16.M88.4 R108, [R171+0x5c00] ;  /* 0x005c0000ab6c783b */ /* 0x000fee0000000200 */
[C---:B------:R-:W-:Y:S08]  /*3110*/  HMMA.16816.F32 R28, R64.reuse, R80, R28 ;  /* 0x00000050401c723c */ /* 0x040ff0000000181c */
[C---:B------:R-:W-:Y:S01]  /*3120*/  HMMA.16816.F32 R24, R64.reuse, R82, R24 ;  /* 0x000000524018723c */ /* 0x040fe20000001818 */
[----:B------:R-:W-:Y:S07]  /*3130*/  LDSM.16.M88.4 R80, [R171+0x6000] ;  /* 0x00600000ab50783b */ /* 0x000fee0000000200 */
[C---:B-----5:R-:W-:Y:S08]  /*3140*/  HMMA.16816.F32 R20, R64.reuse, R76, R20 ;  /* 0x0000004c4014723c */ /* 0x060ff00000001814 */
[C---:B------:R-:W-:Y:S01]  /*3150*/  HMMA.16816.F32 R16, R64.reuse, R78, R16 ;  /* 0x0000004e4010723c */ /* 0x040fe20000001810 */
[----:B------:R-:W-:Y:S07]  /*3160*/  LDSM.16.M88.4 R76, [R171+0x6400] ;  /* 0x00640000ab4c783b */ /* 0x000fee0000000200 */
[C---:B------:R-:W-:Y:S08]  /*3170*/  HMMA.16816.F32 R12, R64.reuse, R56, R12 ;  /* 0x00000038400c723c */ /* 0x040ff0000000180c */
[C---:B------:R-:W-:Y:S01]  /*3180*/  HMMA.16816.F32 R8, R64.reuse, R58, R8 ;  /* 0x0000003a4008723c */ /* 0x040fe20000001808 */
[----:B------:R-:W3:Y:S07]  /*3190*/  LDSM.16.M88.4 R56, [R171+0x5400] ;  /* 0x00540000ab38783b */ /* 0x000eee0000000200 */
[C---:B--2---:R-:W-:Y:S08]  /*31a0*/  HMMA.16816.F32 R104, R64.reuse, R52, R104 ;  /* 0x000000344068723c */ /* 0x044ff00000001868 */
[C---:B------:R-:W-:Y:S01]  /*31b0*/  HMMA.16816.F32 R100, R64.reuse, R54, R100 ;  /* 0x000000364064723c */ /* 0x040fe20000001864 */
[----:B------:R-:W2:Y:S07]  /*31c0*/  LDSM.16.M88.4 R52, [R171+0x5800] ;  /* 0x00580000ab34783b */ /* 0x000eae0000000200 */
[C---:B------:R-:W-:Y:S08]  /*31d0*/  HMMA.16816.F32 R96, R64.reuse, R72, R96 ;  /* 0x000000484060723c */ /* 0x040ff00000001860 */
[C---:B------:R-:W-:Y:S01]  /*31e0*/  HMMA.16816.F32 R92, R64.reuse, R74, R92 ;  /* 0x0000004a405c723c */ /* 0x040fe2000000185c */
[----:B------:R-:W4:Y:S07]  /*31f0*/  LDSM.16.M88.4 R72, [R171+0x6800] ;  /* 0x00680000ab48783b */ /* 0x000f2e0000000200 */
[C---:B-1----:R-:W-:Y:S08]  /*3200*/  HMMA.16816.F32 R88, R64.reuse, R68, R88 ;  /* 0x000000444058723c */ /* 0x042ff00000001858 */
[C---:B------:R-:W-:Y:S01]  /*3210*/  HMMA.16816.F32 R84, R64.reuse, R70, R84 ;  /* 0x000000464054723c */ /* 0x040fe20000001854 */
[----:B------:R-:W1:Y:S07]  /*3220*/  LDSM.16.M88.4 R68, [R171+0x6c00] ;  /* 0x006c0000ab44783b */ /* 0x000e6e0000000200 */
[C---:B------:R-:W-:Y:S08]  /*3230*/  HMMA.16816.F32 R44, R64.reuse, R112, R44 ;  /* 0x00000070402c723c */ /* 0x040ff0000000182c */
[----:B------:R-:W-:Y:S01]  /*3240*/  HMMA.16816.F32 R40, R64, R114, R40 ;  /* 0x000000724028723c */ /* 0x000fe20000001828 */
[----:B------:R-:W-:Y:S04]  /*3250*/  LDSM.16.M88.4 R64, [R170+0x1000] ;  /* 0x00100000aa40783b */ /* 0x000fe80000000200 */
[----:B------:R-:W-:Y:S03]  /*3260*/  LDSM.16.M88.4 R112, [R171+0x8800] ;  /* 0x00880000ab70783b */ /* 0x000fe60000000200 */
[C---:B---3--:R-:W-:Y:S08]  /*3270*/  HMMA.16816.F32 R36, R48.reuse, R56, R36 ;  /* 0x000000383024723c */ /* 0x048ff00000001824 */
[C---:B------:R-:W-:Y:S08]  /*3280*/  HMMA.16816.F32 R44, R48.reuse, R60, R44 ;  /* 0x0000003c302c723c */ /* 0x040ff0000000182c */
[C---:B------:R-:W-:Y:S01]  /*3290*/  HMMA.16816.F32 R40, R48.reuse, R62, R40 ;  /* 0x0000003e3028723c */ /* 0x040fe20000001828 */
[----:B------:R-:W3:Y:S07]  /*32a0*/  LDSM.16.M88.4 R60, [R168+0x5000] ;  /* 0x00500000a83c783b */ /* 0x000eee0000000200 */
[C---:B------:R-:W-:Y:S01]  /*32b0*/  HMMA.16816.F32 R32, R48.reuse, R58, R32 ;  /* 0x0000003a3020723c */ /* 0x040fe20000001820 */
[----:B------:R-:W5:Y:S07]  /*32c0*/  LDSM.16.M88.4 R56, [R168+0x5400] ;  /* 0x00540000a838783b */ /* 0x000f6e0000000200 */
[C---:B--2---:R-:W-:Y:S08]  /*32d0*/  HMMA.16816.F32 R28, R48.reuse, R52, R28 ;  /* 0x00000034301c723c */ /* 0x044ff0000000181c */
[C---:B------:R-:W-:Y:S01]  /*32e0*/  HMMA.16816.F32 R24, R48.reuse, R54, R24 ;  /* 0x000000363018723c */ /* 0x040fe20000001818 */
[----:B------:R-:W2:Y:S07]  /*32f0*/  LDSM.16.M88.4 R52, [R168+0x5800] ;  /* 0x00580000a834783b */ /* 0x000eae0000000200 */
[C---:B------:R-:W-:Y:S08]  /*3300*/  HMMA.16816.F32 R20, R48.reuse, R108, R20 ;  /* 0x0000006c3014723c */ /* 0x040ff00000001814 */
[C---:B------:R-:W-:Y:S01]  /*3310*/  HMMA.16816.F32 R16, R48.reuse, R110, R16 ;  /* 0x0000006e3010723c */ /* 0x040fe20000001810 */
[----:B------:R-:W-:Y:S07]  /*3320*/  LDSM.16.M88.4 R108, [R171+0x8c00] ;  /* 0x008c0000ab6c783b */ /* 0x000fee0000000200 */
[C---:B------:R-:W-:Y:S08]  /*3330*/  HMMA.16816.F32 R12, R48.reuse, R80, R12 ;  /* 0x00000050300c723c */ /* 0x040ff0000000180c */
[C---:B------:R-:W-:Y:S01]  /*3340*/  HMMA.16816.F32 R8, R48.reuse, R82, R8 ;  /* 0x000000523008723c */ /* 0x040fe20000001808 */
[----:B------:R-:W-:Y:S07]  /*3350*/  LDSM.16.M88.4 R80, [R168+0x5c00] ;  /* 0x005c0000a850783b */ /* 0x000fee0000000200 */
[C---:B------:R-:W-:Y:S08]  /*3360*/  HMMA.16816.F32 R104, R48.reuse, R76, R104 ;  /* 0x0000004c3068723c */ /* 0x040ff00000001868 */
[C---:B------:R-:W-:Y:S01]  /*3370*/  HMMA.16816.F32 R100, R48.reuse, R78, R100 ;  /* 0x0000004e3064723c */ /* 0x040fe20000001864 */
[----:B------:R-:W-:Y:S07]  /*3380*/  LDSM.16.M88.4 R76, [R168+0x6400] ;  /* 0x00640000a84c783b */ /* 0x000fee0000000200 */
[C---:B----4-:R-:W-:Y:S08]  /*3390*/  HMMA.16816.F32 R96, R48.reuse, R72, R96 ;  /* 0x000000483060723c */ /* 0x050ff00000001860 */
[C---:B------:R-:W-:Y:S01]  /*33a0*/  HMMA.16816.F32 R92, R48.reuse, R74, R92 ;  /* 0x0000004a305c723c */ /* 0x040fe2000000185c */
[----:B------:R-:W-:Y:S07]  /*33b0*/  LDSM.16.M88.4 R72, [R168+0x6800] ;  /* 0x00680000a848783b */ /* 0x000fee0000000200 */
[C---:B-1----:R-:W-:Y:S08]  /*33c0*/  HMMA.16816.F32 R88, R48.reuse, R68, R88 ;  /* 0x000000443058723c */ /* 0x042ff00000001858 */
[----:B------:R-:W-:Y:S01]  /*33d0*/  HMMA.16816.F32 R84, R48, R70, R84 ;  /* 0x000000463054723c */ /* 0x000fe20000001854 */
[----:B------:R-:W1:Y:S04]  /*33e0*/  LDSM.16.M88.4 R48, [R168+0x6000] ;  /* 0x00600000a830783b */ /* 0x000e680000000200 */
[----:B------:R-:W4:Y:S03]  /*33f0*/  LDSM.16.M88.4 R68, [R168+0x6c00] ;  /* 0x006c0000a844783b */ /* 0x000f260000000200 */
[C---:B---3--:R-:W-:Y:S08]  /*3400*/  HMMA.16816.F32 R44, R64.reuse, R60, R44 ;  /* 0x0000003c402c723c */ /* 0x048ff0000000182c */
[C---:B------:R-:W-:Y:S01]  /*3410*/  HMMA.16816.F32 R40, R64.reuse, R62, R40 ;  /* 0x0000003e4028723c */ /* 0x040fe20000001828 */
[----:B------:R-:W3:Y:S07]  /*3420*/  LDSM.16.M88.4 R60, [R171+0x7000] ;  /* 0x00700000ab3c783b */ /* 0x000eee0000000200 */
[C---:B-----5:R-:W-:Y:S08]  /*3430*/  HMMA.16816.F32 R36, R64.reuse, R56, R36 ;  /* 0x000000384024723c */ /* 0x060ff00000001824 */
[C---:B------:R-:W-:Y:S01]  /*3440*/  HMMA.16816.F32 R32, R64.reuse, R58, R32 ;  /* 0x0000003a4020723c */ /* 0x040fe20000001820 */
[----:B------:R-:W5:Y:S07]  /*3450*/  LDSM.16.M88.4 R56, [R171+0x7400] ;  /* 0x00740000ab38783b */ /* 0x000f6e0000000200 */
[C---:B--2---:R-:W-:Y:S08]  /*3460*/  HMMA.16816.F32 R28, R64.reuse, R52, R28 ;  /* 0x00000034401c723c */ /* 0x044ff0000000181c */
[C---:B------:R-:W-:Y:S01]  /*3470*/  HMMA.16816.F32 R24, R64.reuse, R54, R24 ;  /* 0x000000364018723c */ /* 0x040fe20000001818 */
[----:B------:R-:W2:Y:S07]  /*3480*/  LDSM.16.M88.4 R52, [R171+0x7800] ;  /* 0x00780000ab34783b */ /* 0x000eae0000000200 */
[C---:B-1----:R-:W-:Y:S08]  /*3490*/  HMMA.16816.F32 R12, R64.reuse, R48, R12 ;  /* 0x00000030400c723c */ /* 0x042ff0000000180c */
[C---:B------:R-:W-:Y:S01]  /*34a0*/  HMMA.16816.F32 R8, R64.reuse, R50, R8 ;  /* 0x000000324008723c */ /* 0x040fe20000001808 */
[----:B------:R-:W1:Y:S07]  /*34b0*/  LDSM.16.M88.4 R48, [R171+0x7c00] ;  /* 0x007c0000ab30783b */ /* 0x000e6e0000000200 */
[C---:B------:R-:W-:Y:S08]  /*34c0*/  HMMA.16816.F32 R20, R64.reuse, R80, R20 ;  /* 0x000000504014723c */ /* 0x040ff00000001814 */
[C---:B------:R-:W-:Y:S01]  /*34d0*/  HMMA.16816.F32 R16, R64.reuse, R82, R16 ;  /* 0x000000524010723c */ /* 0x040fe20000001810 */
[----:B------:R-:W-:Y:S07]  /*34e0*/  LDSM.16.M88.4 R80, [R170+0x2000] ;  /* 0x00200000aa50783b */ /* 0x000fee0000000200 */
[C---:B------:R-:W-:Y:S08]  /*34f0*/  HMMA.16816.F32 R104, R64.reuse, R76, R104 ;  /* 0x0000004c4068723c */ /* 0x040ff00000001868 */
[C---:B------:R-:W-:Y:S01]  /*3500*/  HMMA.16816.F32 R100, R64.reuse, R78, R100 ;  /* 0x0000004e4064723c */ /* 0x040fe20000001864 */
[----:B------:R-:W1:Y:S07]  /*3510*/  LDSM.16.M88.4 R76, [R168+0x7000] ;  /* 0x00700000a84c783b */ /* 0x000e6e0000000200 */
[C---:B------:R-:W-:Y:S08]  /*3520*/  HMMA.16816.F32 R96, R64.reuse, R72, R96 ;  /* 0x000000484060723c */ /* 0x040ff00000001860 */
[C---:B------:R-:W-:Y:S01]  /*3530*/  HMMA.16816.F32 R92, R64.reuse, R74, R92 ;  /* 0x0000004a405c723c */ /* 0x040fe2000000185c */
[----:B------:R-:W1:Y:S07]  /*3540*/  LDSM.16.M88.4 R72, [R168+0x7400] ;  /* 0x00740000a848783b */ /* 0x000e6e0000000200 */
[C---:B----4-:R-:W-:Y:S08]  /*3550*/  HMMA.16816.F32 R88, R64.reuse, R68, R88 ;  /* 0x000000444058723c */ /* 0x050ff00000001858 */
[----:B------:R-:W-:Y:S01]  /*3560*/  HMMA.16816.F32 R84, R64, R70, R84 ;  /* 0x000000464054723c */ /* 0x000fe20000001854 */
[----:B------:R-:W4:Y:S04]  /*3570*/  LDSM.16.M88.4 R68, [R168+0x7800] ;  /* 0x00780000a844783b */ /* 0x000f280000000200 */
        /* <DEDUP_REMOVED lines=11> */
[----:B------:R-:W-:Y:S01]  /*3630*/  HMMA.16816.F32 R16, R124, R50, R16 ;  /* 0x000000327c10723c */ /* 0x000fe20000001810 */
[----:B------:R-:W1:Y:S01]  /*3640*/  LDSM.16.M88.4 R48, [R168+0x8c00] ;  /* 0x008c0000a830783b */ /* 0x000e620000000200 */
[----:B------:R-:W-:-:S06]  /*3650*/  DEPBAR.LE SB0, 0x0 ;  /* 0x000080000000791a */ /* 0x000fcc0000000000 */
[C---:B------:R-:W-:Y:S08]  /*3660*/  HMMA.16816.F32 R12, R124.reuse, R128, R12 ;  /* 0x000000807c0c723c */ /* 0x040ff0000000180c */
[C---:B------:R-:W-:Y:S08]  /*3670*/  HMMA.16816.F32 R8, R124.reuse, R130, R8 ;  /* 0x000000827c08723c */ /* 0x040ff00000001808 */
[C---:B------:R-:W-:Y:S08]  /*3680*/  HMMA.16816.F32 R104, R124.reuse, R120, R104 ;  /* 0x000000787c68723c */ /* 0x040ff00000001868 */
[C---:B------:R-:W-:Y:S08]  /*3690*/  HMMA.16816.F32 R100, R124.reuse, R122, R100 ;  /* 0x0000007a7c64723c */ /* 0x040ff00000001864 */
[C---:B------:R-:W-:Y:S08]  /*36a0*/  HMMA.16816.F32 R96, R124.reuse, R112, R96 ;  /* 0x000000707c60723c */ /* 0x040ff00000001860 */
[C---:B------:R-:W-:Y:S08]  /*36b0*/  HMMA.16816.F32 R92, R124.reuse, R114, R92 ;  /* 0x000000727c5c723c */ /* 0x040ff0000000185c */
[C---:B------:R-:W-:Y:S08]  /*36c0*/  HMMA.16816.F32 R88, R124.reuse, R108, R88 ;  /* 0x0000006c7c58723c */ /* 0x040ff00000001858 */
[----:B------:R-:W-:Y:S08]  /*36d0*/  HMMA.16816.F32 R84, R124, R110, R84 ;  /* 0x0000006e7c54723c */ /* 0x000ff00000001854 */
[C---:B------:R-:W-:Y:S08]  /*36e0*/  HMMA.16816.F32 R44, R80.reuse, R76, R44 ;  /* 0x0000004c502c723c */ /* 0x040ff0000000182c */
[C---:B------:R-:W-:Y:S08]  /*36f0*/  HMMA.16816.F32 R40, R80.reuse, R78, R40 ;  /* 0x0000004e5028723c */ /* 0x040ff00000001828 */
[C---:B------:R-:W-:Y:S08]  /*3700*/  HMMA.16816.F32 R36, R80.reuse, R72, R36 ;  /* 0x000000485024723c */ /* 0x040ff00000001824 */
[C---:B------:R-:W-:Y:S08]  /*3710*/  HMMA.16816.F32 R32, R80.reuse, R74, R32 ;  /* 0x0000004a5020723c */ /* 0x040ff00000001820 */
[C---:B----4-:R-:W-:Y:S08]  /*3720*/  HMMA.16816.F32 R28, R80.reuse, R68, R28 ;  /* 0x00000044501c723c */ /* 0x050ff0000000181c */
[C---:B------:R-:W-:Y:S08]  /*3730*/  HMMA.16816.F32 R24, R80.reuse, R70, R24 ;  /* 0x000000465018723c */ /* 0x040ff00000001818 */
[C---:B------:R-:W-:Y:S08]  /*3740*/  HMMA.16816.F32 R20, R80.reuse, R64, R20 ;  /* 0x000000405014723c */ /* 0x040ff00000001814 */
[C---:B------:R-:W-:Y:S08]  /*3750*/  HMMA.16816.F32 R16, R80.reuse, R66, R16 ;  /* 0x000000425010723c */ /* 0x040ff00000001810 */
[C---:B---3--:R-:W-:Y:S08]  /*3760*/  HMMA.16816.F32 R12, R80.reuse, R60, R12 ;  /* 0x0000003c500c723c */ /* 0x048ff0000000180c */
[C---:B------:R-:W-:Y:S08]  /*3770*/  HMMA.16816.F32 R8, R80.reuse, R62, R8 ;  /* 0x0000003e5008723c */ /* 0x040ff00000001808 */
[C---:B-----5:R-:W-:Y:S08]  /*3780*/  HMMA.16816.F32 R104, R80.reuse, R56, R104 ;  /* 0x000000385068723c */ /* 0x060ff00000001868 */
[C---:B------:R-:W-:Y:S08]  /*3790*/  HMMA.16816.F32 R100, R80.reuse, R58, R100 ;  /* 0x0000003a5064723c */ /* 0x040ff00000001864 */
[C---:B--2---:R-:W-:Y:S08]  /*37a0*/  HMMA.16816.F32 R96, R80.reuse, R52, R96 ;  /* 0x000000345060723c */ /* 0x044ff00000001860 */
[C---:B------:R-:W-:Y:S08]  /*37b0*/  HMMA.16816.F32 R92, R80.reuse, R54, R92 ;  /* 0x00000036505c723c */ /* 0x040ff0000000185c */
[C---:B-1----:R-:W-:Y:S08]  /*37c0*/  HMMA.16816.F32 R88, R80.reuse, R48, R88 ;  /* 0x000000305058723c */ /* 0x042ff00000001858 */
[----:B------:R-:W-:Y:S01]  /*37d0*/  HMMA.16816.F32 R84, R80, R50, R84 ;  /* 0x000000325054723c */ /* 0x000fe20000001854 */
[----:B------:R-:W-:Y:S06]  /*37e0*/  BAR.SYNC.DEFER_BLOCKING 0x0 ;  /* 0x0000000000007b1d */ /* 0x000fec0000010000 */
[----:B------:R-:W-:-:S13]  /*37f0*/  @!P0 BRA `(.L_x_469) ;  /* 0x0000000800548947 */ /* 0x000fda0003800000 */
[----:B------:R-:W-:-:S04]  /*3800*/  UISETP.NE.U32.AND UP0, UPT, UR8, URZ, UPT ;  /* 0x000000ff0800728c */ /* 0x000fc8000bf05070 */
[----:B------:R-:W-:-:S09]  /*3810*/  UISETP.NE.AND.EX UP0, UPT, UR9, URZ, UPT, UP0 ;  /* 0x000000ff0900728c */ /* 0x000fd2000bf05300 */
[----:B------:R-:W-:Y:S05]  /*3820*/  BRA.U UP0, `(.L_x_470) ;  /* 0x0000000100207547 */ /* 0x000fea000b800000 */
[----:B------:R-:W-:Y:S01]  /*3830*/  UMOV UR5, URZ ;  /* 0x000000ff00057c82 */ /* 0x000fe20008000000 */
[----:B------:R-:W-:Y:S01]  /*3840*/  IMAD.SHL.U32 R48, R116, 0x80, RZ ;  /* 0x0000008074307824 */ /* 0x000fe200078e00ff */
[----:B------:R-:W-:-:S05]  /*3850*/  IADD3 R49, P1, PT, RZ, -UR5, RZ ;  /* 0x80000005ff317c10 */ /* 0x000fca000ff3e0ff */
[----:B------:R-:W-:-:S05]  /*3860*/  IMAD.X R48, RZ, RZ, ~R48, P1 ;  /* 0x000000ffff307224 */ /* 0x000fca00008e0e30 */
[----:B------:R-:W-:-:S04]  /*3870*/  SHF.R.S64 R49, R49, 0x1f, R48 ;  /* 0x0000001f31317819 */ /* 0x000fc80000001030 */
[----:B------:R-:W-:-:S04]  /*3880*/  IADD3 R176, P1, PT, R49, R176, RZ ;  /* 0x000000b031b07210 */ /* 0x000fc80007f3e0ff */
[----:B------:R-:W-:Y:S01]  /*3890*/  LEA.HI.X.SX32 R177, R48, R177, 0x1, P1 ;  /* 0x000000b130b17211 */ /* 0x000fe200008f0eff */
[----:B------:R-:W-:Y:S08]  /*38a0*/  BRA `(.L_x_471) ;  /* 0x0000000000ec7947 */ /* 0x000ff00003800000 */
.L_x_470:
[----:B------:R-:W1:Y:S01]  /*38b0*/  LDC R50, c[0x0][0x4f0] ;  /* 0x00013c00ff327b82 */ /* 0x000e620000000800 */
[----:B------:R-:W-:Y:S01]  /*38c0*/  IADD3 R55, PT, PT, R132, -0x100, RZ ;  /* 0xffffff0084377810 */ /* 0x000fe20007ffe0ff */
[----:B------:R-:W2:Y:S01]  /*38d0*/  LDCU.64 UR6, c[0x0][0x3a0] ;  /* 0x00007400ff0677ac */ /* 0x000ea20008000a00 */
[----:B------:R-:W-:Y:S02]  /*38e0*/  IABS R52, R5 ;  /* 0x0000000500347213 */ /* 0x000fe40000000000 */
[----:B------:R-:W-:Y:S02]  /*38f0*/  IABS R51, R55 ;  /* 0x0000003700337213 */ /* 0x000fe40000000000 */
[-C--:B-1----:R-:W-:Y:S02]  /*3900*/  IABS R48, R50.reuse ;  /* 0x0000003200307213 */ /* 0x082fe40000000000 */
[----:B------:R-:W-:Y:S02]  /*3910*/  LOP3.LUT R55, R55, R50, RZ, 0x3c, !PT ;  /* 0x0000003237377212 */ /* 0x000fe400078e3cff */
[----:B------:R-:W1:Y:S02]  /*3920*/  I2F.RP R53, R48 ;  /* 0x0000003000357306 */ /* 0x000e640000209400 */
[----:B------:R-:W-:-:S06]  /*3930*/  ISETP.GE.AND P1, PT, R55, RZ, PT ;  /* 0x000000ff3700720c */ /* 0x000fcc0003f26270 */
[----:B-1----:R-:W1:Y:S02]  /*3940*/  MUFU.RCP R58, R53 ;  /* 0x00000035003a7308 */ /* 0x002e640000001000 */
[----:B-1----:R-:W-:-:S06]  /*3950*/  VIADD R58, R58, 0xffffffe ;  /* 0x0ffffffe3a3a7836 */ /* 0x002fcc0000000000 */
[----:B------:R-:W1:Y:S02]  /*3960*/  F2I.FTZ.U32.TRUNC.NTZ R59, R58 ;  /* 0x0000003a003b7305 */ /* 0x000e64000021f000 */
[----:B-1----:R-:W-:Y:S02]  /*3970*/  IMAD.MOV R49, RZ, RZ, -R59 ;  /* 0x000000ffff317224 */ /* 0x002fe400078e0a3b */
[----:B------:R-:W-:Y:S02]  /*3980*/  IMAD.MOV.U32 R58, RZ, RZ, RZ ;  /* 0x000000ffff3a7224 */ /* 0x000fe400078e00ff */
[----:B------:R-:W-:-:S04]  /*3990*/  IMAD R56, R49, R48, RZ ;  /* 0x0000003031387224 */ /* 0x000fc800078e02ff */
[----:B------:R-:W-:-:S06]  /*39a0*/  IMAD.HI.U32 R56, R59, R56, R58 ;  /* 0x000000383b387227 */ /* 0x000fcc00078e003a */
[----:B------:R-:W-:-:S04]  /*39b0*/  IMAD.HI.U32 R54, R56, R51, RZ ;  /* 0x0000003338367227 */ /* 0x000fc800078e00ff */
[----:B------:R-:W-:-:S04]  /*39c0*/  IMAD.HI.U32 R56, R56, R52, RZ ;  /* 0x0000003438387227 */ /* 0x000fc800078e00ff */
[----:B------:R-:W-:Y:S01]  /*39d0*/  IMAD.MOV R49, RZ, RZ, -R54 ;  /* 0x000000ffff317224 */ /* 0x000fe200078e0a36 */
[----:B------:R-:W-:-:S03]  /*39e0*/  IADD3 R53, PT, PT, -R56, RZ, RZ ;  /* 0x000000ff38357210 */ /* 0x000fc60007ffe1ff */
[C---:B------:R-:W-:Y:S02]  /*39f0*/  IMAD R49, R48.reuse, R49, R51 ;  /* 0x0000003130317224 */ /* 0x040fe400078e0233 */
[----:B------:R-:W-:-:S03]  /*3a00*/  IMAD R53, R48, R53, R52 ;  /* 0x0000003530357224 */ /* 0x000fc600078e0234 */
[C---:B------:R-:W-:Y:S02]  /*3a10*/  ISETP.GT.U32.AND P2, PT, R48.reuse, R49, PT ;  /* 0x000000313000720c */ /* 0x040fe40003f44070 */
[----:B------:R-:W-:-:S11]  /*3a20*/  ISETP.GT.U32.AND P4, PT, R48, R53, PT ;  /* 0x000000353000720c */ /* 0x000fd60003f84070 */
[----:B------:R-:W-:Y:S02]  /*3a30*/  @!P2 IMAD.IADD R49, R49, 0x1, -R48 ;  /* 0x000000013131a824 */ /* 0x000fe400078e0a30 */
[-C--:B------:R-:W-:Y:S01]  /*3a40*/  @!P4 IADD3 R53, PT, PT, R53, -R48.reuse, RZ ;  /* 0x800000303535c210 */ /* 0x080fe20007ffe0ff */
[----:B------:R-:W-:Y:S01]  /*3a50*/  @!P2 VIADD R54, R54, 0x1 ;  /* 0x000000013636a836 */ /* 0x000fe20000000000 */
[----:B------:R-:W-:Y:S02]  /*3a60*/  @!P4 IADD3 R56, PT, PT, R56, 0x1, RZ ;  /* 0x000000013838c810 */ /* 0x000fe40007ffe0ff */
[-C--:B------:R-:W-:Y:S02]  /*3a70*/  ISETP.GE.U32.AND P5, PT, R49, R48.reuse, PT ;  /* 0x000000303100720c */ /* 0x080fe40003fa6070 */
[----:B------:R-:W-:Y:S02]  /*3a80*/  ISETP.GE.U32.AND P6, PT, R53, R48, PT ;  /* 0x000000303500720c */ /* 0x000fe40003fc6070 */
[----:B------:R-:W-:-:S02]  /*3a90*/  LOP3.LUT R48, R5, R50, RZ, 0x3c, !PT ;  /* 0x0000003205307212 */ /* 0x000fc400078e3cff */
[----:B------:R-:W-:Y:S02]  /*3aa0*/  ISETP.NE.AND P2, PT, R50, RZ, PT ;  /* 0x000000ff3200720c */ /* 0x000fe40003f45270 */
[----:B------:R-:W-:Y:S02]  /*3ab0*/  ISETP.GE.AND P3, PT, R48, RZ, PT ;  /* 0x000000ff3000720c */ /* 0x000fe40003f66270 */
[----:B------:R-:W-:-:S03]  /*3ac0*/  LOP3.LUT R49, RZ, R50, RZ, 0x33, !PT ;  /* 0x00000032ff317212 */ /* 0x000fc600078e33ff */
[----:B------:R-:W-:Y:S02]  /*3ad0*/  @P5 VIADD R54, R54, 0x1 ;  /* 0x0000000136365836 */ /* 0x000fe40000000000 */
[----:B------:R-:W-:Y:S02]  /*3ae0*/  @P6 IADD3 R56, PT, PT, R56, 0x1, RZ ;  /* 0x0000000138386810 */ /* 0x000fe40007ffe0ff */
[----:B------:R-:W-:-:S04]  /*3af0*/  @!P1 IMAD.MOV R54, RZ, RZ, -R54 ;  /* 0x000000ffff369224 */ /* 0x000fc800078e0a36 */
[----:B------:R-:W-:Y:S02]  /*3b00*/  @!P3 IADD3 R56, PT, PT, -R56, RZ, RZ ;  /* 0x000000ff3838b210 */ /* 0x000fe40007ffe1ff */
[C---:B------:R-:W-:Y:S02]  /*3b10*/  SEL R52, R49.reuse, R54, !P2 ;  /* 0x0000003631347207 */ /* 0x040fe40005000000 */
[----:B------:R-:W-:-:S03]  /*3b20*/  SEL R49, R49, R56, !P2 ;  /* 0x0000003831317207 */ /* 0x000fc60005000000 */
[----:B------:R-:W-:-:S04]  /*3b30*/  IMAD.WIDE R56, R52, 0x4, R188 ;  /* 0x0000000434387825 */ /* 0x000fc800078e02bc */
[C---:B------:R-:W-:Y:S01]  /*3b40*/  IMAD.WIDE R54, R49.reuse, 0x4, R188 ;  /* 0x0000000431367825 */ /* 0x040fe200078e02bc */
[----:B------:R-:W3:Y:S04]  /*3b50*/  LDG.E R51, desc[UR16][R56.64] ;  /* 0x0000001038337981 */ /* 0x000ee8000c1e1900 */
[----:B------:R-:W3:Y:S01]  /*3b60*/  LDG.E R48, desc[UR16][R54.64] ;  /* 0x0000001036307981 */ /* 0x000ee2000c1e1900 */
[----:B------:R-:W-:-:S04]  /*3b70*/  IMAD.IADD R49, R49, 0x1, -R52 ;  /* 0x0000000131317824 */ /* 0x000fc800078e0a34 */
[----:B------:R-:W-:-:S05]  /*3b80*/  IMAD R49, R49, R50, -0x80 ;  /* 0xffffff8031317424 */ /* 0x000fca00078e0232 */
[----:B------:R-:W-:-:S05]  /*3b90*/  SHF.R.S32.HI R53, RZ, 0x1f, R49 ;  /* 0x0000001fff357819 */ /* 0x000fca0000011431 */
[-C--:B------:R-:W-:Y:S02]  /*3ba0*/  IMAD R50, R53, R116.reuse, RZ ;  /* 0x0000007435327224 */ /* 0x080fe400078e02ff */
[----:B------:R-:W-:-:S04]  /*3bb0*/  IMAD.WIDE.U32 R52, R49, R116, RZ ;  /* 0x0000007431347225 */ /* 0x000fc800078e00ff */
[----:B------:R-:W-:-:S04]  /*3bc0*/  IMAD R50, R49, R117, R50 ;  /* 0x0000007531327224 */ /* 0x000fc800078e0232 */
[----:B------:R-:W-:Y:S01]  /*3bd0*/  IMAD.IADD R53, R53, 0x1, R50 ;  /* 0x0000000135357824 */ /* 0x000fe200078e0232 */
[----:B---3--:R-:W-:-:S04]  /*3be0*/  IADD3 R48, PT, PT, R51, -R48, RZ ;  /* 0x8000003033307210 */ /* 0x008fc80007ffe0ff */
[----:B------:R-:W-:Y:S01]  /*3bf0*/  SHF.R.S32.HI R49, RZ, 0x1f, R48 ;  /* 0x0000001fff317819 */ /* 0x000fe20000011430 */
[----:B--2---:R-:W-:-:S04]  /*3c00*/  IMAD.WIDE.U32 R50, R48, UR6, R52 ;  /* 0x0000000630327c25 */ /* 0x004fc8000f8e0034 */
[----:B------:R-:W-:Y:S01]  /*3c10*/  IMAD R49, R49, UR6, RZ ;  /* 0x0000000631317c24 */ /* 0x000fe2000f8e02ff */
[----:B------:R-:W-:-:S03]  /*3c20*/  LEA R176, P1, R50, R176, 0x1 ;  /* 0x000000b032b07211 */ /* 0x000fc600078208ff */
[----:B------:R-:W-:-:S05]  /*3c30*/  IMAD R49, R48, UR7, R49 ;  /* 0x0000000730317c24 */ /* 0x000fca000f8e0231 */
[----:B------:R-:W-:-:S04]  /*3c40*/  IADD3 R49, PT, PT, R51, R49, RZ ;  /* 0x0000003133317210 */ /* 0x000fc80007ffe0ff */
[----:B------:R-:W-:-:S07]  /*3c50*/  LEA.HI.X R177, R50, R177, R49, 0x1, P1 ;  /* 0x000000b132b17211 */ /* 0x000fce00008f0c31 */
.L_x_471:
[----:B------:R-:W1:Y:S01]  /*3c60*/  LDCU UR5, c[0x0][0x440] ;  /* 0x00008800ff0577ac */ /* 0x000e620008000800 */
[C---:B------:R-:W-:Y:S01]  /*3c70*/  IMAD.SHL.U32 R49, R116.reuse, 0x40, RZ ;  /* 0x0000004074317824 */ /* 0x040fe200078e00ff */
[----:B------:R-:W-:Y:S01]  /*3c80*/  SHF.L.U64.HI R48, R116, 0x6, R117 ;  /* 0x0000000674307819 */ /* 0x000fe20000010275 */
[----:B------:R-:W-:Y:S03]  /*3c90*/  BSSY.RECONVERGENT B0, `(.L_x_472) ;  /* 0x000004a000007945 */ /* 0x000fe60003800200 */
[----:B------:R-:W-:-:S04]  /*3ca0*/  IADD3 R52, P4, PT, R49, R176, RZ ;  /* 0x000000b031347210 */ /* 0x000fc80007f9e0ff */
[----:B------:R-:W-:Y:S01]  /*3cb0*/  IADD3 R50, P5, PT, R49, R52, RZ ;  /* 0x0000003431327210 */ /* 0x000fe20007fbe0ff */
[----:B------:R-:W-:-:S03]  /*3cc0*/  IMAD.X R53, R48, 0x1, R177, P4 ;  /* 0x0000000130357824 */ /* 0x000fc600020e06b1 */
[----:B------:R-:W-:Y:S01]  /*3cd0*/  IADD3 R56, P4, PT, R49, R50, RZ ;  /* 0x0000003231387210 */ /* 0x000fe20007f9e0ff */
[----:B------:R-:W-:Y:S01]  /*3ce0*/  IMAD.X R51, R48, 0x1, R53, P5 ;  /* 0x0000000130337824 */ /* 0x000fe200028e0635 */
[----:B-1----:R-:W-:-:S03]  /*3cf0*/  ISETP.GE.AND P2, PT, R175, UR5, PT ;  /* 0x00000005af007c0c */ /* 0x002fc6000bf46270 */
[----:B------:R-:W-:Y:S01]  /*3d00*/  IMAD.X R57, R48, 0x1, R51, P4 ;  /* 0x0000000130397824 */ /* 0x000fe200020e0633 */
[----:B------:R-:W-:Y:S02]  /*3d10*/  ISETP.GE.AND P3, PT, R186, UR5, PT ;  /* 0x00000005ba007c0c */ /* 0x000fe4000bf66270 */
[----:B------:R-:W-:-:S07]  /*3d20*/  ISETP.GE.AND P1, PT, R174, UR5, PT ;  /* 0x00000005ae007c0c */ /* 0x000fce000bf26270 */
[----:B------:R-:W-:Y:S02]  /*3d30*/  @!P2 IMAD.MOV.U32 R54, RZ, RZ, R176 ;  /* 0x000000ffff36a224 */ /* 0x000fe400078e00b0 */
[----:B------:R-:W-:Y:S02]  /*3d40*/  @!P2 IMAD.MOV.U32 R55, RZ, RZ, R177 ;  /* 0x000000ffff37a224 */ /* 0x000fe400078e00b1 */
        /* <DEDUP_REMOVED lines=55> */
[----:B------:R-:W-:Y:S05]  /*40c0*/  @P1 BRA `(.L_x_473) ;  /* 0x0000000000141947 */ /* 0x000fea0003800000 */
[----:B------:R-:W-:Y:S01]  /*40d0*/  @!PT LDS RZ, [RZ] ;  /* 0x00000000fffff984 */ /* 0x000fe20000000800 */
[----:B------:R-:W-:Y:S01]  /*40e0*/  @!PT LDS RZ, [RZ] ;  /* 0x00000000fffff984 */ /* 0x000fe20000000800 */
[----:B------:R-:W-:Y:S01]  /*40f0*/  @!PT LDS RZ, [RZ] ;  /* 0x00000000fffff984 */ /* 0x000fe20000000800 */
[----:B------:R3:W-:Y:S01]  /*4100*/  LDGSTS.E.BYPASS.LTC128B.128 [R185+0x8800], desc[UR16][R56.64+0x80] ;  /* 0x0880008038b97fae */ /* 0x0007e2000b981a10 */
[----:B------:R-:W-:Y:S05]  /*4110*/  BRA `(.L_x_474) ;  /* 0x0000000000047947 */ /* 0x000fea0003800000 */
.L_x_473:
[----:B------:R2:W-:Y:S02]  /*4120*/  STS.128 [R185+0x8800], RZ ;  /* 0x008800ffb9007388 */ /* 0x0005e40000000c00 */
.L_x_474:
[----:B------:R-:W-:Y:S05]  /*4130*/  BSYNC.RECONVERGENT B0 ;  /* 0x0000000000007941 */ /* 0x000fea0003800200 */
.L_x_472:
[----:B------:R-:W0:Y:S02]  /*4140*/  LDGDEPBAR ;  /* 0x00000000000079af */ /* 0x000e240000000000 */
.L_x_469:
[C---:B------:R-:W-:Y:S01]  /*4150*/  VIADD R48, R0.reuse, 0x1 ;  /* 0x0000000100307836 */ /* 0x040fe20000000000 */
[----:B------:R-:W4:Y:S01]  /*4160*/  LDCU UR6, c[0x0][0x45c] ;  /* 0x00008b80ff0677ac */ /* 0x000f220008000800 */
[----:B------:R-:W-:Y:S02]  /*4170*/  VIADD R49, R0, 0x8 ;  /* 0x0000000800317836 */ /* 0x000fe40000000000 */
[----:B------:R-:W-:Y:S01]  /*4180*/  IMAD.IADD R169, R133, 0x1, R2 ;  /* 0x0000000185a97824 */ /* 0x000fe200078e0202 */
[CC--:B------:R-:W-:Y:S01]  /*4190*/  ISETP.GE.AND P2, PT, R48.reuse, R136.reuse, PT ;  /* 0x000000883000720c */ /* 0x0c0fe20003f46270 */
[----:B------:R-:W-:Y:S01]  /*41a0*/  IMAD.MOV.U32 R191, RZ, RZ, -0x1 ;  /* 0xffffffffffbf7424 */ /* 0x000fe200078e00ff */
[-C--:B------:R-:W-:Y:S01]  /*41b0*/  ISETP.GE.AND P3, PT, R48, R119.reuse, PT ;  /* 0x000000773000720c */ /* 0x080fe20003f66270 */
[C---:B------:R-:W-:Y:S01]  /*41c0*/  VIADD R48, R0.reuse, 0x9 ;  /* 0x0000000900307836 */ /* 0x040fe20000000000 */
[CC--:B------:R-:W-:Y:S02]  /*41d0*/  ISETP.GE.AND P1, PT, R49.reuse, R136.reuse, PT ;  /* 0x000000883100720c */ /* 0x0c0fe40003f26270 */
[----:B------:R-:W-:Y:S01]  /*41e0*/  ISETP.GE.AND P6, PT, R49, R119, PT ;  /* 0x000000773100720c */ /* 0x000fe20003fc6270 */
[----:B------:R-:W-:Y:S01]  /*41f0*/  VIADD R49, R0, 0x10 ;  /* 0x0000001000317836 */ /* 0x000fe20000000000 */
[----:B------:R-:W-:-:S02]  /*4200*/  ISETP.GE.AND P5, PT, R48, R136, PT ;  /* 0x000000883000720c */ /* 0x000fc40003fa6270 */
[-C--:B------:R-:W-:Y:S01]  /*4210*/  ISETP.GE.AND P4, PT, R48, R119.reuse, PT ;  /* 0x000000773000720c */ /* 0x080fe20003f86270 */
[C---:B------:R-:W-:Y:S01]  /*4220*/  VIADD R48, R0.reuse, 0x11 ;  /* 0x0000001100307836 */ /* 0x040fe20000000000 */
[----:B-1-3--:R-:W-:Y:S01]  /*4230*/  FSEL R57, R45, -INF , !P2 ;  /* 0xff8000002d397808 */ /* 0x00afe20005000000 */
[----:B------:R-:W-:Y:S01]  /*4240*/  VIADD R45, R0, 0x18 ;  /* 0x00000018002d7836 */ /* 0x000fe20000000000 */
[----:B------:R-:W-:Y:S02]  /*4250*/  ISETP.GE.AND P2, PT, R49, R136, PT ;  /* 0x000000883100720c */ /* 0x000fe40003f46270 */
[----:B------:R-:W-:Y:S02]  /*4260*/  FSEL R53, R40, -INF , !P1 ;  /* 0xff80000028357808 */ /* 0x000fe40004800000 */
[----:B------:R-:W-:Y:S02]  /*4270*/  FSEL R59, R41, -INF , !P5 ;  /* 0xff800000293b7808 */ /* 0x000fe40006800000 */
[----:B------:R-:W-:-:S02]  /*4280*/  ISETP.GE.AND P1, PT, R49, R119, PT ;  /* 0x000000773100720c */ /* 0x000fc40003f26270 */
[----:B------:R-:W-:Y:S01]  /*4290*/  FSEL R50, R42, -INF , !P6 ;  /* 0xff8000002a327808 */ /* 0x000fe20007000000 */
[----:B------:R-:W-:Y:S01]  /*42a0*/  VIADD R42, R0, 0x19 ;  /* 0x00000019002a7836 */ /* 0x000fe20000000000 */
[----:B------:R-:W-:Y:S02]  /*42b0*/  FSEL R40, R43, -INF , !P4 ;  /* 0xff8000002b287808 */ /* 0x000fe40006000000 */
[----:B------:R-:W-:Y:S01]  /*42c0*/  FSEL R41, R36, -INF , !P2 ;  /* 0xff80000024297808 */ /* 0x000fe20005000000 */
[----:B------:R-:W-:Y:S01]  /*42d0*/  VIADD R36, R0, 0x20 ;  /* 0x0000002000247836 */ /* 0x000fe20000000000 */
[CC--:B------:R-:W-:Y:S02]  /*42e0*/  ISETP.GE.AND P6, PT, R48.reuse, R136.reuse, PT ;  /* 0x000000883000720c */ /* 0x0c0fe40003fc6270 */
[----:B------:R-:W-:Y:S02]  /*42f0*/  ISETP.GE.AND P5, PT, R48, R119, PT ;  /* 0x000000773000720c */ /* 0x000fe40003fa6270 */
[----:B------:R-:W-:-:S02]  /*4300*/  ISETP.GE.AND P4, PT, R45, R136, PT ;  /* 0x000000882d00720c */ /* 0x000fc40003f86270 */
[----:B------:R-:W-:Y:S02]  /*4310*/  FSEL R56, R38, -INF , !P1 ;  /* 0xff80000026387808 */ /* 0x000fe40004800000 */
[----:B------:R-:W-:Y:S02]  /*4320*/  ISETP.GE.AND P2, PT, R45, R119, PT ;  /* 0x000000772d00720c */ /* 0x000fe40003f46270 */
[----:B------:R-:W-:Y:S02]  /*4330*/  FSEL R73, R37, -INF , !P6 ;  /* 0xff80000025497808 */ /* 0x000fe40007000000 */
[----:B------:R-:W-:Y:S01]  /*4340*/  FSEL R38, R39, -INF , !P5 ;  /* 0xff80000027267808 */ /* 0x000fe20006800000 */
[----:B------:R-:W-:Y:S01]  /*4350*/  VIADD R39, R0, 0x21 ;  /* 0x0000002100277836 */ /* 0x000fe20000000000 */
[----:B------:R-:W-:Y:S01]  /*4360*/  FSEL R75, R32, -INF , !P4 ;  /* 0xff800000204b7808 */ /* 0x000fe20006000000 */
[----:B------:R-:W-:Y:S01]  /*4370*/  VIADD R32, R0, 0x28 ;  /* 0x0000002800207836 */ /* 0x000fe20000000000 */
[----:B------:R-:W-:-:S02]  /*4380*/  ISETP.GE.AND P1, PT, R42, R136, PT ;  /* 0x000000882a00720c */ /* 0x000fc40003f26270 */
[-C--:B------:R-:W-:Y:S02]  /*4390*/  ISETP.GE.AND P6, PT, R42, R119.reuse, PT ;  /* 0x000000772a00720c */ /* 0x080fe40003fc6270 */
[C---:B------:R-:W-:Y:S02]  /*43a0*/  ISETP.GE.AND P5, PT, R36.reuse, R136, PT ;  /* 0x000000882400720c */ /* 0x040fe40003fa6270 */
[-C--:B------:R-:W-:Y:S02]  /*43b0*/  ISETP.GE.AND P4, PT, R36, R119.reuse, PT ;  /* 0x000000772400720c */ /* 0x080fe40003f86270 */
[----:B------:R-:W-:Y:S02]  /*43c0*/  FSEL R36, R34, -INF , !P2 ;  /* 0xff80000022247808 */ /* 0x000fe40005000000 */
[----:B------:R-:W-:Y:S02]  /*43d0*/  FSEL R37, R33, -INF , !P1 ;  /* 0xff80000021257808 */ /* 0x000fe40004800000 */
[----:B------:R-:W-:Y:S01]  /*43e0*/  FSEL R34, R35, -INF , !P6 ;  /* 0xff80000023227808 */ /* 0x000fe20007000000 */
[----:B------:R-:W-:Y:S01]  /*43f0*/  VIADD R35, R0, 0x29 ;  /* 0x0000002900237836 */ /* 0x000fe20000000000 */
[----:B------:R-:W-:Y:S01]  /*4400*/  FSEL R153, R28, -INF , !P5 ;  /* 0xff8000001c997808 */ /* 0x000fe20006800000 */
[----:B------:R-:W-:Y:S01]  /*4410*/  VIADD R28, R0, 0x30 ;  /* 0x00000030001c7836 */ /* 0x000fe20000000000 */
[----:B------:R-:W-:-:S02]  /*4420*/  ISETP.GE.AND P1, PT, R39, R119, PT ;  /* 0x000000772700720c */ /* 0x000fc40003f26270 */
[CC--:B------:R-:W-:Y:S02]  /*4430*/  ISETP.GE.AND P6, PT, R32.reuse, R136.reuse, PT ;  /* 0x000000882000720c */ /* 0x0c0fe40003fc6270 */
[----:B------:R-:W-:Y:S02]  /*4440*/  ISETP.GE.AND P2, PT, R39, R136, PT ;  /* 0x000000882700720c */ /* 0x000fe40003f46270 */
[----:B------:R-:W-:Y:S02]  /*4450*/  ISETP.GE.AND P5, PT, R32, R119, PT ;  /* 0x000000772000720c */ /* 0x000fe40003fa6270 */
[----:B------:R-:W-:Y:S02]  /*4460*/  FSEL R146, R31, -INF , !P1 ;  /* 0xff8000001f927808 */ /* 0x000fe40004800000 */
[----:B------:R-:W-:Y:S01]  /*4470*/  FSEL R55, R24, -INF , !P6 ;  /* 0xff80000018377808 */ /* 0x000fe20007000000 */
[----:B------:R-:W-:Y:S01]  /*4480*/  VIADD R24, R0, 0x39 ;  /* 0x0000003900187836 */ /* 0x000fe20000000000 */
[----:B------:R-:W-:-:S02]  /*4490*/  FSEL R32, R30, -INF , !P4 ;  /* 0xff8000001e207808 */ /* 0x000fc40006000000 */
[----:B------:R-:W-:Y:S01]  /*44a0*/  FSEL R33, R29, -INF , !P2 ;  /* 0xff8000001d217808 */ /* 0x000fe20005000000 */
[----:B------:R-:W-:Y:S01]  /*44b0*/  VIADD R29, R0, 0x31 ;  /* 0x00000031001d7836 */ /* 0x000fe20000000000 */
[CC--:B------:R-:W-:Y:S02]  /*44c0*/  ISETP.GE.AND P1, PT, R28.reuse, R136.reuse, PT ;  /* 0x000000881c00720c */ /* 0x0c0fe40003f26270 */
[-C--:B------:R-:W-:Y:S01]  /*44d0*/  ISETP.GE.AND P6, PT, R28, R119.reuse, PT ;  /* 0x000000771c00720c */ /* 0x080fe20003fc6270 */
[----:B------:R-:W-:Y:S01]  /*44e0*/  VIADD R28, R0, 0x38 ;  /* 0x00000038001c7836 */ /* 0x000fe20000000000 */
[C---:B------:R-:W-:Y:S02]  /*44f0*/  ISETP.GE.AND P4, PT, R35.reuse, R136, PT ;  /* 0x000000882300720c */ /* 0x040fe40003f86270 */
[----:B------:R-:W-:Y:S02]  /*4500*/  ISETP.GE.AND P2, PT, R35, R119, PT ;  /* 0x000000772300720c */ /* 0x000fe40003f46270 */
[----:B------:R-:W-:-:S02]  /*4510*/  FSEL R151, R25, -INF , !P4 ;  /* 0xff80000019977808 */ /* 0x000fc40006000000 */
[----:B------:R-:W-:Y:S02]  /*4520*/  FSEL R150, R27, -INF , !P2 ;  /* 0xff8000001b967808 */ /* 0x000fe40005000000 */
[----:B------:R-:W-:Y:S01]  /*4530*/  FSEL R149, R20, -INF , !P1 ;  /* 0xff80000014957808 */ /* 0x000fe20004800000 */
[----:B------:R-:W-:Y:S01]  /*4540*/  VIADD R20, R0, 0x40 ;  /* 0x0000004000147836 */ /* 0x000fe20000000000 */
[----:B------:R-:W-:Y:S02]  /*4550*/  FSEL R148, R26, -INF , !P5 ;  /* 0xff8000001a947808 */ /* 0x000fe40006800000 */
[C---:B------:R-:W-:Y:S02]  /*4560*/  ISETP.GE.AND P4, PT, R29.reuse, R119, PT ;  /* 0x000000771d00720c */ /* 0x040fe40003f86270 */
[-C--:B------:R-:W-:Y:S02]  /*4570*/  ISETP.GE.AND P2, PT, R28, R136.reuse, PT ;  /* 0x000000881c00720c */ /* 0x080fe40003f46270 */
[----:B------:R-:W-:-:S02]  /*4580*/  ISETP.GE.AND P5, PT, R29, R136, PT ;  /* 0x000000881d00720c */ /* 0x000fc40003fa6270 */
[----:B------:R-:W-:Y:S02]  /*4590*/  FSEL R60, R23, -INF , !P4 ;  /* 0xff800000173c7808 */ /* 0x000fe40006000000 */
[----:B------:R-:W-:Y:S01]  /*45a0*/  FSEL R145, R16, -INF , !P2 ;  /* 0xff80000010917808 */ /* 0x000fe20005000000 */
[----:B------:R-:W-:Y:S01]  /*45b0*/  VIADD R16, R0, 0x49 ;  /* 0x0000004900107836 */ /* 0x000fe20000000000 */
[----:B------:R-:W-:Y:S02]  /*45c0*/  FSEL R54, R22, -INF , !P6 ;  /* 0xff80000016367808 */ /* 0x000fe40007000000 */
[----:B------:R-:W-:Y:S01]  /*45d0*/  FSEL R61, R21, -INF , !P5 ;  /* 0xff800000153d7808 */ /* 0x000fe20006800000 */
[----:B------:R-:W-:Y:S01]  /*45e0*/  VIADD R21, R0, 0x41 ;  /* 0x0000004100157836 */ /* 0x000fe20000000000 */
[CC--:B------:R-:W-:Y:S02]  /*45f0*/  ISETP.GE.AND P4, PT, R20.reuse, R136.reuse, PT ;  /* 0x000000881400720c */ /* 0x0c0fe40003f86270 */
[----:B------:R-:W-:Y:S01]  /*4600*/  ISETP.GE.AND P2, PT, R20, R119, PT ;  /* 0x000000771400720c */ /* 0x000fe20003f46270 */
[----:B------:R-:W-:Y:S01]  /*4610*/  VIADD R20, R0, 0x48 ;  /* 0x0000004800147836 */ /* 0x000fe20000000000 */
[----:B------:R-:W-:-:S02]  /*4620*/  ISETP.GE.AND P6, PT, R24, R136, PT ;  /* 0x000000881800720c */ /* 0x000fc40003fc6270 */
[-C--:B------:R-:W-:Y:S02]  /*4630*/  ISETP.GE.AND P5, PT, R24, R119.reuse, PT ;  /* 0x000000771800720c */ /* 0x080fe40003fa6270 */
[----:B------:R-:W-:Y:S02]  /*4640*/  ISETP.GE.AND P1, PT, R28, R119, PT ;  /* 0x000000771c00720c */ /* 0x000fe40003f26270 */
[----:B------:R-:W-:Y:S02]  /*4650*/  FSEL R147, R17, -INF , !P6 ;  /* 0xff80000011937808 */ /* 0x000fe40007000000 */
[----:B------:R-:W-:Y:S02]  /*4660*/  FSEL R144, R19, -INF , !P5 ;  /* 0xff80000013907808 */ /* 0x000fe40006800000 */
[----:B------:R-:W-:Y:S01]  /*4670*/  FSEL R143, R12, -INF , !P4 ;  /* 0xff8000000c8f7808 */ /* 0x000fe20006000000 */
[----:B------:R-:W-:Y:S01]  /*4680*/  VIADD R12, R0, 0x50 ;  /* 0x00000050000c7836 */ /* 0x000fe20000000000 */
[----:B------:R-:W-:-:S02]  /*4690*/  FSEL R142, R18, -INF , !P1 ;  /* 0xff800000128e7808 */ /* 0x000fc40004800000 */
[C---:B------:R-:W-:Y:S02]  /*46a0*/  ISETP.GE.AND P6, PT, R21.reuse, R119, PT ;  /* 0x000000771500720c */ /* 0x040fe40003fc6270 */
[-C--:B------:R-:W-:Y:S02]  /*46b0*/  ISETP.GE.AND P5, PT, R20, R136.reuse, PT ;  /* 0x000000881400720c */ /* 0x080fe40003fa6270 */
[-C--:B------:R-:W-:Y:S02]  /*46c0*/  ISETP.GE.AND P1, PT, R21, R136.reuse, PT ;  /* 0x000000881500720c */ /* 0x080fe40003f26270 */
[----:B------:R-:W-:Y:S02]  /*46d0*/  FSEL R134, R15, -INF , !P6 ;  /* 0xff8000000f867808 */ /* 0x000fe40007000000 */
[----:B------:R-:W-:Y:S01]  /*46e0*/  FSEL R139, R8, -INF , !P5 ;  /* 0xff800000088b7808 */ /* 0x000fe20006800000 */
[C---:B------:R-:W-:Y:S01]  /*46f0*/  VIADD R8, R0.reuse, 0x59 ;  /* 0x0000005900087836 */ /* 0x040fe20000000000 */
[----:B------:R-:W-:Y:S01]  /*4700*/  FSEL R137, R13, -INF , !P1 ;  /* 0xff8000000d897808 */ /* 0x000fe20004800000 */
[----:B------:R-:W-:Y:S01]  /*4710*/  VIADD R13, R0, 0x51 ;  /* 0x00000051000d7836 */ /* 0x000fe20000000000 */
[----:B------:R-:W-:-:S02]  /*4720*/  ISETP.GE.AND P6, PT, R12, R136, PT ;  /* 0x000000880c00720c */ /* 0x000fc40003fc6270 */
[-C--:B------:R-:W-:Y:S01]  /*4730*/  ISETP.GE.AND P5, PT, R12, R119.reuse, PT ;  /* 0x000000770c00720c */ /* 0x080fe20003fa6270 */
[----:B------:R-:W-:Y:S01]  /*4740*/  VIADD R12, R0, 0x58 ;  /* 0x00000058000c7836 */ /* 0x000fe20000000000 */
[-C--:B------:R-:W-:Y:S02]  /*4750*/  ISETP.GE.AND P4, PT, R20, R119.reuse, PT ;  /* 0x000000771400720c */ /* 0x080fe40003f86270 */
[----:B------:R-:W-:Y:S02]  /*4760*/  ISETP.GE.AND P1, PT, R16, R119, PT ;  /* 0x000000771000720c */ /* 0x000fe40003f26270 */
[----:B------:R-:W-:Y:S02]  /*4770*/  FSEL R130, R14, -INF , !P2 ;  /* 0xff8000000e827808 */ /* 0x000fe40005000000 */
[----:B------:R-:W-:Y:S02]  /*4780*/  ISETP.GE.AND P2, PT, R16, R136, PT ;  /* 0x000000881000720c */ /* 0x000fe40003f46270 */
[----:B------:R-:W-:-:S02]  /*4790*/  FSEL R138, R10, -INF , !P4 ;  /* 0xff8000000a8a7808 */ /* 0x000fc40006000000 */
[----:B------:R-:W-:Y:S01]  /*47a0*/  FSEL R140, R11, -INF , !P1 ;  /* 0xff8000000b8c7808 */ /* 0x000fe20004800000 */
[----:B------:R-:W-:Y:S01]  /*47b0*/  VIADD R11, R0, 0x69 ;  /* 0x00000069000b7836 */ /* 0x000fe20000000000 */
[-C--:B------:R-:W-:Y:S02]  /*47c0*/  ISETP.GE.AND P4, PT, R13, R136.reuse, PT ;  /* 0x000000880d00720c */ /* 0x080fe40003f86270 */
[----:B------:R-:W-:Y:S02]  /*47d0*/  ISETP.GE.AND P1, PT, R12, R136, PT ;  /* 0x000000880c00720c */ /* 0x000fe40003f26270 */
[----:B------:R-:W-:Y:S01]  /*47e0*/  FSEL R141, R9, -INF , !P2 ;  /* 0xff800000098d7808 */ /* 0x000fe20005000000 */
[----:B------:R-:W-:Y:S01]  /*47f0*/  VIADD R9, R0, 0x60 ;  /* 0x0000006000097836 */ /* 0x000fe20000000000 */
[----:B------:R-:W-:Y:S02]  /*4800*/  ISETP.GE.AND P2, PT, R13, R119, PT ;  /* 0x000000770d00720c */ /* 0x000fe40003f46270 */
[----:B------:R-:W-:-:S02]  /*4810*/  FSEL R65, R104, -INF , !P6 ;  /* 0xff80000068417808 */ /* 0x000fc40007000000 */
[----:B------:R-:W-:Y:S02]  /*4820*/  FSEL R62, R106, -INF , !P5 ;  /* 0xff8000006a3e7808 */ /* 0x000fe40006800000 */
[----:B------:R-:W-:Y:S02]  /*4830*/  FSEL R67, R105, -INF , !P4 ;  /* 0xff80000069437808 */ /* 0x000fe40006000000 */
[----:B------:R-:W-:Y:S02]  /*4840*/  FSEL R27, R100, -INF , !P1 ;  /* 0xff800000641b7808 */ /* 0x000fe40004800000 */
[-C--:B------:R-:W-:Y:S01]  /*4850*/  ISETP.GE.AND P6, PT, R12, R119.reuse, PT ;  /* 0x000000770c00720c */ /* 0x080fe20003fc6270 */
[----:B------:R-:W-:Y:S01]  /*4860*/  VIADD R12, R0, 0x68 ;  /* 0x00000068000c7836 */ /* 0x000fe20000000000 */
[C---:B------:R-:W-:Y:S02]  /*4870*/  ISETP.GE.AND P5, PT, R8.reuse, R136, PT ;  /* 0x000000880800720c */ /* 0x040fe40003fa6270 */
[----:B------:R-:W-:-:S02]  /*4880*/  ISETP.GE.AND P4, PT, R8, R119, PT ;  /* 0x000000770800720c */ /* 0x000fc40003f86270 */
[CC--:B------:R-:W-:Y:S02]  /*4890*/  ISETP.GE.AND P1, PT, R0.reuse, R119.reuse, PT ;  /* 0x000000770000720c */ /* 0x0c0fe40003f26270 */
[----:B------:R-:W-:Y:S02]  /*48a0*/  FSEL R66, R107, -INF , !P2 ;  /* 0xff8000006b427808 */ /* 0x000fe40005000000 */
[----:B------:R-:W-:Y:S02]  /*48b0*/  FSEL R8, R47, -INF , !P3 ;  /* 0xff8000002f087808 */ /* 0x000fe40005800000 */
[C---:B------:R-:W-:Y:S02]  /*48c0*/  ISETP.GE.AND P3, PT, R9.reuse, R136, PT ;  /* 0x000000880900720c */ /* 0x040fe40003f66270 */
[----:B------:R-:W-:Y:S01]  /*48d0*/  ISETP.GE.AND P2, PT, R9, R119, PT ;  /* 0x000000770900720c */ /* 0x000fe20003f46270 */
[----:B------:R-:W-:Y:S01]  /*48e0*/  VIADD R9, R0, 0x61 ;  /* 0x0000006100097836 */ /* 0x000fe20000000000 */
[----:B------:R-:W-:-:S02]  /*48f0*/  FSEL R125, R102, -INF , !P6 ;  /* 0xff800000667d7808 */ /* 0x000fc40007000000 */
[----:B------:R-:W-:Y:S02]  /*4900*/  FSEL R10, R46, -INF , !P1 ;  /* 0xff8000002e0a7808 */ /* 0x000fe40004800000 */
[-C--:B------:R-:W-:Y:S02]  /*4910*/  ISETP.GE.AND P6, PT, R0, R136.reuse, PT ;  /* 0x000000880000720c */ /* 0x080fe40003fc6270 */
[----:B------:R-:W-:Y:S02]  /*4920*/  FSEL R63, R101, -INF , !P5 ;  /* 0xff800000653f7808 */ /* 0x000fe40006800000 */
[C---:B------:R-:W-:Y:S02]  /*4930*/  ISETP.GE.AND P5, PT, R9.reuse, R136, PT ;  /* 0x000000880900720c */ /* 0x040fe40003fa6270 */
[----:B------:R-:W-:Y:S02]  /*4940*/  ISETP.GE.AND P1, PT, R9, R119, PT ;  /* 0x000000770900720c */ /* 0x000fe40003f26270 */
[----:B------:R-:W-:-:S02]  /*4950*/  FMNMX3.FTZ R13, R10, R8, R50, !PT ;  /* 0x000000080a0d7276 */ /* 0x000fc40007810032 */
[----:B------:R-:W-:Y:S02]  /*4960*/  FSEL R9, R44, -INF , !P6 ;  /* 0xff8000002c097808 */ /* 0x000fe40007000000 */
[----:B------:R-:W-:Y:S02]  /*4970*/  FSEL R129, R103, -INF , !P4 ;  /* 0xff80000067817808 */ /* 0x000fe40006000000 */
[----:B------:R-:W-:Y:S02]  /*4980*/  FSEL R49, R96, -INF , !P3 ;  /* 0xff80000060317808 */ /* 0x000fe40005800000 */
[----:B------:R-:W-:Y:S02]  /*4990*/  FMNMX3.FTZ R13, R13, R40, R56, !PT ;  /* 0x000000280d0d7276 */ /* 0x000fe40007810038 */
[C---:B------:R-:W-:Y:S02]  /*49a0*/  ISETP.GE.AND P4, PT, R12.reuse, R136, PT ;  /* 0x000000880c00720c */ /* 0x040fe40003f86270 */
[----:B------:R-:W-:-:S02]  /*49b0*/  ISETP.GE.AND P3, PT, R12, R119, PT ;  /* 0x000000770c00720c */ /* 0x000fc40003f66270 */
[----:B------:R-:W-:Y:S02]  /*49c0*/  FMNMX3.FTZ R12, R9, R57, R53, !PT ;  /* 0x00000039090c7276 */ /* 0x000fe40007810035 */
[----:B------:R-:W-:Y:S02]  /*49d0*/  FMNMX3.FTZ R13, R13, R38, R36, !PT ;  /* 0x000000260d0d7276 */ /* 0x000fe40007810024 */
[----:B------:R-:W-:Y:S02]  /*49e0*/  FMNMX3.FTZ R12, R12, R59, R41, !PT ;  /* 0x0000003b0c0c7276 */ /* 0x000fe40007810029 */
[----:B------:R-:W-:Y:S02]  /*49f0*/  FMNMX3.FTZ R13, R13, R34, R32, !PT ;  /* 0x000000220d0d7276 */ /* 0x000fe40007810020 */
[----:B------:R-:W-:Y:S02]  /*4a00*/  FMNMX3.FTZ R12, R12, R73, R75, !PT ;  /* 0x000000490c0c7276 */ /* 0x000fe4000781004b */
[----:B------:R-:W-:-:S02]  /*4a10*/  FMNMX3.FTZ R13, R13, R146, R148, !PT ;  /* 0x000000920d0d7276 */ /* 0x000fc40007810094 */
[----:B------:R-:W-:Y:S02]  /*4a20*/  FMNMX3.FTZ R12, R12, R37, R153, !PT ;  /* 0x000000250c0c7276 */ /* 0x000fe40007810099 */
[----:B------:R-:W-:Y:S02]  /*4a30*/  FMNMX3.FTZ R13, R13, R150, R54, !PT ;  /* 0x000000960d0d7276 */ /* 0x000fe40007810036 */
[----:B------:R-:W-:Y:S02]  /*4a40*/  FMNMX3.FTZ R12, R12, R33, R55, !PT ;  /* 0x000000210c0c7276 */ /* 0x000fe40007810037 */
[----:B------:R-:W-:Y:S02]  /*4a50*/  FMNMX3.FTZ R13, R13, R60, R142, !PT ;  /* 0x0000003c0d0d7276 */ /* 0x000fe4000781008e */
[----:B------:R-:W-:Y:S02]  /*4a60*/  FMNMX3.FTZ R12, R12, R151, R149, !PT ;  /* 0x000000970c0c7276 */ /* 0x000fe40007810095 */
[----:B------:R-:W-:-:S02]  /*4a70*/  FMNMX3.FTZ R13, R13, R144, R130, !PT ;  /* 0x000000900d0d7276 */ /* 0x000fc40007810082 */
[----:B------:R-:W-:Y:S02]  /*4a80*/  FSEL R26, R98, -INF , !P2 ;  /* 0xff800000621a7808 */ /* 0x000fe40005000000 */
[----:B------:R-:W-:Y:S02]  /*4a90*/  FMNMX3.FTZ R12, R12, R61, R145, !PT ;  /* 0x0000003d0c0c7276 */ /* 0x000fe40007810091 */
[C---:B------:R-:W-:Y:S02]  /*4aa0*/  ISETP.GE.AND P6, PT, R11.reuse, R136, PT ;  /* 0x000000880b00720c */ /* 0x040fe40003fc6270 */
[----:B------:R-:W-:Y:S01]  /*4ab0*/  ISETP.GE.AND P2, PT, R11, R119, PT ;  /* 0x000000770b00720c */ /* 0x000fe20003f46270 */
[----:B------:R-:W-:Y:S01]  /*4ac0*/  VIADD R11, R0, 0x70 ;  /* 0x00000070000b7836 */ /* 0x000fe20000000000 */
[----:B------:R-:W-:Y:S02]  /*4ad0*/  FMNMX3.FTZ R13, R13, R134, R138, !PT ;  /* 0x000000860d0d7276 */ /* 0x000fe4000781008a */
[----:B------:R-:W-:-:S02]  /*4ae0*/  FMNMX3.FTZ R12, R12, R147, R143, !PT ;  /* 0x000000930c0c7276 */ /* 0x000fc4000781008f */
[----:B------:R-:W-:Y:S02]  /*4af0*/  FSEL R48, R97, -INF , !P5 ;  /* 0xff80000061307808 */ /* 0x000fe40006800000 */
[----:B------:R-:W-:Y:S02]  /*4b00*/  FSEL R64, R99, -INF , !P1 ;  /* 0xff80000063407808 */ /* 0x000fe40004800000 */
[C---:B------:R-:W-:Y:S02]  /*4b10*/  ISETP.GE.AND P5, PT, R11.reuse, R136, PT ;  /* 0x000000880b00720c */ /* 0x040fe40003fa6270 */
[----:B------:R-:W-:Y:S01]  /*4b20*/  ISETP.GE.AND P1, PT, R11, R119, PT ;  /* 0x000000770b00720c */ /* 0x000fe20003f26270 */
[----:B------:R-:W-:Y:S01]  /*4b30*/  VIADD R11, R0, 0x71 ;  /* 0x00000071000b7836 */ /* 0x000fe20000000000 */
[----:B------:R-:W-:Y:S02]  /*4b40*/  FMNMX3.FTZ R13, R13, R140, R62, !PT ;  /* 0x0000008c0d0d7276 */ /* 0x000fe4000781003e */
[----:B------:R-:W-:-:S02]  /*4b50*/  FMNMX3.FTZ R12, R12, R137, R139, !PT ;  /* 0x000000890c0c7276 */ /* 0x000fc4000781008b */
[----:B------:R-:W-:Y:S02]  /*4b60*/  FMNMX3.FTZ R13, R13, R66, R125, !PT ;  /* 0x000000420d0d7276 */ /* 0x000fe4000781007d */
[----:B------:R-:W-:Y:S02]  /*4b70*/  FSEL R47, R92, -INF , !P4 ;  /* 0xff8000005c2f7808 */ /* 0x000fe40006000000 */
[----:B------:R-:W-:Y:S02]  /*4b80*/  FSEL R121, R94, -INF , !P3 ;  /* 0xff8000005e797808 */ /* 0x000fe40005800000 */
[----:B------:R-:W-:Y:S02]  /*4b90*/  FMNMX3.FTZ R12, R12, R141, R65, !PT ;  /* 0x0000008d0c0c7276 */ /* 0x000fe40007810041 */
[C---:B------:R-:W-:Y:S02]  /*4ba0*/  ISETP.GE.AND P4, PT, R11.reuse, R136, PT ;  /* 0x000000880b00720c */ /* 0x040fe40003f86270 */
[----:B------:R-:W-:Y:S01]  /*4bb0*/  ISETP.GE.AND P3, PT, R11, R119, PT ;  /* 0x000000770b00720c */ /* 0x000fe20003f66270 */
[C---:B------:R-:W-:Y:S01]  /*4bc0*/  VIADD R11, R0.reuse, 0x78 ;  /* 0x00000078000b7836 */ /* 0x040fe20000000000 */
[----:B------:R-:W-:Y:S01]  /*4bd0*/  FMNMX3.FTZ R13, R13, R129, R26, !PT ;  /* 0x000000810d0d7276 */ /* 0x000fe2000781001a */
[----:B------:R-:W-:Y:S01]  /*4be0*/  VIADD R0, R0, 0x79 ;  /* 0x0000007900007836 */ /* 0x000fe20000000000 */
[----:B------:R-:W-:-:S02]  /*4bf0*/  FMNMX3.FTZ R12, R12, R67, R27, !PT ;  /* 0x000000430c0c7276 */ /* 0x000fc4000781001b */
[----:B------:R-:W-:Y:S02]  /*4c00*/  FSEL R120, R95, -INF , !P2 ;  /* 0xff8000005f787808 */ /* 0x000fe40005000000 */
[----:B------:R-:W-:Y:S02]  /*4c10*/  ISETP.GE.AND P2, PT, R11, R119, PT ;  /* 0x000000770b00720c */ /* 0x000fe40003f46270 */
[----:B------:R-:W-:Y:S02]  /*4c20*/  FSEL R123, R90, -INF , !P1 ;  /* 0xff8000005a7b7808 */ /* 0x000fe40004800000 */
[----:B------:R-:W-:Y:S02]  /*4c30*/  FMNMX3.FTZ R13, R13, R64, R121, !PT ;  /* 0x000000400d0d7276 */ /* 0x000fe40007810079 */
[----:B------:R-:W-:Y:S02]  /*4c40*/  FMNMX3.FTZ R12, R12, R63, R49, !PT ;  /* 0x0000003f0c0c7276 */ /* 0x000fe40007810031 */
[----:B------:R-:W-:-:S02]  /*4c50*/  ISETP.GE.AND P1, PT, R0, R119, PT ;  /* 0x000000770000720c */ /* 0x000fc40003f26270 */
[----:B------:R-:W-:Y:S02]  /*4c60*/  FSEL R122, R91, -INF , !P3 ;  /* 0xff8000005b7a7808 */ /* 0x000fe40005800000 */
[----:B------:R-:W-:Y:S02]  /*4c70*/  FSEL R127, R86, -INF , !P2 ;  /* 0xff800000567f7808 */ /* 0x000fe40005000000 */
[----:B------:R-:W-:Y:S02]  /*4c80*/  FMNMX3.FTZ R13, R13, R120, R123, !PT ;  /* 0x000000780d0d7276 */ /* 0x000fe4000781007b */
[----:B------:R-:W-:Y:S02]  /*4c90*/  ISETP.GE.AND P2, PT, R11, R136, PT ;  /* 0x000000880b00720c */ /* 0x000fe40003f46270 */
[----:B------:R-:W-:Y:S02]  /*4ca0*/  FSEL R46, R93, -INF , !P6 ;  /* 0xff8000005d2e7808 */ /* 0x000fe40007000000 */
[----:B------:R-:W-:-:S02]  /*4cb0*/  FSEL R45, R88, -INF , !P5 ;  /* 0xff800000582d7808 */ /* 0x000fc40006800000 */
[----:B------:R-:W-:Y:S02]  /*4cc0*/  FMNMX3.FTZ R12, R12, R48, R47, !PT ;  /* 0x000000300c0c7276 */ /* 0x000fe4000781002f */
[----:B------:R-:W-:Y:S02]  /*4cd0*/  FSEL R124, R87, -INF , !P1 ;  /* 0xff800000577c7808 */ /* 0x000fe40004800000 */
[----:B------:R-:W-:Y:S02]  /*4ce0*/  FMNMX3.FTZ R11, R13, R122, R127, !PT ;  /* 0x0000007a0d0b7276 */ /* 0x000fe4000781007f */
[----:B------:R-:W-:Y:S02]  /*4cf0*/  ISETP.GE.AND P1, PT, R0, R136, PT ;  /* 0x000000880000720c */ /* 0x000fe40003f26270 */
[----:B------:R-:W-:Y:S02]  /*4d00*/  FSEL R44, R89, -INF , !P4 ;  /* 0xff800000592c7808 */ /* 0x000fe40006000000 */
[----:B------:R-:W-:-:S02]  /*4d10*/  FSEL R43, R84, -INF , !P2 ;  /* 0xff800000542b7808 */ /* 0x000fc40005000000 */
[----:B------:R-:W-:Y:S02]  /*4d20*/  FMNMX3.FTZ R12, R12, R46, R45, !PT ;  /* 0x0000002e0c0c7276 */ /* 0x000fe4000781002d */
[----:B------:R-:W-:Y:S02]  /*4d30*/  FMNMX.FTZ R11, R124, R11, !PT ;  /* 0x0000000b7c0b7209 */ /* 0x000fe40007810000 */
[----:B------:R-:W-:Y:S02]  /*4d40*/  FSEL R42, R85, -INF , !P1 ;  /* 0xff800000552a7808 */ /* 0x000fe40004800000 */
[----:B------:R-:W-:Y:S01]  /*4d50*/  FMNMX3.FTZ R13, R12, R44, R43, !PT ;  /* 0x0000002c0c0d7276 */ /* 0x000fe2000781002b */
[----:B------:R-:W1:Y:S01]  /*4d60*/  SHFL.BFLY PT, R0, R11, 0x2, 0x1f ;  /* 0x0c401f000b007f89 */ /* 0x000e6200000e0000 */
[----:B------:R-:W-:Y:S02]  /*4d70*/  LEA R169, R169, UR4, 0x1 ;  /* 0x00000004a9a97c11 */ /* 0x000fe4000f8e08ff */
[----:B------:R-:W-:-:S03]  /*4d80*/  FMNMX.FTZ R14, R42, R13, !PT ;  /* 0x0000000d2a0e7209 */ /* 0x000fc60007810000 */
[----:B------:R-:W-:Y:S01]  /*4d90*/  IMAD.IADD R118, R4, 0x1, R169 ;  /* 0x0000000104767824 */ /* 0x000fe200078e02a9 */
[----:B------:R-:W-:Y:S04]  /*4da0*/  LDSM.16.MT88.4 R84, [R169+0xb000] ;  /* 0x00b00000a954783b */ /* 0x000fe80000004200 */
[----:B------:R-:W3:Y:S04]  /*4db0*/  SHFL.BFLY PT, R13, R14, 0x2, 0x1f ;  /* 0x0c401f000e0d7f89 */ /* 0x000ee800000e0000 */
[----:B------:R-:W-:Y:S04]  /*4dc0*/  LDSM.16.MT88.4 R92, [R118+0xb000] ;  /* 0x00b00000765c783b */ /* 0x000fe80000004200 */
[----:B------:R-:W-:Y:S04]  /*4dd0*/  LDSM.16.MT88.4 R16, [R169+0xb400] ;  /* 0x00b40000a910783b */ /* 0x000fe80000004200 */
[----:B------:R-:W-:Y:S01]  /*4de0*/  LDSM.16.MT88.4 R68, [R169+0x9000] ;  /* 0x00900000a944783b */ /* 0x000fe20000004200 */
[----:B-1----:R-:W-:-:S03]  /*4df0*/  FMNMX.FTZ R15, R11, R0, !PT ;  /* 0x000000000b0f7209 */ /* 0x002fc60007810000 */
[----:B------:R-:W-:Y:S04]  /*4e00*/  LDSM.16.MT88.4 R76, [R118+0x9000] ;  /* 0x00900000764c783b */ /* 0x000fe80000004200 */
[----:B------:R-:W1:Y:S01]  /*4e10*/  SHFL.BFLY PT, R0, R15, 0x1, 0x1f ;  /* 0x0c201f000f007f89 */ /* 0x000e6200000e0000 */
[----:B---3--:R-:W-:-:S03]  /*4e20*/  FMNMX.FTZ R13, R14, R13, !PT ;  /* 0x0000000d0e0d7209 */ /* 0x008fc60007810000 */
[----:B------:R-:W-:Y:S04]  /*4e30*/  LDSM.16.MT88.4 R100, [R169+0xd000] ;  /* 0x00d00000a964783b */ /* 0x000fe80000004200 */
[----:B------:R-:W3:Y:S04]  /*4e40*/  SHFL.BFLY PT, R12, R13, 0x1, 0x1f ;  /* 0x0c201f000d0c7f89 */ /* 0x000ee800000e0000 */
[----:B------:R-:W-:Y:S04]  /*4e50*/  LDSM.16.MT88.4 R20, [R118+0xd000] ;  /* 0x00d000007614783b */ /* 0x000fe80000004200 */
[----:B------:R-:W-:Y:S01]  /*4e60*/  LDSM.16.MT88.4 R28, [R118+0x9400] ;  /* 0x00940000761c783b */ /* 0x000fe20000004200 */
[----:B-1----:R-:W-:-:S04]  /*4e70*/  FMNMX.FTZ R0, R15, R0, !PT ;  /* 0x000000000f007209 */ /* 0x002fc80007810000 */
[C---:B------:R-:W-:Y:S01]  /*4e80*/  FSETP.NEU.FTZ.AND P1, PT, R0.reuse, -INF , PT ;  /* 0xff8000000000780b */ /* 0x040fe20003f3d000 */
[----:B----4-:R-:W-:Y:S01]  /*4e90*/  FMUL.FTZ R131, R0, UR6 ;  /* 0x0000000600837c20 */ /* 0x010fe20008410000 */
[----:B---3--:R-:W-:-:S04]  /*4ea0*/  FMNMX.FTZ R2, R13, R12, !PT ;  /* 0x0000000c0d027209 */ /* 0x008fc80007810000 */
[----:B------:R-:W-:Y:S01]  /*4eb0*/  FSEL R131, R131, RZ, P1 ;  /* 0x000000ff83837208 */ /* 0x000fe20000800000 */
[----:B------:R-:W1:Y:S01]  /*4ec0*/  LDSM.16.MT88.4 R12, [R118+0xb400] ;  /* 0x00b40000760c783b */ /* 0x000e620000004200 */
[C---:B------:R-:W-:Y:S01]  /*4ed0*/  FSETP.NEU.FTZ.AND P1, PT, R2.reuse, -INF , PT ;  /* 0xff8000000200780b */ /* 0x040fe20003f3d000 */
[----:B------:R-:W-:Y:S02]  /*4ee0*/  FMUL.FTZ R52, R2, UR6 ;  /* 0x0000000602347c20 */ /* 0x000fe40008410000 */
[--C-:B------:R-:W-:Y:S01]  /*4ef0*/  FFMA.FTZ R25, R50, UR6, -R131.reuse ;  /* 0x0000000632197c23 */ /* 0x100fe20008010883 */
[--C-:B------:R-:W-:Y:S01]  /*4f00*/  FFMA.FTZ R133, R10, UR6, -R131.reuse ;  /* 0x000000060a857c23 */ /* 0x100fe20008010883 */
[--C-:B------:R-:W-:Y:S01]  /*4f10*/  FFMA.FTZ R126, R8, UR6, -R131.reuse ;  /* 0x00000006087e7c23 */ /* 0x100fe20008010883 */
[----:B------:R-:W-:Y:S01]  /*4f20*/  FSEL R52, R52, RZ, P1 ;  /* 0x000000ff34347208 */ /* 0x000fe20000800000 */
[--C-:B------:R-:W-:Y:S01]  /*4f30*/  FFMA.FTZ R50, R40, UR6, -R131.reuse ;  /* 0x0000000628327c23 */ /* 0x100fe20008010883 */
[--C-:B------:R-:W-:Y:S01]  /*4f40*/  FFMA.FTZ R40, R38, UR6, -R131.reuse ;  /* 0x0000000626287c23 */ /* 0x100fe20008010883 */
[----:B------:R-:W-:Y:S01]  /*4f50*/  MUFU.EX2 R25, R25 ;  /* 0x0000001900197308 */ /* 0x000fe20000000800 */
[--C-:B------:R-:W-:Y:S01]  /*4f60*/  FFMA.FTZ R39, R36, UR6, -R131.reuse ;  /* 0x0000000624277c23 */ /* 0x100fe20008010883 */
[--C-:B------:R-:W-:Y:S01]  /*4f70*/  FFMA.FTZ R24, R53, UR6, -R52.reuse ;  /* 0x0000000635187c23 */ /* 0x100fe20008010834 */
[--C-:B------:R-:W-:Y:S01]  /*4f80*/  FFMA.FTZ R135, R9, UR6, -R52.reuse ;  /* 0x0000000609877c23 */ /* 0x100fe20008010834 */
[--C-:B------:R-:W-:Y:S01]  /*4f90*/  FFMA.FTZ R128, R57, UR6, -R52.reuse ;  /* 0x0000000639807c23 */ /* 0x100fe20008010834 */
[--C-:B------:R-:W-:Y:S01]  /*4fa0*/  FFMA.FTZ R53, R59, UR6, -R52.reuse ;  /* 0x000000063b357c23 */ /* 0x100fe20008010834 */
[----:B------:R-:W-:Y:S01]  /*4fb0*/  MUFU.EX2 R133, R133 ;  /* 0x0000008500857308 */ /* 0x000fe20000000800 */
[--C-:B------:R-:W-:Y:S01]  /*4fc0*/  FFMA.FTZ R51, R56, UR6, -R131.reuse ;  /* 0x0000000638337c23 */ /* 0x100fe20008010883 */
[--C-:B------:R-:W-:Y:S01]  /*4fd0*/  FFMA.FTZ R34, R34, UR6, -R131.reuse ;  /* 0x0000000622227c23 */ /* 0x100fe20008010883 */
[--C-:B------:R-:W-:Y:S01]  /*4fe0*/  FFMA.FTZ R41, R41, UR6, -R52.reuse ;  /* 0x0000000629297c23 */ /* 0x100fe20008010834 */
[----:B------:R-:W3:Y:S01]  /*4ff0*/  MUFU.EX2 R126, R126 ;  /* 0x0000007e007e7308 */ /* 0x000ee20000000800 */
[--C-:B------:R-:W-:Y:S01]  /*5000*/  FFMA.FTZ R38, R73, UR6, -R52.reuse ;  /* 0x0000000649267c23 */ /* 0x100fe20008010834 */
[--C-:B------:R-:W-:Y:S01]  /*5010*/  FFMA.FTZ R36, R37, UR6, -R52.reuse ;  /* 0x0000000625247c23 */ /* 0x100fe20008010834 */
[--C-:B------:R-:W-:Y:S01]  /*5020*/  FFMA.FTZ R75, R75, UR6, -R52.reuse ;  /* 0x000000064b4b7c23 */ /* 0x100fe20008010834 */
[----:B------:R-:W4:Y:S01]  /*5030*/  MUFU.EX2 R50, R50 ;  /* 0x0000003200327308 */ /* 0x000f220000000800 */
[----:B------:R-:W-:Y:S01]  /*5040*/  LDSM.16.MT88.4 R56, [R169+0x9400] ;  /* 0x00940000a938783b */ /* 0x000fe20000004200 */
[--C-:B------:R-:W-:Y:S01]  /*5050*/  FFMA.FTZ R35, R32, UR6, -R131.reuse ;  /* 0x0000000620237c23 */ /* 0x100fe20008010883 */
[--C-:B------:R-:W-:Y:S01]  /*5060*/  FFMA.FTZ R32, R146, UR6, -R131.reuse ;  /* 0x0000000692207c23 */ /* 0x100fe20008010883 */
[----:B------:R-:W-:Y:S01]  /*5070*/  MUFU.EX2 R135, R135 ;  /* 0x0000008700877308 */ /* 0x000fe20000000800 */
[--C-:B------:R-:W-:Y:S01]  /*5080*/  FFMA.FTZ R4, R150, UR6, -R131.reuse ;  /* 0x0000000696047c23 */ /* 0x100fe20008010883 */
[--C-:B------:R-:W-:Y:S01]  /*5090*/  FFMA.FTZ R153, R153, UR6, -R52.reuse ;  /* 0x0000000699997c23 */ /* 0x100fe20008010834 */
[--C-:B------:R-:W-:Y:S01]  /*50a0*/  FFMA.FTZ R149, R149, UR6, -R52.reuse ;  /* 0x0000000695957c23 */ /* 0x100fe20008010834 */
[----:B------:R-:W5:Y:S01]  /*50b0*/  MUFU.EX2 R128, R128 ;  /* 0x0000008000807308 */ /* 0x000f620000000800 */
[----:B------:R-:W-:Y:S01]  /*50c0*/  FFMA.FTZ R63, R63, UR6, -R52 ;  /* 0x000000063f3f7c23 */ /* 0x000fe20008010834 */
[----:B---3--:R-:W-:Y:S01]  /*50d0*/  F2FP.F16.F32.PACK_AB R109, R126, R133 ;  /* 0x000000857e6d723e */ /* 0x008fe200000000ff */
[--C-:B------:R-:W-:Y:S01]  /*50e0*/  FFMA.FTZ R129, R129, UR6, -R131.reuse ;  /* 0x0000000681817c23 */ /* 0x100fe20008010883 */
[----:B------:R-:W-:Y:S01]  /*50f0*/  MUFU.EX2 R24, R24 ;  /* 0x0000001800187308 */ /* 0x000fe20000000800 */
[----:B------:R-:W-:Y:S01]  /*5100*/  FADD.FTZ R126, R133, R126 ;  /* 0x0000007e857e7221 */ /* 0x000fe20000010000 */
[----:B----4-:R-:W-:Y:S01]  /*5110*/  F2FP.F16.F32.PACK_AB R111, R50, R25 ;  /* 0x00000019326f723e */ /* 0x010fe200000000ff */
[--C-:B------:R-:W-:Y:S01]  /*5120*/  FFMA.FTZ R146, R64, UR6, -R131.reuse ;  /* 0x0000000640927c23 */ /* 0x100fe20008010883 */
[----:B------:R-:W3:Y:S01]  /*5130*/  MUFU.EX2 R53, R53 ;  /* 0x0000003500357308 */ /* 0x000ee20000000800 */
[--C-:B------:R-:W-:Y:S01]  /*5140*/  FFMA.FTZ R123, R123, UR6, -R131.reuse ;  /* 0x000000067b7b7c23 */ /* 0x100fe20008010883 */
[--C-:B------:R-:W-:Y:S01]  /*5150*/  FFMA.FTZ R122, R122, UR6, -R131.reuse ;  /* 0x000000067a7a7c23 */ /* 0x100fe20008010883 */
[--C-:B------:R-:W-:Y:S01]  /*5160*/  FFMA.FTZ R127, R127, UR6, -R131.reuse ;  /* 0x000000067f7f7c23 */ /* 0x100fe20008010883 */
[----:B------:R-:W-:Y:S01]  /*5170*/  MUFU.EX2 R51, R51 ;  /* 0x0000003300337308 */ /* 0x000fe20000000800 */
[----:B------:R-:W-:Y:S01]  /*5180*/  FFMA.FTZ R124, R124, UR6, -R131 ;  /* 0x000000067c7c7c23 */ /* 0x000fe20008010883 */
[----:B-----5:R-:W-:Y:S01]  /*5190*/  F2FP.F16.F32.PACK_AB R108, R128, R135 ;  /* 0x00000087806c723e */ /* 0x020fe200000000ff */
[----:B------:R-:W-:Y:S01]  /*51a0*/  FADD.FTZ R135, R135, R128 ;  /* 0x0000008087877221 */ /* 0x000fe20000010000 */
[----:B------:R-:W4:Y:S01]  /*51b0*/  MUFU.EX2 R40, R40 ;  /* 0x0000002800287308 */ /* 0x000f220000000800 */
[--C-:B------:R-:W-:Y:S01]  /*51c0*/  FFMA.FTZ R42, R42, UR6, -R52.reuse ;  /* 0x000000062a2a7c23 */ /* 0x100fe20008010834 */
[--C-:B------:R-:W-:Y:S01]  /*51d0*/  FFMA.FTZ R44, R44, UR6, -R52.reuse ;  /* 0x000000062c2c7c23 */ /* 0x100fe20008010834 */
[----:B------:R-:W-:Y:S01]  /*51e0*/  FFMA.FTZ R43, R43, UR6, -R52 ;  /* 0x000000062b2b7c23 */ /* 0x000fe20008010834 */
[----:B------:R-:W-:Y:S01]  /*51f0*/  MUFU.EX2 R39, R39 ;  /* 0x0000002700277308 */ /* 0x000fe20000000800 */
[----:B---3--:R-:W-:-:S03]  /*5200*/  F2FP.F16.F32.PACK_AB R110, R53, R24 ;  /* 0x00000018356e723e */ /* 0x008fc600000000ff */
[----:B------:R-:W3:Y:S04]  /*5210*/  MUFU.EX2 R34, R34 ;  /* 0x0000002200227308 */ /* 0x000ee80000000800 */
[----:B------:R-:W-:Y:S01]  /*5220*/  MUFU.EX2 R41, R41 ;  /* 0x0000002900297308 */ /* 0x000fe20000000800 */
[C---:B------:R-:W-:Y:S01]  /*5230*/  HMMA.16816.F32 R88, R108.reuse, R92, RZ ;  /* 0x0000005c6c58723c */ /* 0x040fe200000018ff */
[----:B----4-:R-:W-:Y:S02]  /*5240*/  F2FP.F16.F32.PACK_AB R9, R40, R51 ;  /* 0x000000332809723e */ /* 0x010fe400000000ff */
[----:B------:R-:W4:Y:S04]  /*5250*/  MUFU.EX2 R38, R38 ;  /* 0x0000002600267308 */ /* 0x000f280000000800 */
[----:B------:R-:W-:Y:S01]  /*5260*/  MUFU.EX2 R37, R75 ;  /* 0x0000004b00257308 */ /* 0x000fe20000000800 */
[----:B------:R-:W-:Y:S01]  /*5270*/  HMMA.16816.F32 R92, R108, R94, RZ ;  /* 0x0000005e6c5c723c */ /* 0x000fe200000018ff */
[----:B---3--:R-:W-:-:S02]  /*5280*/  F2FP.F16.F32.PACK_AB R11, R34, R39 ;  /* 0x00000027220b723e */ /* 0x008fc400000000ff */
        /* <DEDUP_REMOVED lines=8> */
[----:B------:R-:W-:Y:S04]  /*5310*/  MUFU.EX2 R63, R63 ;  /* 0x0000003f003f7308 */ /* 0x000fe80000000800 */
[----:B------:R-:W-:Y:S01]  /*5320*/  MUFU.EX2 R123, R123 ;  /* 0x0000007b007b7308 */ /* 0x000fe20000000800 */
[C---:B-1----:R-:W-:Y:S03]  /*5330*/  HMMA.16816.F32 R88, R8.reuse, R12, R88 ;  /* 0x0000000c0858723c */ /* 0x042fe60000001858 */
[----:B------:R-:W-:Y:S04]  /*5340*/  MUFU.EX2 R122, R122 ;  /* 0x0000007a007a7308 */ /* 0x000fe80000000800 */
[----:B------:R-:W-:Y:S01]  /*5350*/  MUFU.EX2 R127, R127 ;  /* 0x0000007f007f7308 */ /* 0x000fe20000000800 */
[C---:B------:R-:W-:Y:S01]  /*5360*/  HMMA.16816.F32 R92, R8.reuse, R14, R92 ;  /* 0x0000000e085c723c */ /* 0x040fe2000000185c */
[----:B------:R-:W-:Y:S02]  /*5370*/  LDSM.16.MT88.4 R12, [R118+0xd400] ;  /* 0x00d40000760c783b */ /* 0x000fe40000004200 */
[----:B------:R-:W-:Y:S04]  /*5380*/  MUFU.EX2 R124, R124 ;  /* 0x0000007c007c7308 */ /* 0x000fe80000000800 */
[----:B------:R-:W-:Y:S01]  /*5390*/  MUFU.EX2 R42, R42 ;  /* 0x0000002a002a7308 */ /* 0x000fe20000000800 */
[C---:B------:R-:W-:Y:S08]  /*53a0*/  HMMA.16816.F32 R80, R8.reuse, R16, R80 ;  /* 0x000000100850723c */ /* 0x040ff00000001850 */
[----:B------:R-:W-:Y:S01]  /*53b0*/  HMMA.16816.F32 R84, R8, R18, R84 ;  /* 0x000000120854723c */ /* 0x000fe20000001854 */
[----:B------:R-:W1:Y:S07]  /*53c0*/  LDSM.16.MT88.4 R16, [R169+0xd400] ;  /* 0x00d40000a910783b */ /* 0x000e6e0000004200 */
[C---:B------:R-:W-:Y:S08]  /*53d0*/  HMMA.16816.F32 R112, R108.reuse, R68, RZ ;  /* 0x000000446c70723c */ /* 0x040ff000000018ff */
[C---:B------:R-:W-:Y:S08]  /*53e0*/  HMMA.16816.F32 R72, R108.reuse, R76, RZ ;  /* 0x0000004c6c48723c */ /* 0x040ff000000018ff */
[C---:B------:R-:W-:Y:S08]  /*53f0*/  HMMA.16816.F32 R96, R108.reuse, R100, RZ ;  /* 0x000000646c60723c */ /* 0x040ff000000018ff */
[C---:B------:R-:W-:Y:S08]  /*5400*/  HMMA.16816.F32 R68, R108.reuse, R70, RZ ;  /* 0x000000466c44723c */ /* 0x040ff000000018ff */
[C---:B------:R-:W-:Y:S08]  /*5410*/  HMMA.16816.F32 R76, R108.reuse, R78, RZ ;  /* 0x0000004e6c4c723c */ /* 0x040ff000000018ff */
[C---:B------:R-:W-:Y:S08]  /*5420*/  HMMA.16816.F32 R100, R108.reuse, R102, RZ ;  /* 0x000000666c64723c */ /* 0x040ff000000018ff */
[----:B------:R-:W-:Y:S01]  /*5430*/  HMMA.16816.F32 R104, R108, R20, RZ ;  /* 0x000000146c68723c */ /* 0x000fe200000018ff */
[--C-:B------:R-:W-:Y:S01]  /*5440*/  FFMA.FTZ R20, R137, UR6, -R52.reuse ;  /* 0x0000000689147c23 */ /* 0x100fe20008010834 */
[----:B------:R-:W-:Y:S01]  /*5450*/  FFMA.FTZ R137, R141, UR6, -R52 ;  /* 0x000000068d897c23 */ /* 0x000fe20008010834 */
[----:B------:R-:W-:-:S02]  /*5460*/  FFMA.FTZ R141, R121, UR6, -R131 ;  /* 0x00000006798d7c23 */ /* 0x000fc40008010883 */
[----:B------:R-:W-:Y:S03]  /*5470*/  MUFU.EX2 R121, R146 ;  /* 0x0000009200797308 */ /* 0x000fe60000000800 */
[----:B------:R-:W-:Y:S01]  /*5480*/  HMMA.16816.F32 R108, R108, R22, RZ ;  /* 0x000000166c6c723c */ /* 0x000fe200000018ff */
[----:B------:R-:W-:Y:S07]  /*5490*/  MUFU.EX2 R137, R137 ;  /* 0x0000008900897308 */ /* 0x000fee0000000800 */
[C---:B-1----:R-:W-:Y:S08]  /*54a0*/  HMMA.16816.F32 R96, R8.reuse, R16, R96 ;  /* 0x000000100860723c */ /* 0x042ff00000001860 */
[C---:B------:R-:W-:Y:S08]  /*54b0*/  HMMA.16816.F32 R104, R8.reuse, R12, R104 ;  /* 0x0000000c0868723c */ /* 0x040ff00000001868 */
[C---:B------:R-:W-:Y:S01]  /*54c0*/  HMMA.16816.F32 R108, R8.reuse, R14, R108 ;  /* 0x0000000e086c723c */ /* 0x040fe2000000186c */
[----:B------:R-:W1:Y:S07]  /*54d0*/  LDSM.16.MT88.4 R12, [R118+0x9800] ;  /* 0x00980000760c783b */ /* 0x000e6e0000004200 */
[C---:B------:R-:W-:Y:S01]  /*54e0*/  HMMA.16816.F32 R100, R8.reuse, R18, R100 ;  /* 0x000000120864723c */ /* 0x040fe20000001864 */
[----:B------:R-:W3:Y:S07]  /*54f0*/  LDSM.16.MT88.4 R16, [R169+0x9800] ;  /* 0x00980000a910783b */ /* 0x000eee0000004200 */
[----:B------:R-:W-:Y:S01]  /*5500*/  HMMA.16816.F32 R72, R8, R28, R72 ;  /* 0x0000001c0848723c */ /* 0x000fe20000001848 */
[----:B------:R-:W-:Y:S01]  /*5510*/  FFMA.FTZ R29, R148, UR6, -R131 ;  /* 0x00000006941d7c23 */ /* 0x000fe20008010883 */
[----:B------:R-:W-:-:S05]  /*5520*/  FFMA.FTZ R28, R151, UR6, -R52 ;  /* 0x00000006971c7c23 */ /* 0x000fca0008010834 */
[----:B------:R-:W5:Y:S01]  /*5530*/  MUFU.EX2 R29, R29 ;  /* 0x0000001d001d7308 */ /* 0x000f620000000800 */
[C---:B------:R-:W-:Y:S01]  /*5540*/  HMMA.16816.F32 R76, R8.reuse, R30, R76 ;  /* 0x0000001e084c723c */ /* 0x040fe2000000184c */
[--C-:B------:R-:W-:Y:S01]  /*5550*/  FFMA.FTZ R30, R33, UR6, -R52.reuse ;  /* 0x00000006211e7c23 */ /* 0x100fe20008010834 */
[--C-:B------:R-:W-:Y:S01]  /*5560*/  FFMA.FTZ R31, R55, UR6, -R52.reuse ;  /* 0x00000006371f7c23 */ /* 0x100fe20008010834 */
[----:B------:R-:W-:Y:S01]  /*5570*/  MUFU.EX2 R33, R153 ;  /* 0x0000009900217308 */ /* 0x000fe20000000800 */
[--C-:B------:R-:W-:Y:S01]  /*5580*/  FFMA.FTZ R55, R142, UR6, -R131.reuse ;  /* 0x000000068e377c23 */ /* 0x100fe20008010883 */
[--C-:B------:R-:W-:Y:S02]  /*5590*/  FFMA.FTZ R142, R27, UR6, -R52.reuse ;  /* 0x000000061b8e7c23 */ /* 0x100fe40008010834 */
[----:B------:R-:W2:Y:S01]  /*55a0*/  MUFU.EX2 R30, R30 ;  /* 0x0000001e001e7308 */ /* 0x000ea20000000800 */
[----:B------:R-:W-:Y:S01]  /*55b0*/  HMMA.16816.F32 R112, R8, R56, R112 ;  /* 0x000000380870723c */ /* 0x000fe20000001870 */
[--C-:B------:R-:W-:Y:S01]  /*55c0*/  FFMA.FTZ R57, R145, UR6, -R52.reuse ;  /* 0x0000000691397c23 */ /* 0x100fe20008010834 */
[----:B------:R-:W-:Y:S01]  /*55d0*/  FFMA.FTZ R56, R147, UR6, -R52 ;  /* 0x0000000693387c23 */ /* 0x000fe20008010834 */
[----:B------:R-:W-:Y:S01]  /*55e0*/  MUFU.EX2 R31, R31 ;  /* 0x0000001f001f7308 */ /* 0x000fe20000000800 */
[--C-:B------:R-:W-:Y:S01]  /*55f0*/  FFMA.FTZ R145, R134, UR6, -R131.reuse ;  /* 0x0000000686917c23 */ /* 0x100fe20008010883 */
[----:B------:R-:W-:-:S02]  /*5600*/  FFMA.FTZ R147, R26, UR6, -R131 ;  /* 0x000000061a937c23 */ /* 0x000fc40008010883 */
[----:B------:R-:W1:Y:S01]  /*5610*/  MUFU.EX2 R28, R28 ;  /* 0x0000001c001c7308 */ /* 0x000e620000000800 */
[----:B------:R-:W-:Y:S01]  /*5620*/  HMMA.16816.F32 R68, R8, R58, R68 ;  /* 0x0000003a0844723c */ /* 0x000fe20000001844 */
[----:B----4-:R-:W-:Y:S01]  /*5630*/  F2FP.F16.F32.PACK_AB R9, R32, R35 ;  /* 0x000000232009723e */ /* 0x010fe200000000ff */
[--C-:B------:R-:W-:Y:S01]  /*5640*/  FFMA.FTZ R59, R54, UR6, -R131.reuse ;  /* 0x00000006363b7c23 */ /* 0x100fe20008010883 */
[----:B-----5:R-:W-:Y:S01]  /*5650*/  F2FP.F16.F32.PACK_AB R11, R4, R29 ;  /* 0x0000001d040b723e */ /* 0x020fe200000000ff */
[--C-:B------:R-:W-:Y:S01]  /*5660*/  FFMA.FTZ R58, R60, UR6, -R131.reuse ;  /* 0x000000063c3a7c23 */ /* 0x100fe20008010883 */
[----:B--2---:R-:W-:Y:S01]  /*5670*/  F2FP.F16.F32.PACK_AB R8, R30, R33 ;  /* 0x000000211e08723e */ /* 0x004fe200000000ff */
[----:B------:R-:W-:Y:S01]  /*5680*/  FFMA.FTZ R54, R144, UR6, -R131 ;  /* 0x0000000690367c23 */ /* 0x000fe20008010883 */
[--C-:B------:R-:W-:Y:S01]  /*5690*/  FFMA.FTZ R60, R61, UR6, -R52.reuse ;  /* 0x000000063d3c7c23 */ /* 0x100fe20008010834 */
[----:B------:R-:W-:Y:S01]  /*56a0*/  MUFU.EX2 R59, R59 ;  /* 0x0000003b003b7308 */ /* 0x000fe20000000800 */
[----:B------:R-:W-:-:S03]  /*56b0*/  FFMA.FTZ R144, R67, UR6, -R52 ;  /* 0x0000000643907c23 */ /* 0x000fc60008010834 */
[----:B------:R-:W2:Y:S01]  /*56c0*/  MUFU.EX2 R58, R58 ;  /* 0x0000003a003a7308 */ /* 0x000ea20000000800 */
[----:B-1----:R-:W-:-:S03]  /*56d0*/  F2FP.F16.F32.PACK_AB R10, R28, R31 ;  /* 0x0000001f1c0a723e */ /* 0x002fc600000000ff */
[----:B------:R-:W-:Y:S04]  /*56e0*/  MUFU.EX2 R55, R55 ;  /* 0x0000003700377308 */ /* 0x000fe80000000800 */
[C---:B------:R-:W-:Y:S01]  /*56f0*/  HMMA.16816.F32 R72, R8.reuse, R12, R72 ;  /* 0x0000000c0848723c */ /* 0x040fe20000001848 */
[----:B------:R-:W1:Y:S04]  /*5700*/  MUFU.EX2 R54, R54 ;  /* 0x0000003600367308 */ /* 0x000e680000000800 */
[----:B------:R-:W-:Y:S03]  /*5710*/  MUFU.EX2 R61, R149 ;  /* 0x00000095003d7308 */ /* 0x000fe60000000800 */
[C---:B------:R-:W-:Y:S01]  /*5720*/  HMMA.16816.F32 R76, R8.reuse, R14, R76 ;  /* 0x0000000e084c723c */ /* 0x040fe2000000184c */
[----:B------:R-:W4:Y:S01]  /*5730*/  LDSM.16.MT88.4 R12, [R118+0xb800] ;  /* 0x00b80000760c783b */ /* 0x000f220000004200 */
[----:B------:R-:W5:Y:S04]  /*5740*/  MUFU.EX2 R60, R60 ;  /* 0x0000003c003c7308 */ /* 0x000f680000000800 */
[----:B------:R-:W-:Y:S02]  /*5750*/  MUFU.EX2 R57, R57 ;  /* 0x0000003900397308 */ /* 0x000fe40000000800 */
[C---:B---3--:R-:W-:Y:S02]  /*5760*/  HMMA.16816.F32 R112, R8.reuse, R16, R112 ;  /* 0x000000100870723c */ /* 0x048fe40000001870 */
[----:B------:R-:W3:Y:S04]  /*5770*/  MUFU.EX2 R56, R56 ;  /* 0x0000003800387308 */ /* 0x000ee80000000800 */
[----:B------:R-:W-:Y:S02]  /*5780*/  MUFU.EX2 R145, R145 ;  /* 0x0000009100917308 */ /* 0x000fe40000000800 */
[C---:B------:R-:W-:Y:S01]  /*5790*/  HMMA.16816.F32 R68, R8.reuse, R18, R68 ;  /* 0x000000120844723c */ /* 0x040fe20000001844 */
[----:B------:R-:W2:Y:S01]  /*57a0*/  LDSM.16.MT88.4 R16, [R169+0xb800] ;  /* 0x00b80000a910783b */ /* 0x000ea20000004200 */
[----:B------:R-:W-:Y:S04]  /*57b0*/  MUFU.EX2 R144, R144 ;  /* 0x0000009000907308 */ /* 0x000fe80000000800 */
[----:B------:R-:W-:Y:S04]  /*57c0*/  MUFU.EX2 R142, R142 ;  /* 0x0000008e008e7308 */ /* 0x000fe80000000800 */
[----:B------:R-:W-:Y:S01]  /*57d0*/  MUFU.EX2 R64, R147 ;  /* 0x0000009300407308 */ /* 0x000fe20000000800 */
[C---:B----4-:R-:W-:Y:S08]  /*57e0*/  HMMA.16816.F32 R88, R8.reuse, R12, R88 ;  /* 0x0000000c0858723c */ /* 0x050ff00000001858 */
[C---:B------:R-:W-:Y:S01]  /*57f0*/  HMMA.16816.F32 R92, R8.reuse, R14, R92 ;  /* 0x0000000e085c723c */ /* 0x040fe2000000185c */
[----:B------:R-:W4:Y:S07]  /*5800*/  LDSM.16.MT88.4 R12, [R118+0xd800] ;  /* 0x00d80000760c783b */ /* 0x000f2e0000004200 */
[C---:B--2---:R-:W-:Y:S08]  /*5810*/  HMMA.16816.F32 R80, R8.reuse, R16, R80 ;  /* 0x000000100850723c */ /* 0x044ff00000001850 */
[C---:B------:R-:W-:Y:S01]  /*5820*/  HMMA.16816.F32 R84, R8.reuse, R18, R84 ;  /* 0x000000120854723c */ /* 0x040fe20000001854 */
[----:B------:R-:W2:Y:S07]  /*5830*/  LDSM.16.MT88.4 R16, [R169+0xd800] ;  /* 0x00d80000a910783b */ /* 0x000eae0000004200 */
[C---:B----4-:R-:W-:Y:S08]  /*5840*/  HMMA.16816.F32 R104, R8.reuse, R12, R104 ;  /* 0x0000000c0868723c */ /* 0x050ff00000001868 */
[C---:B------:R-:W-:Y:S01]  /*5850*/  HMMA.16816.F32 R108, R8.reuse, R14, R108 ;  /* 0x0000000e086c723c */ /* 0x040fe2000000186c */
[----:B------:R-:W4:Y:S07]  /*5860*/  LDSM.16.MT88.4 R12, [R118+0x9c00] ;  /* 0x009c0000760c783b */ /* 0x000f2e0000004200 */
[C---:B--2---:R-:W-:Y:S08]  /*5870*/  HMMA.16816.F32 R96, R8.reuse, R16, R96 ;  /* 0x000000100860723c */ /* 0x044ff00000001860 */
[----:B------:R-:W-:Y:S01]  /*5880*/  HMMA.16816.F32 R100, R8, R18, R100 ;  /* 0x000000120864723c */ /* 0x000fe20000001864 */
[----:B------:R-:W2:Y:S01]  /*5890*/  LDSM.16.MT88.4 R16, [R169+0x9c00] ;  /* 0x009c0000a910783b */ /* 0x000ea20000004200 */
[----:B------:R-:W-:-:S02]  /*58a0*/  F2FP.F16.F32.PACK_AB R9, R58, R59 ;  /* 0x0000003b3a09723e */ /* 0x000fc400000000ff */
[----:B-1----:R-:W-:Y:S02]  /*58b0*/  F2FP.F16.F32.PACK_AB R11, R54, R55 ;  /* 0x00000037360b723e */ /* 0x002fe400000000ff */
[----:B-----5:R-:W-:Y:S02]  /*58c0*/  F2FP.F16.F32.PACK_AB R8, R60, R61 ;  /* 0x0000003d3c08723e */ /* 0x020fe400000000ff */
[----:B---3--:R-:W-:-:S07]  /*58d0*/  F2FP.F16.F32.PACK_AB R10, R56, R57 ;  /* 0x00000039380a723e */ /* 0x008fce00000000ff */
[C---:B----4-:R-:W-:Y:S08]  /*58e0*/  HMMA.16816.F32 R72, R8.reuse, R12, R72 ;  /* 0x0000000c0848723c */ /* 0x050ff00000001848 */
[C---:B------:R-:W-:Y:S01]  /*58f0*/  HMMA.16816.F32 R76, R8.reuse, R14, R76 ;  /* 0x0000000e084c723c */ /* 0x040fe2000000184c */
[----:B------:R-:W1:Y:S07]  /*5900*/  LDSM.16.MT88.4 R12, [R118+0xbc00] ;  /* 0x00bc0000760c783b */ /* 0x000e6e0000004200 */
[C---:B--2---:R-:W-:Y:S08]  /*5910*/  HMMA.16816.F32 R112, R8.reuse, R16, R112 ;  /* 0x000000100870723c */ /* 0x044ff00000001870 */
[C---:B------:R-:W-:Y:S01]  /*5920*/  HMMA.16816.F32 R68, R8.reuse, R18, R68 ;  /* 0x000000120844723c */ /* 0x040fe20000001844 */
[----:B------:R-:W2:Y:S07]  /*5930*/  LDSM.16.MT88.4 R16, [R169+0xbc00] ;  /* 0x00bc0000a910783b */ /* 0x000eae0000004200 */
[C---:B-1----:R-:W-:Y:S08]  /*5940*/  HMMA.16816.F32 R88, R8.reuse, R12, R88 ;  /* 0x0000000c0858723c */ /* 0x042ff00000001858 */
        /* <DEDUP_REMOVED lines=9> */
[----:B------:R-:W-:Y:S01]  /*59e0*/  HMMA.16816.F32 R100, R8, R18, R100 ;  /* 0x000000120864723c */ /* 0x000fe20000001864 */
[--C-:B------:R-:W-:Y:S01]  /*59f0*/  FFMA.FTZ R9, R130, UR6, -R131.reuse ;  /* 0x0000000682097c23 */ /* 0x100fe20008010883 */
[--C-:B------:R-:W-:Y:S01]  /*5a00*/  FFMA.FTZ R130, R138, UR6, -R131.reuse ;  /* 0x000000068a827c23 */ /* 0x100fe20008010883 */
[----:B------:R-:W-:Y:S01]  /*5a10*/  FFMA.FTZ R8, R140, UR6, -R131 ;  /* 0x000000068c087c23 */ /* 0x000fe20008010883 */
[----:B------:R-:W2:Y:S01]  /*5a20*/  LDSM.16.MT88.4 R16, [R169+0xa000] ;  /* 0x00a00000a910783b */ /* 0x000ea20000004200 */
[--C-:B------:R-:W-:Y:S01]  /*5a30*/  FFMA.FTZ R140, R143, UR6, -R52.reuse ;  /* 0x000000068f8c7c23 */ /* 0x100fe20008010834 */
[----:B------:R-:W-:Y:S01]  /*5a40*/  FFMA.FTZ R138, R139, UR6, -R52 ;  /* 0x000000068b8a7c23 */ /* 0x000fe20008010834 */
[----:B------:R-:W3:Y:S04]  /*5a50*/  MUFU.EX2 R134, R9 ;  /* 0x0000000900867308 */ /* 0x000ee80000000800 */
[----:B------:R-:W-:Y:S04]  /*5a60*/  MUFU.EX2 R130, R130 ;  /* 0x0000008200827308 */ /* 0x000fe80000000800 */
[----:B------:R-:W4:Y:S04]  /*5a70*/  MUFU.EX2 R143, R8 ;  /* 0x00000008008f7308 */ /* 0x000f280000000800 */
[----:B------:R-:W-:Y:S01]  /*5a80*/  MUFU.EX2 R140, R140 ;  /* 0x0000008c008c7308 */ /* 0x000fe20000000800 */
[----:B---3--:R-:W-:-:S03]  /*5a90*/  F2FP.F16.F32.PACK_AB R9, R145, R134 ;  /* 0x000000869109723e */ /* 0x008fc600000000ff */
[----:B------:R-:W3:Y:S04]  /*5aa0*/  MUFU.EX2 R139, R20 ;  /* 0x00000014008b7308 */ /* 0x000ee80000000800 */
[----:B------:R-:W5:Y:S01]  /*5ab0*/  MUFU.EX2 R138, R138 ;  /* 0x0000008a008a7308 */ /* 0x000f620000000800 */
[----:B----4-:R-:W-:Y:S02]  /*5ac0*/  F2FP.F16.F32.PACK_AB R11, R143, R130 ;  /* 0x000000828f0b723e */ /* 0x010fe400000000ff */
[----:B---3--:R-:W-:Y:S01]  /*5ad0*/  F2FP.F16.F32.PACK_AB R8, R139, R140 ;  /* 0x0000008c8b08723e */ /* 0x008fe200000000ff */
[----:B------:R-:W-:Y:S01]  /*5ae0*/  LDSM.16.MT88.4 R20, [R169+0xa400] ;  /* 0x00a40000a914783b */ /* 0x000fe20000004200 */
[----:B-----5:R-:W-:-:S07]  /*5af0*/  F2FP.F16.F32.PACK_AB R10, R137, R138 ;  /* 0x0000008a890a723e */ /* 0x020fce00000000ff */
        /* <DEDUP_REMOVED lines=19> */
[----:B------:R-:W2:Y:S01]  /*5c30*/  LDSM.16.MT88.4 R16, [R118+0xa400] ;  /* 0x00a400007610783b */ /* 0x000ea20000004200 */
[----:B------:R-:W-:Y:S01]  /*5c40*/  FFMA.FTZ R9, R66, UR6, -R131 ;  /* 0x0000000642097c23 */ /* 0x000fe20008010883 */
[----:B------:R-:W-:Y:S01]  /*5c50*/  FFMA.FTZ R8, R65, UR6, -R52 ;  /* 0x0000000641087c23 */ /* 0x000fe20008010834 */
[----:B------:R3:W-:Y:S04]  /*5c60*/  MUFU.EX2 R66, R10 ;  /* 0x0000000a00427308 */ /* 0x0007e80000000800 */
[----:B------:R-:W4:Y:S04]  /*5c70*/  MUFU.EX2 R125, R9 ;  /* 0x00000009007d7308 */ /* 0x000f280000000800 */
[----:B------:R-:W-:Y:S04]  /*5c80*/  MUFU.EX2 R62, R62 ;  /* 0x0000003e003e7308 */ /* 0x000fe80000000800 */
[----:B------:R-:W5:Y:S01]  /*5c90*/  MUFU.EX2 R65, R129 ;  /* 0x0000008100417308 */ /* 0x000f620000000800 */
[----:B---3--:R-:W-:-:S03]  /*5ca0*/  F2FP.F16.F32.PACK_AB R10, R63, R142 ;  /* 0x0000008e3f0a723e */ /* 0x008fc600000000ff */
[----:B------:R-:W3:Y:S01]  /*5cb0*/  MUFU.EX2 R67, R8 ;  /* 0x0000000800437308 */ /* 0x000ee20000000800 */
[----:B----4-:R-:W-:Y:S02]  /*5cc0*/  F2FP.F16.F32.PACK_AB R9, R125, R66 ;  /* 0x000000427d09723e */ /* 0x010fe400000000ff */
[----:B-----5:R-:W-:Y:S01]  /*5cd0*/  F2FP.F16.F32.PACK_AB R11, R65, R62 ;  /* 0x0000003e410b723e */ /* 0x020fe200000000ff */
[----:B------:R-:W-:Y:S02]  /*5ce0*/  FFMA.FTZ R129, R120, UR6, -R131 ;  /* 0x0000000678817c23 */ /* 0x000fe40008010883 */
[----:B------:R-:W-:Y:S01]  /*5cf0*/  MUFU.EX2 R120, R141 ;  /* 0x0000008d00787308 */ /* 0x000fe20000000800 */
[----:B---3--:R-:W-:-:S07]  /*5d00*/  F2FP.F16.F32.PACK_AB R8, R144, R67 ;  /* 0x000000439008723e */ /* 0x008fce00000000ff */
[C---:B-1----:R-:W-:Y:S08]  /*5d10*/  HMMA.16816.F32 R80, R8.reuse, R12, R80 ;  /* 0x0000000c0850723c */ /* 0x042ff00000001850 */
[C---:B------:R-:W-:Y:S01]  /*5d20*/  HMMA.16816.F32 R84, R8.reuse, R14, R84 ;  /* 0x0000000e0854723c */ /* 0x040fe20000001854 */
[----:B------:R-:W1:Y:S07]  /*5d30*/  LDSM.16.MT88.4 R12, [R118+0xe400] ;  /* 0x00e40000760c783b */ /* 0x000e6e0000004200 */
[C---:B--2---:R-:W-:Y:S08]  /*5d40*/  HMMA.16816.F32 R72, R8.reuse, R16, R72 ;  /* 0x000000100848723c */ /* 0x044ff00000001848 */
[C---:B------:R-:W-:Y:S01]  /*5d50*/  HMMA.16816.F32 R76, R8.reuse, R18, R76 ;  /* 0x00000012084c723c */ /* 0x040fe2000000184c */
[----:B------:R-:W2:Y:S07]  /*5d60*/  LDSM.16.MT88.4 R16, [R169+0xe400] ;  /* 0x00e40000a910783b */ /* 0x000eae0000004200 */
[C---:B------:R-:W-:Y:S08]  /*5d70*/  HMMA.16816.F32 R112, R8.reuse, R20, R112 ;  /* 0x000000140870723c */ /* 0x040ff00000001870 */
[C---:B------:R-:W-:Y:S01]  /*5d80*/  HMMA.16816.F32 R68, R8.reuse, R22, R68 ;  /* 0x000000160844723c */ /* 0x040fe20000001844 */
[----:B------:R-:W3:Y:S07]  /*5d90*/  LDSM.16.MT88.4 R20, [R118+0xc400] ;  /* 0x00c400007614783b */ /* 0x000eee0000004200 */
[C---:B-1----:R-:W-:Y:S08]  /*5da0*/  HMMA.16816.F32 R104, R8.reuse, R12, R104 ;  /* 0x0000000c0868723c */ /* 0x042ff00000001868 */
[C---:B------:R-:W-:Y:S01]  /*5db0*/  HMMA.16816.F32 R108, R8.reuse, R14, R108 ;  /* 0x0000000e086c723c */ /* 0x040fe2000000186c */
[----:B------:R-:W1:Y:S07]  /*5dc0*/  LDSM.16.MT88.4 R12, [R169+0xa800] ;  /* 0x00a80000a90c783b */ /* 0x000e6e0000004200 */
[----:B--2---:R-:W-:Y:S01]  /*5dd0*/  HMMA.16816.F32 R96, R8, R16, R96 ;  /* 0x000000100860723c */ /* 0x004fe20000001860 */
[----:B------:R-:W-:Y:S01]  /*5de0*/  FADD.FTZ R17, R25, R126 ;  /* 0x0000007e19117221 */ /* 0x000fe20000010000 */
[----:B------:R-:W-:-:S02]  /*5df0*/  FADD.FTZ R16, R24, R135 ;  /* 0x0000008718107221 */ /* 0x000fc40000010000 */
[----:B------:R-:W2:Y:S02]  /*5e00*/  LDSM.16.MT88.4 R24, [R118+0xa800] ;  /* 0x00a800007618783b */ /* 0x000ea40000004200 */
[----:B------:R-:W-:Y:S02]  /*5e10*/  FADD.FTZ R16, R53, R16 ;  /* 0x0000001035107221 */ /* 0x000fe40000010000 */
[C---:B------:R-:W-:Y:S01]  /*5e20*/  HMMA.16816.F32 R100, R8.reuse, R18, R100 ;  /* 0x000000120864723c */ /* 0x040fe20000001864 */
[----:B------:R-:W-:Y:S01]  /*5e30*/  FFMA.FTZ R18, R49, UR6, -R52 ;  /* 0x0000000631127c23 */ /* 0x000fe20008010834 */
[----:B------:R-:W-:Y:S01]  /*5e40*/  FADD.FTZ R41, R41, R16 ;  /* 0x0000001029297221 */ /* 0x000fe20000010000 */
[----:B------:R-:W4:Y:S05]  /*5e50*/  MUFU.EX2 R49, R129 ;  /* 0x0000008100317308 */ /* 0x000f2a0000000800 */
[C---:B---3--:R-:W-:Y:S08]  /*5e60*/  HMMA.16816.F32 R88, R8.reuse, R20, R88 ;  /* 0x000000140858723c */ /* 0x048ff00000001858 */
[----:B------:R-:W-:Y:S01]  /*5e70*/  HMMA.16816.F32 R92, R8, R22, R92 ;  /* 0x00000016085c723c */ /* 0x000fe2000000185c */
[--C-:B------:R-:W-:Y:S01]  /*5e80*/  FFMA.FTZ R11, R48, UR6, -R52.reuse ;  /* 0x00000006300b7c23 */ /* 0x100fe20008010834 */
[--C-:B------:R-:W-:Y:S01]  /*5e90*/  FFMA.FTZ R9, R47, UR6, -R52.reuse ;  /* 0x000000062f097c23 */ /* 0x100fe20008010834 */
[--C-:B------:R-:W-:Y:S01]  /*5ea0*/  FFMA.FTZ R10, R46, UR6, -R52.reuse ;  /* 0x000000062e0a7c23 */ /* 0x100fe20008010834 */
[----:B------:R-:W-:Y:S01]  /*5eb0*/  FADD.FTZ R8, R50, R17 ;  /* 0x0000001132087221 */ /* 0x000fe20000010000 */
[----:B------:R-:W-:Y:S01]  /*5ec0*/  FFMA.FTZ R50, R45, UR6, -R52 ;  /* 0x000000062d327c23 */ /* 0x000fe20008010834 */
[----:B------:R3:W-:Y:S01]  /*5ed0*/  MUFU.EX2 R48, R18 ;  /* 0x0000001200307308 */ /* 0x0007e20000000800 */
[----:B------:R-:W-:Y:S01]  /*5ee0*/  LDSM.16.MT88.4 R20, [R169+0xc800] ;  /* 0x00c80000a914783b */ /* 0x000fe20000004200 */
[----:B------:R-:W-:-:S02]  /*5ef0*/  FADD.FTZ R51, R51, R8 ;  /* 0x0000000833337221 */ /* 0x000fc40000010000 */
[----:B------:R4:W5:Y:S02]  /*5f00*/  MUFU.EX2 R47, R11 ;  /* 0x0000000b002f7308 */ /* 0x0009640000000800 */
[----:B------:R-:W-:Y:S02]  /*5f10*/  FADD.FTZ R40, R40, R51 ;  /* 0x0000003328287221 */ /* 0x000fe40000010000 */
[----:B------:R1:W-:Y:S04]  /*5f20*/  MUFU.EX2 R46, R9 ;  /* 0x00000009002e7308 */ /* 0x0003e80000000800 */
[----:B------:R-:W2:Y:S01]  /*5f30*/  MUFU.EX2 R45, R10 ;  /* 0x0000000a002d7308 */ /* 0x000ea20000000800 */
[----:B---3--:R-:W3:Y:S01]  /*5f40*/  LDSM.16.MT88.4 R16, [R169+0xe800] ;  /* 0x00e80000a910783b */ /* 0x008ee20000004200 */
[----:B----4-:R-:W-:-:S02]  /*5f50*/  F2FP.F16.F32.PACK_AB R11, R49, R120 ;  /* 0x00000078310b723e */ /* 0x010fc400000000ff */
[----:B-----5:R-:W-:Y:S02]  /*5f60*/  F2FP.F16.F32.PACK_AB R8, R47, R48 ;  /* 0x000000302f08723e */ /* 0x020fe400000000ff */
[----:B-1----:R-:W-:Y:S02]  /*5f70*/  F2FP.F16.F32.PACK_AB R9, R121, R64 ;  /* 0x000000407909723e */ /* 0x002fe400000000ff */
[----:B--2---:R-:W-:-:S07]  /*5f80*/  F2FP.F16.F32.PACK_AB R10, R45, R46 ;  /* 0x0000002e2d0a723e */ /* 0x004fce00000000ff */
[C---:B------:R-:W-:Y:S08]  /*5f90*/  HMMA.16816.F32 R112, R8.reuse, R12, R112 ;  /* 0x0000000c0870723c */ /* 0x040ff00000001870 */
[C---:B------:R-:W-:Y:S01]  /*5fa0*/  HMMA.16816.F32 R68, R8.reuse, R14, R68 ;  /* 0x0000000e0844723c */ /* 0x040fe20000001844 */
[----:B------:R-:W1:Y:S07]  /*5fb0*/  LDSM.16.MT88.4 R12, [R118+0xc800] ;  /* 0x00c80000760c783b */ /* 0x000e6e0000004200 */
[C---:B------:R-:W-:Y:S08]  /*5fc0*/  HMMA.16816.F32 R72, R8.reuse, R24, R72 ;  /* 0x000000180848723c */ /* 0x040ff00000001848 */
[C---:B------:R-:W-:Y:S01]  /*5fd0*/  HMMA.16816.F32 R76, R8.reuse, R26, R76 ;  /* 0x0000001a084c723c */ /* 0x040fe2000000184c */
[----:B------:R-:W2:Y:S07]  /*5fe0*/  LDSM.16.MT88.4 R24, [R118+0xe800] ;  /* 0x00e800007618783b */ /* 0x000eae0000004200 */
[C---:B---3--:R-:W-:Y:S01]  /*5ff0*/  HMMA.16816.F32 R96, R8.reuse, R16, R96 ;  /* 0x000000100860723c */ /* 0x048fe20000001860 */
[----:B------:R-:W-:Y:S01]  /*6000*/  FADD.FTZ R16, R38, R41 ;  /* 0x0000002926107221 */ /* 0x000fe20000010000 */
[----:B------:R-:W-:Y:S01]  /*6010*/  FADD.FTZ R17, R39, R40 ;  /* 0x0000002827117221 */ /* 0x000fe20000010000 */
[----:B------:R-:W-:Y:S02]  /*6020*/  MUFU.EX2 R41, R50 ;  /* 0x0000003200297308 */ /* 0x000fe40000000800 */
[----:B------:R-:W-:Y:S01]  /*6030*/  FADD.FTZ R37, R37, R16 ;  /* 0x0000001025257221 */ /* 0x000fe20000010000 */
[----:B------:R-:W-:Y:S01]  /*6040*/  FADD.FTZ R34, R34, R17 ;  /* 0x0000001122227221 */ /* 0x000fe20000010000 */
[----:B------:R-:W3:Y:S01]  /*6050*/  MUFU.EX2 R38, R44 ;  /* 0x0000002c00267308 */ /* 0x000ee20000000800 */
[----:B------:R-:W-:Y:S01]  /*6060*/  HMMA.16816.F32 R80, R8, R20, R80 ;  /* 0x000000140850723c */ /* 0x000fe20000001850 */
[----:B------:R-:W-:Y:S01]  /*6070*/  FADD.FTZ R36, R36, R37 ;  /* 0x0000002524247221 */ /* 0x000fe20000010000 */
[----:B------:R-:W-:Y:S01]  /*6080*/  FADD.FTZ R35, R35, R34 ;  /* 0x0000002223237221 */ /* 0x000fe20000010000 */
[----:B------:R-:W4:Y:S02]  /*6090*/  MUFU.EX2 R39, R43 ;  /* 0x0000002b00277308 */ /* 0x000f240000000800 */
[----:B------:R-:W-:Y:S01]  /*60a0*/  FADD.FTZ R33, R33, R36 ;  /* 0x0000002421217221 */ /* 0x000fe20000010000 */
[----:B------:R-:W-:-:S02]  /*60b0*/  FADD.FTZ R32, R32, R35 ;  /* 0x0000002320207221 */ /* 0x000fc40000010000 */
[C---:B------:R-:W-:Y:S01]  /*60c0*/  HMMA.16816.F32 R84, R8.reuse, R22, R84 ;  /* 0x000000160854723c */ /* 0x040fe20000001854 */
[----:B------:R-:W-:Y:S01]  /*60d0*/  FADD.FTZ R30, R30, R33 ;  /* 0x000000211e1e7221 */ /* 0x000fe20000010000 */
[----:B------:R-:W5:Y:S01]  /*60e0*/  LDSM.16.MT88.4 R20, [R118+0xac00] ;  /* 0x00ac00007614783b */ /* 0x000f620000004200 */
[----:B------:R-:W-:Y:S02]  /*60f0*/  FADD.FTZ R29, R29, R32 ;  /* 0x000000201d1d7221 */ /* 0x000fe40000010000 */
[----:B------:R-:W-:Y:S02]  /*6100*/  FADD.FTZ R31, R31, R30 ;  /* 0x0000001e1f1f7221 */ /* 0x000fe40000010000 */
[----:B------:R-:W-:Y:S01]  /*6110*/  FADD.FTZ R4, R4, R29 ;  /* 0x0000001d04047221 */ /* 0x000fe20000010000 */
[----:B-1----:R-:W-:Y:S01]  /*6120*/  HMMA.16816.F32 R88, R8, R12, R88 ;  /* 0x0000000c0858723c */ /* 0x002fe20000001858 */
[----:B------:R-:W-:Y:S02]  /*6130*/  FADD.FTZ R28, R28, R31 ;  /* 0x0000001f1c1c7221 */ /* 0x000fe40000010000 */
[----:B------:R-:W-:-:S02]  /*6140*/  FADD.FTZ R59, R59, R4 ;  /* 0x000000043b3b7221 */ /* 0x000fc40000010000 */
[----:B------:R-:W-:Y:S02]  /*6150*/  FADD.FTZ R61, R61, R28 ;  /* 0x0000001c3d3d7221 */ /* 0x000fe40000010000 */
[----:B------:R-:W-:Y:S01]  /*6160*/  FADD.FTZ R58, R58, R59 ;  /* 0x0000003b3a3a7221 */ /* 0x000fe20000010000 */
[----:B------:R-:W-:Y:S01]  /*6170*/  HMMA.16816.F32 R92, R8, R14, R92 ;  /* 0x0000000e085c723c */ /* 0x000fe2000000185c */
[----:B------:R-:W1:Y:S01]  /*6180*/  LDSM.16.MT88.4 R12, [R169+0xac00] ;  /* 0x00ac0000a90c783b */ /* 0x000e620000004200 */
[----:B------:R-:W-:-:S06]  /*6190*/  FADD.FTZ R60, R60, R61 ;  /* 0x0000003d3c3c7221 */ /* 0x000fcc0000010000 */
[C---:B------:R-:W-:Y:S01]  /*61a0*/  HMMA.16816.F32 R100, R8.reuse, R18, R100 ;  /* 0x000000120864723c */ /* 0x040fe20000001864 */
[----:B------:R-:W1:Y:S07]  /*61b0*/  LDSM.16.MT88.4 R16, [R169+0xcc00] ;  /* 0x00cc0000a910783b */ /* 0x000e6e0000004200 */
[----:B--2---:R-:W-:Y:S01]  /*61c0*/  HMMA.16816.F32 R104, R8, R24, R104 ;  /* 0x000000180868723c */ /* 0x004fe20000001868 */
[----:B------:R-:W-:-:S04]  /*61d0*/  FADD.FTZ R25, R55, R58 ;  /* 0x0000003a37197221 */ /* 0x000fc80000010000 */
[----:B------:R-:W-:-:S03]  /*61e0*/  FADD.FTZ R25, R54, R25 ;  /* 0x0000001936197221 */ /* 0x000fc60000010000 */
[----:B------:R-:W-:Y:S01]  /*61f0*/  HMMA.16816.F32 R108, R8, R26, R108 ;  /* 0x0000001a086c723c */ /* 0x000fe2000000186c */
[----:B------:R-:W-:Y:S01]  /*6200*/  F2FP.F16.F32.PACK_AB R9, R122, R123 ;  /* 0x0000007b7a09723e */ /* 0x000fe200000000ff */
[----:B------:R-:W-:Y:S01]  /*6210*/  FADD.FTZ R27, R57, R60 ;  /* 0x0000003c391b7221 */ /* 0x000fe20000010000 */
[----:B------:R-:W-:Y:S01]  /*6220*/  F2FP.F16.F32.PACK_AB R11, R124, R127 ;  /* 0x0000007f7c0b723e */ /* 0x000fe200000000ff */
[----:B------:R-:W-:Y:S01]  /*6230*/  FADD.FTZ R134, R134, R25 ;  /* 0x0000001986867221 */ /* 0x000fe20000010000 */
[----:B---3--:R-:W-:Y:S01]  /*6240*/  F2FP.F16.F32.PACK_AB R8, R38, R41 ;  /* 0x000000292608723e */ /* 0x008fe200000000ff */
[----:B------:R-:W-:Y:S01]  /*6250*/  FADD.FTZ R27, R56, R27 ;  /* 0x0000001b381b7221 */ /* 0x000fe20000010000 */
[----:B----4-:R-:W-:Y:S01]  /*6260*/  F2FP.F16.F32.PACK_AB R10, R42, R39 ;  /* 0x000000272a0a723e */ /* 0x010fe200000000ff */
[----:B------:R-:W-:Y:S02]  /*6270*/  FADD.FTZ R145, R145, R134 ;  /* 0x0000008691917221 */ /* 0x000fe40000010000 */
[----:B------:R-:W-:-:S02]  /*6280*/  FADD.FTZ R140, R140, R27 ;  /* 0x0000001b8c8c7221 */ /* 0x000fc40000010000 */
[----:B------:R-:W-:Y:S02]  /*6290*/  FADD.FTZ R130, R130, R145 ;  /* 0x0000009182827221 */ /* 0x000fe40000010000 */
[----:B------:R-:W-:Y:S01]  /*62a0*/  FADD.FTZ R139, R139, R140 ;  /* 0x0000008c8b8b7221 */ /* 0x000fe20000010000 */
[C---:B-----5:R-:W-:Y:S01]  /*62b0*/  HMMA.16816.F32 R72, R8.reuse, R20, R72 ;  /* 0x000000140848723c */ /* 0x060fe20000001848 */
[----:B------:R-:W-:Y:S02]  /*62c0*/  FADD.FTZ R143, R143, R130 ;  /* 0x000000828f8f7221 */ /* 0x000fe40000010000 */
[----:B------:R-:W-:Y:S02]  /*62d0*/  FADD.FTZ R4, R138, R139 ;  /* 0x0000008b8a047221 */ /* 0x000fe40000010000 */
[----:B------:R-:W-:Y:S02]  /*62e0*/  FADD.FTZ R66, R66, R143 ;  /* 0x0000008f42427221 */ /* 0x000fe40000010000 */
[----:B------:R-:W-:Y:S01]  /*62f0*/  FADD.FTZ R4, R137, R4 ;  /* 0x0000000489047221 */ /* 0x000fe20000010000 */
[----:B-1----:R-:W-:Y:S01]  /*6300*/  HMMA.16816.F32 R112, R8, R12, R112 ;  /* 0x0000000c0870723c */ /* 0x002fe20000001870 */
[----:B------:R-:W-:-:S04]  /*6310*/  FADD.FTZ R125, R125, R66 ;  /* 0x000000427d7d7221 */ /* 0x000fc80000010000 */
[----:B------:R-:W-:-:S03]  /*6320*/  FADD.FTZ R62, R62, R125 ;  /* 0x0000007d3e3e7221 */ /* 0x000fc60000010000 */
[----:B------:R-:W-:Y:S01]  /*6330*/  HMMA.16816.F32 R68, R8, R14, R68 ;  /* 0x0000000e0844723c */ /* 0x000fe20000001844 */
[----:B------:R-:W1:Y:S01]  /*6340*/  LDSM.16.MT88.4 R12, [R118+0xcc00] ;  /* 0x00cc0000760c783b */ /* 0x000e620000004200 */
[----:B------:R-:W-:-:S04]  /*6350*/  FADD.FTZ R65, R65, R62 ;  /* 0x0000003e41417221 */ /* 0x000fc80000010000 */
[----:B------:R-:W-:Y:S02]  /*6360*/  FADD.FTZ R64, R64, R65 ;  /* 0x0000004140407221 */ /* 0x000fe40000010000 */
[----:B------:R-:W-:Y:S01]  /*6370*/  HMMA.16816.F32 R76, R8, R22, R76 ;  /* 0x00000016084c723c */ /* 0x000fe2000000184c */
[----:B------:R-:W2:Y:S01]  /*6380*/  LDSM.16.MT88.4 R20, [R169+0xec00] ;  /* 0x00ec0000a914783b */ /* 0x000ea20000004200 */
[----:B------:R-:W-:-:S06]  /*6390*/  FADD.FTZ R121, R121, R64 ;  /* 0x0000004079797221 */ /* 0x000fcc0000010000 */
[C---:B------:R-:W-:Y:S08]  /*63a0*/  HMMA.16816.F32 R80, R8.reuse, R16, R80 ;  /* 0x000000100850723c */ /* 0x040ff00000001850 */
[C---:B------:R-:W-:Y:S01]  /*63b0*/  HMMA.16816.F32 R84, R8.reuse, R18, R84 ;  /* 0x000000120854723c */ /* 0x040fe20000001854 */
[----:B------:R-:W3:Y:S07]  /*63c0*/  LDSM.16.MT88.4 R16, [R118+0xec00] ;  /* 0x00ec00007610783b */ /* 0x000eee0000004200 */
[----:B-1----:R-:W-:Y:S01]  /*63d0*/  HMMA.16816.F32 R88, R8, R12, R88 ;  /* 0x0000000c0858723c */ /* 0x002fe20000001858 */
[----:B------:R-:W-:Y:S01]  /*63e0*/  FADD.FTZ R13, R67, R4 ;  /* 0x00000004430d7221 */ /* 0x000fe20000010000 */
[----:B------:R-:W-:-:S03]  /*63f0*/  FADD.FTZ R4, R120, R121 ;  /* 0x0000007978047221 */ /* 0x000fc60000010000 */
[----:B------:R-:W-:Y:S01]  /*6400*/  FADD.FTZ R13, R144, R13 ;  /* 0x0000000d900d7221 */ /* 0x000fe20000010000 */
[----:B------:R-:W-:Y:S02]  /*6410*/  FADD.FTZ R4, R49, R4 ;  /* 0x0000000431047221 */ /* 0x000fe40000010000 */
[----:B------:R-:W-:Y:S01]  /*6420*/  HMMA.16816.F32 R92, R8, R14, R92 ;  /* 0x0000000e085c723c */ /* 0x000fe2000000185c */
[----:B------:R-:W-:Y:S01]  /*6430*/  FADD.FTZ R142, R142, R13 ;  /* 0x0000000d8e8e7221 */ /* 0x000fe20000010000 */
[----:B------:R-:W-:-:S03]  /*6440*/  FADD.FTZ R123, R123, R4 ;  /* 0x000000047b7b7221 */ /* 0x000fc60000010000 */
[----:B------:R-:W-:Y:S01]  /*6450*/  FADD.FTZ R63, R63, R142 ;  /* 0x0000008e3f3f7221 */ /* 0x000fe20000010000 */
[----:B------:R-:W-:Y:S02]  /*6460*/  FADD.FTZ R122, R122, R123 ;  /* 0x0000007b7a7a7221 */ /* 0x000fe40000010000 */
[----:B--2---:R-:W-:Y:S01]  /*6470*/  HMMA.16816.F32 R96, R8, R20, R96 ;  /* 0x000000140860723c */ /* 0x004fe20000001860 */
[----:B------:R-:W-:Y:S01]  /*6480*/  FADD.FTZ R48, R48, R63 ;  /* 0x0000003f30307221 */ /* 0x000fe20000010000 */
[----:B------:R-:W-:-:S03]  /*6490*/  FADD.FTZ R127, R127, R122 ;  /* 0x0000007a7f7f7221 */ /* 0x000fc60000010000 */
[----:B------:R-:W-:Y:S01]  /*64a0*/  FADD.FTZ R47, R47, R48 ;  /* 0x000000302f2f7221 */ /* 0x000fe20000010000 */
[----:B------:R-:W-:Y:S02]  /*64b0*/  FADD.FTZ R194, R124, R127 ;  /* 0x0000007f7cc27221 */ /* 0x000fe40000010000 */
[----:B------:R-:W-:Y:S01]  /*64c0*/  HMMA.16816.F32 R100, R8, R22, R100 ;  /* 0x000000160864723c */ /* 0x000fe20000001864 */
[----:B------:R-:W-:-:S04]  /*64d0*/  FADD.FTZ R12, R46, R47 ;  /* 0x0000002f2e0c7221 */ /* 0x000fc80000010000 */
[----:B------:R-:W-:-:S03]  /*64e0*/  FADD.FTZ R12, R45, R12 ;  /* 0x0000000c2d0c7221 */ /* 0x000fc60000010000 */
[----:B---3--:R-:W-:Y:S01]  /*64f0*/  HMMA.16816.F32 R104, R8, R16, R104 ;  /* 0x000000100868723c */ /* 0x008fe20000001868 */
[----:B------:R-:W-:-:S04]  /*6500*/  FADD.FTZ R41, R41, R12 ;  /* 0x0000000c29297221 */ /* 0x000fc80000010000 */
[----:B------:R-:W-:-:S03]  /*6510*/  FADD.FTZ R38, R38, R41 ;  /* 0x0000002926267221 */ /* 0x000fc60000010000 */
[----:B------:R-:W-:Y:S01]  /*6520*/  HMMA.16816.F32 R108, R8, R18, R108 ;  /* 0x00000012086c723c */ /* 0x000fe2000000186c */
[----:B------:R-:W-:-:S04]  /*6530*/  FADD.FTZ R39, R39, R38 ;  /* 0x0000002627277221 */ /* 0x000fc80000010000 */
[----:B------:R-:W-:Y:S01]  /*6540*/  FADD.FTZ R193, R42, R39 ;  /* 0x000000272ac17221 */ /* 0x000fe20000010000 */
[----:B------:R-:W-:-:S14]  /*6550*/  @!P0 BRA `(.L_x_475) ;  /* 0x0000004000d08947 */ /* 0x000fdc0003800000 */
[----:B------:R-:W-:-:S04]  /*6560*/  DEPBAR.LE SB0, 0x0 ;  /* 0x000080000000791a */ /* 0x000fc80000000000 */
[----:B------:R-:W-:Y:S06]  /*6570*/  BAR.SYNC.DEFER_BLOCKING 0x0 ;  /* 0x0000000000007b1d */ /* 0x000fec0000010000 */
[----:B------:R-:W-:Y:S05]  /*6580*/  BRA.U !UP1, `(.L_x_476) ;  /* 0x0000000109f07547 */ /* 0x000fea000b800000 */
[----:B------:R-:W1:Y:S01]  /*6590*/  LDC R8, c[0x0][0x4f0] ;  /* 0x00013c00ff087b82 */ /* 0x000e620000000800 */
[----:B------:R-:W-:Y:S01]  /*65a0*/  IADD3 R9, PT, PT, R132, -0x100, RZ ;  /* 0xffffff0084097810 */ /* 0x000fe20007ffe0ff */
[----:B------:R-:W2:Y:S01]  /*65b0*/  LDCU.64 UR4, c[0x0][0x3a8] ;  /* 0x00007500ff0477ac */ /* 0x000ea20008000a00 */
[----:B------:R-:W-:Y:S02]  /*65c0*/  IABS R12, R5 ;  /* 0x00000005000c7213 */ /* 0x000fe40000000000 */
[----:B------:R-:W-:Y:S02]  /*65d0*/  IABS R10, R9 ;  /* 0x00000009000a7213 */ /* 0x000fe40000000000 */
[-C--:B-1----:R-:W-:Y:S02]  /*65e0*/  IABS R4, R8.reuse ;  /* 0x0000000800047213 */ /* 0x082fe40000000000 */
[-C--:B------:R-:W-:Y:S02]  /*65f0*/  LOP3.LUT R9, R9, R8.reuse, RZ, 0x3c, !PT ;  /* 0x0000000809097212 */ /* 0x080fe400078e3cff */
[----:B------:R-:W1:Y:S01]  /*6600*/  I2F.RP R11, R4 ;  /* 0x00000004000b7306 */ /* 0x000e620000209400 */
[----:B------:R-:W-:-:S02]  /*6610*/  LOP3.LUT R5, R5, R8, RZ, 0x3c, !PT ;  /* 0x0000000805057212 */ /* 0x000fc400078e3cff */
[----:B------:R-:W-:Y:S02]  /*6620*/  ISETP.GE.AND P0, PT, R9, RZ, PT ;  /* 0x000000ff0900720c */ /* 0x000fe40003f06270 */
[----:B------:R-:W-:Y:S02]  /*6630*/  ISETP.GE.AND P2, PT, R5, RZ, PT ;  /* 0x000000ff0500720c */ /* 0x000fe40003f46270 */
[----:B------:R-:W-:Y:S01]  /*6640*/  LOP3.LUT R5, RZ, R8, RZ, 0x33, !PT ;  /* 0x00000008ff057212 */ /* 0x000fe200078e33ff */
        /* <DEDUP_REMOVED lines=21> */
[----:B------:R-:W-:-:S09]  /*67a0*/  ISETP.NE.AND P1, PT, R8, RZ, PT ;  /* 0x000000ff0800720c */ /* 0x000fd20003f25270 */
[----:B------:R-:W-:Y:S02]  /*67b0*/  @P4 VIADD R14, R14, 0x1 ;  /* 0x000000010e0e4836 */ /* 0x000fe40000000000 */
[----:B------:R-:W-:Y:S02]  /*67c0*/  @P5 IADD3 R15, PT, PT, R15, 0x1, RZ ;  /* 0x000000010f0f5810 */ /* 0x000fe40007ffe0ff */
[----:B------:R-:W-:Y:S02]  /*67d0*/  @!P0 IMAD.MOV R14, RZ, RZ, -R14 ;  /* 0x000000ffff0e8224 */ /* 0x000fe400078e0a0e */
[----:B------:R-:W-:-:S03]  /*67e0*/  @!P2 IADD3 R15, PT, PT, -R15, RZ, RZ ;  /* 0x000000ff0f0fa210 */ /* 0x000fc60007ffe1ff */
        /* <DEDUP_REMOVED lines=20> */
[----:B------:R-:W-:Y:S01]  /*6930*/  LEA.HI.X R179, R8, R179, R5, 0x1, P0 ;  /* 0x000000b308b37211 */ /* 0x000fe200000f0c05 */
[----:B------:R-:W-:Y:S06]  /*6940*/  BRA `(.L_x_477) ;  /* 0x00000000001c7947 */ /* 0x000fec0003800000 */
.L_x_476:
[----:B------:R-:W-:Y:S01]  /*6950*/  UMOV UR4, URZ ;  /* 0x000000ff00047c82 */ /* 0x000fe20008000000 */
[----:B------:R-:W-:Y:S01]  /*6960*/  IMAD.SHL.U32 R4, R6, 0x80, RZ ;  /* 0x0000008006047824 */ /* 0x000fe200078e00ff */
[----:B------:R-:W-:-:S05]  /*6970*/  IADD3 R5, P0, PT, RZ, -UR4, RZ ;  /* 0x80000004ff057c10 */ /* 0x000fca000ff1e0ff */
[----:B------:R-:W-:-:S05]  /*6980*/  IMAD.X R4, RZ, RZ, ~R4, P0 ;  /* 0x000000ffff047224 */ /* 0x000fca00000e0e04 */
[----:B------:R-:W-:-:S04]  /*6990*/  SHF.R.S64 R5, R5, 0x1f, R4 ;  /* 0x0000001f05057819 */ /* 0x000fc80000001004 */
[----:B------:R-:W-:-:S04]  /*69a0*/  IADD3 R178, P0, PT, R5, R178, RZ ;  /* 0x000000b205b27210 */ /* 0x000fc80007f1e0ff */
[----:B------:R-:W-:-:S09]  /*69b0*/  LEA.HI.X.SX32 R179, R4, R179, 0x1, P0 ;  /* 0x000000b304b37211 */ /* 0x000fd200000f0eff */
.L_x_477:
[----:B------:R-:W1:Y:S01]  /*69c0*/  LDCU UR4, c[0x0][0x440] ;  /* 0x00008800ff0477ac */ /* 0x000e620008000800 */
[C---:B------:R-:W-:Y:S01]  /*69d0*/  IMAD.SHL.U32 R5, R6.reuse, 0x40, RZ ;  /* 0x0000004006057824 */ /* 0x040fe200078e00ff */
[----:B------:R-:W-:-:S04]  /*69e0*/  SHF.L.U64.HI R6, R6, 0x6, R7 ;  /* 0x0000000606067819 */ /* 0x000fc80000010207 */
        /* <DEDUP_REMOVED lines=14> */
[----:B------:R-:W-:Y:S04]  /*6ad0*/  @!P4 LDGSTS.E.BYPASS.LTC128B.128 [R185+0x9000], desc[UR16][R178.64] ;  /* 0x09000000b2b9cfae */ /* 0x000fe8000b981a10 */
[----:B------:R-:W-:Y:S04]  /*6ae0*/  @P4 STS.128 [R185+0x9000], RZ ;  /* 0x009000ffb9004388 */ /* 0x000fe80000000c00 */
[----:B------:R-:W-:Y:S01]  /*6af0*/  @!PT LDS RZ, [RZ] ;  /* 0x00000000fffff984 */ /* 0x000fe20000000800 */
[----:B------:R-:W-:Y:S01]  /*6b00*/  @!PT LDS RZ, [RZ] ;  /* 0x00000000fffff984 */ /* 0x000fe20000000800 */
[----:B------:R-:W-:Y:S01]  /*6b10*/  @!PT LDS RZ, [RZ] ;  /* 0x00000000fffff984 */ /* 0x000fe20000000800 */
[----:B------:R1:W-:Y:S04]  /*6b20*/  @!P3 LDGSTS.E.BYPASS.LTC128B.128 [R185+0xb000], desc[UR16][R4.64+0x40] ;  /* 0x0b00004004b9bfae */ /* 0x0003e8000b981a10 */
[----:B------:R-:W-:Y:S04]  /*6b30*/  @P3 STS.128 [R185+0xb000], RZ ;  /* 0x00b000ffb9003388 */ /* 0x000fe80000000c00 */
        /* <DEDUP_REMOVED lines=50> */
[----:B------:R-:W-:Y:S04]  /*6e60*/  LDSM.16.M88.4 R20, [R172] ;  /* 0x00000000ac14783b */ /* 0x000fe80000000200 */
[----:B------:R-:W2:Y:S04]  /*6e70*/  LDSM.16.M88.4 R12, [R171+0x3000] ;  /* 0x00300000ab0c783b */ /* 0x000ea80000000200 */
[----:B-1----:R-:W1:Y:S04]  /*6e80*/  LDSM.16.M88.4 R4, [R171+0x3400] ;  /* 0x00340000ab04783b */ /* 0x002e680000000200 */
[----:B------:R-:W3:Y:S04]  /*6e90*/  LDSM.16.M88.4 R52, [R171+0x3c00] ;  /* 0x003c0000ab34783b */ /* 0x000ee80000000200 */
[----:B------:R-:W4:Y:S04]  /*6ea0*/  LDSM.16.M88.4 R44, [R171+0x4000] ;  /* 0x00400000ab2c783b */ /* 0x000f280000000200 */
[----:B------:R-:W-:Y:S04]  /*6eb0*/  LDSM.16.M88.4 R120, [R170] ;  /* 0x00000000aa78783b */ /* 0x000fe80000000200 */
[----:B------:R-:W5:Y:S04]  /*6ec0*/  LDSM.16.M88.4 R32, [R168+0x3000] ;  /* 0x00300000a820783b */ /* 0x000f680000000200 */
[----:B------:R-:W5:Y:S04]  /*6ed0*/  LDSM.16.M88.4 R60, [R171+0x3800] ;  /* 0x00380000ab3c783b */ /* 0x000f680000000200 */
[----:B------:R-:W5:Y:S04]  /*6ee0*/  LDSM.16.M88.4 R24, [R168+0x3400] ;  /* 0x00340000a818783b */ /* 0x000f680000000200 */
[----:B------:R-:W5:Y:S04]  /*6ef0*/  LDSM.16.M88.4 R36, [R171+0x4400] ;  /* 0x00440000ab24783b */ /* 0x000f680000000200 */
[----:B------:R-:W5:Y:S04]  /*6f00*/  LDSM.16.M88.4 R28, [R171+0x4800] ;  /* 0x00480000ab1c783b */ /* 0x000f680000000200 */
[----:B------:R-:W5:Y:S01]  /*6f10*/  LDSM.16.M88.4 R132, [R171+0x4c00] ;  /* 0x004c0000ab84783b */ /* 0x000f620000000200 */
[C---:B--2---:R-:W-:Y:S03]  /*6f20*/  HMMA.16816.F32 R16, R20.reuse, R12, RZ ;  /* 0x0000000c1410723c */ /* 0x044fe600000018ff */
[----:B------:R-:W2:Y:S04]  /*6f30*/  LDSM.16.M88.4 R128, [R168+0x3c00] ;  /* 0x003c0000a880783b */ /* 0x000ea80000000200 */
[----:B------:R-:W2:Y:S01]  /*6f40*/  LDSM.16.M88.4 R124, [R168+0x4000] ;  /* 0x00400000a87c783b */ /* 0x000ea20000000200 */
[C---:B------:R-:W-:Y:S03]  /*6f50*/  HMMA.16816.F32 R12, R20.reuse, R14, RZ ;  /* 0x0000000e140c723c */ /* 0x040fe600000018ff */
[----:B------:R-:W2:Y:S04]  /*6f60*/  LDSM.16.M88.4 R140, [R168+0x3800] ;  /* 0x00380000a88c783b */ /* 0x000ea80000000200 */
[----:B------:R-:W0:Y:S01]  /*6f70*/  LDGDEPBAR ;  /* 0x00000000000079af */ /* 0x000e220000000000 */
[C---:B-1----:R-:W-:Y:S08]  /*6f80*/  HMMA.16816.F32 R8, R20.reuse, R4, RZ ;  /* 0x000000041408723c */ /* 0x042ff000000018ff */
[C---:B------:R-:W-:Y:S08]  /*6f90*/  HMMA.16816.F32 R4, R20.reuse, R6, RZ ;  /* 0x000000061404723c */ /* 0x040ff000000018ff */
[C---:B---3--:R-:W-:Y:S08]  /*6fa0*/  HMMA.16816.F32 R56, R20.reuse, R52, RZ ;  /* 0x000000341438723c */ /* 0x048ff000000018ff */
[C---:B----4-:R-:W-:Y:S08]  /*6fb0*/  HMMA.16816.F32 R48, R20.reuse, R44, RZ ;  /* 0x0000002c1430723c */ /* 0x050ff000000018ff */
[C---:B------:R-:W-:Y:S08]  /*6fc0*/  HMMA.16816.F32 R52, R20.reuse, R54, RZ ;  /* 0x000000361434723c */ /* 0x040ff000000018ff */
[----:B------:R-:W-:Y:S08]  /*6fd0*/  HMMA.16816.F32 R44, R20, R46, RZ ;  /* 0x0000002e142c723c */ /* 0x000ff000000018ff */
[C---:B-----5:R-:W-:Y:S08]  /*6fe0*/  HMMA.16816.F32 R16, R120.reuse, R32, R16 ;  /* 0x000000207810723c */ /* 0x060ff00000001810 */
[----:B------:R-:W-:Y:S08]  /*6ff0*/  HMMA.16816.F32 R12, R120, R34, R12 ;  /* 0x00000022780c723c */ /* 0x000ff0000000180c */
[----:B------:R-:W-:Y:S08]  /*7000*/  HMMA.16816.F32 R64, R20, R60, RZ ;  /* 0x0000003c1440723c */ /* 0x000ff000000018ff */
[C---:B------:R-:W-:Y:S08]  /*7010*/  HMMA.16816.F32 R8, R120.reuse, R24, R8 ;  /* 0x000000187808723c */ /* 0x040ff00000001808 */
[----:B------:R-:W-:Y:S08]  /*7020*/  HMMA.16816.F32 R4, R120, R26, R4 ;  /* 0x0000001a7804723c */ /* 0x000ff00000001804 */
[C---:B------:R-:W-:Y:S08]  /*7030*/  HMMA.16816.F32 R40, R20.reuse, R36, RZ ;  /* 0x000000241428723c */ /* 0x040ff000000018ff */
[C---:B------:R-:W-:Y:S08]  /*7040*/  HMMA.16816.F32 R32, R20.reuse, R28, RZ ;  /* 0x0000001c1420723c */ /* 0x040ff000000018ff */
[C---:B------:R-:W-:Y:S08]  /*7050*/  HMMA.16816.F32 R60, R20.reuse, R62, RZ ;  /* 0x0000003e143c723c */ /* 0x040ff000000018ff */
[C---:B------:R-:W-:Y:S08]  /*7060*/  HMMA.16816.F32 R36, R20.reuse, R38, RZ ;  /* 0x000000261424723c */ /* 0x040ff000000018ff */
[C---:B------:R-:W-:Y:S08]  /*7070*/  HMMA.16816.F32 R28, R20.reuse, R30, RZ ;  /* 0x0000001e141c723c */ /* 0x040ff000000018ff */
[C---:B------:R-:W-:Y:S08]  /*7080*/  HMMA.16816.F32 R24, R20.reuse, R132, RZ ;  /* 0x000000841418723c */ /* 0x040ff000000018ff */
[----:B------:R-:W-:Y:S01]  /*7090*/  HMMA.16816.F32 R20, R20, R134, RZ ;  /* 0x000000861414723c */ /* 0x000fe200000018ff */
[----:B------:R-:W1:Y:S07]  /*70a0*/  LDSM.16.M88.4 R132, [R168+0x4400] ;  /* 0x00440000a884783b */ /* 0x000e6e0000000200 */
[C---:B--2---:R-:W-:Y:S08]  /*70b0*/  HMMA.16816.F32 R56, R120.reuse, R128, R56 ;  /* 0x000000807838723c */ /* 0x044ff00000001838 */
[C---:B------:R-:W-:Y:S01]  /*70c0*/  HMMA.16816.F32 R52, R120.reuse, R130, R52 ;  /* 0x000000827834723c */ /* 0x040fe20000001834 */
[----:B------:R-:W2:Y:S07]  /*70d0*/  LDSM.16.M88.4 R128, [R168+0x4800] ;  /* 0x00480000a880783b */ /* 0x000eae0000000200 */
[C---:B------:R-:W-:Y:S08]  /*70e0*/  HMMA.16816.F32 R48, R120.reuse, R124, R48 ;  /* 0x0000007c7830723c */ /* 0x040ff00000001830 */
[C---:B------:R-:W-:Y:S01]  /*70f0*/  HMMA.16816.F32 R44, R120.reuse, R126, R44 ;  /* 0x0000007e782c723c */ /* 0x040fe2000000182c */
[----:B------:R-:W3:Y:S07]  /*7100*/  LDSM.16.M88.4 R124, [R168+0x4c00] ;  /* 0x004c0000a87c783b */ /* 0x000eee0000000200 */
[C---:B------:R-:W-:Y:S08]  /*7110*/  HMMA.16816.F32 R64, R120.reuse, R140, R64 ;  /* 0x0000008c7840723c */ /* 0x040ff00000001840 */
[C---:B------:R-:W-:Y:S08]  /*7120*/  HMMA.16816.F32 R60, R120.reuse, R142, R60 ;  /* 0x0000008e783c723c */ /* 0x040ff0000000183c */
[C---:B-1----:R-:W-:Y:S08]  /*7130*/  HMMA.16816.F32 R40, R120.reuse, R132, R40 ;  /* 0x000000847828723c */ /* 0x042ff00000001828 */
[C---:B------:R-:W-:Y:S01]  /*7140*/  HMMA.16816.F32 R36, R120.reuse, R134, R36 ;  /* 0x000000867824723c */ /* 0x040fe20000001824 */
[----:B------:R-:W-:Y:S07]  /*7150*/  LDSM.16.M88.4 R132, [R171+0x5800] ;  /* 0x00580000ab84783b */ /* 0x000fee0000000200 */
[C---:B--2---:R-:W-:Y:S08]  /*7160*/  HMMA.16816.F32 R32, R120.reuse, R128, R32 ;  /* 0x000000807820723c */ /* 0x044ff00000001820 */
[C---:B------:R-:W-:Y:S01]  /*7170*/  HMMA.16816.F32 R28, R120.reuse, R130, R28 ;  /* 0x00000082781c723c */ /* 0x040fe2000000181c */
[----:B------:R-:W-:Y:S07]  /*7180*/  LDSM.16.M88.4 R128, [R171+0x5000] ;  /* 0x00500000ab80783b */ /* 0x000fee0000000200 */
[C---:B---3--:R-:W-:Y:S08]  /*7190*/  HMMA.16816.F32 R24, R120.reuse, R124, R24 ;  /* 0x0000007c7818723c */ /* 0x048ff00000001818 */
[----:B------:R-:W-:Y:S01]  /*71a0*/  HMMA.16816.F32 R20, R120, R126, R20 ;  /* 0x0000007e7814723c */ /* 0x000fe20000001814 */
[----:B------:R-:W1:Y:S04]  /*71b0*/  LDSM.16.M88.4 R120, [R172+0x1000] ;  /* 0x00100000ac78783b */ /* 0x000e680000000200 */
[----:B------:R-:W2:Y:S03]  /*71c0*/  LDSM.16.M88.4 R124, [R171+0x5400] ;  /* 0x00540000ab7c783b */ /* 0x000ea60000000200 */
[C---:B-1----:R-:W-:Y:S08]  /*71d0*/  HMMA.16816.F32 R16, R120.reuse, R128, R16 ;  /* 0x000000807810723c */ /* 0x042ff00000001810 */
[C---:B------:R-:W-:Y:S01]  /*71e0*/  HMMA.16816.F32 R12, R120.reuse, R130, R12 ;  /* 0x00000082780c723c */ /* 0x040fe2000000180c */
[----:B------:R-:W1:Y:S07]  /*71f0*/  LDSM.16.M88.4 R128, [R171+0x5c00] ;  /* 0x005c0000ab80783b */ /* 0x000e6e0000000200 */
[C---:B--2---:R-:W-:Y:S08]  /*7200*/  HMMA.16816.F32 R8, R120.reuse, R124, R8 ;  /* 0x0000007c7808723c */ /* 0x044ff00000001808 */
[C---:B------:R-:W-:Y:S01]  /*7210*/  HMMA.16816.F32 R4, R120.reuse, R126, R4 ;  /* 0x0000007e7804723c */ /* 0x040fe20000001804 */
[----:B------:R-:W2:Y:S07]  /*7220*/  LDSM.16.M88.4 R124, [R171+0x6000] ;  /* 0x00600000ab7c783b */ /* 0x000eae0000000200 */
[C---:B------:R-:W-:Y:S08]  /*7230*/  HMMA.16816.F32 R64, R120.reuse, R132, R64 ;  /* 0x000000847840723c */ /* 0x040ff00000001840 */
[C---:B------:R-:W-:Y:S01]  /*7240*/  HMMA.16816.F32 R60, R120.reuse, R134, R60 ;  /* 0x00000086783c723c */ /* 0x040fe2000000183c */
[----:B------:R-:W3:Y:S07]  /*7250*/  LDSM.16.M88.4 R132, [R171+0x6400] ;  /* 0x00640000ab84783b */ /* 0x000eee0000000200 */
[C---:B-1----:R-:W-:Y:S08]  /*7260*/  HMMA.16816.F32 R56, R120.reuse, R128, R56 ;  /* 0x000000807838723c */ /* 0x042ff00000001838 */
[C---:B------:R-:W-:Y:S01]  /*7270*/  HMMA.16816.F32 R52, R120.reuse, R130, R52 ;  /* 0x000000827834723c */ /* 0x040fe20000001834 */
[----:B------:R-:W1:Y:S07]  /*7280*/  LDSM.16.M88.4 R128, [R171+0x6800] ;  /* 0x00680000ab80783b */ /* 0x000e6e0000000200 */
[C---:B--2---:R-:W-:Y:S08]  /*7290*/  HMMA.16816.F32 R48, R120.reuse, R124, R48 ;  /* 0x0000007c7830723c */ /* 0x044ff00000001830 */
[C---:B------:R-:W-:Y:S01]  /*72a0*/  HMMA.16816.F32 R44, R120.reuse, R126, R44 ;  /* 0x0000007e782c723c */ /* 0x040fe2000000182c */
[----:B------:R-:W2:Y:S07]  /*72b0*/  LDSM.16.M88.4 R124, [R171+0x6c00] ;  /* 0x006c0000ab7c783b */ /* 0x000eae0000000200 */
[C---:B---3--:R-:W-:Y:S08]  /*72c0*/  HMMA.16816.F32 R40, R120.reuse, R132, R40 ;  /* 0x000000847828723c */ /* 0x048ff00000001828 */
[C---:B------:R-:W-:Y:S01]  /*72d0*/  HMMA.16816.F32 R36, R120.reuse, R134, R36 ;  /* 0x000000867824723c */ /* 0x040fe20000001824 */
[----:B------:R-:W-:Y:S07]  /*72e0*/  LDSM.16.M88.4 R132, [R168+0x5800] ;  /* 0x00580000a884783b */ /* 0x000fee0000000200 */
[C---:B-1----:R-:W-:Y:S08]  /*72f0*/  HMMA.16816.F32 R32, R120.reuse, R128, R32 ;  /* 0x000000807820723c */ /* 0x042ff00000001820 */
[C---:B------:R-:W-:Y:S01]  /*7300*/  HMMA.16816.F32 R28, R120.reuse, R130, R28 ;  /* 0x00000082781c723c */ /* 0x040fe2000000181c */
[----:B------:R-:W-:Y:S07]  /*7310*/  LDSM.16.M88.4 R128, [R168+0x5000] ;  /* 0x00500000a880783b */ /* 0x000fee0000000200 */
[C---:B--2---:R-:W-:Y:S08]  /*7320*/  HMMA.16816.F32 R24, R120.reuse, R124, R24 ;  /* 0x0000007c7818723c */ /* 0x044ff00000001818 */
        /* <DEDUP_REMOVED lines=48> */
[----:B------:R-:W1:Y:S07]  /*7630*/  LDSM.16.M88.4 R128, [R168+0x7800] ;  /* 0x00780000a880783b */ /* 0x000e6e0000000200 */
[C---:B--2---:R-:W-:Y:S08]  /*7640*/  HMMA.16816.F32 R24, R120.reuse, R124, R24 ;  /* 0x0000007c7818723c */ /* 0x044ff00000001818 */
[----:B------:R-:W-:Y:S01]  /*7650*/  HMMA.16816.F32 R20, R120, R126, R20 ;  /* 0x0000007e7814723c */ /* 0x000fe20000001814 */
[----:B------:R-:W2:Y:S04]  /*7660*/  LDSM.16.M88.4 R120, [R168+0x7400] ;  /* 0x00740000a878783b */ /* 0x000ea80000000200 */
[----:B------:R-:W3:Y:S03]  /*7670*/  LDSM.16.M88.4 R124, [R168+0x7000] ;  /* 0x00700000a87c783b */ /* 0x000ee60000000200 */
        /* <DEDUP_REMOVED lines=8> */
[----:B------:R-:W3:Y:S07]  /*7700*/  LDSM.16.M88.4 R124, [R168+0x7c00] ;  /* 0x007c0000a87c783b */ /* 0x000eee0000000200 */
[C---:B-1----:R-:W-:Y:S08]  /*7710*/  HMMA.16816.F32 R40, R132.reuse, R128, R40 ;  /* 0x000000808428723c */ /* 0x042ff00000001828 */
[C---:B------:R-:W-:Y:S08]  /*7720*/  HMMA.16816.F32 R36, R132.reuse, R130, R36 ;  /* 0x000000828424723c */ /* 0x040ff00000001824 */
[C---:B--2---:R-:W-:Y:S08]  /*7730*/  HMMA.16816.F32 R48, R132.reuse, R120, R48 ;  /* 0x000000788430723c */ /* 0x044ff00000001830 */
[C---:B------:R-:W-:Y:S01]  /*7740*/  HMMA.16816.F32 R44, R132.reuse, R122, R44 ;  /* 0x0000007a842c723c */ /* 0x040fe2000000182c */
[----:B------:R-:W1:Y:S07]  /*7750*/  LDSM.16.M88.4 R120, [R168+0x8c00] ;  /* 0x008c0000a878783b */ /* 0x000e6e0000000200 */
[C---:B---3--:R-:W-:Y:S08]  /*7760*/  HMMA.16816.F32 R56, R132.reuse, R124, R56 ;  /* 0x0000007c8438723c */ /* 0x048ff00000001838 */
[----:B------:R-:W-:Y:S01]  /*7770*/  HMMA.16816.F32 R52, R132, R126, R52 ;  /* 0x0000007e8434723c */ /* 0x000fe20000001834 */
[----:B------:R-:W2:Y:S01]  /*7780*/  LDSM.16.M88.4 R124, [R168+0x8800] ;  /* 0x00880000a87c783b */ /* 0x000ea20000000200 */
[----:B------:R-:W-:-:S06]  /*7790*/  DEPBAR.LE SB0, 0x0 ;  /* 0x000080000000791a */ /* 0x000fcc0000000000 */
[----:B-1----:R-:W-:Y:S01]  /*77a0*/  HMMA.16816.F32 R24, R132, R120, R24 ;  /* 0x000000788418723c */ /* 0x002fe20000001818 */
[----:B------:R-:W-:-:S05]  /*77b0*/  IMAD.SHL.U32 R120, R181, 0x2, RZ ;  /* 0x00000002b5787824 */ /* 0x000fca00078e00ff */
[----:B------:R-:W-:Y:S02]  /*77c0*/  LOP3.LUT R120, R120, 0x6, RZ, 0xc0, !PT ;  /* 0x0000000678787812 */ /* 0x000fe400078ec0ff */
[----:B------:R-:W-:Y:S03]  /*77d0*/  HMMA.16816.F32 R20, R132, R122, R20 ;  /* 0x0000007a8414723c */ /* 0x000fe60000001814 */
[----:B------:R-:W-:-:S04]  /*77e0*/  IMAD R120, R3, 0x80, R120 ;  /* 0x0000008003787824 */ /* 0x000fc800078e0278 */
[C---:B------:R-:W-:Y:S01]  /*77f0*/  VIADD R121, R120.reuse, 0xffffff00 ;  /* 0xffffff0078797836 */ /* 0x040fe20000000000 */
[C---:B--2---:R-:W-:Y:S01]  /*7800*/  HMMA.16816.F32 R32, R132.reuse, R124, R32 ;  /* 0x0000007c8420723c */ /* 0x044fe20000001820 */
[C---:B------:R-:W-:Y:S01]  /*7810*/  VIADD R122, R120.reuse, 0xffffff01 ;  /* 0xffffff01787a7836 */ /* 0x040fe20000000000 */
[----:B------:R-:W-:Y:S02]  /*7820*/  BAR.SYNC.DEFER_BLOCKING 0x0 ;  /* 0x0000000000007b1d */ /* 0x000fe40000010000 */
[CC--:B------:R-:W-:Y:S02]  /*7830*/  ISETP.GE.AND P0, PT, R121.reuse, R136.reuse, PT ;  /* 0x000000887900720c */ /* 0x0c0fe40003f06270 */
[-C--:B------:R-:W-:Y:S01]  /*7840*/  ISETP.GE.AND P6, PT, R121, R119.reuse, PT ;  /* 0x000000777900720c */ /* 0x080fe20003fc6270 */
[----:B------:R-:W-:Y:S01]  /*7850*/  VIADD R121, R120, 0xffffff08 ;  /* 0xffffff0878797836 */ /* 0x000fe20000000000 */
[----:B------:R-:W-:Y:S01]  /*7860*/  ISETP.GE.AND P5, PT, R122, R136, PT ;  /* 0x000000887a00720c */ /* 0x000fe20003fa6270 */
[----:B------:R-:W-:Y:S01]  /*7870*/  HMMA.16816.F32 R28, R132, R126, R28 ;  /* 0x0000007e841c723c */ /* 0x000fe2000000181c */
[----:B------:R-:W-:Y:S01]  /*7880*/  FSEL R131, R16, -INF , !P0 ;  /* 0xff80000010837808 */ /* 0x000fe20004000000 */
[----:B------:R-:W-:Y:S01]  /*7890*/  VIADD R16, R120, 0xffffff10 ;  /* 0xffffff1078107836 */ /* 0x000fe20000000000 */
[----:B------:R-:W-:Y:S01]  /*78a0*/  FSEL R129, R18, -INF , !P6 ;  /* 0xff80000012817808 */ /* 0x000fe20007000000 */
[----:B------:R-:W-:Y:S01]  /*78b0*/  VIADD R18, R120, 0xffffff09 ;  /* 0xffffff0978127836 */ /* 0x000fe20000000000 */
[----:B------:R-:W-:-:S02]  /*78c0*/  ISETP.GE.AND P1, PT, R122, R119, PT ;  /* 0x000000777a00720c */ /* 0x000fc40003f26270 */
[CC--:B------:R-:W-:Y:S02]  /*78d0*/  ISETP.GE.AND P0, PT, R121.reuse, R136.reuse, PT ;  /* 0x000000887900720c */ /* 0x0c0fe40003f06270 */
[----:B------:R-:W-:Y:S02]  /*78e0*/  ISETP.GE.AND P6, PT, R121, R119, PT ;  /* 0x000000777900720c */ /* 0x000fe40003fc6270 */
[----:B------:R-:W-:Y:S02]  /*78f0*/  FSEL R149, R17, -INF , !P5 ;  /* 0xff80000011957808 */ /* 0x000fe40006800000 */
[----:B------:R-:W-:Y:S02]  /*7900*/  FSEL R19, R19, -INF , !P1 ;  /* 0xff80000013137808 */ /* 0x000fe40004800000 */
[----:B------:R-:W-:Y:S01]  /*7910*/  FSEL R239, R12, -INF , !P0 ;  /* 0xff8000000cef7808 */ /* 0x000fe20004000000 */
[----:B------:R-:W-:Y:S01]  /*7920*/  VIADD R12, R120, 0xffffff18 ;  /* 0xffffff18780c7836 */ /* 0x000fe20000000000 */
[----:B------:R-:W-:Y:S01]  /*7930*/  FSEL R17, R14, -INF , !P6 ;  /* 0xff8000000e117808 */ /* 0x000fe20007000000 */
[----:B------:R-:W-:Y:S01]  /*7940*/  VIADD R14, R120, 0xffffff11 ;  /* 0xffffff11780e7836 */ /* 0x000fe20000000000 */
[----:B------:R-:W-:-:S02]  /*7950*/  ISETP.GE.AND P5, PT, R18, R136, PT ;  /* 0x000000881200720c */ /* 0x000fc40003fa6270 */
[-C--:B------:R-:W-:Y:S02]  /*7960*/  ISETP.GE.AND P1, PT, R18, R119.reuse, PT ;  /* 0x000000771200720c */ /* 0x080fe40003f26270 */
        /* <DEDUP_REMOVED lines=21> */
[----:B------:R-:W-:Y:S02]  /*7ac0*/  ISETP.GE.AND P6, PT, R8, R119, PT ;  /* 0x000000770800720c */ /* 0x000fe40003fc6270 */
[----:B------:R-:W-:Y:S01]  /*7ad0*/  FSEL R231, R5, -INF , !P5 ;  /* 0xff80000005e77808 */ /* 0x000fe20006800000 */
[----:B------:R-:W-:Y:S01]  /*7ae0*/  VIADD R5, R120, 0xffffff29 ;  /* 0xffffff2978057836 */ /* 0x000fe20000000000 */
[----:B------:R-:W-:Y:S02]  /*7af0*/  FSEL R225, R7, -INF , !P1 ;  /* 0xff80000007e17808 */ /* 0x000fe40004800000 */
[----:B------:R-:W-:-:S02]  /*7b00*/  FSEL R133, R64, -INF , !P0 ;  /* 0xff80000040857808 */ /* 0x000fc40004000000 */
[----:B------:R-:W-:Y:S02]  /*7b10*/  FSEL R217, R66, -INF , !P6 ;  /* 0xff80000042d97808 */ /* 0x000fe40007000000 */
[CC--:B------:R-:W-:Y:S02]  /*7b20*/  ISETP.GE.AND P5, PT, R6.reuse, R136.reuse, PT ;  /* 0x000000880600720c */ /* 0x0c0fe40003fa6270 */
[-C--:B------:R-:W-:Y:S02]  /*7b30*/  ISETP.GE.AND P1, PT, R6, R119.reuse, PT ;  /* 0x000000770600720c */ /* 0x080fe40003f26270 */
[C---:B------:R-:W-:Y:S02]  /*7b40*/  ISETP.GE.AND P0, PT, R4.reuse, R136, PT ;  /* 0x000000880400720c */ /* 0x040fe40003f06270 */
[----:B------:R-:W-:Y:S01]  /*7b50*/  ISETP.GE.AND P6, PT, R4, R119, PT ;  /* 0x000000770400720c */ /* 0x000fe20003fc6270 */
[----:B------:R-:W-:Y:S01]  /*7b60*/  VIADD R4, R120, 0xffffff30 ;  /* 0xffffff3078047836 */ /* 0x000fe20000000000 */
[----:B------:R-:W-:-:S02]  /*7b70*/  FSEL R135, R65, -INF , !P5 ;  /* 0xff80000041877808 */ /* 0x000fc40006800000 */
[----:B------:R-:W-:Y:S02]  /*7b80*/  FSEL R139, R67, -INF , !P1 ;  /* 0xff800000438b7808 */ /* 0x000fe40004800000 */
[CC--:B------:R-:W-:Y:S02]  /*7b90*/  ISETP.GE.AND P5, PT, R5.reuse, R136.reuse, PT ;  /* 0x000000880500720c */ /* 0x0c0fe40003fa6270 */
[----:B------:R-:W-:Y:S01]  /*7ba0*/  ISETP.GE.AND P1, PT, R5, R119, PT ;  /* 0x000000770500720c */ /* 0x000fe20003f26270 */
[----:B------:R-:W-:Y:S01]  /*7bb0*/  VIADD R5, R120, 0xffffff31 ;  /* 0xffffff3178057836 */ /* 0x000fe20000000000 */
[----:B------:R-:W-:Y:S02]  /*7bc0*/  FSEL R219, R60, -INF , !P0 ;  /* 0xff8000003cdb7808 */ /* 0x000fe40004000000 */
[----:B------:R-:W-:Y:S02]  /*7bd0*/  FSEL R137, R62, -INF , !P6 ;  /* 0xff8000003e897808 */ /* 0x000fe40007000000 */
[----:B------:R-:W-:-:S02]  /*7be0*/  ISETP.GE.AND P0, PT, R4, R136, PT ;  /* 0x000000880400720c */ /* 0x000fc40003f06270 */
[-C--:B------:R-:W-:Y:S01]  /*7bf0*/  ISETP.GE.AND P6, PT, R4, R119.reuse, PT ;  /* 0x000000770400720c */ /* 0x080fe20003fc6270 */
[C---:B------:R-:W-:Y:S01]  /*7c00*/  VIADD R4, R120.reuse, 0xffffff38 ;  /* 0xffffff3878047836 */ /* 0x040fe20000000000 */
[----:B------:R-:W-:Y:S02]  /*7c10*/  FSEL R221, R61, -INF , !P5 ;  /* 0xff8000003ddd7808 */ /* 0x000fe40006800000 */
[----:B------:R-:W-:Y:S02]  /*7c20*/  FSEL R215, R63, -INF , !P1 ;  /* 0xff8000003fd77808 */ /* 0x000fe40004800000 */
        /* <DEDUP_REMOVED lines=12> */
[----:B------:R-:W-:Y:S01]  /*7cf0*/  VIADD R5, R120, 0xffffff41 ;  /* 0xffffff4178057836 */ /* 0x000fe20000000000 */
        /* <DEDUP_REMOVED lines=58> */
[----:B------:R-:W-:Y:S01]  /*80a0*/  ISETP.GE.AND P6, PT, R5, R119, PT ;  /* 0x000000770500720c */ /* 0x000fe20003fc6270 */
[----:B------:R-:W-:Y:S01]  /*80b0*/  VIADD R5, R120, 0xffffff78 ;  /* 0xffffff7878057836 */ /* 0x000fe20000000000 */
[----:B------:R-:W-:Y:S02]  /*80c0*/  FSEL R158, R24, -INF , !P0 ;  /* 0xff800000189e7808 */ /* 0x000fe40004000000 */
[----:B------:R-:W-:Y:S02]  /*80d0*/  FSEL R167, R33, -INF , !P5 ;  /* 0xff80000021a77808 */ /* 0x000fe40006800000 */
[-C--:B------:R-:W-:Y:S02]  /*80e0*/  ISETP.GE.AND P0, PT, R5, R136.reuse, PT ;  /* 0x000000880500720c */ /* 0x080fe40003f06270 */
[----:B------:R-:W-:Y:S02]  /*80f0*/  FSEL R124, R35, -INF , !P1 ;  /* 0xff800000237c7808 */ /* 0x000fe40004800000 */
[----:B------:R-:W-:-:S02]  /*8100*/  ISETP.GE.AND P5, PT, R4, R136, PT ;  /* 0x000000880400720c */ /* 0x000fc40003fa6270 */
[----:B------:R-:W-:Y:S01]  /*8110*/  ISETP.GE.AND P1, PT, R4, R119, PT ;  /* 0x000000770400720c */ /* 0x000fe20003f26270 */
[----:B------:R-:W-:Y:S01]  /*8120*/  VIADD R4, R120, 0xffffff71 ;  /* 0xffffff7178047836 */ /* 0x000fe20000000000 */
[----:B------:R-:W-:Y:S02]  /*8130*/  FSEL R160, R20, -INF , !P0 ;  /* 0xff80000014a07808 */ /* 0x000fe40004000000 */
[----:B------:R-:W-:Y:S02]  /*8140*/  ISETP.GE.U32.AND P0, PT, R3, 0x3, PT ;  /* 0x000000030300780c */ /* 0x000fe40003f06070 */
[----:B------:R-:W-:Y:S02]  /*8150*/  FSEL R191, R29, -INF , !P5 ;  /* 0xff8000001dbf7808 */ /* 0x000fe40006800000 */
[----:B------:R-:W-:Y:S02]  /*8160*/  FSEL R125, R31, -INF , !P1 ;  /* 0xff8000001f7d7808 */ /* 0x000fe40004800000 */
[----:B------:R-:W-:-:S02]  /*8170*/  ISETP.GE.AND P5, PT, R4, R136, PT ;  /* 0x000000880400720c */ /* 0x000fc40003fa6270 */
[-C--:B------:R-:W-:Y:S01]  /*8180*/  ISETP.GE.AND P1, PT, R4, R119.reuse, PT ;  /* 0x000000770400720c */ /* 0x080fe20003f26270 */
[----:B------:R-:W-:Y:S01]  /*8190*/  VIADD R4, R120, 0xffffff79 ;  /* 0xffffff7978047836 */ /* 0x000fe20000000000 */
[----:B------:R-:W-:Y:S02]  /*81a0*/  FSEL R120, R26, -INF , !P6 ;  /* 0xff8000001a787808 */ /* 0x000fe40007000000 */
[----:B------:R-:W-:Y:S02]  /*81b0*/  FSEL R195, R25, -INF , !P5 ;  /* 0xff80000019c37808 */ /* 0x000fe40006800000 */
[----:B------:R-:W-:Y:S02]  /*81c0*/  FSEL R121, R27, -INF , !P1 ;  /* 0xff8000001b797808 */ /* 0x000fe40004800000 */
[----:B------:R-:W-:Y:S02]  /*81d0*/  ISETP.GE.AND P6, PT, R4, R136, PT ;  /* 0x000000880400720c */ /* 0x000fe40003fc6270 */
[----:B------:R-:W-:-:S02]  /*81e0*/  ISETP.GE.AND P5, PT, R5, R119, PT ;  /* 0x000000770500720c */ /* 0x000fc40003fa6270 */
[----:B------:R-:W-:Y:S02]  /*81f0*/  ISETP.GE.AND P1, PT, R4, R119, PT ;  /* 0x000000770400720c */ /* 0x000fe40003f26270 */
[----:B------:R-:W-:Y:S02]  /*8200*/  FSEL R197, R21, -INF , !P6 ;  /* 0xff80000015c57808 */ /* 0x000fe40007000000 */
[----:B------:R-:W-:Y:S02]  /*8210*/  FSEL R126, R22, -INF , !P5 ;  /* 0xff800000167e7808 */ /* 0x000fe40006800000 */
[----:B------:R-:W-:Y:S01]  /*8220*/  FSEL R127, R23, -INF , !P1 ;  /* 0xff800000177f7808 */ /* 0x000fe20004800000 */
[----:B------:R-:W-:Y:S06]  /*8230*/  @!P0 BRA `(.L_x_478) ;  /* 0x0000000800308947 */ /* 0x000fec0003800000 */
[----:B------:R-:W-:Y:S05]  /*8240*/  BRA.U !UP1, `(.L_x_479) ;  /* 0x0000000109fc7547 */ /* 0x000fea000b800000 */
[----:B------:R-:W1:Y:S01]  /*8250*/  LDC R8, c[0x0][0x4f0] ;  /* 0x00013c00ff087b82 */ /* 0x000e620000000800 */
[----:B------:R-:W-:Y:S01]  /*8260*/  SHF.L.U32 R9, R3, 0x7, RZ ;  /* 0x0000000703097819 */ /* 0x000fe200000006ff */
[----:B------:R-:W-:Y:S01]  /*8270*/  IMAD.MOV.U32 R10, RZ, RZ, RZ ;  /* 0x000000ffff0a7224 */ /* 0x000fe200078e00ff */
[----:B------:R-:W2:Y:S03]  /*8280*/  LDCU.64 UR4, c[0x0][0x3a0] ;  /* 0x00007400ff0477ac */ /* 0x000ea60008000a00 */
[C---:B------:R-:W-:Y:S01]  /*8290*/  VIADD R21, R9.reuse, 0xfffffe80 ;  /* 0xfffffe8009157836 */ /* 0x040fe20000000000 */
[----:B------:R-:W-:-:S04]  /*82a0*/  IADD3 R9, PT, PT, R9, -0x100, RZ ;  /* 0xffffff0009097810 */ /* 0x000fc80007ffe0ff */
[----:B------:R-:W-:Y:S02]  /*82b0*/  IABS R7, R9 ;  /* 0x0000000900077213 */ /* 0x000fe40000000000 */
[-C--:B-1----:R-:W-:Y:S02]  /*82c0*/  IABS R6, R8.reuse ;  /* 0x0000000800067213 */ /* 0x082fe40000000000 */
[----:B------:R-:W-:Y:S02]  /*82d0*/  LOP3.LUT R9, R9, R8, RZ, 0x3c, !PT ;  /* 0x0000000809097212 */ /* 0x000fe400078e3cff */
[----:B------:R-:W1:Y:S08]  /*82e0*/  I2F.RP R4, R6 ;  /* 0x0000000600047306 */ /* 0x000e700000209400 */
[----:B-1----:R-:W1:Y:S02]  /*82f0*/  MUFU.RCP R11, R4 ;  /* 0x00000004000b7308 */ /* 0x002e640000001000 */
[----:B-1----:R-:W-:-:S06]  /*8300*/  VIADD R11, R11, 0xffffffe ;  /* 0x0ffffffe0b0b7836 */ /* 0x002fcc0000000000 */
[----:B------:R-:W1:Y:S02]  /*8310*/  F2I.FTZ.U32.TRUNC.NTZ R11, R11 ;  /* 0x0000000b000b7305 */ /* 0x000e64000021f000 */
[----:B-1----:R-:W-:-:S04]  /*8320*/  IMAD.MOV R5, RZ, RZ, -R11 ;  /* 0x000000ffff057224 */ /* 0x002fc800078e0a0b */
[----:B------:R-:W-:-:S04]  /*8330*/  IMAD R5, R5, R6, RZ ;  /* 0x0000000605057224 */ /* 0x000fc800078e02ff */
[----:B------:R-:W-:Y:S01]  /*8340*/  IMAD.HI.U32 R5, R11, R5, R10 ;  /* 0x000000050b057227 */ /* 0x000fe200078e000a */
[----:B------:R-:W-:Y:S02]  /*8350*/  IABS R10, R21 ;  /* 0x00000015000a7213 */ /* 0x000fe40000000000 */
[----:B------:R-:W-:-:S03]  /*8360*/  LOP3.LUT R21, R21, R8, RZ, 0x3c, !PT ;  /* 0x0000000815157212 */ /* 0x000fc600078e3cff */
[----:B------:R-:W-:-:S04]  /*8370*/  IMAD.HI.U32 R12, R5, R10, RZ ;  /* 0x0000000a050c7227 */ /* 0x000fc800078e00ff */
[----:B------:R-:W-:Y:S01]  /*8380*/  IMAD.HI.U32 R5, R5, R7, RZ ;  /* 0x0000000705057227 */ /* 0x000fe200078e00ff */
[----:B------:R-:W-:-:S03]  /*8390*/  IADD3 R11, PT, PT, -R12, RZ, RZ ;  /* 0x000000ff0c0b7210 */ /* 0x000fc60007ffe1ff */
[----:B------:R-:W-:Y:S02]  /*83a0*/  IMAD.MOV R4, RZ, RZ, -R5 ;  /* 0x000000ffff047224 */ /* 0x000fe400078e0a05 */
[C---:B------:R-:W-:Y:S02]  /*83b0*/  IMAD R11, R6.reuse, R11, R10 ;  /* 0x0000000b060b7224 */ /* 0x040fe400078e020a */
[----:B------:R-:W-:-:S03]  /*83c0*/  IMAD R7, R6, R4, R7 ;  /* 0x0000000406077224 */ /* 0x000fc600078e0207 */
[C---:B------:R-:W-:Y:S02]  /*83d0*/  ISETP.GT.U32.AND P0, PT, R6.reuse, R11, PT ;  /* 0x0000000b0600720c */ /* 0x040fe40003f04070 */
[----:B------:R-:W-:-:S11]  /*83e0*/  ISETP.GT.U32.AND P5, PT, R6, R7, PT ;  /* 0x000000070600720c */ /* 0x000fd60003fa4070 */
[-C--:B------:R-:W-:Y:S01]  /*83f0*/  @!P0 IADD3 R11, PT, PT, R11, -R6.reuse, RZ ;  /* 0x800000060b0b8210 */ /* 0x080fe20007ffe0ff */
[----:B------:R-:W-:Y:S01]  /*8400*/  @!P0 VIADD R12, R12, 0x1 ;  /* 0x000000010c0c8836 */ /* 0x000fe20000000000 */
[----:B------:R-:W-:Y:S01]  /*8410*/  @!P5 IADD3 R5, PT, PT, R5, 0x1, RZ ;  /* 0x000000010505d810 */ /* 0x000fe20007ffe0ff */
[----:B------:R-:W-:Y:S01]  /*8420*/  @!P5 IMAD.IADD R7, R7, 0x1, -R6 ;  /* 0x000000010707d824 */ /* 0x000fe200078e0a06 */
[-C--:B------:R-:W-:Y:S02]  /*8430*/  ISETP.GE.U32.AND P6, PT, R11, R6.reuse, PT ;  /* 0x000000060b00720c */ /* 0x080fe40003fc6070 */
[----:B------:R-:W-:Y:S02]  /*8440*/  ISETP.GE.AND P5, PT, R21, RZ, PT ;  /* 0x000000ff1500720c */ /* 0x000fe40003fa6270 */
[----:B------:R-:W-:Y:S02]  /*8450*/  ISETP.GE.U32.AND P1, PT, R7, R6, PT ;  /* 0x000000060700720c */ /* 0x000fe40003f26070 */
[----:B------:R-:W-:-:S07]  /*8460*/  ISETP.GE.AND P0, PT, R9, RZ, PT ;  /* 0x000000ff0900720c */ /* 0x000fce0003f06270 */
[----:B------:R-:W-:-:S04]  /*8470*/  @P6 IADD3 R12, PT, PT, R12, 0x1, RZ ;  /* 0x000000010c0c6810 */ /* 0x000fc80007ffe0ff */
[----:B------:R-:W-:Y:S01]  /*8480*/  @P1 VIADD R5, R5, 0x1 ;  /* 0x0000000105051836 */ /* 0x000fe20000000000 */
[----:B------:R-:W-:Y:S01]  /*8490*/  ISETP.NE.AND P1, PT, R8, RZ, PT ;  /* 0x000000ff0800720c */ /* 0x000fe20003f25270 */
[----:B------:R-:W-:-:S03]  /*84a0*/  @!P5 IMAD.MOV R12, RZ, RZ, -R12 ;  /* 0x000000ffff0cd224 */ /* 0x000fc600078e0a0c */
[----:B------:R-:W-:Y:S02]  /*84b0*/  MOV R4, R5 ;  /* 0x0000000500047202 */ /* 0x000fe40000000f00 */
[----:B------:R-:W-:Y:S02]  /*84c0*/  LOP3.LUT R5, RZ, R8, RZ, 0x33, !PT ;  /* 0x00000008ff057212 */ /* 0x000fe400078e33ff */
        /* <DEDUP_REMOVED lines=23> */
.L_x_479:
[----:B------:R-:W-:Y:S01]  /*8640*/  UMOV UR4, URZ ;  /* 0x000000ff00047c82 */ /* 0x000fe20008000000 */
[----:B------:R-:W-:Y:S01]  /*8650*/  IMAD.SHL.U32 R4, R116, 0x80, RZ ;  /* 0x0000008074047824 */ /* 0x000fe200078e00ff */
[----:B------:R-:W-:-:S05]  /*8660*/  IADD3 R5, P0, PT, RZ, -UR4, RZ ;  /* 0x80000004ff057c10 */ /* 0x000fca000ff1e0ff */
[----:B------:R-:W-:-:S05]  /*8670*/  IMAD.X R4, RZ, RZ, ~R4, P0 ;  /* 0x000000ffff047224 */ /* 0x000fca00000e0e04 */
[----:B------:R-:W-:-:S04]  /*8680*/  SHF.R.S64 R5, R5, 0x1f, R4 ;  /* 0x0000001f05057819 */ /* 0x000fc80000001004 */
[----:B------:R-:W-:-:S04]  /*8690*/  IADD3 R176, P0, PT, R5, R176, RZ ;  /* 0x000000b005b07210 */ /* 0x000fc80007f1e0ff */
[----:B------:R-:W-:-:S09]  /*86a0*/  LEA.HI.X.SX32 R177, R4, R177, 0x1, P0 ;  /* 0x000000b104b17211 */ /* 0x000fd200000f0eff */
.L_x_480:
[C---:B------:R-:W-:Y:S01]  /*86b0*/  LEA R6, P0, R116.reuse, R176, 0x6 ;  /* 0x000000b074067211 */ /* 0x040fe200078030ff */
[C---:B------:R-:W-:Y:S01]  /*86c0*/  IMAD.SHL.U32 R4, R116.reuse, 0x40, RZ ;  /* 0x0000004074047824 */ /* 0x040fe200078e00ff */
[----:B------:R-:W-:Y:S01]  /*86d0*/  @!PT LDS RZ, [RZ] ;  /* 0x00000000fffff984 */ /* 0x000fe20000000800 */
[----:B------:R-:W-:Y:S01]  /*86e0*/  @!PT LDS RZ, [RZ] ;  /* 0x00000000fffff984 */ /* 0x000fe20000000800 */
[----:B------:R-:W-:Y:S01]  /*86f0*/  @!PT LDS RZ, [RZ] ;  /* 0x00000000fffff984 */ /* 0x000fe20000000800 */
[----:B------:R1:W-:Y:S01]  /*8700*/  @!P4 LDGSTS.E.BYPASS.LTC128B.128 [R185+0x3000], desc[UR16][R176.64] ;  /* 0x03000000b0b9cfae */ /* 0x0003e2000b981a10 */
[C-C-:B------:R-:W-:Y:S02]  /*8710*/  SHF.L.U64.HI R5, R116.reuse, 0x6, R117.reuse ;  /* 0x0000000674057819 */ /* 0x140fe40000010275 */
[----:B------:R-:W-:Y:S01]  /*8720*/  LEA.HI.X R7, R116, R177, R117, 0x6, P0 ;  /* 0x000000b174077211 */ /* 0x000fe200000f3475 */
[----:B------:R1:W-:Y:S01]  /*8730*/  @P4 STS.128 [R185+0x3000], RZ ;  /* 0x003000ffb9004388 */ /* 0x0003e20000000c00 */
[----:B------:R-:W-:-:S03]  /*8740*/  IADD3 R8, P1, PT, R4, R6, RZ ;  /* 0x0000000604087210 */ /* 0x000fc60007f3e0ff */
[----:B------:R-:W-:Y:S01]  /*8750*/  @!PT LDS RZ, [RZ] ;  /* 0x00000000fffff984 */ /* 0x000fe20000000800 */
[----:B------:R-:W-:Y:S01]  /*8760*/  @!PT LDS RZ, [RZ] ;  /* 0x00000000fffff984 */ /* 0x000fe20000000800 */
[----:B------:R-:W-:Y:S01]  /*8770*/  @!PT LDS RZ, [RZ] ;  /* 0x00000000fffff984 */ /* 0x000fe20000000800 */
[----:B------:R1:W-:Y:S01]  /*8780*/  @!P3 LDGSTS.E.BYPASS.LTC128B.128 [R185+0x5000], desc[UR16][R176.64+0x40] ;  /* 0x05000040b0b9bfae */ /* 0x0003e2000b981a10 */
[----:B------:R-:W-:Y:S01]  /*8790*/  IADD3 R4, P0, PT, R4, R8, RZ ;  /* 0x0000000804047210 */ /* 0x000fe20007f1e0ff */
[C---:B------:R-:W-:Y:S02]  /*87a0*/  IMAD.X R9, R5.reuse, 0x1, R7, P1 ;  /* 0x0000000105097824 */ /* 0x040fe400008e0607 */
[----:B------:R1:W-:Y:S02]  /*87b0*/  @P3 STS.128 [R185+0x5000], RZ ;  /* 0x005000ffb9003388 */ /* 0x0003e40000000c00 */
[----:B------:R-:W-:Y:S02]  /*87c0*/  IMAD.X R5, R5, 0x1, R9, P0 ;  /* 0x0000000105057824 */ /* 0x000fe400000e0609 */
        /* <DEDUP_REMOVED lines=50> */
[----:B------:R-:W0:Y:S02]  /*8af0*/  LDGDEPBAR ;  /* 0x00000000000079af */ /* 0x000e240000000000 */
.L_x_478:
[----:B-1----:R-:W-:Y:S01]  /*8b00*/  FMNMX3.FTZ R4, R2, R131, R149, !PT ;  /* 0x0000008302047276 */ /* 0x002fe20007810095 */
[----:B------:R-:W-:Y:S01]  /*8b10*/  LDSM.16.MT88.4 R24, [R169+0xb000] ;  /* 0x00b00000a918783b */ /* 0x000fe20000004200 */
[----:B------:R-:W-:Y:S02]  /*8b20*/  FMNMX3.FTZ R6, R0, R129, R19, !PT ;  /* 0x0000008100067276 */ /* 0x000fe40007810013 */
[----:B------:R-:W-:Y:S01]  /*8b30*/  FMNMX3.FTZ R4, R4, R239, R13, !PT ;  /* 0x000000ef04047276 */ /* 0x000fe2000781000d */
[----:B------:R-:W-:Y:S01]  /*8b40*/  LDSM.16.MT88.4 R8, [R169+0x9000] ;  /* 0x00900000a908783b */ /* 0x000fe20000004200 */
[----:B------:R-:W-:Y:S02]  /*8b50*/  FMNMX3.FTZ R6, R6, R17, R15, !PT ;  /* 0x0000001106067276 */ /* 0x000fe4000781000f */
[----:B------:R-:W-:Y:S01]  /*8b60*/  FMNMX3.FTZ R4, R4, R233, R235, !PT ;  /* 0x000000e904047276 */ /* 0x000fe200078100eb */
[----:B------:R-:W-:Y:S01]  /*8b70*/  LDSM.16.MT88.4 R32, [R118+0xb000] ;  /* 0x00b000007620783b */ /* 0x000fe20000004200 */
[----:B------:R-:W-:-:S02]  /*8b80*/  FMNMX3.FTZ R6, R6, R229, R227, !PT ;  /* 0x000000e506067276 */ /* 0x000fc400078100e3 */
[----:B------:R-:W-:Y:S01]  /*8b90*/  FMNMX3.FTZ R4, R4, R237, R231, !PT ;  /* 0x000000ed04047276 */ /* 0x000fe200078100e7 */
        /* <DEDUP_REMOVED lines=28> */
[----:B------:R-:W-:-:S03]  /*8d60*/  FMNMX3.FTZ R6, R6, R126, R127, !PT ;  /* 0x0000007e06067276 */ /* 0x000fc6000781007f */
[----:B------:R-:W1:Y:S04]  /*8d70*/  SHFL.BFLY PT, R4, R7, 0x2, 0x1f ;  /* 0x0c401f0007047f89 */ /* 0x000e6800000e0000 */
[----:B------:R-:W2:Y:S01]  /*8d80*/  SHFL.BFLY PT, R5, R6, 0x2, 0x1f ;  /* 0x0c401f0006057f89 */ /* 0x000ea200000e0000 */
[----:B-1----:R-:W-:Y:S02]  /*8d90*/  FMNMX.FTZ R4, R7, R4, !PT ;  /* 0x0000000407047209 */ /* 0x002fe40007810000 */
[----:B--2---:R-:W-:-:S03]  /*8da0*/  FMNMX.FTZ R5, R6, R5, !PT ;  /* 0x0000000506057209 */ /* 0x004fc60007810000 */
[----:B------:R-:W1:Y:S04]  /*8db0*/  SHFL.BFLY PT, R57, R4, 0x1, 0x1f ;  /* 0x0c201f0004397f89 */ /* 0x000e6800000e0000 */
[----:B------:R-:W2:Y:S01]  /*8dc0*/  SHFL.BFLY PT, R56, R5, 0x1, 0x1f ;  /* 0x0c201f0005387f89 */ /* 0x000ea200000e0000 */
[----:B-1----:R-:W-:Y:S02]  /*8dd0*/  FMNMX.FTZ R57, R4, R57, !PT ;  /* 0x0000003904397209 */ /* 0x002fe40007810000 */
[----:B--2---:R-:W-:-:S03]  /*8de0*/  FMNMX.FTZ R56, R5, R56, !PT ;  /* 0x0000003805387209 */ /* 0x004fc60007810000 */
[C---:B------:R-:W-:Y:S01]  /*8df0*/  FMUL.FTZ R162, R57.reuse, UR6 ;  /* 0x0000000639a27c20 */ /* 0x040fe20008410000 */
[C---:B------:R-:W-:Y:S02]  /*8e00*/  FSETP.NEU.FTZ.AND P1, PT, R57.reuse, -INF , PT ;  /* 0xff8000003900780b */ /* 0x040fe40003f3d000 */
[C---:B------:R-:W-:Y:S01]  /*8e10*/  FSETP.NEU.FTZ.AND P0, PT, R56.reuse, -INF , PT ;  /* 0xff8000003800780b */ /* 0x040fe20003f1d000 */
[----:B------:R-:W-:Y:S01]  /*8e20*/  FMUL.FTZ R128, R56, UR6 ;  /* 0x0000000638807c20 */ /* 0x000fe20008410000 */
[----:B------:R-:W-:Y:S02]  /*8e30*/  FSEL R162, R162, RZ, P1 ;  /* 0x000000ffa2a27208 */ /* 0x000fe40000800000 */
[----:B------:R-:W-:Y:S02]  /*8e40*/  FSEL R7, R57, RZ, P1 ;  /* 0x000000ff39077208 */ /* 0x000fe40000800000 */
[----:B------:R-:W-:Y:S01]  /*8e50*/  FSEL R5, R56, RZ, P0 ;  /* 0x000000ff38057208 */ /* 0x000fe20000000000 */
[--C-:B------:R-:W-:Y:S01]  /*8e60*/  FFMA.FTZ R164, R131, UR6, -R162.reuse ;  /* 0x0000000683a47c23 */ /* 0x100fe200080108a2 */
[----:B------:R-:W-:Y:S01]  /*8e70*/  FSEL R128, R128, RZ, P0 ;  /* 0x000000ff80807208 */ /* 0x000fe20000000000 */
[----:B------:R-:W-:Y:S01]  /*8e80*/  FADD.FTZ R7, R2, -R7 ;  /* 0x8000000702077221 */ /* 0x000fe20000010000 */
[--C-:B------:R-:W-:Y:S01]  /*8e90*/  FFMA.FTZ R140, R149, UR6, -R162.reuse ;  /* 0x00000006958c7c23 */ /* 0x100fe200080108a2 */
[----:B------:R-:W-:Y:S01]  /*8ea0*/  FADD.FTZ R5, R0, -R5 ;  /* 0x8000000500057221 */ /* 0x000fe20000010000 */
[----:B------:R-:W-:Y:S01]  /*8eb0*/  FFMA.FTZ R132, R239, UR6, -R162 ;  /* 0x00000006ef847c23 */ /* 0x000fe200080108a2 */
[--C-:B------:R-:W-:Y:S01]  /*8ec0*/  FFMA.FTZ R142, R19, UR6, -R128.reuse ;  /* 0x00000006138e7c23 */ /* 0x100fe20008010880 */
[--C-:B------:R-:W-:Y:S01]  /*8ed0*/  FFMA.FTZ R131, R17, UR6, -R128.reuse ;  /* 0x0000000611837c23 */ /* 0x100fe20008010880 */
[--C-:B------:R-:W-:Y:S01]  /*8ee0*/  FFMA.FTZ R149, R129, UR6, -R128.reuse ;  /* 0x0000000681957c23 */ /* 0x100fe20008010880 */
[----:B------:R-:W1:Y:S01]  /*8ef0*/  LDSM.16.MT88.4 R16, [R118+0x9000] ;  /* 0x009000007610783b */ /* 0x000e620000004200 */
[----:B------:R-:W-:Y:S01]  /*8f00*/  FMUL.FTZ R166, R7, UR6 ;  /* 0x0000000607a67c20 */ /* 0x000fe20008410000 */
[----:B------:R-:W-:Y:S01]  /*8f10*/  FMUL.FTZ R144, R5, UR6 ;  /* 0x0000000605907c20 */ /* 0x000fe20008410000 */
[----:B------:R-:W-:Y:S01]  /*8f20*/  FFMA.FTZ R0, R15, UR6, -R128 ;  /* 0x000000060f007c23 */ /* 0x000fe20008010880 */
[--C-:B------:R-:W-:Y:S01]  /*8f30*/  FFMA.FTZ R13, R13, UR6, -R162.reuse ;  /* 0x000000060d0d7c23 */ /* 0x100fe200080108a2 */
[----:B------:R-:W-:Y:S01]  /*8f40*/  MUFU.EX2 R164, R164 ;  /* 0x000000a400a47308 */ /* 0x000fe20000000800 */
[--C-:B------:R-:W-:Y:S01]  /*8f50*/  FFMA.FTZ R59, R235, UR6, -R162.reuse ;  /* 0x00000006eb3b7c23 */ /* 0x100fe200080108a2 */
[--C-:B------:R-:W-:Y:S01]  /*8f60*/  FFMA.FTZ R117, R237, UR6, -R162.reuse ;  /* 0x00000006ed757c23 */ /* 0x100fe200080108a2 */
[----:B------:R-:W-:Y:S01]  /*8f70*/  FFMA.FTZ R58, R231, UR6, -R162 ;  /* 0x00000006e73a7c23 */ /* 0x000fe200080108a2 */
[----:B------:R-:W2:Y:S01]  /*8f80*/  MUFU.EX2 R140, R140 ;  /* 0x0000008c008c7308 */ /* 0x000ea20000000800 */
[--C-:B------:R-:W-:Y:S01]  /*8f90*/  FFMA.FTZ R116, R227, UR6, -R128.reuse ;  /* 0x00000006e3747c23 */ /* 0x100fe20008010880 */
[--C-:B------:R-:W-:Y:S01]  /*8fa0*/  FFMA.FTZ R119, R223, UR6, -R128.reuse ;  /* 0x00000006df777c23 */ /* 0x100fe20008010880 */
[----:B------:R-:W-:Y:S01]  /*8fb0*/  FFMA.FTZ R2, R225, UR6, -R128 ;  /* 0x00000006e1027c23 */ /* 0x000fe20008010880 */
[----:B------:R-:W-:Y:S01]  /*8fc0*/  MUFU.EX2 R132, R132 ;  /* 0x0000008400847308 */ /* 0x000fe20000000800 */
[--C-:B------:R-:W-:Y:S01]  /*8fd0*/  FFMA.FTZ R134, R135, UR6, -R162.reuse ;  /* 0x0000000687867c23 */ /* 0x100fe200080108a2 */
[----:B------:R-:W-:Y:S01]  /*8fe0*/  FFMA.FTZ R130, R221, UR6, -R162 ;  /* 0x00000006dd827c23 */ /* 0x000fe200080108a2 */
[--C-:B------:R-:W-:Y:S01]  /*8ff0*/  FFMA.FTZ R138, R139, UR6, -R128.reuse ;  /* 0x000000068b8a7c23 */ /* 0x100fe20008010880 */
[----:B------:R-:W3:Y:S01]  /*9000*/  MUFU.EX2 R129, R13 ;  /* 0x0000000d00817308 */ /* 0x000ee20000000800 */
[--C-:B------:R-:W-:Y:S01]  /*9010*/  FFMA.FTZ R137, R137, UR6, -R128.reuse ;  /* 0x0000000689897c23 */ /* 0x100fe20008010880 */
[--C-:B------:R-:W-:Y:S01]  /*9020*/  FFMA.FTZ R136, R215, UR6, -R128.reuse ;  /* 0x00000006d7887c23 */ /* 0x100fe20008010880 */
[----:B------:R-:W-:Y:S01]  /*9030*/  FFMA.FTZ R217, R217, UR6, -R128 ;  /* 0x00000006d9d97c23 */ /* 0x000fe20008010880 */
[----:B------:R-:W-:Y:S01]  /*9040*/  MUFU.EX2 R149, R149 ;  /* 0x0000009500957308 */ /* 0x000fe20000000800 */
[--C-:B------:R-:W-:Y:S01]  /*9050*/  FFMA.FTZ R192, R201, UR6, -R162.reuse ;  /* 0x00000006c9c07c23 */ /* 0x100fe200080108a2 */
[----:B--2---:R-:W-:Y:S01]  /*9060*/  F2FP.F16.F32.PACK_AB R48, R140, R164 ;  /* 0x000000a48c30723e */ /* 0x004fe200000000ff */
[----:B------:R-:W-:Y:S01]  /*9070*/  FFMA.FTZ R190, R213, UR6, -R162 ;  /* 0x00000006d5be7c23 */ /* 0x000fe200080108a2 */
[----:B------:R-:W2:Y:S01]  /*9080*/  MUFU.EX2 R142, R142 ;  /* 0x0000008e008e7308 */ /* 0x000ea20000000800 */
[--C-:B------:R-:W-:Y:S01]  /*9090*/  FFMA.FTZ R198, R205, UR6, -R128.reuse ;  /* 0x00000006cdc67c23 */ /* 0x100fe20008010880 */
[--C-:B------:R-:W-:Y:S01]  /*90a0*/  FFMA.FTZ R203, R203, UR6, -R128.reuse ;  /* 0x00000006cbcb7c23 */ /* 0x100fe20008010880 */
[--C-:B------:R-:W-:Y:S01]  /*90b0*/  FFMA.FTZ R196, R207, UR6, -R128.reuse ;  /* 0x00000006cfc47c23 */ /* 0x100fe20008010880 */
[----:B------:R-:W4:Y:S01]  /*90c0*/  MUFU.EX2 R166, R166 ;  /* 0x000000a600a67308 */ /* 0x000f220000000800 */
[----:B------:R-:W-:Y:S01]  /*90d0*/  FFMA.FTZ R209, R209, UR6, -R128 ;  /* 0x00000006d1d17c23 */ /* 0x000fe20008010880 */
[----:B---3--:R-:W-:Y:S01]  /*90e0*/  F2FP.F16.F32.PACK_AB R50, R129, R132 ;  /* 0x000000848132723e */ /* 0x008fe200000000ff */
[--C-:B------:R-:W-:Y:S01]  /*90f0*/  FFMA.FTZ R163, R163, UR6, -R162.reuse ;  /* 0x00000006a3a37c23 */ /* 0x100fe200080108a2 */
[----:B------:R-:W3:Y:S01]  /*9100*/  MUFU.EX2 R144, R144 ;  /* 0x0000009000907308 */ /* 0x000ee20000000800 */
[----:B------:R-:W-:Y:S01]  /*9110*/  FFMA.FTZ R148, R148, UR6, -R162 ;  /* 0x0000000694947c23 */ /* 0x000fe200080108a2 */
[----:B------:R-:W-:Y:S01]  /*9120*/  FFMA.FTZ R159, R159, UR6, -R128 ;  /* 0x000000069f9f7c23 */ /* 0x000fe20008010880 */
[--C-:B------:R-:W-:Y:S01]  /*9130*/  FFMA.FTZ R152, R152, UR6, -R162.reuse ;  /* 0x0000000698987c23 */ /* 0x100fe200080108a2 */
[----:B------:R-:W-:Y:S01]  /*9140*/  MUFU.EX2 R131, R131 ;  /* 0x0000008300837308 */ /* 0x000fe20000000800 */
[--C-:B------:R-:W-:Y:S01]  /*9150*/  FFMA.FTZ R161, R161, UR6, -R162.reuse ;  /* 0x00000006a1a17c23 */ /* 0x100fe200080108a2 */
[----:B--2---:R-:W-:Y:S01]  /*9160*/  F2FP.F16.F32.PACK_AB R49, R142, R149 ;  /* 0x000000958e31723e */ /* 0x004fe200000000ff */
[--C-:B------:R-:W-:Y:S01]  /*9170*/  FFMA.FTZ R165, R165, UR6, -R162.reuse ;  /* 0x00000006a5a57c23 */ /* 0x100fe200080108a2 */
[----:B------:R-:W2:Y:S01]  /*9180*/  MUFU.EX2 R0, R0 ;  /* 0x0000000000007308 */ /* 0x000ea20000000800 */
[--C-:B------:R-:W-:Y:S01]  /*9190*/  FFMA.FTZ R167, R167, UR6, -R162.reuse ;  /* 0x00000006a7a77c23 */ /* 0x100fe200080108a2 */
[-C--:B----4-:R-:W-:Y:S01]  /*91a0*/  FMUL.FTZ R20, R80, R166.reuse ;  /* 0x000000a650147220 */ /* 0x090fe20000410000 */
[-C--:B------:R-:W-:Y:S01]  /*91b0*/  FMUL.FTZ R21, R81, R166.reuse ;  /* 0x000000a651157220 */ /* 0x080fe20000410000 */
[-C--:B------:R-:W-:Y:S01]  /*91c0*/  FMUL.FTZ R44, R104, R166.reuse ;  /* 0x000000a6682c7220 */ /* 0x080fe20000410000 */
[----:B------:R-:W-:Y:S01]  /*91d0*/  FMUL.FTZ R45, R105, R166 ;  /* 0x000000a6692d7220 */ /* 0x000fe20000410000 */
[-C--:B---3--:R-:W-:Y:S01]  /*91e0*/  FMUL.FTZ R22, R82, R144.reuse ;  /* 0x0000009052167220 */ /* 0x088fe20000410000 */
[----:B------:R-:W-:Y:S01]  /*91f0*/  FMUL.FTZ R23, R83, R144 ;  /* 0x0000009053177220 */ /* 0x000fe20000410000 */
[-C--:B------:R-:W-:Y:S01]  /*9200*/  FMUL.FTZ R84, R84, R166.reuse ;  /* 0x000000a654547220 */ /* 0x080fe20000410000 */
[----:B------:R-:W-:Y:S01]  /*9210*/  FMUL.FTZ R85, R85, R166 ;  /* 0x000000a655557220 */ /* 0x000fe20000410000 */
[-C--:B------:R-:W-:Y:S01]  /*9220*/  FMUL.FTZ R86, R86, R144.reuse ;  /* 0x0000009056567220 */ /* 0x080fe20000410000 */
[----:B------:R-:W-:Y:S01]  /*9230*/  FMUL.FTZ R87, R87, R144 ;  /* 0x0000009057577220 */ /* 0x000fe20000410000 */
[----:B------:R-:W-:Y:S01]  /*9240*/  FFMA.FTZ R104, R233, UR6, -R162 ;  /* 0x00000006e9687c23 */ /* 0x000fe200080108a2 */
[----:B------:R-:W-:Y:S01]  /*9250*/  FFMA.FTZ R105, R229, UR6, -R128 ;  /* 0x00000006e5697c23 */ /* 0x000fe20008010880 */
[----:B--2---:R-:W-:Y:S01]  /*9260*/  F2FP.F16.F32.PACK_AB R51, R0, R131 ;  /* 0x000000830033723e */ /* 0x004fe200000000ff */
[-C--:B------:R-:W-:Y:S01]  /*9270*/  FMUL.FTZ R4, R112, R166.reuse ;  /* 0x000000a670047220 */ /* 0x080fe20000410000 */
[----:B------:R-:W-:Y:S01]  /*9280*/  FMUL.FTZ R5, R113, R166 ;  /* 0x000000a671057220 */ /* 0x000fe20000410000 */
[-C--:B------:R-:W-:Y:S01]  /*9290*/  FMUL.FTZ R6, R114, R144.reuse ;  /* 0x0000009072067220 */ /* 0x080fe20000410000 */
[----:B------:R-:W-:Y:S01]  /*92a0*/  FMUL.FTZ R7, R115, R144 ;  /* 0x0000009073077220 */ /* 0x000fe20000410000 */
[-C--:B------:R-:W-:Y:S01]  /*92b0*/  FMUL.FTZ R68, R68, R166.reuse ;  /* 0x000000a644447220 */ /* 0x080fe20000410000 */
[----:B------:R-:W-:Y:S01]  /*92c0*/  FMUL.FTZ R69, R69, R166 ;  /* 0x000000a645457220 */ /* 0x000fe20000410000 */
[-C--:B------:R-:W-:Y:S01]  /*92d0*/  FMUL.FTZ R70, R70, R144.reuse ;  /* 0x0000009046467220 */ /* 0x080fe20000410000 */
[----:B------:R-:W-:Y:S01]  /*92e0*/  FMUL.FTZ R71, R71, R144 ;  /* 0x0000009047477220 */ /* 0x000fe20000410000 */
[C---:B------:R-:W-:Y:S01]  /*92f0*/  HMMA.16816.F32 R20, R48.reuse, R24, R20 ;  /* 0x000000183014723c */ /* 0x040fe20000001814 */
[----:B------:R-:W-:Y:S01]  /*9300*/  MUFU.EX2 R104, R104 ;  /* 0x0000006800687308 */ /* 0x000fe20000000800 */
[-C--:B------:R-:W-:Y:S01]  /*9310*/  FMUL.FTZ R12, R72, R166.reuse ;  /* 0x000000a6480c7220 */ /* 0x080fe20000410000 */
[----:B------:R-:W-:Y:S01]  /*9320*/  FMUL.FTZ R13, R73, R166 ;  /* 0x000000a6490d7220 */ /* 0x000fe20000410000 */
[-C--:B------:R-:W-:Y:S01]  /*9330*/  FMUL.FTZ R14, R74, R144.reuse ;  /* 0x000000904a0e7220 */ /* 0x080fe20000410000 */
[----:B------:R-:W2:Y:S01]  /*9340*/  MUFU.EX2 R59, R59 ;  /* 0x0000003b003b7308 */ /* 0x000ea20000000800 */
[----:B------:R-:W-:Y:S01]  /*9350*/  FMUL.FTZ R15, R75, R144 ;  /* 0x000000904b0f7220 */ /* 0x000fe20000410000 */
[-C--:B------:R-:W-:Y:S01]  /*9360*/  FMUL.FTZ R28, R88, R166.reuse ;  /* 0x000000a6581c7220 */ /* 0x080fe20000410000 */
[C---:B------:R-:W-:Y:S01]  /*9370*/  HMMA.16816.F32 R24, R48.reuse, R26, R84 ;  /* 0x0000001a3018723c */ /* 0x040fe20000001854 */
[----:B------:R-:W-:Y:S01]  /*9380*/  MUFU.EX2 R117, R117 ;  /* 0x0000007500757308 */ /* 0x000fe20000000800 */
[----:B------:R-:W-:Y:S01]  /*9390*/  FMUL.FTZ R29, R89, R166 ;  /* 0x000000a6591d7220 */ /* 0x000fe20000410000 */
[-C--:B------:R-:W-:Y:S01]  /*93a0*/  FMUL.FTZ R30, R90, R144.reuse ;  /* 0x000000905a1e7220 */ /* 0x080fe20000410000 */
[----:B------:R-:W-:Y:S01]  /*93b0*/  FMUL.FTZ R31, R91, R144 ;  /* 0x000000905b1f7220 */ /* 0x000fe20000410000 */
[----:B------:R-:W-:Y:S01]  /*93c0*/  MUFU.EX2 R58, R58 ;  /* 0x0000003a003a7308 */ /* 0x000fe20000000800 */
[-C--:B------:R-:W-:Y:S01]  /*93d0*/  FMUL.FTZ R36, R96, R166.reuse ;  /* 0x000000a660247220 */ /* 0x080fe20000410000 */
[----:B------:R-:W-:Y:S01]  /*93e0*/  FMUL.FTZ R37, R97, R166 ;  /* 0x000000a661257220 */ /* 0x000fe20000410000 */
[C---:B------:R-:W-:Y:S01]  /*93f0*/  HMMA.16816.F32 R4, R48.reuse, R8, R4 ;  /* 0x000000083004723c */ /* 0x040fe20000001804 */
[----:B------:R-:W-:Y:S01]  /*9400*/  MUFU.EX2 R105, R105 ;  /* 0x0000006900697308 */ /* 0x000fe20000000800 */
[-C--:B------:R-:W-:Y:S01]  /*9410*/  FMUL.FTZ R38, R98, R144.reuse ;  /* 0x0000009062267220 */ /* 0x080fe20000410000 */
[----:B------:R-:W-:Y:S01]  /*9420*/  FMUL.FTZ R39, R99, R144 ;  /* 0x0000009063277220 */ /* 0x000fe20000410000 */
[-C--:B------:R-:W-:Y:S01]  /*9430*/  FMUL.FTZ R76, R76, R166.reuse ;  /* 0x000000a64c4c7220 */ /* 0x080fe20000410000 */
[----:B------:R-:W3:Y:S01]  /*9440*/  MUFU.EX2 R116, R116 ;  /* 0x0000007400747308 */ /* 0x000ee20000000800 */
[----:B------:R-:W-:Y:S01]  /*9450*/  FMUL.FTZ R77, R77, R166 ;  /* 0x000000a64d4d7220 */ /* 0x000fe20000410000 */
[-C--:B------:R-:W-:Y:S01]  /*9460*/  FMUL.FTZ R78, R78, R144.reuse ;  /* 0x000000904e4e7220 */ /* 0x080fe20000410000 */
[C---:B------:R-:W-:Y:S01]  /*9470*/  HMMA.16816.F32 R8, R48.reuse, R10, R68 ;  /* 0x0000000a3008723c */ /* 0x040fe20000001844 */
[----:B------:R-:W-:Y:S01]  /*9480*/  MUFU.EX2 R119, R119 ;  /* 0x0000007700777308 */ /* 0x000fe20000000800 */
[----:B------:R-:W-:Y:S01]  /*9490*/  FMUL.FTZ R79, R79, R144 ;  /* 0x000000904f4f7220 */ /* 0x000fe20000410000 */
[-C--:B------:R-:W-:Y:S01]  /*94a0*/  FMUL.FTZ R92, R92, R166.reuse ;  /* 0x000000a65c5c7220 */ /* 0x080fe20000410000 */
[----:B------:R-:W-:Y:S01]  /*94b0*/  FMUL.FTZ R93, R93, R166 ;  /* 0x000000a65d5d7220 */ /* 0x000fe20000410000 */
[----:B------:R-:W4:Y:S01]  /*94c0*/  MUFU.EX2 R2, R2 ;  /* 0x0000000200027308 */ /* 0x000f220000000800 */
[-C--:B------:R-:W-:Y:S01]  /*94d0*/  FMUL.FTZ R94, R94, R144.reuse ;  /* 0x000000905e5e7220 */ /* 0x080fe20000410000 */
[----:B------:R-:W-:Y:S01]  /*94e0*/  FMUL.FTZ R95, R95, R144 ;  /* 0x000000905f5f7220 */ /* 0x000fe20000410000 */
[-C--:B------:R-:W-:Y:S01]  /*94f0*/  FMUL.FTZ R100, R100, R166.reuse ;  /* 0x000000a664647220 */ /* 0x080fe20000410000 */
[----:B------:R-:W-:Y:S01]  /*9500*/  FMUL.FTZ R101, R101, R166 ;  /* 0x000000a665657220 */ /* 0x000fe20000410000 */
[-C--:B------:R-:W-:Y:S01]  /*9510*/  FMUL.FTZ R102, R102, R144.reuse ;  /* 0x0000009066667220 */ /* 0x080fe20000410000 */
[-C--:B------:R-:W-:Y:S01]  /*9520*/  FMUL.FTZ R103, R103, R144.reuse ;  /* 0x0000009067677220 */ /* 0x080fe20000410000 */
[-C--:B------:R-:W-:Y:S01]  /*9530*/  FMUL.FTZ R46, R106, R144.reuse ;  /* 0x000000906a2e7220 */ /* 0x080fe20000410000 */
[----:B------:R-:W-:Y:S01]  /*9540*/  FMUL.FTZ R47, R107, R144 ;  /* 0x000000906b2f7220 */ /* 0x000fe20000410000 */
[----:B------:R-:W5:Y:S01]  /*9550*/  LDSM.16.MT88.4 R68, [R169+0x9400] ;  /* 0x00940000a944783b */ /* 0x000f620000004200 */
[-C--:B------:R-:W-:Y:S01]  /*9560*/  FMUL.FTZ R108, R108, R166.reuse ;  /* 0x000000a66c6c7220 */ /* 0x080fe20000410000 */
[----:B------:R-:W-:Y:S01]  /*9570*/  FMUL.FTZ R109, R109, R166 ;  /* 0x000000a66d6d7220 */ /* 0x000fe20000410000 */
[-C--:B------:R-:W-:Y:S01]  /*9580*/  FMUL.FTZ R110, R110, R144.reuse ;  /* 0x000000906e6e7220 */ /* 0x080fe20000410000 */
[----:B------:R-:W-:Y:S01]  /*9590*/  FMUL.FTZ R111, R111, R144 ;  /* 0x000000906f6f7220 */ /* 0x000fe20000410000 */
[C---:B-1----:R-:W-:Y:S01]  /*95a0*/  HMMA.16816.F32 R12, R48.reuse, R16, R12 ;  /* 0x00000010300c723c */ /* 0x042fe2000000180c */
[----:B------:R-:W-:Y:S01]  /*95b0*/  MUFU.EX2 R134, R134 ;  /* 0x0000008600867308 */ /* 0x000fe20000000800 */
[----:B------:R-:W-:Y:S01]  /*95c0*/  FFMA.FTZ R193, R193, R166, R164 ;  /* 0x000000a6c1c17223 */ /* 0x000fe200000100a4 */
[--C-:B------:R-:W-:Y:S01]  /*95d0*/  FFMA.FTZ R164, R151, UR6, -R128.reuse ;  /* 0x0000000697a47c23 */ /* 0x100fe20008010880 */
[--C-:B------:R-:W-:Y:S01]  /*95e0*/  FFMA.FTZ R151, R153, UR6, -R128.reuse ;  /* 0x0000000699977c23 */ /* 0x100fe20008010880 */
[----:B------:R-:W-:Y:S01]  /*95f0*/  MUFU.EX2 R130, R130 ;  /* 0x0000008200827308 */ /* 0x000fe20000000800 */
[----:B------:R-:W-:Y:S01]  /*9600*/  FFMA.FTZ R153, R155, UR6, -R128 ;  /* 0x000000069b997c23 */ /* 0x000fe20008010880 */
[----:B------:R-:W-:Y:S01]  /*9610*/  FFMA.FTZ R155, R150, UR6, -R162 ;  /* 0x00000006969b7c23 */ /* 0x000fe200080108a2 */
[C---:B------:R-:W-:Y:S01]  /*9620*/  HMMA.16816.F32 R28, R48.reuse, R32, R28 ;  /* 0x00000020301c723c */ /* 0x040fe2000000181c */
[----:B------:R-:W-:Y:S01]  /*9630*/  MUFU.EX2 R139, R217 ;  /* 0x000000d9008b7308 */ /* 0x000fe20000000800 */
[----:B------:R-:W-:Y:S01]  /*9640*/  LDSM.16.MT88.4 R72, [R169+0xc000] ;  /* 0x00c00000a948783b */ /* 0x000fe20000004200 */
[----:B------:R-:W-:Y:S01]  /*9650*/  FFMA.FTZ R166, R141, UR6, -R128 ;  /* 0x000000068da67c23 */ /* 0x000fe20008010880 */
[----:B------:R-:W-:Y:S01]  /*9660*/  FFMA.FTZ R191, R191, UR6, -R162 ;  /* 0x00000006bfbf7c23 */ /* 0x000fe200080108a2 */
[----:B------:R-:W-:Y:S01]  /*9670*/  MUFU.EX2 R138, R138 ;  /* 0x0000008a008a7308 */ /* 0x000fe20000000800 */
[----:B------:R-:W-:Y:S01]  /*9680*/  FFMA.FTZ R124, R124, UR6, -R128 ;  /* 0x000000067c7c7c23 */ /* 0x000fe20008010880 */
[----:B------:R-:W-:Y:S01]  /*9690*/  LDSM.16.MT88.4 R84, [R169+0xc800] ;  /* 0x00c80000a954783b */ /* 0x000fe20000004200 */
[C---:B------:R-:W-:Y:S01]  /*96a0*/  HMMA.16816.F32 R36, R48.reuse, R40, R36 ;  /* 0x000000283024723c */ /* 0x040fe20000001824 */
[----:B------:R-:W-:Y:S01]  /*96b0*/  MUFU.EX2 R137, R137 ;  /* 0x0000008900897308 */ /* 0x000fe20000000800 */
[----:B------:R-:W-:Y:S01]  /*96c0*/  FFMA.FTZ R149, R194, R144, R149 ;  /* 0x00000090c2957223 */ /* 0x000fe20000010095 */
[----:B------:R-:W-:Y:S01]  /*96d0*/  FADD.FTZ R193, R140, R193 ;  /* 0x000000c18cc17221 */ /* 0x000fe20000010000 */
[--C-:B------:R-:W-:Y:S01]  /*96e0*/  FFMA.FTZ R158, R158, UR6, -R162.reuse ;  /* 0x000000069e9e7c23 */ /* 0x100fe200080108a2 */
[----:B------:R-:W-:Y:S01]  /*96f0*/  MUFU.EX2 R136, R136 ;  /* 0x0000008800887308 */ /* 0x000fe20000000800 */
[----:B------:R-:W-:Y:S01]  /*9700*/  FADD.FTZ R142, R142, R149 ;  /* 0x000000958e8e7221 */ /* 0x000fe20000010000 */
[----:B------:R-:W-:Y:S01]  /*9710*/  FADD.FTZ R132, R132, R193 ;  /* 0x000000c184847221 */ /* 0x000fe20000010000 */
[C---:B------:R-:W-:Y:S01]  /*9720*/  HMMA.16816.F32 R16, R48.reuse, R18, R76 ;  /* 0x000000123010723c */ /* 0x040fe2000000184c */
[----:B------:R-:W-:Y:S01]  /*9730*/  MUFU.EX2 R192, R192 ;  /* 0x000000c000c07308 */ /* 0x000fe20000000800 */
[----:B------:R-:W-:Y:S01]  /*9740*/  FFMA.FTZ R76, R156, UR6, -R162 ;  /* 0x000000069c4c7c23 */ /* 0x000fe200080108a2 */
[----:B------:R-:W-:Y:S01]  /*9750*/  FFMA.FTZ R156, R145, UR6, -R128 ;  /* 0x00000006919c7c23 */ /* 0x000fe20008010880 */
[----:B------:R-:W-:Y:S01]  /*9760*/  FFMA.FTZ R77, R154, UR6, -R162 ;  /* 0x000000069a4d7c23 */ /* 0x000fe200080108a2 */
[----:B------:R-:W-:Y:S01]  /*9770*/  MUFU.EX2 R190, R190 ;  /* 0x000000be00be7308 */ /* 0x000fe20000000800 */
[----:B------:R-:W-:Y:S01]  /*9780*/  FADD.FTZ R131, R131, R142 ;  /* 0x0000008e83837221 */ /* 0x000fe20000010000 */
[----:B------:R-:W-:Y:S01]  /*9790*/  FADD.FTZ R129, R129, R132 ;  /* 0x0000008481817221 */ /* 0x000fe20000010000 */
[C---:B------:R-:W-:Y:S01]  /*97a0*/  HMMA.16816.F32 R32, R48.reuse, R34, R92 ;  /* 0x000000223020723c */ /* 0x040fe2000000185c */
[----:B------:R-:W-:Y:S01]  /*97b0*/  MUFU.EX2 R205, R209 ;  /* 0x000000d100cd7308 */ /* 0x000fe20000000800 */
[----:B------:R-:W-:Y:S01]  /*97c0*/  LDSM.16.MT88.4 R92, [R118+0xc800] ;  /* 0x00c80000765c783b */ /* 0x000fe20000004200 */
[--C-:B------:R-:W-:Y:S01]  /*97d0*/  FFMA.FTZ R195, R195, UR6, -R162.reuse ;  /* 0x00000006c3c37c23 */ /* 0x100fe200080108a2 */
[----:B------:R-:W-:Y:S01]  /*97e0*/  FFMA.FTZ R160, R160, UR6, -R162 ;  /* 0x00000006a0a07c23 */ /* 0x000fe200080108a2 */
[----:B------:R-:W-:Y:S01]  /*97f0*/  MUFU.EX2 R198, R198 ;  /* 0x000000c600c67308 */ /* 0x000fe20000000800 */
[--C-:B------:R-:W-:Y:S01]  /*9800*/  FFMA.FTZ R126, R126, UR6, -R128.reuse ;  /* 0x000000067e7e7c23 */ /* 0x100fe20008010880 */
[--C-:B------:R-:W-:Y:S01]  /*9810*/  FFMA.FTZ R127, R127, UR6, -R128.reuse ;  /* 0x000000067f7f7c23 */ /* 0x100fe20008010880 */
[C---:B------:R-:W-:Y:S01]  /*9820*/  HMMA.16816.F32 R40, R48.reuse, R42, R100 ;  /* 0x0000002a3028723c */ /* 0x040fe20000001864 */
[----:B------:R-:W-:Y:S01]  /*9830*/  MUFU.EX2 R203, R203 ;  /* 0x000000cb00cb7308 */ /* 0x000fe20000000800 */
[----:B------:R-:W-:Y:S01]  /*9840*/  LDSM.16.MT88.4 R100, [R169+0xe800] ;  /* 0x00e80000a964783b */ /* 0x000fe20000004200 */
[--C-:B------:R-:W-:Y:S01]  /*9850*/  FFMA.FTZ R120, R120, UR6, -R128.reuse ;  /* 0x0000000678787c23 */ /* 0x100fe20008010880 */
[----:B------:R-:W-:Y:S01]  /*9860*/  FFMA.FTZ R121, R121, UR6, -R128 ;  /* 0x0000000679797c23 */ /* 0x000fe20008010880 */
[----:B------:R-:W-:Y:S03]  /*9870*/  MUFU.EX2 R196, R196 ;  /* 0x000000c400c47308 */ /* 0x000fe60000000800 */
[----:B------:R-:W-:Y:S01]  /*9880*/  HMMA.16816.F32 R44, R48, R52, R44 ;  /* 0x00000034302c723c */ /* 0x000fe2000000182c */
[----:B--2---:R-:W-:Y:S01]  /*9890*/  F2FP.F16.F32.PACK_AB R52, R59, R104 ;  /* 0x000000683b34723e */ /* 0x004fe200000000ff */
[----:B------:R-:W-:Y:S01]  /*98a0*/  MUFU.EX2 R163, R163 ;  /* 0x000000a300a37308 */ /* 0x000fe20000000800 */
[----:B---3--:R-:W-:-:S03]  /*98b0*/  F2FP.F16.F32.PACK_AB R53, R116, R105 ;  /* 0x000000697435723e */ /* 0x008fc600000000ff */
[----:B------:R-:W-:Y:S02]  /*98c0*/  MUFU.EX2 R148, R148 ;  /* 0x0000009400947308 */ /* 0x000fe40000000800 */
[----:B------:R-:W-:Y:S01]  /*98d0*/  HMMA.16816.F32 R48, R48, R54, R108 ;  /* 0x000000363030723c */ /* 0x000fe2000000186c */
[----:B------:R-:W-:Y:S01]  /*98e0*/  F2FP.F16.F32.PACK_AB R54, R58, R117 ;  /* 0x000000753a36723e */ /* 0x000fe200000000ff */
[----:B------:R-:W-:Y:S01]  /*98f0*/  MUFU.EX2 R164, R164 ;  /* 0x000000a400a47308 */ /* 0x000fe20000000800 */
[----:B----4-:R-:W-:-:S03]  /*9900*/  F2FP.F16.F32.PACK_AB R55, R2, R119 ;  /* 0x000000770237723e */ /* 0x010fc600000000ff */
[----:B------:R-:W-:Y:S04]  /*9910*/  MUFU.EX2 R151, R151 ;  /* 0x0000009700977308 */ /* 0x000fe80000000800 */
[C---:B------:R-:W-:Y:S01]  /*9920*/  HMMA.16816.F32 R20, R52.reuse, R60, R20 ;  /* 0x0000003c3414723c */ /* 0x040fe20000001814 */
[----:B------:R-:W-:Y:S04]  /*9930*/  MUFU.EX2 R153, R153 ;  /* 0x0000009900997308 */ /* 0x000fe80000000800 */
[----:B------:R-:W-:Y:S03]  /*9940*/  MUFU.EX2 R150, R159 ;  /* 0x0000009f00967308 */ /* 0x000fe60000000800 */
[C---:B------:R-:W-:Y:S01]  /*9950*/  HMMA.16816.F32 R24, R52.reuse, R62, R24 ;  /* 0x0000003e3418723c */ /* 0x040fe20000001818 */
[----:B------:R-:W1:Y:S01]  /*9960*/  LDSM.16.MT88.4 R60, [R118+0xd400] ;  /* 0x00d40000763c783b */ /* 0x000e620000004200 */
[----:B------:R-:W-:Y:S04]  /*9970*/  MUFU.EX2 R155, R155 ;  /* 0x0000009b009b7308 */ /* 0x000fe80000000800 */
[----:B------:R-:W2:Y:S02]  /*9980*/  MUFU.EX2 R154, R161 ;  /* 0x000000a1009a7308 */ /* 0x000ea40000000800 */
[C---:B------:R-:W-:Y:S02]  /*9990*/  HMMA.16816.F32 R12, R52.reuse, R64, R12 ;  /* 0x00000040340c723c */ /* 0x040fe4000000180c */
[----:B------:R-:W-:Y:S04]  /*99a0*/  MUFU.EX2 R152, R152 ;  /* 0x0000009800987308 */ /* 0x000fe80000000800 */
[----:B------:R-:W3:Y:S02]  /*99b0*/  MUFU.EX2 R141, R165 ;  /* 0x000000a5008d7308 */ /* 0x000ee40000000800 */
[----:B------:R-:W-:Y:S01]  /*99c0*/  HMMA.16816.F32 R16, R52, R66, R16 ;  /* 0x000000423410723c */ /* 0x000fe20000001810 */
[----:B------:R-:W4:Y:S01]  /*99d0*/  LDSM.16.MT88.4 R64, [R169+0xd400] ;  /* 0x00d40000a940783b */ /* 0x000f220000004200 */
[----:B------:R-:W-:Y:S01]  /*99e0*/  MUFU.EX2 R166, R166 ;  /* 0x000000a600a67308 */ /* 0x000fe20000000800 */
[----:B--2---:R-:W-:-:S03]  /*99f0*/  F2FP.F16.F32.PACK_AB R108, R154, R155 ;  /* 0x0000009b9a6c723e */ /* 0x004fc600000000ff */
[----:B------:R-:W-:Y:S02]  /*9a00*/  MUFU.EX2 R156, R156 ;  /* 0x0000009c009c7308 */ /* 0x000fe40000000800 */
[----:B-----5:R-:W-:Y:S02]  /*9a10*/  HMMA.16816.F32 R4, R52, R68, R4 ;  /* 0x000000443404723c */ /* 0x020fe40000001804 */
[----:B------:R-:W-:Y:S01]  /*9a20*/  MUFU.EX2 R158, R158 ;  /* 0x0000009e009e7308 */ /* 0x000fe20000000800 */
[----:B---3--:R-:W-:-:S03]  /*9a30*/  F2FP.F16.F32.PACK_AB R110, R141, R152 ;  /* 0x000000988d6e723e */ /* 0x008fc600000000ff */
[----:B------:R-:W-:Y:S02]  /*9a40*/  MUFU.EX2 R195, R195 ;  /* 0x000000c300c37308 */ /* 0x000fe40000000800 */
[C---:B------:R-:W-:Y:S01]  /*9a50*/  HMMA.16816.F32 R8, R52.reuse, R70, R8 ;  /* 0x000000463408723c */ /* 0x040fe20000001808 */
[----:B------:R-:W2:Y:S01]  /*9a60*/  LDSM.16.MT88.4 R68, [R118+0xb400] ;  /* 0x00b400007644783b */ /* 0x000ea20000004200 */
[----:B------:R-:W-:Y:S04]  /*9a70*/  MUFU.EX2 R160, R160 ;  /* 0x000000a000a07308 */ /* 0x000fe80000000800 */
[----:B------:R-:W-:Y:S02]  /*9a80*/  MUFU.EX2 R126, R126 ;  /* 0x0000007e007e7308 */ /* 0x000fe40000000800 */
[C---:B-1----:R-:W-:Y:S01]  /*9a90*/  HMMA.16816.F32 R44, R52.reuse, R60, R44 ;  /* 0x0000003c342c723c */ /* 0x042fe2000000182c */
[--C-:B------:R-:W-:Y:S01]  /*9aa0*/  FFMA.FTZ R60, R133, UR6, -R162.reuse ;  /* 0x00000006853c7c23 */ /* 0x100fe200080108a2 */
[----:B------:R-:W-:Y:S01]  /*9ab0*/  FFMA.FTZ R133, R219, UR6, -R162 ;  /* 0x00000006db857c23 */ /* 0x000fe200080108a2 */
[----:B------:R-:W-:Y:S04]  /*9ac0*/  MUFU.EX2 R127, R127 ;  /* 0x0000007f007f7308 */ /* 0x000fe80000000800 */
[----:B------:R1:W3:Y:S01]  /*9ad0*/  MUFU.EX2 R135, R60 ;  /* 0x0000003c00877308 */ /* 0x0002e20000000800 */
[C---:B------:R-:W-:Y:S03]  /*9ae0*/  HMMA.16816.F32 R48, R52.reuse, R62, R48 ;  /* 0x0000003e3430723c */ /* 0x040fe60000001830 */
[----:B------:R-:W5:Y:S05]  /*9af0*/  MUFU.EX2 R133, R133 ;  /* 0x0000008500857308 */ /* 0x000f6a0000000800 */
[C---:B----4-:R-:W-:Y:S01]  /*9b00*/  HMMA.16816.F32 R36, R52.reuse, R64, R36 ;  /* 0x000000403424723c */ /* 0x050fe20000001824 */
[----:B-1----:R-:W1:Y:S07]  /*9b10*/  LDSM.16.MT88.4 R60, [R169+0xb800] ;  /* 0x00b80000a93c783b */ /* 0x002e6e0000004200 */
[C---:B------:R-:W-:Y:S01]  /*9b20*/  HMMA.16816.F32 R40, R52.reuse, R66, R40 ;  /* 0x000000423428723c */ /* 0x040fe20000001828 */
[----:B------:R-:W4:Y:S07]  /*9b30*/  LDSM.16.MT88.4 R64, [R118+0x9800] ;  /* 0x009800007640783b */ /* 0x000f2e0000004200 */
[C---:B--2---:R-:W-:Y:S08]  /*9b40*/  HMMA.16816.F32 R28, R52.reuse, R68, R28 ;  /* 0x00000044341c723c */ /* 0x044ff0000000181c */
[----:B------:R-:W-:Y:S01]  /*9b50*/  HMMA.16816.F32 R32, R52, R70, R32 ;  /* 0x000000463420723c */ /* 0x000fe20000001820 */
[----:B------:R-:W2:Y:S01]  /*9b60*/  LDSM.16.MT88.4 R68, [R169+0x9800] ;  /* 0x00980000a944783b */ /* 0x000ea20000004200 */
[----:B---3--:R-:W-:-:S02]  /*9b70*/  F2FP.F16.F32.PACK_AB R52, R134, R135 ;  /* 0x000000878634723e */ /* 0x008fc400000000ff */
[----:B------:R-:W-:Y:S02]  /*9b80*/  F2FP.F16.F32.PACK_AB R53, R138, R139 ;  /* 0x0000008b8a35723e */ /* 0x000fe400000000ff */
[----:B-----5:R-:W-:Y:S02]  /*9b90*/  F2FP.F16.F32.PACK_AB R54, R130, R133 ;  /* 0x000000858236723e */ /* 0x020fe400000000ff */
[----:B------:R-:W-:-:S07]  /*9ba0*/  F2FP.F16.F32.PACK_AB R55, R136, R137 ;  /* 0x000000898837723e */ /* 0x000fce00000000ff */
[C---:B-1----:R-:W-:Y:S08]  /*9bb0*/  HMMA.16816.F32 R20, R52.reuse, R60, R20 ;  /* 0x0000003c3414723c */ /* 0x042ff00000001814 */
[C---:B------:R-:W-:Y:S01]  /*9bc0*/  HMMA.16816.F32 R24, R52.reuse, R62, R24 ;  /* 0x0000003e3418723c */ /* 0x040fe20000001818 */
[----:B------:R-:W1:Y:S07]  /*9bd0*/  LDSM.16.MT88.4 R60, [R118+0xd800] ;  /* 0x00d80000763c783b */ /* 0x000e6e0000004200 */
[C---:B----4-:R-:W-:Y:S08]  /*9be0*/  HMMA.16816.F32 R12, R52.reuse, R64, R12 ;  /* 0x00000040340c723c */ /* 0x050ff0000000180c */
[C---:B------:R-:W-:Y:S01]  /*9bf0*/  HMMA.16816.F32 R16, R52.reuse, R66, R16 ;  /* 0x000000423410723c */ /* 0x040fe20000001810 */
[----:B------:R-:W3:Y:S07]  /*9c00*/  LDSM.16.MT88.4 R64, [R169+0xd800] ;  /* 0x00d80000a940783b */ /* 0x000eee0000004200 */
[C---:B--2---:R-:W-:Y:S08]  /*9c10*/  HMMA.16816.F32 R4, R52.reuse, R68, R4 ;  /* 0x000000443404723c */ /* 0x044ff00000001804 */
[C---:B------:R-:W-:Y:S01]  /*9c20*/  HMMA.16816.F32 R8, R52.reuse, R70, R8 ;  /* 0x000000463408723c */ /* 0x040fe20000001808 */
[----:B------:R-:W2:Y:S07]  /*9c30*/  LDSM.16.MT88.4 R68, [R118+0xb800] ;  /* 0x00b800007644783b */ /* 0x000eae0000004200 */
[----:B-1----:R-:W-:Y:S01]  /*9c40*/  HMMA.16816.F32 R44, R52, R60, R44 ;  /* 0x0000003c342c723c */ /* 0x002fe2000000182c */
[--C-:B------:R-:W-:Y:S01]  /*9c50*/  FFMA.FTZ R60, R199, UR6, -R162.reuse ;  /* 0x00000006c73c7c23 */ /* 0x100fe200080108a2 */
[----:B------:R-:W-:-:S03]  /*9c60*/  FFMA.FTZ R199, R211, UR6, -R162 ;  /* 0x00000006d3c77c23 */ /* 0x000fc600080108a2 */
[----:B------:R1:W4:Y:S03]  /*9c70*/  MUFU.EX2 R201, R60 ;  /* 0x0000003c00c97308 */ /* 0x0003260000000800 */
[C---:B------:R-:W-:Y:S01]  /*9c80*/  HMMA.16816.F32 R48, R52.reuse, R62, R48 ;  /* 0x0000003e3430723c */ /* 0x040fe20000001830 */
[----:B------:R-:W5:Y:S07]  /*9c90*/  MUFU.EX2 R199, R199 ;  /* 0x000000c700c77308 */ /* 0x000f6e0000000800 */
[C---:B---3--:R-:W-:Y:S01]  /*9ca0*/  HMMA.16816.F32 R36, R52.reuse, R64, R36 ;  /* 0x000000403424723c */ /* 0x048fe20000001824 */
[----:B-1----:R-:W1:Y:S07]  /*9cb0*/  LDSM.16.MT88.4 R60, [R169+0xbc00] ;  /* 0x00bc0000a93c783b */ /* 0x002e6e0000004200 */
[C---:B------:R-:W-:Y:S01]  /*9cc0*/  HMMA.16816.F32 R40, R52.reuse, R66, R40 ;  /* 0x000000423428723c */ /* 0x040fe20000001828 */
[----:B------:R-:W3:Y:S07]  /*9cd0*/  LDSM.16.MT88.4 R64, [R118+0x9c00] ;  /* 0x009c00007640783b */ /* 0x000eee0000004200 */
[C---:B--2---:R-:W-:Y:S08]  /*9ce0*/  HMMA.16816.F32 R28, R52.reuse, R68, R28 ;  /* 0x00000044341c723c */ /* 0x044ff0000000181c */
[----:B------:R-:W-:Y:S01]  /*9cf0*/  HMMA.16816.F32 R32, R52, R70, R32 ;  /* 0x000000463420723c */ /* 0x000fe20000001820 */
[----:B------:R-:W2:Y:S01]  /*9d00*/  LDSM.16.MT88.4 R68, [R169+0x9c00] ;  /* 0x009c0000a944783b */ /* 0x000ea20000004200 */
[----:B----4-:R-:W-:-:S02]  /*9d10*/  F2FP.F16.F32.PACK_AB R52, R192, R201 ;  /* 0x000000c9c034723e */ /* 0x010fc400000000ff */
[----:B------:R-:W-:Y:S02]  /*9d20*/  F2FP.F16.F32.PACK_AB R53, R198, R205 ;  /* 0x000000cdc635723e */ /* 0x000fe400000000ff */
[----:B-----5:R-:W-:Y:S02]  /*9d30*/  F2FP.F16.F32.PACK_AB R54, R190, R199 ;  /* 0x000000c7be36723e */ /* 0x020fe400000000ff */
[----:B------:R-:W-:-:S07]  /*9d40*/  F2FP.F16.F32.PACK_AB R55, R196, R203 ;  /* 0x000000cbc437723e */ /* 0x000fce00000000ff */
[C---:B-1----:R-:W-:Y:S08]  /*9d50*/  HMMA.16816.F32 R20, R52.reuse, R60, R20 ;  /* 0x0000003c3414723c */ /* 0x042ff00000001814 */
[C---:B---3--:R-:W-:Y:S08]  /*9d60*/  HMMA.16816.F32 R12, R52.reuse, R64, R12 ;  /* 0x00000040340c723c */ /* 0x048ff0000000180c */
[C---:B------:R-:W-:Y:S01]  /*9d70*/  HMMA.16816.F32 R16, R52.reuse, R66, R16 ;  /* 0x000000423410723c */ /* 0x040fe20000001810 */
[----:B------:R-:W1:Y:S07]  /*9d80*/  LDSM.16.MT88.4 R64, [R169+0xdc00] ;  /* 0x00dc0000a940783b */ /* 0x000e6e0000004200 */
[C---:B------:R-:W-:Y:S01]  /*9d90*/  HMMA.16816.F32 R24, R52.reuse, R62, R24 ;  /* 0x0000003e3418723c */ /* 0x040fe20000001818 */
[----:B------:R-:W3:Y:S07]  /*9da0*/  LDSM.16.MT88.4 R60, [R118+0xdc00] ;  /* 0x00dc0000763c783b */ /* 0x000eee0000004200 */
[C---:B--2---:R-:W-:Y:S08]  /*9db0*/  HMMA.16816.F32 R4, R52.reuse, R68, R4 ;  /* 0x000000443404723c */ /* 0x044ff00000001804 */
[C---:B------:R-:W-:Y:S01]  /*9dc0*/  HMMA.16816.F32 R8, R52.reuse, R70, R8 ;  /* 0x000000463408723c */ /* 0x040fe20000001808 */
[----:B------:R-:W2:Y:S07]  /*9dd0*/  LDSM.16.MT88.4 R68, [R118+0xbc00] ;  /* 0x00bc00007644783b */ /* 0x000eae0000004200 */
[C---:B-1----:R-:W-:Y:S08]  /*9de0*/  HMMA.16816.F32 R36, R52.reuse, R64, R36 ;  /* 0x000000403424723c */ /* 0x042ff00000001824 */
[C---:B------:R-:W-:Y:S01]  /*9df0*/  HMMA.16816.F32 R40, R52.reuse, R66, R40 ;  /* 0x000000423428723c */ /* 0x040fe20000001828 */
[----:B------:R-:W1:Y:S07]  /*9e00*/  LDSM.16.MT88.4 R64, [R169+0xa000] ;  /* 0x00a00000a940783b */ /* 0x000e6e0000004200 */
[C---:B---3--:R-:W-:Y:S08]  /*9e10*/  HMMA.16816.F32 R44, R52.reuse, R60, R44 ;  /* 0x0000003c342c723c */ /* 0x048ff0000000182c */
[C---:B------:R-:W-:Y:S01]  /*9e20*/  HMMA.16816.F32 R48, R52.reuse, R62, R48 ;  /* 0x0000003e3430723c */ /* 0x040fe20000001830 */
[----:B------:R-:W3:Y:S07]  /*9e30*/  LDSM.16.MT88.4 R60, [R118+0xa000] ;  /* 0x00a00000763c783b */ /* 0x000eee0000004200 */
[C---:B--2---:R-:W-:Y:S08]  /*9e40*/  HMMA.16816.F32 R28, R52.reuse, R68, R28 ;  /* 0x00000044341c723c */ /* 0x044ff0000000181c */
[----:B------:R-:W-:Y:S01]  /*9e50*/  HMMA.16816.F32 R32, R52, R70, R32 ;  /* 0x000000463420723c */ /* 0x000fe20000001820 */
[--C-:B------:R-:W-:Y:S01]  /*9e60*/  FFMA.FTZ R52, R146, UR6, -R162.reuse ;  /* 0x0000000692347c23 */ /* 0x100fe200080108a2 */
[--C-:B------:R-:W-:Y:S01]  /*9e70*/  FFMA.FTZ R146, R157, UR6, -R162.reuse ;  /* 0x000000069d927c23 */ /* 0x100fe200080108a2 */
[----:B------:R-:W-:Y:S01]  /*9e80*/  F2FP.F16.F32.PACK_AB R53, R151, R164 ;  /* 0x000000a49735723e */ /* 0x000fe200000000ff */
[----:B------:R-:W2:Y:S01]  /*9e90*/  LDSM.16.MT88.4 R68, [R118+0xc000] ;  /* 0x00c000007644783b */ /* 0x000ea20000004200 */
[----:B------:R4:W-:Y:S01]  /*9ea0*/  MUFU.EX2 R157, R52 ;  /* 0x00000034009d7308 */ /* 0x0009e20000000800 */
[----:B------:R-:W-:Y:S01]  /*9eb0*/  F2FP.F16.F32.PACK_AB R55, R150, R153 ;  /* 0x000000999637723e */ /* 0x000fe200000000ff */
[----:B------:R-:W-:-:S02]  /*9ec0*/  FFMA.FTZ R162, R197, UR6, -R162 ;  /* 0x00000006c5a27c23 */ /* 0x000fc400080108a2 */
[----:B------:R-:W5:Y:S04]  /*9ed0*/  MUFU.EX2 R146, R146 ;  /* 0x0000009200927308 */ /* 0x000f680000000800 */
[----:B------:R-:W-:Y:S01]  /*9ee0*/  MUFU.EX2 R193, R162 ;  /* 0x000000a200c17308 */ /* 0x000fe20000000800 */
[----:B----4-:R-:W-:Y:S02]  /*9ef0*/  F2FP.F16.F32.PACK_AB R52, R148, R163 ;  /* 0x000000a39434723e */ /* 0x010fe400000000ff */
[----:B-----5:R-:W-:-:S07]  /*9f00*/  F2FP.F16.F32.PACK_AB R54, R146, R157 ;  /* 0x0000009d9236723e */ /* 0x020fce00000000ff */
[C---:B-1----:R-:W-:Y:S08]  /*9f10*/  HMMA.16816.F32 R4, R52.reuse, R64, R4 ;  /* 0x000000403404723c */ /* 0x042ff00000001804 */
[C---:B------:R-:W-:Y:S01]  /*9f20*/  HMMA.16816.F32 R8, R52.reuse, R66, R8 ;  /* 0x000000423408723c */ /* 0x040fe20000001808 */
[----:B------:R-:W1:Y:S07]  /*9f30*/  LDSM.16.MT88.4 R64, [R169+0xe000] ;  /* 0x00e00000a940783b */ /* 0x000e6e0000004200 */
[C---:B---3--:R-:W-:Y:S08]  /*9f40*/  HMMA.16816.F32 R12, R52.reuse, R60, R12 ;  /* 0x0000003c340c723c */ /* 0x048ff0000000180c */
[C---:B------:R-:W-:Y:S01]  /*9f50*/  HMMA.16816.F32 R16, R52.reuse, R62, R16 ;  /* 0x0000003e3410723c */ /* 0x040fe20000001810 */
[----:B------:R-:W3:Y:S07]  /*9f60*/  LDSM.16.MT88.4 R60, [R118+0xe000] ;  /* 0x00e00000763c783b */ /* 0x000eee0000004200 */
[C---:B------:R-:W-:Y:S08]  /*9f70*/  HMMA.16816.F32 R20, R52.reuse, R72, R20 ;  /* 0x000000483414723c */ /* 0x040ff00000001814 */
[C---:B------:R-:W-:Y:S08]  /*9f80*/  HMMA.16816.F32 R24, R52.reuse, R74, R24 ;  /* 0x0000004a3418723c */ /* 0x040ff00000001818 */
[C---:B--2---:R-:W-:Y:S08]  /*9f90*/  HMMA.16816.F32 R28, R52.reuse, R68, R28 ;  /* 0x00000044341c723c */ /* 0x044ff0000000181c */
[C---:B------:R-:W-:Y:S01]  /*9fa0*/  HMMA.16816.F32 R32, R52.reuse, R70, R32 ;  /* 0x000000463420723c */ /* 0x040fe20000001820 */
[----:B------:R-:W2:Y:S07]  /*9fb0*/  LDSM.16.MT88.4 R68, [R118+0xa400] ;  /* 0x00a400007644783b */ /* 0x000eae0000004200 */
[C---:B-1----:R-:W-:Y:S08]  /*9fc0*/  HMMA.16816.F32 R36, R52.reuse, R64, R36 ;  /* 0x000000403424723c */ /* 0x042ff00000001824 */
[C---:B------:R-:W-:Y:S01]  /*9fd0*/  HMMA.16816.F32 R40, R52.reuse, R66, R40 ;  /* 0x000000423428723c */ /* 0x040fe20000001828 */
[----:B------:R-:W1:Y:S07]  /*9fe0*/  LDSM.16.MT88.4 R64, [R169+0xc400] ;  /* 0x00c40000a940783b */ /* 0x000e6e0000004200 */
[----:B---3--:R-:W-:Y:S01]  /*9ff0*/  HMMA.16816.F32 R44, R52, R60, R44 ;  /* 0x0000003c342c723c */ /* 0x008fe2000000182c */
[--C-:B------:R-:W-:Y:S01]  /*a000*/  FFMA.FTZ R60, R143, UR6, -R128.reuse ;  /* 0x000000068f3c7c23 */ /* 0x100fe20008010880 */
[----:B------:R-:W-:-:S03]  /*a010*/  FFMA.FTZ R143, R147, UR6, -R128 ;  /* 0x00000006938f7c23 */ /* 0x000fc60008010880 */
[----:B------:R-:W3:Y:S03]  /*a020*/  MUFU.EX2 R145, R60 ;  /* 0x0000003c00917308 */ /* 0x000ee60000000800 */
[----:B------:R-:W-:Y:S01]  /*a030*/  HMMA.16816.F32 R48, R52, R62, R48 ;  /* 0x0000003e3430723c */ /* 0x000fe20000001830 */
[----:B------:R-:W4:Y:S01]  /*a040*/  LDSM.16.MT88.4 R52, [R169+0xa400] ;  /* 0x00a40000a934783b */ /* 0x000f220000004200 */
[----:B------:R-:W5:Y:S01]  /*a050*/  MUFU.EX2 R143, R143 ;  /* 0x0000008f008f7308 */ /* 0x000f620000000800 */
[----:B---3--:R-:W-:Y:S02]  /*a060*/  F2FP.F16.F32.PACK_AB R109, R145, R166 ;  /* 0x000000a6916d723e */ /* 0x008fe400000000ff */
[----:B------:R-:W3:Y:S01]  /*a070*/  LDSM.16.MT88.4 R60, [R118+0xc400] ;  /* 0x00c40000763c783b */ /* 0x000ee20000004200 */
[----:B-----5:R-:W-:-:S07]  /*a080*/  F2FP.F16.F32.PACK_AB R111, R143, R156 ;  /* 0x0000009c8f6f723e */ /* 0x020fce00000000ff */
[C---:B--2---:R-:W-:Y:S08]  /*a090*/  HMMA.16816.F32 R12, R108.reuse, R68, R12 ;  /* 0x000000446c0c723c */ /* 0x044ff0000000180c */
[C---:B------:R-:W-:Y:S01]  /*a0a0*/  HMMA.16816.F32 R16, R108.reuse, R70, R16 ;  /* 0x000000466c10723c */ /* 0x040fe20000001810 */
[----:B------:R-:W-:Y:S07]  /*a0b0*/  LDSM.16.MT88.4 R68, [R169+0xa800] ;  /* 0x00a80000a944783b */ /* 0x000fee0000004200 */
[C---:B-1----:R-:W-:Y:S08]  /*a0c0*/  HMMA.16816.F32 R20, R108.reuse, R64, R20 ;  /* 0x000000406c14723c */ /* 0x042ff00000001814 */
[C---:B----4-:R-:W-:Y:S01]  /*a0d0*/  HMMA.16816.F32 R112, R108.reuse, R52, R4 ;  /* 0x000000346c70723c */ /* 0x050fe20000001804 */
[----:B------:R-:W1:Y:S07]  /*a0e0*/  LDSM.16.MT88.4 R4, [R118+0xe400] ;  /* 0x00e400007604783b */ /* 0x000e6e0000004200 */
[C---:B------:R-:W-:Y:S01]  /*a0f0*/  HMMA.16816.F32 R8, R108.reuse, R54, R8 ;  /* 0x000000366c08723c */ /* 0x040fe20000001808 */
[----:B------:R-:W2:Y:S07]  /*a100*/  LDSM.16.MT88.4 R52, [R169+0xe400] ;  /* 0x00e40000a934783b */ /* 0x000eae0000004200 */
[----:B---3--:R-:W-:Y:S01]  /*a110*/  HMMA.16816.F32 R32, R108, R62, R32 ;  /* 0x0000003e6c20723c */ /* 0x008fe20000001820 */
[--C-:B------:R-:W-:Y:S01]  /*a120*/  FFMA.FTZ R62, R123, UR6, -R128.reuse ;  /* 0x000000067b3e7c23 */ /* 0x100fe20008010880 */
[----:B------:R-:W-:-:S05]  /*a130*/  FFMA.FTZ R63, R122, UR6, -R128 ;  /* 0x000000067a3f7c23 */ /* 0x000fca0008010880 */
[----:B------:R-:W-:Y:S01]  /*a140*/  MUFU.EX2 R62, R62 ;  /* 0x0000003e003e7308 */ /* 0x000fe20000000800 */
[C---:B------:R-:W-:Y:S03]  /*a150*/  HMMA.16816.F32 R28, R108.reuse, R60, R28 ;  /* 0x0000003c6c1c723c */ /* 0x040fe6000000181c */
[----:B------:R-:W-:Y:S04]  /*a160*/  MUFU.EX2 R61, R77 ;  /* 0x0000004d003d7308 */ /* 0x000fe80000000800 */
[----:B------:R-:W3:Y:S01]  /*a170*/  MUFU.EX2 R60, R167 ;  /* 0x000000a7003c7308 */ /* 0x000ee20000000800 */
[C---:B------:R-:W-:Y:S03]  /*a180*/  HMMA.16816.F32 R24, R108.reuse, R66, R24 ;  /* 0x000000426c18723c */ /* 0x040fe60000001818 */
[----:B------:R-:W-:Y:S05]  /*a190*/  MUFU.EX2 R63, R63 ;  /* 0x0000003f003f7308 */ /* 0x000fea0000000800 */
[----:B-1----:R-:W-:Y:S01]  /*a1a0*/  HMMA.16816.F32 R44, R108, R4, R44 ;  /* 0x000000046c2c723c */ /* 0x002fe2000000182c */
[----:B---3--:R-:W-:-:S07]  /*a1b0*/  F2FP.F16.F32.PACK_AB R4, R60, R61 ;  /* 0x0000003d3c04723e */ /* 0x008fce00000000ff */
[C---:B--2---:R-:W-:Y:S01]  /*a1c0*/  HMMA.16816.F32 R40, R108.reuse, R54, R40 ;  /* 0x000000366c28723c */ /* 0x044fe20000001828 */
[----:B------:R-:W-:Y:S01]  /*a1d0*/  FFMA.FTZ R54, R125, UR6, -R128 ;  /* 0x000000067d367c23 */ /* 0x000fe20008010880 */
[----:B------:R-:W1:Y:S05]  /*a1e0*/  MUFU.EX2 R55, R124 ;  /* 0x0000007c00377308 */ /* 0x000e6a0000000800 */
[----:B------:R-:W2:Y:S01]  /*a1f0*/  MUFU.EX2 R54, R54 ;  /* 0x0000003600367308 */ /* 0x000ea20000000800 */
[C---:B------:R-:W-:Y:S03]  /*a200*/  HMMA.16816.F32 R36, R108.reuse, R52, R36 ;  /* 0x000000346c24723c */ /* 0x040fe60000001824 */
[----:B------:R3:W-:Y:S04]  /*a210*/  MUFU.EX2 R53, R76 ;  /* 0x0000004c00357308 */ /* 0x0007e80000000800 */
[----:B------:R-:W4:Y:S01]  /*a220*/  MUFU.EX2 R52, R191 ;  /* 0x000000bf00347308 */ /* 0x000f220000000800 */
[----:B------:R-:W-:Y:S01]  /*a230*/  HMMA.16816.F32 R108, R108, R6, R48 ;  /* 0x000000066c6c723c */ /* 0x000fe20000001830 */
[----:B-1----:R-:W-:-:S02]  /*a240*/  F2FP.F16.F32.PACK_AB R5, R55, R62 ;  /* 0x0000003e3705723e */ /* 0x002fc400000000ff */
[----:B--2---:R-:W-:Y:S01]  /*a250*/  F2FP.F16.F32.PACK_AB R7, R54, R63 ;  /* 0x0000003f3607723e */ /* 0x004fe200000000ff */
[----:B---3--:R-:W1:Y:S01]  /*a260*/  LDSM.16.MT88.4 R76, [R118+0xa800] ;  /* 0x00a80000764c783b */ /* 0x008e620000004200 */
[----:B----4-:R-:W-:Y:S02]  /*a270*/  F2FP.F16.F32.PACK_AB R6, R52, R53 ;  /* 0x000000353406723e */ /* 0x010fe400000000ff */
[----:B------:R-:W-:-:S05]  /*a280*/  IADD3 R191, PT, PT, R3, -0x3, RZ ;  /* 0xfffffffd03bf7810 */ /* 0x000fca0007ffe0ff */
[C---:B------:R-:W-:Y:S08]  /*a290*/  HMMA.16816.F32 R112, R4.reuse, R68, R112 ;  /* 0x000000440470723c */ /* 0x040ff00000001870 */
[C---:B------:R-:W-:Y:S01]  /*a2a0*/  HMMA.16816.F32 R68, R4.reuse, R70, R8 ;  /* 0x000000460444723c */ /* 0x040fe20000001808 */
[----:B------:R-:W2:Y:S07]  /*a2b0*/  LDSM.16.MT88.4 R8, [R118+0xe800] ;  /* 0x00e800007608783b */ /* 0x000eae0000004200 */
[C---:B------:R-:W-:Y:S01]  /*a2c0*/  HMMA.16816.F32 R80, R4.reuse, R84, R20 ;  /* 0x000000540450723c */ /* 0x040fe20000001814 */
        /* <DEDUP_REMOVED lines=9> */
[----:B------:R-:W-:-:S02]  /*a360*/  MOV R0, R56 ;  /* 0x0000003800007202 */ /* 0x000fc40000000f00 */
[----:B------:R-:W-:Y:S01]  /*a370*/  FADD.FTZ R119, R119, R116 ;  /* 0x0000007477777221 */ /* 0x000fe20000010000 */
[----:B------:R-:W-:Y:S02]  /*a380*/  FADD.FTZ R58, R58, R117 ;  /* 0x000000753a3a7221 */ /* 0x000fe40000010000 */
[----:B-1----:R-:W-:Y:S01]  /*a390*/  HMMA.16816.F32 R72, R4, R76, R12 ;  /* 0x0000004c0448723c */ /* 0x002fe2000000180c */
[----:B------:R-:W1:Y:S01]  /*a3a0*/  LDSM.16.MT88.4 R12, [R169+0xac00] ;  /* 0x00ac0000a90c783b */ /* 0x000e620000004200 */
[----:B------:R-:W-:Y:S01]  /*a3b0*/  FADD.FTZ R2, R2, R119 ;  /* 0x0000007702027221 */ /* 0x000fe20000010000 */
[----:B------:R-:W-:-:S03]  /*a3c0*/  FADD.FTZ R135, R135, R58 ;  /* 0x0000003a87877221 */ /* 0x000fc60000010000 */
[----:B------:R-:W-:Y:S01]  /*a3d0*/  FADD.FTZ R139, R139, R2 ;  /* 0x000000028b8b7221 */ /* 0x000fe20000010000 */
[----:B------:R-:W-:Y:S01]  /*a3e0*/  FADD.FTZ R134, R134, R135 ;  /* 0x0000008786867221 */ /* 0x000fe20000010000 */
[C---:B------:R-:W-:Y:S01]  /*a3f0*/  HMMA.16816.F32 R76, R4.reuse, R78, R16 ;  /* 0x0000004e044c723c */ /* 0x040fe20000001810 */
[----:B------:R-:W4:Y:S01]  /*a400*/  LDSM.16.MT88.4 R16, [R118+0xac00] ;  /* 0x00ac00007610783b */ /* 0x000f220000004200 */
[----:B------:R-:W-:Y:S01]  /*a410*/  FADD.FTZ R138, R138, R139 ;  /* 0x0000008b8a8a7221 */ /* 0x000fe20000010000 */
[----:B------:R-:W-:Y:S01]  /*a420*/  FADD.FTZ R133, R133, R134 ;  /* 0x0000008685857221 */ /* 0x000fe20000010000 */
[----:B------:R-:W-:Y:S02]  /*a430*/  MOV R2, R57 ;  /* 0x0000003900027202 */ /* 0x000fe40000000f00 */
[----:B------:R-:W-:Y:S01]  /*a440*/  FADD.FTZ R137, R137, R138 ;  /* 0x0000008a89897221 */ /* 0x000fe20000010000 */
[----:B------:R-:W-:Y:S01]  /*a450*/  FADD.FTZ R130, R130, R133 ;  /* 0x0000008582827221 */ /* 0x000fe20000010000 */
[----:B------:R-:W-:Y:S02]  /*a460*/  HMMA.16816.F32 R88, R4, R92, R28 ;  /* 0x0000005c0458723c */ /* 0x000fe4000000181c */
[----:B------:R-:W-:Y:S01]  /*a470*/  FADD.FTZ R136, R136, R137 ;  /* 0x0000008988887221 */ /* 0x000fe20000010000 */
[----:B------:R-:W-:-:S03]  /*a480*/  FADD.FTZ R201, R201, R130 ;  /* 0x00000082c9c97221 */ /* 0x000fc60000010000 */
[----:B------:R-:W-:Y:S01]  /*a490*/  FADD.FTZ R205, R205, R136 ;  /* 0x00000088cdcd7221 */ /* 0x000fe20000010000 */
[----:B------:R-:W-:Y:S01]  /*a4a0*/  FADD.FTZ R192, R192, R201 ;  /* 0x000000c9c0c07221 */ /* 0x000fe20000010000 */
[----:B--2---:R-:W-:Y:S02]  /*a4b0*/  HMMA.16816.F32 R104, R4, R8, R44 ;  /* 0x000000080468723c */ /* 0x004fe4000000182c */
[----:B------:R-:W-:Y:S01]  /*a4c0*/  FADD.FTZ R198, R198, R205 ;  /* 0x000000cdc6c67221 */ /* 0x000fe20000010000 */
[----:B------:R-:W-:-:S03]  /*a4d0*/  FADD.FTZ R199, R199, R192 ;  /* 0x000000c0c7c77221 */ /* 0x000fc60000010000 */
[----:B------:R-:W-:Y:S01]  /*a4e0*/  FADD.FTZ R203, R203, R198 ;  /* 0x000000c6cbcb7221 */ /* 0x000fe20000010000 */
[----:B------:R-:W-:Y:S01]  /*a4f0*/  FADD.FTZ R190, R190, R199 ;  /* 0x000000c7bebe7221 */ /* 0x000fe20000010000 */
[----:B------:R-:W-:Y:S01]  /*a500*/  HMMA.16816.F32 R108, R4, R10, R108 ;  /* 0x0000000a046c723c */ /* 0x000fe2000000186c */
[----:B------:R-:W2:Y:S01]  /*a510*/  LDSM.16.MT88.4 R8, [R169+0xcc00] ;  /* 0x00cc0000a908783b */ /* 0x000ea20000004200 */
[----:B------:R-:W-:Y:S01]  /*a520*/  FADD.FTZ R203, R196, R203 ;  /* 0x000000cbc4cb7221 */ /* 0x000fe20000010000 */
[----:B------:R-:W-:-:S03]  /*a530*/  FADD.FTZ R163, R163, R190 ;  /* 0x000000bea3a37221 */ /* 0x000fc60000010000 */
[----:B------:R-:W-:Y:S01]  /*a540*/  FADD.FTZ R164, R164, R203 ;  /* 0x000000cba4a47221 */ /* 0x000fe20000010000 */
[----:B------:R-:W-:Y:S01]  /*a550*/  FADD.FTZ R148, R148, R163 ;  /* 0x000000a394947221 */ /* 0x000fe20000010000 */
[----:B------:R-:W-:Y:S02]  /*a560*/  HMMA.16816.F32 R96, R4, R100, R36 ;  /* 0x000000640460723c */ /* 0x000fe40000001824 */
        /* <DEDUP_REMOVED lines=9> */
[----:B------:R-:W-:Y:S01]  /*a600*/  HMMA.16816.F32 R100, R4, R102, R40 ;  /* 0x000000660464723c */ /* 0x000fe20000001828 */
[----:B------:R-:W-:Y:S01]  /*a610*/  F2FP.F16.F32.PACK_AB R4, R195, R158 ;  /* 0x0000009ec304723e */ /* 0x000fe200000000ff */
[----:B------:R-:W-:Y:S01]  /*a620*/  FADD.FTZ R145, R145, R166 ;  /* 0x000000a691917221 */ /* 0x000fe20000010000 */
[----:B---3--:R-:W-:Y:S01]  /*a630*/  F2FP.F16.F32.PACK_AB R5, R21, R20 ;  /* 0x000000141505723e */ /* 0x008fe200000000ff */
[----:B------:R-:W-:Y:S01]  /*a640*/  FADD.FTZ R152, R152, R155 ;  /* 0x0000009b98987221 */ /* 0x000fe20000010000 */
[----:B------:R-:W-:Y:S01]  /*a650*/  F2FP.F16.F32.PACK_AB R6, R193, R160 ;  /* 0x000000a0c106723e */ /* 0x000fe200000000ff */
[----:B------:R-:W-:Y:S01]  /*a660*/  FADD.FTZ R156, R156, R145 ;  /* 0x000000919c9c7221 */ /* 0x000fe20000010000 */
[----:B------:R-:W-:Y:S01]  /*a670*/  F2FP.F16.F32.PACK_AB R7, R127, R126 ;  /* 0x0000007e7f07723e */ /* 0x000fe200000000ff */
[----:B------:R-:W-:-:S02]  /*a680*/  FADD.FTZ R152, R141, R152 ;  /* 0x000000988d987221 */ /* 0x000fc40000010000 */
[----:B------:R-:W-:Y:S02]  /*a690*/  FADD.FTZ R143, R143, R156 ;  /* 0x0000009c8f8f7221 */ /* 0x000fe40000010000 */
[----:B------:R-:W-:Y:S02]  /*a6a0*/  FADD.FTZ R61, R61, R152 ;  /* 0x000000983d3d7221 */ /* 0x000fe40000010000 */
[----:B-1----:R-:W-:Y:S01]  /*a6b0*/  HMMA.16816.F32 R112, R4, R12, R112 ;  /* 0x0000000c0470723c */ /* 0x002fe20000001870 */
[----:B------:R-:W-:Y:S01]  /*a6c0*/  FADD.FTZ R62, R62, R143 ;  /* 0x0000008f3e3e7221 */ /* 0x000fe20000010000 */
[----:B------:R-:W-:-:S03]  /*a6d0*/  FADD.FTZ R60, R60, R61 ;  /* 0x0000003d3c3c7221 */ /* 0x000fc60000010000 */
[----:B------:R-:W-:Y:S01]  /*a6e0*/  FADD.FTZ R62, R55, R62 ;  /* 0x0000003e373e7221 */ /* 0x000fe20000010000 */
[----:B------:R-:W-:Y:S02]  /*a6f0*/  FADD.FTZ R53, R53, R60 ;  /* 0x0000003c35357221 */ /* 0x000fe40000010000 */
[----:B------:R-:W-:Y:S01]  /*a700*/  HMMA.16816.F32 R68, R4, R14, R68 ;  /* 0x0000000e0444723c */ /* 0x000fe20000001844 */
[----:B------:R-:W1:Y:S01]  /*a710*/  LDSM.16.MT88.4 R12, [R118+0xcc00] ;  /* 0x00cc0000760c783b */ /* 0x000e620000004200 */
[----:B------:R-:W-:Y:S01]  /*a720*/  FADD.FTZ R63, R63, R62 ;  /* 0x0000003e3f3f7221 */ /* 0x000fe20000010000 */
[----:B------:R-:W-:-:S03]  /*a730*/  FADD.FTZ R53, R52, R53 ;  /* 0x0000003534357221 */ /* 0x000fc60000010000 */
[----:B------:R-:W-:Y:S01]  /*a740*/  FADD.FTZ R63, R54, R63 ;  /* 0x0000003f363f7221 */ /* 0x000fe20000010000 */
[----:B------:R-:W-:Y:S01]  /*a750*/  FADD.FTZ R158, R158, R53 ;  /* 0x000000359e9e7221 */ /* 0x000fe20000010000 */
[----:B----4-:R-:W-:Y:S02]  /*a760*/  HMMA.16816.F32 R72, R4, R16, R72 ;  /* 0x000000100448723c */ /* 0x010fe40000001848 */
[----:B------:R-:W-:Y:S01]  /*a770*/  FADD.FTZ R20, R20, R63 ;  /* 0x0000003f14147221 */ /* 0x000fe20000010000 */
[----:B------:R-:W-:-:S03]  /*a780*/  FADD.FTZ R195, R195, R158 ;  /* 0x0000009ec3c37221 */ /* 0x000fc60000010000 */
[----:B------:R-:W-:Y:S01]  /*a790*/  FADD.FTZ R21, R21, R20 ;  /* 0x0000001415157221 */ /* 0x000fe20000010000 */
[----:B------:R-:W-:Y:S01]  /*a7a0*/  FADD.FTZ R160, R160, R195 ;  /* 0x000000c3a0a07221 */ /* 0x000fe20000010000 */
[----:B------:R-:W-:Y:S01]  /*a7b0*/  HMMA.16816.F32 R76, R4, R18, R76 ;  /* 0x00000012044c723c */ /* 0x000fe2000000184c */
[----:B------:R-:W3:Y:S01]  /*a7c0*/  LDSM.16.MT88.4 R16, [R169+0xec00] ;  /* 0x00ec0000a910783b */ /* 0x000ee20000004200 */
[----:B------:R-:W-:Y:S01]  /*a7d0*/  FADD.FTZ R126, R126, R21 ;  /* 0x000000157e7e7221 */ /* 0x000fe20000010000 */
[----:B------:R-:W-:-:S03]  /*a7e0*/  FADD.FTZ R193, R193, R160 ;  /* 0x000000a0c1c17221 */ /* 0x000fc60000010000 */
[----:B------:R-:W-:Y:S02]  /*a7f0*/  FADD.FTZ R194, R127, R126 ;  /* 0x0000007e7fc27221 */ /* 0x000fe40000010000 */
[C---:B--2---:R-:W-:Y:S08]  /*a800*/  HMMA.16816.F32 R80, R4.reuse, R8, R80 ;  /* 0x000000080450723c */ /* 0x044ff00000001850 */
[C---:B------:R-:W-:Y:S01]  /*a810*/  HMMA.16816.F32 R84, R4.reuse, R10, R84 ;  /* 0x0000000a0454723c */ /* 0x040fe20000001854 */
[----:B------:R-:W2:Y:S07]  /*a820*/  LDSM.16.MT88.4 R8, [R118+0xec00] ;  /* 0x00ec00007608783b */ /* 0x000eae0000004200 */
[C---:B-1----:R-:W-:Y:S08]  /*a830*/  HMMA.16816.F32 R88, R4.reuse, R12, R88 ;  /* 0x0000000c0458723c */ /* 0x042ff00000001858 */
[C---:B------:R-:W-:Y:S08]  /*a840*/  HMMA.16816.F32 R92, R4.reuse, R14, R92 ;  /* 0x0000000e045c723c */ /* 0x040ff0000000185c */
[C---:B---3--:R-:W-:Y:S08]  /*a850*/  HMMA.16816.F32 R96, R4.reuse, R16, R96 ;  /* 0x000000100460723c */ /* 0x048ff00000001860 */
[C---:B------:R-:W-:Y:S08]  /*a860*/  HMMA.16816.F32 R100, R4.reuse, R18, R100 ;  /* 0x000000120464723c */ /* 0x040ff00000001864 */
[C---:B--2---:R-:W-:Y:S08]  /*a870*/  HMMA.16816.F32 R104, R4.reuse, R8, R104 ;  /* 0x000000080468723c */ /* 0x044ff00000001868 */
[----:B------:R-:W-:-:S15]  /*a880*/  HMMA.16816.F32 R108, R4, R10, R108 ;  /* 0x0000000a046c723c */ /* 0x000fde000000186c */
[----:B------:R-:W-:-:S05]  /*a890*/  NOP ;  /* 0x0000000000007918 */ /* 0x000fca0000000000 */
.L_x_475:
[----:B------:R-:W-:-:S13]  /*a8a0*/  ISETP.GE.AND P0, PT, R191, RZ, PT ;  /* 0x000000ffbf00720c */ /* 0x000fda0003f06270 */
[----:B------:R-:W-:Y:S05]  /*a8b0*/  @!P0 BRA `(.L_x_481) ;  /* 0x0000003800908947 */ /* 0x000fea0003800000 */
[----:B------:R-:W-:Y:S01]  /*a8c0*/  UISETP.NE.U32.AND UP0, UPT, UR8, URZ, UPT ;  /* 0x000000ff0800728c */ /* 0x000fe2000bf05070 */
[C---:B------:R-:W-:Y:S01]  /*a8d0*/  LEA R192, R191.reuse, 0x80, 0x7 ;  /* 0x00000080bfc07811 */ /* 0x040fe200078e38ff */
[----:B------:R-:W-:Y:S01]  /*a8e0*/  IMAD.MOV.U32 R117, RZ, RZ, R0 ;  /* 0x000000ffff757224 */ /* 0x000fe200078e0000 */
[----:B------:R-:W-:Y:S01]  /*a8f0*/  IADD3 R191, PT, PT, R191, 0x1, RZ ;  /* 0x00000001bfbf7810 */ /* 0x000fe20007ffe0ff */
[----:B------:R-:W-:Y:S01]  /*a900*/  UISETP.NE.AND.EX UP0, UPT, UR9, URZ, UPT, UP0 ;  /* 0x000000ff0900728c */ /* 0x000fe2000bf05300 */
[----:B------:R-:W-:Y:S01]  /*a910*/  IMAD.MOV.U32 R3, RZ, RZ, R2 ;  /* 0x000000ffff037224 */ /* 0x000fe200078e0002 */
[----:B------:R-:W1:Y:S01]  /*a920*/  LDCU UR5, c[0x0][0x440] ;  /* 0x00008800ff0577ac */ /* 0x000e620008000800 */
[----:B------:R-:W-:-:S03]  /*a930*/  IMAD.MOV.U32 R190, RZ, RZ, RZ ;  /* 0x000000ffffbe7224 */ /* 0x000fc600078e00ff */
[----:B------:R-:W-:Y:S01]  /*a940*/  PLOP3.LUT P4, PT, PT, PT, UP0, 0x80, 0x8 ;  /* 0x000000000008781c */ /* 0x000fe20003f8f008 */
[----:B------:R-:W2:Y:S01]  /*a950*/  LDCU UR4, c[0x0][0x45c] ;  /* 0x00008b80ff0477ac */ /* 0x000ea20008000800 */
[----:B------:R-:W3:Y:S01]  /*a960*/  LDCU.64 UR6, c[0x0][0x3a0] ;  /* 0x00007400ff0677ac */ /* 0x000ee20008000a00 */
[----:B------:R-:W4:Y:S10]  /*a970*/  LDCU.64 UR8, c[0x0][0x3a8] ;  /* 0x00007500ff0877ac */ /* 0x000f340008000a00 */
.L_x_485:
[----:B------:R-:W-:Y:S01]  /*a980*/  @!P4 IADD3 R5, P0, PT, RZ, -R190, RZ ;  /* 0x800000beff05c210 */ /* 0x000fe20007f1e0ff */
[----:B------:R-:W5:Y:S01]  /*a990*/  @!P4 LDC R196, c[0x0][0x3c0] ;  /* 0x0000f000ffc4cb82 */ /* 0x000f620000000800 */
[----:B-1----:R-:W-:Y:S01]  /*a9a0*/  ISETP.GE.AND P3, PT, R186, UR5, PT ;  /* 0x00000005ba007c0c */ /* 0x002fe2000bf66270 */
[----:B------:R-:W-:Y:S06]  /*a9b0*/  DEPBAR.LE SB0, 0x0 ;  /* 0x000080000000791a */ /* 0x000fec0000000000 */
[----:B------:R-:W-:Y:S01]  /*a9c0*/  BAR.SYNC.DEFER_BLOCKING 0x0 ;  /* 0x0000000000007b1d */ /* 0x000fe20000010000 */
[----:B------:R-:W-:Y:S01]  /*a9d0*/  ISETP.GE.AND P2, PT, R175, UR5, PT ;  /* 0x00000005af007c0c */ /* 0x000fe2000bf46270 */
[----:B------:R-:W-:Y:S02]  /*a9e0*/  IMAD.MOV.U32 R2, RZ, RZ, R178 ;  /* 0x000000ffff027224 */ /* 0x000fe400078e00b2 */
[----:B------:R-:W-:Y:S02]  /*a9f0*/  IMAD.MOV.U32 R0, RZ, RZ, R179 ;  /* 0x000000ffff007224 */ /* 0x000fe400078e00b3 */
[----:B-----5:R-:W-:Y:S04]  /*aa00*/  @!P4 IMAD.SHL.U32 R4, R196, 0x80, RZ ;  /* 0x00000080c404c824 */ /* 0x020fe800078e00ff */
[----:B------:R-:W-:Y:S05]  /*aa10*/  @!P4 IMAD.X R4, RZ, RZ, ~R4, P0 ;  /* 0x000000ffff04c224 */ /* 0x000fea00000e0e04 */
[----:B------:R-:W-:Y:S01]  /*aa20*/  @!P4 SHF.R.S64 R5, R5, 0x1f, R4 ;  /* 0x0000001f0505c819 */ /* 0x000fe20000001004 */
[----:B------:R-:W1:Y:S03]  /*aa30*/  LDC R119, c[0x0][0x3c4] ;  /* 0x0000f100ff777b82 */ /* 0x000e660000000800 */
[----:B------:R-:W-:Y:S04]  /*aa40*/  @!P4 IADD3 R178, P0, PT, R178, R5, RZ ;  /* 0x00000005b2b2c210 */ /* 0x000fe80007f1e0ff */
[----:B------:R-:W-:Y:S01]  /*aa50*/  @!P4 LEA.HI.X.SX32 R179, R4, R179, 0x1, P0 ;  /* 0x000000b304b3c211 */ /* 0x000fe200000f0eff */
[----:B------:R-:W-:Y:S08]  /*aa60*/  @!P4 BRA `(.L_x_482) ;  /* 0x0000000000f4c947 */ /* 0x000ff00003800000 */
[----:B------:R-:W5:Y:S01]  /*aa70*/  LDC R5, c[0x0][0x4f0] ;  /* 0x00013c00ff057b82 */ /* 0x000f620000000800 */
[----:B------:R-:W-:Y:S07]  /*aa80*/  IABS R10, R192 ;  /* 0x000000c0000a7213 */ /* 0x000fee0000000000 */
[----:B------:R-:W2:Y:S01]  /*aa90*/  LDC.64 R196, c[0x0][0x3c0] ;  /* 0x0000f000ffc47b82 */ /* 0x000ea20000000a00 */
[-C--:B-----5:R-:W-:Y:S04]  /*aaa0*/  IABS R4, R5.reuse ;  /* 0x0000000500047213 */ /* 0x0a0fe80000000000 */
[----:B------:R-:W5:Y:S10]  /*aab0*/  I2F.RP R9, R4 ;  /* 0x0000000400097306 */ /* 0x000f740000209400 */
[----:B-----5:R-:W5:Y:S02]  /*aac0*/  MUFU.RCP R6, R9 ;  /* 0x0000000900067308 */ /* 0x020f640000001000 */
[----:B-----5:R-:W-:Y:S02]  /*aad0*/  VIADD R12, R6, 0xffffffe ;  /* 0x0ffffffe060c7836 */ /* 0x020fe40000000000 */
[----:B------:R-:W-:Y:S06]  /*aae0*/  VIADD R6, R192, 0xffffff80 ;  /* 0xffffff80c0067836 */ /* 0x000fec0000000000 */
[----:B------:R-:W5:Y:S01]  /*aaf0*/  F2I.FTZ.U32.TRUNC.NTZ R13, R12 ;  /* 0x0000000c000d7305 */ /* 0x000f62000021f000 */
[----:B------:R-:W-:Y:S02]  /*ab00*/  IABS R8, R6 ;  /* 0x0000000600087213 */ /* 0x000fe40000000000 */
[----:B------:R-:W-:Y:S01]  /*ab10*/  LOP3.LUT R6, R6, R5, RZ, 0x3c, !PT ;  /* 0x0000000506067212 */ /* 0x000fe200078e3cff */
[--C-:B-----5:R-:W-:Y:S01]  /*ab20*/  IMAD.MOV R7, RZ, RZ, -R13.reuse ;  /* 0x000000ffff077224 */ /* 0x120fe200078e0a0d */
[----:B------:R-:W-:Y:S03]  /*ab30*/  MOV R12, RZ ;  /* 0x000000ff000c7202 */ /* 0x000fe60000000f00 */
[----:B------:R-:W-:Y:S04]  /*ab40*/  IMAD R7, R7, R4, RZ ;  /* 0x0000000407077224 */ /* 0x000fe800078e02ff */
[----:B------:R-:W-:Y:S06]  /*ab50*/  IMAD.HI.U32 R7, R13, R7, R12 ;  /* 0x000000070d077227 */ /* 0x000fec00078e000c */
[C---:B------:R-:W-:Y:S04]  /*ab60*/  IMAD.HI.U32 R11, R7.reuse, R8, RZ ;  /* 0x00000008070b7227 */ /* 0x040fe800078e00ff */
[----:B------:R-:W-:Y:S04]  /*ab70*/  IMAD.HI.U32 R12, R7, R10, RZ ;  /* 0x0000000a070c7227 */ /* 0x000fe800078e00ff */
[----:B------:R-:W-:Y:S02]  /*ab80*/  IMAD.MOV R7, RZ, RZ, -R11 ;  /* 0x000000ffff077224 */ /* 0x000fe400078e0a0b */
[----:B------:R-:W-:Y:S02]  /*ab90*/  IMAD.MOV R9, RZ, RZ, -R12 ;  /* 0x000000ffff097224 */ /* 0x000fe400078e0a0c */
[C---:B------:R-:W-:Y:S01]  /*aba0*/  IMAD R8, R4.reuse, R7, R8 ;  /* 0x0000000704087224 */ /* 0x040fe200078e0208 */
[----:B------:R-:W-:Y:S01]  /*abb0*/  LOP3.LUT R7, RZ, R5, RZ, 0x33, !PT ;  /* 0x00000005ff077212 */ /* 0x000fe200078e33ff */
[C---:B------:R-:W-:Y:S03]  /*abc0*/  IMAD R10, R4.reuse, R9, R10 ;  /* 0x00000009040a7224 */ /* 0x040fe600078e020a */
[C---:B------:R-:W-:Y:S02]  /*abd0*/  ISETP.GT.U32.AND P0, PT, R4.reuse, R8, PT ;  /* 0x000000080400720c */ /* 0x040fe40003f04070 */
[----:B------:R-:W-:Y:S11]  /*abe0*/  ISETP.GT.U32.AND P1, PT, R4, R10, PT ;  /* 0x0000000a0400720c */ /* 0x000ff60003f24070 */
[----:B------:R-:W-:Y:S02]  /*abf0*/  @!P0 IMAD.IADD R8, R8, 0x1, -R4 ;  /* 0x0000000108088824 */ /* 0x000fe400078e0a04 */
[-C--:B------:R-:W-:Y:S01]  /*ac00*/  @!P1 IADD3 R10, PT, PT, R10, -R4.reuse, RZ ;  /* 0x800000040a0a9210 */ /* 0x080fe20007ffe0ff */
[----:B------:R-:W-:Y:S02]  /*ac10*/  @!P1 VIADD R12, R12, 0x1 ;  /* 0x000000010c0c9836 */ /* 0x000fe40000000000 */
[-C--:B------:R-:W-:Y:S01]  /*ac20*/  ISETP.GE.U32.AND P5, PT, R8, R4.reuse, PT ;  /* 0x000000040800720c */ /* 0x080fe20003fa6070 */
[----:B------:R-:W-:Y:S01]  /*ac30*/  @!P0 VIADD R11, R11, 0x1 ;  /* 0x000000010b0b8836 */ /* 0x000fe20000000000 */
[----:B------:R-:W-:Y:S02]  /*ac40*/  ISETP.GE.U32.AND P6, PT, R10, R4, PT ;  /* 0x000000040a00720c */ /* 0x000fe40003fc6070 */
[----:B------:R-:W-:Y:S02]  /*ac50*/  LOP3.LUT R4, R192, R5, RZ, 0x3c, !PT ;  /* 0x00000005c0047212 */ /* 0x000fe400078e3cff */
[----:B------:R-:W-:Y:S02]  /*ac60*/  ISETP.GE.AND P0, PT, R6, RZ, PT ;  /* 0x000000ff0600720c */ /* 0x000fe40003f06270 */
[----:B------:R-:W-:Y:S05]  /*ac70*/  ISETP.GE.AND P1, PT, R4, RZ, PT ;  /* 0x000000ff0400720c */ /* 0x000fea0003f26270 */
[----:B------:R-:W-:Y:S02]  /*ac80*/  @P5 IADD3 R11, PT, PT, R11, 0x1, RZ ;  /* 0x000000010b0b5810 */ /* 0x000fe40007ffe0ff */
[----:B------:R-:W-:Y:S01]  /*ac90*/  @P6 VIADD R12, R12, 0x1 ;  /* 0x000000010c0c6836 */ /* 0x000fe20000000000 */
[----:B------:R-:W-:Y:S03]  /*aca0*/  ISETP.NE.AND P5, PT, R5, RZ, PT ;  /* 0x000000ff0500720c */ /* 0x000fe60003fa5270 */
[----:B------:R-:W-:Y:S02]  /*acb0*/  @!P0 IMAD.MOV R11, RZ, RZ, -R11 ;  /* 0x000000ffff0b8224 */ /* 0x000fe400078e0a0b */
[----:B------:R-:W-:Y:S03]  /*acc0*/  @!P1 IADD3 R12, PT, PT, -R12, RZ, RZ ;  /* 0x000000ff0c0c9210 */ /* 0x000fe60007ffe1ff */
[C---:B------:R-:W-:Y:S02]  /*acd0*/  SEL R11, R7.reuse, R11, !P5 ;  /* 0x0000000b070b7207 */ /* 0x040fe40006800000 */
[----:B------:R-:W-:Y:S02]  /*ace0*/  SEL R7, R7, R12, !P5 ;  /* 0x0000000c07077207 */ /* 0x000fe40006800000 */
[-C--:B------:R-:W-:Y:S02]  /*acf0*/  LEA R8, P1, R11, R188.reuse, 0x2 ;  /* 0x000000bc0b087211 */ /* 0x080fe400078210ff */
[C---:B------:R-:W-:Y:S01]  /*ad00*/  LEA R14, P0, R7.reuse, R188, 0x2 ;  /* 0x000000bc070e7211 */ /* 0x040fe200078010ff */
[----:B------:R-:W-:Y:S01]  /*ad10*/  IMAD.IADD R6, R7, 0x1, -R11 ;  /* 0x0000000107067824 */ /* 0x000fe200078e0a0b */
[-C--:B------:R-:W-:Y:S02]  /*ad20*/  LEA.HI.X.SX32 R9, R11, R189.reuse, 0x2, P1 ;  /* 0x000000bd0b097211 */ /* 0x080fe400008f16ff */
[----:B------:R-:W-:Y:S01]  /*ad30*/  LEA.HI.X.SX32 R15, R7, R189, 0x2, P0 ;  /* 0x000000bd070f7211 */ /* 0x000fe200000f16ff */
[----:B------:R-:W-:Y:S03]  /*ad40*/  IMAD R5, R6, R5, -0x80 ;  /* 0xffffff8006057424 */ /* 0x000fe600078e0205 */
[----:B------:R-:W5:Y:S01]  /*ad50*/  LDG.E R9, desc[UR16][R8.64] ;  /* 0x0000001008097981 */ /* 0x000f62000c1e1900 */
[-C--:B--2---:R-:W-:Y:S01]  /*ad60*/  IMAD.WIDE.U32 R10, R5, R196.reuse, RZ ;  /* 0x000000c4050a7225 */ /* 0x084fe200078e00ff */
[----:B------:R-:W-:Y:S02]  /*ad70*/  SHF.R.S32.HI R7, RZ, 0x1f, R5 ;  /* 0x0000001fff077819 */ /* 0x000fe40000011405 */
[----:B------:R-:W5:Y:S03]  /*ad80*/  LDG.E R4, desc[UR16][R14.64] ;  /* 0x000000100e047981 */ /* 0x000f66000c1e1900 */
[----:B------:R-:W-:Y:S04]  /*ad90*/  IMAD R6, R7, R196, RZ ;  /* 0x000000c407067224 */ /* 0x000fe800078e02ff */
[----:B------:R-:W-:Y:S05]  /*ada0*/  IMAD R6, R5, R197, R6 ;  /* 0x000000c505067224 */ /* 0x000fea00078e0206 */
[----:B------:R-:W-:Y:S01]  /*adb0*/  IADD3 R11, PT, PT, R11, R6, RZ ;  /* 0x000000060b0b7210 */ /* 0x000fe20007ffe0ff */
[----:B-----5:R-:W-:Y:S04]  /*adc0*/  IMAD.IADD R4, R9, 0x1, -R4 ;  /* 0x0000000109047824 */ /* 0x020fe800078e0a04 */
[----:B----4-:R-:W-:Y:S01]  /*add0*/  IMAD.WIDE.U32 R10, R4, UR8, R10 ;  /* 0x00000008040a7c25 */ /* 0x010fe2000f8e000a */
[----:B------:R-:W-:Y:S02]  /*ade0*/  SHF.R.S32.HI R5, RZ, 0x1f, R4 ;  /* 0x0000001fff057819 */ /* 0x000fe40000011404 */
[----:B------:R-:W-:Y:S03]  /*adf0*/  LEA R178, P0, R10, R2, 0x1 ;  /* 0x000000020ab27211 */ /* 0x000fe600078008ff */
[----:B------:R-:W-:Y:S04]  /*ae00*/  IMAD R5, R5, UR8, RZ ;  /* 0x0000000805057c24 */ /* 0x000fe8000f8e02ff */
[----:B------:R-:W-:Y:S04]  /*ae10*/  IMAD R5, R4, UR9, R5 ;  /* 0x0000000904057c24 */ /* 0x000fe8000f8e0205 */
[----:B------:R-:W-:Y:S05]  /*ae20*/  IMAD.IADD R5, R11, 0x1, R5 ;  /* 0x000000010b057824 */ /* 0x000fea00078e0205 */
[----:B------:R-:W-:Y:S07]  /*ae30*/  LEA.HI.X R179, R10, R0, R5, 0x1, P0 ;  /* 0x000000000ab37211 */ /* 0x000fee00000f0c05 */
.L_x_482:
[----:B------:R-:W-:Y:S01]  /*ae40*/  @!PT LDS RZ, [RZ] ;  /* 0x00000000fffff984 */ /* 0x000fe20000000800 */
[----:B------:R-:W-:Y:S01]  /*ae50*/  @!PT LDS RZ, [RZ] ;  /* 0x00000000fffff984 */ /* 0x000fe20000000800 */
[----:B------:R-:W-:Y:S01]  /*ae60*/  @!PT LDS RZ, [RZ] ;  /* 0x00000000fffff984 */ /* 0x000fe20000000800 */
[----:B------:R2:W-:Y:S01]  /*ae70*/  @!P3 LDGSTS.E.BYPASS.LTC128B.128 [R185+0x9000], desc[UR16][R178.64] ;  /* 0x09000000b2b9bfae */ /* 0x0005e2000b981a10 */
[----:B------:R-:W-:Y:S01]  /*ae80*/  ISETP.GE.AND P1, PT, R174, UR5, PT ;  /* 0x00000005ae007c0c */ /* 0x000fe2000bf26270 */
[C---:B------:R-:W-:Y:S01]  /*ae90*/  IMAD.SHL.U32 R195, R196.reuse, 0x40, RZ ;  /* 0x00000040c4c37824 */ /* 0x040fe200078e00ff */
[----:B-1----:R-:W-:Y:S01]  /*aea0*/  SHF.L.U64.HI R196, R196, 0x6, R119 ;  /* 0x00000006c4c47819 */ /* 0x002fe20000010277 */
[----:B------:R-:W-:Y:S03]  /*aeb0*/  @P3 STS.128 [R185+0x9000], RZ ;  /* 0x009000ffb9003388 */ /* 0x000fe60000000c00 */
[C---:B------:R-:W-:Y:S01]  /*aec0*/  IADD3 R198, P0, PT, R195.reuse, R178, RZ ;  /* 0x000000b2c3c67210 */ /* 0x040fe20007f1e0ff */
[----:B------:R-:W-:Y:S01]  /*aed0*/  @!PT LDS RZ, [RZ] ;  /* 0x00000000fffff984 */ /* 0x000fe20000000800 */
[----:B------:R-:W-:Y:S01]  /*aee0*/  @!PT LDS RZ, [RZ] ;  /* 0x00000000fffff984 */ /* 0x000fe20000000800 */
[----:B------:R-:W-:Y:S01]  /*aef0*/  @!PT LDS RZ, [RZ] ;  /* 0x00000000fffff984 */ /* 0x000fe20000000800 */
[----:B------:R1:W-:Y:S03]  /*af00*/  @!P2 LDGSTS.E.BYPASS.LTC128B.128 [R185+0xb000], desc[UR16][R178.64+0x40] ;  /* 0x0b000040b2b9afae */ /* 0x0003e6000b981a10 */
[C---:B------:R-:W-:Y:S01]  /*af10*/  IADD3 R200, P5, PT, R195.reuse, R198, RZ ;  /* 0x000000c6c3c87210 */ /* 0x040fe20007fbe0ff */
[----:B------:R-:W-:Y:S01]  /*af20*/  @P2 STS.128 [R185+0xb000], RZ ;  /* 0x00b000ffb9002388 */ /* 0x000fe20000000c00 */
[C---:B------:R-:W-:Y:S02]  /*af30*/  IMAD.X R199, R196.reuse, 0x1, R179, P0 ;  /* 0x00000001c4c77824 */ /* 0x040fe400000e06b3 */
[----:B------:R-:W-:Y:S01]  /*af40*/  IADD3 R202, P0, PT, R195, R200, RZ ;  /* 0x000000c8c3ca7210 */ /* 0x000fe20007f1e0ff */
[----:B------:R-:W-:Y:S01]  /*af50*/  @!PT LDS RZ, [RZ] ;  /* 0x00000000fffff984 */ /* 0x000fe20000000800 */
[----:B------:R-:W-:Y:S01]  /*af60*/  @!PT LDS RZ, [RZ] ;  /* 0x00000000fffff984 */ /* 0x000fe20000000800 */
[----:B------:R-:W-:Y:S01]  /*af70*/  @!PT LDS RZ, [RZ] ;  /* 0x00000000fffff984 */ /* 0x000fe20000000800 */
[----:B------:R1:W-:Y:S01]  /*af80*/  @!P1 LDGSTS.E.BYPASS.LTC128B.128 [R185+0xd000], desc[UR16][R178.64+0x80] ;  /* 0x0d000080b2b99fae */ /* 0x0003e2000b981a10 */
[C---:B------:R-:W-:Y:S03]  /*af90*/  IMAD.X R201, R196.reuse, 0x1, R199, P5 ;  /* 0x00000001c4c97824 */ /* 0x040fe600028e06c7 */
[----:B------:R-:W-:Y:S01]  /*afa0*/  @P1 STS.128 [R185+0xd000], RZ ;  /* 0x00d000ffb9001388 */ /* 0x000fe20000000c00 */
[----:B------:R-:W-:Y:S01]  /*afb0*/  IMAD.X R203, R196, 0x1, R201, P0 ;  /* 0x00000001c4cb7824 */ /* 0x000fe200000e06c9 */
[----:B------:R-:W-:Y:S02]  /*afc0*/  ISETP.NE.AND P0, PT, R191, 0x1, PT ;  /* 0x00000001bf00780c */ /* 0x000fe40003f05270 */
        /* <DEDUP_REMOVED lines=45> */
[----:B------:R-:W-:Y:S04]  /*b2a0*/  LDSM.16.M88.4 R120, [R172] ;  /* 0x00000000ac78783b */ /* 0x000fe80000000200 */
[----:B------:R-:W5:Y:S04]  /*b2b0*/  LDSM.16.M88.4 R124, [R171+0x3000] ;  /* 0x00300000ab7c783b */ /* 0x000f680000000200 */
[----:B------:R-:W3:Y:S04]  /*b2c0*/  LDSM.16.M88.4 R128, [R171+0x3400] ;  /* 0x00340000ab80783b */ /* 0x000ee80000000200 */
[----:B------:R-:W4:Y:S04]  /*b2d0*/  LDSM.16.M88.4 R132, [R171+0x3800] ;  /* 0x00380000ab84783b */ /* 0x000f280000000200 */
[----:B------:R-:W0:Y:S04]  /*b2e0*/  LDGDEPBAR ;  /* 0x00000000000079af */ /* 0x000e280000000000 */
[----:B------:R-:W2:Y:S04]  /*b2f0*/  LDSM.16.M88.4 R136, [R171+0x3c00] ;  /* 0x003c0000ab88783b */ /* 0x000ea80000000200 */
[----:B------:R-:W1:Y:S04]  /*b300*/  LDSM.16.M88.4 R140, [R171+0x4000] ;  /* 0x00400000ab8c783b */ /* 0x000e680000000200 */
[----:B------:R-:W1:Y:S04]  /*b310*/  LDSM.16.M88.4 R144, [R171+0x4400] ;  /* 0x00440000ab90783b */ /* 0x000e680000000200 */
[----:B------:R-:W1:Y:S04]  /*b320*/  LDSM.16.M88.4 R148, [R171+0x4800] ;  /* 0x00480000ab94783b */ /* 0x000e680000000200 */
[----:B------:R-:W1:Y:S04]  /*b330*/  LDSM.16.M88.4 R152, [R171+0x4c00] ;  /* 0x004c0000ab98783b */ /* 0x000e680000000200 */
[----:B------:R-:W-:Y:S01]  /*b340*/  LDSM.16.M88.4 R156, [R170] ;  /* 0x00000000aa9c783b */ /* 0x000fe20000000200 */
[C---:B-----5:R-:W-:Y:S03]  /*b350*/  HMMA.16816.F32 R4, R120.reuse, R124, RZ ;  /* 0x0000007c7804723c */ /* 0x060fe600000018ff */
[----:B------:R-:W5:Y:S04]  /*b360*/  LDSM.16.M88.4 R160, [R168+0x3000] ;  /* 0x00300000a8a0783b */ /* 0x000f680000000200 */
[----:B------:R-:W5:Y:S01]  /*b370*/  LDSM.16.M88.4 R164, [R168+0x3400] ;  /* 0x00340000a8a4783b */ /* 0x000f620000000200 */
[C---:B------:R-:W-:Y:S03]  /*b380*/  HMMA.16816.F32 R8, R120.reuse, R126, RZ ;  /* 0x0000007e7808723c */ /* 0x040fe600000018ff */
[----:B------:R-:W-:Y:S05]  /*b390*/  LDSM.16.M88.4 R124, [R168+0x3c00] ;  /* 0x003c0000a87c783b */ /* 0x000fea0000000200 */
[C---:B---3--:R-:W-:Y:S08]  /*b3a0*/  HMMA.16816.F32 R12, R120.reuse, R128, RZ ;  /* 0x00000080780c723c */ /* 0x048ff000000018ff */
[C---:B------:R-:W-:Y:S01]  /*b3b0*/  HMMA.16816.F32 R16, R120.reuse, R130, RZ ;  /* 0x000000827810723c */ /* 0x040fe200000018ff */
[----:B------:R-:W-:Y:S07]  /*b3c0*/  LDSM.16.M88.4 R128, [R168+0x4000] ;  /* 0x00400000a880783b */ /* 0x000fee0000000200 */
[C---:B----4-:R-:W-:Y:S08]  /*b3d0*/  HMMA.16816.F32 R20, R120.reuse, R132, RZ ;  /* 0x000000847814723c */ /* 0x050ff000000018ff */
[C---:B------:R-:W-:Y:S01]  /*b3e0*/  HMMA.16816.F32 R24, R120.reuse, R134, RZ ;  /* 0x000000867818723c */ /* 0x040fe200000018ff */
[----:B------:R-:W-:Y:S07]  /*b3f0*/  LDSM.16.M88.4 R132, [R168+0x4800] ;  /* 0x00480000a884783b */ /* 0x000fee0000000200 */
[C---:B--2---:R-:W-:Y:S08]  /*b400*/  HMMA.16816.F32 R28, R120.reuse, R136, RZ ;  /* 0x00000088781c723c */ /* 0x044ff000000018ff */
[C---:B------:R-:W-:Y:S01]  /*b410*/  HMMA.16816.F32 R32, R120.reuse, R138, RZ ;  /* 0x0000008a7820723c */ /* 0x040fe200000018ff */
[----:B------:R-:W-:Y:S07]  /*b420*/  LDSM.16.M88.4 R136, [R171+0x5c00] ;  /* 0x005c0000ab88783b */ /* 0x000fee0000000200 */
[C---:B-1----:R-:W-:Y:S08]  /*b430*/  HMMA.16816.F32 R36, R120.reuse, R140, RZ ;  /* 0x0000008c7824723c */ /* 0x042ff000000018ff */
        /* <DEDUP_REMOVED lines=8> */
[C---:B-----5:R-:W-:Y:S08]  /*b4c0*/  HMMA.16816.F32 R4, R156.reuse, R160, R4 ;  /* 0x000000a09c04723c */ /* 0x060ff00000001804 */
[C---:B------:R-:W-:Y:S08]  /*b4d0*/  HMMA.16816.F32 R8, R156.reuse, R162, R8 ;  /* 0x000000a29c08723c */ /* 0x040ff00000001808 */
[C---:B------:R-:W-:Y:S08]  /*b4e0*/  HMMA.16816.F32 R12, R156.reuse, R164, R12 ;  /* 0x000000a49c0c723c */ /* 0x040ff0000000180c */
[C---:B------:R-:W-:Y:S08]  /*b4f0*/  HMMA.16816.F32 R16, R156.reuse, R166, R16 ;  /* 0x000000a69c10723c */ /* 0x040ff00000001810 */
[C---:B-1----:R-:W-:Y:S08]  /*b500*/  HMMA.16816.F32 R20, R156.reuse, R120, R20 ;  /* 0x000000789c14723c */ /* 0x042ff00000001814 */
[C---:B------:R-:W-:Y:S01]  /*b510*/  HMMA.16816.F32 R24, R156.reuse, R122, R24 ;  /* 0x0000007a9c18723c */ /* 0x040fe20000001818 */
[----:B------:R-:W1:Y:S07]  /*b520*/  LDSM.16.M88.4 R120, [R168+0x4400] ;  /* 0x00440000a878783b */ /* 0x000e6e0000000200 */
[C---:B------:R-:W-:Y:S08]  /*b530*/  HMMA.16816.F32 R28, R156.reuse, R124, R28 ;  /* 0x0000007c9c1c723c */ /* 0x040ff0000000181c */
[C---:B------:R-:W-:Y:S01]  /*b540*/  HMMA.16816.F32 R32, R156.reuse, R126, R32 ;  /* 0x0000007e9c20723c */ /* 0x040fe20000001820 */
[----:B------:R-:W2:Y:S07]  /*b550*/  LDSM.16.M88.4 R124, [R168+0x4c00] ;  /* 0x004c0000a87c783b */ /* 0x000eae0000000200 */
[C---:B------:R-:W-:Y:S08]  /*b560*/  HMMA.16816.F32 R36, R156.reuse, R128, R36 ;  /* 0x000000809c24723c */ /* 0x040ff00000001824 */
[C---:B------:R-:W-:Y:S01]  /*b570*/  HMMA.16816.F32 R40, R156.reuse, R130, R40 ;  /* 0x000000829c28723c */ /* 0x040fe20000001828 */
[----:B------:R-:W-:Y:S07]  /*b580*/  LDSM.16.M88.4 R128, [R171+0x5000] ;  /* 0x00500000ab80783b */ /* 0x000fee0000000200 */
[C---:B-1----:R-:W-:Y:S08]  /*b590*/  HMMA.16816.F32 R44, R156.reuse, R120, R44 ;  /* 0x000000789c2c723c */ /* 0x042ff0000000182c */
[C---:B------:R-:W-:Y:S01]  /*b5a0*/  HMMA.16816.F32 R48, R156.reuse, R122, R48 ;  /* 0x0000007a9c30723c */ /* 0x040fe20000001830 */
[----:B------:R-:W1:Y:S07]  /*b5b0*/  LDSM.16.M88.4 R120, [R172+0x1000] ;  /* 0x00100000ac78783b */ /* 0x000e6e0000000200 */
[C---:B------:R-:W-:Y:S08]  /*b5c0*/  HMMA.16816.F32 R52, R156.reuse, R132, R52 ;  /* 0x000000849c34723c */ /* 0x040ff00000001834 */
[C---:B------:R-:W-:Y:S01]  /*b5d0*/  HMMA.16816.F32 R56, R156.reuse, R134, R56 ;  /* 0x000000869c38723c */ /* 0x040fe20000001838 */
[----:B------:R-:W3:Y:S07]  /*b5e0*/  LDSM.16.M88.4 R132, [R171+0x5400] ;  /* 0x00540000ab84783b */ /* 0x000eee0000000200 */
[C---:B--2---:R-:W-:Y:S08]  /*b5f0*/  HMMA.16816.F32 R60, R156.reuse, R124, R60 ;  /* 0x0000007c9c3c723c */ /* 0x044ff0000000183c */
[----:B------:R-:W-:Y:S01]  /*b600*/  HMMA.16816.F32 R64, R156, R126, R64 ;  /* 0x0000007e9c40723c */ /* 0x000fe20000001840 */
[----:B------:R-:W2:Y:S07]  /*b610*/  LDSM.16.M88.4 R124, [R171+0x5800] ;  /* 0x00580000ab7c783b */ /* 0x000eae0000000200 */
[C---:B-1----:R-:W-:Y:S08]  /*b620*/  HMMA.16816.F32 R4, R120.reuse, R128, R4 ;  /* 0x000000807804723c */ /* 0x042ff00000001804 */
[C---:B------:R-:W-:Y:S01]  /*b630*/  HMMA.16816.F32 R8, R120.reuse, R130, R8 ;  /* 0x000000827808723c */ /* 0x040fe20000001808 */
[----:B------:R-:W1:Y:S07]  /*b640*/  LDSM.16.M88.4 R128, [R171+0x6000] ;  /* 0x00600000ab80783b */ /* 0x000e6e0000000200 */
[C---:B---3--:R-:W-:Y:S08]  /*b650*/  HMMA.16816.F32 R12, R120.reuse, R132, R12 ;  /* 0x00000084780c723c */ /* 0x048ff0000000180c */
[C---:B------:R-:W-:Y:S01]  /*b660*/  HMMA.16816.F32 R16, R120.reuse, R134, R16 ;  /* 0x000000867810723c */ /* 0x040fe20000001810 */
[----:B------:R-:W-:Y:S07]  /*b670*/  LDSM.16.M88.4 R132, [R171+0x6800] ;  /* 0x00680000ab84783b */ /* 0x000fee0000000200 */
        /* <DEDUP_REMOVED lines=8> */
[----:B------:R-:W-:Y:S07]  /*b700*/  LDSM.16.M88.4 R128, [R168+0x5000] ;  /* 0x00500000a880783b */ /* 0x000fee0000000200 */
[C---:B--2---:R-:W-:Y:S08]  /*b710*/  HMMA.16816.F32 R44, R120.reuse, R124, R44 ;  /* 0x0000007c782c723c */ /* 0x044ff0000000182c */
[C---:B------:R-:W-:Y:S01]  /*b720*/  HMMA.16816.F32 R48, R120.reuse, R126, R48 ;  /* 0x0000007e7830723c */ /* 0x040fe20000001830 */
[----:B------:R-:W1:Y:S07]  /*b730*/  LDSM.16.M88.4 R124, [R170+0x1000] ;  /* 0x00100000aa7c783b */ /* 0x000e6e0000000200 */
[C---:B------:R-:W-:Y:S08]  /*b740*/  HMMA.16816.F32 R52, R120.reuse, R132, R52 ;  /* 0x000000847834723c */ /* 0x040ff00000001834 */
[C---:B------:R-:W-:Y:S01]  /*b750*/  HMMA.16816.F32 R56, R120.reuse, R134, R56 ;  /* 0x000000867838723c */ /* 0x040fe20000001838 */
[----:B------:R-:W2:Y:S07]  /*b760*/  LDSM.16.M88.4 R132, [R168+0x5400] ;  /* 0x00540000a884783b */ /* 0x000eae0000000200 */
[C---:B---3--:R-:W-:Y:S08]  /*b770*/  HMMA.16816.F32 R60, R120.reuse, R136, R60 ;  /* 0x00000088783c723c */ /* 0x048ff0000000183c */
[----:B------:R-:W-:Y:S01]  /*b780*/  HMMA.16816.F32 R64, R120, R138, R64 ;  /* 0x0000008a7840723c */ /* 0x000fe20000001840 */
[----:B------:R-:W3:Y:S04]  /*b790*/  LDSM.16.M88.4 R120, [R168+0x5800] ;  /* 0x00580000a878783b */ /* 0x000ee80000000200 */
[----:B------:R-:W4:Y:S03]  /*b7a0*/  LDSM.16.M88.4 R136, [R168+0x5c00] ;  /* 0x005c0000a888783b */ /* 0x000f260000000200 */
[C---:B-1----:R-:W-:Y:S08]  /*b7b0*/  HMMA.16816.F32 R4, R124.reuse, R128, R4 ;  /* 0x000000807c04723c */ /* 0x042ff00000001804 */
[C---:B------:R-:W-:Y:S01]  /*b7c0*/  HMMA.16816.F32 R8, R124.reuse, R130, R8 ;  /* 0x000000827c08723c */ /* 0x040fe20000001808 */
[----:B------:R-:W1:Y:S07]  /*b7d0*/  LDSM.16.M88.4 R128, [R168+0x6000] ;  /* 0x00600000a880783b */ /* 0x000e6e0000000200 */
[C---:B--2---:R-:W-:Y:S08]  /*b7e0*/  HMMA.16816.F32 R12, R124.reuse, R132, R12 ;  /* 0x000000847c0c723c */ /* 0x044ff0000000180c */
[C---:B------:R-:W-:Y:S01]  /*b7f0*/  HMMA.16816.F32 R16, R124.reuse, R134, R16 ;  /* 0x000000867c10723c */ /* 0x040fe20000001810 */
[----:B------:R-:W-:Y:S07]  /*b800*/  LDSM.16.M88.4 R132, [R168+0x6800] ;  /* 0x00680000a884783b */ /* 0x000fee0000000200 */
[C---:B---3--:R-:W-:Y:S08]  /*b810*/  HMMA.16816.F32 R20, R124.reuse, R120, R20 ;  /* 0x000000787c14723c */ /* 0x048ff00000001814 */
[C---:B------:R-:W-:Y:S01]  /*b820*/  HMMA.16816.F32 R24, R124.reuse, R122, R24 ;  /* 0x0000007a7c18723c */ /* 0x040fe20000001818 */
[----:B------:R-:W2:Y:S07]  /*b830*/  LDSM.16.M88.4 R120, [R168+0x6400] ;  /* 0x00640000a878783b */ /* 0x000eae0000000200 */
[C---:B----4-:R-:W-:Y:S08]  /*b840*/  HMMA.16816.F32 R28, R124.reuse, R136, R28 ;  /* 0x000000887c1c723c */ /* 0x050ff0000000181c */
        /* <DEDUP_REMOVED lines=39> */
[----:B------:R-:W-:Y:S03]  /*bac0*/  LDSM.16.M88.4 R136, [R168+0x8000] ;  /* 0x00800000a888783b */ /* 0x000fe60000000200 */
        /* <DEDUP_REMOVED lines=9> */
[C---:B-1----:R-:W-:Y:S08]  /*bb60*/  HMMA.16816.F32 R28, R124.reuse, R128, R28 ;  /* 0x000000807c1c723c */ /* 0x042ff0000000181c */
[C---:B------:R-:W-:Y:S01]  /*bb70*/  HMMA.16816.F32 R32, R124.reuse, R130, R32 ;  /* 0x000000827c20723c */ /* 0x040fe20000001820 */
[----:B------:R-:W1:Y:S01]  /*bb80*/  LDSM.16.M88.4 R128, [R168+0x8800] ;  /* 0x00880000a880783b */ /* 0x000e620000000200 */
[----:B------:R-:W-:Y:S04]  /*bb90*/  DEPBAR.LE SB0, 0x0 ;  /* 0x000080000000791a */ /* 0x000fe80000000000 */
[----:B------:R-:W-:Y:S02]  /*bba0*/  BAR.SYNC.DEFER_BLOCKING 0x0 ;  /* 0x0000000000007b1d */ /* 0x000fe40000010000 */
[C---:B------:R-:W-:Y:S08]  /*bbb0*/  HMMA.16816.F32 R36, R124.reuse, R136, R36 ;  /* 0x000000887c24723c */ /* 0x040ff00000001824 */
[C---:B------:R-:W-:Y:S08]  /*bbc0*/  HMMA.16816.F32 R40, R124.reuse, R138, R40 ;  /* 0x0000008a7c28723c */ /* 0x040ff00000001828 */
[C---:B--2---:R-:W-:Y:S08]  /*bbd0*/  HMMA.16816.F32 R44, R124.reuse, R120, R44 ;  /* 0x000000787c2c723c */ /* 0x044ff0000000182c */
[C---:B------:R-:W-:Y:S08]  /*bbe0*/  HMMA.16816.F32 R48, R124.reuse, R122, R48 ;  /* 0x0000007a7c30723c */ /* 0x040ff00000001830 */
[C---:B-1----:R-:W-:Y:S08]  /*bbf0*/  HMMA.16816.F32 R52, R124.reuse, R128, R52 ;  /* 0x000000807c34723c */ /* 0x042ff00000001834 */
[C---:B------:R-:W-:Y:S08]  /*bc00*/  HMMA.16816.F32 R56, R124.reuse, R130, R56 ;  /* 0x000000827c38723c */ /* 0x040ff00000001838 */
[C---:B------:R-:W-:Y:S08]  /*bc10*/  HMMA.16816.F32 R60, R124.reuse, R132, R60 ;  /* 0x000000847c3c723c */ /* 0x040ff0000000183c */
[----:B------:R-:W-:Y:S01]  /*bc20*/  HMMA.16816.F32 R64, R124, R134, R64 ;  /* 0x000000867c40723c */ /* 0x000fe20000001840 */
[----:B------:R-:W-:Y:S08]  /*bc30*/  @!UPT UIADD3 URZ, UPT, UPT, URZ, URZ, URZ ;  /* 0x000000fffffff290 */ /* 0x000ff0000fffe0ff */
[----:B------:R-:W-:Y:S11]  /*bc40*/  @!P0 BRA `(.L_x_483) ;  /* 0x0000000800448947 */ /* 0x000ff60003800000 */
[----:B------:R-:W1:Y:S08]  /*bc50*/  LDC.64 R120, c[0x0][0x4e0] ;  /* 0x00013800ff787b82 */ /* 0x000e700000000a00 */
[----:B------:R-:W2:Y:S01]  /*bc60*/  LDC R119, c[0x0][0x3bc] ;  /* 0x0000ef00ff777b82 */ /* 0x000ea20000000800 */
[----:B-1----:R-:W-:Y:S04]  /*bc70*/  ISETP.NE.U32.AND P4, PT, R120, RZ, PT ;  /* 0x000000ff7800720c */ /* 0x002fe80003f85070 */
[----:B------:R-:W-:Y:S11]  /*bc80*/  ISETP.NE.AND.EX P4, PT, R121, RZ, PT, P4 ;  /* 0x000000ff7900720c */ /* 0x000ff60003f85340 */
[----:B------:R-:W-:Y:S02]  /*bc90*/  @!UPT UIADD3 URZ, UPT, UPT, URZ, URZ, URZ ;  /* 0x000000fffffff290 */ /* 0x000fe4000fffe0ff */
[----:B------:R-:W1:Y:S01]  /*bca0*/  @!P4 LDC R120, c[0x0][0x3b8] ;  /* 0x0000ee00ff78cb82 */ /* 0x000e620000000800 */
[----:B------:R-:W-:Y:S05]  /*bcb0*/  @!P4 IMAD.MOV.U32 R2, RZ, RZ, RZ ;  /* 0x000000ffff02c224 */ /* 0x000fea00078e00ff */
[----:B------:R-:W-:Y:S01]  /*bcc0*/  @!P4 IADD3 R2, P0, PT, RZ, -R2, RZ ;  /* 0x80000002ff02c210 */ /* 0x000fe20007f1e0ff */
[----:B-1----:R-:W-:Y:S04]  /*bcd0*/  @!P4 IMAD.SHL.U32 R0, R120, 0x80, RZ ;  /* 0x000000807800c824 */ /* 0x002fe800078e00ff */
[----:B------:R-:W-:Y:S05]  /*bce0*/  @!P4 IMAD.X R0, RZ, RZ, ~R0, P0 ;  /* 0x000000ffff00c224 */ /* 0x000fea00000e0e00 */
[----:B------:R-:W-:Y:S04]  /*bcf0*/  @!P4 SHF.R.S64 R121, R2, 0x1f, R0 ;  /* 0x0000001f0279c819 */ /* 0x000fe80000001000 */
[----:B------:R-:W-:Y:S04]  /*bd00*/  @!P4 IADD3 R176, P0, PT, R121, R176, RZ ;  /* 0x000000b079b0c210 */ /* 0x000fe80007f1e0ff */
[----:B------:R-:W-:Y:S01]  /*bd10*/  @!P4 LEA.HI.X.SX32 R177, R0, R177, 0x1, P0 ;  /* 0x000000b100b1c211 */ /* 0x000fe200000f0eff */
[----:B--2---:R-:W-:Y:S08]  /*bd20*/  @!P4 BRA `(.L_x_484) ;  /* 0x0000000000f8c947 */ /* 0x004ff00003800000 */
[----:B------:R-:W-:Y:S01]  /*bd30*/  VIADD R129, R192, 0xffffff00 ;  /* 0xffffff00c0817836 */ /* 0x000fe20000000000 */
[----:B------:R-:W1:Y:S04]  /*bd40*/  LDC R0, c[0x0][0x4f0] ;  /* 0x00013c00ff007b82 */ /* 0x000e680000000800 */
[----:B------:R-:W-:Y:S02]  /*bd50*/  IABS R125, R129 ;  /* 0x00000081007d7213 */ /* 0x000fe40000000000 */
[-C--:B-1----:R-:W-:Y:S02]  /*bd60*/  IABS R116, R0.reuse ;  /* 0x0000000000747213 */ /* 0x082fe40000000000 */
[----:B------:R-:W-:Y:S02]  /*bd70*/  LOP3.LUT R129, R129, R0, RZ, 0x3c, !PT ;  /* 0x0000000081817212 */ /* 0x000fe400078e3cff */
[----:B------:R-:W1:Y:S10]  /*bd80*/  I2F.RP R120, R116 ;  /* 0x0000007400787306 */ /* 0x000e740000209400 */
[----:B-1----:R-:W1:Y:S02]  /*bd90*/  MUFU.RCP R2, R120 ;  /* 0x0000007800027308 */ /* 0x002e640000001000 */
[----:B-1----:R-:W-:Y:S08]  /*bda0*/  VIADD R122, R2, 0xffffffe ;  /* 0x0ffffffe027a7836 */ /* 0x002ff00000000000 */
[----:B------:R-:W1:Y:S02]  /*bdb0*/  F2I.FTZ.U32.TRUNC.NTZ R123, R122 ;  /* 0x0000007a007b7305 */ /* 0x000e64000021f000 */
[--C-:B-1----:R-:W-:Y:S02]  /*bdc0*/  IMAD.MOV R121, RZ, RZ, -R123.reuse ;  /* 0x000000ffff797224 */ /* 0x102fe400078e0a7b */
[----:B------:R-:W-:Y:S02]  /*bdd0*/  IMAD.MOV.U32 R122, RZ, RZ, RZ ;  /* 0x000000ffff7a7224 */ /* 0x000fe400078e00ff */
[----:B------:R-:W-:Y:S01]  /*bde0*/  IMAD R2, R121, R116, RZ ;  /* 0x0000007479027224 */ /* 0x000fe200078e02ff */
[----:B------:R-:W-:Y:S03]  /*bdf0*/  IADD3 R121, PT, PT, R192, -0x80, RZ ;  /* 0xffffff80c0797810 */ /* 0x000fe60007ffe0ff */
[----:B------:R-:W-:Y:S01]  /*be00*/  IMAD.HI.U32 R2, R123, R2, R122 ;  /* 0x000000027b027227 */ /* 0x000fe200078e007a */
[----:B------:R-:W-:Y:S02]  /*be10*/  IABS R127, R121 ;  /* 0x00000079007f7213 */ /* 0x000fe40000000000 */
[-C--:B------:R-:W-:Y:S03]  /*be20*/  LOP3.LUT R121, R121, R0.reuse, RZ, 0x3c, !PT ;  /* 0x0000000079797212 */ /* 0x080fe600078e3cff */
[C---:B------:R-:W-:Y:S04]  /*be30*/  IMAD.HI.U32 R120, R2.reuse, R125, RZ ;  /* 0x0000007d02787227 */ /* 0x040fe800078e00ff */
[----:B------:R-:W-:Y:S02]  /*be40*/  IMAD.MOV R123, RZ, RZ, -R120 ;  /* 0x000000ffff7b7224 */ /* 0x000fe400078e0a78 */
[----:B------:R-:W-:Y:S04]  /*be50*/  IMAD.HI.U32 R2, R2, R127, RZ ;  /* 0x0000007f02027227 */ /* 0x000fe800078e00ff */
[----:B------:R-:W-:Y:S01]  /*be60*/  IMAD R125, R116, R123, R125 ;  /* 0x0000007b747d7224 */ /* 0x000fe200078e027d */
[----:B------:R-:W-:Y:S02]  /*be70*/  IADD3 R122, PT, PT, -R2, RZ, RZ ;  /* 0x000000ff027a7210 */ /* 0x000fe40007ffe1ff */
[----:B------:R-:W-:Y:S02]  /*be80*/  LOP3.LUT R123, RZ, R0, RZ, 0x33, !PT ;  /* 0x00000000ff7b7212 */ /* 0x000fe400078e33ff */
[C---:B------:R-:W-:Y:S01]  /*be90*/  ISETP.GT.U32.AND P0, PT, R116.reuse, R125, PT ;  /* 0x0000007d7400720c */ /* 0x040fe20003f04070 */
[C---:B------:R-:W-:Y:S05]  /*bea0*/  IMAD R127, R116.reuse, R122, R127 ;  /* 0x0000007a747f7224 */ /* 0x040fea00078e027f */
[----:B------:R-:W-:Y:S07]  /*beb0*/  ISETP.GT.U32.AND P5, PT, R116, R127, PT ;  /* 0x0000007f7400720c */ /* 0x000fee0003fa4070 */
[----:B------:R-:W-:Y:S01]  /*bec0*/  @!P0 IADD3 R120, PT, PT, R120, 0x1, RZ ;  /* 0x0000000178788810 */ /* 0x000fe20007ffe0ff */
[--C-:B------:R-:W-:Y:S05]  /*bed0*/  @!P0 IMAD.IADD R125, R125, 0x1, -R116.reuse ;  /* 0x000000017d7d8824 */ /* 0x100fea00078e0a74 */
[-C--:B------:R-:W-:Y:S01]  /*bee0*/  ISETP.GE.U32.AND P6, PT, R125, R116.reuse, PT ;  /* 0x000000747d00720c */ /* 0x080fe20003fc6070 */
[----:B------:R-:W-:Y:S02]  /*bef0*/  @!P5 IMAD.IADD R127, R127, 0x1, -R116 ;  /* 0x000000017f7fd824 */ /* 0x000fe400078e0a74 */
[----:B------:R-:W-:Y:S01]  /*bf00*/  @!P5 VIADD R2, R2, 0x1 ;  /* 0x000000010202d836 */ /* 0x000fe20000000000 */
[----:B------:R-:W-:Y:S02]  /*bf10*/  ISETP.GE.AND P5, PT, R129, RZ, PT ;  /* 0x000000ff8100720c */ /* 0x000fe40003fa6270 */
[----:B------:R-:W-:Y:S07]  /*bf20*/  ISETP.GE.U32.AND P0, PT, R127, R116, PT ;  /* 0x000000747f00720c */ /* 0x000fee0003f06070 */
[----:B------:R-:W-:Y:S01]  /*bf30*/  @P6 VIADD R120, R120, 0x1 ;  /* 0x0000000178786836 */ /* 0x000fe20000000000 */
[----:B------:R-:W-:Y:S03]  /*bf40*/  ISETP.GE.AND P6, PT, R121, RZ, PT ;  /* 0x000000ff7900720c */ /* 0x000fe60003fc6270 */
[----:B------:R-:W-:Y:S02]  /*bf50*/  @!P5 IMAD.MOV R120, RZ, RZ, -R120 ;  /* 0x000000ffff78d224 */ /* 0x000fe400078e0a78 */
[----:B------:R-:W-:Y:S02]  /*bf60*/  @P0 IADD3 R2, PT, PT, R2, 0x1, RZ ;  /* 0x0000000102020810 */ /* 0x000fe40007ffe0ff */
[----:B------:R-:W-:Y:S04]  /*bf70*/  ISETP.NE.AND P0, PT, R0, RZ, PT ;  /* 0x000000ff0000720c */ /* 0x000fe80003f05270 */
[----:B------:R-:W-:Y:S02]  /*bf80*/  SEL R127, R123, R120, !P0 ;  /* 0x000000787b7f7207 */ /* 0x000fe40004000000 */
[----:B------:R-:W-:Y:S01]  /*bf90*/  @!P6 IMAD.MOV R2, RZ, RZ, -R2 ;  /* 0x000000ffff02e224 */ /* 0x000fe200078e0a02 */
[----:B------:R-:W1:Y:S01]  /*bfa0*/  LDC.64 R120, c[0x0][0x3b8] ;  /* 0x0000ee00ff787b82 */ /* 0x000e620000000a00 */
[----:B------:R-:W-:Y:S03]  /*bfb0*/  LEA R124, P5, R127, R188, 0x2 ;  /* 0x000000bc7f7c7211 */ /* 0x000fe600078a10ff */
[----:B------:R-:W-:Y:S02]  /*bfc0*/  SEL R123, R123, R2, !P0 ;  /* 0x000000027b7b7207 */ /* 0x000fe40004000000 */
[-C--:B------:R-:W-:Y:S02]  /*bfd0*/  LEA.HI.X.SX32 R125, R127, R189.reuse, 0x2, P5 ;  /* 0x000000bd7f7d7211 */ /* 0x080fe400028f16ff */
[C---:B------:R-:W-:Y:S04]  /*bfe0*/  LEA R128, P0, R123.reuse, R188, 0x2 ;  /* 0x000000bc7b807211 */ /* 0x040fe800078010ff */
[C---:B------:R-:W-:Y:S01]  /*bff0*/  LEA.HI.X.SX32 R129, R123.reuse, R189, 0x2, P0 ;  /* 0x000000bd7b817211 */ /* 0x040fe200000f16ff */
[----:B------:R-:W2:Y:S01]  /*c000*/  LDG.E R125, desc[UR16][R124.64] ;  /* 0x000000107c7d7981 */ /* 0x000ea2000c1e1900 */
[----:B------:R-:W-:Y:S03]  /*c010*/  IADD3 R123, PT, PT, R123, -R127, RZ ;  /* 0x8000007f7b7b7210 */ /* 0x000fe60007ffe0ff */
[----:B------:R-:W2:Y:S02]  /*c020*/  LDG.E R2, desc[UR16][R128.64] ;  /* 0x0000001080027981 */ /* 0x000ea4000c1e1900 */
[----:B------:R-:W-:Y:S05]  /*c030*/  IMAD R123, R123, R0, -0x80 ;  /* 0xffffff807b7b7424 */ /* 0x000fea00078e0200 */
[----:B------:R-:W-:Y:S05]  /*c040*/  SHF.R.S32.HI R127, RZ, 0x1f, R123 ;  /* 0x0000001fff7f7819 */ /* 0x000fea000001147b */
[-C--:B-1----:R-:W-:Y:S02]  /*c050*/  IMAD R0, R127, R120.reuse, RZ ;  /* 0x000000787f007224 */ /* 0x082fe400078e02ff */
[C---:B------:R-:W-:Y:S04]  /*c060*/  IMAD.WIDE.U32 R126, R123.reuse, R120, RZ ;  /* 0x000000787b7e7225 */ /* 0x040fe800078e00ff */
[----:B------:R-:W-:Y:S04]  /*c070*/  IMAD R0, R123, R121, R0 ;  /* 0x000000797b007224 */ /* 0x000fe800078e0200 */
[----:B------:R-:W-:Y:S02]  /*c080*/  IMAD.IADD R127, R127, 0x1, R0 ;  /* 0x000000017f7f7824 */ /* 0x000fe400078e0200 */
[----:B--2---:R-:W-:Y:S04]  /*c090*/  IMAD.IADD R2, R125, 0x1, -R2 ;  /* 0x000000017d027824 */ /* 0x004fe800078e0a02 */
[----:B------:R-:W-:Y:S01]  /*c0a0*/  IMAD.WIDE.U32 R126, R2, UR6, R126 ;  /* 0x00000006027e7c25 */ /* 0x000fe2000f8e007e */
[----:B------:R-:W-:Y:S02]  /*c0b0*/  SHF.R.S32.HI R116, RZ, 0x1f, R2 ;  /* 0x0000001fff747819 */ /* 0x000fe40000011402 */
[----:B------:R-:W-:Y:S03]  /*c0c0*/  LEA R176, P0, R126, R176, 0x1 ;  /* 0x000000b07eb07211 */ /* 0x000fe600078008ff */
[----:B------:R-:W-:Y:S04]  /*c0d0*/  IMAD R121, R116, UR6, RZ ;  /* 0x0000000674797c24 */ /* 0x000fe8000f8e02ff */
[----:B------:R-:W-:Y:S05]  /*c0e0*/  IMAD R121, R2, UR7, R121 ;  /* 0x0000000702797c24 */ /* 0x000fea000f8e0279 */
[----:B------:R-:W-:Y:S04]  /*c0f0*/  IADD3 R121, PT, PT, R127, R121, RZ ;  /* 0x000000797f797210 */ /* 0x000fe80007ffe0ff */
[----:B------:R-:W-:Y:S07]  /*c100*/  LEA.HI.X R177, R126, R177, R121, 0x1, P0 ;  /* 0x000000b17eb17211 */ /* 0x000fee00000f0c79 */
.L_x_484:
[----:B------:R-:W-:Y:S01]  /*c110*/  @!PT LDS RZ, [RZ] ;  /* 0x00000000fffff984 */ /* 0x000fe20000000800 */
[----:B------:R-:W-:Y:S01]  /*c120*/  @!PT LDS RZ, [RZ] ;  /* 0x00000000fffff984 */ /* 0x000fe20000000800 */
[----:B------:R-:W-:Y:S01]  /*c130*/  @!PT LDS RZ, [RZ] ;  /* 0x00000000fffff984 */ /* 0x000fe20000000800 */
[----:B------:R1:W-:Y:S01]  /*c140*/  @!P3 LDGSTS.E.BYPASS.LTC128B.128 [R185+0x3000], desc[UR16][R176.64] ;  /* 0x03000000b0b9bfae */ /* 0x0003e2000b981a10 */
[C---:B------:R-:W-:Y:S01]  /*c150*/  LEA R122, P0, R120.reuse, R176, 0x6 ;  /* 0x000000b0787a7211 */ /* 0x040fe200078030ff */
[C---:B------:R-:W-:Y:S01]  /*c160*/  IMAD.SHL.U32 R0, R120.reuse, 0x40, RZ ;  /* 0x0000004078007824 */ /* 0x040fe200078e00ff */
[C-C-:B------:R-:W-:Y:S01]  /*c170*/  SHF.L.U64.HI R2, R120.reuse, 0x6, R119.reuse ;  /* 0x0000000678027819 */ /* 0x140fe20000010277 */
[----:B------:R1:W-:Y:S01]  /*c180*/  @P3 STS.128 [R185+0x3000], RZ ;  /* 0x003000ffb9003388 */ /* 0x0003e20000000c00 */
[----:B------:R-:W-:Y:S02]  /*c190*/  LEA.HI.X R123, R120, R177, R119, 0x6, P0 ;  /* 0x000000b1787b7211 */ /* 0x000fe400000f3477 */
[C---:B------:R-:W-:Y:S01]  /*c1a0*/  IADD3 R120, P5, PT, R0.reuse, R122, RZ ;  /* 0x0000007a00787210 */ /* 0x040fe20007fbe0ff */
[----:B------:R-:W-:Y:S01]  /*c1b0*/  @!PT LDS RZ, [RZ] ;  /* 0x00000000fffff984 */ /* 0x000fe20000000800 */
[----:B------:R-:W-:Y:S01]  /*c1c0*/  @!PT LDS RZ, [RZ] ;  /* 0x00000000fffff984 */ /* 0x000fe20000000800 */
[----:B------:R-:W-:Y:S01]  /*c1d0*/  @!PT LDS RZ, [RZ] ;  /* 0x00000000fffff984 */ /* 0x000fe20000000800 */
[----:B------:R1:W-:Y:S03]  /*c1e0*/  @!P2 LDGSTS.E.BYPASS.LTC128B.128 [R185+0x5000], desc[UR16][R176.64+0x40] ;  /* 0x05000040b0b9afae */ /* 0x0003e6000b981a10 */
[----:B------:R-:W-:Y:S01]  /*c1f0*/  IADD3 R124, P0, PT, R0, R120, RZ ;  /* 0x00000078007c7210 */ /* 0x000fe20007f1e0ff */
[----:B------:R1:W-:Y:S01]  /*c200*/  @P2 STS.128 [R185+0x5000], RZ ;  /* 0x005000ffb9002388 */ /* 0x0003e20000000c00 */
[C---:B------:R-:W-:Y:S03]  /*c210*/  IMAD.X R121, R2.reuse, 0x1, R123, P5 ;  /* 0x0000000102797824 */ /* 0x040fe600028e067b */
[----:B------:R-:W-:Y:S01]  /*c220*/  @!PT LDS RZ, [RZ] ;  /* 0x00000000fffff984 */ /* 0x000fe20000000800 */
[----:B------:R-:W-:Y:S01]  /*c230*/  @!PT LDS RZ, [RZ] ;  /* 0x00000000fffff984 */ /* 0x000fe20000000800 */
[----:B------:R-:W-:Y:S01]  /*c240*/  @!PT LDS RZ, [RZ] ;  /* 0x00000000fffff984 */ /* 0x000fe20000000800 */
[----:B------:R1:W-:Y:S01]  /*c250*/  @!P1 LDGSTS.E.BYPASS.LTC128B.128 [R185+0x7000], desc[UR16][R176.64+0x80] ;  /* 0x07000080b0b99fae */ /* 0x0003e2000b981a10 */
[----:B------:R-:W-:Y:S03]  /*c260*/  IMAD.X R125, R2, 0x1, R121, P0 ;  /* 0x00000001027d7824 */ /* 0x000fe600000e0679 */
        /* <DEDUP_REMOVED lines=47> */
.L_x_483:
[----:B------:R-:W-:Y:S01]  /*c560*/  FMNMX3.FTZ R2, R3, R4, R5, !PT ;  /* 0x0000000403027276 */ /* 0x000fe20007810005 */
[----:B-1----:R-:W-:Y:S01]  /*c570*/  LDSM.16.MT88.4 R124, [R118+0x9000] ;  /* 0x00900000767c783b */ /* 0x002fe20000004200 */
[----:B------:R-:W-:Y:S02]  /*c580*/  FMNMX3.FTZ R0, R117, R6, R7, !PT ;  /* 0x0000000675007276 */ /* 0x000fe40007810007 */
[----:B------:R-:W-:Y:S02]  /*c590*/  FMNMX3.FTZ R2, R2, R8, R9, !PT ;  /* 0x0000000802027276 */ /* 0x000fe40007810009 */
[----:B------:R-:W-:Y:S02]  /*c5a0*/  FMNMX3.FTZ R0, R0, R10, R11, !PT ;  /* 0x0000000a00007276 */ /* 0x000fe4000781000b */
[----:B------:R-:W-:Y:S01]  /*c5b0*/  FMNMX3.FTZ R2, R2, R12, R13, !PT ;  /* 0x0000000c02027276 */ /* 0x000fe2000781000d */
[----:B------:R-:W-:Y:S01]  /*c5c0*/  LDSM.16.MT88.4 R128, [R169+0xb000] ;  /* 0x00b00000a980783b */ /* 0x000fe20000004200 */
[----:B------:R-:W-:Y:S02]  /*c5d0*/  FMNMX3.FTZ R0, R0, R14, R15, !PT ;  /* 0x0000000e00007276 */ /* 0x000fe4000781000f */
        /* <DEDUP_REMOVED lines=26> */
[----:B------:R-:W-:Y:S01]  /*c780*/  IADD3 R191, PT, PT, R191, -0x1, RZ ;  /* 0xffffffffbfbf7810 */ /* 0x000fe20007ffe0ff */
[----:B------:R-:W-:Y:S01]  /*c790*/  SHFL.BFLY PT, R123, R116, 0x2, 0x1f ;  /* 0x0c401f00747b7f89 */ /* 0x000fe200000e0000 */
[----:B------:R-:W-:Y:S07]  /*c7a0*/  IADD3 R192, PT, PT, R192, -0x80, RZ ;  /* 0xffffff80c0c07810 */ /* 0x000fee0007ffe0ff */
[----:B------:R-:W1:Y:S02]  /*c7b0*/  SHFL.BFLY PT, R0, R121, 0x2, 0x1f ;  /* 0x0c401f0079007f89 */ /* 0x000e6400000e0000 */
[----:B-1----:R-:W-:Y:S02]  /*c7c0*/  FMNMX.FTZ R119, R121, R0, !PT ;  /* 0x0000000079777209 */ /* 0x002fe40007810000 */
[----:B------:R-:W-:Y:S04]  /*c7d0*/  FMNMX.FTZ R122, R116, R123, !PT ;  /* 0x0000007b747a7209 */ /* 0x000fe80007810000 */
[----:B------:R-:W1:Y:S08]  /*c7e0*/  SHFL.BFLY PT, R0, R119, 0x1, 0x1f ;  /* 0x0c201f0077007f89 */ /* 0x000e7000000e0000 */
[----:B------:R-:W2:Y:S01]  /*c7f0*/  SHFL.BFLY PT, R123, R122, 0x1, 0x1f ;  /* 0x0c201f007a7b7f89 */ /* 0x000ea200000e0000 */
[----:B-1----:R-:W-:Y:S02]  /*c800*/  FMNMX.FTZ R0, R119, R0, !PT ;  /* 0x0000000077007209 */ /* 0x002fe40007810000 */
[----:B--2---:R-:W-:Y:S03]  /*c810*/  FMNMX.FTZ R2, R122, R123, !PT ;  /* 0x0000007b7a027209 */ /* 0x004fe60007810000 */
[C---:B------:R-:W-:Y:S01]  /*c820*/  FMUL.FTZ R120, R0.reuse, UR4 ;  /* 0x0000000400787c20 */ /* 0x040fe20008410000 */
[C---:B------:R-:W-:Y:S01]  /*c830*/  FADD.FTZ R117, -R0.reuse, R117 ;  /* 0x0000007500757221 */ /* 0x040fe20000010100 */
[----:B------:R-:W-:Y:S01]  /*c840*/  FSETP.NEU.FTZ.AND P0, PT, R0, -INF , PT ;  /* 0xff8000000000780b */ /* 0x000fe20003f1d000 */
[C---:B------:R-:W-:Y:S01]  /*c850*/  FADD.FTZ R3, -R2.reuse, R3 ;  /* 0x0000000302037221 */ /* 0x040fe20000010100 */
[C---:B------:R-:W-:Y:S01]  /*c860*/  FMUL.FTZ R134, R2.reuse, UR4 ;  /* 0x0000000402867c20 */ /* 0x040fe20008410000 */
[----:B------:R-:W-:Y:S02]  /*c870*/  FSETP.NEU.FTZ.AND P1, PT, R2, -INF , PT ;  /* 0xff8000000200780b */ /* 0x000fe40003f3d000 */
[----:B------:R-:W-:Y:S01]  /*c880*/  FMUL.FTZ R116, R3, UR4 ;  /* 0x0000000403747c20 */ /* 0x000fe20008410000 */
[----:B------:R-:W-:Y:S01]  /*c890*/  FMUL.FTZ R3, R117, UR4 ;  /* 0x0000000475037c20 */ /* 0x000fe20008410000 */
[----:B------:R-:W-:Y:S02]  /*c8a0*/  FSEL R117, R120, RZ, P0 ;  /* 0x000000ff78757208 */ /* 0x000fe40000000000 */
[----:B------:R-:W1:Y:S01]  /*c8b0*/  LDSM.16.MT88.4 R120, [R169+0x9000] ;  /* 0x00900000a978783b */ /* 0x000e620000004200 */
[----:B------:R-:W-:Y:S01]  /*c8c0*/  FSEL R134, R134, RZ, P1 ;  /* 0x000000ff86867208 */ /* 0x000fe20000800000 */
[----:B------:R-:W2:Y:S01]  /*c8d0*/  MUFU.EX2 R116, R116 ;  /* 0x0000007400747308 */ /* 0x000ea20000000800 */
[--C-:B------:R-:W-:Y:S01]  /*c8e0*/  FFMA.FTZ R144, R6, UR4, -R117.reuse ;  /* 0x0000000406907c23 */ /* 0x100fe20008010875 */
[--C-:B------:R-:W-:Y:S01]  /*c8f0*/  FFMA.FTZ R138, R7, UR4, -R117.reuse ;  /* 0x00000004078a7c23 */ /* 0x100fe20008010875 */
[--C-:B------:R-:W-:Y:S01]  /*c900*/  FFMA.FTZ R136, R10, UR4, -R117.reuse ;  /* 0x000000040a887c23 */ /* 0x100fe20008010875 */
[--C-:B------:R-:W-:Y:S01]  /*c910*/  FFMA.FTZ R147, R4, UR4, -R134.reuse ;  /* 0x0000000404937c23 */ /* 0x100fe20008010886 */
[--C-:B------:R-:W-:Y:S01]  /*c920*/  FFMA.FTZ R139, R5, UR4, -R134.reuse ;  /* 0x00000004058b7c23 */ /* 0x100fe20008010886 */
[--C-:B------:R-:W-:Y:S01]  /*c930*/  FFMA.FTZ R137, R8, UR4, -R134.reuse ;  /* 0x0000000408897c23 */ /* 0x100fe20008010886 */
[--C-:B------:R-:W-:Y:S01]  /*c940*/  FFMA.FTZ R6, R9, UR4, -R134.reuse ;  /* 0x0000000409067c23 */ /* 0x100fe20008010886 */
[--C-:B------:R-:W-:Y:S02]  /*c950*/  FFMA.FTZ R7, R11, UR4, -R117.reuse ;  /* 0x000000040b077c23 */ /* 0x100fe40008010875 */
[----:B------:R-:W3:Y:S01]  /*c960*/  MUFU.EX2 R3, R3 ;  /* 0x0000000300037308 */ /* 0x000ee20000000800 */
[--C-:B------:R-:W-:Y:S01]  /*c970*/  FFMA.FTZ R141, R29, UR4, -R134.reuse ;  /* 0x000000041d8d7c23 */ /* 0x100fe20008010886 */
[--C-:B------:R-:W-:Y:S01]  /*c980*/  FFMA.FTZ R146, R30, UR4, -R117.reuse ;  /* 0x000000041e927c23 */ /* 0x100fe20008010875 */
[--C-:B------:R-:W-:Y:S07]  /*c990*/  FFMA.FTZ R143, R32, UR4, -R134.reuse ;  /* 0x00000004208f7c23 */ /* 0x100fee0008010886 */
[----:B------:R-:W-:Y:S01]  /*c9a0*/  MUFU.EX2 R147, R147 ;  /* 0x0000009300937308 */ /* 0x000fe20000000800 */
[C---:B--2---:R-:W-:Y:S01]  /*c9b0*/  FMUL.FTZ R8, R116.reuse, R112 ;  /* 0x0000007074087220 */ /* 0x044fe20000410000 */
[C---:B------:R-:W-:Y:S01]  /*c9c0*/  FMUL.FTZ R9, R116.reuse, R113 ;  /* 0x0000007174097220 */ /* 0x040fe20000410000 */
[C---:B------:R-:W-:Y:S07]  /*c9d0*/  FMUL.FTZ R68, R116.reuse, R68 ;  /* 0x0000004474447220 */ /* 0x040fee0000410000 */
[----:B------:R-:W2:Y:S01]  /*c9e0*/  MUFU.EX2 R139, R139 ;  /* 0x0000008b008b7308 */ /* 0x000ea20000000800 */
[C---:B------:R-:W-:Y:S01]  /*c9f0*/  FMUL.FTZ R69, R116.reuse, R69 ;  /* 0x0000004574457220 */ /* 0x040fe20000410000 */
[C---:B------:R-:W-:Y:S01]  /*ca00*/  FMUL.FTZ R72, R116.reuse, R72 ;  /* 0x0000004874487220 */ /* 0x040fe20000410000 */
[C---:B------:R-:W-:Y:S07]  /*ca10*/  FMUL.FTZ R73, R116.reuse, R73 ;  /* 0x0000004974497220 */ /* 0x040fee0000410000 */
[----:B------:R-:W-:Y:S01]  /*ca20*/  MUFU.EX2 R144, R144 ;  /* 0x0000009000907308 */ /* 0x000fe20000000800 */
[C---:B------:R-:W-:Y:S01]  /*ca30*/  FMUL.FTZ R76, R116.reuse, R76 ;  /* 0x0000004c744c7220 */ /* 0x040fe20000410000 */
[C---:B---3--:R-:W-:Y:S01]  /*ca40*/  FMUL.FTZ R10, R3.reuse, R114 ;  /* 0x00000072030a7220 */ /* 0x048fe20000410000 */
[C---:B------:R-:W-:Y:S07]  /*ca50*/  FMUL.FTZ R11, R3.reuse, R115 ;  /* 0x00000073030b7220 */ /* 0x040fee0000410000 */
[----:B------:R-:W3:Y:S01]  /*ca60*/  MUFU.EX2 R138, R138 ;  /* 0x0000008a008a7308 */ /* 0x000ee20000000800 */
[C---:B------:R-:W-:Y:S01]  /*ca70*/  FMUL.FTZ R70, R3.reuse, R70 ;  /* 0x0000004603467220 */ /* 0x040fe20000410000 */
[C---:B------:R-:W-:Y:S01]  /*ca80*/  FMUL.FTZ R71, R3.reuse, R71 ;  /* 0x0000004703477220 */ /* 0x040fe20000410000 */
[C---:B------:R-:W-:Y:S07]  /*ca90*/  FMUL.FTZ R74, R3.reuse, R74 ;  /* 0x0000004a034a7220 */ /* 0x040fee0000410000 */
[----:B------:R-:W-:Y:S01]  /*caa0*/  MUFU.EX2 R137, R137 ;  /* 0x0000008900897308 */ /* 0x000fe20000000800 */
[----:B------:R-:W-:Y:S01]  /*cab0*/  FMUL.FTZ R75, R3, R75 ;  /* 0x0000004b034b7220 */ /* 0x000fe20000410000 */
[----:B--2---:R-:W-:Y:S01]  /*cac0*/  F2FP.F16.F32.PACK_AB R112, R139, R147 ;  /* 0x000000938b70723e */ /* 0x004fe200000000ff */
[C---:B------:R-:W-:Y:S07]  /*cad0*/  FMUL.FTZ R77, R116.reuse, R77 ;  /* 0x0000004d744d7220 */ /* 0x040fee0000410000 */
[----:B------:R-:W2:Y:S01]  /*cae0*/  MUFU.EX2 R6, R6 ;  /* 0x0000000600067308 */ /* 0x000ea20000000800 */
[C---:B------:R-:W-:Y:S01]  /*caf0*/  FMUL.FTZ R78, R3.reuse, R78 ;  /* 0x0000004e034e7220 */ /* 0x040fe20000410000 */
[C---:B------:R-:W-:Y:S01]  /*cb00*/  FMUL.FTZ R79, R3.reuse, R79 ;  /* 0x0000004f034f7220 */ /* 0x040fe20000410000 */
[C---:B------:R-:W-:Y:S07]  /*cb10*/  FMUL.FTZ R80, R116.reuse, R80 ;  /* 0x0000005074507220 */ /* 0x040fee0000410000 */
[----:B------:R-:W-:Y:S01]  /*cb20*/  MUFU.EX2 R136, R136 ;  /* 0x0000008800887308 */ /* 0x000fe20000000800 */
[----:B------:R-:W-:Y:S01]  /*cb30*/  FMUL.FTZ R81, R116, R81 ;  /* 0x0000005174517220 */ /* 0x000fe20000410000 */
[----:B---3--:R-:W-:Y:S01]  /*cb40*/  F2FP.F16.F32.PACK_AB R113, R138, R144 ;  /* 0x000000908a71723e */ /* 0x008fe200000000ff */
[C---:B------:R-:W-:Y:S07]  /*cb50*/  FMUL.FTZ R82, R3.reuse, R82 ;  /* 0x0000005203527220 */ /* 0x040fee0000410000 */
[----:B------:R-:W3:Y:S01]  /*cb60*/  MUFU.EX2 R7, R7 ;  /* 0x0000000700077308 */ /* 0x000ee20000000800 */
[C---:B------:R-:W-:Y:S01]  /*cb70*/  FMUL.FTZ R83, R3.reuse, R83 ;  /* 0x0000005303537220 */ /* 0x040fe20000410000 */
[C---:B------:R-:W-:Y:S01]  /*cb80*/  FMUL.FTZ R84, R116.reuse, R84 ;  /* 0x0000005474547220 */ /* 0x040fe20000410000 */
[----:B------:R-:W-:Y:S01]  /*cb90*/  FMUL.FTZ R85, R116, R85 ;  /* 0x0000005574557220 */ /* 0x000fe20000410000 */
[C---:B------:R-:W-:Y:S01]  /*cba0*/  FMUL.FTZ R86, R3.reuse, R86 ;  /* 0x0000005603567220 */ /* 0x040fe20000410000 */
[C---:B------:R-:W-:Y:S01]  /*cbb0*/  FMUL.FTZ R87, R3.reuse, R87 ;  /* 0x0000005703577220 */ /* 0x040fe20000410000 */
[----:B--2---:R-:W-:Y:S01]  /*cbc0*/  F2FP.F16.F32.PACK_AB R114, R6, R137 ;  /* 0x000000890672723e */ /* 0x004fe200000000ff */
[C---:B------:R-:W-:Y:S01]  /*cbd0*/  FMUL.FTZ R88, R116.reuse, R88 ;  /* 0x0000005874587220 */ /* 0x040fe20000410000 */
[C---:B------:R-:W-:Y:S01]  /*cbe0*/  FMUL.FTZ R89, R116.reuse, R89 ;  /* 0x0000005974597220 */ /* 0x040fe20000410000 */
[C---:B------:R-:W-:Y:S01]  /*cbf0*/  FMUL.FTZ R90, R3.reuse, R90 ;  /* 0x0000005a035a7220 */ /* 0x040fe20000410000 */
[C---:B------:R-:W-:Y:S01]  /*cc00*/  FMUL.FTZ R91, R3.reuse, R91 ;  /* 0x0000005b035b7220 */ /* 0x040fe20000410000 */
[C---:B------:R-:W-:Y:S01]  /*cc10*/  FMUL.FTZ R92, R116.reuse, R92 ;  /* 0x0000005c745c7220 */ /* 0x040fe20000410000 */
[----:B------:R-:W-:Y:S01]  /*cc20*/  FMUL.FTZ R93, R116, R93 ;  /* 0x0000005d745d7220 */ /* 0x000fe20000410000 */
[----:B------:R-:W-:Y:S01]  /*cc30*/  FMUL.FTZ R94, R3, R94 ;  /* 0x0000005e035e7220 */ /* 0x000fe20000410000 */
[----:B---3--:R-:W-:Y:S01]  /*cc40*/  F2FP.F16.F32.PACK_AB R115, R7, R136 ;  /* 0x000000880773723e */ /* 0x008fe200000000ff */
[--C-:B------:R-:W-:Y:S01]  /*cc50*/  FFMA.FTZ R150, R33, UR4, -R134.reuse ;  /* 0x0000000421967c23 */ /* 0x100fe20008010886 */
[--C-:B------:R-:W-:Y:S01]  /*cc60*/  FFMA.FTZ R148, R34, UR4, -R117.reuse ;  /* 0x0000000422947c23 */ /* 0x100fe20008010875 */
[--C-:B------:R-:W-:Y:S01]  /*cc70*/  FFMA.FTZ R145, R35, UR4, -R117.reuse ;  /* 0x0000000423917c23 */ /* 0x100fe20008010875 */
[--C-:B------:R-:W-:Y:S01]  /*cc80*/  FFMA.FTZ R149, R36, UR4, -R134.reuse ;  /* 0x0000000424957c23 */ /* 0x100fe20008010886 */
[----:B------:R-:W-:Y:S01]  /*cc90*/  LDSM.16.MT88.4 R32, [R118+0xc000] ;  /* 0x00c000007620783b */ /* 0x000fe20000004200 */
[--C-:B------:R-:W-:Y:S01]  /*cca0*/  FFMA.FTZ R152, R37, UR4, -R134.reuse ;  /* 0x0000000425987c23 */ /* 0x100fe20008010886 */
[C---:B-1----:R-:W-:Y:S01]  /*ccb0*/  HMMA.16816.F32 R8, R112.reuse, R120, R8 ;  /* 0x000000787008723c */ /* 0x042fe20000001808 */
[----:B------:R-:W-:Y:S04]  /*ccc0*/  MUFU.EX2 R141, R141 ;  /* 0x0000008d008d7308 */ /* 0x000fe80000000800 */
[--C-:B------:R-:W-:Y:S01]  /*ccd0*/  FFMA.FTZ R151, R38, UR4, -R117.reuse ;  /* 0x0000000426977c23 */ /* 0x100fe20008010875 */
[--C-:B------:R-:W-:Y:S01]  /*cce0*/  FFMA.FTZ R155, R42, UR4, -R117.reuse ;  /* 0x000000042a9b7c23 */ /* 0x100fe20008010875 */
[C---:B------:R-:W-:Y:S01]  /*ccf0*/  FMUL.FTZ R95, R3.reuse, R95 ;  /* 0x0000005f035f7220 */ /* 0x040fe20000410000 */
[C---:B------:R-:W-:Y:S01]  /*cd00*/  HMMA.16816.F32 R68, R112.reuse, R122, R68 ;  /* 0x0000007a7044723c */ /* 0x040fe20000001844 */
[----:B------:R-:W1:Y:S02]  /*cd10*/  LDSM.16.MT88.4 R120, [R118+0xb000] ;  /* 0x00b000007678783b */ /* 0x000e640000004200 */
[----:B------:R-:W-:Y:S01]  /*cd20*/  MUFU.EX2 R143, R143 ;  /* 0x0000008f008f7308 */ /* 0x000fe20000000800 */
[C---:B------:R-:W-:Y:S01]  /*cd30*/  FMUL.FTZ R96, R116.reuse, R96 ;  /* 0x0000006074607220 */ /* 0x040fe20000410000 */
[C---:B------:R-:W-:Y:S01]  /*cd40*/  FMUL.FTZ R97, R116.reuse, R97 ;  /* 0x0000006174617220 */ /* 0x040fe20000410000 */
[C---:B------:R-:W-:Y:S01]  /*cd50*/  FMUL.FTZ R98, R3.reuse, R98 ;  /* 0x0000006203627220 */ /* 0x040fe20000410000 */
[C---:B------:R-:W-:Y:S01]  /*cd60*/  FMUL.FTZ R99, R3.reuse, R99 ;  /* 0x0000006303637220 */ /* 0x040fe20000410000 */
[C---:B------:R-:W-:Y:S01]  /*cd70*/  FMUL.FTZ R100, R116.reuse, R100 ;  /* 0x0000006474647220 */ /* 0x040fe20000410000 */
[C---:B------:R-:W-:Y:S04]  /*cd80*/  HMMA.16816.F32 R72, R112.reuse, R124, R72 ;  /* 0x0000007c7048723c */ /* 0x040fe80000001848 */
[----:B------:R-:W-:Y:S01]  /*cd90*/  MUFU.EX2 R146, R146 ;  /* 0x0000009200927308 */ /* 0x000fe20000000800 */
[C---:B------:R-:W-:Y:S01]  /*cda0*/  FMUL.FTZ R101, R116.reuse, R101 ;  /* 0x0000006574657220 */ /* 0x040fe20000410000 */
[C---:B------:R-:W-:Y:S01]  /*cdb0*/  FMUL.FTZ R102, R3.reuse, R102 ;  /* 0x0000006603667220 */ /* 0x040fe20000410000 */
[C---:B------:R-:W-:Y:S01]  /*cdc0*/  FMUL.FTZ R103, R3.reuse, R103 ;  /* 0x0000006703677220 */ /* 0x040fe20000410000 */
[C---:B------:R-:W-:Y:S01]  /*cdd0*/  FMUL.FTZ R104, R116.reuse, R104 ;  /* 0x0000006874687220 */ /* 0x040fe20000410000 */
[----:B------:R-:W-:Y:S01]  /*cde0*/  FMUL.FTZ R105, R116, R105 ;  /* 0x0000006974697220 */ /* 0x000fe20000410000 */
[C---:B------:R-:W-:Y:S01]  /*cdf0*/  HMMA.16816.F32 R76, R112.reuse, R126, R76 ;  /* 0x0000007e704c723c */ /* 0x040fe2000000184c */
[----:B------:R-:W2:Y:S03]  /*ce00*/  LDSM.16.MT88.4 R124, [R169+0xd000] ;  /* 0x00d00000a97c783b */ /* 0x000ea60000004200 */
[----:B------:R-:W-:Y:S01]  /*ce10*/  MUFU.EX2 R150, R150 ;  /* 0x0000009600967308 */ /* 0x000fe20000000800 */
[C---:B------:R-:W-:Y:S01]  /*ce20*/  FMUL.FTZ R106, R3.reuse, R106 ;  /* 0x0000006a036a7220 */ /* 0x040fe20000410000 */
[----:B------:R-:W-:Y:S01]  /*ce30*/  FMUL.FTZ R107, R3, R107 ;  /* 0x0000006b036b7220 */ /* 0x000fe20000410000 */
[--C-:B------:R-:W-:Y:S01]  /*ce40*/  FFMA.FTZ R140, R12, UR4, -R134.reuse ;  /* 0x000000040c8c7c23 */ /* 0x100fe20008010886 */
[C---:B------:R-:W-:Y:S01]  /*ce50*/  FMUL.FTZ R12, R116.reuse, R108 ;  /* 0x0000006c740c7220 */ /* 0x040fe20000410000 */
[--C-:B------:R-:W-:Y:S01]  /*ce60*/  FFMA.FTZ R119, R13, UR4, -R134.reuse ;  /* 0x000000040d777c23 */ /* 0x100fe20008010886 */
[C---:B------:R-:W-:Y:S04]  /*ce70*/  HMMA.16816.F32 R80, R112.reuse, R128, R80 ;  /* 0x000000807050723c */ /* 0x040fe80000001850 */
[----:B------:R-:W-:Y:S01]  /*ce80*/  MUFU.EX2 R148, R148 ;  /* 0x0000009400947308 */ /* 0x000fe20000000800 */
[----:B------:R-:W-:Y:S01]  /*ce90*/  FMUL.FTZ R13, R116, R109 ;  /* 0x0000006d740d7220 */ /* 0x000fe20000410000 */
[--C-:B------:R-:W-:Y:S01]  /*cea0*/  FFMA.FTZ R142, R14, UR4, -R117.reuse ;  /* 0x000000040e8e7c23 */ /* 0x100fe20008010875 */
[----:B------:R-:W-:Y:S01]  /*ceb0*/  FMUL.FTZ R14, R3, R110 ;  /* 0x0000006e030e7220 */ /* 0x000fe20000410000 */
[----:B------:R-:W-:Y:S01]  /*cec0*/  FFMA.FTZ R133, R15, UR4, -R117 ;  /* 0x000000040f857c23 */ /* 0x000fe20008010875 */
[----:B------:R-:W-:Y:S01]  /*ced0*/  FMUL.FTZ R15, R3, R111 ;  /* 0x0000006f030f7220 */ /* 0x000fe20000410000 */
[C---:B------:R-:W-:Y:S01]  /*cee0*/  HMMA.16816.F32 R84, R112.reuse, R130, R84 ;  /* 0x000000827054723c */ /* 0x040fe20000001854 */
[----:B------:R-:W3:Y:S03]  /*cef0*/  LDSM.16.MT88.4 R128, [R118+0xd000] ;  /* 0x00d000007680783b */ /* 0x000ee60000004200 */
[----:B------:R-:W-:Y:S01]  /*cf00*/  MUFU.EX2 R140, R140 ;  /* 0x0000008c008c7308 */ /* 0x000fe20000000800 */
[----:B------:R-:W-:Y:S01]  /*cf10*/  FFMA.FTZ R147, R116, R193, R147 ;  /* 0x000000c174937223 */ /* 0x000fe20000010093 */
[----:B------:R-:W-:Y:S01]  /*cf20*/  FFMA.FTZ R116, R39, UR4, -R117 ;  /* 0x0000000427747c23 */ /* 0x000fe20008010875 */
[--C-:B------:R-:W-:Y:S01]  /*cf30*/  FFMA.FTZ R153, R40, UR4, -R134.reuse ;  /* 0x0000000428997c23 */ /* 0x100fe20008010886 */
[--C-:B------:R-:W-:Y:S01]  /*cf40*/  FFMA.FTZ R154, R41, UR4, -R134.reuse ;  /* 0x00000004299a7c23 */ /* 0x100fe20008010886 */
[----:B------:R-:W-:Y:S01]  /*cf50*/  FADD.FTZ R40, R139, R147 ;  /* 0x000000938b287221 */ /* 0x000fe20000010000 */
[----:B------:R-:W-:Y:S01]  /*cf60*/  FFMA.FTZ R41, R53, UR4, -R134 ;  /* 0x0000000435297c23 */ /* 0x000fe20008010886 */
[C---:B-1----:R-:W-:Y:S01]  /*cf70*/  HMMA.16816.F32 R88, R112.reuse, R120, R88 ;  /* 0x000000787058723c */ /* 0x042fe20000001858 */
[----:B------:R-:W-:Y:S02]  /*cf80*/  LDSM.16.MT88.4 R108, [R169+0xb400] ;  /* 0x00b40000a96c783b */ /* 0x000fe40000004200 */
[----:B------:R-:W1:Y:S01]  /*cf90*/  MUFU.EX2 R119, R119 ;  /* 0x0000007700777308 */ /* 0x000e620000000800 */
[----:B------:R-:W-:Y:S01]  /*cfa0*/  FADD.FTZ R137, R137, R40 ;  /* 0x0000002889897221 */ /* 0x000fe20000010000 */
[--C-:B------:R-:W-:Y:S01]  /*cfb0*/  FFMA.FTZ R156, R43, UR4, -R117.reuse ;  /* 0x000000042b9c7c23 */ /* 0x100fe20008010875 */
[----:B------:R-:W-:Y:S01]  /*cfc0*/  FFMA.FTZ R144, R3, R194, R144 ;  /* 0x000000c203907223 */ /* 0x000fe20000010090 */
[--C-:B------:R-:W-:Y:S01]  /*cfd0*/  FFMA.FTZ R53, R54, UR4, -R117.reuse ;  /* 0x0000000436357c23 */ /* 0x100fe20008010875 */
[----:B------:R-:W-:Y:S01]  /*cfe0*/  FFMA.FTZ R135, R16, UR4, -R134 ;  /* 0x0000000410877c23 */ /* 0x000fe20008010886 */
[C---:B------:R-:W-:Y:S01]  /*cff0*/  HMMA.16816.F32 R92, R112.reuse, R122, R92 ;  /* 0x0000007a705c723c */ /* 0x040fe2000000185c */
[----:B------:R-:W4:Y:S03]  /*d000*/  LDSM.16.MT88.4 R120, [R169+0x9400] ;  /* 0x00940000a978783b */ /* 0x000f260000004200 */
[----:B------:R5:W-:Y:S01]  /*d010*/  MUFU.EX2 R54, R41 ;  /* 0x0000002900367308 */ /* 0x000be20000000800 */
[----:B------:R-:W-:Y:S01]  /*d020*/  FADD.FTZ R43, R138, R144 ;  /* 0x000000908a2b7221 */ /* 0x000fe20000010000 */
[--C-:B------:R-:W-:Y:S01]  /*d030*/  FFMA.FTZ R132, R19, UR4, -R117.reuse ;  /* 0x0000000413847c23 */ /* 0x100fe20008010875 */
[----:B------:R-:W-:Y:S07]  /*d040*/  FFMA.FTZ R58, R58, UR4, -R117 ;  /* 0x000000043a3a7c23 */ /* 0x000fee0008010875 */
[----:B------:R-:W-:Y:S01]  /*d050*/  MUFU.EX2 R53, R53 ;  /* 0x0000003500357308 */ /* 0x000fe20000000800 */
[----:B------:R-:W-:Y:S01]  /*d060*/  FADD.FTZ R136, R136, R43 ;  /* 0x0000002b88887221 */ /* 0x000fe20000010000 */
[C---:B--2---:R-:W-:Y:S01]  /*d070*/  HMMA.16816.F32 R96, R112.reuse, R124, R96 ;  /* 0x0000007c7060723c */ /* 0x044fe20000001860 */
[----:B------:R-:W-:Y:S07]  /*d080*/  LDSM.16.MT88.4 R36, [R169+0xe400] ;  /* 0x00e40000a924783b */ /* 0x000fee0000004200 */
[----:B------:R-:W-:Y:S01]  /*d090*/  MUFU.EX2 R132, R132 ;  /* 0x0000008400847308 */ /* 0x000fe20000000800 */
[----:B-1----:R-:W-:Y:S01]  /*d0a0*/  F2FP.F16.F32.PACK_AB R16, R119, R140 ;  /* 0x0000008c7710723e */ /* 0x002fe200000000ff */
[----:B------:R-:W-:Y:S01]  /*d0b0*/  FFMA.FTZ R59, R59, UR4, -R117 ;  /* 0x000000043b3b7c23 */ /* 0x000fe20008010875 */
[----:B------:R-:W-:Y:S07]  /*d0c0*/  FADD.FTZ R137, R6, R137 ;  /* 0x0000008906897221 */ /* 0x000fee0000010000 */
[----:B------:R-:W-:Y:S01]  /*d0d0*/  MUFU.EX2 R142, R142 ;  /* 0x0000008e008e7308 */ /* 0x000fe20000000800 */
[--C-:B------:R-:W-:Y:S01]  /*d0e0*/  FFMA.FTZ R139, R45, UR4, -R134.reuse ;  /* 0x000000042d8b7c23 */ /* 0x100fe20008010886 */
[C---:B------:R-:W-:Y:S01]  /*d0f0*/  HMMA.16816.F32 R100, R112.reuse, R126, R100 ;  /* 0x0000007e7064723c */ /* 0x040fe20000001864 */
[----:B------:R-:W1:Y:S07]  /*d100*/  LDSM.16.MT88.4 R124, [R118+0x9400] ;  /* 0x00940000767c783b */ /* 0x000e6e0000004200 */
[----:B------:R-:W-:Y:S01]  /*d110*/  MUFU.EX2 R6, R59 ;  /* 0x0000003b00067308 */ /* 0x000fe20000000800 */
[--C-:B------:R-:W-:Y:S01]  /*d120*/  FFMA.FTZ R45, R47, UR4, -R117.reuse ;  /* 0x000000042f2d7c23 */ /* 0x100fe20008010875 */
[--C-:B------:R-:W-:Y:S01]  /*d130*/  FFMA.FTZ R47, R48, UR4, -R134.reuse ;  /* 0x00000004302f7c23 */ /* 0x100fe20008010886 */
[--C-:B------:R-:W-:Y:S07]  /*d140*/  FFMA.FTZ R48, R49, UR4, -R134.reuse ;  /* 0x0000000431307c23 */ /* 0x100fee0008010886 */
[----:B------:R-:W2:Y:S01]  /*d150*/  MUFU.EX2 R133, R133 ;  /* 0x0000008500857308 */ /* 0x000ea20000000800 */
[--C-:B------:R-:W-:Y:S01]  /*d160*/  FFMA.FTZ R44, R44, UR4, -R134.reuse ;  /* 0x000000042c2c7c23 */ /* 0x100fe20008010886 */
[C---:B---3--:R-:W-:Y:S01]  /*d170*/  HMMA.16816.F32 R104, R112.reuse, R128, R104 ;  /* 0x000000807068723c */ /* 0x048fe20000001868 */
[----:B-----5:R-:W-:Y:S07]  /*d180*/  LDSM.16.MT88.4 R40, [R169+0xe800] ;  /* 0x00e80000a928783b */ /* 0x020fee0000004200 */
[----:B------:R-:W-:Y:S01]  /*d190*/  MUFU.EX2 R135, R135 ;  /* 0x0000008700877308 */ /* 0x000fe20000000800 */
[--C-:B------:R-:W-:Y:S01]  /*d1a0*/  FFMA.FTZ R128, R17, UR4, -R134.reuse ;  /* 0x0000000411807c23 */ /* 0x100fe20008010886 */
[--C-:B------:R-:W-:Y:S01]  /*d1b0*/  FFMA.FTZ R129, R18, UR4, -R117.reuse ;  /* 0x0000000412817c23 */ /* 0x100fe20008010875 */
[--C-:B------:R-:W-:Y:S07]  /*d1c0*/  FFMA.FTZ R46, R46, UR4, -R117.reuse ;  /* 0x000000042e2e7c23 */ /* 0x100fee0008010875 */
[----:B------:R-:W-:Y:S01]  /*d1d0*/  MUFU.EX2 R145, R145 ;  /* 0x0000009100917308 */ /* 0x000fe20000000800 */
[--C-:B------:R-:W-:Y:S01]  /*d1e0*/  FFMA.FTZ R50, R50, UR4, -R117.reuse ;  /* 0x0000000432327c23 */ /* 0x100fe20008010875 */
[----:B------:R-:W-:Y:S01]  /*d1f0*/  HMMA.16816.F32 R12, R112, R130, R12 ;  /* 0x00000082700c723c */ /* 0x000fe2000000180c */
[----:B------:R-:W3:Y:S07]  /*d200*/  LDSM.16.MT88.4 R112, [R118+0xb400] ;  /* 0x00b400007670783b */ /* 0x000eee0000004200 */
[----:B------:R-:W5:Y:S01]  /*d210*/  MUFU.EX2 R128, R128 ;  /* 0x0000008000807308 */ /* 0x000f620000000800 */
[--C-:B------:R-:W-:Y:S01]  /*d220*/  FFMA.FTZ R131, R20, UR4, -R134.reuse ;  /* 0x0000000414837c23 */ /* 0x100fe20008010886 */
[----:B--2---:R-:W-:Y:S01]  /*d230*/  F2FP.F16.F32.PACK_AB R17, R133, R142 ;  /* 0x0000008e8511723e */ /* 0x004fe200000000ff */
[--C-:B------:R-:W-:Y:S07]  /*d240*/  FFMA.FTZ R130, R22, UR4, -R117.reuse ;  /* 0x0000000416827c23 */ /* 0x100fee0008010875 */
[----:B------:R-:W2:Y:S01]  /*d250*/  MUFU.EX2 R129, R129 ;  /* 0x0000008100817308 */ /* 0x000ea20000000800 */
[--C-:B------:R-:W-:Y:S01]  /*d260*/  FFMA.FTZ R49, R51, UR4, -R117.reuse ;  /* 0x0000000433317c23 */ /* 0x100fe20008010875 */
[--C-:B------:R-:W-:Y:S01]  /*d270*/  FFMA.FTZ R51, R52, UR4, -R134.reuse ;  /* 0x0000000434337c23 */ /* 0x100fe20008010886 */
[----:B------:R-:W-:Y:S07]  /*d280*/  FFMA.FTZ R52, R55, UR4, -R117 ;  /* 0x0000000437347c23 */ /* 0x000fee0008010875 */
[----:B------:R-:W-:Y:S01]  /*d290*/  MUFU.EX2 R131, R131 ;  /* 0x0000008300837308 */ /* 0x000fe20000000800 */
[--C-:B------:R-:W-:Y:S01]  /*d2a0*/  FFMA.FTZ R60, R60, UR4, -R134.reuse ;  /* 0x000000043c3c7c23 */ /* 0x100fe20008010886 */
[--C-:B------:R-:W-:Y:S01]  /*d2b0*/  FFMA.FTZ R61, R61, UR4, -R134.reuse ;  /* 0x000000043d3d7c23 */ /* 0x100fe20008010886 */
[----:B------:R-:W-:Y:S07]  /*d2c0*/  FFMA.FTZ R64, R64, UR4, -R134 ;  /* 0x0000000440407c23 */ /* 0x000fee0008010886 */
[----:B------:R-:W-:Y:S01]  /*d2d0*/  MUFU.EX2 R130, R130 ;  /* 0x0000008200827308 */ /* 0x000fe20000000800 */
[----:B------:R-:W-:Y:S01]  /*d2e0*/  FADD.FTZ R140, R140, R137 ;  /* 0x000000898c8c7221 */ /* 0x000fe20000010000 */
[----:B-----5:R-:W-:Y:S08]  /*d2f0*/  F2FP.F16.F32.PACK_AB R18, R128, R135 ;  /* 0x000000878012723e */ /* 0x020ff000000000ff */
[----:B------:R-:W-:Y:S01]  /*d300*/  MUFU.EX2 R51, R51 ;  /* 0x0000003300337308 */ /* 0x000fe20000000800 */
[----:B------:R-:W-:Y:S01]  /*d310*/  FADD.FTZ R140, R119, R140 ;  /* 0x0000008c778c7221 */ /* 0x000fe20000010000 */
[----:B--2---:R-:W-:Y:S08]  /*d320*/  F2FP.F16.F32.PACK_AB R19, R132, R129 ;  /* 0x000000818413723e */ /* 0x004ff000000000ff */
[----:B------:R-:W-:Y:S01]  /*d330*/  MUFU.EX2 R52, R52 ;  /* 0x0000003400347308 */ /* 0x000fe20000000800 */
[----:B------:R-:W-:Y:S01]  /*d340*/  FADD.FTZ R135, R135, R140 ;  /* 0x0000008c87877221 */ /* 0x000fe20000010000 */
[----:B------:R-:W-:Y:S08]  /*d350*/  ISETP.NE.AND P0, PT, R191, RZ, PT ;  /* 0x000000ffbf00720c */ /* 0x000ff00003f05270 */
[----:B------:R-:W-:Y:S01]  /*d360*/  MUFU.EX2 R149, R149 ;  /* 0x0000009500957308 */ /* 0x000fe20000000800 */
[C---:B----4-:R-:W-:Y:S09]  /*d370*/  HMMA.16816.F32 R8, R16.reuse, R120, R8 ;  /* 0x000000781008723c */ /* 0x050ff20000001808 */
[----:B------:R-:W-:Y:S01]  /*d380*/  MUFU.EX2 R152, R152 ;  /* 0x0000009800987308 */ /* 0x000fe20000000800 */
[----:B------:R-:W-:Y:S01]  /*d390*/  FADD.FTZ R128, R128, R135 ;  /* 0x0000008780807221 */ /* 0x000fe20000010000 */
[----:B------:R-:W-:Y:S08]  /*d3a0*/  MOV R3, R2 ;  /* 0x0000000200037202 */ /* 0x000ff00000000f00 */
[----:B------:R-:W-:Y:S01]  /*d3b0*/  MUFU.EX2 R151, R151 ;  /* 0x0000009700977308 */ /* 0x000fe20000000800 */
[C---:B------:R-:W-:Y:S01]  /*d3c0*/  HMMA.16816.F32 R68, R16.reuse, R122, R68 ;  /* 0x0000007a1044723c */ /* 0x040fe20000001844 */
[----:B------:R-:W-:Y:S08]  /*d3d0*/  LDSM.16.MT88.4 R120, [R118+0xd400] ;  /* 0x00d400007678783b */ /* 0x000ff00000004200 */
[----:B------:R-:W-:Y:S10]  /*d3e0*/  MUFU.EX2 R116, R116 ;  /* 0x0000007400747308 */ /* 0x000ff40000000800 */
[----:B------:R-:W-:Y:S01]  /*d3f0*/  MUFU.EX2 R153, R153 ;  /* 0x0000009900997308 */ /* 0x000fe20000000800 */
[C---:B-1----:R-:W-:Y:S03]  /*d400*/  HMMA.16816.F32 R72, R16.reuse, R124, R72 ;  /* 0x0000007c1048723c */ /* 0x042fe60000001848 */
[--C-:B------:R-:W-:Y:S01]  /*d410*/  FFMA.FTZ R124, R24, UR4, -R134.reuse ;  /* 0x00000004187c7c23 */ /* 0x100fe20008010886 */
[--C-:B------:R-:W-:Y:S05]  /*d420*/  FFMA.FTZ R125, R25, UR4, -R134.reuse ;  /* 0x00000004197d7c23 */ /* 0x100fea0008010886 */
[----:B------:R-:W-:Y:S01]  /*d430*/  MUFU.EX2 R154, R154 ;  /* 0x0000009a009a7308 */ /* 0x000fe20000000800 */
[C---:B------:R-:W-:Y:S09]  /*d440*/  HMMA.16816.F32 R76, R16.reuse, R126, R76 ;  /* 0x0000007e104c723c */ /* 0x040ff2000000184c */
[----:B------:R-:W-:Y:S01]  /*d450*/  MUFU.EX2 R124, R124 ;  /* 0x0000007c007c7308 */ /* 0x000fe20000000800 */
[--C-:B------:R-:W-:Y:S01]  /*d460*/  FFMA.FTZ R126, R21, UR4, -R134.reuse ;  /* 0x00000004157e7c23 */ /* 0x100fe20008010886 */
[--C-:B------:R-:W-:Y:S08]  /*d470*/  FFMA.FTZ R127, R26, UR4, -R117.reuse ;  /* 0x000000041a7f7c23 */ /* 0x100ff00008010875 */
[----:B------:R-:W-:Y:S01]  /*d480*/  MUFU.EX2 R125, R125 ;  /* 0x0000007d007d7308 */ /* 0x000fe20000000800 */
[C---:B------:R-:W-:Y:S09]  /*d490*/  HMMA.16816.F32 R80, R16.reuse, R108, R80 ;  /* 0x0000006c1050723c */ /* 0x040ff20000001850 */
[----:B------:R-:W1:Y:S10]  /*d4a0*/  MUFU.EX2 R126, R126 ;  /* 0x0000007e007e7308 */ /* 0x000e740000000800 */
[----:B------:R-:W-:Y:S01]  /*d4b0*/  MUFU.EX2 R127, R127 ;  /* 0x0000007f007f7308 */ /* 0x000fe20000000800 */
[C---:B------:R-:W-:Y:S01]  /*d4c0*/  HMMA.16816.F32 R84, R16.reuse, R110, R84 ;  /* 0x0000006e1054723c */ /* 0x040fe20000001854 */
[----:B------:R-:W2:Y:S08]  /*d4d0*/  LDSM.16.MT88.4 R108, [R169+0xd400] ;  /* 0x00d40000a96c783b */ /* 0x000eb00000004200 */
[----:B------:R-:W-:Y:S10]  /*d4e0*/  MUFU.EX2 R155, R155 ;  /* 0x0000009b009b7308 */ /* 0x000ff40000000800 */
[----:B------:R-:W-:Y:S01]  /*d4f0*/  MUFU.EX2 R156, R156 ;  /* 0x0000009c009c7308 */ /* 0x000fe20000000800 */
[C---:B---3--:R-:W-:Y:S09]  /*d500*/  HMMA.16816.F32 R88, R16.reuse, R112, R88 ;  /* 0x000000701058723c */ /* 0x048ff20000001858 */
[----:B------:R-:W-:Y:S10]  /*d510*/  MUFU.EX2 R44, R44 ;  /* 0x0000002c002c7308 */ /* 0x000ff40000000800 */
[----:B------:R-:W-:Y:S01]  /*d520*/  MUFU.EX2 R139, R139 ;  /* 0x0000008b008b7308 */ /* 0x000fe20000000800 */
[C---:B------:R-:W-:Y:S01]  /*d530*/  HMMA.16816.F32 R92, R16.reuse, R114, R92 ;  /* 0x00000072105c723c */ /* 0x040fe2000000185c */
[----:B------:R-:W-:Y:S08]  /*d540*/  LDSM.16.MT88.4 R112, [R118+0x9800] ;  /* 0x009800007670783b */ /* 0x000ff00000004200 */
[----:B------:R-:W-:Y:S10]  /*d550*/  MUFU.EX2 R46, R46 ;  /* 0x0000002e002e7308 */ /* 0x000ff40000000800 */
[----:B------:R-:W-:Y:S10]  /*d560*/  MUFU.EX2 R45, R45 ;  /* 0x0000002d002d7308 */ /* 0x000ff40000000800 */
[----:B------:R-:W-:Y:S10]  /*d570*/  MUFU.EX2 R47, R47 ;  /* 0x0000002f002f7308 */ /* 0x000ff40000000800 */
[----:B------:R-:W-:Y:S10]  /*d580*/  MUFU.EX2 R48, R48 ;  /* 0x0000003000307308 */ /* 0x000ff40000000800 */
[----:B------:R-:W-:Y:S10]  /*d590*/  MUFU.EX2 R50, R50 ;  /* 0x0000003200327308 */ /* 0x000ff40000000800 */
[----:B------:R-:W-:Y:S01]  /*d5a0*/  MUFU.EX2 R49, R49 ;  /* 0x0000003100317308 */ /* 0x000fe20000000800 */
[C---:B--2---:R-:W-:Y:S09]  /*d5b0*/  HMMA.16816.F32 R96, R16.reuse, R108, R96 ;  /* 0x0000006c1060723c */ /* 0x044ff20000001860 */
[----:B------:R-:W-:Y:S10]  /*d5c0*/  MUFU.EX2 R60, R60 ;  /* 0x0000003c003c7308 */ /* 0x000ff40000000800 */
[----:B------:R-:W-:Y:S01]  /*d5d0*/  MUFU.EX2 R61, R61 ;  /* 0x0000003d003d7308 */ /* 0x000fe20000000800 */
[C---:B------:R-:W-:Y:S01]  /*d5e0*/  HMMA.16816.F32 R100, R16.reuse, R110, R100 ;  /* 0x0000006e1064723c */ /* 0x040fe20000001864 */
[----:B------:R-:W2:Y:S08]  /*d5f0*/  LDSM.16.MT88.4 R108, [R169+0x9800] ;  /* 0x00980000a96c783b */ /* 0x000eb00000004200 */
[----:B------:R-:W-:Y:S01]  /*d600*/  MUFU.EX2 R64, R64 ;  /* 0x0000004000407308 */ /* 0x000fe20000000800 */
[C---:B------:R-:W-:Y:S03]  /*d610*/  HMMA.16816.F32 R104, R16.reuse, R120, R104 ;  /* 0x000000781068723c */ /* 0x040fe60000001868 */
[--C-:B------:R-:W-:Y:S01]  /*d620*/  FFMA.FTZ R121, R23, UR4, -R117.reuse ;  /* 0x0000000417797c23 */ /* 0x100fe20008010875 */
[--C-:B------:R-:W-:Y:S01]  /*d630*/  FFMA.FTZ R120, R27, UR4, -R117.reuse ;  /* 0x000000041b787c23 */ /* 0x100fe20008010875 */
[----:B------:R-:W3:Y:S03]  /*d640*/  LDSM.16.MT88.4 R20, [R169+0xb800] ;  /* 0x00b80000a914783b */ /* 0x000ee60000004200 */
[----:B------:R-:W-:Y:S01]  /*d650*/  HMMA.16816.F32 R12, R16, R122, R12 ;  /* 0x0000007a100c723c */ /* 0x000fe2000000180c */
[----:B------:R-:W4:Y:S02]  /*d660*/  MUFU.EX2 R121, R121 ;  /* 0x0000007900797308 */ /* 0x000f240000000800 */
[----:B-1----:R-:W-:Y:S01]  /*d670*/  F2FP.F16.F32.PACK_AB R16, R126, R131 ;  /* 0x000000837e10723e */ /* 0x002fe200000000ff */
[----:B------:R-:W-:Y:S07]  /*d680*/  FFMA.FTZ R122, R28, UR4, -R134 ;  /* 0x000000041c7a7c23 */ /* 0x000fee0008010886 */
[----:B------:R-:W1:Y:S01]  /*d690*/  MUFU.EX2 R120, R120 ;  /* 0x0000007800787308 */ /* 0x000e620000000800 */
[----:B------:R-:W-:Y:S01]  /*d6a0*/  F2FP.F16.F32.PACK_AB R18, R125, R124 ;  /* 0x0000007c7d12723e */ /* 0x000fe200000000ff */
[----:B------:R-:W5:Y:S01]  /*d6b0*/  LDSM.16.MT88.4 R24, [R118+0xb800] ;  /* 0x00b800007618783b */ /* 0x000f620000004200 */
[----:B------:R-:W-:Y:S01]  /*d6c0*/  FFMA.FTZ R123, R31, UR4, -R117 ;  /* 0x000000041f7b7c23 */ /* 0x000fe20008010875 */
[----:B------:R-:W-:Y:S06]  /*d6d0*/  FADD.FTZ R131, R131, R128 ;  /* 0x0000008083837221 */ /* 0x000fec0000010000 */
[----:B------:R-:W5:Y:S01]  /*d6e0*/  MUFU.EX2 R122, R122 ;  /* 0x0000007a007a7308 */ /* 0x000f620000000800 */
[----:B------:R-:W-:Y:S09]  /*d6f0*/  FADD.FTZ R131, R126, R131 ;  /* 0x000000837e837221 */ /* 0x000ff20000010000 */
[----:B------:R-:W5:Y:S01]  /*d700*/  MUFU.EX2 R123, R123 ;  /* 0x0000007b007b7308 */ /* 0x000f620000000800 */
[----:B----4-:R-:W-:Y:S01]  /*d710*/  F2FP.F16.F32.PACK_AB R17, R121, R130 ;  /* 0x000000827911723e */ /* 0x010fe200000000ff */
[----:B------:R-:W-:Y:S01]  /*d720*/  LDSM.16.MT88.4 R28, [R118+0x9c00] ;  /* 0x009c0000761c783b */ /* 0x000fe20000004200 */
[----:B------:R-:W-:Y:S01]  /*d730*/  FADD.FTZ R124, R124, R131 ;  /* 0x000000837c7c7221 */ /* 0x000fe20000010000 */
[----:B-1----:R-:W-:Y:S03]  /*d740*/  F2FP.F16.F32.PACK_AB R19, R120, R127 ;  /* 0x0000007f7813723e */ /* 0x002fe600000000ff */
[----:B------:R-:W-:Y:S04]  /*d750*/  FADD.FTZ R125, R125, R124 ;  /* 0x0000007c7d7d7221 */ /* 0x000fe80000010000 */
[C---:B--2---:R-:W-:Y:S08]  /*d760*/  HMMA.16816.F32 R8, R16.reuse, R108, R8 ;  /* 0x0000006c1008723c */ /* 0x044ff00000001808 */
[C---:B------:R-:W-:Y:S01]  /*d770*/  HMMA.16816.F32 R68, R16.reuse, R110, R68 ;  /* 0x0000006e1044723c */ /* 0x040fe20000001844 */
[----:B------:R-:W1:Y:S07]  /*d780*/  LDSM.16.MT88.4 R108, [R169+0xd800] ;  /* 0x00d80000a96c783b */ /* 0x000e6e0000004200 */
[C---:B------:R-:W-:Y:S08]  /*d790*/  HMMA.16816.F32 R72, R16.reuse, R112, R72 ;  /* 0x000000701048723c */ /* 0x040ff00000001848 */
[C---:B------:R-:W-:Y:S08]  /*d7a0*/  HMMA.16816.F32 R76, R16.reuse, R114, R76 ;  /* 0x00000072104c723c */ /* 0x040ff0000000184c */
[C---:B---3--:R-:W-:Y:S08]  /*d7b0*/  HMMA.16816.F32 R80, R16.reuse, R20, R80 ;  /* 0x000000141050723c */ /* 0x048ff00000001850 */
[C---:B------:R-:W-:Y:S01]  /*d7c0*/  HMMA.16816.F32 R84, R16.reuse, R22, R84 ;  /* 0x000000161054723c */ /* 0x040fe20000001854 */
[----:B------:R-:W2:Y:S07]  /*d7d0*/  LDSM.16.MT88.4 R20, [R118+0xd800] ;  /* 0x00d800007614783b */ /* 0x000eae0000004200 */
[C---:B-----5:R-:W-:Y:S08]  /*d7e0*/  HMMA.16816.F32 R88, R16.reuse, R24, R88 ;  /* 0x000000181058723c */ /* 0x060ff00000001858 */
[C---:B------:R-:W-:Y:S01]  /*d7f0*/  HMMA.16816.F32 R92, R16.reuse, R26, R92 ;  /* 0x0000001a105c723c */ /* 0x040fe2000000185c */
[----:B------:R-:W3:Y:S07]  /*d800*/  LDSM.16.MT88.4 R24, [R169+0x9c00] ;  /* 0x009c0000a918783b */ /* 0x000eee0000004200 */
[C---:B-1----:R-:W-:Y:S03]  /*d810*/  HMMA.16816.F32 R96, R16.reuse, R108, R96 ;  /* 0x0000006c1060723c */ /* 0x042fe60000001860 */
[--C-:B------:R-:W-:Y:S01]  /*d820*/  FFMA.FTZ R108, R56, UR4, -R134.reuse ;  /* 0x00000004386c7c23 */ /* 0x100fe20008010886 */
[----:B------:R-:W-:Y:S01]  /*d830*/  FFMA.FTZ R56, R57, UR4, -R134 ;  /* 0x0000000439387c23 */ /* 0x000fe20008010886 */
[----:B------:R-:W-:Y:S01]  /*d840*/  FADD.FTZ R57, R7, R136 ;  /* 0x0000008807397221 */ /* 0x000fe20000010000 */
[----:B------:R-:W-:Y:S01]  /*d850*/  FFMA.FTZ R134, R65, UR4, -R134 ;  /* 0x0000000441867c23 */ /* 0x000fe20008010886 */
[----:B------:R1:W-:Y:S01]  /*d860*/  MUFU.EX2 R55, R108 ;  /* 0x0000006c00377308 */ /* 0x0003e20000000800 */
[C---:B------:R-:W-:Y:S09]  /*d870*/  HMMA.16816.F32 R100, R16.reuse, R110, R100 ;  /* 0x0000006e1064723c */ /* 0x040ff20000001864 */
[----:B------:R-:W-:Y:S01]  /*d880*/  MUFU.EX2 R56, R56 ;  /* 0x0000003800387308 */ /* 0x000fe20000000800 */
[----:B------:R-:W-:Y:S09]  /*d890*/  FADD.FTZ R142, R142, R57 ;  /* 0x000000398e8e7221 */ /* 0x000ff20000010000 */
[----:B------:R-:W-:Y:S01]  /*d8a0*/  MUFU.EX2 R7, R58 ;  /* 0x0000003a00077308 */ /* 0x000fe20000000800 */
[----:B------:R-:W-:Y:S01]  /*d8b0*/  FADD.FTZ R142, R133, R142 ;  /* 0x0000008e858e7221 */ /* 0x000fe20000010000 */
[C---:B--2---:R-:W-:Y:S08]  /*d8c0*/  HMMA.16816.F32 R104, R16.reuse, R20, R104 ;  /* 0x000000141068723c */ /* 0x044ff00000001868 */
[----:B------:R-:W2:Y:S01]  /*d8d0*/  MUFU.EX2 R193, R134 ;  /* 0x0000008600c17308 */ /* 0x000ea20000000800 */
[----:B-1----:R-:W-:Y:S01]  /*d8e0*/  F2FP.F16.F32.PACK_AB R108, R61, R60 ;  /* 0x0000003c3d6c723e */ /* 0x002fe200000000ff */
[----:B------:R-:W-:Y:S01]  /*d8f0*/  HMMA.16816.F32 R12, R16, R22, R12 ;  /* 0x00000016100c723c */ /* 0x000fe2000000180c */
[----:B------:R-:W1:Y:S02]  /*d900*/  LDSM.16.MT88.4 R20, [R169+0xbc00] ;  /* 0x00bc0000a914783b */ /* 0x000e640000004200 */
[----:B------:R-:W-:Y:S02]  /*d910*/  F2FP.F16.F32.PACK_AB R16, R141, R122 ;  /* 0x0000007a8d10723e */ /* 0x000fe400000000ff */
[----:B------:R-:W-:Y:S02]  /*d920*/  F2FP.F16.F32.PACK_AB R17, R123, R146 ;  /* 0x000000927b11723e */ /* 0x000fe400000000ff */
[----:B------:R-:W-:Y:S02]  /*d930*/  F2FP.F16.F32.PACK_AB R18, R150, R143 ;  /* 0x0000008f9612723e */ /* 0x000fe400000000ff */
[----:B------:R-:W-:Y:S02]  /*d940*/  F2FP.F16.F32.PACK_AB R19, R145, R148 ;  /* 0x000000949113723e */ /* 0x000fe400000000ff */
[----:B--2---:R-:W-:Y:S05]  /*d950*/  F2FP.F16.F32.PACK_AB R110, R193, R64 ;  /* 0x00000040c16e723e */ /* 0x004fea00000000ff */
[C---:B---3--:R-:W-:Y:S08]  /*d960*/  HMMA.16816.F32 R8, R16.reuse, R24, R8 ;  /* 0x000000181008723c */ /* 0x048ff00000001808 */
        /* <DEDUP_REMOVED lines=8> */
[C---:B--2---:R-:W-:Y:S08]  /*d9f0*/  HMMA.16816.F32 R88, R16.reuse, R24, R88 ;  /* 0x000000181058723c */ /* 0x044ff00000001858 */
[C---:B------:R-:W-:Y:S01]  /*da00*/  HMMA.16816.F32 R92, R16.reuse, R26, R92 ;  /* 0x0000001a105c723c */ /* 0x040fe2000000185c */
[----:B------:R-:W2:Y:S07]  /*da10*/  LDSM.16.MT88.4 R24, [R169+0xa000] ;  /* 0x00a00000a918783b */ /* 0x000eae0000004200 */
[C---:B---3--:R-:W-:Y:S08]  /*da20*/  HMMA.16816.F32 R96, R16.reuse, R28, R96 ;  /* 0x0000001c1060723c */ /* 0x048ff00000001860 */
[C---:B------:R-:W-:Y:S01]  /*da30*/  HMMA.16816.F32 R100, R16.reuse, R30, R100 ;  /* 0x0000001e1064723c */ /* 0x040fe20000001864 */
[----:B------:R-:W3:Y:S07]  /*da40*/  LDSM.16.MT88.4 R28, [R118+0xa000] ;  /* 0x00a00000761c783b */ /* 0x000eee0000004200 */
[C---:B-1----:R-:W-:Y:S08]  /*da50*/  HMMA.16816.F32 R104, R16.reuse, R20, R104 ;  /* 0x000000141068723c */ /* 0x042ff00000001868 */
[----:B------:R-:W-:Y:S01]  /*da60*/  HMMA.16816.F32 R12, R16, R22, R12 ;  /* 0x00000016100c723c */ /* 0x000fe2000000180c */
[----:B------:R-:W1:Y:S02]  /*da70*/  LDSM.16.MT88.4 R20, [R169+0xc000] ;  /* 0x00c00000a914783b */ /* 0x000e640000004200 */
[----:B------:R-:W-:Y:S02]  /*da80*/  F2FP.F16.F32.PACK_AB R16, R152, R149 ;  /* 0x000000959810723e */ /* 0x000fe400000000ff */
[----:B------:R-:W-:Y:S02]  /*da90*/  F2FP.F16.F32.PACK_AB R17, R116, R151 ;  /* 0x000000977411723e */ /* 0x000fe400000000ff */
[----:B------:R-:W-:Y:S02]  /*daa0*/  F2FP.F16.F32.PACK_AB R18, R154, R153 ;  /* 0x000000999a12723e */ /* 0x000fe400000000ff */
[----:B------:R-:W-:Y:S07]  /*dab0*/  F2FP.F16.F32.PACK_AB R19, R156, R155 ;  /* 0x0000009b9c13723e */ /* 0x000fee00000000ff */
[C---:B--2---:R-:W-:Y:S08]  /*dac0*/  HMMA.16816.F32 R8, R16.reuse, R24, R8 ;  /* 0x000000181008723c */ /* 0x044ff00000001808 */
[C---:B------:R-:W-:Y:S01]  /*dad0*/  HMMA.16816.F32 R68, R16.reuse, R26, R68 ;  /* 0x0000001a1044723c */ /* 0x040fe20000001844 */
[----:B------:R-:W2:Y:S07]  /*dae0*/  LDSM.16.MT88.4 R24, [R169+0xe000] ;  /* 0x00e00000a918783b */ /* 0x000eae0000004200 */
[C---:B---3--:R-:W-:Y:S08]  /*daf0*/  HMMA.16816.F32 R72, R16.reuse, R28, R72 ;  /* 0x0000001c1048723c */ /* 0x048ff00000001848 */
[C---:B------:R-:W-:Y:S01]  /*db00*/  HMMA.16816.F32 R76, R16.reuse, R30, R76 ;  /* 0x0000001e104c723c */ /* 0x040fe2000000184c */
[----:B------:R-:W3:Y:S07]  /*db10*/  LDSM.16.MT88.4 R28, [R118+0xe000] ;  /* 0x00e00000761c783b */ /* 0x000eee0000004200 */
[C---:B-1----:R-:W-:Y:S08]  /*db20*/  HMMA.16816.F32 R80, R16.reuse, R20, R80 ;  /* 0x000000141050723c */ /* 0x042ff00000001850 */
[C---:B------:R-:W-:Y:S01]  /*db30*/  HMMA.16816.F32 R84, R16.reuse, R22, R84 ;  /* 0x000000161054723c */ /* 0x040fe20000001854 */
[----:B------:R-:W1:Y:S07]  /*db40*/  LDSM.16.MT88.4 R20, [R169+0xa400] ;  /* 0x00a40000a914783b */ /* 0x000e6e0000004200 */
[C---:B------:R-:W-:Y:S08]  /*db50*/  HMMA.16816.F32 R88, R16.reuse, R32, R88 ;  /* 0x000000201058723c */ /* 0x040ff00000001858 */
[C---:B------:R-:W-:Y:S01]  /*db60*/  HMMA.16816.F32 R92, R16.reuse, R34, R92 ;  /* 0x00000022105c723c */ /* 0x040fe2000000185c */
[----:B------:R-:W-:Y:S07]  /*db70*/  LDSM.16.MT88.4 R32, [R118+0xc400] ;  /* 0x00c400007620783b */ /* 0x000fee0000004200 */
[C---:B--2---:R-:W-:Y:S08]  /*db80*/  HMMA.16816.F32 R96, R16.reuse, R24, R96 ;  /* 0x000000181060723c */ /* 0x044ff00000001860 */
[C---:B------:R-:W-:Y:S01]  /*db90*/  HMMA.16816.F32 R100, R16.reuse, R26, R100 ;  /* 0x0000001a1064723c */ /* 0x040fe20000001864 */
[----:B------:R-:W2:Y:S07]  /*dba0*/  LDSM.16.MT88.4 R24, [R118+0xa400] ;  /* 0x00a400007618783b */ /* 0x000eae0000004200 */
[C---:B---3--:R-:W-:Y:S08]  /*dbb0*/  HMMA.16816.F32 R104, R16.reuse, R28, R104 ;  /* 0x0000001c1068723c */ /* 0x048ff00000001868 */
[----:B------:R-:W-:Y:S01]  /*dbc0*/  HMMA.16816.F32 R12, R16, R30, R12 ;  /* 0x0000001e100c723c */ /* 0x000fe2000000180c */
[----:B------:R-:W3:Y:S02]  /*dbd0*/  LDSM.16.MT88.4 R28, [R169+0xc400] ;  /* 0x00c40000a91c783b */ /* 0x000ee40000004200 */
[----:B------:R-:W-:Y:S02]  /*dbe0*/  F2FP.F16.F32.PACK_AB R16, R139, R44 ;  /* 0x0000002c8b10723e */ /* 0x000fe400000000ff */
[----:B------:R-:W-:Y:S02]  /*dbf0*/  F2FP.F16.F32.PACK_AB R17, R45, R46 ;  /* 0x0000002e2d11723e */ /* 0x000fe400000000ff */
[----:B------:R-:W-:Y:S02]  /*dc00*/  F2FP.F16.F32.PACK_AB R18, R48, R47 ;  /* 0x0000002f3012723e */ /* 0x000fe400000000ff */
[----:B------:R-:W-:Y:S07]  /*dc10*/  F2FP.F16.F32.PACK_AB R19, R49, R50 ;  /* 0x000000323113723e */ /* 0x000fee00000000ff */
        /* <DEDUP_REMOVED lines=9> */
[C---:B------:R-:W-:Y:S08]  /*dcb0*/  HMMA.16816.F32 R88, R16.reuse, R32, R88 ;  /* 0x000000201058723c */ /* 0x040ff00000001858 */
[C---:B------:R-:W-:Y:S01]  /*dcc0*/  HMMA.16816.F32 R92, R16.reuse, R34, R92 ;  /* 0x00000022105c723c */ /* 0x040fe2000000185c */
[----:B------:R-:W4:Y:S07]  /*dcd0*/  LDSM.16.MT88.4 R32, [R169+0xc800] ;  /* 0x00c80000a920783b */ /* 0x000f2e0000004200 */
[C---:B------:R-:W-:Y:S08]  /*dce0*/  HMMA.16816.F32 R96, R16.reuse, R36, R96 ;  /* 0x000000241060723c */ /* 0x040ff00000001860 */
[C---:B------:R-:W-:Y:S01]  /*dcf0*/  HMMA.16816.F32 R100, R16.reuse, R38, R100 ;  /* 0x000000261064723c */ /* 0x040fe20000001864 */
[----:B------:R-:W5:Y:S07]  /*dd00*/  LDSM.16.MT88.4 R36, [R118+0xc800] ;  /* 0x00c800007624783b */ /* 0x000f6e0000004200 */
        /* <DEDUP_REMOVED lines=13> */
[C---:B----4-:R-:W-:Y:S08]  /*dde0*/  HMMA.16816.F32 R80, R16.reuse, R32, R80 ;  /* 0x000000201050723c */ /* 0x050ff00000001850 */
[C---:B------:R-:W-:Y:S01]  /*ddf0*/  HMMA.16816.F32 R84, R16.reuse, R34, R84 ;  /* 0x000000221054723c */ /* 0x040fe20000001854 */
[----:B------:R-:W4:Y:S07]  /*de00*/  LDSM.16.MT88.4 R32, [R169+0xcc00] ;  /* 0x00cc0000a920783b */ /* 0x000f2e0000004200 */
[C---:B-----5:R-:W-:Y:S03]  /*de10*/  HMMA.16816.F32 R88, R16.reuse, R36, R88 ;  /* 0x000000241058723c */ /* 0x060fe60000001858 */
[--C-:B------:R-:W-:Y:S01]  /*de20*/  FFMA.FTZ R36, R62, UR4, -R117.reuse ;  /* 0x000000043e247c23 */ /* 0x100fe20008010875 */
[--C-:B------:R-:W-:Y:S04]  /*de30*/  FFMA.FTZ R37, R63, UR4, -R117.reuse ;  /* 0x000000043f257c23 */ /* 0x100fe80008010875 */
[C---:B------:R-:W-:Y:S01]  /*de40*/  HMMA.16816.F32 R92, R16.reuse, R38, R92 ;  /* 0x00000026105c723c */ /* 0x040fe2000000185c */
[----:B------:R-:W-:Y:S02]  /*de50*/  MUFU.EX2 R36, R36 ;  /* 0x0000002400247308 */ /* 0x000fe40000000800 */
[--C-:B------:R-:W-:Y:S01]  /*de60*/  FFMA.FTZ R38, R66, UR4, -R117.reuse ;  /* 0x0000000442267c23 */ /* 0x100fe20008010875 */
[----:B------:R-:W-:Y:S07]  /*de70*/  FFMA.FTZ R117, R67, UR4, -R117 ;  /* 0x0000000443757c23 */ /* 0x000fee0008010875 */
[----:B------:R-:W5:Y:S01]  /*de80*/  MUFU.EX2 R37, R37 ;  /* 0x0000002500257308 */ /* 0x000f620000000800 */
[C---:B------:R-:W-:Y:S09]  /*de90*/  HMMA.16816.F32 R96, R16.reuse, R40, R96 ;  /* 0x000000281060723c */ /* 0x040ff20000001860 */
[----:B------:R-:W-:Y:S10]  /*dea0*/  MUFU.EX2 R38, R38 ;  /* 0x0000002600267308 */ /* 0x000ff40000000800 */
[----:B------:R-:W2:Y:S01]  /*deb0*/  MUFU.EX2 R117, R117 ;  /* 0x0000007500757308 */ /* 0x000ea20000000800 */
[C---:B------:R-:W-:Y:S03]  /*dec0*/  HMMA.16816.F32 R100, R16.reuse, R42, R100 ;  /* 0x0000002a1064723c */ /* 0x040fe60000001864 */
[----:B-----5:R-:W-:Y:S05]  /*ded0*/  F2FP.F16.F32.PACK_AB R109, R37, R36 ;  /* 0x00000024256d723e */ /* 0x020fea00000000ff */
[C---:B-1----:R-:W-:Y:S03]  /*dee0*/  HMMA.16816.F32 R104, R16.reuse, R20, R104 ;  /* 0x000000141068723c */ /* 0x042fe60000001868 */
[----:B--2---:R-:W-:Y:S01]  /*def0*/  F2FP.F16.F32.PACK_AB R111, R117, R38 ;  /* 0x00000026756f723e */ /* 0x004fe200000000ff */
[----:B------:R-:W-:Y:S01]  /*df00*/  FADD.FTZ R21, R129, R142 ;  /* 0x0000008e81157221 */ /* 0x000fe20000010000 */
[----:B------:R-:W-:Y:S03]  /*df10*/  FADD.FTZ R20, R122, R125 ;  /* 0x0000007d7a147221 */ /* 0x000fe60000010000 */
[----:B------:R-:W-:Y:S01]  /*df20*/  HMMA.16816.F32 R12, R16, R22, R12 ;  /* 0x00000016100c723c */ /* 0x000fe2000000180c */
[----:B------:R-:W-:Y:S02]  /*df30*/  LDSM.16.MT88.4 R16, [R169+0xec00] ;  /* 0x00ec0000a910783b */ /* 0x000fe40000004200 */
[----:B------:R-:W-:Y:S01]  /*df40*/  FADD.FTZ R21, R132, R21 ;  /* 0x0000001584157221 */ /* 0x000fe20000010000 */
[----:B------:R-:W-:Y:S03]  /*df50*/  FADD.FTZ R20, R141, R20 ;  /* 0x000000148d147221 */ /* 0x000fe60000010000 */
[----:B------:R-:W-:Y:S01]  /*df60*/  FADD.FTZ R130, R130, R21 ;  /* 0x0000001582827221 */ /* 0x000fe20000010000 */
[C---:B------:R-:W-:Y:S01]  /*df70*/  HMMA.16816.F32 R112, R108.reuse, R24, R8 ;  /* 0x000000186c70723c */ /* 0x040fe20000001808 */
[----:B------:R-:W1:Y:S04]  /*df80*/  LDSM.16.MT88.4 R8, [R118+0xcc00] ;  /* 0x00cc00007608783b */ /* 0x000e680000004200 */
[----:B------:R-:W-:Y:S01]  /*df90*/  FADD.FTZ R143, R143, R20 ;  /* 0x000000148f8f7221 */ /* 0x000fe20000010000 */
[----:B------:R-:W-:Y:S02]  /*dfa0*/  FADD.FTZ R130, R121, R130 ;  /* 0x0000008279827221 */ /* 0x000fe40000010000 */
[C---:B------:R-:W-:Y:S01]  /*dfb0*/  HMMA.16816.F32 R68, R108.reuse, R26, R68 ;  /* 0x0000001a6c44723c */ /* 0x040fe20000001844 */
[----:B------:R-:W2:Y:S02]  /*dfc0*/  LDSM.16.MT88.4 R20, [R118+0xec00] ;  /* 0x00ec00007614783b */ /* 0x000ea40000004200 */
[----:B------:R-:W-:Y:S01]  /*dfd0*/  FADD.FTZ R127, R127, R130 ;  /* 0x000000827f7f7221 */ /* 0x000fe20000010000 */
[----:B------:R-:W-:Y:S03]  /*dfe0*/  FADD.FTZ R150, R150, R143 ;  /* 0x0000008f96967221 */ /* 0x000fe60000010000 */
[----:B------:R-:W-:Y:S01]  /*dff0*/  FADD.FTZ R127, R120, R127 ;  /* 0x0000007f787f7221 */ /* 0x000fe20000010000 */
[C---:B---3--:R-:W-:Y:S03]  /*e000*/  HMMA.16816.F32 R72, R108.reuse, R28, R72 ;  /* 0x0000001c6c48723c */ /* 0x048fe60000001848 */
[----:B------:R-:W-:Y:S01]  /*e010*/  FADD.FTZ R146, R146, R127 ;  /* 0x0000007f92927221 */ /* 0x000fe20000010000 */
[----:B------:R-:W-:Y:S03]  /*e020*/  FADD.FTZ R149, R149, R150 ;  /* 0x0000009695957221 */ /* 0x000fe60000010000 */
[----:B------:R-:W-:Y:S01]  /*e030*/  FADD.FTZ R123, R123, R146 ;  /* 0x000000927b7b7221 */ /* 0x000fe20000010000 */
[C---:B------:R-:W-:Y:S03]  /*e040*/  HMMA.16816.F32 R76, R108.reuse, R30, R76 ;  /* 0x0000001e6c4c723c */ /* 0x040fe6000000184c */
[----:B------:R-:W-:Y:S01]  /*e050*/  FADD.FTZ R148, R148, R123 ;  /* 0x0000007b94947221 */ /* 0x000fe20000010000 */
[----:B------:R-:W-:Y:S03]  /*e060*/  FADD.FTZ R152, R152, R149 ;  /* 0x0000009598987221 */ /* 0x000fe60000010000 */
[----:B------:R-:W-:Y:S01]  /*e070*/  FADD.FTZ R148, R145, R148 ;  /* 0x0000009491947221 */ /* 0x000fe20000010000 */
[C---:B----4-:R-:W-:Y:S03]  /*e080*/  HMMA.16816.F32 R80, R108.reuse, R32, R80 ;  /* 0x000000206c50723c */ /* 0x050fe60000001850 */
[----:B------:R-:W-:Y:S01]  /*e090*/  FADD.FTZ R151, R151, R148 ;  /* 0x0000009497977221 */ /* 0x000fe20000010000 */
[----:B------:R-:W-:Y:S03]  /*e0a0*/  FADD.FTZ R25, R153, R152 ;  /* 0x0000009899197221 */ /* 0x000fe60000010000 */
[----:B------:R-:W-:Y:S01]  /*e0b0*/  FADD.FTZ R116, R116, R151 ;  /* 0x0000009774747221 */ /* 0x000fe20000010000 */
[C---:B------:R-:W-:Y:S03]  /*e0c0*/  HMMA.16816.F32 R84, R108.reuse, R34, R84 ;  /* 0x000000226c54723c */ /* 0x040fe60000001854 */
[----:B------:R-:W-:Y:S01]  /*e0d0*/  FADD.FTZ R155, R155, R116 ;  /* 0x000000749b9b7221 */ /* 0x000fe20000010000 */
[----:B------:R-:W-:Y:S03]  /*e0e0*/  FADD.FTZ R25, R154, R25 ;  /* 0x000000199a197221 */ /* 0x000fe60000010000 */
[----:B------:R-:W-:Y:S01]  /*e0f0*/  FADD.FTZ R155, R156, R155 ;  /* 0x0000009b9c9b7221 */ /* 0x000fe20000010000 */
[C---:B-1----:R-:W-:Y:S03]  /*e100*/  HMMA.16816.F32 R88, R108.reuse, R8, R88 ;  /* 0x000000086c58723c */ /* 0x042fe60000001858 */
[----:B------:R-:W-:Y:S01]  /*e110*/  FADD.FTZ R46, R46, R155 ;  /* 0x0000009b2e2e7221 */ /* 0x000fe20000010000 */
[----:B------:R-:W-:Y:S03]  /*e120*/  FADD.FTZ R8, R44, R25 ;  /* 0x000000192c087221 */ /* 0x000fe60000010000 */
[----:B------:R-:W-:Y:S01]  /*e130*/  FADD.FTZ R45, R45, R46 ;  /* 0x0000002e2d2d7221 */ /* 0x000fe20000010000 */
[C---:B------:R-:W-:Y:S03]  /*e140*/  HMMA.16816.F32 R92, R108.reuse, R10, R92 ;  /* 0x0000000a6c5c723c */ /* 0x040fe6000000185c */
        /* <DEDUP_REMOVED lines=11> */
[C---:B--2---:R-:W-:Y:S03]  /*e200*/  HMMA.16816.F32 R104, R108.reuse, R20, R104 ;  /* 0x000000146c68723c */ /* 0x044fe60000001868 */
[----:B------:R-:W-:Y:S01]  /*e210*/  FADD.FTZ R7, R7, R52 ;  /* 0x0000003407077221 */ /* 0x000fe20000010000 */
[----:B------:R-:W-:Y:S03]  /*e220*/  FADD.FTZ R9, R55, R54 ;  /* 0x0000003637097221 */ /* 0x000fe60000010000 */
[----:B------:R-:W-:Y:S01]  /*e230*/  FADD.FTZ R7, R6, R7 ;  /* 0x0000000706077221 */ /* 0x000fe20000010000 */
[----:B------:R-:W-:Y:S03]  /*e240*/  HMMA.16816.F32 R108, R108, R22, R12 ;  /* 0x000000166c6c723c */ /* 0x000fe6000000180c */
[----:B------:R-:W-:Y:S01]  /*e250*/  FADD.FTZ R9, R56, R9 ;  /* 0x0000000938097221 */ /* 0x000fe20000010000 */
[----:B------:R-:W-:Y:S03]  /*e260*/  FADD.FTZ R36, R36, R7 ;  /* 0x0000000724247221 */ /* 0x000fe60000010000 */
[----:B------:R-:W-:Y:S01]  /*e270*/  FADD.FTZ R60, R60, R9 ;  /* 0x000000093c3c7221 */ /* 0x000fe20000010000 */
[----:B------:R-:W-:Y:S03]  /*e280*/  FADD.FTZ R37, R37, R36 ;  /* 0x0000002425257221 */ /* 0x000fe60000010000 */
[----:B------:R-:W-:Y:S01]  /*e290*/  FADD.FTZ R61, R61, R60 ;  /* 0x0000003c3d3d7221 */ /* 0x000fe20000010000 */
[----:B------:R-:W-:Y:S03]  /*e2a0*/  FADD.FTZ R38, R38, R37 ;  /* 0x0000002526267221 */ /* 0x000fe60000010000 */
[----:B------:R-:W-:Y:S01]  /*e2b0*/  FADD.FTZ R64, R64, R61 ;  /* 0x0000003d40407221 */ /* 0x000fe20000010000 */
[----:B------:R-:W-:Y:S01]  /*e2c0*/  FADD.FTZ R194, R117, R38 ;  /* 0x0000002675c27221 */ /* 0x000fe20000010000 */
[----:B------:R-:W-:Y:S02]  /*e2d0*/  MOV R117, R0 ;  /* 0x0000000000757202 */ /* 0x000fe40000000f00 */
[----:B------:R-:W-:Y:S01]  /*e2e0*/  FADD.FTZ R193, R193, R64 ;  /* 0x00000040c1c17221 */ /* 0x000fe20000010000 */
[----:B------:R-:W-:Y:S06]  /*e2f0*/  @P0 BRA `(.L_x_485) ;  /* 0xffffffc400a00947 */ /* 0x000fec000383ffff */
.L_x_481:
[----:B------:R-:W1:Y:S01]  /*e300*/  SHFL.BFLY PT, R3, R194, 0x2, 0x1f ;  /* 0x0c401f00c2037f89 */ /* 0x000e6200000e0000 */
[----:B------:R-:W2:Y:S01]  /*e310*/  S2UR UR4, SR_CgaCtaId ;  /* 0x00000000000479c3 */ /* 0x000ea20000008800 */
[C---:B------:R-:W-:Y:S01]  /*e320*/  SHF.L.U32 R6, R181.reuse, 0x1, RZ ;  /* 0x00000001b5067819 */ /* 0x040fe200000006ff */
[----:B------:R-:W-:Y:S01]  /*e330*/  UMOV UR5, 0x400 ;  /* 0x0000040000057882 */ /* 0x000fe20000000000 */
[----:B------:R-:W3:Y:S01]  /*e340*/  SHFL.BFLY PT, R4, R193, 0x2, 0x1f ;  /* 0x0c401f00c1047f89 */ /* 0x000ee200000e0000 */
[----:B------:R-:W-:Y:S01]  /*e350*/  ISETP.NE.AND P1, PT, R180, -0x1, PT ;  /* 0xffffffffb400780c */ /* 0x000fe20003f25270 */
[----:B------:R-:W4:Y:S01]  /*e360*/  LDCU.64 UR6, c[0x0][0x408] ;  /* 0x00008100ff0677ac */ /* 0x000f220008000a00 */
[----:B------:R-:W-:Y:S01]  /*e370*/  LOP3.LUT R6, R6, 0x6, RZ, 0xc0, !PT ;  /* 0x0000000606067812 */ /* 0x000fe200078ec0ff */
[----:B------:R-:W-:Y:S01]  /*e380*/  BSSY.RECONVERGENT B0, `(.L_x_486) ;  /* 0x00000aa000007945 */ /* 0x000fe20003800200 */
[----:B------:R-:W5:Y:S01]  /*e390*/  LDC R19, c[0x0][0x434] ;  /* 0x00010d00ff137b82 */ /* 0x000f620000000800 */
[----:B------:R-:W-:Y:S01]  /*e3a0*/  LOP3.LUT P5, RZ, R181, 0x3, RZ, 0xc0, !PT ;  /* 0x00000003b5ff7812 */ /* 0x000fe200078ac0ff */
[----:B-1----:R-:W-:Y:S01]  /*e3b0*/  FADD.FTZ R10, R3, R194 ;  /* 0x000000c2030a7221 */ /* 0x002fe20000010000 */
[----:B------:R-:W-:Y:S01]  /*e3c0*/  SHF.L.U32 R3, R181, 0x4, RZ ;  /* 0x00000004b5037819 */ /* 0x000fe200000006ff */
[----:B--2---:R-:W-:Y:S01]  /*e3d0*/  ULEA UR4, UR4, UR5, 0x18 ;  /* 0x0000000504047291 */ /* 0x004fe2000f8ec0ff */
[----:B---3--:R-:W-:-:S02]  /*e3e0*/  FADD.FTZ R11, R4, R193 ;  /* 0x000000c1040b7221 */ /* 0x008fc40000010000 */
[----:B------:R-:W1:Y:S01]  /*e3f0*/  SHFL.BFLY PT, R5, R10, 0x1, 0x1f ;  /* 0x0c201f000a057f89 */ /* 0x000e6200000e0000 */
[----:B------:R-:W-:-:S03]  /*e400*/  LOP3.LUT R3, R6, 0x3e00, R3, 0xf8, !PT ;  /* 0x00003e0006037812 */ /* 0x000fc600078ef803 */
[----:B------:R-:W2:Y:S01]  /*e410*/  SHFL.BFLY PT, R4, R11, 0x1, 0x1f ;  /* 0x0c201f000b047f89 */ /* 0x000ea200000e0000 */
[----:B-1----:R-:W-:Y:S01]  /*e420*/  FADD.FTZ R5, R10, R5 ;  /* 0x000000050a057221 */ /* 0x002fe20000010000 */
[----:B--2---:R-:W-:-:S03]  /*e430*/  FADD.FTZ R7, R11, R4 ;  /* 0x000000040b077221 */ /* 0x004fc60000010000 */
[----:B------:R-:W1:Y:S01]  /*e440*/  MUFU.RCP R8, R5 ;  /* 0x0000000500087308 */ /* 0x000e620000001000 */
[----:B------:R-:W-:Y:S01]  /*e450*/  SHF.L.U32 R4, R181, 0x3, RZ ;  /* 0x00000003b5047819 */ /* 0x000fe200000006ff */
[----:B------:R-:W2:Y:S01]  /*e460*/  @P1 LDC.64 R10, c[0x0][0x408] ;  /* 0x00010200ff0a1b82 */ /* 0x000ea20000000a00 */
[----:B------:R-:W-:Y:S02]  /*e470*/  FSETP.NE.FTZ.AND P3, PT, R5, RZ, PT ;  /* 0x000000ff0500720b */ /* 0x000fe40003f75000 */
[----:B------:R-:W-:Y:S02]  /*e480*/  LOP3.LUT R6, R4, 0xc0, RZ, 0xc0, !PT ;  /* 0x000000c004067812 */ /* 0x000fe400078ec0ff */
[----:B------:R-:W-:Y:S01]  /*e490*/  FSETP.NE.FTZ.AND P4, PT, R7, RZ, PT ;  /* 0x000000ff0700720b */ /* 0x000fe20003f95000 */
[----:B------:R-:W3:Y:S01]  /*e4a0*/  MUFU.RCP R9, R7 ;  /* 0x0000000700097308 */ /* 0x000ee20000001000 */
[----:B------:R-:W-:Y:S02]  /*e4b0*/  LOP3.LUT R3, R3, 0x20, R4, 0xf8, !PT ;  /* 0x0000002003037812 */ /* 0x000fe400078ef804 */
[----:B------:R-:W-:-:S02]  /*e4c0*/  LOP3.LUT R6, R6, 0x18, R181, 0xf8, !PT ;  /* 0x0000001806067812 */ /* 0x000fc400078ef8b5 */
[----:B------:R-:W-:Y:S02]  /*e4d0*/  SHF.L.U32 R4, R181, 0x2, RZ ;  /* 0x00000002b5047819 */ /* 0x000fe400000006ff */
[----:B------:R-:W-:Y:S01]  /*e4e0*/  LOP3.LUT R3, R3, R6, RZ, 0xfc, !PT ;  /* 0x0000000603037212 */ /* 0x000fe200078efcff */
[----:B------:R-:W4:Y:S01]  /*e4f0*/  @P3 MUFU.LG2 R5, R5 ;  /* 0x0000000500053308 */ /* 0x000f220000000c00 */
[----:B------:R-:W5:Y:S01]  /*e500*/  LDC.U8 R6, c[0x0][0x548] ;  /* 0x00015200ff067b82 */ /* 0x000f620000000000 */
[----:B-1----:R-:W-:Y:S02]  /*e510*/  FSEL R8, R8, 1, P3 ;  /* 0x3f80000008087808 */ /* 0x002fe40001800000 */
[----:B------:R-:W-:-:S03]  /*e520*/  LEA R3, R3, UR4, 0x1 ;  /* 0x0000000403037c11 */ /* 0x000fc6000f8e08ff */
[C---:B------:R-:W-:Y:S01]  /*e530*/  FMUL.FTZ R114, R8.reuse, R114 ;  /* 0x0000007208727220 */ /* 0x040fe20000410000 */
[C---:B------:R-:W-:Y:S01]  /*e540*/  FMUL.FTZ R115, R8.reuse, R115 ;  /* 0x0000007308737220 */ /* 0x040fe20000410000 */
[C---:B------:R-:W-:Y:S01]  /*e550*/  FMUL.FTZ R70, R8.reuse, R70 ;  /* 0x0000004608467220 */ /* 0x040fe20000410000 */
[----:B---3--:R-:W-:Y:S01]  /*e560*/  FSEL R9, R9, 1, P4 ;  /* 0x3f80000009097808 */ /* 0x008fe20002000000 */
[C---:B------:R-:W-:Y:S01]  /*e570*/  FMUL.FTZ R71, R8.reuse, R71 ;  /* 0x0000004708477220 */ /* 0x040fe20000410000 */
        /* <DEDUP_REMOVED lines=19> */
[----:B------:R-:W-:Y:S01]  /*e6b0*/  FMUL.FTZ R111, R8, R111 ;  /* 0x0000006f086f7220 */ /* 0x000fe20000410000 */
[C---:B------:R-:W-:Y:S01]  /*e6c0*/  FMUL.FTZ R112, R9.reuse, R112 ;  /* 0x0000007009707220 */ /* 0x040fe20000410000 */
[C---:B------:R-:W-:Y:S01]  /*e6d0*/  FMUL.FTZ R113, R9.reuse, R113 ;  /* 0x0000007109717220 */ /* 0x040fe20000410000 */
[C---:B------:R-:W-:Y:S01]  /*e6e0*/  LOP3.LUT R8, R4.reuse, 0x20, RZ, 0xc0, !PT ;  /* 0x0000002004087812 */ /* 0x040fe200078ec0ff */
[C---:B------:R-:W-:Y:S01]  /*e6f0*/  FMUL.FTZ R68, R9.reuse, R68 ;  /* 0x0000004409447220 */ /* 0x040fe20000410000 */
[C---:B------:R-:W-:Y:S01]  /*e700*/  FMUL.FTZ R69, R9.reuse, R69 ;  /* 0x0000004509457220 */ /* 0x040fe20000410000 */
[C---:B------:R-:W-:Y:S01]  /*e710*/  FMUL.FTZ R72, R9.reuse, R72 ;  /* 0x0000004809487220 */ /* 0x040fe20000410000 */
[C---:B------:R-:W-:Y:S01]  /*e720*/  FMUL.FTZ R73, R9.reuse, R73 ;  /* 0x0000004909497220 */ /* 0x040fe20000410000 */
[C---:B------:R-:W-:Y:S01]  /*e730*/  FMUL.FTZ R76, R9.reuse, R76 ;  /* 0x0000004c094c7220 */ /* 0x040fe20000410000 */
[C---:B------:R-:W-:Y:S01]  /*e740*/  FMUL.FTZ R77, R9.reuse, R77 ;  /* 0x0000004d094d7220 */ /* 0x040fe20000410000 */
[----:B------:R-:W-:Y:S01]  /*e750*/  LOP3.LUT R4, R4, 0x40, RZ, 0xc0, !PT ;  /* 0x0000004004047812 */ /* 0x000fe200078ec0ff */
[C---:B------:R-:W-:Y:S01]  /*e760*/  FMUL.FTZ R80, R9.reuse, R80 ;  /* 0x0000005009507220 */ /* 0x040fe20000410000 */
[----:B------:R-:W-:Y:S01]  /*e770*/  FMUL.FTZ R81, R9, R81 ;  /* 0x0000005109517220 */ /* 0x000fe20000410000 */
[----:B------:R-:W-:Y:S01]  /*e780*/  IADD3 R13, PT, PT, R3, -R8, RZ ;  /* 0x80000008030d7210 */ /* 0x000fe20007ffe0ff */
[C---:B------:R-:W-:Y:S01]  /*e790*/  FMUL.FTZ R84, R9.reuse, R84 ;  /* 0x0000005409547220 */ /* 0x040fe20000410000 */
[----:B------:R-:W-:Y:S01]  /*e7a0*/  FMUL.FTZ R85, R9, R85 ;  /* 0x0000005509557220 */ /* 0x000fe20000410000 */
[----:B------:R-:W-:Y:S01]  /*e7b0*/  F2FP.F16.F32.PACK_AB R112, R113, R112 ;  /* 0x000000707170723e */ /* 0x000fe200000000ff */
        /* <DEDUP_REMOVED lines=11> */
[----:B------:R-:W-:Y:S01]  /*e870*/  IADD3 R15, PT, PT, R3, -R4, RZ ;  /* 0x80000004030f7210 */ /* 0x000fe20007ffe0ff */
        /* <DEDUP_REMOVED lines=10> */
[----:B------:R-:W-:Y:S01]  /*e920*/  STS [R3], R112 ;  /* 0x0000007003007388 */ /* 0x000fe20000000800 */
[----:B------:R-:W-:Y:S01]  /*e930*/  F2FP.F16.F32.PACK_AB R84, R85, R84 ;  /* 0x000000545554723e */ /* 0x000fe200000000ff */
[----:B------:R-:W-:Y:S01]  /*e940*/  FMUL.FTZ R9, R9, R109 ;  /* 0x0000006d09097220 */ /* 0x000fe20000410000 */
[----:B------:R-:W-:Y:S01]  /*e950*/  F2FP.F16.F32.PACK_AB R86, R87, R86 ;  /* 0x000000565756723e */ /* 0x000fe200000000ff */
[----:B------:R-:W-:Y:S01]  /*e960*/  STS [R3+0x200], R114 ;  /* 0x0002007203007388 */ /* 0x000fe20000000800 */
[----:B------:R-:W-:Y:S01]  /*e970*/  F2FP.F16.F32.PACK_AB R88, R89, R88 ;  /* 0x000000585958723e */ /* 0x000fe200000000ff */
[----:B------:R-:W1:Y:S01]  /*e980*/  @P4 LDC R25, c[0x0][0x458] ;  /* 0x00011600ff194b82 */ /* 0x000e620000000800 */
[----:B------:R-:W-:Y:S01]  /*e990*/  F2FP.F16.F32.PACK_AB R90, R91, R90 ;  /* 0x0000005a5b5a723e */ /* 0x000fe200000000ff */
[----:B------:R-:W-:Y:S01]  /*e9a0*/  STS [R13+0x10], R68 ;  /* 0x000010440d007388 */ /* 0x000fe20000000800 */
[----:B------:R-:W-:Y:S01]  /*e9b0*/  F2FP.F16.F32.PACK_AB R92, R93, R92 ;  /* 0x0000005c5d5c723e */ /* 0x000fe200000000ff */
[----:B------:R-:W3:Y:S01]  /*e9c0*/  @P4 MUFU.LG2 R7, R7 ;  /* 0x0000000700074308 */ /* 0x000ee20000000c00 */
[----:B------:R-:W-:Y:S01]  /*e9d0*/  F2FP.F16.F32.PACK_AB R94, R95, R94 ;  /* 0x0000005e5f5e723e */ /* 0x000fe200000000ff */
[----:B------:R-:W-:Y:S01]  /*e9e0*/  STS [R13+0x210], R70 ;  /* 0x000210460d007388 */ /* 0x000fe20000000800 */
[----:B------:R-:W-:Y:S01]  /*e9f0*/  F2FP.F16.F32.PACK_AB R96, R97, R96 ;  /* 0x000000606160723e */ /* 0x000fe200000000ff */
[----:B----4-:R-:W-:Y:S01]  /*ea00*/  @P3 FMUL.FTZ R5, R5, 0.69314718246459960938 ;  /* 0x3f31721805053820 */ /* 0x010fe20000410000 */
[----:B------:R-:W-:Y:S01]  /*ea10*/  F2FP.F16.F32.PACK_AB R98, R99, R98 ;  /* 0x000000626362723e */ /* 0x000fe200000000ff */
[----:B------:R-:W-:Y:S01]  /*ea20*/  STS [R15+0x20], R72 ;  /* 0x000020480f007388 */ /* 0x000fe20000000800 */
[----:B------:R-:W-:-:S02]  /*ea30*/  F2FP.F16.F32.PACK_AB R100, R101, R100 ;  /* 0x000000646564723e */ /* 0x000fc400000000ff */
[----:B------:R-:W-:Y:S01]  /*ea40*/  F2FP.F16.F32.PACK_AB R102, R103, R102 ;  /* 0x000000666766723e */ /* 0x000fe200000000ff */
[----:B------:R-:W-:Y:S01]  /*ea50*/  STS [R15+0x220], R74 ;  /* 0x0002204a0f007388 */ /* 0x000fe20000000800 */
[----:B------:R-:W-:Y:S02]  /*ea60*/  F2FP.F16.F32.PACK_AB R104, R105, R104 ;  /* 0x000000686968723e */ /* 0x000fe400000000ff */
[----:B------:R-:W-:Y:S01]  /*ea70*/  F2FP.F16.F32.PACK_AB R106, R107, R106 ;  /* 0x0000006a6b6a723e */ /* 0x000fe200000000ff */
[----:B------:R-:W-:Y:S01]  /*ea80*/  STS [R17+0x30], R76 ;  /* 0x0000304c11007388 */ /* 0x000fe20000000800 */
[----:B------:R-:W-:Y:S02]  /*ea90*/  F2FP.F16.F32.PACK_AB R108, R9, R108 ;  /* 0x0000006c096c723e */ /* 0x000fe400000000ff */
[----:B------:R-:W-:Y:S01]  /*eaa0*/  F2FP.F16.F32.PACK_AB R110, R111, R110 ;  /* 0x0000006e6f6e723e */ /* 0x000fe200000000ff */
[----:B------:R-:W-:Y:S01]  /*eab0*/  STS [R17+0x230], R78 ;  /* 0x0002304e11007388 */ /* 0x000fe20000000800 */
[----:B-----5:R-:W-:Y:S01]  /*eac0*/  ISETP.NE.AND P2, PT, R6, RZ, PT ;  /* 0x000000ff0600720c */ /* 0x020fe20003f45270 */
[----:B------:R-:W4:Y:S01]  /*ead0*/  @!P1 LDC.64 R8, c[0x0][0x400] ;  /* 0x00010000ff089b82 */ /* 0x000f220000000a00 */
[----:B---3--:R-:W-:Y:S01]  /*eae0*/  @P4 FMUL.FTZ R7, R7, 0.69314718246459960938 ;  /* 0x3f31721807074820 */ /* 0x008fe20000410000 */
[----:B------:R-:W-:Y:S01]  /*eaf0*/  STS [R3+0x1000], R80 ;  /* 0x0010005003007388 */ /* 0x000fe20000000800 */
[----:B------:R-:W-:-:S03]  /*eb00*/  ISETP.NE.OR P0, PT, R180, -0x1, !P2 ;  /* 0xffffffffb400780c */ /* 0x000fc60005705670 */
[----:B------:R-:W-:Y:S04]  /*eb10*/  STS [R3+0x1200], R82 ;  /* 0x0012005203007388 */ /* 0x000fe80000000800 */
[----:B------:R-:W-:Y:S02]  /*eb20*/  STS [R13+0x1010], R84 ;  /* 0x001010540d007388 */ /* 0x000fe40000000800 */
[----:B------:R-:W3:Y:S02]  /*eb30*/  @!P2 LDC R4, c[0x0][0x3e0] ;  /* 0x0000f800ff04ab82 */ /* 0x000ee40000000800 */
[----:B------:R-:W-:Y:S04]  /*eb40*/  STS [R13+0x1210], R86 ;  /* 0x001210560d007388 */ /* 0x000fe80000000800 */
[----:B------:R-:W-:Y:S02]  /*eb50*/  STS [R15+0x1020], R88 ;  /* 0x001020580f007388 */ /* 0x000fe40000000800 */
[----:B------:R-:W5:Y:S02]  /*eb60*/  @P2 LDC R6, c[0x0][0x454] ;  /* 0x00011500ff062b82 */ /* 0x000f640000000800 */
[----:B------:R-:W-:Y:S04]  /*eb70*/  STS [R15+0x1220], R90 ;  /* 0x0012205a0f007388 */ /* 0x000fe80000000800 */
[----:B------:R-:W-:Y:S04]  /*eb80*/  STS [R17+0x1030], R92 ;  /* 0x0010305c11007388 */ /* 0x000fe80000000800 */
[----:B------:R-:W-:Y:S04]  /*eb90*/  STS [R17+0x1230], R94 ;  /* 0x0012305e11007388 */ /* 0x000fe80000000800 */
[----:B------:R-:W-:Y:S01]  /*eba0*/  STS [R3+0x2000], R96 ;  /* 0x0020006003007388 */ /* 0x000fe20000000800 */
[----:B---3--:R-:W-:-:S03]  /*ebb0*/  @!P2 IMAD R4, R182, R4, R183 ;  /* 0x00000004b604a224 */ /* 0x008fc600078e02b7 */
[----:B------:R-:W-:Y:S04]  /*ebc0*/  STS [R3+0x2200], R98 ;  /* 0x0022006203007388 */ /* 0x000fe80000000800 */
[----:B------:R-:W-:Y:S04]  /*ebd0*/  STS [R13+0x2010], R100 ;  /* 0x002010640d007388 */ /* 0x000fe80000000800 */
[----:B------:R3:W-:Y:S04]  /*ebe0*/  STS [R13+0x2210], R102 ;  /* 0x002210660d007388 */ /* 0x0007e80000000800 */
[----:B------:R-:W-:Y:S04]  /*ebf0*/  STS [R15+0x2020], R104 ;  /* 0x002020680f007388 */ /* 0x000fe80000000800 */
[----:B------:R4:W-:Y:S04]  /*ec00*/  STS [R15+0x2220], R106 ;  /* 0x0022206a0f007388 */ /* 0x0009e80000000800 */
[----:B------:R-:W-:Y:S04]  /*ec10*/  STS [R17+0x2030], R108 ;  /* 0x0020306c11007388 */ /* 0x000fe80000000800 */
[----:B------:R2:W-:Y:S01]  /*ec20*/  STS [R17+0x2230], R110 ;  /* 0x0022306e11007388 */ /* 0x0005e20000000800 */
[----:B------:R-:W-:Y:S08]  /*ec30*/  BAR.SYNC.DEFER_BLOCKING 0x0 ;  /* 0x0000000000007b1d */ /* 0x000ff00000010000 */
[----:B---3--:R-:W3:Y:S01]  /*ec40*/  @P3 LDC R13, c[0x0][0x458] ;  /* 0x00011600ff0d3b82 */ /* 0x008ee20000000800 */
[----:B------:R-:W5:Y:S01]  /*ec50*/  S2R R3, SR_TID.X ;  /* 0x0000000000037919 */ /* 0x000f620000002100 */
[----:B----4-:R-:W-:Y:S01]  /*ec60*/  @!P1 IMAD.WIDE.U32 R14, R182, R8, RZ ;  /* 0x00000008b60e9225 */ /* 0x010fe200078e00ff */
[----:B------:R-:W-:-:S03]  /*ec70*/  MOV R8, 0x7f800000 ;  /* 0x7f80000000087802 */ /* 0x000fc60000000f00 */
[----:B-1----:R-:W-:Y:S01]  /*ec80*/  @P4 FFMA.FTZ R8, R2, R25, R7 ;  /* 0x0000001902084223 */ /* 0x002fe20000010007 */
[----:B------:R-:W-:Y:S02]  /*ec90*/  @!P1 IMAD R9, R182, R9, R15 ;  /* 0x00000009b6099224 */ /* 0x000fe400078e020f */
[C---:B--2---:R-:W-:Y:S01]  /*eca0*/  @P1 IMAD.WIDE.U32 R16, R180.reuse, R10, RZ ;  /* 0x0000000ab4101225 */ /* 0x044fe200078e00ff */
[----:B------:R-:W-:Y:S01]  /*ecb0*/  MOV R10, 0x7f800000 ;  /* 0x7f800000000a7802 */ /* 0x000fe20000000f00 */
[----:B------:R1:W2:Y:S02]  /*ecc0*/  LDS.128 R20, [R185+0x800] ;  /* 0x00080000b9147984 */ /* 0x0002a40000000c00 */
[----:B------:R-:W-:Y:S02]  /*ecd0*/  @P1 IMAD R9, R180, R11, R17 ;  /* 0x0000000bb4091224 */ /* 0x000fe400078e0211 */
[-C--:B------:R-:W-:Y:S02]  /*ece0*/  @!P0 IMAD R180, R182, R19.reuse, RZ ;  /* 0x00000013b6b48224 */ /* 0x080fe400078e02ff */
[----:B------:R-:W-:-:S02]  /*ecf0*/  @!P2 IMAD R11, R4, R19, RZ ;  /* 0x00000013040ba224 */ /* 0x000fc400078e02ff */
[----:B---3--:R-:W-:Y:S01]  /*ed00*/  @P3 FFMA.FTZ R10, R0, R13, R5 ;  /* 0x0000000d000a3223 */ /* 0x008fe20000010005 */
[----:B-----5:R-:W-:Y:S01]  /*ed10*/  @P2 IMAD R11, R183, R6, R180 ;  /* 0x00000006b70b2224 */ /* 0x020fe200078e02b4 */
[----:B------:R-:W-:Y:S01]  /*ed20*/  SHF.R.U32.HI R0, RZ, 0x2, R3 ;  /* 0x00000002ff007819 */ /* 0x000fe20000011603 */
[----:B-1----:R-:W-:Y:S06]  /*ed30*/  @P5 BRA `(.L_x_487) ;  /* 0x0000000000385947 */ /* 0x002fec0003800000 */
[----:B------:R-:W-:Y:S01]  /*ed40*/  SHF.R.U32.HI R181, RZ, 0x1, R181 ;  /* 0x00000001ffb57819 */ /* 0x000fe200000116b5 */
[----:B------:R-:W1:Y:S01]  /*ed50*/  LDCU.64 UR4, c[0x0][0x420] ;  /* 0x00008400ff0477ac */ /* 0x000e620008000a00 */
[----:B------:R-:W-:Y:S02]  /*ed60*/  IMAD.IADD R11, R184, 0x1, R11 ;  /* 0x00000001b80b7824 */ /* 0x000fe400078e020b */
[----:B------:R-:W-:-:S04]  /*ed70*/  LOP3.LUT R181, R181, 0x30, RZ, 0xc0, !PT ;  /* 0x00000030b5b57812 */ /* 0x000fc800078ec0ff */
[----:B------:R-:W-:-:S04]  /*ed80*/  LOP3.LUT R2, R181, 0x7, R0, 0xf8, !PT ;  /* 0x00000007b5027812 */ /* 0x000fc800078ef800 */
[C---:B------:R-:W-:Y:S01]  /*ed90*/  IADD3 R3, P0, PT, R11.reuse, R2, RZ ;  /* 0x000000020b037210 */ /* 0x040fe20007f1e0ff */
[C---:B------:R-:W-:Y:S01]  /*eda0*/  VIADD R4, R2.reuse, 0x8 ;  /* 0x0000000802047836 */ /* 0x040fe20000000000 */
[-C--:B------:R-:W-:Y:S02]  /*edb0*/  ISETP.GE.AND P3, PT, R2, R173.reuse, PT ;  /* 0x000000ad0200720c */ /* 0x080fe40003f66270 */
[----:B------:R-:W-:Y:S02]  /*edc0*/  LEA.HI.X.SX32 R2, R11, RZ, 0x1, P0 ;  /* 0x000000ff0b027211 */ /* 0x000fe400000f0eff */
[----:B------:R-:W-:Y:S02]  /*edd0*/  ISETP.GE.AND P2, PT, R4, R173, PT ;  /* 0x000000ad0400720c */ /* 0x000fe40003f46270 */
[----:B-1----:R-:W-:-:S04]  /*ede0*/  LEA R4, P0, R3, UR4, 0x2 ;  /* 0x0000000403047c11 */ /* 0x002fc8000f8010ff */
[----:B------:R-:W-:-:S05]  /*edf0*/  LEA.HI.X R5, R3, UR5, R2, 0x2, P0 ;  /* 0x0000000503057c11 */ /* 0x000fca00080f1402 */
[----:B------:R1:W-:Y:S04]  /*ee00*/  @!P3 STG.E desc[UR16][R4.64], R8 ;  /* 0x000000080400b986 */ /* 0x0003e8000c101910 */
[----:B------:R1:W-:Y:S02]  /*ee10*/  @!P2 STG.E desc[UR16][R4.64+0x20], R10 ;  /* 0x0000200a0400a986 */ /* 0x0003e4000c101910 */
.L_x_487:
[----:B------:R-:W-:Y:S05]  /*ee20*/  BSYNC.RECONVERGENT B0 ;  /* 0x0000000000007941 */ /* 0x000fea0003800200 */
.L_x_486:
[----:B------:R-:W-:Y:S01]  /*ee30*/  MOV R187, RZ ;  /* 0x000000ff00bb7202 */ /* 0x000fe20000000f00 */
[----:B-1----:R1:W3:Y:S01]  /*ee40*/  LDS.128 R4, [R185+0x2000] ;  /* 0x00200000b9047984 */ /* 0x0022e20000000c00 */
[----:B------:R-:W-:Y:S01]  /*ee50*/  @P1 MOV R14, R16 ;  /* 0x00000010000e1202 */ /* 0x000fe20000000f00 */
[----:B------:R-:W4:Y:S01]  /*ee60*/  LDCU.64 UR4, c[0x0][0x410] ;  /* 0x00008200ff0477ac */ /* 0x000f220008000a00 */
[----:B------:R-:W-:Y:S01]  /*ee70*/  ISETP.GE.AND P1, PT, R0, R173, PT ;  /* 0x000000ad0000720c */ /* 0x000fe20003f26270 */
[C---:B------:R-:W-:Y:S01]  /*ee80*/  IMAD.WIDE.U32 R2, R184.reuse, UR6, R186 ;  /* 0x00000006b8027c25 */ /* 0x040fe2000f8e00ba */
[----:B------:R-:W-:Y:S03]  /*ee90*/  BSSY.RECONVERGENT B0, `(.L_x_488) ;  /* 0x0000018000007945 */ /* 0x000fe60003800200 */
[----:B------:R-:W-:Y:S01]  /*eea0*/  IMAD R184, R184, UR7, R3 ;  /* 0x00000007b8b87c24 */ /* 0x000fe2000f8e0203 */
[----:B------:R-:W-:-:S02]  /*eeb0*/  IADD3 R16, P0, PT, R14, R2, RZ ;  /* 0x000000020e107210 */ /* 0x000fc40007f1e0ff */
[----:B------:R1:W1:Y:S01]  /*eec0*/  LDS.128 R12, [R185] ;  /* 0x00000000b90c7984 */ /* 0x0002620000000c00 */
[----:B------:R-:W-:Y:S02]  /*eed0*/  IADD3 R2, PT, PT, R0, 0x20, RZ ;  /* 0x0000002000027810 */ /* 0x000fe40007ffe0ff */
[----:B------:R-:W-:Y:S02]  /*eee0*/  IADD3.X R17, PT, PT, R9, R184, RZ, P0, !PT ;  /* 0x000000b809117210 */ /* 0x000fe400007fe4ff */
[----:B------:R1:W1:Y:S01]  /*eef0*/  LDS.128 R8, [R185+0x1000] ;  /* 0x00100000b9087984 */ /* 0x0002620000000c00 */
[----:B------:R-:W-:Y:S01]  /*ef00*/  ISETP.GE.AND P0, PT, R2, R173, PT ;  /* 0x000000ad0200720c */ /* 0x000fe20003f06270 */
[----:B----4-:R-:W-:-:S04]  /*ef10*/  IMAD.WIDE.U32 R16, R183, UR4, R16 ;  /* 0x00000004b7107c25 */ /* 0x010fc8000f8e0010 */
[----:B------:R-:W-:Y:S01]  /*ef20*/  IMAD R19, R183, UR5, R17 ;  /* 0x00000005b7137c24 */ /* 0x000fe2000f8e0211 */
[----:B------:R-:W-:Y:S07]  /*ef30*/  @P1 BRA `(.L_x_489) ;  /* 0x0000000000341947 */ /* 0x000fee0003800000 */
[----:B------:R-:W4:Y:S01]  /*ef40*/  LDCU UR8, c[0x0][0x440] ;  /* 0x00008800ff0877ac */ /* 0x000f220008000800 */
[----:B------:R-:W-:Y:S01]  /*ef50*/  IMAD.MOV.U32 R18, RZ, RZ, R16 ;  /* 0x000000ffff127224 */ /* 0x000fe200078e0010 */
[----:B------:R-:W5:Y:S03]  /*ef60*/  LDCU.64 UR4, c[0x0][0x3f0] ;  /* 0x00007e00ff0477ac */ /* 0x000f660008000a00 */
[----:B------:R-:W-:-:S04]  /*ef70*/  IMAD.WIDE.U32 R26, R0, UR6, R18 ;  /* 0x00000006001a7c25 */ /* 0x000fc8000f8e0012 */
[----:B------:R-:W-:Y:S01]  /*ef80*/  IMAD R2, R0, UR7, R27 ;  /* 0x0000000700027c24 */ /* 0x000fe2000f8e021b */
[----:B----4-:R-:W-:Y:S02]  /*ef90*/  ISETP.GE.AND P3, PT, R186, UR8, PT ;  /* 0x00000008ba007c0c */ /* 0x010fe4000bf66270 */
[----:B------:R-:W-:Y:S02]  /*efa0*/  ISETP.GE.AND P2, PT, R175, UR8, PT ;  /* 0x00000008af007c0c */ /* 0x000fe4000bf46270 */
[----:B------:R-:W-:Y:S02]  /*efb0*/  ISETP.GE.AND P1, PT, R174, UR8, PT ;  /* 0x00000008ae007c0c */ /* 0x000fe4000bf26270 */
[----:B-----5:R-:W-:-:S04]  /*efc0*/  LEA R24, P4, R26, UR4, 0x1 ;  /* 0x000000041a187c11 */ /* 0x020fc8000f8808ff */
[----:B------:R-:W-:-:S05]  /*efd0*/  LEA.HI.X R25, R26, UR5, R2, 0x1, P4 ;  /* 0x000000051a197c11 */ /* 0x000fca000a0f0c02 */
[----:B-1----:R4:W-:Y:S04]  /*efe0*/  @!P3 STG.E.128 desc[UR16][R24.64], R12 ;  /* 0x0000000c1800b986 */ /* 0x0029e8000c101d10 */
[----:B------:R4:W-:Y:S04]  /*eff0*/  @!P2 STG.E.128 desc[UR16][R24.64+0x40], R8 ;  /* 0x000040081800a986 */ /* 0x0009e8000c101d10 */
[----:B---3--:R4:W-:Y:S02]  /*f000*/  @!P1 STG.E.128 desc[UR16][R24.64+0x80], R4 ;  /* 0x0000800418009986 */ /* 0x0089e4000c101d10 */
.L_x_489:
[----:B------:R-:W-:Y:S05]  /*f010*/  BSYNC.RECONVERGENT B0 ;  /* 0x0000000000007941 */ /* 0x000fea0003800200 */
.L_x_488:
[----:B---34-:R3:W4:Y:S01]  /*f020*/  LDS.128 R4, [R185+0x1800] ;  /* 0x00180000b9047984 */ /* 0x0187220000000c00 */
[----:B------:R-:W-:Y:S05]  /*f030*/  @P0 EXIT ;  /* 0x000000000000094d */ /* 0x000fea0003800000 */
[----:B------:R-:W5:Y:S01]  /*f040*/  LDCU.64 UR4, c[0x0][0x3f0] ;  /* 0x00007e00ff0477ac */ /* 0x000f620008000a00 */
[----:B------:R-:W-:Y:S01]  /*f050*/  IADD3 R3, P0, PT, R0, 0x20, RZ ;  /* 0x0000002000037810 */ /* 0x000fe20007f1e0ff */
[----:B-1----:R1:W1:Y:S01]  /*f060*/  LDS.128 R8, [R185+0x2800] ;  /* 0x00280000b9087984 */ /* 0x0022620000000c00 */
[----:B------:R-:W-:Y:S01]  /*f070*/  MOV R13, R19 ;  /* 0x00000013000d7202 */ /* 0x000fe20000000f00 */
[----:B------:R-:W2:Y:S01]  /*f080*/  LDCU UR8, c[0x0][0x440] ;  /* 0x00008800ff0877ac */ /* 0x000ea20008000800 */
[----:B------:R-:W-:Y:S02]  /*f090*/  IMAD.MOV.U32 R12, RZ, RZ, R16 ;  /* 0x000000ffff0c7224 */ /* 0x000fe400078e0010 */
[----:B------:R-:W-:Y:S02]  /*f0a0*/  IMAD.X R0, RZ, RZ, RZ, P0 ;  /* 0x000000ffff007224 */ /* 0x000fe400000e06ff */
[----:B------:R-:W-:-:S04]  /*f0b0*/  IMAD.WIDE.U32 R12, R3, UR6, R12 ;  /* 0x00000006030c7c25 */ /* 0x000fc8000f8e000c */
[----:B------:R-:W-:-:S04]  /*f0c0*/  IMAD R0, R0, UR6, RZ ;  /* 0x0000000600007c24 */ /* 0x000fc8000f8e02ff */
[----:B------:R-:W-:Y:S01]  /*f0d0*/  IMAD R0, R3, UR7, R0 ;  /* 0x0000000703007c24 */ /* 0x000fe2000f8e0200 */
[----:B-----5:R-:W-:-:S03]  /*f0e0*/  LEA R2, P0, R12, UR4, 0x1 ;  /* 0x000000040c027c11 */ /* 0x020fc6000f8008ff */
[----:B------:R-:W-:Y:S01]  /*f0f0*/  IMAD.IADD R0, R0, 0x1, R13 ;  /* 0x0000000100007824 */ /* 0x000fe200078e020d */
[----:B--2---:R-:W-:Y:S02]  /*f100*/  ISETP.GE.AND P2, PT, R186, UR8, PT ;  /* 0x00000008ba007c0c */ /* 0x004fe4000bf46270 */
[----:B------:R-:W-:Y:S02]  /*f110*/  ISETP.GE.AND P1, PT, R175, UR8, PT ;  /* 0x00000008af007c0c */ /* 0x000fe4000bf26270 */
[----:B------:R-:W-:Y:S02]  /*f120*/  LEA.HI.X R3, R12, UR5, R0, 0x1, P0 ;  /* 0x000000050c037c11 */ /* 0x000fe400080f0c00 */
[----:B------:R-:W-:-:S07]  /*f130*/  ISETP.GE.AND P0, PT, R174, UR8, PT ;  /* 0x00000008ae007c0c */ /* 0x000fce000bf06270 */
[----:B------:R2:W-:Y:S04]  /*f140*/  @!P2 STG.E.128 desc[UR16][R2.64], R20 ;  /* 0x000000140200a986 */ /* 0x0005e8000c101d10 */
[----:B----4-:R2:W-:Y:S02]  /*f150*/  @!P1 STG.E.128 desc[UR16][R2.64+0x40], R4 ;  /* 0x0000400402009986 */ /* 0x0105e4000c101d10 */
[----:B------:R-:W-:Y:S05]  /*f160*/  @P0 EXIT ;  /* 0x000000000000094d */ /* 0x000fea0003800000 */
[----:B-1----:R-:W-:Y:S01]  /*f170*/  STG.E.128 desc[UR16][R2.64+0x80], R8 ;  /* 0x0000800802007986 */ /* 0x002fe2000c101d10 */
[----:B------:R-:W-:Y:S05]  /*f180*/  EXIT ;  /* 0x000000000000794d */ /* 0x000fea0003800000 */
.L_x_490:
        /* <DEDUP_REMOVED lines=15> */
.L_x_5486:


//--------------------- .text._ZN5flash24flash_fwd_splitkv_kernelI23Flash_fwd_kernel_traitsILi96ELi64ELi128ELi4ELb0ELb0EN7cutlass6half_tE19Flash_kernel_traitsILi96ELi64ELi128ELi4ES3_EELb1ELb0ELb0ELb0ELb0ELb1ELb0ELb0EEEvNS_16Flash_fwd_paramsE --------------------------
	.section	.text._ZN5flash24flash_fwd_splitkv_kernelI23Flash_fwd_kernel_traitsILi96ELi64ELi128ELi4ELb0ELb0EN7cutlass6half_tE19Flash_kernel_traitsILi96ELi64ELi128ELi4ES3_EELb1ELb0ELb0ELb0ELb0ELb1ELb0ELb0EEEvNS_16Flash_fwd_paramsE,"ax",@progbits
	.align	128
        .global         _ZN5flash24flash_fwd_splitkv_kernelI23Flash_fwd_kernel_traitsILi96ELi64ELi128ELi4ELb0ELb0EN7cutlass6half_tE19Flash_kernel_traitsILi96ELi64ELi128ELi4ES3_EELb1ELb0ELb0ELb0ELb0ELb1ELb0ELb0EEEvNS_16Flash_fwd_paramsE
        .type           _ZN5flash24flash_fwd_splitkv_kernelI23Flash_fwd_kernel_traitsILi96ELi64ELi128ELi4ELb0ELb0EN7cutlass6half_tE19Flash_kernel_traitsILi96ELi64ELi128ELi4ES3_EELb1ELb0ELb0ELb0ELb0ELb1ELb0ELb0EEEvNS_16Flash_fwd_paramsE,@function
        .size           _ZN5flash24flash_fwd_splitkv_kernelI23Flash_fwd_kernel_traitsILi96ELi64ELi128ELi4ELb0ELb0EN7cutlass6half_tE19Flash_kernel_traitsILi96ELi64ELi128ELi4ES3_EELb1ELb0ELb0ELb0ELb0ELb1ELb0ELb0EEEvNS_16Flash_fwd_paramsE,(.L_x_5487 - _ZN5flash24flash_fwd_splitkv_kernelI23Flash_fwd_kernel_traitsILi96ELi64ELi128ELi4ELb0ELb0EN7cutlass6half_tE19Flash_kernel_traitsILi96ELi64ELi128ELi4ES3_EELb1ELb0ELb0ELb0ELb0ELb1ELb0ELb0EEEvNS_16Flash_fwd_paramsE)
        .other          _ZN5flash24flash_fwd_splitkv_kernelI23Flash_fwd_kernel_traitsILi96ELi64ELi128ELi4ELb0ELb0EN7cutlass6half_tE19Flash_kernel_traitsILi96ELi64ELi128ELi4ES3_EELb1ELb0ELb0ELb0ELb0ELb1ELb0ELb0EEEvNS_16Flash_fwd_paramsE,@"STO_CUDA_ENTRY STV_DEFAULT"
_ZN5flash24flash_fwd_splitkv_kernelI23Flash_fwd_kernel_traitsILi96ELi64ELi128ELi4ELb0ELb0EN7cutlass6half_tE19Flash_kernel_traitsILi96ELi64ELi128ELi4ES3_EELb1ELb0ELb0ELb0ELb0ELb1ELb0ELb0EEEvNS_16Flash_fwd_paramsE:
.text._ZN5flash24flash_fwd_splitkv_kernelI23Flash_fwd_kernel_traitsILi96ELi64ELi128ELi4ELb0ELb0EN7cutlass6half_tE19Flash_kernel_traitsILi96ELi64ELi128ELi4ES3_EELb1ELb0ELb0ELb0ELb0ELb1ELb0ELb0EEEvNS_16Flash_fwd_paramsE:
        /* <DEDUP_REMOVED lines=25> */
[----:B------:R-:W-:-:S02]  /*0190*/  @P3 IADD3 R8, P1, PT, R11, UR6, RZ ;  /* 0x000000060b083c10 */ /* 0x000fc4000ff3e0ff */
[C---:B------:R-:W-:Y:S01]  /*01a0*/  @P2 IADD3.X R3, PT, PT, R4.reuse, UR5, RZ, P0, !PT ;  /* 0x0000000504032c10 */ /* 0x040fe200087fe4ff */
[----:B------:R-:W4:Y:S01]  /*01b0*/  S2R R15, SR_CTAID.X ;  /* 0x00000000000f7919 */ /* 0x000f220000002500 */
[----:B------:R-:W-:-:S03]  /*01c0*/  @P3 IADD3.X R9, PT, PT, R4, UR7, RZ, P1, !PT ;  /* 0x0000000704093c10 */ /* 0x000fc60008ffe4ff */
[----:B------:R-:W5:Y:S04]  /*01d0*/  @P2 LDG.E R113, desc[UR16][R2.64] ;  /* 0x0000001002712981 */ /* 0x000f68000c1e1900 */
[----:B------:R4:W5:Y:S01]  /*01e0*/  @P3 LDG.E R0, desc[UR16][R8.64] ;  /* 0x0000001008003981 */ /* 0x000962000c1e1900 */
[----:B-1----:R-:W-:-:S05]  /*01f0*/  IADD3 R12, P0, PT, R11, R6, RZ ;  /* 0x000000060b0c7210 */ /* 0x002fca0007f1e0ff */
[----:B------:R-:W-:Y:S01]  /*0200*/  IMAD.X R13, R4, 0x1, R7, P0 ;  /* 0x00000001040d7824 */ /* 0x000fe200000e0607 */
[----:B------:R-:W-:-:S04]  /*0210*/  ISETP.NE.U32.AND P0, PT, R6, RZ, PT ;  /* 0x000000ff0600720c */ /* 0x000fc80003f05070 */
[----:B------:R-:W-:Y:S02]  /*0220*/  ISETP.NE.AND.EX P0, PT, R7, RZ, PT, P0 ;  /* 0x000000ff0700720c */ /* 0x000fe40003f05300 */
[----:B---3--:R-:W-:Y:S01]  /*0230*/  ISETP.NE.AND P1, PT, RZ, UR4, PT ;  /* 0x00000004ff007c0c */ /* 0x008fe2000bf25270 */
[----:B------:R-:W1:Y:S01]  /*0240*/  @!P2 LDC.64 R2, c[0x0][0x488] ;  /* 0x00012200ff02ab82 */ /* 0x000e620000000a00 */
[----:B------:R-:W-:-:S07]  /*0250*/  ISETP.EQ.U32.AND P3, PT, R6, RZ, PT ;  /* 0x000000ff0600720c */ /* 0x000fce0003f62070 */
[----:B----4-:R-:W3:Y:S01]  /*0260*/  @!P4 LDC R9, c[0x0][0x434] ;  /* 0x00010d00ff09cb82 */ /* 0x010ee20000000800 */
[----:B------:R-:W-:Y:S01]  /*0270*/  ISETP.EQ.OR.EX P3, PT, R7, RZ, !P1, P3 ;  /* 0x000000ff0700720c */ /* 0x000fe20004f62730 */
[----:B------:R-:W4:Y:S06]  /*0280*/  S2R R177, SR_CTAID.Z ;  /* 0x0000000000b17919 */ /* 0x000f2c0000002700 */
[----:B------:R-:W1:Y:S08]  /*0290*/  @!P2 LDC R8, c[0x0][0x43c] ;  /* 0x00010f00ff08ab82 */ /* 0x000e700000000800 */
[----:B------:R-:W1:Y:S01]  /*02a0*/  @!P0 LDC R7, c[0x0][0x438] ;  /* 0x00010e00ff078b82 */ /* 0x000e620000000800 */
[----:B------:R-:W-:-:S02]  /*02b0*/  IMAD.MOV.U32 R5, RZ, RZ, -0x1 ;  /* 0xffffffffff057424 */ /* 0x000fc400078e00ff */
[----:B------:R-:W-:-:S04]  /*02c0*/  IMAD.SHL.U32 R178, R15, 0x40, RZ ;  /* 0x000000400fb27824 */ /* 0x000fc800078e00ff */
[----:B------:R1:W5:Y:S01]  /*02d0*/  @!P3 LDG.E R5, desc[UR16][R12.64] ;  /* 0x000000100c05b981 */ /* 0x000362000c1e1900 */
[----:B--2---:R-:W-:-:S05]  /*02e0*/  @P4 IMAD.IADD R9, R17, 0x1, -R174 ;  /* 0x0000000111094824 */ /* 0x004fca00078e0aae */
[----:B---3--:R-:W-:Y:S01]  /*02f0*/  ISETP.GT.AND P3, PT, R9, R178, PT ;  /* 0x000000b20900720c */ /* 0x008fe20003f64270 */
[----:B-1--4-:R-:W-:-:S12]  /*0300*/  @!P0 BRA `(.L_x_491) ;  /* 0x00000000000c8947 */ /* 0x012fd80003800000 */
[----:B------:R-:W2:Y:S02]  /*0310*/  @P1 LDG.E R6, desc[UR16][R12.64+0x4] ;  /* 0x000004100c061981 */ /* 0x000ea4000c1e1900 */
[----:B--2--5:R-:W-:-:S06]  /*0320*/  @P1 IADD3 R7, PT, PT, R6, -R5, RZ ;  /* 0x8000000506071210 */ /* 0x024fcc0007ffe0ff */
[----:B------:R1:W5:Y:S02]  /*0330*/  @!P1 LDG.E R7, desc[UR16][R12.64] ;  /* 0x000000100c079981 */ /* 0x000364000c1e1900 */
.L_x_491:
        /* <DEDUP_REMOVED lines=18> */
[----:B------:R-:W-:Y:S01]  /*0460*/  ULEA.HI UR4, UR4, UR5, URZ, 0x7 ;  /* 0x0000000504047291 */ /* 0x000fe2000f8f38ff */
[----:B------:R-:W-:Y:S02]  /*0470*/  SHF.R.S32.HI R6, RZ, 0x7, R6 ;  /* 0x00000007ff067819 */ /* 0x000fe40000011406 */
[----:B------:R-:W-:Y:S01]  /*0480*/  LEA.HI R2, R2, R3, RZ, 0x7 ;  /* 0x0000000302027211 */ /* 0x000fe200078f38ff */
[----:B------:R-:W-:-:S03]  /*0490*/  USHF.R.S32.HI UR4, URZ, 0x7, UR4 ;  /* 0x00000007ff047899 */ /* 0x000fc60008011404 */
[----:B------:R-:W-:-:S04]  /*04a0*/  SHF.R.S32.HI R117, RZ, 0x7, R2 ;  /* 0x00000007ff757819 */ /* 0x000fc80000011402 */
[----:B------:R-:W-:-:S04]  /*04b0*/  VIMNMX3 R117, R6, UR4, R117, PT ;  /* 0x0000000406757c0f */ /* 0x000fc8000b800175 */
[----:B------:R-:W-:-:S13]  /*04c0*/  ISETP.GT.AND P0, PT, R117, RZ, PT ;  /* 0x000000ff7500720c */ /* 0x000fda0003f04270 */
[----:B---3--:R-:W-:Y:S05]  /*04d0*/  @P0 BRA `(.L_x_492) ;  /* 0x00000004003c0947 */ /* 0x008fea0003800000 */
[C---:B------:R-:W-:Y:S01]  /*04e0*/  ISETP.NE.AND P0, PT, R174.reuse, -0x1, PT ;  /* 0xffffffffae00780c */ /* 0x040fe20003f05270 */
[----:B------:R-:W1:Y:S01]  /*04f0*/  LDC.64 R2, c[0x0][0x408] ;  /* 0x00010200ff027b82 */ /* 0x000e620000000a00 */
[----:B------:R-:W-:Y:S01]  /*0500*/  IMAD.SHL.U32 R0, R175, 0x8, RZ ;  /* 0x00000008af007824 */ /* 0x000fe200078e00ff */
[----:B------:R-:W2:Y:S01]  /*0510*/  LDCU.64 UR4, c[0x0][0x410] ;  /* 0x00008200ff0477ac */ /* 0x000ea20008000a00 */
[----:B------:R-:W-:Y:S01]  /*0520*/  SHF.R.U32.HI R175, RZ, 0x2, R175 ;  /* 0x00000002ffaf7819 */ /* 0x000fe200000116af */
[----:B------:R-:W-:Y:S04]  /*0530*/  BSSY.RECONVERGENT B0, `(.L_x_493) ;  /* 0x0000025000007945 */ /* 0x000fe80003800200 */
[----:B------:R-:W3:Y:S08]  /*0540*/  LDC R7, c[0x0][0x434] ;  /* 0x00010d00ff077b82 */ /* 0x000ef00000000800 */
[----:B------:R-:W4:Y:S01]  /*0550*/  @!P0 LDC.64 R4, c[0x0][0x400] ;  /* 0x00010000ff048b82 */ /* 0x000f220000000a00 */
[----:B-1----:R-:W-:-:S04]  /*0560*/  @P0 IMAD.WIDE.U32 R12, R174, R2, RZ ;  /* 0x00000002ae0c0225 */ /* 0x002fc800078e00ff */
[----:B----4-:R-:W-:Y:S01]  /*0570*/  @!P0 IMAD.WIDE.U32 R14, R176, R4, RZ ;  /* 0x00000004b00e8225 */ /* 0x010fe200078e00ff */
[----:B------:R-:W-:Y:S02]  /*0580*/  LOP3.LUT R4, R0, 0x18, RZ, 0xc0, !PT ;  /* 0x0000001800047812 */ /* 0x000fe400078ec0ff */
[----:B------:R-:W-:Y:S01]  /*0590*/  @P0 MOV R14, R12 ;  /* 0x0000000c000e0202 */ /* 0x000fe20000000f00 */
[----:B------:R-:W-:Y:S01]  /*05a0*/  @!P0 IMAD R6, R176, R5, R15 ;  /* 0x00000005b0068224 */ /* 0x000fe200078e020f */
[----:B------:R-:W1:Y:S01]  /*05b0*/  LDC R0, c[0x0][0x3e0] ;  /* 0x0000f800ff007b82 */ /* 0x000e620000000800 */
[----:B------:R-:W-:Y:S01]  /*05c0*/  IMAD.MOV.U32 R5, RZ, RZ, RZ ;  /* 0x000000ffff057224 */ /* 0x000fe200078e00ff */
[----:B------:R-:W-:Y:S01]  /*05d0*/  LOP3.LUT R12, R4, 0x20, RZ, 0xfc, !PT ;  /* 0x00000020040c7812 */ /* 0x000fe200078efcff */
[----:B------:R-:W-:Y:S02]  /*05e0*/  @P0 IMAD R6, R174, R3, R13 ;  /* 0x00000003ae060224 */ /* 0x000fe400078e020d */
[----:B------:R-:W-:-:S04]  /*05f0*/  IMAD.WIDE.U32 R10, R178, R2, R4 ;  /* 0x00000002b20a7225 */ /* 0x000fc800078e0004 */
[----:B------:R-:W-:Y:S01]  /*0600*/  IMAD R11, R178, R3, R11 ;  /* 0x00000003b20b7224 */ /* 0x000fe200078e020b */
[----:B------:R-:W-:Y:S02]  /*0610*/  IADD3 R14, P0, PT, R14, R10, RZ ;  /* 0x0000000a0e0e7210 */ /* 0x000fe40007f1e0ff */
[----:B------:R-:W-:-:S03]  /*0620*/  LOP3.LUT R10, R4, 0x40, RZ, 0xfc, !PT ;  /* 0x00000040040a7812 */ /* 0x000fc600078efcff */
[----:B------:R-:W-:Y:S01]  /*0630*/  IMAD.X R15, R6, 0x1, R11, P0 ;  /* 0x00000001060f7824 */ /* 0x000fe200000e060b */
[----:B------:R-:W-:Y:S02]  /*0640*/  IADD3 R6, PT, PT, -R178, R9, RZ ;  /* 0x00000009b2067210 */ /* 0x000fe40007ffe1ff */
[----:B------:R-:W-:Y:S01]  /*0650*/  IADD3 R11, PT, PT, R175, 0x20, RZ ;  /* 0x00000020af0b7810 */ /* 0x000fe20007ffe0ff */
[----:B--2---:R-:W-:Y:S01]  /*0660*/  IMAD.WIDE.U32 R14, R177, UR4, R14 ;  /* 0x00000004b10e7c25 */ /* 0x004fe2000f8e000e */
[-C--:B------:R-:W-:Y:S02]  /*0670*/  ISETP.GE.AND P0, PT, R175, R6.reuse, PT ;  /* 0x00000006af00720c */ /* 0x080fe40003f06270 */
[----:B------:R-:W-:Y:S01]  /*0680*/  ISETP.GE.AND P1, PT, R11, R6, PT ;  /* 0x000000060b00720c */ /* 0x000fe20003f26270 */
[----:B------:R-:W-:-:S10]  /*0690*/  IMAD R17, R177, UR5, R15 ;  /* 0x00000005b1117c24 */ /* 0x000fd4000f8e020f */
[----:B---3--:R-:W-:Y:S05]  /*06a0*/  @P0 BRA `(.L_x_494) ;  /* 0x0000000000340947 */ /* 0x008fea0003800000 */
        /* <DEDUP_REMOVED lines=13> */
.L_x_494:
[----:B------:R-:W-:Y:S05]  /*0780*/  BSYNC.RECONVERGENT B0 ;  /* 0x0000000000007941 */ /* 0x000fea0003800200 */
.L_x_493:
        /* <DEDUP_REMOVED lines=19> */
.L_x_496:
[----:B------:R-:W-:Y:S05]  /*08c0*/  BSYNC.RECONVERGENT B0 ;  /* 0x0000000000007941 */ /* 0x000fea0003800200 */
.L_x_495:
        /* <DEDUP_REMOVED lines=16> */
.L_x_492:
        /* <DEDUP_REMOVED lines=11> */
.L_x_497:
[----:B------:R-:W-:Y:S05]  /*0a80*/  BRA.U !UP1, `(.L_x_498) ;  /* 0x0000000509807547 */ /* 0x000fea000b800000 */
[----:B------:R-:W3:Y:S01]  /*0a90*/  LDC R7, c[0x0][0x4f0] ;  /* 0x00013c00ff077b82 */ /* 0x000ee20000000800 */
[----:B------:R-:W-:Y:S01]  /*0aa0*/  LEA R0, R117, 0xffffff80, 0x7 ;  /* 0xffffff8075007811 */ /* 0x000fe200078e38ff */
[----:B------:R-:W4:Y:S03]  /*0ab0*/  LDCU.64 UR4, c[0x0][0x4e8] ;  /* 0x00009d00ff0477ac */ /* 0x000f260008000a00 */
[----:B-----5:R-:W-:Y:S01]  /*0ac0*/  IABS R2, R0 ;  /* 0x0000000000027213 */ /* 0x020fe20000000000 */
[----:B------:R-:W1:Y:S01]  /*0ad0*/  LDCU.64 UR6, c[0x0][0x3a0] ;  /* 0x00007400ff0677ac */ /* 0x000e620008000a00 */
[----:B------:R-:W1:Y:S01]  /*0ae0*/  LDCU.64 UR12, c[0x0][0x3b8] ;  /* 0x00007700ff0c77ac */ /* 0x000e620008000a00 */
[----:B------:R-:W1:Y:S01]  /*0af0*/  LDCU.64 UR10, c[0x0][0x3c0] ;  /* 0x00007800ff0a77ac */ /* 0x000e620008000a00 */
[----:B---3--:R-:W-:-:S04]  /*0b00*/  IABS R4, R7 ;  /* 0x0000000700047213 */ /* 0x008fc80000000000 */
[----:B------:R-:W3:Y:S08]  /*0b10*/  I2F.RP R5, R4 ;  /* 0x0000000400057306 */ /* 0x000ef00000209400 */
[----:B---3--:R-:W3:Y:S02]  /*0b20*/  MUFU.RCP R10, R5 ;  /* 0x00000005000a7308 */ /* 0x008ee40000001000 */
[----:B---3--:R-:W-:-:S06]  /*0b30*/  IADD3 R10, PT, PT, R10, 0xffffffe, RZ ;  /* 0x0ffffffe0a0a7810 */ /* 0x008fcc0007ffe0ff */
[----:B------:R-:W2:Y:S02]  /*0b40*/  F2I.FTZ.U32.TRUNC.NTZ R11, R10 ;  /* 0x0000000a000b7305 */ /* 0x000ea4000021f000 */
[----:B--2---:R-:W-:Y:S01]  /*0b50*/  IMAD.MOV R3, RZ, RZ, -R11 ;  /* 0x000000ffff037224 */ /* 0x004fe200078e0a0b */
[----:B------:R-:W-:-:S03]  /*0b60*/  MOV R10, RZ ;  /* 0x000000ff000a7202 */ /* 0x000fc60000000f00 */
[----:B------:R-:W-:-:S04]  /*0b70*/  IMAD R3, R3, R4, RZ ;  /* 0x0000000403037224 */ /* 0x000fc800078e02ff */
[----:B------:R-:W-:-:S06]  /*0b80*/  IMAD.HI.U32 R3, R11, R3, R10 ;  /* 0x000000030b037227 */ /* 0x000fcc00078e000a */
[----:B------:R-:W-:-:S04]  /*0b90*/  IMAD.HI.U32 R3, R3, R2, RZ ;  /* 0x0000000203037227 */ /* 0x000fc800078e00ff */
[----:B------:R-:W-:-:S04]  /*0ba0*/  IMAD.MOV R5, RZ, RZ, -R3 ;  /* 0x000000ffff057224 */ /* 0x000fc800078e0a03 */
[----:B------:R-:W-:Y:S01]  /*0bb0*/  IMAD R5, R4, R5, R2 ;  /* 0x0000000504057224 */ /* 0x000fe200078e0202 */
[----:B------:R-:W-:-:S04]  /*0bc0*/  LOP3.LUT R2, R0, R7, RZ, 0x3c, !PT ;  /* 0x0000000700027212 */ /* 0x000fc800078e3cff */
[----:B------:R-:W-:Y:S02]  /*0bd0*/  ISETP.GT.U32.AND P2, PT, R4, R5, PT ;  /* 0x000000050400720c */ /* 0x000fe40003f44070 */
[----:B------:R-:W-:Y:S02]  /*0be0*/  ISETP.GE.AND P1, PT, R2, RZ, PT ;  /* 0x000000ff0200720c */ /* 0x000fe40003f26270 */
[----:B------:R-:W2:Y:S09]  /*0bf0*/  LDC R2, c[0x0][0x3e8] ;  /* 0x0000fa00ff027b82 */ /* 0x000eb20000000800 */
[----:B------:R-:W-:Y:S01]  /*0c00*/  @!P2 IADD3 R5, PT, PT, R5, -R4, RZ ;  /* 0x800000040505a210 */ /* 0x000fe20007ffe0ff */
[----:B------:R-:W-:Y:S01]  /*0c10*/  @!P2 VIADD R3, R3, 0x1 ;  /* 0x000000010303a836 */ /* 0x000fe20000000000 */
[----:B------:R-:W-:-:S02]  /*0c20*/  ISETP.NE.AND P2, PT, R7, RZ, PT ;  /* 0x000000ff0700720c */ /* 0x000fc40003f45270 */
[----:B------:R-:W-:Y:S01]  /*0c30*/  ISETP.GE.U32.AND P0, PT, R5, R4, PT ;  /* 0x000000040500720c */ /* 0x000fe20003f06070 */
[----:B----4-:R-:W-:-:S04]  /*0c40*/  IMAD.WIDE.U32 R4, R176, UR4, RZ ;  /* 0x00000004b0047c25 */ /* 0x010fc8000f8e00ff */
[----:B------:R-:W-:Y:S01]  /*0c50*/  IMAD R183, R176, UR5, R5 ;  /* 0x00000005b0b77c24 */ /* 0x000fe2000f8e0205 */
[----:B------:R-:W3:Y:S07]  /*0c60*/  LDCU.64 UR4, c[0x0][0x3a8] ;  /* 0x00007500ff0477ac */ /* 0x000eee0008000a00 */
[----:B------:R-:W-:Y:S02]  /*0c70*/  @P0 IADD3 R3, PT, PT, R3, 0x1, RZ ;  /* 0x0000000103030810 */ /* 0x000fe40007ffe0ff */
[----:B------:R-:W-:-:S03]  /*0c80*/  LEA R182, P0, R4, UR8, 0x2 ;  /* 0x0000000804b67c11 */ /* 0x000fc6000f8010ff */
[----:B------:R-:W-:Y:S01]  /*0c90*/  @!P1 IMAD.MOV R3, RZ, RZ, -R3 ;  /* 0x000000ffff039224 */ /* 0x000fe200078e0a03 */
[----:B------:R-:W-:Y:S02]  /*0ca0*/  LEA.HI.X R183, R4, UR9, R183, 0x2, P0 ;  /* 0x0000000904b77c11 */ /* 0x000fe400080f14b7 */
[----:B------:R-:W-:-:S05]  /*0cb0*/  @!P2 LOP3.LUT R3, RZ, R7, RZ, 0x33, !PT ;  /* 0x00000007ff03a212 */ /* 0x000fca00078e33ff */
[----:B------:R-:W-:-:S05]  /*0cc0*/  IMAD.WIDE R16, R3, 0x4, R182 ;  /* 0x0000000403107825 */ /* 0x000fca00078e02b6 */
[----:B------:R-:W4:Y:S01]  /*0cd0*/  LDG.E R6, desc[UR16][R16.64] ;  /* 0x0000001010067981 */ /* 0x000f22000c1e1900 */
[----:B--2---:R-:W-:Y:S01]  /*0ce0*/  IABS R5, R2 ;  /* 0x0000000200057213 */ /* 0x004fe20000000000 */
[----:B-1----:R-:W-:Y:S01]  /*0cf0*/  IMAD.U32 R120, RZ, RZ, UR10 ;  /* 0x0000000aff787e24 */ /* 0x002fe2000f8e00ff */
[----:B------:R-:W-:Y:S01]  /*0d00*/  IADD3 R3, PT, PT, -R3, RZ, RZ ;  /* 0x000000ff03037210 */ /* 0x000fe20007ffe1ff */
[----:B------:R-:W-:Y:S01]  /*0d10*/  IMAD.U32 R121, RZ, RZ, UR11 ;  /* 0x0000000bff797e24 */ /* 0x000fe2000f8e00ff */
[----:B------:R-:W1:Y:S01]  /*0d20*/  I2F.RP R13, R5 ;  /* 0x00000005000d7306 */ /* 0x000e620000209400 */
[----:B------:R-:W-:Y:S02]  /*0d30*/  MOV R136, UR12 ;  /* 0x0000000c00887c02 */ /* 0x000fe40008000f00 */
[----:B------:R-:W-:Y:S01]  /*0d40*/  IMAD R0, R7, R3, R0 ;  /* 0x0000000307007224 */ /* 0x000fe200078e0200 */
[----:B------:R-:W-:-:S04]  /*0d50*/  MOV R137, UR13 ;  /* 0x0000000d00897c02 */ /* 0x000fc80008000f00 */
[----:B------:R-:W-:Y:S01]  /*0d60*/  SHF.R.S32.HI R3, RZ, 0x1f, R0 ;  /* 0x0000001fff037819 */ /* 0x000fe20000011400 */
[----:B-1----:R-:W1:Y:S02]  /*0d70*/  MUFU.RCP R12, R13 ;  /* 0x0000000d000c7308 */ /* 0x002e640000001000 */
[----:B-1----:R-:W-:-:S06]  /*0d80*/  IADD3 R12, PT, PT, R12, 0xffffffe, RZ ;  /* 0x0ffffffe0c0c7810 */ /* 0x002fcc0007ffe0ff */
[----:B------:R-:W1:Y:S02]  /*0d90*/  F2I.FTZ.U32.TRUNC.NTZ R11, R12 ;  /* 0x0000000c000b7305 */ /* 0x000e64000021f000 */
[----:B-1----:R-:W-:-:S05]  /*0da0*/  IADD3 R4, PT, PT, RZ, -R11, RZ ;  /* 0x8000000bff047210 */ /* 0x002fca0007ffe0ff */
[----:B------:R-:W-:Y:S01]  /*0db0*/  IMAD R8, R4, R5, RZ ;  /* 0x0000000504087224 */ /* 0x000fe200078e02ff */
[----:B------:R-:W-:-:S03]  /*0dc0*/  IABS R4, R177 ;  /* 0x000000b100047213 */ /* 0x000fc60000000000 */
[----:B------:R-:W-:-:S04]  /*0dd0*/  IMAD.HI.U32 R11, R11, R8, R10 ;  /* 0x000000080b0b7227 */ /* 0x000fc800078e000a */
[----:B------:R-:W-:-:S04]  /*0de0*/  IMAD.MOV.U32 R10, RZ, RZ, R4 ;  /* 0x000000ffff0a7224 */ /* 0x000fc800078e0004 */
[----:B------:R-:W-:-:S05]  /*0df0*/  IMAD.HI.U32 R4, R11, R10, RZ ;  /* 0x0000000a0b047227 */ /* 0x000fca00078e00ff */
[----:B------:R-:W-:-:S05]  /*0e00*/  IADD3 R8, PT, PT, -R4, RZ, RZ ;  /* 0x000000ff04087210 */ /* 0x000fca0007ffe1ff */
[----:B------:R-:W-:-:S05]  /*0e10*/  IMAD R8, R5, R8, R10 ;  /* 0x0000000805087224 */ /* 0x000fca00078e020a */
[----:B------:R-:W-:-:S13]  /*0e20*/  ISETP.GT.U32.AND P1, PT, R5, R8, PT ;  /* 0x000000080500720c */ /* 0x000fda0003f24070 */
[-C--:B------:R-:W-:Y:S01]  /*0e30*/  @!P1 IADD3 R8, PT, PT, R8, -R5.reuse, RZ ;  /* 0x8000000508089210 */ /* 0x080fe20007ffe0ff */
[----:B------:R-:W-:Y:S01]  /*0e40*/  @!P1 VIADD R4, R4, 0x1 ;  /* 0x0000000104049836 */ /* 0x000fe20000000000 */
[----:B------:R-:W-:Y:S02]  /*0e50*/  ISETP.NE.AND P1, PT, R2, RZ, PT ;  /* 0x000000ff0200720c */ /* 0x000fe40003f25270 */
[----:B------:R-:W-:Y:S02]  /*0e60*/  ISETP.GE.U32.AND P2, PT, R8, R5, PT ;  /* 0x000000050800720c */ /* 0x000fe40003f46070 */
[----:B------:R-:W-:-:S04]  /*0e70*/  LOP3.LUT R8, R177, R2, RZ, 0x3c, !PT ;  /* 0x00000002b1087212 */ /* 0x000fc800078e3cff */
[----:B------:R-:W-:-:S07]  /*0e80*/  ISETP.GE.AND P0, PT, R8, RZ, PT ;  /* 0x000000ff0800720c */ /* 0x000fce0003f06270 */
[----:B------:R-:W-:-:S06]  /*0e90*/  @P2 IADD3 R4, PT, PT, R4, 0x1, RZ ;  /* 0x0000000104042810 */ /* 0x000fcc0007ffe0ff */
[----:B------:R-:W-:Y:S01]  /*0ea0*/  @!P0 IMAD.MOV R4, RZ, RZ, -R4 ;  /* 0x000000ffff048224 */ /* 0x000fe200078e0a04 */
[----:B------:R-:W-:Y:S01]  /*0eb0*/  @!P1 LOP3.LUT R4, RZ, R2, RZ, 0x33, !PT ;  /* 0x00000002ff049212 */ /* 0x000fe200078e33ff */
[C---:B------:R-:W-:Y:S02]  /*0ec0*/  IMAD R2, R3.reuse, R136, RZ ;  /* 0x0000008803027224 */ /* 0x040fe400078e02ff */
[----:B------:R-:W-:Y:S02]  /*0ed0*/  IMAD R3, R3, R120, RZ ;  /* 0x0000007803037224 */ /* 0x000fe400078e02ff */
[C---:B------:R-:W-:Y:S02]  /*0ee0*/  IMAD R2, R0.reuse, R137, R2 ;  /* 0x0000008900027224 */ /* 0x040fe400078e0202 */
[----:B------:R-:W-:Y:S01]  /*0ef0*/  IMAD R3, R0, R121, R3 ;  /* 0x0000007900037224 */ /* 0x000fe200078e0203 */
[----:B----4-:R-:W-:Y:S01]  /*0f00*/  SHF.R.S32.HI R5, RZ, 0x1f, R6 ;  /* 0x0000001fff057819 */ /* 0x010fe20000011406 */
[----:B------:R-:W-:-:S04]  /*0f10*/  IMAD.WIDE.U32 R10, R6, UR6, RZ ;  /* 0x00000006060a7c25 */ /* 0x000fc8000f8e00ff */
[C---:B------:R-:W-:Y:S02]  /*0f20*/  IMAD R13, R5.reuse, UR6, RZ ;  /* 0x00000006050d7c24 */ /* 0x040fe4000f8e02ff */
[----:B---3--:R-:W-:Y:S02]  /*0f30*/  IMAD R5, R5, UR4, RZ ;  /* 0x0000000405057c24 */ /* 0x008fe4000f8e02ff */
[C---:B------:R-:W-:Y:S02]  /*0f40*/  IMAD R13, R6.reuse, UR7, R13 ;  /* 0x00000007060d7c24 */ /* 0x040fe4000f8e020d */
[C---:B------:R-:W-:Y:S02]  /*0f50*/  IMAD R5, R6.reuse, UR5, R5 ;  /* 0x0000000506057c24 */ /* 0x040fe4000f8e0205 */
[----:B------:R-:W-:Y:S01]  /*0f60*/  IMAD.WIDE.U32 R6, R6, UR4, RZ ;  /* 0x0000000406067c25 */ /* 0x000fe2000f8e00ff */
[----:B------:R-:W1:Y:S01]  /*0f70*/  LDCU.128 UR4, c[0x0][0x3d0] ;  /* 0x00007a00ff0477ac */ /* 0x000e620008000c00 */
[----:B------:R-:W-:-:S03]  /*0f80*/  IADD3 R11, PT, PT, R11, R13, RZ ;  /* 0x0000000d0b0b7210 */ /* 0x000fc60007ffe0ff */
[----:B------:R-:W-:Y:S01]  /*0f90*/  IADD3 R7, PT, PT, R7, R5, RZ ;  /* 0x0000000507077210 */ /* 0x000fe20007ffe0ff */
[----:B------:R-:W-:-:S04]  /*0fa0*/  IMAD.WIDE.U32 R10, R0, R136, R10 ;  /* 0x00000088000a7225 */ /* 0x000fc800078e000a */
[----:B------:R-:W-:Y:S01]  /*0fb0*/  IMAD.WIDE.U32 R6, R0, R120, R6 ;  /* 0x0000007800067225 */ /* 0x000fe200078e0006 */
[----:B------:R-:W-:Y:S02]  /*0fc0*/  SHF.R.S32.HI R0, RZ, 0x1f, R4 ;  /* 0x0000001fff007819 */ /* 0x000fe40000011404 */
[----:B------:R-:W-:Y:S02]  /*0fd0*/  IADD3 R11, PT, PT, R11, R2, RZ ;  /* 0x000000020b0b7210 */ /* 0x000fe40007ffe0ff */
[----:B------:R-:W-:Y:S01]  /*0fe0*/  IADD3 R7, PT, PT, R7, R3, RZ ;  /* 0x0000000307077210 */ /* 0x000fe20007ffe0ff */
[C---:B-1----:R-:W-:Y:S02]  /*0ff0*/  IMAD R5, R0.reuse, UR6, RZ ;  /* 0x0000000600057c24 */ /* 0x042fe4000f8e02ff */
[----:B------:R-:W-:Y:S02]  /*1000*/  IMAD R3, R0, UR4, RZ ;  /* 0x0000000400037c24 */ /* 0x000fe4000f8e02ff */
[----:B------:R-:W-:-:S04]  /*1010*/  IMAD.WIDE.U32 R10, R4, UR4, R10 ;  /* 0x00000004040a7c25 */ /* 0x000fc8000f8e000a */
[C---:B------:R-:W-:Y:S01]  /*1020*/  IMAD R5, R4.reuse, UR7, R5 ;  /* 0x0000000704057c24 */ /* 0x040fe2000f8e0205 */
[----:B------:R-:W-:Y:S01]  /*1030*/  MOV R8, R10 ;  /* 0x0000000a00087202 */ /* 0x000fe20000000f00 */
[----:B------:R-:W-:-:S04]  /*1040*/  IMAD.WIDE.U32 R16, R4, UR6, R6 ;  /* 0x0000000604107c25 */ /* 0x000fc8000f8e0006 */
[----:B------:R-:W-:Y:S01]  /*1050*/  IMAD R3, R4, UR5, R3 ;  /* 0x0000000504037c24 */ /* 0x000fe2000f8e0203 */
[----:B------:R-:W-:-:S03]  /*1060*/  IADD3 R10, PT, PT, R17, R5, RZ ;  /* 0x00000005110a7210 */ /* 0x000fc60007ffe0ff */
[----:B------:R-:W-:Y:S01]  /*1070*/  IMAD.IADD R0, R11, 0x1, R3 ;  /* 0x000000010b007824 */ /* 0x000fe200078e0203 */
[----:B------:R-:W-:Y:S06]  /*1080*/  BRA `(.L_x_499) ;  /* 0x0000000400607947 */ /* 0x000fec0003800000 */
.L_x_498:
        /* <DEDUP_REMOVED lines=13> */
[----:B------:R-:W-:Y:S02]  /*1160*/  IADD3 R7, PT, PT, R7, R3, RZ ;  /* 0x0000000307077210 */ /* 0x000fe40007ffe0ff */
[----:B------:R-:W-:Y:S01]  /*1170*/  MOV R8, R6 ;  /* 0x0000000600087202 */ /* 0x000fe20000000f00 */
[----:B------:R-:W-:Y:S05]  /*1180*/  BRA `(.L_x_501) ;  /* 0x0000000000187947 */ /* 0x000fea0003800000 */
.L_x_500:
[----:B------:R-:W3:Y:S01]  /*1190*/  LDC.64 R136, c[0x0][0x3b8] ;  /* 0x0000ee00ff887b82 */ /* 0x000ee20000000a00 */
[----:B------:R-:W-:-:S05]  /*11a0*/  IADD3 R10, PT, PT, R0, R5, RZ ;  /* 0x00000005000a7210 */ /* 0x000fca0007ffe0ff */
[C---:B---3--:R-:W-:Y:S02]  /*11b0*/  IMAD R7, R10.reuse, R137, RZ ;  /* 0x000000890a077224 */ /* 0x048fe400078e02ff */
[----:B------:R-:W-:-:S05]  /*11c0*/  IMAD.WIDE.U32 R10, R10, R136, RZ ;  /* 0x000000880a0a7225 */ /* 0x000fca00078e00ff */
[----:B------:R-:W-:Y:S02]  /*11d0*/  IADD3 R7, PT, PT, R11, R7, RZ ;  /* 0x000000070b077210 */ /* 0x000fe40007ffe0ff */
[----:B------:R-:W-:Y:S02]  /*11e0*/  MOV R8, R10 ;  /* 0x0000000a00087202 */ /* 0x000fe40000000f00 */
.L_x_501:
        /* <DEDUP_REMOVED lines=13> */
[----:B------:R-:W-:Y:S06]  /*12c0*/  BRA `(.L_x_503) ;  /* 0x0000000000187947 */ /* 0x000fec0003800000 */
.L_x_502:
[----:B------:R-:W3:Y:S01]  /*12d0*/  LDC.64 R120, c[0x0][0x3c0] ;  /* 0x0000f000ff787b82 */ /* 0x000ee20000000a00 */
[----:B------:R-:W-:-:S05]  /*12e0*/  IADD3 R0, PT, PT, R0, R5, RZ ;  /* 0x0000000500007210 */ /* 0x000fca0007ffe0ff */
[C---:B---3--:R-:W-:Y:S02]  /*12f0*/  IMAD R11, R0.reuse, R121, RZ ;  /* 0x00000079000b7224 */ /* 0x048fe400078e02ff */
[----:B--2--5:R-:W-:-:S05]  /*1300*/  IMAD.WIDE.U32 R2, R0, R120, RZ ;  /* 0x0000007800027225 */ /* 0x024fca00078e00ff */
[----:B------:R-:W-:Y:S02]  /*1310*/  IADD3 R11, PT, PT, R3, R11, RZ ;  /* 0x0000000b030b7210 */ /* 0x000fe40007ffe0ff */
[----:B------:R-:W-:-:S07]  /*1320*/  MOV R10, R2 ;  /* 0x00000002000a7202 */ /* 0x000fce0000000f00 */
.L_x_503:
[----:B------:R-:W2:Y:S01]  /*1330*/  LDC R0, c[0x0][0x3e8] ;  /* 0x0000fa00ff007b82 */ /* 0x000ea20000000800 */
[----:B-1----:R-:W-:Y:S01]  /*1340*/  MOV R12, RZ ;  /* 0x000000ff000c7202 */ /* 0x002fe20000000f00 */
[----:B------:R-:W-:Y:S01]  /*1350*/  IMAD.MOV.U32 R16, RZ, RZ, R8 ;  /* 0x000000ffff107224 */ /* 0x000fe200078e0008 */
[----:B------:R-:W-:Y:S02]  /*1360*/  MOV R17, R7 ;  /* 0x0000000700117202 */ /* 0x000fe40000000f00 */
[----:B------:R-:W-:Y:S02]  /*1370*/  CS2R R182, SRZ ;  /* 0x0000000000b67805 */ /* 0x000fe4000001ff00 */
[----:B--2---:R-:W-:-:S04]  /*1380*/  IABS R2, R0 ;  /* 0x0000000000027213 */ /* 0x004fc80000000000 */
[----:B------:R-:W1:Y:S08]  /*1390*/  I2F.RP R6, R2 ;  /* 0x0000000200067306 */ /* 0x000e700000209400 */
[----:B-1----:R-:W1:Y:S02]  /*13a0*/  MUFU.RCP R5, R6 ;  /* 0x0000000600057308 */ /* 0x002e640000001000 */
[----:B-1----:R-:W-:-:S02]  /*13b0*/  IADD3 R5, PT, PT, R5, 0xffffffe, RZ ;  /* 0x0ffffffe05057810 */ /* 0x002fc40007ffe0ff */
[----:B------:R-:W-:-:S04]  /*13c0*/  LEA R6, R117, 0xffffff80, 0x7 ;  /* 0xffffff8075067811 */ /* 0x000fc800078e38ff */
[----:B------:R-:W1:Y:S01]  /*13d0*/  F2I.FTZ.U32.TRUNC.NTZ R13, R5 ;  /* 0x00000005000d7305 */ /* 0x000e62000021f000 */
[----:B------:R-:W-:-:S04]  /*13e0*/  IMAD.WIDE.U32 R10, R6, R120, R10 ;  /* 0x00000078060a7225 */ /* 0x000fc800078e000a */
[----:B------:R-:W-:-:S04]  /*13f0*/  IMAD.WIDE.U32 R16, R6, R136, R16 ;  /* 0x0000008806107225 */ /* 0x000fc800078e0010 */
[C---:B------:R-:W-:Y:S02]  /*1400*/  IMAD R11, R6.reuse, R121, R11 ;  /* 0x00000079060b7224 */ /* 0x040fe400078e020b */
[----:B------:R-:W-:Y:S02]  /*1410*/  IMAD R17, R6, R137, R17 ;  /* 0x0000008906117224 */ /* 0x000fe400078e0211 */
[----:B-1----:R-:W-:-:S04]  /*1420*/  IMAD.MOV R3, RZ, RZ, -R13 ;  /* 0x000000ffff037224 */ /* 0x002fc800078e0a0d */
[----:B------:R-:W-:Y:S01]  /*1430*/  IMAD R4, R3, R2, RZ ;  /* 0x0000000203047224 */ /* 0x000fe200078e02ff */
[----:B------:R-:W-:-:S03]  /*1440*/  IABS R3, R177 ;  /* 0x000000b100037213 */ /* 0x000fc60000000000 */
[----:B------:R-:W-:-:S04]  /*1450*/  IMAD.HI.U32 R13, R13, R4, R12 ;  /* 0x000000040d0d7227 */ /* 0x000fc800078e000c */
[----:B------:R-:W-:-:S04]  /*1460*/  IMAD.MOV.U32 R4, RZ, RZ, R3 ;  /* 0x000000ffff047224 */ /* 0x000fc800078e0003 */
[----:B------:R-:W-:-:S05]  /*1470*/  IMAD.HI.U32 R12, R13, R4, RZ ;  /* 0x000000040d0c7227 */ /* 0x000fca00078e00ff */
[----:B------:R-:W-:-:S05]  /*1480*/  IADD3 R3, PT, PT, -R12, RZ, RZ ;  /* 0x000000ff0c037210 */ /* 0x000fca0007ffe1ff */
[C---:B------:R-:W-:Y:S02]  /*1490*/  IMAD R3, R2.reuse, R3, R4 ;  /* 0x0000000302037224 */ /* 0x040fe400078e0204 */
[----:B------:R-:W1:Y:S03]  /*14a0*/  LDC.64 R4, c[0x0][0x3d8] ;  /* 0x0000f600ff047b82 */ /* 0x000e660000000a00 */
[----:B------:R-:W-:-:S13]  /*14b0*/  ISETP.GT.U32.AND P0, PT, R2, R3, PT ;  /* 0x000000030200720c */ /* 0x000fda0003f04070 */
[----:B------:R-:W-:Y:S01]  /*14c0*/  @!P0 IMAD.IADD R3, R3, 0x1, -R2 ;  /* 0x0000000103038824 */ /* 0x000fe200078e0a02 */
[----:B------:R-:W-:Y:S02]  /*14d0*/  @!P0 IADD3 R12, PT, PT, R12, 0x1, RZ ;  /* 0x000000010c0c8810 */ /* 0x000fe40007ffe0ff */
[----:B------:R-:W-:Y:S02]  /*14e0*/  ISETP.NE.AND P0, PT, R0, RZ, PT ;  /* 0x000000ff0000720c */ /* 0x000fe40003f05270 */
[----:B------:R-:W-:Y:S02]  /*14f0*/  ISETP.GE.U32.AND P2, PT, R3, R2, PT ;  /* 0x000000020300720c */ /* 0x000fe40003f46070 */
[----:B------:R-:W-:-:S04]  /*1500*/  LOP3.LUT R2, R177, R0, RZ, 0x3c, !PT ;  /* 0x00000000b1027212 */ /* 0x000fc800078e3cff */
[----:B------:R-:W-:Y:S02]  /*1510*/  ISETP.GE.AND P1, PT, R2, RZ, PT ;  /* 0x000000ff0200720c */ /* 0x000fe40003f26270 */
[----:B------:R-:W2:Y:S05]  /*1520*/  LDC.64 R2, c[0x0][0x3d0] ;  /* 0x0000f400ff027b82 */ /* 0x000eaa0000000a00 */
[----:B------:R-:W-:-:S06]  /*1530*/  @P2 VIADD R12, R12, 0x1 ;  /* 0x000000010c0c2836 */ /* 0x000fcc0000000000 */
[----:B------:R-:W-:Y:S02]  /*1540*/  @!P1 IADD3 R12, PT, PT, -R12, RZ, RZ ;  /* 0x000000ff0c0c9210 */ /* 0x000fe40007ffe1ff */
[----:B------:R-:W-:-:S04]  /*1550*/  @!P0 LOP3.LUT R12, RZ, R0, RZ, 0x33, !PT ;  /* 0x00000000ff0c8212 */ /* 0x000fc800078e33ff */
[----:B------:R-:W-:Y:S01]  /*1560*/  SHF.R.S32.HI R7, RZ, 0x1f, R12 ;  /* 0x0000001fff077819 */ /* 0x000fe2000001140c */
[----:B-1----:R-:W-:-:S04]  /*1570*/  IMAD.WIDE.U32 R10, R12, R4, R10 ;  /* 0x000000040c0a7225 */ /* 0x002fc800078e000a */
[C---:B------:R-:W-:Y:S02]  /*1580*/  IMAD R0, R7.reuse, R4, RZ ;  /* 0x0000000407007224 */ /* 0x040fe400078e02ff */
[-C--:B--2---:R-:W-:Y:S02]  /*1590*/  IMAD R7, R7, R2.reuse, RZ ;  /* 0x0000000207077224 */ /* 0x084fe400078e02ff */
[C---:B------:R-:W-:Y:S02]  /*15a0*/  IMAD R0, R12.reuse, R5, R0 ;  /* 0x000000050c007224 */ /* 0x040fe400078e0200 */
[----:B------:R-:W-:Y:S01]  /*15b0*/  IMAD.WIDE.U32 R4, R12, R2, R16 ;  /* 0x000000020c047225 */ /* 0x000fe200078e0010 */
[----:B------:R-:W-:-:S03]  /*15c0*/  MOV R16, R10 ;  /* 0x0000000a00107202 */ /* 0x000fc60000000f00 */
[----:B------:R-:W-:Y:S01]  /*15d0*/  IMAD R3, R12, R3, R7 ;  /* 0x000000030c037224 */ /* 0x000fe200078e0207 */
[----:B------:R-:W-:Y:S01]  /*15e0*/  MOV R8, R4 ;  /* 0x0000000400087202 */ /* 0x000fe20000000f00 */
[----:B------:R-:W-:-:S03]  /*15f0*/  IMAD.IADD R10, R11, 0x1, R0 ;  /* 0x000000010b0a7824 */ /* 0x000fc600078e0200 */
[----:B------:R-:W-:-:S07]  /*1600*/  IADD3 R0, PT, PT, R5, R3, RZ ;  /* 0x0000000305007210 */ /* 0x000fce0007ffe0ff */
.L_x_499:
[----:B------:R-:W-:Y:S01]  /*1610*/  ISETP.NE.AND P0, PT, R174, -0x1, PT ;  /* 0xffffffffae00780c */ /* 0x000fe20003f05270 */
[C---:B------:R-:W-:Y:S01]  /*1620*/  IMAD.SHL.U32 R179, R175.reuse, 0x8, RZ ;  /* 0x00000008afb37824 */ /* 0x040fe200078e00ff */
[----:B------:R-:W1:Y:S01]  /*1630*/  LDCU.64 UR6, c[0x0][0x390] ;  /* 0x00007200ff0677ac */ /* 0x000e620008000a00 */
[----:B------:R-:W-:Y:S01]  /*1640*/  SHF.R.U32.HI R12, RZ, 0x2, R175 ;  /* 0x00000002ff0c7819 */ /* 0x000fe200000116af */
[----:B------:R-:W2:Y:S01]  /*1650*/  S2UR UR12, SR_CgaCtaId ;  /* 0x00000000000c79c3 */ /* 0x000ea20000008800 */
[----:B------:R-:W-:Y:S01]  /*1660*/  IMAD.SHL.U32 R5, R175, 0x20, RZ ;  /* 0x00000020af057824 */ /* 0x000fe200078e00ff */
[----:B------:R-:W-:Y:S01]  /*1670*/  LOP3.LUT R180, R179, 0x18, RZ, 0xc0, !PT ;  /* 0x00000018b3b47812 */ /* 0x000fe200078ec0ff */
[----:B------:R-:W3:Y:S01]  /*1680*/  LDCU.64 UR4, c[0x0][0x3c8] ;  /* 0x00007900ff0477ac */ /* 0x000ee20008000a00 */
[----:B------:R-:W-:Y:S01]  /*1690*/  IADD3 R167, PT, PT, -R178, R9, RZ ;  /* 0x00000009b2a77210 */ /* 0x000fe20007ffe1ff */
[----:B------:R-:W-:Y:S01]  /*16a0*/  IMAD.SHL.U32 R4, R175, 0x4, RZ ;  /* 0x00000004af047824 */ /* 0x000fe200078e00ff */
[C---:B------:R-:W-:Y:S01]  /*16b0*/  IADD3 R20, P2, PT, R180.reuse, R8, RZ ;  /* 0x00000008b4147210 */ /* 0x040fe20007f5e0ff */
[----:B------:R-:W4:Y:S01]  /*16c0*/  LDCU.64 UR10, c[0x0][0x388] ;  /* 0x00007100ff0a77ac */ /* 0x000f220008000a00 */
[----:B------:R-:W-:Y:S01]  /*16d0*/  LOP3.LUT R11, R5, 0xc0, RZ, 0xc0, !PT ;  /* 0x000000c0050b7812 */ /* 0x000fe200078ec0ff */
[----:B------:R-:W5:Y:S01]  /*16e0*/  @!P0 LDC.64 R6, c[0x0][0x398] ;  /* 0x0000e600ff068b82 */ /* 0x000f620000000a00 */
[----:B------:R-:W-:Y:S01]  /*16f0*/  IADD3.X R21, PT, PT, RZ, R0, RZ, P2, !PT ;  /* 0x00000000ff157210 */ /* 0x000fe200017fe4ff */
[----:B------:R-:W-:Y:S01]  /*1700*/  IMAD.MOV.U32 R13, RZ, RZ, RZ ;  /* 0x000000ffff0d7224 */ /* 0x000fe200078e00ff */
[----:B------:R-:W-:Y:S01]  /*1710*/  LOP3.LUT R4, R11, 0x18, R4, 0xf8, !PT ;  /* 0x000000180b047812 */ /* 0x000fe200078ef804 */
[----:B------:R-:W-:Y:S01]  /*1720*/  BSSY.RECONVERGENT B0, `(.L_x_504) ;  /* 0x0000042000007945 */ /* 0x000fe20003800200 */
[C---:B------:R-:W-:Y:S01]  /*1730*/  LOP3.LUT R169, R180.reuse, 0x20, RZ, 0xfc, !PT ;  /* 0x00000020b4a97812 */ /* 0x040fe200078efcff */
[----:B------:R-:W-:Y:S01]  /*1740*/  IMAD.WIDE.U32 R14, R15, 0x40, R12 ;  /* 0x000000400f0e7825 */ /* 0x000fe200078e000c */
[----:B------:R-:W-:Y:S01]  /*1750*/  LOP3.LUT R168, R180, 0x40, RZ, 0xfc, !PT ;  /* 0x00000040b4a87812 */ /* 0x000fe200078efcff */
[----:B------:R-:W1:Y:S02]  /*1760*/  @P0 LDC.64 R2, c[0x0][0x3b0] ;  /* 0x0000ec00ff020b82 */ /* 0x000e640000000a00 */
[----:B-----5:R-:W-:-:S04]  /*1770*/  @!P0 IMAD.WIDE.U32 R18, R176, R6, RZ ;  /* 0x00000006b0128225 */ /* 0x020fc800078e00ff */
[----:B------:R-:W-:Y:S01]  /*1780*/  @!P0 IMAD.MOV.U32 R6, RZ, RZ, R18 ;  /* 0x000000ffff068224 */ /* 0x000fe200078e0012 */
[----:B------:R-:W-:Y:S01]  /*1790*/  IADD3 R18, P1, PT, R180, R16, RZ ;  /* 0x00000010b4127210 */ /* 0x000fe20007f3e0ff */
[----:B------:R-:W-:Y:S02]  /*17a0*/  @!P0 IMAD R7, R176, R7, R19 ;  /* 0x00000007b0078224 */ /* 0x000fe400078e0213 */
[----:B-1----:R-:W-:Y:S01]  /*17b0*/  @P0 IMAD.WIDE.U32 R22, R174, R2, RZ ;  /* 0x00000002ae160225 */ /* 0x002fe200078e00ff */
[----:B------:R-:W-:-:S03]  /*17c0*/  LOP3.LUT R2, R179, 0xd8, RZ, 0xc0, !PT ;  /* 0x000000d8b3027812 */ /* 0x000fc600078ec0ff */
[----:B------:R-:W-:Y:S01]  /*17d0*/  @P0 IMAD.MOV.U32 R6, RZ, RZ, R22 ;  /* 0x000000ffff060224 */ /* 0x000fe200078e0016 */
[----:B------:R-:W-:Y:S01]  /*17e0*/  LOP3.LUT R0, R2, 0x18, R175, 0x78, !PT ;  /* 0x0000001802007812 */ /* 0x000fe200078e78af */
[----:B------:R-:W-:Y:S02]  /*17f0*/  IMAD.X R19, RZ, RZ, R10, P1 ;  /* 0x000000ffff137224 */ /* 0x000fe400008e060a */
[----:B------:R-:W-:Y:S01]  /*1800*/  @P0 IMAD R7, R174, R3, R23 ;  /* 0x00000003ae070224 */ /* 0x000fe200078e0217 */
[----:B------:R-:W-:Y:S01]  /*1810*/  IADD3 R16, P0, PT, R180, R6, RZ ;  /* 0x00000006b4107210 */ /* 0x000fe20007f1e0ff */
[----:B------:R-:W-:Y:S01]  /*1820*/  IMAD.WIDE.U32 R2, R12, R120, R18 ;  /* 0x000000780c027225 */ /* 0x000fe200078e0012 */
[----:B------:R-:W-:-:S03]  /*1830*/  LOP3.LUT R179, R0, 0x1f20, R179, 0xf8, !PT ;  /* 0x00001f2000b37812 */ /* 0x000fc600078ef8b3 */
[----:B------:R-:W-:Y:S01]  /*1840*/  IMAD.X R17, RZ, RZ, R7, P0 ;  /* 0x000000ffff117224 */ /* 0x000fe200000e0607 */
[----:B------:R-:W-:Y:S01]  /*1850*/  LEA R172, P0, R2, UR6, 0x1 ;  /* 0x0000000602ac7c11 */ /* 0x000fe2000f8008ff */
[C---:B------:R-:W-:Y:S02]  /*1860*/  IMAD R173, R12.reuse, R121, R3 ;  /* 0x000000790cad7224 */ /* 0x040fe400078e0203 */
[----:B------:R-:W-:-:S03]  /*1870*/  IMAD.WIDE.U32 R10, R12, R136, R20 ;  /* 0x000000880c0a7225 */ /* 0x000fc600078e0014 */
[----:B------:R-:W-:Y:S01]  /*1880*/  LEA.HI.X R173, R2, UR7, R173, 0x1, P0 ;  /* 0x0000000702ad7c11 */ /* 0x000fe200080f0cad */
[C---:B---3--:R-:W-:Y:S01]  /*1890*/  IMAD.WIDE.U32 R16, R177.reuse, UR4, R16 ;  /* 0x00000004b1107c25 */ /* 0x048fe2000f8e0010 */
[----:B------:R-:W-:Y:S01]  /*18a0*/  ISETP.GE.AND P0, PT, R12, R167, PT ;  /* 0x000000a70c00720c */ /* 0x000fe20003f06270 */
[----:B------:R-:W-:Y:S01]  /*18b0*/  UMOV UR4, 0x400 ;  /* 0x0000040000047882 */ /* 0x000fe20000000000 */
[----:B----4-:R-:W-:Y:S01]  /*18c0*/  LEA R170, P1, R10, UR10, 0x1 ;  /* 0x0000000a0aaa7c11 */ /* 0x010fe2000f8208ff */
[----:B------:R-:W-:Y:S01]  /*18d0*/  IMAD R171, R12, R137, R11 ;  /* 0x000000890cab7224 */ /* 0x000fe200078e020b */
[----:B--2---:R-:W-:Y:S01]  /*18e0*/  ULEA UR4, UR12, UR4, 0x18 ;  /* 0x000000040c047291 */ /* 0x004fe2000f8ec0ff */
[----:B------:R-:W-:Y:S01]  /*18f0*/  SHF.R.U32.HI R11, RZ, 0x1, R175 ;  /* 0x00000001ff0b7819 */ /* 0x000fe200000116af */
[----:B------:R-:W-:Y:S02]  /*1900*/  IMAD R19, R177, UR5, R17 ;  /* 0x00000005b1137c24 */ /* 0x000fe4000f8e0211 */
[----:B------:R-:W-:Y:S01]  /*1910*/  LEA.HI.X R171, R10, UR11, R171, 0x1, P1 ;  /* 0x0000000b0aab7c11 */ /* 0x000fe200088f0cab */
[----:B------:R-:W-:Y:S01]  /*1920*/  IMAD.SHL.U32 R3, R175, 0x10, RZ ;  /* 0x00000010af037824 */ /* 0x000fe200078e00ff */
[----:B------:R-:W-:-:S02]  /*1930*/  LOP3.LUT R109, R4, 0x8, R11, 0x78, !PT ;  /* 0x00000008046d7812 */ /* 0x000fc400078e780b */
[----:B------:R-:W-:Y:S01]  /*1940*/  LEA R179, R179, UR4, 0x1 ;  /* 0x00000004b3b37c11 */ /* 0x000fe2000f8e08ff */
[----:B------:R-:W-:Y:S06]  /*1950*/  @P0 BRA `(.L_x_505) ;  /* 0x0000000000780947 */ /* 0x000fec0003800000 */
        /* <DEDUP_REMOVED lines=29> */
.L_x_506:
[----:B------:R2:W-:Y:S02]  /*1b30*/  STS.128 [R179+0x2000], RZ ;  /* 0x002000ffb3007388 */ /* 0x0005e40000000c00 */
.L_x_505:
[----:B------:R-:W-:Y:S05]  /*1b40*/  BSYNC.RECONVERGENT B0 ;  /* 0x0000000000007941 */ /* 0x000fea0003800200 */
.L_x_504:
[----:B-1-3--:R-:W-:Y:S01]  /*1b50*/  IADD3 R6, PT, PT, R12, 0x20, RZ ;  /* 0x000000200c067810 */ /* 0x00afe20007ffe0ff */
[----:B------:R-:W-:Y:S03]  /*1b60*/  BSSY.RECONVERGENT B0, `(.L_x_507) ;  /* 0x0000024000007945 */ /* 0x000fe60003800200 */
[----:B------:R-:W-:-:S13]  /*1b70*/  ISETP.GE.AND P0, PT, R6, R167, PT ;  /* 0x000000a70600720c */ /* 0x000fda0003f06270 */
[----:B------:R-:W-:Y:S05]  /*1b80*/  @P0 BRA `(.L_x_508) ;  /* 0x0000000000840947 */ /* 0x000fea0003800000 */
[----:B------:R-:W1:Y:S01]  /*1b90*/  LDCU.64 UR10, c[0x0][0x3b0] ;  /* 0x00007600ff0a77ac */ /* 0x000e620008000a00 */
[----:B------:R-:W-:Y:S01]  /*1ba0*/  IADD3 R0, P0, PT, R14, 0x20, RZ ;  /* 0x000000200e007810 */ /* 0x000fe20007f1e0ff */
[----:B------:R-:W-:Y:S01]  /*1bb0*/  IMAD.MOV.U32 R14, RZ, RZ, R16 ;  /* 0x000000ffff0e7224 */ /* 0x000fe200078e0010 */
[----:B------:R-:W3:Y:S03]  /*1bc0*/  LDCU UR5, c[0x0][0x440] ;  /* 0x00008800ff0577ac */ /* 0x000ee60008000800 */
[----:B------:R-:W-:Y:S01]  /*1bd0*/  IMAD.X R7, RZ, RZ, R15, P0 ;  /* 0x000000ffff077224 */ /* 0x000fe200000e060f */
[----:B------:R-:W-:Y:S01]  /*1be0*/  MOV R15, R19 ;  /* 0x00000013000f7202 */ /* 0x000fe20000000f00 */
[----:B------:R-:W4:Y:S02]  /*1bf0*/  LDCU.64 UR6, c[0x0][0x380] ;  /* 0x00007000ff0677ac */ /* 0x000f240008000a00 */
[----:B-1----:R-:W-:-:S02]  /*1c00*/  IMAD R7, R7, UR10, RZ ;  /* 0x0000000a07077c24 */ /* 0x002fc4000f8e02ff */
[----:B------:R-:W-:Y:S01]  /*1c10*/  IMAD.WIDE.U32 R14, R0, UR10, R14 ;  /* 0x0000000a000e7c25 */ /* 0x000fe2000f8e000e */
[----:B---3--:R-:W-:-:S03]  /*1c20*/  ISETP.GE.AND P1, PT, R180, UR5, PT ;  /* 0x00000005b4007c0c */ /* 0x008fc6000bf26270 */
[----:B------:R-:W-:Y:S01]  /*1c30*/  IMAD R7, R0, UR11, R7 ;  /* 0x0000000b00077c24 */ /* 0x000fe2000f8e0207 */
[----:B------:R-:W-:Y:S02]  /*1c40*/  ISETP.GE.AND P0, PT, R169, UR5, PT ;  /* 0x00000005a9007c0c */ /* 0x000fe4000bf06270 */
[----:B----4-:R-:W-:Y:S01]  /*1c50*/  LEA R16, P2, R14, UR6, 0x1 ;  /* 0x000000060e107c11 */ /* 0x010fe2000f8408ff */
        /* <DEDUP_REMOVED lines=19> */
.L_x_509:
[----:B------:R4:W-:Y:S02]  /*1d90*/  STS.128 [R179+0x2800], RZ ;  /* 0x002800ffb3007388 */ /* 0x0009e40000000c00 */
.L_x_508:
[----:B------:R-:W-:Y:S05]  /*1da0*/  BSYNC.RECONVERGENT B0 ;  /* 0x0000000000007941 */ /* 0x000fea0003800200 */
.L_x_507:
        /* <DEDUP_REMOVED lines=28> */
.L_x_512:
[----:B------:R1:W-:Y:S02]  /*1f70*/  STS.128 [R179+0x7000], RZ ;  /* 0x007000ffb3007388 */ /* 0x0003e40000000c00 */
.L_x_511:
[----:B------:R-:W-:Y:S05]  /*1f80*/  BSYNC.RECONVERGENT B0 ;  /* 0x0000000000007941 */ /* 0x000fea0003800200 */
.L_x_510:
[----:B------:R-:W-:Y:S01]  /*1f90*/  ISETP.GE.AND P0, PT, R6, R7, PT ;  /* 0x000000070600720c */ /* 0x000fe20003f06270 */
[----:B------:R-:W-:-:S12]  /*1fa0*/  BSSY.RECONVERGENT B0, `(.L_x_513) ;  /* 0x000001b000007945 */ /* 0x000fd80003800200 */
[----:B------:R-:W-:Y:S05]  /*1fb0*/  @P0 BRA `(.L_x_514) ;  /* 0x0000000000640947 */ /* 0x000fea0003800000 */
[----:B------:R-:W5:Y:S01]  /*1fc0*/  LDCU UR5, c[0x0][0x440] ;  /* 0x00008800ff0577ac */ /* 0x000f620008000800 */
[C---:B-1----:R-:W-:Y:S01]  /*1fd0*/  IMAD.SHL.U32 R15, R136.reuse, 0x20, RZ ;  /* 0x00000020880f7824 */ /* 0x042fe200078e00ff */
        /* <DEDUP_REMOVED lines=22> */
.L_x_515:
[----:B------:R1:W-:Y:S02]  /*2140*/  STS.128 [R179+0x7800], RZ ;  /* 0x007800ffb3007388 */ /* 0x0003e40000000c00 */
.L_x_514:
[----:B------:R-:W-:Y:S05]  /*2150*/  BSYNC.RECONVERGENT B0 ;  /* 0x0000000000007941 */ /* 0x000fea0003800200 */
.L_x_513:
[----:B------:R-:W-:Y:S01]  /*2160*/  IADD3 R10, PT, PT, R12, 0x40, RZ ;  /* 0x000000400c0a7810 */ /* 0x000fe20007ffe0ff */
[----:B------:R-:W-:Y:S03]  /*2170*/  BSSY.RECONVERGENT B0, `(.L_x_516) ;  /* 0x000001a000007945 */ /* 0x000fe60003800200 */
[----:B------:R-:W-:-:S13]  /*2180*/  ISETP.GE.AND P0, PT, R10, R7, PT ;  /* 0x000000070a00720c */ /* 0x000fda0003f06270 */
[----:B------:R-:W-:Y:S05]  /*2190*/  @P0 BRA `(.L_x_517) ;  /* 0x00000000005c0947 */ /* 0x000fea0003800000 */
[----:B------:R-:W5:Y:S01]  /*21a0*/  LDCU UR5, c[0x0][0x440] ;  /* 0x00008800ff0577ac */ /* 0x000f620008000800 */
        /* <DEDUP_REMOVED lines=21> */
.L_x_518:
[----:B------:R1:W-:Y:S02]  /*2300*/  STS.128 [R179+0x8000], RZ ;  /* 0x008000ffb3007388 */ /* 0x0003e40000000c00 */
.L_x_517:
[----:B------:R-:W-:Y:S05]  /*2310*/  BSYNC.RECONVERGENT B0 ;  /* 0x0000000000007941 */ /* 0x000fea0003800200 */
.L_x_516:
        /* <DEDUP_REMOVED lines=29> */
.L_x_521:
[----:B------:R1:W-:Y:S02]  /*24f0*/  STS.128 [R179+0x8800], RZ ;  /* 0x008800ffb3007388 */ /* 0x0003e40000000c00 */
.L_x_520:
[----:B------:R-:W-:Y:S05]  /*2500*/  BSYNC.RECONVERGENT B0 ;  /* 0x0000000000007941 */ /* 0x000fea0003800200 */
.L_x_519:
        /* <DEDUP_REMOVED lines=33> */
.L_x_524:
[----:B------:R1:W-:Y:S01]  /*2720*/  STS.128 [R179+0xd000], RZ ;  /* 0x00d000ffb3007388 */ /* 0x0003e20000000c00 */
[----:B------:R-:W-:Y:S05]  /*2730*/  BRA `(.L_x_525) ;  /* 0x00000000000c7947 */ /* 0x000fea0003800000 */
.L_x_523:
[----:B------:R1:W-:Y:S04]  /*2740*/  STS.128 [R179+0x9000], RZ ;  /* 0x009000ffb3007388 */ /* 0x0003e80000000c00 */
[----:B------:R1:W-:Y:S04]  /*2750*/  STS.128 [R179+0xb000], RZ ;  /* 0x00b000ffb3007388 */ /* 0x0003e80000000c00 */
[----:B------:R1:W-:Y:S02]  /*2760*/  STS.128 [R179+0xd000], RZ ;  /* 0x00d000ffb3007388 */ /* 0x0003e40000000c00 */
.L_x_525:
[----:B------:R-:W-:Y:S05]  /*2770*/  BSYNC.RECONVERGENT B0 ;  /* 0x0000000000007941 */ /* 0x000fea0003800200 */
.L_x_522:
        /* <DEDUP_REMOVED lines=30> */
.L_x_528:
[----:B------:R1:W-:Y:S02]  /*2960*/  STS.128 [R179+0xd800], RZ ;  /* 0x00d800ffb3007388 */ /* 0x0003e40000000c00 */
.L_x_527:
[----:B------:R-:W-:Y:S05]  /*2970*/  BSYNC.RECONVERGENT B0 ;  /* 0x0000000000007941 */ /* 0x000fea0003800200 */
.L_x_526:
        /* <DEDUP_REMOVED lines=28> */
.L_x_531:
[----:B------:R1:W-:Y:S02]  /*2b40*/  STS.128 [R179+0xe000], RZ ;  /* 0x00e000ffb3007388 */ /* 0x0003e40000000c00 */
.L_x_530:
[----:B------:R-:W-:Y:S05]  /*2b50*/  BSYNC.RECONVERGENT B0 ;  /* 0x0000000000007941 */ /* 0x000fea0003800200 */
.L_x_529:
        /* <DEDUP_REMOVED lines=10> */
[----:B------:R-:W-:-:S05]  /*2c00*/  IMAD.WIDE.U32 R8, R120, 0xc0, R172 ;  /* 0x000000c078087825 */ /* 0x000fca00078e00ac */
        /* <DEDUP_REMOVED lines=20> */
.L_x_534:
[----:B------:R1:W-:Y:S02]  /*2d50*/  STS.128 [R179+0xe800], RZ ;  /* 0x00e800ffb3007388 */ /* 0x0003e40000000c00 */
.L_x_533:
[----:B------:R-:W-:Y:S05]  /*2d60*/  BSYNC.RECONVERGENT B0 ;  /* 0x0000000000007941 */ /* 0x000fea0003800200 */
.L_x_532:
[----:B------:R-:W-:Y:S01]  /*2d70*/  LOP3.LUT R6, R3, 0x100, RZ, 0xc0, !PT ;  /* 0x0000010003067812 */ /* 0x000fe200078ec0ff */
[----:B------:R-:W5:Y:S01]  /*2d80*/  LDCU UR10, c[0x0][0x50c] ;  /* 0x0000a180ff0a77ac */ /* 0x000f620008000800 */
[----:B------:R-:W-:Y:S01]  /*2d90*/  LOP3.LUT R165, R4, 0x8, R175, 0x78, !PT ;  /* 0x0000000804a57812 */ /* 0x000fe200078e78af */
[----:B------:R-:W0:Y:S01]  /*2da0*/  LDGDEPBAR ;  /* 0x00000000000079af */ /* 0x000e220000000000 */
[----:B------:R-:W-:Y:S02]  /*2db0*/  LOP3.LUT R6, R6, 0x20, R5, 0xf8, !PT ;  /* 0x0000002006067812 */ /* 0x000fe400078ef805 */
[----:B------:R-:W-:Y:S02]  /*2dc0*/  LEA R166, R166, UR4, 0x1 ;  /* 0x00000004a6a67c11 */ /* 0x000fe4000f8e08ff */
[----:B------:R-:W-:Y:S02]  /*2dd0*/  IADD3 R165, PT, PT, R165, R6, RZ ;  /* 0x00000006a5a57210 */ /* 0x000fe40007ffe0ff */
[----:B------:R-:W-:Y:S01]  /*2de0*/  LOP3.LUT P0, RZ, R175, 0x4, RZ, 0xc0, !PT ;  /* 0x00000004afff7812 */ /* 0x000fe2000780c0ff */
[----:B------:R-:W-:Y:S01]  /*2df0*/  LDSM.16.M88.4 R40, [R166] ;  /* 0x00000000a628783b */ /* 0x000fe20000000200 */
[----:B------:R-:W-:-:S02]  /*2e00*/  LEA R165, R165, UR4, 0x1 ;  /* 0x00000004a5a57c11 */ /* 0x000fc4000f8e08ff */
[----:B------:R-:W-:Y:S01]  /*2e10*/  MOV R3, 0x20 ;  /* 0x0000002000037802 */ /* 0x000fe20000000f00 */
[----:B------:R-:W-:Y:S01]  /*2e20*/  LDSM.16.M88.4 R96, [R166+0x1000] ;  /* 0x00100000a660783b */ /* 0x000fe20000000200 */
[----:B------:R-:W-:Y:S02]  /*2e30*/  ISETP.NE.AND P4, PT, R117, 0x1, PT ;  /* 0x000000017500780c */ /* 0x000fe40003f85270 */
[----:B------:R-:W-:Y:S01]  /*2e40*/  SEL R3, R3, 0xffffffe0, !P0 ;  /* 0xffffffe003037807 */ /* 0x000fe20004000000 */
[----:B------:R-:W2:Y:S01]  /*2e50*/  LDSM.16.M88.4 R28, [R165+0x3000] ;  /* 0x00300000a51c783b */ /* 0x000ea20000000200 */
[----:B------:R-:W-:Y:S02]  /*2e60*/  VIMNMX R138, PT, PT, R0, R113, PT ;  /* 0x00000071008a7248 */ /* 0x000fe40003fe0100 */
[-C--:B------:R-:W-:Y:S01]  /*2e70*/  IADD3 R164, PT, PT, R166, R3.reuse, RZ ;  /* 0x00000003a6a47210 */ /* 0x080fe20007ffe0ff */
[----:B------:R-:W4:Y:S01]  /*2e80*/  LDSM.16.M88.4 R88, [R165+0x3400] ;  /* 0x00340000a558783b */ /* 0x000f220000000200 */
[----:B------:R-:W-:-:S02]  /*2e90*/  IADD3 R108, PT, PT, R165, R3, RZ ;  /* 0x00000003a56c7210 */ /* 0x000fc40007ffe0ff */
[----:B------:R-:W-:Y:S01]  /*2ea0*/  VIADDMNMX R119, R0, 0x8, R113, PT ;  /* 0x0000000800777846 */ /* 0x000fe20003800171 */
[----:B------:R-:W5:Y:S01]  /*2eb0*/  LDSM.16.M88.4 R80, [R165+0x3800] ;  /* 0x00380000a550783b */ /* 0x000f620000000200 */
[----:B------:R-:W-:Y:S02]  /*2ec0*/  IADD3 R111, PT, PT, R122, R111, RZ ;  /* 0x0000006f7a6f7210 */ /* 0x000fe40007ffe0ff */
[----:B------:R-:W-:Y:S01]  /*2ed0*/  IADD3 R184, PT, PT, R165, 0x3000, RZ ;  /* 0x00003000a5b87810 */ /* 0x000fe20007ffe0ff */
[----:B------:R-:W5:Y:S04]  /*2ee0*/  LDSM.16.M88.4 R72, [R165+0x3c00] ;  /* 0x003c0000a548783b */ /* 0x000f680000000200 */
[----:B------:R-:W5:Y:S04]  /*2ef0*/  LDSM.16.M88.4 R64, [R165+0x4000] ;  /* 0x00400000a540783b */ /* 0x000f680000000200 */
[----:B------:R-:W5:Y:S04]  /*2f00*/  LDSM.16.M88.4 R56, [R165+0x4400] ;  /* 0x00440000a538783b */ /* 0x000f680000000200 */
[----:B------:R-:W5:Y:S04]  /*2f10*/  LDSM.16.M88.4 R48, [R165+0x4800] ;  /* 0x00480000a530783b */ /* 0x000f680000000200 */
[----:B------:R-:W5:Y:S04]  /*2f20*/  LDSM.16.M88.4 R20, [R165+0x4c00] ;  /* 0x004c0000a514783b */ /* 0x000f680000000200 */
[----:B------:R-:W-:Y:S04]  /*2f30*/  LDSM.16.M88.4 R4, [R164] ;  /* 0x00000000a404783b */ /* 0x000fe80000000200 */
[----:B-1-3--:R-:W1:Y:S04]  /*2f40*/  LDSM.16.M88.4 R16, [R108+0x3000] ;  /* 0x003000006c10783b */ /* 0x00ae680000000200 */
[----:B------:R-:W3:Y:S01]  /*2f50*/  LDSM.16.M88.4 R32, [R108+0x3400] ;  /* 0x003400006c20783b */ /* 0x000ee20000000200 */
[C---:B--2---:R-:W-:Y:S03]  /*2f60*/  HMMA.16816.F32 R12, R40.reuse, R28, RZ ;  /* 0x0000001c280c723c */ /* 0x044fe600000018ff */
[----:B------:R-:W2:Y:S04]  /*2f70*/  LDSM.16.M88.4 R8, [R108+0x3c00] ;  /* 0x003c00006c08783b */ /* 0x000ea80000000200 */
[----:B------:R-:W2:Y:S01]  /*2f80*/  LDSM.16.M88.4 R36, [R108+0x3800] ;  /* 0x003800006c24783b */ /* 0x000ea20000000200 */
[C---:B------:R-:W-:Y:S03]  /*2f90*/  HMMA.16816.F32 R28, R40.reuse, R30, RZ ;  /* 0x0000001e281c723c */ /* 0x040fe600000018ff */
[----:B------:R-:W-:Y:S04]  /*2fa0*/  LDSM.16.M88.4 R92, [R108+0x4800] ;  /* 0x004800006c5c783b */ /* 0x000fe80000000200 */
[----:B------:R-:W-:Y:S01]  /*2fb0*/  LDSM.16.M88.4 R104, [R108+0x5000] ;  /* 0x005000006c68783b */ /* 0x000fe20000000200 */
[C---:B----4-:R-:W-:Y:S03]  /*2fc0*/  HMMA.16816.F32 R24, R40.reuse, R88, RZ ;  /* 0x000000582818723c */ /* 0x050fe600000018ff */
[----:B------:R-:W-:Y:S05]  /*2fd0*/  LDSM.16.M88.4 R100, [R165+0x5400] ;  /* 0x00540000a564783b */ /* 0x000fea0000000200 */
[C---:B------:R-:W-:Y:S08]  /*2fe0*/  HMMA.16816.F32 R88, R40.reuse, R90, RZ ;  /* 0x0000005a2858723c */ /* 0x040ff000000018ff */
[C---:B-----5:R-:W-:Y:S08]  /*2ff0*/  HMMA.16816.F32 R84, R40.reuse, R80, RZ ;  /* 0x000000502854723c */ /* 0x060ff000000018ff */
        /* <DEDUP_REMOVED lines=11> */
[----:B------:R-:W4:Y:S07]  /*30b0*/  LDSM.16.M88.4 R20, [R108+0x4000] ;  /* 0x004000006c14783b */ /* 0x000f2e0000000200 */
[C---:B-1----:R-:W-:Y:S08]  /*30c0*/  HMMA.16816.F32 R12, R4.reuse, R16, R12 ;  /* 0x00000010040c723c */ /* 0x042ff0000000180c */
[C---:B------:R-:W-:Y:S01]  /*30d0*/  HMMA.16816.F32 R28, R4.reuse, R18, R28 ;  /* 0x00000012041c723c */ /* 0x040fe2000000181c */
[----:B------:R-:W1:Y:S07]  /*30e0*/  LDSM.16.M88.4 R16, [R108+0x4400] ;  /* 0x004400006c10783b */ /* 0x000e6e0000000200 */
[C---:B---3--:R-:W-:Y:S08]  /*30f0*/  HMMA.16816.F32 R24, R4.reuse, R32, R24 ;  /* 0x000000200418723c */ /* 0x048ff00000001818 */
[C---:B------:R-:W-:Y:S01]  /*3100*/  HMMA.16816.F32 R88, R4.reuse, R34, R88 ;  /* 0x000000220458723c */ /* 0x040fe20000001858 */
[----:B------:R-:W3:Y:S07]  /*3110*/  LDSM.16.M88.4 R32, [R165+0x5000] ;  /* 0x00500000a520783b */ /* 0x000eee0000000200 */
[C---:B--2---:R-:W-:Y:S08]  /*3120*/  HMMA.16816.F32 R76, R4.reuse, R8, R76 ;  /* 0x00000008044c723c */ /* 0x044ff0000000184c */
[C---:B------:R-:W-:Y:S01]  /*3130*/  HMMA.16816.F32 R72, R4.reuse, R10, R72 ;  /* 0x0000000a0448723c */ /* 0x040fe20000001848 */
[----:B------:R-:W2:Y:S07]  /*3140*/  LDSM.16.M88.4 R8, [R108+0x4c00] ;  /* 0x004c00006c08783b */ /* 0x000eae0000000200 */
[C---:B------:R-:W-:Y:S08]  /*3150*/  HMMA.16816.F32 R84, R4.reuse, R36, R84 ;  /* 0x000000240454723c */ /* 0x040ff00000001854 */
[C---:B------:R-:W-:Y:S01]  /*3160*/  HMMA.16816.F32 R80, R4.reuse, R38, R80 ;  /* 0x000000260450723c */ /* 0x040fe20000001850 */
[----:B------:R-:W5:Y:S07]  /*3170*/  LDSM.16.M88.4 R36, [R164+0x1000] ;  /* 0x00100000a424783b */ /* 0x000f6e0000000200 */
[C---:B----4-:R-:W-:Y:S08]  /*3180*/  HMMA.16816.F32 R68, R4.reuse, R20, R68 ;  /* 0x000000140444723c */ /* 0x050ff00000001844 */
[C---:B------:R-:W-:Y:S01]  /*3190*/  HMMA.16816.F32 R64, R4.reuse, R22, R64 ;  /* 0x000000160440723c */ /* 0x040fe20000001840 */
[----:B------:R-:W-:Y:S07]  /*31a0*/  LDSM.16.M88.4 R20, [R166+0x2000] ;  /* 0x00200000a614783b */ /* 0x000fee0000000200 */
[C---:B-1----:R-:W-:Y:S08]  /*31b0*/  HMMA.16816.F32 R60, R4.reuse, R16, R60 ;  /* 0x00000010043c723c */ /* 0x042ff0000000183c */
[----:B------:R-:W-:Y:S01]  /*31c0*/  HMMA.16816.F32 R56, R4, R18, R56 ;  /* 0x000000120438723c */ /* 0x000fe20000001838 */
[----:B------:R-:W1:Y:S07]  /*31d0*/  LDSM.16.M88.4 R16, [R165+0x7000] ;  /* 0x00700000a510783b */ /* 0x000e6e0000000200 */
[C---:B---3--:R-:W-:Y:S08]  /*31e0*/  HMMA.16816.F32 R12, R96.reuse, R32, R12 ;  /* 0x00000020600c723c */ /* 0x048ff0000000180c */
[----:B------:R-:W-:Y:S01]  /*31f0*/  HMMA.16816.F32 R28, R96, R34, R28 ;  /* 0x00000022601c723c */ /* 0x000fe2000000181c */
[----:B------:R-:W-:Y:S07]  /*3200*/  LDSM.16.M88.4 R32, [R108+0x5400] ;  /* 0x005400006c20783b */ /* 0x000fee0000000200 */
[C---:B------:R-:W-:Y:S08]  /*3210*/  HMMA.16816.F32 R52, R4.reuse, R92, R52 ;  /* 0x0000005c0434723c */ /* 0x040ff00000001834 */
[C---:B------:R-:W-:Y:S01]  /*3220*/  HMMA.16816.F32 R48, R4.reuse, R94, R48 ;  /* 0x0000005e0430723c */ /* 0x040fe20000001830 */
[----:B------:R-:W-:Y:S07]  /*3230*/  LDSM.16.M88.4 R92, [R165+0x5800] ;  /* 0x00580000a55c783b */ /* 0x000fee0000000200 */
[C---:B--2---:R-:W-:Y:S08]  /*3240*/  HMMA.16816.F32 R44, R4.reuse, R8, R44 ;  /* 0x00000008042c723c */ /* 0x044ff0000000182c */
[----:B------:R-:W-:Y:S01]  /*3250*/  HMMA.16816.F32 R40, R4, R10, R40 ;  /* 0x0000000a0428723c */ /* 0x000fe20000001828 */
[----:B------:R-:W-:Y:S04]  /*3260*/  LDSM.16.M88.4 R8, [R164+0x2000] ;  /* 0x00200000a408783b */ /* 0x000fe80000000200 */
[----:B------:R-:W2:Y:S03]  /*3270*/  LDSM.16.M88.4 R4, [R108+0x7000] ;  /* 0x007000006c04783b */ /* 0x000ea60000000200 */
[C---:B-----5:R-:W-:Y:S08]  /*3280*/  HMMA.16816.F32 R12, R36.reuse, R104, R12 ;  /* 0x00000068240c723c */ /* 0x060ff0000000180c */
[----:B------:R-:W-:Y:S08]  /*3290*/  HMMA.16816.F32 R28, R36, R106, R28 ;  /* 0x0000006a241c723c */ /* 0x000ff0000000181c */
[----:B------:R-:W-:Y:S08]  /*32a0*/  HMMA.16816.F32 R24, R96, R100, R24 ;  /* 0x000000646018723c */ /* 0x000ff00000001818 */
[C---:B-1----:R-:W-:Y:S08]  /*32b0*/  HMMA.16816.F32 R12, R20.reuse, R16, R12 ;  /* 0x00000010140c723c */ /* 0x042ff0000000180c */
[----:B------:R-:W-:Y:S01]  /*32c0*/  HMMA.16816.F32 R28, R20, R18, R28 ;  /* 0x00000012141c723c */ /* 0x000fe2000000181c */
[----:B------:R-:W1:Y:S07]  /*32d0*/  LDSM.16.M88.4 R16, [R165+0x5c00] ;  /* 0x005c0000a510783b */ /* 0x000e6e0000000200 */
[----:B------:R-:W-:Y:S08]  /*32e0*/  HMMA.16816.F32 R88, R96, R102, R88 ;  /* 0x000000666058723c */ /* 0x000ff00000001858 */
[C---:B--2---:R-:W-:Y:S08]  /*32f0*/  HMMA.16816.F32 R12, R8.reuse, R4, R12 ;  /* 0x00000004080c723c */ /* 0x044ff0000000180c */
[----:B------:R-:W-:Y:S01]  /*3300*/  HMMA.16816.F32 R28, R8, R6, R28 ;  /* 0x00000006081c723c */ /* 0x000fe2000000181c */
[----:B------:R-:W2:Y:S07]  /*3310*/  LDSM.16.M88.4 R4, [R108+0x5800] ;  /* 0x005800006c04783b */ /* 0x000eae0000000200 */
[----:B------:R-:W-:Y:S01]  /*3320*/  HMMA.16816.F32 R100, R96, R92, R84 ;  /* 0x0000005c6064723c */ /* 0x000fe20000001854 */
[----:B------:R-:W3:Y:S02]  /*3330*/  LDSM.16.M88.4 R84, [R165+0x7400] ;  /* 0x00740000a554783b */ /* 0x000ee40000000200 */
[----:B------:R-:W-:Y:S01]  /*3340*/  FMUL.FTZ R12, R12, UR10 ;  /* 0x0000000a0c0c7c20 */ /* 0x000fe20008410000 */
[----:B------:R-:W-:-:S03]  /*3350*/  FMUL.FTZ R93, R14, UR10 ;  /* 0x0000000a0e5d7c20 */ /* 0x000fc60008410000 */
[----:B------:R4:W2:Y:S01]  /*3360*/  MUFU.TANH R92, R12 ;  /* 0x0000000c005c7308 */ /* 0x0008a20000002400 */
[C---:B------:R-:W-:Y:S01]  /*3370*/  HMMA.16816.F32 R80, R96.reuse, R94, R80 ;  /* 0x0000005e6050723c */ /* 0x040fe20000001850 */
[----:B------:R-:W-:Y:S01]  /*3380*/  FMUL.FTZ R94, R13, UR10 ;  /* 0x0000000a0d5e7c20 */ /* 0x000fe20008410000 */
[----:B------:R-:W-:Y:S01]  /*3390*/  FMUL.FTZ R95, R15, UR10 ;  /* 0x0000000a0f5f7c20 */ /* 0x000fe20008410000 */
[----:B------:R-:W-:Y:S01]  /*33a0*/  FMUL.FTZ R28, R28, UR10 ;  /* 0x0000000a1c1c7c20 */ /* 0x000fe20008410000 */
[----:B------:R-:W-:Y:S01]  /*33b0*/  FMUL.FTZ R29, R29, UR10 ;  /* 0x0000000a1d1d7c20 */ /* 0x000fe20008410000 */
[----:B------:R-:W-:Y:S01]  /*33c0*/  FMUL.FTZ R30, R30, UR10 ;  /* 0x0000000a1e1e7c20 */ /* 0x000fe20008410000 */
[----:B------:R-:W-:Y:S01]  /*33d0*/  FMUL.FTZ R31, R31, UR10 ;  /* 0x0000000a1f1f7c20 */ /* 0x000fe20008410000 */
[----:B------:R-:W2:Y:S01]  /*33e0*/  MUFU.TANH R110, R28 ;  /* 0x0000001c006e7308 */ /* 0x000ea20000002400 */
[C---:B-1----:R-:W-:Y:S07]  /*33f0*/  HMMA.16816.F32 R76, R96.reuse, R16, R76 ;  /* 0x00000010604c723c */ /* 0x042fee000000184c */
[----:B------:R-:W1:Y:S01]  /*3400*/  MUFU.TANH R112, R29 ;  /* 0x0000001d00707308 */ /* 0x000e620000002400 */
[----:B------:R-:W-:Y:S01]  /*3410*/  HMMA.16816.F32 R72, R96, R18, R72 ;  /* 0x000000126048723c */ /* 0x000fe20000001848 */
[----:B----4-:R-:W4:Y:S04]  /*3420*/  LDSM.16.M88.4 R12, [R165+0x7800] ;  /* 0x00780000a50c783b */ /* 0x010f280000000200 */
[----:B------:R-:W5:Y:S02]  /*3430*/  LDSM.16.M88.4 R16, [R108+0x5c00] ;  /* 0x005c00006c10783b */ /* 0x000f640000000200 */
[----:B------:R-:W1:Y:S01]  /*3440*/  MUFU.TANH R114, R30 ;  /* 0x0000001e00727308 */ /* 0x000e620000002400 */
[C---:B------:R-:W-:Y:S01]  /*3450*/  HMMA.16816.F32 R104, R36.reuse, R32, R24 ;  /* 0x000000202468723c */ /* 0x040fe20000001818 */
[----:B------:R-:W-:Y:S06]  /*3460*/  LDSM.16.M88.4 R24, [R108+0x7400] ;  /* 0x007400006c18783b */ /* 0x000fec0000000200 */
[----:B------:R3:W1:Y:S01]  /*3470*/  MUFU.TANH R115, R31 ;  /* 0x0000001f00737308 */ /* 0x0006620000002400 */
[C---:B--2---:R-:W-:Y:S07]  /*3480*/  HMMA.16816.F32 R100, R36.reuse, R4, R100 ;  /* 0x000000042464723c */ /* 0x044fee0000001864 */
[----:B------:R-:W2:Y:S01]  /*3490*/  MUFU.TANH R94, R94 ;  /* 0x0000005e005e7308 */ /* 0x000ea20000002400 */
[C---:B------:R-:W-:Y:S01]  /*34a0*/  HMMA.16816.F32 R80, R36.reuse, R6, R80 ;  /* 0x000000062450723c */ /* 0x040fe20000001850 */
[----:B------:R-:W1:Y:S06]  /*34b0*/  LDSM.16.M88.4 R4, [R165+0x7c00] ;  /* 0x007c0000a504783b */ /* 0x000e6c0000000200 */
[----:B------:R-:W1:Y:S01]  /*34c0*/  MUFU.TANH R93, R93 ;  /* 0x0000005d005d7308 */ /* 0x000e620000002400 */
[----:B------:R-:W-:Y:S01]  /*34d0*/  HMMA.16816.F32 R88, R36, R34, R88 ;  /* 0x000000222458723c */ /* 0x000fe20000001858 */
[----:B------:R-:W2:Y:S04]  /*34e0*/  LDSM.16.M88.4 R32, [R165+0x6000] ;  /* 0x00600000a520783b */ /* 0x000ea80000000200 */
[----:B---3--:R-:W-:Y:S02]  /*34f0*/  LDSM.16.M88.4 R28, [R108+0x6000] ;  /* 0x006000006c1c783b */ /* 0x008fe40000000200 */
[----:B------:R-:W3:Y:S01]  /*3500*/  MUFU.TANH R95, R95 ;  /* 0x0000005f005f7308 */ /* 0x000ee20000002400 */
[C---:B------:R-:W-:Y:S08]  /*3510*/  HMMA.16816.F32 R104, R20.reuse, R84, R104 ;  /* 0x000000541468723c */ /* 0x040ff00000001868 */
[C---:B----4-:R-:W-:Y:S08]  /*3520*/  HMMA.16816.F32 R100, R20.reuse, R12, R100 ;  /* 0x0000000c1464723c */ /* 0x050ff00000001864 */
[----:B------:R-:W-:Y:S01]  /*3530*/  HMMA.16816.F32 R80, R20, R14, R80 ;  /* 0x0000000e1450723c */ /* 0x000fe20000001850 */
[----:B------:R-:W4:Y:S07]  /*3540*/  LDSM.16.M88.4 R12, [R165+0x6400] ;  /* 0x00640000a50c783b */ /* 0x000f2e0000000200 */
[C---:B-----5:R-:W-:Y:S08]  /*3550*/  HMMA.16816.F32 R76, R36.reuse, R16, R76 ;  /* 0x00000010244c723c */ /* 0x060ff0000000184c */
[----:B------:R-:W-:Y:S01]  /*3560*/  HMMA.16816.F32 R72, R36, R18, R72 ;  /* 0x000000122448723c */ /* 0x000fe20000001848 */
[----:B------:R-:W-:Y:S07]  /*3570*/  LDSM.16.M88.4 R16, [R165+0x8000] ;  /* 0x00800000a510783b */ /* 0x000fee0000000200 */
[C---:B------:R-:W-:Y:S01]  /*3580*/  HMMA.16816.F32 R88, R20.reuse, R86, R88 ;  /* 0x000000561458723c */ /* 0x040fe20000001858 */
[----:B------:R-:W-:Y:S07]  /*3590*/  LDSM.16.M88.4 R84, [R108+0x7800] ;  /* 0x007800006c54783b */ /* 0x000fee0000000200 */
[C---:B-1----:R-:W-:Y:S08]  /*35a0*/  HMMA.16816.F32 R76, R20.reuse, R4, R76 ;  /* 0x00000004144c723c */ /* 0x042ff0000000184c */
[----:B------:R-:W-:Y:S01]  /*35b0*/  HMMA.16816.F32 R72, R20, R6, R72 ;  /* 0x000000061448723c */ /* 0x000fe20000001848 */
[----:B------:R-:W1:Y:S07]  /*35c0*/  LDSM.16.M88.4 R4, [R165+0x6800] ;  /* 0x00680000a504783b */ /* 0x000e6e0000000200 */
[C---:B--2---:R-:W-:Y:S08]  /*35d0*/  HMMA.16816.F32 R68, R96.reuse, R32, R68 ;  /* 0x000000206044723c */ /* 0x044ff00000001844 */
[----:B------:R-:W-:Y:S01]  /*35e0*/  HMMA.16816.F32 R64, R96, R34, R64 ;  /* 0x000000226040723c */ /* 0x000fe20000001840 */
[----:B------:R-:W-:Y:S07]  /*35f0*/  LDSM.16.M88.4 R32, [R108+0x8000] ;  /* 0x008000006c20783b */ /* 0x000fee0000000200 */
[C---:B------:R-:W-:Y:S08]  /*3600*/  HMMA.16816.F32 R104, R8.reuse, R24, R104 ;  /* 0x000000180868723c */ /* 0x040ff00000001868 */
[----:B------:R-:W-:Y:S01]  /*3610*/  HMMA.16816.F32 R88, R8, R26, R88 ;  /* 0x0000001a0858723c */ /* 0x000fe20000001858 */
[----:B------:R-:W2:Y:S07]  /*3620*/  LDSM.16.M88.4 R24, [R108+0x7c00] ;  /* 0x007c00006c18783b */ /* 0x000eae0000000200 */
[----:B----4-:R-:W-:Y:S03]  /*3630*/  HMMA.16816.F32 R60, R96, R12, R60 ;  /* 0x0000000c603c723c */ /* 0x010fe6000000183c */
[----:B------:R-:W-:Y:S01]  /*3640*/  FMUL.FTZ R104, R104, UR10 ;  /* 0x0000000a68687c20 */ /* 0x000fe20008410000 */
[----:B------:R-:W-:Y:S01]  /*3650*/  FMUL.FTZ R105, R105, UR10 ;  /* 0x0000000a69697c20 */ /* 0x000fe20008410000 */
[----:B------:R-:W-:Y:S01]  /*3660*/  FMUL.FTZ R106, R106, UR10 ;  /* 0x0000000a6a6a7c20 */ /* 0x000fe20008410000 */
[----:B------:R-:W-:-:S02]  /*3670*/  FMUL.FTZ R107, R107, UR10 ;  /* 0x0000000a6b6b7c20 */ /* 0x000fc40008410000 */
[----:B------:R-:W-:Y:S01]  /*3680*/  HMMA.16816.F32 R56, R96, R14, R56 ;  /* 0x0000000e6038723c */ /* 0x000fe20000001838 */
[----:B------:R-:W4:Y:S01]  /*3690*/  LDSM.16.M88.4 R12, [R108+0x6400] ;  /* 0x006400006c0c783b */ /* 0x000f220000000200 */
[----:B------:R-:W1:Y:S01]  /*36a0*/  MUFU.TANH R104, R104 ;  /* 0x0000006800687308 */ /* 0x000e620000002400 */
[----:B------:R-:W-:-:S05]  /*36b0*/  FMUL.FTZ R88, R88, UR10 ;  /* 0x0000000a58587c20 */ /* 0x000fca0008410000 */
[C---:B------:R-:W-:Y:S02]  /*36c0*/  HMMA.16816.F32 R68, R36.reuse, R28, R68 ;  /* 0x0000001c2444723c */ /* 0x040fe40000001844 */
[----:B------:R-:W2:Y:S06]  /*36d0*/  MUFU.TANH R105, R105 ;  /* 0x0000006900697308 */ /* 0x000eac0000002400 */
[----:B------:R-:W-:Y:S01]  /*36e0*/  HMMA.16816.F32 R64, R36, R30, R64 ;  /* 0x0000001e2440723c */ /* 0x000fe20000001840 */
[----:B------:R-:W-:Y:S01]  /*36f0*/  LDSM.16.M88.4 R28, [R108+0x8400] ;  /* 0x008400006c1c783b */ /* 0x000fe20000000200 */
[----:B------:R-:W2:Y:S06]  /*3700*/  MUFU.TANH R106, R106 ;  /* 0x0000006a006a7308 */ /* 0x000eac0000002400 */
[C---:B-1----:R-:W-:Y:S02]  /*3710*/  HMMA.16816.F32 R52, R96.reuse, R4, R52 ;  /* 0x000000046034723c */ /* 0x042fe40000001834 */
[----:B------:R-:W1:Y:S06]  /*3720*/  MUFU.TANH R107, R107 ;  /* 0x0000006b006b7308 */ /* 0x000e6c0000002400 */
[----:B------:R-:W-:Y:S01]  /*3730*/  HMMA.16816.F32 R48, R96, R6, R48 ;  /* 0x000000066030723c */ /* 0x000fe20000001830 */
[----:B------:R-:W5:Y:S01]  /*3740*/  LDSM.16.M88.4 R4, [R108+0x6800] ;  /* 0x006800006c04783b */ /* 0x000f620000000200 */
[----:B------:R-:W1:Y:S06]  /*3750*/  MUFU.TANH R88, R88 ;  /* 0x0000005800587308 */ /* 0x000e6c0000002400 */
[C---:B------:R-:W-:Y:S08]  /*3760*/  HMMA.16816.F32 R68, R20.reuse, R16, R68 ;  /* 0x000000101444723c */ /* 0x040ff00000001844 */
[----:B------:R-:W-:Y:S01]  /*3770*/  HMMA.16816.F32 R64, R20, R18, R64 ;  /* 0x000000121440723c */ /* 0x000fe20000001840 */
[----:B------:R-:W3:Y:S07]  /*3780*/  LDSM.16.M88.4 R16, [R165+0x6c00] ;  /* 0x006c0000a510783b */ /* 0x000eee0000000200 */
[C---:B--2---:R-:W-:Y:S08]  /*3790*/  HMMA.16816.F32 R76, R8.reuse, R24, R76 ;  /* 0x00000018084c723c */ /* 0x044ff0000000184c */
        /* <DEDUP_REMOVED lines=10> */
[----:B------:R-:W-:Y:S01]  /*3840*/  FMUL.FTZ R189, R72, UR10 ;  /* 0x0000000a48bd7c20 */ /* 0x000fe20008410000 */
[----:B------:R-:W-:Y:S01]  /*3850*/  FMUL.FTZ R72, R75, UR10 ;  /* 0x0000000a4b487c20 */ /* 0x000fe20008410000 */
[----:B------:R-:W-:Y:S01]  /*3860*/  FMUL.FTZ R73, R73, UR10 ;  /* 0x0000000a49497c20 */ /* 0x000fe20008410000 */
[----:B------:R-:W-:Y:S02]  /*3870*/  FMUL.FTZ R74, R74, UR10 ;  /* 0x0000000a4a4a7c20 */ /* 0x000fe40008410000 */
[C---:B------:R-:W-:Y:S02]  /*3880*/  HMMA.16816.F32 R68, R8.reuse, R32, R68 ;  /* 0x000000200844723c */ /* 0x040fe40000001844 */
[----:B------:R-:W1:Y:S06]  /*3890*/  MUFU.TANH R77, R77 ;  /* 0x0000004d004d7308 */ /* 0x000e6c0000002400 */
[----:B------:R-:W-:Y:S01]  /*38a0*/  HMMA.16816.F32 R64, R8, R34, R64 ;  /* 0x000000220840723c */ /* 0x000fe20000001840 */
[----:B------:R-:W1:Y:S01]  /*38b0*/  LDSM.16.M88.4 R32, [R108+0x6c00] ;  /* 0x006c00006c20783b */ /* 0x000e620000000200 */
[----:B------:R-:W1:Y:S06]  /*38c0*/  MUFU.TANH R78, R78 ;  /* 0x0000004e004e7308 */ /* 0x000e6c0000002400 */
[----:B-----5:R-:W-:Y:S02]  /*38d0*/  HMMA.16816.F32 R52, R36, R4, R52 ;  /* 0x000000042434723c */ /* 0x020fe40000001834 */
[----:B------:R-:W1:Y:S01]  /*38e0*/  MUFU.TANH R79, R79 ;  /* 0x0000004f004f7308 */ /* 0x000e620000002400 */
[----:B------:R-:W-:Y:S01]  /*38f0*/  FMUL.FTZ R68, R68, UR10 ;  /* 0x0000000a44447c20 */ /* 0x000fe20008410000 */
[----:B------:R-:W-:Y:S01]  /*3900*/  FMUL.FTZ R69, R69, UR10 ;  /* 0x0000000a45457c20 */ /* 0x000fe20008410000 */
[----:B------:R-:W-:Y:S01]  /*3910*/  FMUL.FTZ R70, R70, UR10 ;  /* 0x0000000a46467c20 */ /* 0x000fe20008410000 */
[----:B------:R-:W-:-:S02]  /*3920*/  FMUL.FTZ R71, R71, UR10 ;  /* 0x0000000a47477c20 */ /* 0x000fc40008410000 */
[----:B------:R-:W-:Y:S01]  /*3930*/  HMMA.16816.F32 R48, R36, R6, R48 ;  /* 0x000000062430723c */ /* 0x000fe20000001830 */
[----:B------:R-:W5:Y:S01]  /*3940*/  LDSM.16.M88.4 R4, [R165+0x8c00] ;  /* 0x008c0000a504783b */ /* 0x000f620000000200 */
[----:B------:R-:W1:Y:S01]  /*3950*/  MUFU.TANH R189, R189 ;  /* 0x000000bd00bd7308 */ /* 0x000e620000002400 */
[----:B------:R-:W-:Y:S01]  /*3960*/  FMUL.FTZ R65, R65, UR10 ;  /* 0x0000000a41417c20 */ /* 0x000fe20008410000 */
[----:B------:R-:W-:Y:S01]  /*3970*/  FMUL.FTZ R67, R67, UR10 ;  /* 0x0000000a43437c20 */ /* 0x000fe20008410000 */
[----:B------:R-:W-:Y:S01]  /*3980*/  FMUL.FTZ R64, R64, UR10 ;  /* 0x0000000a40407c20 */ /* 0x000fe20008410000 */
[----:B------:R-:W-:Y:S02]  /*3990*/  FMUL.FTZ R66, R66, UR10 ;  /* 0x0000000a42427c20 */ /* 0x000fe40008410000 */
[C---:B---3--:R-:W-:Y:S02]  /*39a0*/  HMMA.16816.F32 R44, R96.reuse, R16, R44 ;  /* 0x00000010602c723c */ /* 0x048fe4000000182c */
[----:B------:R3:W1:Y:S06]  /*39b0*/  MUFU.TANH R153, R65 ;  /* 0x0000004100997308 */ /* 0x00066c0000002400 */
[----:B------:R-:W-:Y:S02]  /*39c0*/  HMMA.16816.F32 R40, R96, R18, R40 ;  /* 0x000000126028723c */ /* 0x000fe40000001828 */
[----:B------:R3:W1:Y:S06]  /*39d0*/  MUFU.TANH R151, R67 ;  /* 0x0000004300977308 */ /* 0x00066c0000002400 */
[C---:B--2---:R-:W-:Y:S02]  /*39e0*/  HMMA.16816.F32 R60, R20.reuse, R24, R60 ;  /* 0x00000018143c723c */ /* 0x044fe4000000183c */
[----:B------:R3:W2:Y:S06]  /*39f0*/  MUFU.TANH R187, R73 ;  /* 0x0000004900bb7308 */ /* 0x0006ac0000002400 */
[C---:B------:R-:W-:Y:S01]  /*3a00*/  HMMA.16816.F32 R56, R20.reuse, R26, R56 ;  /* 0x0000001a1438723c */ /* 0x040fe20000001838 */
[----:B------:R-:W2:Y:S01]  /*3a10*/  LDSM.16.M88.4 R24, [R108+0x8800] ;  /* 0x008800006c18783b */ /* 0x000ea20000000200 */
[----:B------:R3:W1:Y:S06]  /*3a20*/  MUFU.TANH R193, R74 ;  /* 0x0000004a00c17308 */ /* 0x00066c0000002400 */
[C---:B----4-:R-:W-:Y:S02]  /*3a30*/  HMMA.16816.F32 R52, R20.reuse, R12, R52 ;  /* 0x0000000c1434723c */ /* 0x050fe40000001834 */
[----:B------:R-:W4:Y:S06]  /*3a40*/  MUFU.TANH R72, R72 ;  /* 0x0000004800487308 */ /* 0x000f2c0000002400 */
[----:B------:R-:W-:Y:S01]  /*3a50*/  HMMA.16816.F32 R48, R20, R14, R48 ;  /* 0x0000000e1430723c */ /* 0x000fe20000001830 */
[----:B------:R-:W3:Y:S01]  /*3a60*/  LDSM.16.M88.4 R12, [R108+0x8c00] ;  /* 0x008c00006c0c783b */ /* 0x000ee20000000200 */
[----:B------:R2:W2:Y:S01]  /*3a70*/  MUFU.TANH R161, R68 ;  /* 0x0000004400a17308 */ /* 0x0004a20000002400 */
[----:B------:R-:W-:-:S05]  /*3a80*/  DEPBAR.LE SB0, 0x0 ;  /* 0x000080000000791a */ /* 0x000fca0000000000 */
[C---:B-1----:R-:W-:Y:S02]  /*3a90*/  HMMA.16816.F32 R44, R36.reuse, R32, R44 ;  /* 0x00000020242c723c */ /* 0x042fe4000000182c */
[----:B------:R1:W1:Y:S06]  /*3aa0*/  MUFU.TANH R157, R69 ;  /* 0x00000045009d7308 */ /* 0x00026c0000002400 */
[----:B------:R-:W-:Y:S02]  /*3ab0*/  HMMA.16816.F32 R40, R36, R34, R40 ;  /* 0x000000222428723c */ /* 0x000fe40000001828 */
[----:B------:R1:W1:Y:S06]  /*3ac0*/  MUFU.TANH R185, R70 ;  /* 0x0000004600b97308 */ /* 0x00026c0000002400 */
[----:B------:R-:W-:Y:S01]  /*3ad0*/  HMMA.16816.F32 R100, R8, R84, R100 ;  /* 0x000000540864723c */ /* 0x000fe20000001864 */
[----:B------:R-:W-:Y:S01]  /*3ae0*/  FMUL.FTZ R84, R89, UR10 ;  /* 0x0000000a59547c20 */ /* 0x000fe20008410000 */
[----:B------:R-:W-:Y:S01]  /*3af0*/  FMUL.FTZ R85, R90, UR10 ;  /* 0x0000000a5a557c20 */ /* 0x000fe20008410000 */
[----:B------:R-:W-:Y:S01]  /*3b00*/  FMUL.FTZ R89, R91, UR10 ;  /* 0x0000000a5b597c20 */ /* 0x000fe20008410000 */
[----:B------:R1:W1:Y:S04]  /*3b10*/  MUFU.TANH R155, R71 ;  /* 0x00000047009b7308 */ /* 0x0002680000002400 */
[C---:B-----5:R-:W-:Y:S04]  /*3b20*/  HMMA.16816.F32 R44, R20.reuse, R4, R44 ;  /* 0x00000004142c723c */ /* 0x060fe8000000182c */
[----:B------:R-:W1:Y:S04]  /*3b30*/  MUFU.TANH R84, R84 ;  /* 0x0000005400547308 */ /* 0x000e680000002400 */
[----:B------:R-:W-:Y:S03]  /*3b40*/  HMMA.16816.F32 R40, R20, R6, R40 ;  /* 0x000000061428723c */ /* 0x000fe60000001828 */
[----:B------:R-:W-:Y:S01]  /*3b50*/  FMUL.FTZ R90, R100, UR10 ;  /* 0x0000000a645a7c20 */ /* 0x000fe20008410000 */
[----:B------:R-:W-:Y:S01]  /*3b60*/  FMUL.FTZ R91, R103, UR10 ;  /* 0x0000000a675b7c20 */ /* 0x000fe20008410000 */
[----:B------:R-:W1:Y:S03]  /*3b70*/  MUFU.TANH R85, R85 ;  /* 0x0000005500557308 */ /* 0x000e660000002400 */
[----:B------:R-:W-:Y:S01]  /*3b80*/  HMMA.16816.F32 R80, R8, R86, R80 ;  /* 0x000000560850723c */ /* 0x000fe20000001850 */
[----:B------:R-:W-:Y:S01]  /*3b90*/  FMUL.FTZ R86, R101, UR10 ;  /* 0x0000000a65567c20 */ /* 0x000fe20008410000 */
[----:B------:R-:W-:-:S03]  /*3ba0*/  FMUL.FTZ R87, R102, UR10 ;  /* 0x0000000a66577c20 */ /* 0x000fc60008410000 */
[----:B------:R-:W1:Y:S03]  /*3bb0*/  MUFU.TANH R89, R89 ;  /* 0x0000005900597308 */ /* 0x000e660000002400 */
[C---:B------:R-:W-:Y:S05]  /*3bc0*/  HMMA.16816.F32 R60, R8.reuse, R28, R60 ;  /* 0x0000001c083c723c */ /* 0x040fea000000183c */
[----:B------:R-:W1:Y:S03]  /*3bd0*/  MUFU.TANH R90, R90 ;  /* 0x0000005a005a7308 */ /* 0x000e660000002400 */
[C---:B------:R-:W-:Y:S03]  /*3be0*/  HMMA.16816.F32 R56, R8.reuse, R30, R56 ;  /* 0x0000001e0838723c */ /* 0x040fe60000001838 */
[----:B------:R-:W-:Y:S01]  /*3bf0*/  FMUL.FTZ R80, R80, UR10 ;  /* 0x0000000a50507c20 */ /* 0x000fe20008410000 */
[----:B------:R-:W-:Y:S01]  /*3c00*/  FMUL.FTZ R81, R81, UR10 ;  /* 0x0000000a51517c20 */ /* 0x000fe20008410000 */
[----:B------:R-:W-:Y:S01]  /*3c10*/  FMUL.FTZ R82, R82, UR10 ;  /* 0x0000000a52527c20 */ /* 0x000fe20008410000 */
[----:B------:R-:W-:Y:S01]  /*3c20*/  FMUL.FTZ R83, R83, UR10 ;  /* 0x0000000a53537c20 */ /* 0x000fe20008410000 */
[----:B------:R-:W1:Y:S01]  /*3c30*/  MUFU.TANH R86, R86 ;  /* 0x0000005600567308 */ /* 0x000e620000002400 */
[C---:B--2---:R-:W-:Y:S03]  /*3c40*/  HMMA.16816.F32 R52, R8.reuse, R24, R52 ;  /* 0x000000180834723c */ /* 0x044fe60000001834 */
[----:B------:R-:W-:Y:S01]  /*3c50*/  FMUL.FTZ R61, R61, UR10 ;  /* 0x0000000a3d3d7c20 */ /* 0x000fe20008410000 */
[----:B------:R-:W-:Y:S01]  /*3c60*/  FMUL.FTZ R63, R63, UR10 ;  /* 0x0000000a3f3f7c20 */ /* 0x000fe20008410000 */
[----:B------:R-:W-:Y:S01]  /*3c70*/  FMUL.FTZ R60, R60, UR10 ;  /* 0x0000000a3c3c7c20 */ /* 0x000fe20008410000 */
[----:B------:R-:W-:Y:S01]  /*3c80*/  FMUL.FTZ R62, R62, UR10 ;  /* 0x0000000a3e3e7c20 */ /* 0x000fe20008410000 */
[----:B------:R2:W1:Y:S01]  /*3c90*/  MUFU.TANH R147, R61 ;  /* 0x0000003d00937308 */ /* 0x0004620000002400 */
[C---:B------:R-:W-:Y:S03]  /*3ca0*/  HMMA.16816.F32 R48, R8.reuse, R26, R48 ;  /* 0x0000001a0830723c */ /* 0x040fe60000001830 */
[----:B------:R-:W-:Y:S01]  /*3cb0*/  FMUL.FTZ R59, R59, UR10 ;  /* 0x0000000a3b3b7c20 */ /* 0x000fe20008410000 */
[----:B------:R-:W-:Y:S01]  /*3cc0*/  FMUL.FTZ R56, R56, UR10 ;  /* 0x0000000a38387c20 */ /* 0x000fe20008410000 */
[----:B------:R-:W-:Y:S01]  /*3cd0*/  FMUL.FTZ R57, R57, UR10 ;  /* 0x0000000a39397c20 */ /* 0x000fe20008410000 */
[----:B------:R-:W-:Y:S01]  /*3ce0*/  FMUL.FTZ R58, R58, UR10 ;  /* 0x0000000a3a3a7c20 */ /* 0x000fe20008410000 */
[----:B------:R2:W1:Y:S01]  /*3cf0*/  MUFU.TANH R143, R63 ;  /* 0x0000003f008f7308 */ /* 0x0004620000002400 */
[C---:B---3--:R-:W-:Y:S03]  /*3d00*/  HMMA.16816.F32 R44, R8.reuse, R12, R44 ;  /* 0x0000000c082c723c */ /* 0x048fe6000000182c */
[----:B------:R-:W-:Y:S01]  /*3d10*/  FMUL.FTZ R4, R52, UR10 ;  /* 0x0000000a34047c20 */ /* 0x000fe20008410000 */
[----:B------:R-:W-:Y:S01]  /*3d20*/  FMUL.FTZ R5, R53, UR10 ;  /* 0x0000000a35057c20 */ /* 0x000fe20008410000 */
[----:B------:R-:W-:Y:S01]  /*3d30*/  FMUL.FTZ R54, R54, UR10 ;  /* 0x0000000a36367c20 */ /* 0x000fe20008410000 */
[----:B------:R-:W-:Y:S01]  /*3d40*/  FMUL.FTZ R55, R55, UR10 ;  /* 0x0000000a37377c20 */ /* 0x000fe20008410000 */
[----:B------:R2:W3:Y:S01]  /*3d50*/  MUFU.TANH R139, R59 ;  /* 0x0000003b008b7308 */ /* 0x0004e20000002400 */
[----:B------:R-:W-:Y:S03]  /*3d60*/  HMMA.16816.F32 R40, R8, R14, R40 ;  /* 0x0000000e0828723c */ /* 0x000fe60000001828 */
[----:B------:R-:W-:Y:S01]  /*3d70*/  FMUL.FTZ R12, R48, UR10 ;  /* 0x0000000a300c7c20 */ /* 0x000fe20008410000 */
[----:B------:R-:W-:Y:S01]  /*3d80*/  FMUL.FTZ R6, R49, UR10 ;  /* 0x0000000a31067c20 */ /* 0x000fe20008410000 */
[----:B------:R-:W-:Y:S01]  /*3d90*/  FMUL.FTZ R50, R50, UR10 ;  /* 0x0000000a32327c20 */ /* 0x000fe20008410000 */
[----:B------:R-:W-:Y:S01]  /*3da0*/  FMUL.FTZ R51, R51, UR10 ;  /* 0x0000000a33337c20 */ /* 0x000fe20008410000 */
[----:B------:R-:W1:Y:S04]  /*3db0*/  MUFU.TANH R87, R87 ;  /* 0x0000005700577308 */ /* 0x000e680000002400 */
        /* <DEDUP_REMOVED lines=9> */
[----:B------:R-:W1:Y:S08]  /*3e50*/  MUFU.TANH R80, R80 ;  /* 0x0000005000507308 */ /* 0x000e700000002400 */
[----:B------:R-:W1:Y:S08]  /*3e60*/  MUFU.TANH R81, R81 ;  /* 0x0000005100517308 */ /* 0x000e700000002400 */
[----:B------:R-:W1:Y:S08]  /*3e70*/  MUFU.TANH R82, R82 ;  /* 0x0000005200527308 */ /* 0x000e700000002400 */
[----:B------:R-:W1:Y:S08]  /*3e80*/  MUFU.TANH R83, R83 ;  /* 0x0000005300537308 */ /* 0x000e700000002400 */
[----:B------:R2:W1:Y:S08]  /*3e90*/  MUFU.TANH R159, R64 ;  /* 0x00000040009f7308 */ /* 0x0004700000002400 */
[----:B------:R2:W1:Y:S08]  /*3ea0*/  MUFU.TANH R163, R66 ;  /* 0x0000004200a37308 */ /* 0x0004700000002400 */
[----:B------:R2:W1:Y:S08]  /*3eb0*/  MUFU.TANH R149, R60 ;  /* 0x0000003c00957308 */ /* 0x0004700000002400 */
[----:B------:R2:W1:Y:S08]  /*3ec0*/  MUFU.TANH R145, R62 ;  /* 0x0000003e00917308 */ /* 0x0004700000002400 */
[----:B------:R2:W1:Y:S08]  /*3ed0*/  MUFU.TANH R131, R56 ;  /* 0x0000003800837308 */ /* 0x0004700000002400 */
[----:B------:R2:W1:Y:S08]  /*3ee0*/  MUFU.TANH R129, R57 ;  /* 0x0000003900817308 */ /* 0x0004700000002400 */
[----:B------:R2:W1:Y:S08]  /*3ef0*/  MUFU.TANH R141, R58 ;  /* 0x0000003a008d7308 */ /* 0x0004700000002400 */
[----:B------:R-:W1:Y:S08]  /*3f00*/  MUFU.TANH R4, R4 ;  /* 0x0000000400047308 */ /* 0x000e700000002400 */
[----:B------:R-:W1:Y:S08]  /*3f10*/  MUFU.TANH R5, R5 ;  /* 0x0000000500057308 */ /* 0x000e700000002400 */
        /* <DEDUP_REMOVED lines=13> */
[----:B------:R-:W1:Y:S01]  /*3ff0*/  MUFU.TANH R23, R23 ;  /* 0x0000001700177308 */ /* 0x000e620000002400 */
[----:B------:R-:W-:Y:S06]  /*4000*/  BAR.SYNC.DEFER_BLOCKING 0x0 ;  /* 0x0000000000007b1d */ /* 0x000fec0000010000 */
[----:B---34-:R-:W-:Y:S05]  /*4010*/  @!P4 BRA `(.L_x_535) ;  /* 0x000000080054c947 */ /* 0x018fea0003800000 */
        /* <DEDUP_REMOVED lines=11> */
.L_x_536:
[----:B------:R-:W3:Y:S01]  /*40d0*/  LDC R7, c[0x0][0x4f0] ;  /* 0x00013c00ff077b82 */ /* 0x000ee20000000800 */
[----:B------:R-:W-:Y:S01]  /*40e0*/  IADD3 R16, PT, PT, R123, -0x100, RZ ;  /* 0xffffff007b107810 */ /* 0x000fe20007ffe0ff */
[----:B------:R-:W4:Y:S01]  /*40f0*/  LDCU.64 UR6, c[0x0][0x3a0] ;  /* 0x00007400ff0677ac */ /* 0x000f220008000a00 */
[----:B------:R-:W-:Y:S02]  /*4100*/  IABS R14, R122 ;  /* 0x0000007a000e7213 */ /* 0x000fe40000000000 */
[----:B------:R-:W-:Y:S02]  /*4110*/  IABS R10, R16 ;  /* 0x00000010000a7213 */ /* 0x000fe40000000000 */
[-C--:B---3--:R-:W-:Y:S02]  /*4120*/  IABS R0, R7.reuse ;  /* 0x0000000700007213 */ /* 0x088fe40000000000 */
[----:B------:R-:W-:Y:S02]  /*4130*/  LOP3.LUT R16, R16, R7, RZ, 0x3c, !PT ;  /* 0x0000000710107212 */ /* 0x000fe400078e3cff */
[----:B------:R-:W3:Y:S02]  /*4140*/  I2F.RP R9, R0 ;  /* 0x0000000000097306 */ /* 0x000ee40000209400 */
[----:B------:R-:W-:-:S06]  /*4150*/  ISETP.GE.AND P1, PT, R16, RZ, PT ;  /* 0x000000ff1000720c */ /* 0x000fcc0003f26270 */
[----:B---3--:R-:W3:Y:S02]  /*4160*/  MUFU.RCP R18, R9 ;  /* 0x0000000900127308 */ /* 0x008ee40000001000 */
[----:B---3--:R-:W-:-:S06]  /*4170*/  VIADD R18, R18, 0xffffffe ;  /* 0x0ffffffe12127836 */ /* 0x008fcc0000000000 */
[----:B------:R-:W3:Y:S02]  /*4180*/  F2I.FTZ.U32.TRUNC.NTZ R19, R18 ;  /* 0x0000001200137305 */ /* 0x000ee4000021f000 */
[----:B---3--:R-:W-:Y:S02]  /*4190*/  IMAD.MOV R17, RZ, RZ, -R19 ;  /* 0x000000ffff117224 */ /* 0x008fe400078e0a13 */
        /* <DEDUP_REMOVED lines=11> */
[----:B------:R-:W-:Y:S01]  /*4250*/  @!P2 IMAD.IADD R9, R9, 0x1, -R0 ;  /* 0x000000010909a824 */ /* 0x000fe200078e0a00 */
[----:B------:R-:W-:Y:S01]  /*4260*/  @!P2 IADD3 R15, PT, PT, R15, 0x1, RZ ;  /* 0x000000010f0fa810 */ /* 0x000fe20007ffe0ff */
[----:B------:R-:W-:Y:S01]  /*4270*/  @!P3 VIADD R17, R17, 0x1 ;  /* 0x000000011111b836 */ /* 0x000fe20000000000 */
[-C--:B------:R-:W-:Y:S02]  /*4280*/  @!P3 IADD3 R11, PT, PT, R11, -R0.reuse, RZ ;  /* 0x800000000b0bb210 */ /* 0x080fe40007ffe0ff */
[-C--:B------:R-:W-:Y:S02]  /*4290*/  ISETP.GE.U32.AND P5, PT, R9, R0.reuse, PT ;  /* 0x000000000900720c */ /* 0x080fe40003fa6070 */
[----:B------:R-:W-:Y:S02]  /*42a0*/  ISETP.GE.U32.AND P6, PT, R11, R0, PT ;  /* 0x000000000b00720c */ /* 0x000fe40003fc6070 */
[----:B------:R-:W-:Y:S02]  /*42b0*/  LOP3.LUT R0, R122, R7, RZ, 0x3c, !PT ;  /* 0x000000077a007212 */ /* 0x000fe400078e3cff */
[----:B------:R-:W-:-:S02]  /*42c0*/  ISETP.NE.AND P2, PT, R7, RZ, PT ;  /* 0x000000ff0700720c */ /* 0x000fc40003f45270 */
        /* <DEDUP_REMOVED lines=13> */
[----:B------:R-:W-:-:S04]  /*43a0*/  IMAD R7, R10, R7, -0x80 ;  /* 0xffffff800a077424 */ /* 0x000fc800078e0207 */
[----:B------:R-:W-:Y:S01]  /*43b0*/  IMAD.WIDE.U32 R14, R7, R136, RZ ;  /* 0x00000088070e7225 */ /* 0x000fe200078e00ff */
[----:B------:R-:W-:-:S05]  /*43c0*/  SHF.R.S32.HI R9, RZ, 0x1f, R7 ;  /* 0x0000001fff097819 */ /* 0x000fca0000011407 */
[----:B------:R-:W-:-:S04]  /*43d0*/  IMAD R10, R9, R136, RZ ;  /* 0x00000088090a7224 */ /* 0x000fc800078e02ff */
[----:B------:R-:W-:-:S04]  /*43e0*/  IMAD R10, R7, R137, R10 ;  /* 0x00000089070a7224 */ /* 0x000fc800078e020a */
[----:B------:R-:W-:Y:S01]  /*43f0*/  IMAD.IADD R15, R15, 0x1, R10 ;  /* 0x000000010f0f7824 */ /* 0x000fe200078e020a */
[----:B---3--:R-:W-:-:S04]  /*4400*/  IADD3 R0, PT, PT, R11, -R0, RZ ;  /* 0x800000000b007210 */ /* 0x008fc80007ffe0ff */
[----:B------:R-:W-:Y:S01]  /*4410*/  SHF.R.S32.HI R7, RZ, 0x1f, R0 ;  /* 0x0000001fff077819 */ /* 0x000fe20000011400 */
[----:B----4-:R-:W-:-:S04]  /*4420*/  IMAD.WIDE.U32 R10, R0, UR6, R14 ;  /* 0x00000006000a7c25 */ /* 0x010fc8000f8e000e */
[----:B------:R-:W-:Y:S01]  /*4430*/  IMAD R7, R7, UR6, RZ ;  /* 0x0000000607077c24 */ /* 0x000fe2000f8e02ff */
[----:B------:R-:W-:-:S03]  /*4440*/  LEA R170, P1, R10, R170, 0x1 ;  /* 0x000000aa0aaa7211 */ /* 0x000fc600078208ff */
[----:B------:R-:W-:-:S05]  /*4450*/  IMAD R7, R0, UR7, R7 ;  /* 0x0000000700077c24 */ /* 0x000fca000f8e0207 */
[----:B------:R-:W-:-:S04]  /*4460*/  IADD3 R7, PT, PT, R11, R7, RZ ;  /* 0x000000070b077210 */ /* 0x000fc80007ffe0ff */
[----:B------:R-:W-:-:S07]  /*4470*/  LEA.HI.X R171, R10, R171, R7, 0x1, P1 ;  /* 0x000000ab0aab7211 */ /* 0x000fce00008f0c07 */
.L_x_537:
[----:B------:R-:W3:Y:S01]  /*4480*/  LDCU UR5, c[0x0][0x440] ;  /* 0x00008800ff0577ac */ /* 0x000ee20008000800 */
        /* <DEDUP_REMOVED lines=8> */
[----:B---3--:R-:W-:-:S03]  /*4510*/  ISETP.GE.AND P2, PT, R169, UR5, PT ;  /* 0x00000005a9007c0c */ /* 0x008fc6000bf46270 */
        /* <DEDUP_REMOVED lines=66> */
.L_x_539:
[----:B------:R4:W-:Y:S02]  /*4940*/  STS.128 [R179+0x8800], RZ ;  /* 0x008800ffb3007388 */ /* 0x0009e40000000c00 */
.L_x_540:
[----:B------:R-:W-:Y:S05]  /*4950*/  BSYNC.RECONVERGENT B0 ;  /* 0x0000000000007941 */ /* 0x000fea0003800200 */
.L_x_538:
[----:B------:R-:W0:Y:S02]  /*4960*/  LDGDEPBAR ;  /* 0x00000000000079af */ /* 0x000e240000000000 */
.L_x_535:
[C---:B------:R-:W-:Y:S01]  /*4970*/  VIADD R0, R111.reuse, 0x1 ;  /* 0x000000016f007836 */ /* 0x040fe20000000000 */
[----:B------:R-:W5:Y:S01]  /*4980*/  LDCU UR6, c[0x0][0x45c] ;  /* 0x00008b80ff0677ac */ /* 0x000f620008000800 */
[C---:B------:R-:W-:Y:S02]  /*4990*/  VIADD R7, R111.reuse, 0x8 ;  /* 0x000000086f077836 */ /* 0x040fe40000000000 */
[----:B---3--:R-:W-:Y:S01]  /*49a0*/  VIADD R10, R111, 0x28 ;  /* 0x000000286f0a7836 */ /* 0x008fe20000000000 */
[CC--:B------:R-:W-:Y:S01]  /*49b0*/  ISETP.GE.AND P5, PT, R0.reuse, R138.reuse, PT ;  /* 0x0000008a0000720c */ /* 0x0c0fe20003fa6270 */
[----:B------:R-:W-:Y:S01]  /*49c0*/  IMAD.IADD R118, R109, 0x1, R2 ;  /* 0x000000016d767824 */ /* 0x000fe200078e0202 */
[-C--:B------:R-:W-:Y:S01]  /*49d0*/  ISETP.GE.AND P1, PT, R0, R119.reuse, PT ;  /* 0x000000770000720c */ /* 0x080fe20003f26270 */
[----:B------:R-:W-:Y:S01]  /*49e0*/  VIADD R0, R111, 0x9 ;  /* 0x000000096f007836 */ /* 0x000fe20000000000 */
[C---:B------:R-:W-:Y:S01]  /*49f0*/  ISETP.GE.AND P2, PT, R7.reuse, R138, PT ;  /* 0x0000008a0700720c */ /* 0x040fe20003f46270 */
[----:B------:R-:W-:Y:S01]  /*4a00*/  IMAD.MOV.U32 R186, RZ, RZ, -0x1 ;  /* 0xffffffffffba7424 */ /* 0x000fe200078e00ff */
[----:B------:R-:W-:Y:S01]  /*4a10*/  ISETP.GE.AND P3, PT, R7, R119, PT ;  /* 0x000000770700720c */ /* 0x000fe20003f66270 */
[----:B------:R-:W-:Y:S01]  /*4a20*/  VIADD R7, R111, 0x10 ;  /* 0x000000106f077836 */ /* 0x000fe20000000000 */
[----:B------:R-:W-:-:S02]  /*4a30*/  FSEL R15, R94, -INF , !P5 ;  /* 0xff8000005e0f7808 */ /* 0x000fc40006800000 */
[CC--:B------:R-:W-:Y:S02]  /*4a40*/  ISETP.GE.AND P6, PT, R0.reuse, R138.reuse, PT ;  /* 0x0000008a0000720c */ /* 0x0c0fe40003fc6270 */
        /* <DEDUP_REMOVED lines=8> */
[----:B----4-:R-:W-:Y:S02]  /*4ad0*/  FSEL R19, R112, -INF , !P6 ;  /* 0xff80000070137808 */ /* 0x010fe40007000000 */
        /* <DEDUP_REMOVED lines=16> */
[----:B------:R-:W-:Y:S02]  /*4be0*/  ISETP.GE.AND P5, PT, R7, R119, PT ;  /* 0x000000770700720c */ /* 0x000fe40003fa6270 */
[----:B-1----:R-:W-:Y:S02]  /*4bf0*/  FSEL R85, R85, -INF , !P1 ;  /* 0xff80000055557808 */ /* 0x002fe40004800000 */
[----:B------:R-:W-:Y:S02]  /*4c00*/  FSEL R7, R84, -INF , !P2 ;  /* 0xff80000054077808 */ /* 0x000fe40005000000 */
[----:B------:R-:W-:-:S02]  /*4c10*/  ISETP.GE.AND P1, PT, R0, R138, PT ;  /* 0x0000008a0000720c */ /* 0x000fc40003f26270 */
[----:B------:R-:W-:Y:S01]  /*4c20*/  ISETP.GE.AND P2, PT, R0, R119, PT ;  /* 0x000000770000720c */ /* 0x000fe20003f46270 */
[----:B------:R-:W-:Y:S01]  /*4c30*/  VIADD R0, R111, 0x29 ;  /* 0x000000296f007836 */ /* 0x000fe20000000000 */
[----:B------:R-:W-:Y:S02]  /*4c40*/  FSEL R29, R87, -INF , !P5 ;  /* 0xff800000571d7808 */ /* 0x000fe40006800000 */
[----:B------:R-:W-:Y:S02]  /*4c50*/  FSEL R199, R86, -INF , !P1 ;  /* 0xff80000056c77808 */ /* 0x000fe40004800000 */
[----:B------:R-:W-:Y:S02]  /*4c60*/  FSEL R89, R89, -INF , !P3 ;  /* 0xff80000059597808 */ /* 0x000fe40005800000 */
[----:B------:R-:W-:Y:S02]  /*4c70*/  FSEL R205, R90, -INF , !P6 ;  /* 0xff8000005acd7808 */ /* 0x000fe40007000000 */
[----:B------:R-:W-:-:S02]  /*4c80*/  ISETP.GE.AND P5, PT, R0, R138, PT ;  /* 0x0000008a0000720c */ /* 0x000fc40003fa6270 */
[-C--:B------:R-:W-:Y:S01]  /*4c90*/  ISETP.GE.AND P1, PT, R0, R119.reuse, PT ;  /* 0x000000770000720c */ /* 0x080fe20003f26270 */
[C---:B------:R-:W-:Y:S01]  /*4ca0*/  VIADD R0, R111.reuse, 0x31 ;  /* 0x000000316f007836 */ /* 0x040fe20000000000 */
[C---:B------:R-:W-:Y:S02]  /*4cb0*/  ISETP.GE.AND P3, PT, R10.reuse, R138, PT ;  /* 0x0000008a0a00720c */ /* 0x040fe40003f66270 */
[----:B------:R-:W-:Y:S01]  /*4cc0*/  ISETP.GE.AND P6, PT, R10, R119, PT ;  /* 0x000000770a00720c */ /* 0x000fe20003fc6270 */
[----:B------:R-:W-:Y:S01]  /*4cd0*/  VIADD R10, R111, 0x30 ;  /* 0x000000306f0a7836 */ /* 0x000fe20000000000 */
[----:B------:R-:W-:Y:S02]  /*4ce0*/  FSEL R203, R81, -INF , !P5 ;  /* 0xff80000051cb7808 */ /* 0x000fe40006800000 */
[----:B------:R-:W-:Y:S02]  /*4cf0*/  FSEL R209, R82, -INF , !P6 ;  /* 0xff80000052d17808 */ /* 0x000fe40007000000 */
[----:B------:R-:W-:-:S02]  /*4d00*/  FSEL R207, R91, -INF , !P2 ;  /* 0xff8000005bcf7808 */ /* 0x000fc40005000000 */
[----:B------:R-:W-:Y:S02]  /*4d10*/  FSEL R201, R80, -INF , !P3 ;  /* 0xff80000050c97808 */ /* 0x000fe40005800000 */
[CC--:B------:R-:W-:Y:S02]  /*4d20*/  ISETP.GE.AND P6, PT, R0.reuse, R138.reuse, PT ;  /* 0x0000008a0000720c */ /* 0x0c0fe40003fc6270 */
[-C--:B------:R-:W-:Y:S01]  /*4d30*/  ISETP.GE.AND P5, PT, R0, R119.reuse, PT ;  /* 0x000000770000720c */ /* 0x080fe20003fa6270 */
[C---:B------:R-:W-:Y:S01]  /*4d40*/  VIADD R0, R111.reuse, 0x39 ;  /* 0x000000396f007836 */ /* 0x040fe20000000000 */
[C---:B------:R-:W-:Y:S02]  /*4d50*/  ISETP.GE.AND P2, PT, R10.reuse, R138, PT ;  /* 0x0000008a0a00720c */ /* 0x040fe40003f46270 */
[----:B------:R-:W-:Y:S01]  /*4d60*/  ISETP.GE.AND P3, PT, R10, R119, PT ;  /* 0x000000770a00720c */ /* 0x000fe20003f66270 */
[----:B------:R-:W-:Y:S01]  /*4d70*/  VIADD R10, R111, 0x38 ;  /* 0x000000386f0a7836 */ /* 0x000fe20000000000 */
[----:B--2---:R-:W-:-:S02]  /*4d80*/  FSEL R57, R77, -INF , !P6 ;  /* 0xff8000004d397808 */ /* 0x004fc40007000000 */
[----:B------:R-:W-:Y:S02]  /*4d90*/  FSEL R197, R78, -INF , !P3 ;  /* 0xff8000004ec57808 */ /* 0x000fe40005800000 */
[----:B------:R-:W-:Y:S02]  /*4da0*/  FSEL R211, R83, -INF , !P1 ;  /* 0xff80000053d37808 */ /* 0x000fe40004800000 */
[----:B------:R-:W-:Y:S02]  /*4db0*/  FSEL R191, R76, -INF , !P2 ;  /* 0xff8000004cbf7808 */ /* 0x000fe40005000000 */
[CC--:B------:R-:W-:Y:S02]  /*4dc0*/  ISETP.GE.AND P3, PT, R0.reuse, R138.reuse, PT ;  /* 0x0000008a0000720c */ /* 0x0c0fe40003f66270 */
[----:B------:R-:W-:Y:S01]  /*4dd0*/  ISETP.GE.AND P6, PT, R0, R119, PT ;  /* 0x000000770000720c */ /* 0x000fe20003fc6270 */
[----:B------:R-:W-:Y:S01]  /*4de0*/  VIADD R0, R111, 0x41 ;  /* 0x000000416f007836 */ /* 0x000fe20000000000 */
[----:B------:R-:W-:-:S02]  /*4df0*/  ISETP.GE.AND P1, PT, R10, R138, PT ;  /* 0x0000008a0a00720c */ /* 0x000fc40003f26270 */
[-C--:B------:R-:W-:Y:S01]  /*4e00*/  ISETP.GE.AND P2, PT, R10, R119.reuse, PT ;  /* 0x000000770a00720c */ /* 0x080fe20003f46270 */
[----:B------:R-:W-:Y:S01]  /*4e10*/  VIADD R10, R111, 0x40 ;  /* 0x000000406f0a7836 */ /* 0x000fe20000000000 */
[----:B------:R-:W-:Y:S02]  /*4e20*/  FSEL R187, R187, -INF , !P3 ;  /* 0xff800000bbbb7808 */ /* 0x000fe40005800000 */
[----:B------:R-:W-:Y:S02]  /*4e30*/  FSEL R193, R193, -INF , !P2 ;  /* 0xff800000c1c17808 */ /* 0x000fe40005000000 */
[----:B------:R-:W-:Y:S02]  /*4e40*/  FSEL R189, R189, -INF , !P1 ;  /* 0xff800000bdbd7808 */ /* 0x000fe40004800000 */
[C---:B------:R-:W-:Y:S02]  /*4e50*/  ISETP.GE.AND P2, PT, R0.reuse, R138, PT ;  /* 0x0000008a0000720c */ /* 0x040fe40003f46270 */
[-C--:B------:R-:W-:Y:S01]  /*4e60*/  ISETP.GE.AND P3, PT, R0, R119.reuse, PT ;  /* 0x000000770000720c */ /* 0x080fe20003f66270 */
[----:B------:R-:W-:Y:S01]  /*4e70*/  VIADD R0, R111, 0x49 ;  /* 0x000000496f007836 */ /* 0x000fe20000000000 */
[----:B------:R-:W-:-:S02]  /*4e80*/  ISETP.GE.AND P1, PT, R10, R119, PT ;  /* 0x000000770a00720c */ /* 0x000fc40003f26270 */
[----:B------:R-:W-:Y:S02]  /*4e90*/  FSEL R195, R79, -INF , !P5 ;  /* 0xff8000004fc37808 */ /* 0x000fe40006800000 */
        /* <DEDUP_REMOVED lines=9> */
[C---:B------:R-:W-:Y:S02]  /*4f30*/  ISETP.GE.AND P6, PT, R10.reuse, R138, PT ;  /* 0x0000008a0a00720c */ /* 0x040fe40003fc6270 */
[-C--:B------:R-:W-:Y:S01]  /*4f40*/  ISETP.GE.AND P5, PT, R10, R119.reuse, PT ;  /* 0x000000770a00720c */ /* 0x080fe20003fa6270 */
[----:B------:R-:W-:Y:S01]  /*4f50*/  VIADD R10, R111, 0x50 ;  /* 0x000000506f0a7836 */ /* 0x000fe20000000000 */
[----:B------:R-:W-:Y:S02]  /*4f60*/  FSEL R153, R153, -INF , !P1 ;  /* 0xff80000099997808 */ /* 0x000fe40004800000 */
[----:B------:R-:W-:Y:S02]  /*4f70*/  ISETP.GE.AND P1, PT, R0, R119, PT ;  /* 0x000000770000720c */ /* 0x000fe40003f26270 */
        /* <DEDUP_REMOVED lines=8> */
[-C--:B------:R-:W-:Y:S01]  /*5000*/  ISETP.GE.AND P5, PT, R0, R138.reuse, PT ;  /* 0x0000008a0000720c */ /* 0x080fe20003fa6270 */
[----:B------:R-:W-:Y:S01]  /*5010*/  VIADD R0, R111, 0x59 ;  /* 0x000000596f007836 */ /* 0x000fe20000000000 */
[----:B------:R-:W-:Y:S02]  /*5020*/  FSEL R151, R151, -INF , !P2 ;  /* 0xff80000097977808 */ /* 0x000fe40005000000 */
[----:B------:R-:W-:Y:S02]  /*5030*/  FSEL R149, R149, -INF , !P3 ;  /* 0xff80000095957808 */ /* 0x000fe40005800000 */
[----:B------:R-:W-:Y:S02]  /*5040*/  FSEL R93, R93, -INF , !P1 ;  /* 0xff8000005d5d7808 */ /* 0x000fe40004800000 */
[C---:B------:R-:W-:Y:S02]  /*5050*/  ISETP.GE.AND P2, PT, R10.reuse, R138, PT ;  /* 0x0000008a0a00720c */ /* 0x040fe40003f46270 */
[----:B------:R-:W-:Y:S01]  /*5060*/  ISETP.GE.AND P3, PT, R10, R119, PT ;  /* 0x000000770a00720c */ /* 0x000fe20003f66270 */
[----:B------:R-:W-:Y:S01]  /*5070*/  VIADD R10, R111, 0x60 ;  /* 0x000000606f0a7836 */ /* 0x000fe20000000000 */
[----:B------:R-:W-:-:S02]  /*5080*/  FSEL R145, R145, -INF , !P6 ;  /* 0xff80000091917808 */ /* 0x000fc40007000000 */
[----:B------:R-:W-:Y:S02]  /*5090*/  FMNMX3.FTZ R14, R93, R95, R21, !PT ;  /* 0x0000005f5d0e7276 */ /* 0x000fe40007810015 */
[-C--:B------:R-:W-:Y:S02]  /*50a0*/  ISETP.GE.AND P6, PT, R0, R138.reuse, PT ;  /* 0x0000008a0000720c */ /* 0x080fe40003fc6270 */
[----:B------:R-:W-:Y:S02]  /*50b0*/  FSEL R131, R131, -INF , !P2 ;  /* 0xff80000083837808 */ /* 0x000fe40005000000 */
[----:B------:R-:W-:Y:S02]  /*50c0*/  ISETP.GE.AND P2, PT, R10, R138, PT ;  /* 0x0000008a0a00720c */ /* 0x000fe40003f46270 */
[----:B------:R-:W-:Y:S02]  /*50d0*/  FMNMX3.FTZ R14, R14, R115, R25, !PT ;  /* 0x000000730e0e7276 */ /* 0x000fe40007810019 */
[----:B------:R-:W-:-:S02]  /*50e0*/  FSEL R129, R129, -INF , !P6 ;  /* 0xff80000081817808 */ /* 0x000fc40007000000 */
[----:B------:R-:W-:Y:S02]  /*50f0*/  FSEL R141, R141, -INF , !P3 ;  /* 0xff8000008d8d7808 */ /* 0x000fe40005800000 */
[C---:B------:R-:W-:Y:S02]  /*5100*/  ISETP.GE.AND P6, PT, R111.reuse, R138, PT ;  /* 0x0000008a6f00720c */ /* 0x040fe40003fc6270 */
[----:B------:R-:W-:Y:S01]  /*5110*/  ISETP.GE.AND P3, PT, R10, R119, PT ;  /* 0x000000770a00720c */ /* 0x000fe20003f66270 */
[----:B------:R-:W-:Y:S01]  /*5120*/  VIADD R10, R111, 0x68 ;  /* 0x000000686f0a7836 */ /* 0x000fe20000000000 */
[----:B------:R-:W-:Y:S02]  /*5130*/  FSEL R45, R4, -INF , !P2 ;  /* 0xff800000042d7808 */ /* 0x000fe40005000000 */
[----:B------:R-:W-:Y:S02]  /*5140*/  FMNMX3.FTZ R4, R14, R107, R85, !PT ;  /* 0x0000006b0e047276 */ /* 0x000fe40007810055 */
[----:B------:R-:W-:-:S02]  /*5150*/  FSEL R27, R92, -INF , !P6 ;  /* 0xff8000005c1b7808 */ /* 0x000fc40007000000 */
[----:B------:R-:W-:Y:S02]  /*5160*/  FSEL R127, R127, -INF , !P3 ;  /* 0xff8000007f7f7808 */ /* 0x000fe40005800000 */
[----:B------:R-:W-:Y:S02]  /*5170*/  FMNMX3.FTZ R4, R4, R89, R29, !PT ;  /* 0x0000005904047276 */ /* 0x000fe4000781001d */
[C---:B------:R-:W-:Y:S02]  /*5180*/  ISETP.GE.AND P2, PT, R10.reuse, R138, PT ;  /* 0x0000008a0a00720c */ /* 0x040fe40003f46270 */
[----:B------:R-:W-:Y:S02]  /*5190*/  ISETP.GE.AND P3, PT, R10, R119, PT ;  /* 0x000000770a00720c */ /* 0x000fe40003f66270 */
[----:B------:R-:W-:Y:S02]  /*51a0*/  FMNMX3.FTZ R10, R27, R15, R17, !PT ;  /* 0x0000000f1b0a7276 */ /* 0x000fe40007810011 */
[----:B------:R-:W-:-:S02]  /*51b0*/  FMNMX3.FTZ R4, R4, R207, R209, !PT ;  /* 0x000000cf04047276 */ /* 0x000fc400078100d1 */
[----:B------:R-:W-:Y:S02]  /*51c0*/  FSEL R147, R147, -INF , !P5 ;  /* 0xff80000093937808 */ /* 0x000fe40006800000 */
[----:B------:R-:W-:Y:S01]  /*51d0*/  ISETP.GE.AND P5, PT, R0, R119, PT ;  /* 0x000000770000720c */ /* 0x000fe20003fa6270 */
[----:B------:R-:W-:Y:S01]  /*51e0*/  VIADD R0, R111, 0x61 ;  /* 0x000000616f007836 */ /* 0x000fe20000000000 */
[----:B------:R-:W-:Y:S02]  /*51f0*/  FMNMX3.FTZ R10, R10, R19, R9, !PT ;  /* 0x000000130a0a7276 */ /* 0x000fe40007810009 */
[----:B------:R-:W-:Y:S02]  /*5200*/  FMNMX3.FTZ R4, R4, R211, R197, !PT ;  /* 0x000000d304047276 */ /* 0x000fe400078100c5 */
[----:B------:R-:W-:Y:S02]  /*5210*/  FMNMX3.FTZ R10, R10, R105, R11, !PT ;  /* 0x000000690a0a7276 */ /* 0x000fe4000781000b */
[----:B------:R-:W-:-:S02]  /*5220*/  FSEL R139, R139, -INF , !P5 ;  /* 0xff8000008b8b7808 */ /* 0x000fc40006800000 */
[C---:B------:R-:W-:Y:S02]  /*5230*/  ISETP.GE.AND P1, PT, R0.reuse, R138, PT ;  /* 0x0000008a0000720c */ /* 0x040fe40003f26270 */
        /* <DEDUP_REMOVED lines=13> */
[----:B------:R-:W-:Y:S02]  /*5310*/  FSEL R43, R12, -INF , !P2 ;  /* 0xff8000000c2b7808 */ /* 0x000fe40005000000 */
[C---:B------:R-:W-:Y:S02]  /*5320*/  ISETP.GE.AND P5, PT, R0.reuse, R138, PT ;  /* 0x0000008a0000720c */ /* 0x040fe40003fa6270 */
[----:B------:R-:W-:Y:S01]  /*5330*/  ISETP.GE.AND P2, PT, R0, R119, PT ;  /* 0x000000770000720c */ /* 0x000fe20003f46270 */
[----:B------:R-:W-:Y:S01]  /*5340*/  VIADD R0, R111, 0x71 ;  /* 0x000000716f007836 */ /* 0x000fe20000000000 */
[----:B------:R-:W-:Y:S02]  /*5350*/  FMNMX3.FTZ R4, R4, R151, R145, !PT ;  /* 0x0000009704047276 */ /* 0x000fe40007810091 */
[----:B------:R-:W-:Y:S02]  /*5360*/  FMNMX3.FTZ R10, R10, R57, R189, !PT ;  /* 0x000000390a0a7276 */ /* 0x000fe400078100bd */
[----:B------:R-:W-:-:S02]  /*5370*/  FMNMX3.FTZ R4, R4, R143, R141, !PT ;  /* 0x0000008f04047276 */ /* 0x000fc4000781008d */
[----:B------:R-:W-:Y:S02]  /*5380*/  FSEL R67, R67, -INF , !P3 ;  /* 0xff80000043437808 */ /* 0x000fe40005800000 */
[----:B------:R-:W-:Y:S02]  /*5390*/  FSEL R65, R65, -INF , !P1 ;  /* 0xff80000041417808 */ /* 0x000fe40004800000 */
[C---:B------:R-:W-:Y:S02]  /*53a0*/  ISETP.GE.AND P3, PT, R0.reuse, R138, PT ;  /* 0x0000008a0000720c */ /* 0x040fe40003f66270 */
[----:B------:R-:W-:Y:S01]  /*53b0*/  ISETP.GE.AND P1, PT, R0, R119, PT ;  /* 0x000000770000720c */ /* 0x000fe20003f26270 */
[C---:B------:R-:W-:Y:S01]  /*53c0*/  VIADD R0, R111.reuse, 0x78 ;  /* 0x000000786f007836 */ /* 0x040fe20000000000 */
[----:B------:R-:W-:Y:S01]  /*53d0*/  FMNMX3.FTZ R10, R10, R187, R161, !PT ;  /* 0x000000bb0a0a7276 */ /* 0x000fe200078100a1 */
[----:B------:R-:W-:Y:S01]  /*53e0*/  VIADD R111, R111, 0x79 ;  /* 0x000000796f6f7836 */ /* 0x000fe20000000000 */
[----:B------:R-:W-:-:S02]  /*53f0*/  FMNMX3.FTZ R4, R4, R139, R127, !PT ;  /* 0x0000008b04047276 */ /* 0x000fc4000781007f */
[----:B------:R-:W-:Y:S02]  /*5400*/  FMNMX3.FTZ R10, R10, R157, R159, !PT ;  /* 0x0000009d0a0a7276 */ /* 0x000fe4000781009f */
[----:B------:R-:W-:Y:S02]  /*5410*/  FSEL R63, R63, -INF , !P2 ;  /* 0xff8000003f3f7808 */ /* 0x000fe40005000000 */
[----:B------:R-:W-:Y:S02]  /*5420*/  ISETP.GE.AND P2, PT, R0, R119, PT ;  /* 0x000000770000720c */ /* 0x000fe40003f46270 */
[----:B------:R-:W-:Y:S02]  /*5430*/  FMNMX3.FTZ R4, R4, R125, R67, !PT ;  /* 0x0000007d04047276 */ /* 0x000fe40007810043 */
[----:B------:R-:W-:Y:S02]  /*5440*/  FMNMX3.FTZ R10, R10, R153, R149, !PT ;  /* 0x000000990a0a7276 */ /* 0x000fe40007810095 */
[----:B------:R-:W-:-:S02]  /*5450*/  FSEL R61, R61, -INF , !P1 ;  /* 0xff8000003d3d7808 */ /* 0x000fc40004800000 */
[----:B------:R-:W-:Y:S02]  /*5460*/  ISETP.GE.AND P1, PT, R111, R119, PT ;  /* 0x000000776f00720c */ /* 0x000fe40003f26270 */
[----:B------:R-:W-:Y:S02]  /*5470*/  FSEL R59, R59, -INF , !P2 ;  /* 0xff8000003b3b7808 */ /* 0x000fe40005000000 */
[----:B------:R-:W-:Y:S02]  /*5480*/  FMNMX3.FTZ R4, R4, R65, R63, !PT ;  /* 0x0000004104047276 */ /* 0x000fe4000781003f */
[----:B------:R-:W-:Y:S02]  /*5490*/  FMNMX3.FTZ R10, R10, R147, R131, !PT ;  /* 0x000000930a0a7276 */ /* 0x000fe40007810083 */
[----:B------:R-:W-:Y:S02]  /*54a0*/  FSEL R23, R23, -INF , !P1 ;  /* 0xff80000017177808 */ /* 0x000fe40004800000 */
[----:B------:R-:W-:-:S02]  /*54b0*/  FMNMX3.FTZ R4, R4, R61, R59, !PT ;  /* 0x0000003d04047276 */ /* 0x000fc4000781003b */
[----:B------:R-:W-:Y:S02]  /*54c0*/  ISETP.GE.AND P2, PT, R0, R138, PT ;  /* 0x0000008a0000720c */ /* 0x000fe40003f46270 */
[----:B------:R-:W-:Y:S02]  /*54d0*/  FMNMX3.FTZ R0, R10, R129, R45, !PT ;  /* 0x000000810a007276 */ /* 0x000fe4000781002d */
[----:B------:R-:W-:Y:S02]  /*54e0*/  FMNMX.FTZ R4, R23, R4, !PT ;  /* 0x0000000417047209 */ /* 0x000fe40007810000 */
[----:B------:R-:W-:Y:S02]  /*54f0*/  FSEL R42, R6, -INF , !P6 ;  /* 0xff800000062a7808 */ /* 0x000fe40007000000 */
[----:B------:R-:W-:Y:S02]  /*5500*/  FSEL R41, R13, -INF , !P5 ;  /* 0xff8000000d297808 */ /* 0x000fe40006800000 */
[----:B------:R-:W-:Y:S01]  /*5510*/  FMNMX3.FTZ R0, R0, R44, R43, !PT ;  /* 0x0000002c00007276 */ /* 0x000fe2000781002b */
[----:B------:R-:W1:Y:S01]  /*5520*/  SHFL.BFLY PT, R13, R4, 0x2, 0x1f ;  /* 0x0c401f00040d7f89 */ /* 0x000e6200000e0000 */
[----:B------:R-:W-:-:S02]  /*5530*/  ISETP.GE.AND P1, PT, R111, R138, PT ;  /* 0x0000008a6f00720c */ /* 0x000fc40003f26270 */
[----:B------:R-:W-:Y:S02]  /*5540*/  FSEL R40, R8, -INF , !P3 ;  /* 0xff80000008287808 */ /* 0x000fe40005800000 */
[----:B------:R-:W-:Y:S02]  /*5550*/  FSEL R39, R39, -INF , !P2 ;  /* 0xff80000027277808 */ /* 0x000fe40005000000 */
[----:B------:R-:W-:Y:S02]  /*5560*/  FMNMX3.FTZ R0, R0, R42, R41, !PT ;  /* 0x0000002a00007276 */ /* 0x000fe40007810029 */
[----:B------:R-:W-:Y:S02]  /*5570*/  FSEL R37, R37, -INF , !P1 ;  /* 0xff80000025257808 */ /* 0x000fe40004800000 */
[----:B------:R-:W-:Y:S02]  /*5580*/  FMNMX3.FTZ R0, R0, R40, R39, !PT ;  /* 0x0000002800007276 */ /* 0x000fe40007810027 */
[----:B------:R-:W-:-:S02]  /*5590*/  LEA R118, R118, UR4, 0x1 ;  /* 0x0000000476767c11 */ /* 0x000fc4000f8e08ff */
[----:B------:R-:W-:-:S03]  /*55a0*/  FMNMX.FTZ R31, R37, R0, !PT ;  /* 0x00000000251f7209 */ /* 0x000fc60007810000 */
[----:B------:R-:W-:Y:S01]  /*55b0*/  IMAD.IADD R116, R3, 0x1, R118 ;  /* 0x0000000103747824 */ /* 0x000fe200078e0276 */
[----:B------:R-:W-:Y:S04]  /*55c0*/  LDSM.16.MT88.4 R108, [R118+0x9000] ;  /* 0x00900000766c783b */ /* 0x000fe80000004200 */
[----:B------:R-:W2:Y:S01]  /*55d0*/  SHFL.BFLY PT, R6, R31, 0x2, 0x1f ;  /* 0x0c401f001f067f89 */ /* 0x000ea200000e0000 */
[----:B-1----:R-:W-:-:S03]  /*55e0*/  FMNMX.FTZ R13, R4, R13, !PT ;  /* 0x0000000d040d7209 */ /* 0x002fc60007810000 */
[----:B------:R-:W-:Y:S04]  /*55f0*/  LDSM.16.MT88.4 R100, [R116+0x9000] ;  /* 0x009000007464783b */ /* 0x000fe80000004200 */
[----:B------:R-:W1:Y:S04]  /*5600*/  SHFL.BFLY PT, R0, R13, 0x1, 0x1f ;  /* 0x0c201f000d007f89 */ /* 0x000e6800000e0000 */
[----:B------:R-:W-:Y:S04]  /*5610*/  LDSM.16.MT88.4 R76, [R118+0xd000] ;  /* 0x00d00000764c783b */ /* 0x000fe80000004200 */
[----:B------:R-:W-:Y:S01]  /*5620*/  LDSM.16.MT88.4 R52, [R118+0x9400] ;  /* 0x009400007634783b */ /* 0x000fe20000004200 */
[----:B--2---:R-:W-:-:S05]  /*5630*/  FMNMX.FTZ R6, R31, R6, !PT ;  /* 0x000000061f067209 */ /* 0x004fca0007810000 */
[----:B------:R-:W2:Y:S01]  /*5640*/  SHFL.BFLY PT, R5, R6, 0x1, 0x1f ;  /* 0x0c201f0006057f89 */ /* 0x000ea200000e0000 */
[----:B-1----:R-:W-:-:S04]  /*5650*/  FMNMX.FTZ R0, R13, R0, !PT ;  /* 0x000000000d007209 */ /* 0x002fc80007810000 */
[C---:B------:R-:W-:Y:S01]  /*5660*/  FSETP.NEU.FTZ.AND P1, PT, R0.reuse, -INF , PT ;  /* 0xff8000000000780b */ /* 0x040fe20003f3d000 */
[----:B-----5:R-:W-:-:S05]  /*5670*/  FMUL.FTZ R22, R0, UR6 ;  /* 0x0000000600167c20 */ /* 0x020fca0008410000 */
[----:B------:R-:W-:-:S05]  /*5680*/  FSEL R22, R22, RZ, P1 ;  /* 0x000000ff16167208 */ /* 0x000fca0000800000 */
[--C-:B------:R-:W-:Y:S01]  /*5690*/  FFMA.FTZ R34, R85, UR6, -R22.reuse ;  /* 0x0000000655227c23 */ /* 0x100fe20008010816 */
[--C-:B------:R-:W-:Y:S01]  /*56a0*/  FFMA.FTZ R133, R93, UR6, -R22.reuse ;  /* 0x000000065d857c23 */ /* 0x100fe20008010816 */
[----:B------:R-:W1:Y:S01]  /*56b0*/  LDSM.16.MT88.4 R84, [R116+0xb000] ;  /* 0x00b000007454783b */ /* 0x000e620000004200 */
[--C-:B------:R-:W-:Y:S01]  /*56c0*/  FFMA.FTZ R58, R95, UR6, -R22.reuse ;  /* 0x000000065f3a7c23 */ /* 0x100fe20008010816 */
[--C-:B------:R-:W-:Y:S01]  /*56d0*/  FFMA.FTZ R21, R21, UR6, -R22.reuse ;  /* 0x0000000615157c23 */ /* 0x100fe20008010816 */
[--C-:B------:R-:W-:Y:S01]  /*56e0*/  FFMA.FTZ R46, R115, UR6, -R22.reuse ;  /* 0x00000006732e7c23 */ /* 0x100fe20008010816 */
[----:B--2---:R-:W-:Y:S01]  /*56f0*/  FMNMX.FTZ R2, R6, R5, !PT ;  /* 0x0000000506027209 */ /* 0x004fe20007810000 */
[----:B------:R-:W2:Y:S01]  /*5700*/  LDSM.16.MT88.4 R92, [R118+0xb000] ;  /* 0x00b00000765c783b */ /* 0x000ea20000004200 */
[----:B------:R-:W-:Y:S01]  /*5710*/  MUFU.EX2 R133, R133 ;  /* 0x0000008500857308 */ /* 0x000fe20000000800 */
[--C-:B------:R-:W-:Y:S01]  /*5720*/  FFMA.FTZ R47, R25, UR6, -R22.reuse ;  /* 0x00000006192f7c23 */ /* 0x100fe20008010816 */
[C---:B------:R-:W-:Y:S01]  /*5730*/  FSETP.NEU.FTZ.AND P1, PT, R2.reuse, -INF , PT ;  /* 0xff8000000200780b */ /* 0x040fe20003f3d000 */
[----:B------:R-:W-:Y:S01]  /*5740*/  FMUL.FTZ R48, R2, UR6 ;  /* 0x0000000602307c20 */ /* 0x000fe20008410000 */
[----:B------:R-:W3:Y:S01]  /*5750*/  MUFU.EX2 R58, R58 ;  /* 0x0000003a003a7308 */ /* 0x000ee20000000800 */
[--C-:B------:R-:W-:Y:S01]  /*5760*/  FFMA.FTZ R36, R107, UR6, -R22.reuse ;  /* 0x000000066b247c23 */ /* 0x100fe20008010816 */
[--C-:B------:R-:W-:Y:S01]  /*5770*/  FFMA.FTZ R31, R89, UR6, -R22.reuse ;  /* 0x00000006591f7c23 */ /* 0x100fe20008010816 */
[--C-:B------:R-:W-:Y:S01]  /*5780*/  FFMA.FTZ R29, R29, UR6, -R22.reuse ;  /* 0x000000061d1d7c23 */ /* 0x100fe20008010816 */
[----:B------:R-:W-:Y:S01]  /*5790*/  FSEL R48, R48, RZ, P1 ;  /* 0x000000ff30307208 */ /* 0x000fe20000800000 */
[----:B------:R-:W-:Y:S01]  /*57a0*/  MUFU.EX2 R21, R21 ;  /* 0x0000001500157308 */ /* 0x000fe20000000800 */
[--C-:B------:R-:W-:Y:S01]  /*57b0*/  FFMA.FTZ R28, R207, UR6, -R22.reuse ;  /* 0x00000006cf1c7c23 */ /* 0x100fe20008010816 */
[--C-:B------:R-:W-:Y:S01]  /*57c0*/  FFMA.FTZ R3, R211, UR6, -R22.reuse ;  /* 0x00000006d3037c23 */ /* 0x100fe20008010816 */
[----:B------:R-:W-:Y:S01]  /*57d0*/  FFMA.FTZ R50, R51, UR6, -R22 ;  /* 0x0000000633327c23 */ /* 0x000fe20008010816 */
[--C-:B------:R-:W-:Y:S01]  /*57e0*/  FFMA.FTZ R135, R27, UR6, -R48.reuse ;  /* 0x000000061b877c23 */ /* 0x100fe20008010830 */
[--C-:B------:R-:W-:Y:S01]  /*57f0*/  FFMA.FTZ R60, R15, UR6, -R48.reuse ;  /* 0x000000060f3c7c23 */ /* 0x100fe20008010830 */
[--C-:B------:R-:W-:Y:S01]  /*5800*/  FFMA.FTZ R20, R17, UR6, -R48.reuse ;  /* 0x0000000611147c23 */ /* 0x100fe20008010830 */
[--C-:B------:R-:W-:Y:S01]  /*5810*/  FFMA.FTZ R49, R19, UR6, -R48.reuse ;  /* 0x0000000613317c23 */ /* 0x100fe20008010830 */
[----:B------:R-:W4:Y:S01]  /*5820*/  MUFU.EX2 R46, R46 ;  /* 0x0000002e002e7308 */ /* 0x000f220000000800 */
[--C-:B------:R-:W-:Y:S01]  /*5830*/  FFMA.FTZ R38, R9, UR6, -R48.reuse ;  /* 0x0000000609267c23 */ /* 0x100fe20008010830 */
[--C-:B------:R-:W-:Y:S01]  /*5840*/  FFMA.FTZ R33, R11, UR6, -R48.reuse ;  /* 0x000000060b217c23 */ /* 0x100fe20008010830 */
[----:B---3--:R-:W-:Y:S01]  /*5850*/  F2FP.F16.F32.PACK_AB R69, R58, R133 ;  /* 0x000000853a45723e */ /* 0x008fe200000000ff */
[----:B------:R-:W-:Y:S01]  /*5860*/  MUFU.EX2 R135, R135 ;  /* 0x0000008700877308 */ /* 0x000fe20000000800 */
[----:B------:R-:W3:Y:S01]  /*5870*/  LDSM.16.MT88.4 R8, [R116+0xb400] ;  /* 0x00b400007408783b */ /* 0x000ee20000004200 */
[--C-:B------:R-:W-:Y:S01]  /*5880*/  FFMA.FTZ R35, R105, UR6, -R48.reuse ;  /* 0x0000000669237c23 */ /* 0x100fe20008010830 */
[--C-:B------:R-:W-:Y:S01]  /*5890*/  FFMA.FTZ R32, R7, UR6, -R48.reuse ;  /* 0x0000000607207c23 */ /* 0x100fe20008010830 */
[----:B------:R-:W5:Y:S01]  /*58a0*/  MUFU.EX2 R60, R60 ;  /* 0x0000003c003c7308 */ /* 0x000f620000000800 */
[----:B------:R-:W3:Y:S01]  /*58b0*/  LDSM.16.MT88.4 R12, [R118+0xb400] ;  /* 0x00b40000760c783b */ /* 0x000ee20000004200 */
[--C-:B------:R-:W-:Y:S01]  /*58c0*/  FFMA.FTZ R30, R205, UR6, -R48.reuse ;  /* 0x00000006cd1e7c23 */ /* 0x100fe20008010830 */
[----:B------:R-:W-:Y:S01]  /*58d0*/  FFMA.FTZ R56, R57, UR6, -R48 ;  /* 0x0000000639387c23 */ /* 0x000fe20008010830 */
[----:B------:R-:W-:Y:S01]  /*58e0*/  MUFU.EX2 R20, R20 ;  /* 0x0000001400147308 */ /* 0x000fe20000000800 */
[----:B------:R-:W3:Y:S01]  /*58f0*/  LDSM.16.MT88.4 R16, [R116+0xd000] ;  /* 0x00d000007410783b */ /* 0x000ee20000004200 */
[----:B----4-:R-:W-:Y:S01]  /*5900*/  F2FP.F16.F32.PACK_AB R71, R46, R21 ;  /* 0x000000152e47723e */ /* 0x010fe200000000ff */
[----:B------:R-:W-:Y:S01]  /*5910*/  FFMA.FTZ R193, R193, UR6, -R22 ;  /* 0x00000006c1c17c23 */ /* 0x000fe20008010816 */
[----:B------:R-:W4:Y:S01]  /*5920*/  MUFU.EX2 R49, R49 ;  /* 0x0000003100317308 */ /* 0x000f220000000800 */
[----:B------:R-:W3:Y:S01]  /*5930*/  LDSM.16.MT88.4 R24, [R116+0x9400] ;  /* 0x009400007418783b */ /* 0x000ee20000004200 */
[----:B------:R-:W-:Y:S01]  /*5940*/  FFMA.FTZ R191, R191, UR6, -R48 ;  /* 0x00000006bfbf7c23 */ /* 0x000fe20008010830 */
[--C-:B------:R-:W-:Y:S01]  /*5950*/  FFMA.FTZ R66, R155, UR6, -R22.reuse ;  /* 0x000000069b427c23 */ /* 0x100fe20008010816 */
[----:B------:R-:W-:Y:S01]  /*5960*/  MUFU.EX2 R47, R47 ;  /* 0x0000002f002f7308 */ /* 0x000fe20000000800 */
[----:B------:R-:W-:Y:S01]  /*5970*/  FFMA.FTZ R62, R151, UR6, -R22 ;  /* 0x00000006973e7c23 */ /* 0x000fe20008010816 */
[----:B-----5:R-:W-:Y:S01]  /*5980*/  F2FP.F16.F32.PACK_AB R68, R60, R135 ;  /* 0x000000873c44723e */ /* 0x020fe200000000ff */
[--C-:B------:R-:W-:Y:S01]  /*5990*/  FFMA.FTZ R124, R157, UR6, -R48.reuse ;  /* 0x000000069d7c7c23 */ /* 0x100fe20008010830 */
[----:B------:R-:W5:Y:S01]  /*59a0*/  MUFU.EX2 R36, R36 ;  /* 0x0000002400247308 */ /* 0x000f620000000800 */
[----:B------:R-:W-:Y:S01]  /*59b0*/  FFMA.FTZ R64, R153, UR6, -R48 ;  /* 0x0000000699407c23 */ /* 0x000fe20008010830 */
[--C-:B------:R-:W-:Y:S01]  /*59c0*/  FFMA.FTZ R185, R185, UR6, -R22.reuse ;  /* 0x00000006b9b97c23 */ /* 0x100fe20008010816 */
[----:B------:R-:W-:Y:S01]  /*59d0*/  FFMA.FTZ R163, R163, UR6, -R22 ;  /* 0x00000006a3a37c23 */ /* 0x000fe20008010816 */
[----:B------:R-:W-:Y:S01]  /*59e0*/  MUFU.EX2 R34, R34 ;  /* 0x0000002200227308 */ /* 0x000fe20000000800 */
[--C-:B------:R-:W-:Y:S01]  /*59f0*/  FFMA.FTZ R161, R161, UR6, -R48.reuse ;  /* 0x00000006a1a17c23 */ /* 0x100fe20008010830 */
[----:B----4-:R-:W-:Y:S01]  /*5a00*/  F2FP.F16.F32.PACK_AB R70, R49, R20 ;  /* 0x000000143146723e */ /* 0x010fe200000000ff */
[----:B------:R-:W-:Y:S01]  /*5a10*/  FFMA.FTZ R159, R159, UR6, -R48 ;  /* 0x000000069f9f7c23 */ /* 0x000fe20008010830 */
[----:B------:R-:W4:Y:S01]  /*5a20*/  MUFU.EX2 R31, R31 ;  /* 0x0000001f001f7308 */ /* 0x000f220000000800 */
[--C-:B------:R-:W-:Y:S01]  /*5a30*/  FFMA.FTZ R128, R145, UR6, -R22.reuse ;  /* 0x0000000691807c23 */ /* 0x100fe20008010816 */
[--C-:B------:R-:W-:Y:S01]  /*5a40*/  FFMA.FTZ R126, R141, UR6, -R22.reuse ;  /* 0x000000068d7e7c23 */ /* 0x100fe20008010816 */
[----:B------:R-:W-:Y:S01]  /*5a50*/  FFMA.FTZ R139, R139, UR6, -R22 ;  /* 0x000000068b8b7c23 */ /* 0x000fe20008010816 */
[----:B------:R-:W-:Y:S01]  /*5a60*/  MUFU.EX2 R38, R38 ;  /* 0x0000002600267308 */ /* 0x000fe20000000800 */
[C---:B-1----:R-:W-:Y:S01]  /*5a70*/  HMMA.16816.F32 R88, R68.reuse, R84, RZ ;  /* 0x000000544458723c */ /* 0x042fe200000018ff */
[----:B-----5:R-:W-:Y:S01]  /*5a80*/  F2FP.F16.F32.PACK_AB R5, R36, R47 ;  /* 0x0000002f2405723e */ /* 0x020fe200000000ff */
[--C-:B------:R-:W-:Y:S01]  /*5a90*/  FFMA.FTZ R132, R149, UR6, -R48.reuse ;  /* 0x0000000695847c23 */ /* 0x100fe20008010830 */
[----:B------:R-:W1:Y:S01]  /*5aa0*/  MUFU.EX2 R35, R35 ;  /* 0x0000002300237308 */ /* 0x000e620000000800 */
[--C-:B------:R-:W-:Y:S01]  /*5ab0*/  FFMA.FTZ R130, R131, UR6, -R48.reuse ;  /* 0x0000000683827c23 */ /* 0x100fe20008010830 */
[----:B------:R-:W-:Y:S01]  /*5ac0*/  FFMA.FTZ R129, R129, UR6, -R48 ;  /* 0x0000000681817c23 */ /* 0x000fe20008010830 */
[----:B------:R-:W-:Y:S01]  /*5ad0*/  FFMA.FTZ R143, R143, UR6, -R22 ;  /* 0x000000068f8f7c23 */ /* 0x000fe20008010816 */
[----:B------:R-:W-:Y:S01]  /*5ae0*/  MUFU.EX2 R33, R33 ;  /* 0x0000002100217308 */ /* 0x000fe20000000800 */
[C---:B------:R-:W-:Y:S01]  /*5af0*/  HMMA.16816.F32 R84, R68.reuse, R86, RZ ;  /* 0x000000564454723c */ /* 0x040fe200000018ff */
[----:B----4-:R-:W-:Y:S01]  /*5b00*/  F2FP.F16.F32.PACK_AB R7, R31, R34 ;  /* 0x000000221f07723e */ /* 0x010fe200000000ff */
[----:B------:R-:W-:Y:S01]  /*5b10*/  FFMA.FTZ R147, R147, UR6, -R48 ;  /* 0x0000000693937c23 */ /* 0x000fe20008010830 */
[----:B------:R-:W4:Y:S01]  /*5b20*/  MUFU.EX2 R32, R32 ;  /* 0x0000002000207308 */ /* 0x000f220000000800 */
[----:B------:R-:W-:Y:S01]  /*5b30*/  FADD.FTZ R58, R133, R58 ;  /* 0x0000003a853a7221 */ /* 0x000fe20000010000 */
[--C-:B------:R-:W-:Y:S01]  /*5b40*/  FFMA.FTZ R140, R127, UR6, -R22.reuse ;  /* 0x000000067f8c7c23 */ /* 0x100fe20008010816 */
[--C-:B------:R-:W-:Y:S01]  /*5b50*/  FFMA.FTZ R134, R125, UR6, -R22.reuse ;  /* 0x000000067d867c23 */ /* 0x100fe20008010816 */
[----:B------:R-:W-:Y:S01]  /*5b60*/  MUFU.EX2 R29, R29 ;  /* 0x0000001d001d7308 */ /* 0x000fe20000000800 */
[C---:B--2---:R-:W-:Y:S01]  /*5b70*/  HMMA.16816.F32 R96, R68.reuse, R92, RZ ;  /* 0x0000005c4460723c */ /* 0x044fe200000018ff */
[----:B-1----:R-:W-:Y:S01]  /*5b80*/  F2FP.F16.F32.PACK_AB R4, R35, R38 ;  /* 0x000000262304723e */ /* 0x002fe200000000ff */
[--C-:B------:R-:W-:Y:S01]  /*5b90*/  FFMA.FTZ R127, R67, UR6, -R22.reuse ;  /* 0x00000006437f7c23 */ /* 0x100fe20008010816 */
[----:B------:R-:W1:Y:S01]  /*5ba0*/  MUFU.EX2 R28, R28 ;  /* 0x0000001c001c7308 */ /* 0x000e620000000800 */
[----:B------:R-:W-:Y:S01]  /*5bb0*/  FFMA.FTZ R125, R65, UR6, -R22 ;  /* 0x00000006417d7c23 */ /* 0x000fe20008010816 */
[----:B------:R-:W-:Y:S01]  /*5bc0*/  FADD.FTZ R135, R135, R60 ;  /* 0x0000003c87877221 */ /* 0x000fe20000010000 */
[--C-:B------:R-:W-:Y:S01]  /*5bd0*/  FFMA.FTZ R65, R63, UR6, -R22.reuse ;  /* 0x000000063f417c23 */ /* 0x100fe20008010816 */
[----:B------:R-:W-:Y:S01]  /*5be0*/  MUFU.EX2 R3, R3 ;  /* 0x0000000300037308 */ /* 0x000fe20000000800 */
[----:B------:R-:W-:Y:S01]  /*5bf0*/  HMMA.16816.F32 R92, R68, R94, RZ ;  /* 0x0000005e445c723c */ /* 0x000fe200000018ff */
[----:B----4-:R-:W-:Y:S01]  /*5c00*/  F2FP.F16.F32.PACK_AB R6, R32, R33 ;  /* 0x000000212006723e */ /* 0x010fe200000000ff */
[--C-:B------:R-:W-:Y:S01]  /*5c10*/  FFMA.FTZ R61, R61, UR6, -R22.reuse ;  /* 0x000000063d3d7c23 */ /* 0x100fe20008010816 */
[----:B------:R-:W-:Y:S01]  /*5c20*/  MUFU.EX2 R30, R30 ;  /* 0x0000001e001e7308 */ /* 0x000fe20000000800 */
[--C-:B------:R-:W-:Y:S01]  /*5c30*/  FFMA.FTZ R59, R59, UR6, -R22.reuse ;  /* 0x000000063b3b7c23 */ /* 0x100fe20008010816 */
[----:B------:R-:W-:Y:S01]  /*5c40*/  FFMA.FTZ R63, R23, UR6, -R22 ;  /* 0x00000006173f7c23 */ /* 0x000fe20008010816 */
[--C-:B------:R-:W-:Y:S01]  /*5c50*/  FFMA.FTZ R37, R37, UR6, -R48.reuse ;  /* 0x0000000625257c23 */ /* 0x100fe20008010830 */
[----:B------:R-:W-:Y:S01]  /*5c60*/  MUFU.EX2 R51, R193 ;  /* 0x000000c100337308 */ /* 0x000fe20000000800 */
[C---:B---3--:R-:W-:Y:S01]  /*5c70*/  HMMA.16816.F32 R88, R4.reuse, R8, R88 ;  /* 0x000000080458723c */ /* 0x048fe20000001858 */
[--C-:B------:R-:W-:Y:S01]  /*5c80*/  FFMA.FTZ R40, R40, UR6, -R48.reuse ;  /* 0x0000000628287c23 */ /* 0x100fe20008010830 */
[----:B------:R-:W-:Y:S01]  /*5c90*/  FFMA.FTZ R39, R39, UR6, -R48 ;  /* 0x0000000627277c23 */ /* 0x000fe20008010830 */
[----:B------:R-:W-:Y:S04]  /*5ca0*/  MUFU.EX2 R50, R50 ;  /* 0x0000003200327308 */ /* 0x000fe80000000800 */
[----:B------:R-:W-:Y:S01]  /*5cb0*/  MUFU.EX2 R57, R191 ;  /* 0x000000bf00397308 */ /* 0x000fe20000000800 */
[C---:B------:R-:W-:Y:S01]  /*5cc0*/  HMMA.16816.F32 R84, R4.reuse, R10, R84 ;  /* 0x0000000a0454723c */ /* 0x040fe20000001854 */
[----:B------:R-:W2:Y:S02]  /*5cd0*/  LDSM.16.MT88.4 R8, [R116+0xd400] ;  /* 0x00d400007408783b */ /* 0x000ea40000004200 */
[----:B------:R-:W-:Y:S04]  /*5ce0*/  MUFU.EX2 R56, R56 ;  /* 0x0000003800387308 */ /* 0x000fe80000000800 */
[----:B------:R-:W-:Y:S01]  /*5cf0*/  MUFU.EX2 R155, R185 ;  /* 0x000000b9009b7308 */ /* 0x000fe20000000800 */
[C---:B------:R-:W-:Y:S03]  /*5d00*/  HMMA.16816.F32 R96, R4.reuse, R12, R96 ;  /* 0x0000000c0460723c */ /* 0x040fe60000001860 */
[----:B------:R-:W-:Y:S04]  /*5d10*/  MUFU.EX2 R66, R66 ;  /* 0x0000004200427308 */ /* 0x000fe80000000800 */
[----:B------:R-:W-:Y:S01]  /*5d20*/  MUFU.EX2 R151, R163 ;  /* 0x000000a300977308 */ /* 0x000fe20000000800 */
[----:B------:R-:W-:Y:S01]  /*5d30*/  HMMA.16816.F32 R92, R4, R14, R92 ;  /* 0x0000000e045c723c */ /* 0x000fe2000000185c */
[----:B------:R-:W3:Y:S02]  /*5d40*/  LDSM.16.MT88.4 R12, [R118+0xd400] ;  /* 0x00d40000760c783b */ /* 0x000ee40000004200 */
[----:B------:R-:W-:Y:S04]  /*5d50*/  MUFU.EX2 R62, R62 ;  /* 0x0000003e003e7308 */ /* 0x000fe80000000800 */
[----:B------:R-:W-:Y:S01]  /*5d60*/  MUFU.EX2 R157, R161 ;  /* 0x000000a1009d7308 */ /* 0x000fe20000000800 */
[C---:B------:R-:W-:Y:S03]  /*5d70*/  HMMA.16816.F32 R112, R68.reuse, R108, RZ ;  /* 0x0000006c4470723c */ /* 0x040fe600000018ff */
        /* <DEDUP_REMOVED lines=20> */
[----:B------:R-:W-:Y:S01]  /*5ec0*/  HMMA.16816.F32 R68, R68, R18, RZ ;  /* 0x000000124444723c */ /* 0x000fe200000018ff */
[----:B------:R-:W-:Y:S02]  /*5ed0*/  LDSM.16.MT88.4 R16, [R118+0xa400] ;  /* 0x00a400007610783b */ /* 0x000fe40000004200 */
[----:B------:R-:W-:Y:S04]  /*5ee0*/  MUFU.EX2 R59, R59 ;  /* 0x0000003b003b7308 */ /* 0x000fe80000000800 */
[----:B------:R-:W-:Y:S01]  /*5ef0*/  MUFU.EX2 R188, R63 ;  /* 0x0000003f00bc7308 */ /* 0x000fe20000000800 */
[C---:B------:R-:W-:Y:S01]  /*5f00*/  HMMA.16816.F32 R104, R4.reuse, R24, R104 ;  /* 0x000000180468723c */ /* 0x040fe20000001868 */
[----:B------:R-:W-:Y:S01]  /*5f10*/  FFMA.FTZ R24, R209, UR6, -R22 ;  /* 0x00000006d1187c23 */ /* 0x000fe20008010816 */
[--C-:B------:R-:W-:Y:S01]  /*5f20*/  FFMA.FTZ R25, R203, UR6, -R48.reuse ;  /* 0x00000006cb197c23 */ /* 0x100fe20008010830 */
[----:B------:R-:W-:Y:S04]  /*5f30*/  MUFU.EX2 R37, R37 ;  /* 0x0000002500257308 */ /* 0x000fe80000000800 */
[----:B------:R-:W4:Y:S01]  /*5f40*/  MUFU.EX2 R24, R24 ;  /* 0x0000001800187308 */ /* 0x000f220000000800 */
[C---:B--2---:R-:W-:Y:S03]  /*5f50*/  HMMA.16816.F32 R72, R4.reuse, R8, R72 ;  /* 0x000000080448723c */ /* 0x044fe60000001848 */
[----:B------:R-:W-:Y:S05]  /*5f60*/  MUFU.EX2 R25, R25 ;  /* 0x0000001900197308 */ /* 0x000fea0000000800 */
[C---:B------:R-:W-:Y:S01]  /*5f70*/  HMMA.16816.F32 R68, R4.reuse, R10, R68 ;  /* 0x0000000a0444723c */ /* 0x040fe20000001844 */
[----:B------:R-:W2:Y:S07]  /*5f80*/  LDSM.16.MT88.4 R8, [R116+0x9800] ;  /* 0x009800007408783b */ /* 0x000eae0000004200 */
[----:B------:R-:W-:Y:S01]  /*5f90*/  HMMA.16816.F32 R100, R4, R26, R100 ;  /* 0x0000001a0464723c */ /* 0x000fe20000001864 */
[--C-:B------:R-:W-:Y:S01]  /*5fa0*/  FFMA.FTZ R27, R199, UR6, -R48.reuse ;  /* 0x00000006c71b7c23 */ /* 0x100fe20008010830 */
[----:B------:R-:W-:-:S05]  /*5fb0*/  FFMA.FTZ R26, R201, UR6, -R48 ;  /* 0x00000006c91a7c23 */ /* 0x000fca0008010830 */
[----:B------:R-:W5:Y:S01]  /*5fc0*/  MUFU.EX2 R27, R27 ;  /* 0x0000001b001b7308 */ /* 0x000f620000000800 */
[C---:B---3--:R-:W-:Y:S03]  /*5fd0*/  HMMA.16816.F32 R80, R4.reuse, R12, R80 ;  /* 0x0000000c0450723c */ /* 0x048fe60000001850 */
[----:B------:R-:W3:Y:S05]  /*5fe0*/  MUFU.EX2 R26, R26 ;  /* 0x0000001a001a7308 */ /* 0x000eea0000000800 */
[C---:B------:R-:W-:Y:S01]  /*5ff0*/  HMMA.16816.F32 R76, R4.reuse, R14, R76 ;  /* 0x0000000e044c723c */ /* 0x040fe2000000184c */
[----:B------:R-:W2:Y:S07]  /*6000*/  LDSM.16.MT88.4 R12, [R118+0x9800] ;  /* 0x00980000760c783b */ /* 0x000eae0000004200 */
[----:B------:R-:W-:Y:S01]  /*6010*/  HMMA.16816.F32 R112, R4, R52, R112 ;  /* 0x000000340470723c */ /* 0x000fe20000001870 */
[--C-:B------:R-:W-:Y:S01]  /*6020*/  FFMA.FTZ R53, R189, UR6, -R48.reuse ;  /* 0x00000006bd357c23 */ /* 0x100fe20008010830 */
[----:B------:R-:W-:-:S05]  /*6030*/  FFMA.FTZ R52, R187, UR6, -R48 ;  /* 0x00000006bb347c23 */ /* 0x000fca0008010830 */
[----:B------:R-:W-:Y:S01]  /*6040*/  MUFU.EX2 R53, R53 ;  /* 0x0000003500357308 */ /* 0x000fe20000000800 */
[----:B------:R-:W-:Y:S01]  /*6050*/  HMMA.16816.F32 R108, R4, R54, R108 ;  /* 0x00000036046c723c */ /* 0x000fe2000000186c */
[----:B-1----:R-:W-:Y:S01]  /*6060*/  F2FP.F16.F32.PACK_AB R5, R28, R29 ;  /* 0x0000001d1c05723e */ /* 0x002fe200000000ff */
[--C-:B------:R-:W-:Y:S01]  /*6070*/  FFMA.FTZ R55, R197, UR6, -R22.reuse ;  /* 0x00000006c5377c23 */ /* 0x100fe20008010816 */
[----:B----4-:R-:W-:Y:S01]  /*6080*/  F2FP.F16.F32.PACK_AB R7, R3, R24 ;  /* 0x000000180307723e */ /* 0x010fe200000000ff */
[----:B------:R-:W-:Y:S01]  /*6090*/  FFMA.FTZ R54, R195, UR6, -R22 ;  /* 0x00000006c3367c23 */ /* 0x000fe20008010816 */
[----:B-----5:R-:W-:Y:S01]  /*60a0*/  F2FP.F16.F32.PACK_AB R4, R27, R30 ;  /* 0x0000001e1b04723e */ /* 0x020fe200000000ff */
[----:B------:R-:W-:Y:S01]  /*60b0*/  MUFU.EX2 R52, R52 ;  /* 0x0000003400347308 */ /* 0x000fe20000000800 */
[----:B---3--:R-:W-:-:S03]  /*60c0*/  F2FP.F16.F32.PACK_AB R6, R25, R26 ;  /* 0x0000001a1906723e */ /* 0x008fc600000000ff */
[----:B------:R-:W-:Y:S04]  /*60d0*/  MUFU.EX2 R55, R55 ;  /* 0x0000003700377308 */ /* 0x000fe80000000800 */
[C---:B--2---:R-:W-:Y:S01]  /*60e0*/  HMMA.16816.F32 R104, R4.reuse, R8, R104 ;  /* 0x000000080468723c */ /* 0x044fe20000001868 */
[----:B------:R-:W1:Y:S07]  /*60f0*/  MUFU.EX2 R54, R54 ;  /* 0x0000003600367308 */ /* 0x000e6e0000000800 */
[C---:B------:R-:W-:Y:S01]  /*6100*/  HMMA.16816.F32 R100, R4.reuse, R10, R100 ;  /* 0x0000000a0464723c */ /* 0x040fe20000001864 */
[----:B------:R-:W2:Y:S07]  /*6110*/  LDSM.16.MT88.4 R8, [R116+0xb800] ;  /* 0x00b800007408783b */ /* 0x000eae0000004200 */
[C---:B------:R-:W-:Y:S08]  /*6120*/  HMMA.16816.F32 R112, R4.reuse, R12, R112 ;  /* 0x0000000c0470723c */ /* 0x040ff00000001870 */
[C---:B------:R-:W-:Y:S01]  /*6130*/  HMMA.16816.F32 R108, R4.reuse, R14, R108 ;  /* 0x0000000e046c723c */ /* 0x040fe2000000186c */
[----:B------:R-:W3:Y:S07]  /*6140*/  LDSM.16.MT88.4 R12, [R118+0xb800] ;  /* 0x00b80000760c783b */ /* 0x000eee0000004200 */
[C---:B--2---:R-:W-:Y:S08]  /*6150*/  HMMA.16816.F32 R88, R4.reuse, R8, R88 ;  /* 0x000000080458723c */ /* 0x044ff00000001858 */
[C---:B------:R-:W-:Y:S01]  /*6160*/  HMMA.16816.F32 R84, R4.reuse, R10, R84 ;  /* 0x0000000a0454723c */ /* 0x040fe20000001854 */
[----:B------:R-:W2:Y:S07]  /*6170*/  LDSM.16.MT88.4 R8, [R116+0xd800] ;  /* 0x00d800007408783b */ /* 0x000eae0000004200 */
[C---:B---3--:R-:W-:Y:S08]  /*6180*/  HMMA.16816.F32 R96, R4.reuse, R12, R96 ;  /* 0x0000000c0460723c */ /* 0x048ff00000001860 */
[C---:B------:R-:W-:Y:S01]  /*6190*/  HMMA.16816.F32 R92, R4.reuse, R14, R92 ;  /* 0x0000000e045c723c */ /* 0x040fe2000000185c */
[----:B------:R-:W3:Y:S07]  /*61a0*/  LDSM.16.MT88.4 R12, [R118+0xd800] ;  /* 0x00d80000760c783b */ /* 0x000eee0000004200 */
[C---:B--2---:R-:W-:Y:S08]  /*61b0*/  HMMA.16816.F32 R72, R4.reuse, R8, R72 ;  /* 0x000000080448723c */ /* 0x044ff00000001848 */
[C---:B------:R-:W-:Y:S01]  /*61c0*/  HMMA.16816.F32 R68, R4.reuse, R10, R68 ;  /* 0x0000000a0444723c */ /* 0x040fe20000001844 */
[----:B------:R-:W2:Y:S07]  /*61d0*/  LDSM.16.MT88.4 R8, [R116+0x9c00] ;  /* 0x009c00007408783b */ /* 0x000eae0000004200 */
[C---:B---3--:R-:W-:Y:S08]  /*61e0*/  HMMA.16816.F32 R80, R4.reuse, R12, R80 ;  /* 0x0000000c0450723c */ /* 0x048ff00000001850 */
[----:B------:R-:W-:Y:S01]  /*61f0*/  HMMA.16816.F32 R76, R4, R14, R76 ;  /* 0x0000000e044c723c */ /* 0x000fe2000000184c */
[----:B------:R-:W3:Y:S01]  /*6200*/  LDSM.16.MT88.4 R12, [R118+0x9c00] ;  /* 0x009c0000760c783b */ /* 0x000ee20000004200 */
[----:B-1----:R-:W-:-:S02]  /*6210*/  F2FP.F16.F32.PACK_AB R5, R54, R55 ;  /* 0x000000373605723e */ /* 0x002fc400000000ff */
[----:B------:R-:W-:Y:S02]  /*6220*/  F2FP.F16.F32.PACK_AB R7, R50, R51 ;  /* 0x000000333207723e */ /* 0x000fe400000000ff */
[----:B------:R-:W-:Y:S02]  /*6230*/  F2FP.F16.F32.PACK_AB R4, R56, R57 ;  /* 0x000000393804723e */ /* 0x000fe400000000ff */
[----:B------:R-:W-:-:S07]  /*6240*/  F2FP.F16.F32.PACK_AB R6, R52, R53 ;  /* 0x000000353406723e */ /* 0x000fce00000000ff */
[C---:B--2---:R-:W-:Y:S08]  /*6250*/  HMMA.16816.F32 R104, R4.reuse, R8, R104 ;  /* 0x000000080468723c */ /* 0x044ff00000001868 */
[C---:B------:R-:W-:Y:S01]  /*6260*/  HMMA.16816.F32 R100, R4.reuse, R10, R100 ;  /* 0x0000000a0464723c */ /* 0x040fe20000001864 */
[----:B------:R-:W1:Y:S07]  /*6270*/  LDSM.16.MT88.4 R8, [R116+0xbc00] ;  /* 0x00bc00007408783b */ /* 0x000e6e0000004200 */
[C---:B---3--:R-:W-:Y:S08]  /*6280*/  HMMA.16816.F32 R112, R4.reuse, R12, R112 ;  /* 0x0000000c0470723c */ /* 0x048ff00000001870 */
        /* <DEDUP_REMOVED lines=13> */
[----:B------:R-:W2:Y:S01]  /*6360*/  LDSM.16.MT88.4 R12, [R118+0xa000] ;  /* 0x00a00000760c783b */ /* 0x000ea20000004200 */
[----:B------:R-:W-:-:S02]  /*6370*/  F2FP.F16.F32.PACK_AB R5, R66, R155 ;  /* 0x0000009b4205723e */ /* 0x000fc400000000ff */
[----:B------:R-:W-:Y:S02]  /*6380*/  F2FP.F16.F32.PACK_AB R7, R62, R151 ;  /* 0x000000973e07723e */ /* 0x000fe400000000ff */
[----:B------:R-:W-:Y:S02]  /*6390*/  F2FP.F16.F32.PACK_AB R4, R124, R157 ;  /* 0x0000009d7c04723e */ /* 0x000fe400000000ff */
[----:B------:R-:W-:-:S07]  /*63a0*/  F2FP.F16.F32.PACK_AB R6, R64, R153 ;  /* 0x000000994006723e */ /* 0x000fce00000000ff */
        /* <DEDUP_REMOVED lines=33> */
[----:B------:R-:W-:Y:S07]  /*65c0*/  LDSM.16.MT88.4 R16, [R118+0xc800] ;  /* 0x00c800007610783b */ /* 0x000fee0000004200 */
[C---:B-1----:R-:W-:Y:S08]  /*65d0*/  HMMA.16816.F32 R72, R4.reuse, R8, R72 ;  /* 0x000000080448723c */ /* 0x042ff00000001848 */
[C---:B------:R-:W-:Y:S01]  /*65e0*/  HMMA.16816.F32 R68, R4.reuse, R10, R68 ;  /* 0x0000000a0444723c */ /* 0x040fe20000001844 */
[----:B------:R-:W1:Y:S07]  /*65f0*/  LDSM.16.MT88.4 R8, [R118+0xa800] ;  /* 0x00a800007608783b */ /* 0x000e6e0000004200 */
[----:B--2---:R-:W-:Y:S01]  /*6600*/  HMMA.16816.F32 R80, R4, R12, R80 ;  /* 0x0000000c0450723c */ /* 0x004fe20000001850 */
[----:B------:R-:W-:Y:S01]  /*6610*/  FADD.FTZ R13, R21, R58 ;  /* 0x0000003a150d7221 */ /* 0x000fe20000010000 */
[----:B------:R-:W-:Y:S01]  /*6620*/  FADD.FTZ R12, R20, R135 ;  /* 0x00000087140c7221 */ /* 0x000fe20000010000 */
[----:B------:R-:W-:Y:S01]  /*6630*/  MUFU.EX2 R58, R140 ;  /* 0x0000008c003a7308 */ /* 0x000fe20000000800 */
[----:B------:R-:W2:Y:S02]  /*6640*/  LDSM.16.MT88.4 R20, [R116+0xa800] ;  /* 0x00a800007414783b */ /* 0x000ea40000004200 */
[----:B------:R-:W-:-:S02]  /*6650*/  FADD.FTZ R49, R49, R12 ;  /* 0x0000000c31317221 */ /* 0x000fc40000010000 */
[----:B------:R-:W-:Y:S01]  /*6660*/  HMMA.16816.F32 R76, R4, R14, R76 ;  /* 0x0000000e044c723c */ /* 0x000fe2000000184c */
[--C-:B------:R-:W-:Y:S01]  /*6670*/  FFMA.FTZ R14, R45, UR6, -R48.reuse ;  /* 0x000000062d0e7c23 */ /* 0x100fe20008010830 */
[--C-:B------:R-:W-:Y:S01]  /*6680*/  FFMA.FTZ R7, R44, UR6, -R48.reuse ;  /* 0x000000062c077c23 */ /* 0x100fe20008010830 */
[--C-:B------:R-:W-:Y:S01]  /*6690*/  FFMA.FTZ R5, R43, UR6, -R48.reuse ;  /* 0x000000062b057c23 */ /* 0x100fe20008010830 */
[--C-:B------:R-:W-:Y:S01]  /*66a0*/  FFMA.FTZ R6, R42, UR6, -R48.reuse ;  /* 0x000000062a067c23 */ /* 0x100fe20008010830 */
[----:B------:R-:W-:Y:S01]  /*66b0*/  FADD.FTZ R4, R46, R13 ;  /* 0x0000000d2e047221 */ /* 0x000fe20000010000 */
[----:B------:R-:W-:Y:S01]  /*66c0*/  FFMA.FTZ R46, R41, UR6, -R48 ;  /* 0x00000006292e7c23 */ /* 0x000fe20008010830 */
[----:B------:R-:W3:Y:S01]  /*66d0*/  MUFU.EX2 R45, R125 ;  /* 0x0000007d002d7308 */ /* 0x000ee20000000800 */
[----:B------:R-:W-:Y:S01]  /*66e0*/  FADD.FTZ R38, R38, R49 ;  /* 0x0000003126267221 */ /* 0x000fe20000010000 */
[----:B------:R-:W-:Y:S02]  /*66f0*/  FADD.FTZ R47, R47, R4 ;  /* 0x000000042f2f7221 */ /* 0x000fe40000010000 */
[----:B------:R4:W-:Y:S02]  /*6700*/  MUFU.EX2 R44, R14 ;  /* 0x0000000e002c7308 */ /* 0x0009e40000000800 */
[----:B------:R-:W-:-:S02]  /*6710*/  FADD.FTZ R47, R36, R47 ;  /* 0x0000002f242f7221 */ /* 0x000fc40000010000 */
[----:B------:R3:W5:Y:S04]  /*6720*/  MUFU.EX2 R43, R7 ;  /* 0x00000007002b7308 */ /* 0x0007680000000800 */
[----:B------:R1:W-:Y:S04]  /*6730*/  MUFU.EX2 R42, R5 ;  /* 0x00000005002a7308 */ /* 0x0003e80000000800 */
[----:B------:R-:W2:Y:S01]  /*6740*/  MUFU.EX2 R41, R6 ;  /* 0x0000000600297308 */ /* 0x000ea20000000800 */
[----:B----4-:R-:W4:Y:S03]  /*6750*/  LDSM.16.MT88.4 R12, [R118+0xe800] ;  /* 0x00e80000760c783b */ /* 0x010f260000004200 */
[----:B------:R-:W4:Y:S01]  /*6760*/  MUFU.EX2 R36, R61 ;  /* 0x0000003d00247308 */ /* 0x000f220000000800 */
[----:B---3--:R-:W-:-:S02]  /*6770*/  F2FP.F16.F32.PACK_AB R7, R45, R60 ;  /* 0x0000003c2d07723e */ /* 0x008fc400000000ff */
        /* <DEDUP_REMOVED lines=9> */
[----:B----4-:R-:W-:Y:S01]  /*6810*/  HMMA.16816.F32 R80, R4, R12, R80 ;  /* 0x0000000c0450723c */ /* 0x010fe20000001850 */
[----:B------:R-:W-:-:S02]  /*6820*/  FADD.FTZ R12, R35, R38 ;  /* 0x00000026230c7221 */ /* 0x000fc40000010000 */
[----:B------:R-:W-:Y:S02]  /*6830*/  MUFU.EX2 R38, R46 ;  /* 0x0000002e00267308 */ /* 0x000fe40000000800 */
[----:B------:R-:W-:Y:S02]  /*6840*/  FADD.FTZ R33, R33, R12 ;  /* 0x0000000c21217221 */ /* 0x000fe40000010000 */
[----:B------:R-:W3:Y:S01]  /*6850*/  MUFU.EX2 R35, R40 ;  /* 0x0000002800237308 */ /* 0x000ee20000000800 */
[----:B------:R-:W-:Y:S01]  /*6860*/  HMMA.16816.F32 R76, R4, R14, R76 ;  /* 0x0000000e044c723c */ /* 0x000fe2000000184c */
[----:B------:R-:W-:Y:S02]  /*6870*/  FADD.FTZ R14, R34, R47 ;  /* 0x0000002f220e7221 */ /* 0x000fe40000010000 */
[----:B------:R-:W4:Y:S02]  /*6880*/  MUFU.EX2 R34, R39 ;  /* 0x0000002700227308 */ /* 0x000f240000000800 */
[----:B------:R-:W-:Y:S01]  /*6890*/  FADD.FTZ R14, R31, R14 ;  /* 0x0000000e1f0e7221 */ /* 0x000fe20000010000 */
[----:B------:R-:W-:-:S02]  /*68a0*/  FADD.FTZ R31, R32, R33 ;  /* 0x00000021201f7221 */ /* 0x000fc40000010000 */
[----:B------:R-:W-:Y:S02]  /*68b0*/  HMMA.16816.F32 R96, R4, R16, R96 ;  /* 0x000000100460723c */ /* 0x000fe40000001860 */
[----:B------:R-:W-:-:S04]  /*68c0*/  FADD.FTZ R30, R30, R31 ;  /* 0x0000001f1e1e7221 */ /* 0x000fc80000010000 */
[----:B------:R-:W-:Y:S02]  /*68d0*/  FADD.FTZ R27, R27, R30 ;  /* 0x0000001e1b1b7221 */ /* 0x000fe40000010000 */
[C---:B-1----:R-:W-:Y:S08]  /*68e0*/  HMMA.16816.F32 R88, R4.reuse, R8, R88 ;  /* 0x000000080458723c */ /* 0x042ff00000001858 */
[C---:B------:R-:W-:Y:S01]  /*68f0*/  HMMA.16816.F32 R84, R4.reuse, R10, R84 ;  /* 0x0000000a0454723c */ /* 0x040fe20000001854 */
[----:B------:R-:W1:Y:S07]  /*6900*/  LDSM.16.MT88.4 R8, [R118+0xac00] ;  /* 0x00ac00007608783b */ /* 0x000e6e0000004200 */
[C---:B------:R-:W-:Y:S01]  /*6910*/  HMMA.16816.F32 R92, R4.reuse, R18, R92 ;  /* 0x00000012045c723c */ /* 0x040fe2000000185c */
[----:B------:R-:W5:Y:S07]  /*6920*/  LDSM.16.MT88.4 R16, [R116+0xac00] ;  /* 0x00ac00007410783b */ /* 0x000f6e0000004200 */
[----:B--2---:R-:W-:Y:S01]  /*6930*/  HMMA.16816.F32 R72, R4, R20, R72 ;  /* 0x000000140448723c */ /* 0x004fe20000001848 */
[----:B------:R-:W-:-:S02]  /*6940*/  FADD.FTZ R21, R29, R14 ;  /* 0x0000000e1d157221 */ /* 0x000fc40000010000 */
[----:B------:R-:W2:Y:S02]  /*6950*/  LDSM.16.MT88.4 R12, [R118+0xcc00] ;  /* 0x00cc0000760c783b */ /* 0x000ea40000004200 */
        /* <DEDUP_REMOVED lines=12> */
[----:B------:R-:W-:Y:S02]  /*6a20*/  FADD.FTZ R54, R54, R55 ;  /* 0x0000003736367221 */ /* 0x000fe40000010000 */
[----:B------:R-:W-:Y:S01]  /*6a30*/  FADD.FTZ R56, R56, R57 ;  /* 0x0000003938387221 */ /* 0x000fe20000010000 */
[----:B-1----:R-:W-:Y:S01]  /*6a40*/  HMMA.16816.F32 R112, R4, R8, R112 ;  /* 0x000000080470723c */ /* 0x002fe20000001870 */
[----:B------:R-:W-:Y:S02]  /*6a50*/  FADD.FTZ R51, R51, R54 ;  /* 0x0000003633337221 */ /* 0x000fe40000010000 */
[----:B------:R-:W-:Y:S02]  /*6a60*/  FADD.FTZ R53, R53, R56 ;  /* 0x0000003835357221 */ /* 0x000fe40000010000 */
[----:B------:R-:W-:-:S02]  /*6a70*/  FADD.FTZ R50, R50, R51 ;  /* 0x0000003332327221 */ /* 0x000fc40000010000 */
[----:B------:R-:W-:Y:S01]  /*6a80*/  FADD.FTZ R52, R52, R53 ;  /* 0x0000003534347221 */ /* 0x000fe20000010000 */
[----:B------:R-:W-:Y:S01]  /*6a90*/  HMMA.16816.F32 R108, R4, R10, R108 ;  /* 0x0000000a046c723c */ /* 0x000fe2000000186c */
[----:B------:R-:W1:Y:S01]  /*6aa0*/  LDSM.16.MT88.4 R8, [R116+0xcc00] ;  /* 0x00cc00007408783b */ /* 0x000e620000004200 */
[----:B------:R-:W-:Y:S01]  /*6ab0*/  FADD.FTZ R155, R155, R50 ;  /* 0x000000329b9b7221 */ /* 0x000fe20000010000 */
[----:B------:R-:W-:-:S03]  /*6ac0*/  FADD.FTZ R157, R157, R52 ;  /* 0x000000349d9d7221 */ /* 0x000fc60000010000 */
[----:B------:R-:W-:Y:S01]  /*6ad0*/  FADD.FTZ R66, R66, R155 ;  /* 0x0000009b42427221 */ /* 0x000fe20000010000 */
[----:B------:R-:W-:Y:S01]  /*6ae0*/  FADD.FTZ R124, R124, R157 ;  /* 0x0000009d7c7c7221 */ /* 0x000fe20000010000 */
[----:B-----5:R-:W-:Y:S02]  /*6af0*/  HMMA.16816.F32 R104, R4, R16, R104 ;  /* 0x000000100468723c */ /* 0x020fe40000001868 */
[----:B------:R-:W-:-:S04]  /*6b00*/  FADD.FTZ R3, R151, R66 ;  /* 0x0000004297037221 */ /* 0x000fc80000010000 */
[----:B------:R-:W-:Y:S02]  /*6b10*/  FADD.FTZ R3, R62, R3 ;  /* 0x000000033e037221 */ /* 0x000fe40000010000 */
[----:B------:R-:W-:Y:S01]  /*6b20*/  HMMA.16816.F32 R100, R4, R18, R100 ;  /* 0x000000120464723c */ /* 0x000fe20000001864 */
[----:B------:R-:W3:Y:S01]  /*6b30*/  LDSM.16.MT88.4 R16, [R118+0xec00] ;  /* 0x00ec00007610783b */ /* 0x000ee20000004200 */
[----:B------:R-:W-:-:S04]  /*6b40*/  FADD.FTZ R128, R128, R3 ;  /* 0x0000000380807221 */ /* 0x000fc80000010000 */
[----:B------:R-:W-:Y:S02]  /*6b50*/  FADD.FTZ R141, R141, R128 ;  /* 0x000000808d8d7221 */ /* 0x000fe40000010000 */
[----:B--2---:R-:W-:Y:S02]  /*6b60*/  HMMA.16816.F32 R96, R4, R12, R96 ;  /* 0x0000000c0460723c */ /* 0x004fe40000001860 */
[----:B------:R-:W-:-:S04]  /*6b70*/  FADD.FTZ R126, R126, R141 ;  /* 0x0000008d7e7e7221 */ /* 0x000fc80000010000 */
[----:B------:R-:W-:Y:S02]  /*6b80*/  FADD.FTZ R139, R139, R126 ;  /* 0x0000007e8b8b7221 */ /* 0x000fe40000010000 */
[----:B------:R-:W-:Y:S01]  /*6b90*/  HMMA.16816.F32 R92, R4, R14, R92 ;  /* 0x0000000e045c723c */ /* 0x000fe2000000185c */
[----:B------:R-:W2:Y:S01]  /*6ba0*/  LDSM.16.MT88.4 R12, [R116+0xec00] ;  /* 0x00ec0000740c783b */ /* 0x000ea20000004200 */
[----:B------:R-:W-:-:S04]  /*6bb0*/  FADD.FTZ R58, R58, R139 ;  /* 0x0000008b3a3a7221 */ /* 0x000fc80000010000 */
[----:B------:R-:W-:Y:S02]  /*6bc0*/  FADD.FTZ R67, R67, R58 ;  /* 0x0000003a43437221 */ /* 0x000fe40000010000 */
        /* <DEDUP_REMOVED lines=10> */
[----:B---3--:R-:W-:Y:S01]  /*6c70*/  HMMA.16816.F32 R80, R4, R16, R80 ;  /* 0x000000100450723c */ /* 0x008fe20000001850 */
[----:B------:R-:W-:Y:S01]  /*6c80*/  FADD.FTZ R130, R130, R131 ;  /* 0x0000008382827221 */ /* 0x000fe20000010000 */
[----:B------:R-:W-:-:S03]  /*6c90*/  FADD.FTZ R59, R59, R36 ;  /* 0x000000243b3b7221 */ /* 0x000fc60000010000 */
[----:B------:R-:W-:Y:S01]  /*6ca0*/  FADD.FTZ R129, R129, R130 ;  /* 0x0000008281817221 */ /* 0x000fe20000010000 */
[----:B------:R-:W-:Y:S02]  /*6cb0*/  FADD.FTZ R188, R188, R59 ;  /* 0x0000003bbcbc7221 */ /* 0x000fe40000010000 */
[----:B------:R-:W-:Y:S01]  /*6cc0*/  HMMA.16816.F32 R76, R4, R18, R76 ;  /* 0x00000012044c723c */ /* 0x000fe2000000184c */
[----:B------:R-:W-:-:S04]  /*6cd0*/  FADD.FTZ R44, R44, R129 ;  /* 0x000000812c2c7221 */ /* 0x000fc80000010000 */
[----:B------:R-:W-:-:S03]  /*6ce0*/  FADD.FTZ R43, R43, R44 ;  /* 0x0000002c2b2b7221 */ /* 0x000fc60000010000 */
[----:B--2---:R-:W-:Y:S01]  /*6cf0*/  HMMA.16816.F32 R72, R4, R12, R72 ;  /* 0x0000000c0448723c */ /* 0x004fe20000001848 */
[----:B------:R-:W-:-:S04]  /*6d00*/  FADD.FTZ R42, R42, R43 ;  /* 0x0000002b2a2a7221 */ /* 0x000fc80000010000 */
[----:B------:R-:W-:-:S03]  /*6d10*/  FADD.FTZ R41, R41, R42 ;  /* 0x0000002a29297221 */ /* 0x000fc60000010000 */
[----:B------:R-:W-:Y:S01]  /*6d20*/  HMMA.16816.F32 R68, R4, R14, R68 ;  /* 0x0000000e0444723c */ /* 0x000fe20000001844 */
[----:B------:R-:W-:-:S04]  /*6d30*/  FADD.FTZ R38, R38, R41 ;  /* 0x0000002926267221 */ /* 0x000fc80000010000 */
[----:B------:R-:W-:-:S04]  /*6d40*/  FADD.FTZ R35, R35, R38 ;  /* 0x0000002623237221 */ /* 0x000fc80000010000 */
[----:B------:R-:W-:-:S04]  /*6d50*/  FADD.FTZ R34, R34, R35 ;  /* 0x0000002322227221 */ /* 0x000fc80000010000 */
[----:B------:R-:W-:Y:S01]  /*6d60*/  FADD.FTZ R189, R37, R34 ;  /* 0x0000002225bd7221 */ /* 0x000fe20000010000 */
[----:B------:R-:W-:Y:S06]  /*6d70*/  @!P4 BRA `(.L_x_541) ;  /* 0x0000004800d8c947 */ /* 0x000fec0003800000 */
        /* <DEDUP_REMOVED lines=13> */
[----:B------:R-:W-:-:S03]  /*6e50*/  ISETP.GE.AND P3, PT, R122, RZ, PT ;  /* 0x000000ff7a00720c */ /* 0x000fc60003f66270 */
        /* <DEDUP_REMOVED lines=21> */
[----:B------:R-:W-:-:S02]  /*6fb0*/  ISETP.NE.AND P2, PT, R5, RZ, PT ;  /* 0x000000ff0500720c */ /* 0x000fc40003f45270 */
[----:B------:R-:W-:-:S07]  /*6fc0*/  LOP3.LUT R3, RZ, R5, RZ, 0x33, !PT ;  /* 0x00000005ff037212 */ /* 0x000fce00078e33ff */
        /* <DEDUP_REMOVED lines=26> */
.L_x_542:
[----:B------:R-:W-:Y:S01]  /*7170*/  UMOV UR4, URZ ;  /* 0x000000ff00047c82 */ /* 0x000fe20008000000 */
[----:B------:R-:W-:Y:S01]  /*7180*/  IMAD.SHL.U32 R4, R120, 0x80, RZ ;  /* 0x0000008078047824 */ /* 0x000fe200078e00ff */
[----:B------:R-:W-:-:S05]  /*7190*/  IADD3 R3, P1, PT, RZ, -UR4, RZ ;  /* 0x80000004ff037c10 */ /* 0x000fca000ff3e0ff */
[----:B------:R-:W-:-:S05]  /*71a0*/  IMAD.X R4, RZ, RZ, ~R4, P1 ;  /* 0x000000ffff047224 */ /* 0x000fca00008e0e04 */
[----:B------:R-:W-:-:S04]  /*71b0*/  SHF.R.S64 R3, R3, 0x1f, R4 ;  /* 0x0000001f03037819 */ /* 0x000fc80000001004 */
[----:B------:R-:W-:-:S04]  /*71c0*/  IADD3 R172, P1, PT, R3, R172, RZ ;  /* 0x000000ac03ac7210 */ /* 0x000fc80007f3e0ff */
[----:B------:R-:W-:-:S09]  /*71d0*/  LEA.HI.X.SX32 R173, R4, R173, 0x1, P1 ;  /* 0x000000ad04ad7211 */ /* 0x000fd200008f0eff */
.L_x_543:
[----:B------:R-:W1:Y:S01]  /*71e0*/  LDCU UR4, c[0x0][0x440] ;  /* 0x00008800ff0477ac */ /* 0x000e620008000800 */
[C---:B------:R-:W-:Y:S01]  /*71f0*/  IMAD.SHL.U32 R3, R120.reuse, 0x40, RZ ;  /* 0x0000004078037824 */ /* 0x040fe200078e00ff */
[----:B------:R-:W-:-:S04]  /*7200*/  SHF.L.U64.HI R120, R120, 0x6, R121 ;  /* 0x0000000678787819 */ /* 0x000fc80000010279 */
[----:B------:R-:W-:-:S04]  /*7210*/  IADD3 R4, P1, PT, R3, R172, RZ ;  /* 0x000000ac03047210 */ /* 0x000fc80007f3e0ff */
[----:B------:R-:W-:Y:S01]  /*7220*/  IADD3 R8, P5, PT, R3, R4, RZ ;  /* 0x0000000403087210 */ /* 0x000fe20007fbe0ff */
[----:B------:R-:W-:-:S03]  /*7230*/  IMAD.X R5, R120, 0x1, R173, P1 ;  /* 0x0000000178057824 */ /* 0x000fc600008e06ad */
[----:B------:R-:W-:Y:S01]  /*7240*/  IADD3 R10, P1, PT, R3, R8, RZ ;  /* 0x00000008030a7210 */ /* 0x000fe20007f3e0ff */
[C---:B------:R-:W-:Y:S02]  /*7250*/  IMAD.X R9, R120.reuse, 0x1, R5, P5 ;  /* 0x0000000178097824 */ /* 0x040fe400028e0605 */
[----:B------:R-:W-:Y:S01]  /*7260*/  VIADD R3, R165, 0x3020 ;  /* 0x00003020a5037836 */ /* 0x000fe20000000000 */
[----:B-1----:R-:W-:Y:S01]  /*7270*/  ISETP.GE.AND P3, PT, R169, UR4, PT ;  /* 0x00000004a9007c0c */ /* 0x002fe2000bf66270 */
[----:B------:R-:W-:Y:S01]  /*7280*/  IMAD.X R11, R120, 0x1, R9, P1 ;  /* 0x00000001780b7824 */ /* 0x000fe200008e0609 */
[----:B------:R-:W-:Y:S01]  /*7290*/  ISETP.GE.AND P4, PT, R180, UR4, PT ;  /* 0x00000004b4007c0c */ /* 0x000fe2000bf86270 */
[----:B------:R-:W-:Y:S01]  /*72a0*/  @P0 VIADD R3, R184, 0xffffffe0 ;  /* 0xffffffe0b8030836 */ /* 0x000fe20000000000 */
[----:B------:R-:W-:-:S09]  /*72b0*/  ISETP.GE.AND P2, PT, R168, UR4, PT ;  /* 0x00000004a8007c0c */ /* 0x000fd2000bf46270 */
[----:B------:R-:W-:Y:S02]  /*72c0*/  @!P3 IMAD.MOV.U32 R6, RZ, RZ, R172 ;  /* 0x000000ffff06b224 */ /* 0x000fe400078e00ac */
[----:B------:R-:W-:Y:S01]  /*72d0*/  @!P3 IMAD.MOV.U32 R7, RZ, RZ, R173 ;  /* 0x000000ffff07b224 */ /* 0x000fe200078e00ad */
        /* <DEDUP_REMOVED lines=61> */
[----:B------:R-:W3:Y:S04]  /*76b0*/  LDSM.16.M88.4 R60, [R165+0x3400] ;  /* 0x00340000a53c783b */ /* 0x000ee80000000200 */
[----:B------:R-:W4:Y:S04]  /*76c0*/  LDSM.16.M88.4 R52, [R165+0x3800] ;  /* 0x00380000a534783b */ /* 0x000f280000000200 */
[----:B-1----:R-:W2:Y:S04]  /*76d0*/  LDSM.16.M88.4 R4, [R165+0x3000] ;  /* 0x00300000a504783b */ /* 0x002ea80000000200 */
[----:B------:R-:W1:Y:S04]  /*76e0*/  LDSM.16.M88.4 R44, [R165+0x3c00] ;  /* 0x003c0000a52c783b */ /* 0x000e680000000200 */
[----:B------:R-:W-:Y:S04]  /*76f0*/  LDSM.16.M88.4 R128, [R164] ;  /* 0x00000000a480783b */ /* 0x000fe80000000200 */
[----:B------:R-:W5:Y:S04]  /*7700*/  LDSM.16.M88.4 R32, [R3+0x400] ;  /* 0x000400000320783b */ /* 0x000f680000000200 */
[----:B------:R-:W5:Y:S04]  /*7710*/  LDSM.16.M88.4 R24, [R3+0x800] ;  /* 0x000800000318783b */ /* 0x000f680000000200 */
[----:B------:R-:W5:Y:S04]  /*7720*/  LDSM.16.M88.4 R28, [R165+0x4400] ;  /* 0x00440000a51c783b */ /* 0x000f680000000200 */
[----:B------:R-:W5:Y:S04]  /*7730*/  LDSM.16.M88.4 R20, [R165+0x4800] ;  /* 0x00480000a514783b */ /* 0x000f680000000200 */
[----:B------:R-:W5:Y:S01]  /*7740*/  LDSM.16.M88.4 R40, [R3] ;  /* 0x000000000328783b */ /* 0x000f620000000200 */
[C---:B---3--:R-:W-:Y:S03]  /*7750*/  HMMA.16816.F32 R64, R12.reuse, R60, RZ ;  /* 0x0000003c0c40723c */ /* 0x048fe600000018ff */
[----:B------:R-:W3:Y:S04]  /*7760*/  LDSM.16.M88.4 R36, [R165+0x4000] ;  /* 0x00400000a524783b */ /* 0x000ee80000000200 */
[----:B------:R-:W3:Y:S01]  /*7770*/  LDSM.16.M88.4 R16, [R3+0xc00] ;  /* 0x000c00000310783b */ /* 0x000ee20000000200 */
[C---:B----4-:R-:W-:Y:S03]  /*7780*/  HMMA.16816.F32 R56, R12.reuse, R52, RZ ;  /* 0x000000340c38723c */ /* 0x050fe600000018ff */
[----:B------:R-:W4:Y:S04]  /*7790*/  LDSM.16.M88.4 R132, [R165+0x4c00] ;  /* 0x004c0000a584783b */ /* 0x000f280000000200 */
[----:B------:R-:W4:Y:S01]  /*77a0*/  LDSM.16.M88.4 R124, [R3+0x1400] ;  /* 0x00140000037c783b */ /* 0x000f220000000200 */
[C---:B------:R-:W-:Y:S03]  /*77b0*/  HMMA.16816.F32 R60, R12.reuse, R62, RZ ;  /* 0x0000003e0c3c723c */ /* 0x040fe600000018ff */
[----:B------:R-:W4:Y:S04]  /*77c0*/  LDSM.16.M88.4 R120, [R3+0x1800] ;  /* 0x001800000378783b */ /* 0x000f280000000200 */
[----:B------:R-:W4:Y:S01]  /*77d0*/  LDSM.16.M88.4 R140, [R3+0x1000] ;  /* 0x00100000038c783b */ /* 0x000f220000000200 */
[C---:B------:R-:W-:Y:S03]  /*77e0*/  HMMA.16816.F32 R52, R12.reuse, R54, RZ ;  /* 0x000000360c34723c */ /* 0x040fe600000018ff */
[----:B------:R-:W0:Y:S05]  /*77f0*/  LDGDEPBAR ;  /* 0x00000000000079af */ /* 0x000e2a0000000000 */
[C---:B--2---:R-:W-:Y:S08]  /*7800*/  HMMA.16816.F32 R8, R12.reuse, R4, RZ ;  /* 0x000000040c08723c */ /* 0x044ff000000018ff */
[C---:B------:R-:W-:Y:S08]  /*7810*/  HMMA.16816.F32 R4, R12.reuse, R6, RZ ;  /* 0x000000060c04723c */ /* 0x040ff000000018ff */
[----:B-1----:R-:W-:Y:S08]  /*7820*/  HMMA.16816.F32 R48, R12, R44, RZ ;  /* 0x0000002c0c30723c */ /* 0x002ff000000018ff */
[C---:B-----5:R-:W-:Y:S08]  /*7830*/  HMMA.16816.F32 R64, R128.reuse, R32, R64 ;  /* 0x000000208040723c */ /* 0x060ff00000001840 */
[C---:B------:R-:W-:Y:S08]  /*7840*/  HMMA.16816.F32 R60, R128.reuse, R34, R60 ;  /* 0x00000022803c723c */ /* 0x040ff0000000183c */
[C---:B------:R-:W-:Y:S08]  /*7850*/  HMMA.16816.F32 R56, R128.reuse, R24, R56 ;  /* 0x000000188038723c */ /* 0x040ff00000001838 */
[----:B------:R-:W-:Y:S08]  /*7860*/  HMMA.16816.F32 R52, R128, R26, R52 ;  /* 0x0000001a8034723c */ /* 0x000ff00000001834 */
[C---:B------:R-:W-:Y:S08]  /*7870*/  HMMA.16816.F32 R44, R12.reuse, R46, RZ ;  /* 0x0000002e0c2c723c */ /* 0x040ff000000018ff */
[C---:B------:R-:W-:Y:S08]  /*7880*/  HMMA.16816.F32 R32, R12.reuse, R28, RZ ;  /* 0x0000001c0c20723c */ /* 0x040ff000000018ff */
[C---:B------:R-:W-:Y:S08]  /*7890*/  HMMA.16816.F32 R24, R12.reuse, R20, RZ ;  /* 0x000000140c18723c */ /* 0x040ff000000018ff */
[C---:B------:R-:W-:Y:S08]  /*78a0*/  HMMA.16816.F32 R28, R12.reuse, R30, RZ ;  /* 0x0000001e0c1c723c */ /* 0x040ff000000018ff */
[----:B------:R-:W-:Y:S08]  /*78b0*/  HMMA.16816.F32 R20, R12, R22, RZ ;  /* 0x000000160c14723c */ /* 0x000ff000000018ff */
[C---:B------:R-:W-:Y:S08]  /*78c0*/  HMMA.16816.F32 R8, R128.reuse, R40, R8 ;  /* 0x000000288008723c */ /* 0x040ff00000001808 */
[----:B------:R-:W-:Y:S08]  /*78d0*/  HMMA.16816.F32 R4, R128, R42, R4 ;  /* 0x0000002a8004723c */ /* 0x000ff00000001804 */
[----:B---3--:R-:W-:Y:S08]  /*78e0*/  HMMA.16816.F32 R40, R12, R36, RZ ;  /* 0x000000240c28723c */ /* 0x008ff000000018ff */
[C---:B------:R-:W-:Y:S08]  /*78f0*/  HMMA.16816.F32 R48, R128.reuse, R16, R48 ;  /* 0x000000108030723c */ /* 0x040ff00000001830 */
[----:B------:R-:W-:Y:S08]  /*7900*/  HMMA.16816.F32 R44, R128, R18, R44 ;  /* 0x00000012802c723c */ /* 0x000ff0000000182c */
[C---:B------:R-:W-:Y:S08]  /*7910*/  HMMA.16816.F32 R36, R12.reuse, R38, RZ ;  /* 0x000000260c24723c */ /* 0x040ff000000018ff */
[C---:B----4-:R-:W-:Y:S08]  /*7920*/  HMMA.16816.F32 R16, R12.reuse, R132, RZ ;  /* 0x000000840c10723c */ /* 0x050ff000000018ff */
[----:B------:R-:W-:Y:S01]  /*7930*/  HMMA.16816.F32 R12, R12, R134, RZ ;  /* 0x000000860c0c723c */ /* 0x000fe200000018ff */
[----:B------:R-:W1:Y:S07]  /*7940*/  LDSM.16.M88.4 R132, [R3+0x1c00] ;  /* 0x001c00000384783b */ /* 0x000e6e0000000200 */
[C---:B------:R-:W-:Y:S08]  /*7950*/  HMMA.16816.F32 R32, R128.reuse, R124, R32 ;  /* 0x0000007c8020723c */ /* 0x040ff00000001820 */
[C---:B------:R-:W-:Y:S01]  /*7960*/  HMMA.16816.F32 R28, R128.reuse, R126, R28 ;  /* 0x0000007e801c723c */ /* 0x040fe2000000181c */
[----:B------:R-:W-:Y:S07]  /*7970*/  LDSM.16.M88.4 R124, [R166+0x1000] ;  /* 0x00100000a67c783b */ /* 0x000fee0000000200 */
[C---:B------:R-:W-:Y:S08]  /*7980*/  HMMA.16816.F32 R24, R128.reuse, R120, R24 ;  /* 0x000000788018723c */ /* 0x040ff00000001818 */
[C---:B------:R-:W-:Y:S01]  /*7990*/  HMMA.16816.F32 R20, R128.reuse, R122, R20 ;  /* 0x0000007a8014723c */ /* 0x040fe20000001814 */
[----:B------:R-:W2:Y:S07]  /*79a0*/  LDSM.16.M88.4 R120, [R165+0x5000] ;  /* 0x00500000a578783b */ /* 0x000eae0000000200 */
[C---:B------:R-:W-:Y:S08]  /*79b0*/  HMMA.16816.F32 R40, R128.reuse, R140, R40 ;  /* 0x0000008c8028723c */ /* 0x040ff00000001828 */
[C---:B------:R-:W-:Y:S08]  /*79c0*/  HMMA.16816.F32 R36, R128.reuse, R142, R36 ;  /* 0x0000008e8024723c */ /* 0x040ff00000001824 */
[C---:B-1----:R-:W-:Y:S08]  /*79d0*/  HMMA.16816.F32 R16, R128.reuse, R132, R16 ;  /* 0x000000848010723c */ /* 0x042ff00000001810 */
[----:B------:R-:W-:Y:S01]  /*79e0*/  HMMA.16816.F32 R12, R128, R134, R12 ;  /* 0x00000086800c723c */ /* 0x000fe2000000180c */
[----:B------:R-:W1:Y:S04]  /*79f0*/  LDSM.16.M88.4 R132, [R165+0x5400] ;  /* 0x00540000a584783b */ /* 0x000e680000000200 */
[----:B------:R-:W3:Y:S03]  /*7a00*/  LDSM.16.M88.4 R128, [R165+0x5800] ;  /* 0x00580000a580783b */ /* 0x000ee60000000200 */
[C---:B--2---:R-:W-:Y:S08]  /*7a10*/  HMMA.16816.F32 R8, R124.reuse, R120, R8 ;  /* 0x000000787c08723c */ /* 0x044ff00000001808 */
[C---:B------:R-:W-:Y:S01]  /*7a20*/  HMMA.16816.F32 R4, R124.reuse, R122, R4 ;  /* 0x0000007a7c04723c */ /* 0x040fe20000001804 */
[----:B------:R-:W2:Y:S07]  /*7a30*/  LDSM.16.M88.4 R120, [R165+0x5c00] ;  /* 0x005c0000a578783b */ /* 0x000eae0000000200 */
        /* <DEDUP_REMOVED lines=61> */
[----:B------:R-:W-:Y:S07]  /*7e10*/  LDSM.16.M88.4 R132, [R164+0x2000] ;  /* 0x00200000a484783b */ /* 0x000fee0000000200 */
[C---:B---3--:R-:W-:Y:S08]  /*7e20*/  HMMA.16816.F32 R32, R124.reuse, R128, R32 ;  /* 0x000000807c20723c */ /* 0x048ff00000001820 */
[C---:B------:R-:W-:Y:S01]  /*7e30*/  HMMA.16816.F32 R28, R124.reuse, R130, R28 ;  /* 0x000000827c1c723c */ /* 0x040fe2000000181c */
[----:B------:R-:W1:Y:S07]  /*7e40*/  LDSM.16.M88.4 R128, [R165+0x8c00] ;  /* 0x008c0000a580783b */ /* 0x000e6e0000000200 */
[C---:B--2---:R-:W-:Y:S08]  /*7e50*/  HMMA.16816.F32 R24, R124.reuse, R120, R24 ;  /* 0x000000787c18723c */ /* 0x044ff00000001818 */
[C---:B------:R-:W-:Y:S01]  /*7e60*/  HMMA.16816.F32 R20, R124.reuse, R122, R20 ;  /* 0x0000007a7c14723c */ /* 0x040fe20000001814 */
[----:B------:R-:W2:Y:S07]  /*7e70*/  LDSM.16.M88.4 R120, [R3+0x4000] ;  /* 0x004000000378783b */ /* 0x000eae0000000200 */
[C---:B-1----:R-:W-:Y:S08]  /*7e80*/  HMMA.16816.F32 R16, R124.reuse, R128, R16 ;  /* 0x000000807c10723c */ /* 0x042ff00000001810 */
[----:B------:R-:W-:Y:S01]  /*7e90*/  HMMA.16816.F32 R12, R124, R130, R12 ;  /* 0x000000827c0c723c */ /* 0x000fe2000000180c */
[----:B------:R-:W1:Y:S04]  /*7ea0*/  LDSM.16.M88.4 R124, [R3+0x4800] ;  /* 0x00480000037c783b */ /* 0x000e680000000200 */
[----:B------:R-:W-:Y:S03]  /*7eb0*/  LDSM.16.M88.4 R128, [R3+0x4400] ;  /* 0x004400000380783b */ /* 0x000fe60000000200 */
[C---:B--2---:R-:W-:Y:S08]  /*7ec0*/  HMMA.16816.F32 R8, R132.reuse, R120, R8 ;  /* 0x000000788408723c */ /* 0x044ff00000001808 */
[----:B------:R-:W-:Y:S01]  /*7ed0*/  HMMA.16816.F32 R4, R132, R122, R4 ;  /* 0x0000007a8404723c */ /* 0x000fe20000001804 */
[----:B------:R-:W2:-:S15]  /*7ee0*/  LDSM.16.M88.4 R120, [R3+0x4c00] ;  /* 0x004c00000378783b */ /* 0x000e9e0000000200 */
[----:B------:R-:W-:-:S03]  /*7ef0*/  NOP ;  /* 0x0000000000007918 */ /* 0x000fc60000000000 */
[----:B------:R-:W-:Y:S01]  /*7f00*/  FMUL.FTZ R4, R4, UR10 ;  /* 0x0000000a04047c20 */ /* 0x000fe20008410000 */
[----:B------:R-:W-:Y:S01]  /*7f10*/  FMUL.FTZ R5, R5, UR10 ;  /* 0x0000000a05057c20 */ /* 0x000fe20008410000 */
[----:B------:R-:W-:Y:S01]  /*7f20*/  FMUL.FTZ R6, R6, UR10 ;  /* 0x0000000a06067c20 */ /* 0x000fe20008410000 */
[----:B------:R-:W-:Y:S01]  /*7f30*/  FMUL.FTZ R7, R7, UR10 ;  /* 0x0000000a07077c20 */ /* 0x000fe20008410000 */
[C---:B-1----:R-:W-:Y:S08]  /*7f40*/  HMMA.16816.F32 R56, R132.reuse, R124, R56 ;  /* 0x0000007c8438723c */ /* 0x042ff00000001838 */
[C---:B------:R-:W-:Y:S01]  /*7f50*/  HMMA.16816.F32 R52, R132.reuse, R126, R52 ;  /* 0x0000007e8434723c */ /* 0x040fe20000001834 */
[----:B------:R-:W1:Y:S07]  /*7f60*/  LDSM.16.M88.4 R124, [R3+0x5400] ;  /* 0x00540000037c783b */ /* 0x000e6e0000000200 */
[C---:B--2---:R-:W-:Y:S03]  /*7f70*/  HMMA.16816.F32 R48, R132.reuse, R120, R48 ;  /* 0x000000788430723c */ /* 0x044fe60000001830 */
[----:B------:R-:W-:Y:S01]  /*7f80*/  FMUL.FTZ R56, R56, UR10 ;  /* 0x0000000a38387c20 */ /* 0x000fe20008410000 */
[----:B------:R-:W-:Y:S01]  /*7f90*/  FMUL.FTZ R58, R58, UR10 ;  /* 0x0000000a3a3a7c20 */ /* 0x000fe20008410000 */
[----:B------:R-:W-:Y:S01]  /*7fa0*/  FMUL.FTZ R57, R57, UR10 ;  /* 0x0000000a39397c20 */ /* 0x000fe20008410000 */
[----:B------:R-:W-:Y:S01]  /*7fb0*/  FMUL.FTZ R59, R59, UR10 ;  /* 0x0000000a3b3b7c20 */ /* 0x000fe20008410000 */
[----:B------:R-:W-:Y:S01]  /*7fc0*/  MUFU.TANH R227, R56 ;  /* 0x0000003800e37308 */ /* 0x000fe20000002400 */
[C---:B------:R-:W-:Y:S01]  /*7fd0*/  HMMA.16816.F32 R44, R132.reuse, R122, R44 ;  /* 0x0000007a842c723c */ /* 0x040fe2000000182c */
[----:B------:R-:W2:Y:S02]  /*7fe0*/  LDSM.16.M88.4 R120, [R3+0x5800] ;  /* 0x005800000378783b */ /* 0x000ea40000000200 */
[----:B------:R-:W-:Y:S01]  /*7ff0*/  FMUL.FTZ R52, R52, UR10 ;  /* 0x0000000a34347c20 */ /* 0x000fe20008410000 */
[----:B------:R-:W-:Y:S01]  /*8000*/  FMUL.FTZ R54, R54, UR10 ;  /* 0x0000000a36367c20 */ /* 0x000fe20008410000 */
[----:B------:R-:W-:Y:S01]  /*8010*/  FMUL.FTZ R53, R53, UR10 ;  /* 0x0000000a35357c20 */ /* 0x000fe20008410000 */
[----:B------:R-:W-:Y:S01]  /*8020*/  FMUL.FTZ R55, R55, UR10 ;  /* 0x0000000a37377c20 */ /* 0x000fe20008410000 */
[----:B------:R-:W-:Y:S01]  /*8030*/  MUFU.TANH R221, R58 ;  /* 0x0000003a00dd7308 */ /* 0x000fe20000002400 */
[C---:B------:R-:W-:Y:S03]  /*8040*/  HMMA.16816.F32 R64, R132.reuse, R128, R64 ;  /* 0x000000808440723c */ /* 0x040fe60000001840 */
[----:B------:R-:W-:Y:S01]  /*8050*/  FMUL.FTZ R48, R48, UR10 ;  /* 0x0000000a30307c20 */ /* 0x000fe20008410000 */
[----:B------:R-:W-:Y:S01]  /*8060*/  FMUL.FTZ R50, R50, UR10 ;  /* 0x0000000a32327c20 */ /* 0x000fe20008410000 */
[----:B------:R-:W-:Y:S01]  /*8070*/  FMUL.FTZ R49, R49, UR10 ;  /* 0x0000000a31317c20 */ /* 0x000fe20008410000 */
[----:B------:R-:W-:Y:S01]  /*8080*/  FMUL.FTZ R51, R51, UR10 ;  /* 0x0000000a33337c20 */ /* 0x000fe20008410000 */
[----:B------:R-:W-:Y:S01]  /*8090*/  MUFU.TANH R141, R57 ;  /* 0x00000039008d7308 */ /* 0x000fe20000002400 */
[C---:B------:R-:W-:Y:S01]  /*80a0*/  HMMA.16816.F32 R60, R132.reuse, R130, R60 ;  /* 0x00000082843c723c */ /* 0x040fe2000000183c */
[----:B------:R-:W3:Y:S02]  /*80b0*/  LDSM.16.M88.4 R128, [R3+0x5000] ;  /* 0x005000000380783b */ /* 0x000ee40000000200 */
[----:B------:R-:W-:Y:S01]  /*80c0*/  FMUL.FTZ R45, R45, UR10 ;  /* 0x0000000a2d2d7c20 */ /* 0x000fe20008410000 */
[----:B------:R-:W-:Y:S01]  /*80d0*/  FMUL.FTZ R47, R47, UR10 ;  /* 0x0000000a2f2f7c20 */ /* 0x000fe20008410000 */
[----:B------:R-:W-:Y:S01]  /*80e0*/  FMUL.FTZ R44, R44, UR10 ;  /* 0x0000000a2c2c7c20 */ /* 0x000fe20008410000 */
[----:B------:R-:W-:Y:S01]  /*80f0*/  FMUL.FTZ R46, R46, UR10 ;  /* 0x0000000a2e2e7c20 */ /* 0x000fe20008410000 */
[----:B------:R-:W-:Y:S01]  /*8100*/  MUFU.TANH R145, R59 ;  /* 0x0000003b00917308 */ /* 0x000fe20000002400 */
[----:B-1----:R-:W-:Y:S01]  /*8110*/  HMMA.16816.F32 R32, R132, R124, R32 ;  /* 0x0000007c8420723c */ /* 0x002fe20000001820 */
[----:B------:R-:W-:-:S02]  /*8120*/  FMUL.FTZ R124, R10, UR10 ;  /* 0x0000000a0a7c7c20 */ /* 0x000fc40008410000 */
[----:B------:R-:W-:Y:S01]  /*8130*/  FMUL.FTZ R125, R64, UR10 ;  /* 0x0000000a407d7c20 */ /* 0x000fe20008410000 */
[----:B------:R-:W-:-:S03]  /*8140*/  FMUL.FTZ R64, R65, UR10 ;  /* 0x0000000a41407c20 */ /* 0x000fc60008410000 */
[----:B------:R-:W-:Y:S01]  /*8150*/  MUFU.TANH R10, R5 ;  /* 0x00000005000a7308 */ /* 0x000fe20000002400 */
[C---:B------:R-:W-:Y:S03]  /*8160*/  HMMA.16816.F32 R28, R132.reuse, R126, R28 ;  /* 0x0000007e841c723c */ /* 0x040fe6000000181c */
[----:B------:R-:W-:Y:S01]  /*8170*/  FMUL.FTZ R65, R60, UR10 ;  /* 0x0000000a3c417c20 */ /* 0x000fe20008410000 */
[----:B------:R-:W-:Y:S01]  /*8180*/  FMUL.FTZ R60, R61, UR10 ;  /* 0x0000000a3d3c7c20 */ /* 0x000fe20008410000 */
[----:B------:R-:W-:Y:S01]  /*8190*/  FMUL.FTZ R62, R62, UR10 ;  /* 0x0000000a3e3e7c20 */ /* 0x000fe20008410000 */
[----:B------:R-:W-:Y:S01]  /*81a0*/  FMUL.FTZ R63, R63, UR10 ;  /* 0x0000000a3f3f7c20 */ /* 0x000fe20008410000 */
[----:B------:R-:W-:Y:S01]  /*81b0*/  MUFU.TANH R127, R6 ;  /* 0x00000006007f7308 */ /* 0x000fe20000002400 */
[----:B--2---:R-:W-:Y:S01]  /*81c0*/  HMMA.16816.F32 R24, R132, R120, R24 ;  /* 0x000000788418723c */ /* 0x004fe20000001818 */
[----:B------:R-:W-:Y:S01]  /*81d0*/  FMUL.FTZ R121, R11, UR10 ;  /* 0x0000000a0b797c20 */ /* 0x000fe20008410000 */
[----:B------:R-:W-:Y:S01]  /*81e0*/  FMUL.FTZ R120, R8, UR10 ;  /* 0x0000000a08787c20 */ /* 0x000fe20008410000 */
[----:B------:R-:W-:Y:S01]  /*81f0*/  FMUL.FTZ R8, R9, UR10 ;  /* 0x0000000a09087c20 */ /* 0x000fe20008410000 */
[----:B------:R-:W-:Y:S01]  /*8200*/  FMUL.FTZ R187, R33, UR10 ;  /* 0x0000000a21bb7c20 */ /* 0x000fe20008410000 */
[----:B------:R-:W-:-:S02]  /*8210*/  FMUL.FTZ R151, R35, UR10 ;  /* 0x0000000a23977c20 */ /* 0x000fc40008410000 */
[----:B------:R-:W-:Y:S01]  /*8220*/  MUFU.TANH R11, R4 ;  /* 0x00000004000b7308 */ /* 0x000fe20000002400 */
[----:B------:R-:W-:Y:S01]  /*8230*/  FMUL.FTZ R32, R32, UR10 ;  /* 0x0000000a20207c20 */ /* 0x000fe20008410000 */
[----:B------:R-:W-:Y:S01]  /*8240*/  FMUL.FTZ R34, R34, UR10 ;  /* 0x0000000a22227c20 */ /* 0x000fe20008410000 */
[C---:B------:R-:W-:Y:S01]  /*8250*/  HMMA.16816.F32 R20, R132.reuse, R122, R20 ;  /* 0x0000007a8414723c */ /* 0x040fe20000001814 */
[----:B------:R-:W-:Y:S01]  /*8260*/  FMUL.FTZ R28, R28, UR10 ;  /* 0x0000000a1c1c7c20 */ /* 0x000fe20008410000 */
[----:B------:R-:W-:Y:S01]  /*8270*/  FMUL.FTZ R30, R30, UR10 ;  /* 0x0000000a1e1e7c20 */ /* 0x000fe20008410000 */
[----:B------:R-:W-:Y:S02]  /*8280*/  FMUL.FTZ R29, R29, UR10 ;  /* 0x0000000a1d1d7c20 */ /* 0x000fe40008410000 */
[----:B------:R1:W-:Y:S01]  /*8290*/  MUFU.TANH R126, R7 ;  /* 0x00000007007e7308 */ /* 0x0003e20000002400 */
[----:B------:R-:W-:Y:S02]  /*82a0*/  FMUL.FTZ R31, R31, UR10 ;  /* 0x0000000a1f1f7c20 */ /* 0x000fe40008410000 */
[----:B---3--:R-:W-:Y:S01]  /*82b0*/  HMMA.16816.F32 R36, R132, R130, R36 ;  /* 0x000000828424723c */ /* 0x008fe20000001824 */
[----:B------:R-:W-:Y:S01]  /*82c0*/  FMUL.FTZ R24, R24, UR10 ;  /* 0x0000000a18187c20 */ /* 0x000fe20008410000 */
[----:B------:R-:W-:Y:S01]  /*82d0*/  FMUL.FTZ R26, R26, UR10 ;  /* 0x0000000a1a1a7c20 */ /* 0x000fe20008410000 */
[----:B------:R-:W-:-:S02]  /*82e0*/  FMUL.FTZ R25, R25, UR10 ;  /* 0x0000000a19197c20 */ /* 0x000fc40008410000 */
[----:B------:R-:W2:Y:S01]  /*82f0*/  MUFU.TANH R120, R120 ;  /* 0x0000007800787308 */ /* 0x000ea20000002400 */
[----:B------:R-:W-:Y:S02]  /*8300*/  FMUL.FTZ R27, R27, UR10 ;  /* 0x0000000a1b1b7c20 */ /* 0x000fe40008410000 */
[----:B------:R-:W-:Y:S01]  /*8310*/  HMMA.16816.F32 R40, R132, R128, R40 ;  /* 0x000000808428723c */ /* 0x000fe20000001828 */
[----:B------:R-:W-:Y:S01]  /*8320*/  FMUL.FTZ R128, R66, UR10 ;  /* 0x0000000a42807c20 */ /* 0x000fe20008410000 */
[----:B------:R-:W-:Y:S01]  /*8330*/  FMUL.FTZ R66, R67, UR10 ;  /* 0x0000000a43427c20 */ /* 0x000fe20008410000 */
[----:B------:R-:W-:Y:S01]  /*8340*/  FMUL.FTZ R21, R21, UR10 ;  /* 0x0000000a15157c20 */ /* 0x000fe20008410000 */
[----:B------:R-:W-:Y:S01]  /*8350*/  FMUL.FTZ R23, R23, UR10 ;  /* 0x0000000a17177c20 */ /* 0x000fe20008410000 */
[----:B------:R-:W3:Y:S01]  /*8360*/  MUFU.TANH R124, R124 ;  /* 0x0000007c007c7308 */ /* 0x000ee20000002400 */
[----:B------:R-:W-:Y:S01]  /*8370*/  FMUL.FTZ R20, R20, UR10 ;  /* 0x0000000a14147c20 */ /* 0x000fe20008410000 */
[----:B-1----:R-:W1:Y:S01]  /*8380*/  LDSM.16.M88.4 R4, [R3+0x5c00] ;  /* 0x005c00000304783b */ /* 0x002e620000000200 */
[----:B------:R-:W-:Y:S01]  /*8390*/  FMUL.FTZ R22, R22, UR10 ;  /* 0x0000000a16167c20 */ /* 0x000fe20008410000 */
[----:B------:R-:W-:-:S04]  /*83a0*/  DEPBAR.LE SB0, 0x0 ;  /* 0x000080000000791a */ /* 0x000fc80000000000 */
[----:B------:R-:W-:Y:S01]  /*83b0*/  MUFU.TANH R8, R8 ;  /* 0x0000000800087308 */ /* 0x000fe20000002400 */
[----:B------:R-:W-:Y:S01]  /*83c0*/  FMUL.FTZ R37, R37, UR10 ;  /* 0x0000000a25257c20 */ /* 0x000fe20008410000 */
[----:B------:R-:W-:Y:S01]  /*83d0*/  FMUL.FTZ R39, R39, UR10 ;  /* 0x0000000a27277c20 */ /* 0x000fe20008410000 */
[----:B------:R-:W-:Y:S01]  /*83e0*/  FMUL.FTZ R36, R36, UR10 ;  /* 0x0000000a24247c20 */ /* 0x000fe20008410000 */
[----:B------:R-:W-:Y:S02]  /*83f0*/  FMUL.FTZ R38, R38, UR10 ;  /* 0x0000000a26267c20 */ /* 0x000fe40008410000 */
[----:B------:R-:W-:Y:S01]  /*8400*/  FMUL.FTZ R41, R41, UR10 ;  /* 0x0000000a29297c20 */ /* 0x000fe20008410000 */
[----:B------:R-:W-:Y:S01]  /*8410*/  FMUL.FTZ R43, R43, UR10 ;  /* 0x0000000a2b2b7c20 */ /* 0x000fe20008410000 */
[----:B------:R-:W4:Y:S01]  /*8420*/  MUFU.TANH R121, R121 ;  /* 0x0000007900797308 */ /* 0x000f220000002400 */
[----:B------:R-:W-:Y:S01]  /*8430*/  FMUL.FTZ R40, R40, UR10 ;  /* 0x0000000a28287c20 */ /* 0x000fe20008410000 */
[----:B------:R-:W-:-:S06]  /*8440*/  FMUL.FTZ R42, R42, UR10 ;  /* 0x0000000a2a2a7c20 */ /* 0x000fcc0008410000 */
[----:B------:R3:W-:Y:S08]  /*8450*/  MUFU.TANH R144, R37 ;  /* 0x0000002500907308 */ /* 0x0007f00000002400 */
[----:B------:R-:W-:Y:S08]  /*8460*/  MUFU.TANH R64, R64 ;  /* 0x0000004000407308 */ /* 0x000ff00000002400 */
[----:B------:R-:W-:Y:S01]  /*8470*/  MUFU.TANH R66, R66 ;  /* 0x0000004200427308 */ /* 0x000fe20000002400 */
[----:B-1----:R-:W-:Y:S01]  /*8480*/  HMMA.16816.F32 R16, R132, R4, R16 ;  /* 0x000000048410723c */ /* 0x002fe20000001810 */
[----:B------:R-:W-:-:S05]  /*8490*/  IMAD.SHL.U32 R4, R175, 0x2, RZ ;  /* 0x00000002af047824 */ /* 0x000fca00078e00ff */
[----:B------:R-:W-:Y:S01]  /*84a0*/  LOP3.LUT R4, R4, 0x6, RZ, 0xc0, !PT ;  /* 0x0000000604047812 */ /* 0x000fe200078ec0ff */
[----:B------:R-:W1:Y:S01]  /*84b0*/  MUFU.TANH R125, R125 ;  /* 0x0000007d007d7308 */ /* 0x000e620000002400 */
[----:B------:R-:W-:Y:S03]  /*84c0*/  HMMA.16816.F32 R12, R132, R6, R12 ;  /* 0x00000006840c723c */ /* 0x000fe6000000180c */
[----:B------:R-:W-:-:S04]  /*84d0*/  IMAD R3, R117, 0x80, R4 ;  /* 0x0000008075037824 */ /* 0x000fc800078e0204 */
[C---:B------:R-:W-:Y:S01]  /*84e0*/  VIADD R4, R3.reuse, 0xffffff00 ;  /* 0xffffff0003047836 */ /* 0x040fe20000000000 */
[----:B------:R-:W5:Y:S01]  /*84f0*/  MUFU.TANH R128, R128 ;  /* 0x0000008000807308 */ /* 0x000f620000002400 */
[C---:B------:R-:W-:Y:S02]  /*8500*/  VIADD R5, R3.reuse, 0xffffff01 ;  /* 0xffffff0103057836 */ /* 0x040fe40000000000 */
[C---:B------:R-:W-:Y:S01]  /*8510*/  VIADD R6, R3.reuse, 0xffffff18 ;  /* 0xffffff1803067836 */ /* 0x040fe20000000000 */
[-C--:B------:R-:W-:Y:S01]  /*8520*/  ISETP.GE.AND P0, PT, R4, R138.reuse, PT ;  /* 0x0000008a0400720c */ /* 0x080fe20003f06270 */
[----:B------:R-:W-:Y:S01]  /*8530*/  FMUL.FTZ R16, R16, UR10 ;  /* 0x0000000a10107c20 */ /* 0x000fe20008410000 */
[-C--:B------:R-:W-:Y:S01]  /*8540*/  ISETP.GE.AND P6, PT, R4, R119.reuse, PT ;  /* 0x000000770400720c */ /* 0x080fe20003fc6270 */
[----:B------:R-:W-:Y:S01]  /*8550*/  VIADD R4, R3, 0xffffff08 ;  /* 0xffffff0803047836 */ /* 0x000fe20000000000 */
[----:B--2---:R-:W-:Y:S01]  /*8560*/  FSEL R9, R120, -INF , !P0 ;  /* 0xff80000078097808 */ /* 0x004fe20004000000 */
[----:B------:R-:W2:Y:S01]  /*8570*/  MUFU.TANH R60, R60 ;  /* 0x0000003c003c7308 */ /* 0x000ea20000002400 */
[----:B---3--:R-:W-:Y:S01]  /*8580*/  FSEL R37, R124, -INF , !P6 ;  /* 0xff8000007c257808 */ /* 0x008fe20007000000 */
[----:B------:R-:W-:Y:S01]  /*8590*/  FMUL.FTZ R12, R12, UR10 ;  /* 0x0000000a0c0c7c20 */ /* 0x000fe20008410000 */
[CC--:B------:R-:W-:Y:S01]  /*85a0*/  ISETP.GE.AND P0, PT, R4.reuse, R138.reuse, PT ;  /* 0x0000008a0400720c */ /* 0x0c0fe20003f06270 */
[----:B------:R-:W-:Y:S01]  /*85b0*/  FMUL.FTZ R17, R17, UR10 ;  /* 0x0000000a11117c20 */ /* 0x000fe20008410000 */
[-C--:B------:R-:W-:Y:S01]  /*85c0*/  ISETP.GE.AND P6, PT, R4, R119.reuse, PT ;  /* 0x000000770400720c */ /* 0x080fe20003fc6270 */
[----:B------:R-:W-:Y:S01]  /*85d0*/  VIADD R4, R3, 0xffffff10 ;  /* 0xffffff1003047836 */ /* 0x000fe20000000000 */
[CC--:B------:R-:W-:Y:S01]  /*85e0*/  ISETP.GE.AND P5, PT, R5.reuse, R138.reuse, PT ;  /* 0x0000008a0500720c */ /* 0x0c0fe20003fa6270 */
[----:B------:R-:W3:Y:S01]  /*85f0*/  MUFU.TANH R229, R63 ;  /* 0x0000003f00e57308 */ /* 0x000ee20000002400 */
[-C--:B------:R-:W-:Y:S01]  /*8600*/  ISETP.GE.AND P1, PT, R5, R119.reuse, PT ;  /* 0x000000770500720c */ /* 0x080fe20003f26270 */
[----:B------:R-:W-:Y:S01]  /*8610*/  VIADD R5, R3, 0xffffff09 ;  /* 0xffffff0903057836 */ /* 0x000fe20000000000 */
[----:B------:R-:W-:Y:S01]  /*8620*/  FSEL R11, R11, -INF , !P0 ;  /* 0xff8000000b0b7808 */ /* 0x000fe20004000000 */
[----:B------:R-:W-:Y:S01]  /*8630*/  FMUL.FTZ R18, R18, UR10 ;  /* 0x0000000a12127c20 */ /* 0x000fe20008410000 */
[----:B------:R-:W-:Y:S01]  /*8640*/  FSEL R7, R127, -INF , !P6 ;  /* 0xff8000007f077808 */ /* 0x000fe20007000000 */
[----:B------:R-:W-:Y:S01]  /*8650*/  FMUL.FTZ R19, R19, UR10 ;  /* 0x0000000a13137c20 */ /* 0x000fe20008410000 */
[----:B----4-:R-:W-:Y:S01]  /*8660*/  FSEL R33, R121, -INF , !P1 ;  /* 0xff80000079217808 */ /* 0x010fe20004800000 */
[----:B------:R4:W-:Y:S01]  /*8670*/  MUFU.TANH R185, R39 ;  /* 0x0000002700b97308 */ /* 0x0009e20000002400 */
[CC--:B------:R-:W-:Y:S01]  /*8680*/  ISETP.GE.AND P0, PT, R4.reuse, R138.reuse, PT ;  /* 0x0000008a0400720c */ /* 0x0c0fe20003f06270 */
[----:B------:R-:W-:Y:S01]  /*8690*/  FMUL.FTZ R13, R13, UR10 ;  /* 0x0000000a0d0d7c20 */ /* 0x000fe20008410000 */
[-C--:B------:R-:W-:Y:S01]  /*86a0*/  ISETP.GE.AND P6, PT, R4, R119.reuse, PT ;  /* 0x000000770400720c */ /* 0x080fe20003fc6270 */
[----:B------:R-:W-:Y:S01]  /*86b0*/  VIADD R4, R3, 0xffffff11 ;  /* 0xffffff1103047836 */ /* 0x000fe20000000000 */
[----:B------:R-:W-:Y:S01]  /*86c0*/  ISETP.GE.AND P1, PT, R5, R119, PT ;  /* 0x000000770500720c */ /* 0x000fe20003f26270 */
[----:B------:R-:W-:Y:S01]  /*86d0*/  FMUL.FTZ R14, R14, UR10 ;  /* 0x0000000a0e0e7c20 */ /* 0x000fe20008410000 */
[----:B-1----:R-:W-:Y:S01]  /*86e0*/  FSEL R59, R125, -INF , !P0 ;  /* 0xff8000007d3b7808 */ /* 0x002fe20004000000 */
[----:B------:R-:W1:Y:S01]  /*86f0*/  MUFU.TANH R65, R65 ;  /* 0x0000004100417308 */ /* 0x000e620000002400 */
[----:B-----5:R-:W-:Y:S01]  /*8700*/  FSEL R57, R128, -INF , !P6 ;  /* 0xff80000080397808 */ /* 0x020fe20007000000 */
[----:B------:R-:W-:Y:S01]  /*8710*/  FMUL.FTZ R15, R15, UR10 ;  /* 0x0000000a0f0f7c20 */ /* 0x000fe20008410000 */
[----:B------:R-:W-:-:S02]  /*8720*/  ISETP.GE.AND P0, PT, R6, R138, PT ;  /* 0x0000008a0600720c */ /* 0x000fc40003f06270 */
[----:B------:R-:W-:Y:S01]  /*8730*/  ISETP.GE.AND P6, PT, R6, R119, PT ;  /* 0x000000770600720c */ /* 0x000fe20003fc6270 */
[----:B------:R-:W-:Y:S02]  /*8740*/  VIADD R6, R3, 0xffffff20 ;  /* 0xffffff2003067836 */ /* 0x000fe40000000000 */
[----:B------:R-:W5:Y:S01]  /*8750*/  MUFU.TANH R62, R62 ;  /* 0x0000003e003e7308 */ /* 0x000f620000002400 */
[----:B----4-:R-:W-:Y:S02]  /*8760*/  FSEL R39, R8, -INF , !P5 ;  /* 0xff80000008277808 */ /* 0x010fe40006800000 */
[-C--:B------:R-:W-:Y:S02]  /*8770*/  ISETP.GE.AND P5, PT, R5, R138.reuse, PT ;  /* 0x0000008a0500720c */ /* 0x080fe40003fa6270 */
[----:B------:R-:W-:Y:S02]  /*8780*/  FSEL R5, R126, -INF , !P1 ;  /* 0xff8000007e057808 */ /* 0x000fe40004800000 */
[----:B------:R-:W-:Y:S01]  /*8790*/  FSEL R35, R10, -INF , !P5 ;  /* 0xff8000000a237808 */ /* 0x000fe20006800000 */
[----:B------:R-:W4:Y:S01]  /*87a0*/  MUFU.TANH R225, R52 ;  /* 0x0000003400e17308 */ /* 0x000f220000002400 */
[----:B------:R-:W-:-:S02]  /*87b0*/  ISETP.GE.AND P5, PT, R4, R138, PT ;  /* 0x0000008a0400720c */ /* 0x000fc40003fa6270 */
[-C--:B------:R-:W-:Y:S01]  /*87c0*/  ISETP.GE.AND P1, PT, R4, R119.reuse, PT ;  /* 0x000000770400720c */ /* 0x080fe20003f26270 */
[C---:B------:R-:W-:Y:S01]  /*87d0*/  VIADD R4, R3.reuse, 0xffffff19 ;  /* 0xffffff1903047836 */ /* 0x040fe20000000000 */
[----:B------:R-:W-:Y:S02]  /*87e0*/  FSEL R67, R64, -INF , !P5 ;  /* 0xff80000040437808 */ /* 0x000fe40006800000 */
[----:B------:R-:W-:Y:S01]  /*87f0*/  FSEL R61, R66, -INF , !P1 ;  /* 0xff800000423d7808 */ /* 0x000fe20004800000 */
[----:B------:R-:W4:Y:S01]  /*8800*/  MUFU.TANH R219, R54 ;  /* 0x0000003600db7308 */ /* 0x000f220000002400 */
[C---:B------:R-:W-:Y:S02]  /*8810*/  ISETP.GE.AND P5, PT, R4.reuse, R138, PT ;  /* 0x0000008a0400720c */ /* 0x040fe40003fa6270 */
[----:B------:R-:W-:Y:S01]  /*8820*/  ISETP.GE.AND P1, PT, R4, R119, PT ;  /* 0x000000770400720c */ /* 0x000fe20003f26270 */
[----:B------:R-:W-:Y:S01]  /*8830*/  VIADD R4, R3, 0xffffff21 ;  /* 0xffffff2103047836 */ /* 0x000fe20000000000 */
[----:B--2---:R-:W-:-:S02]  /*8840*/  FSEL R63, R60, -INF , !P5 ;  /* 0xff8000003c3f7808 */ /* 0x004fc40006800000 */
[----:B---3--:R-:W-:Y:S01]  /*8850*/  FSEL R229, R229, -INF , !P1 ;  /* 0xff800000e5e57808 */ /* 0x008fe20004800000 */
[----:B------:R-:W2:Y:S01]  /*8860*/  MUFU.TANH R203, R48 ;  /* 0x0000003000cb7308 */ /* 0x000ea20000002400 */
[----:B-1----:R-:W-:Y:S02]  /*8870*/  FSEL R65, R65, -INF , !P0 ;  /* 0xff80000041417808 */ /* 0x002fe40004000000 */
[----:B-----5:R-:W-:Y:S02]  /*8880*/  FSEL R121, R62, -INF , !P6 ;  /* 0xff8000003e797808 */ /* 0x020fe40007000000 */
[CC--:B------:R-:W-:Y:S02]  /*8890*/  ISETP.GE.AND P5, PT, R4.reuse, R138.reuse, PT ;  /* 0x0000008a0400720c */ /* 0x0c0fe40003fa6270 */
[-C--:B------:R-:W-:Y:S01]  /*88a0*/  ISETP.GE.AND P1, PT, R4, R119.reuse, PT ;  /* 0x000000770400720c */ /* 0x080fe20003f26270 */
[----:B------:R-:W1:Y:S01]  /*88b0*/  MUFU.TANH R213, R50 ;  /* 0x0000003200d57308 */ /* 0x000e620000002400 */
[C---:B------:R-:W-:Y:S01]  /*88c0*/  ISETP.GE.AND P0, PT, R6.reuse, R138, PT ;  /* 0x0000008a0600720c */ /* 0x040fe20003f06270 */
[C---:B------:R-:W-:Y:S01]  /*88d0*/  VIADD R4, R3.reuse, 0xffffff28 ;  /* 0xffffff2803047836 */ /* 0x040fe20000000000 */
[----:B------:R-:W-:Y:S01]  /*88e0*/  ISETP.GE.AND P6, PT, R6, R119, PT ;  /* 0x000000770600720c */ /* 0x000fe20003fc6270 */
[----:B------:R-:W-:Y:S01]  /*88f0*/  VIADD R6, R3, 0xffffff29 ;  /* 0xffffff2903067836 */ /* 0x000fe20000000000 */
[----:B------:R-:W-:-:S02]  /*8900*/  FSEL R227, R227, -INF , !P0 ;  /* 0xff800000e3e37808 */ /* 0x000fc40004000000 */
[----:B------:R-:W-:Y:S01]  /*8910*/  FSEL R221, R221, -INF , !P6 ;  /* 0xff800000dddd7808 */ /* 0x000fe20007000000 */
[----:B------:R-:W3:Y:S01]  /*8920*/  MUFU.TANH R223, R53 ;  /* 0x0000003500df7308 */ /* 0x000ee20000002400 */
[C---:B------:R-:W-:Y:S02]  /*8930*/  ISETP.GE.AND P0, PT, R4.reuse, R138, PT ;  /* 0x0000008a0400720c */ /* 0x040fe40003f06270 */
[----:B------:R-:W-:Y:S01]  /*8940*/  ISETP.GE.AND P6, PT, R4, R119, PT ;  /* 0x000000770400720c */ /* 0x000fe20003fc6270 */
[----:B------:R-:W-:Y:S01]  /*8950*/  VIADD R4, R3, 0xffffff30 ;  /* 0xffffff3003047836 */ /* 0x000fe20000000000 */
[----:B----4-:R-:W-:Y:S02]  /*8960*/  FSEL R225, R225, -INF , !P0 ;  /* 0xff800000e1e17808 */ /* 0x010fe40004000000 */
[----:B------:R-:W-:Y:S01]  /*8970*/  FSEL R219, R219, -INF , !P6 ;  /* 0xff800000dbdb7808 */ /* 0x000fe20007000000 */
[----:B------:R-:W4:Y:S01]  /*8980*/  MUFU.TANH R143, R55 ;  /* 0x00000037008f7308 */ /* 0x000f220000002400 */
[----:B------:R-:W-:-:S02]  /*8990*/  FSEL R141, R141, -INF , !P5 ;  /* 0xff8000008d8d7808 */ /* 0x000fc40006800000 */
[----:B------:R-:W-:Y:S02]  /*89a0*/  FSEL R145, R145, -INF , !P1 ;  /* 0xff80000091917808 */ /* 0x000fe40004800000 */
[CC--:B------:R-:W-:Y:S02]  /*89b0*/  ISETP.GE.AND P0, PT, R4.reuse, R138.reuse, PT ;  /* 0x0000008a0400720c */ /* 0x0c0fe40003f06270 */
[-C--:B------:R-:W-:Y:S01]  /*89c0*/  ISETP.GE.AND P6, PT, R4, R119.reuse, PT ;  /* 0x000000770400720c */ /* 0x080fe20003fc6270 */
[----:B------:R-:W5:Y:S01]  /*89d0*/  MUFU.TANH R205, R49 ;  /* 0x0000003100cd7308 */ /* 0x000f620000002400 */
[C---:B------:R-:W-:Y:S01]  /*89e0*/  ISETP.GE.AND P5, PT, R6.reuse, R138, PT ;  /* 0x0000008a0600720c */ /* 0x040fe20003fa6270 */
[C---:B------:R-:W-:Y:S01]  /*89f0*/  VIADD R4, R3.reuse, 0xffffff38 ;  /* 0xffffff3803047836 */ /* 0x040fe20000000000 */
[----:B------:R-:W-:Y:S01]  /*8a00*/  ISETP.GE.AND P1, PT, R6, R119, PT ;  /* 0x000000770600720c */ /* 0x000fe20003f26270 */
[----:B------:R-:W-:Y:S01]  /*8a10*/  VIADD R6, R3, 0xffffff31 ;  /* 0xffffff3103067836 */ /* 0x000fe20000000000 */
[----:B--2---:R-:W-:-:S02]  /*8a20*/  FSEL R203, R203, -INF , !P0 ;  /* 0xff800000cbcb7808 */ /* 0x004fc40004000000 */
[----:B-1----:R-:W-:Y:S01]  /*8a30*/  FSEL R213, R213, -INF , !P6 ;  /* 0xff800000d5d57808 */ /* 0x002fe20007000000 */
[----:B------:R-:W1:Y:S01]  /*8a40*/  MUFU.TANH R209, R51 ;  /* 0x0000003300d17308 */ /* 0x000e620000002400 */
[----:B---3--:R-:W-:Y:S02]  /*8a50*/  FSEL R223, R223, -INF , !P5 ;  /* 0xff800000dfdf7808 */ /* 0x008fe40006800000 */
[----:B----4-:R-:W-:Y:S02]  /*8a60*/  FSEL R143, R143, -INF , !P1 ;  /* 0xff8000008f8f7808 */ /* 0x010fe40004800000 */
[CC--:B------:R-:W-:Y:S02]  /*8a70*/  ISETP.GE.AND P0, PT, R4.reuse, R138.reuse, PT ;  /* 0x0000008a0400720c */ /* 0x0c0fe40003f06270 */
[-C--:B------:R-:W-:Y:S01]  /*8a80*/  ISETP.GE.AND P6, PT, R4, R119.reuse, PT ;  /* 0x000000770400720c */ /* 0x080fe20003fc6270 */
[----:B------:R-:W2:Y:S01]  /*8a90*/  MUFU.TANH R215, R45 ;  /* 0x0000002d00d77308 */ /* 0x000ea20000002400 */
[C---:B------:R-:W-:Y:S01]  /*8aa0*/  ISETP.GE.AND P5, PT, R6.reuse, R138, PT ;  /* 0x0000008a0600720c */ /* 0x040fe20003fa6270 */
[C---:B------:R-:W-:Y:S01]  /*8ab0*/  VIADD R4, R3.reuse, 0xffffff39 ;  /* 0xffffff3903047836 */ /* 0x040fe20000000000 */
[----:B------:R-:W-:Y:S01]  /*8ac0*/  ISETP.GE.AND P1, PT, R6, R119, PT ;  /* 0x000000770600720c */ /* 0x000fe20003f26270 */
[----:B------:R-:W-:Y:S01]  /*8ad0*/  VIADD R6, R3, 0xffffff40 ;  /* 0xffffff4003067836 */ /* 0x000fe20000000000 */
[----:B-----5:R-:W-:-:S02]  /*8ae0*/  FSEL R205, R205, -INF , !P5 ;  /* 0xff800000cdcd7808 */ /* 0x020fc40006800000 */
[C---:B------:R-:W-:Y:S01]  /*8af0*/  ISETP.GE.AND P5, PT, R4.reuse, R138, PT ;  /* 0x0000008a0400720c */ /* 0x040fe20003fa6270 */
[----:B------:R-:W3:Y:S01]  /*8b00*/  MUFU.TANH R207, R47 ;  /* 0x0000002f00cf7308 */ /* 0x000ee20000002400 */
[----:B-1----:R-:W-:Y:S02]  /*8b10*/  FSEL R209, R209, -INF , !P1 ;  /* 0xff800000d1d17808 */ /* 0x002fe40004800000 */
[----:B------:R-:W-:Y:S01]  /*8b20*/  ISETP.GE.AND P1, PT, R4, R119, PT ;  /* 0x000000770400720c */ /* 0x000fe20003f26270 */
[----:B------:R-:W-:-:S04]  /*8b30*/  VIADD R4, R3, 0xffffff41 ;  /* 0xffffff4103047836 */ /* 0x000fc80000000000 */
[----:B------:R-:W1:Y:S01]  /*8b40*/  MUFU.TANH R217, R44 ;  /* 0x0000002c00d97308 */ /* 0x000e620000002400 */
[----:B--2---:R-:W-:Y:S02]  /*8b50*/  FSEL R215, R215, -INF , !P5 ;  /* 0xff800000d7d77808 */ /* 0x004fe40006800000 */
[----:B------:R-:W-:-:S05]  /*8b60*/  ISETP.GE.AND P5, PT, R4, R138, PT ;  /* 0x0000008a0400720c */ /* 0x000fca0003fa6270 */
[----:B------:R-:W2:Y:S01]  /*8b70*/  MUFU.TANH R211, R46 ;  /* 0x0000002e00d37308 */ /* 0x000ea20000002400 */
[----:B---3--:R-:W-:Y:S02]  /*8b80*/  FSEL R207, R207, -INF , !P1 ;  /* 0xff800000cfcf7808 */ /* 0x008fe40004800000 */
[----:B------:R-:W-:Y:S01]  /*8b90*/  ISETP.GE.AND P1, PT, R4, R119, PT ;  /* 0x000000770400720c */ /* 0x000fe20003f26270 */
[----:B------:R-:W-:-:S04]  /*8ba0*/  VIADD R4, R3, 0xffffff49 ;  /* 0xffffff4903047836 */ /* 0x000fc80000000000 */
[----:B------:R-:W3:Y:S01]  /*8bb0*/  MUFU.TANH R148, R41 ;  /* 0x0000002900947308 */ /* 0x000ee20000002400 */
[----:B-1----:R-:W-:Y:S02]  /*8bc0*/  FSEL R217, R217, -INF , !P0 ;  /* 0xff800000d9d97808 */ /* 0x002fe40004000000 */
[----:B------:R-:W-:-:S05]  /*8bd0*/  ISETP.GE.AND P0, PT, R6, R138, PT ;  /* 0x0000008a0600720c */ /* 0x000fca0003f06270 */
[----:B------:R-:W1:Y:S01]  /*8be0*/  MUFU.TANH R159, R43 ;  /* 0x0000002b009f7308 */ /* 0x000e620000002400 */
[----:B--2---:R-:W-:Y:S02]  /*8bf0*/  FSEL R211, R211, -INF , !P6 ;  /* 0xff800000d3d37808 */ /* 0x004fe40007000000 */
[----:B------:R-:W-:Y:S01]  /*8c00*/  ISETP.GE.AND P6, PT, R6, R119, PT ;  /* 0x000000770600720c */ /* 0x000fe20003fc6270 */
[----:B------:R-:W-:-:S04]  /*8c10*/  VIADD R6, R3, 0xffffff48 ;  /* 0xffffff4803067836 */ /* 0x000fc80000000000 */
[----:B------:R-:W2:Y:S01]  /*8c20*/  MUFU.TANH R201, R40 ;  /* 0x0000002800c97308 */ /* 0x000ea20000002400 */
[----:B---3--:R-:W-:Y:S02]  /*8c30*/  FSEL R148, R148, -INF , !P5 ;  /* 0xff80000094947808 */ /* 0x008fe40006800000 */
[----:B------:R-:W-:-:S05]  /*8c40*/  ISETP.GE.AND P5, PT, R4, R138, PT ;  /* 0x0000008a0400720c */ /* 0x000fca0003fa6270 */
[----:B------:R-:W3:Y:S01]  /*8c50*/  MUFU.TANH R157, R42 ;  /* 0x0000002a009d7308 */ /* 0x000ee20000002400 */
[----:B------:R-:W-:Y:S02]  /*8c60*/  FSEL R144, R144, -INF , !P5 ;  /* 0xff80000090907808 */ /* 0x000fe40006800000 */
[----:B-1----:R-:W-:Y:S02]  /*8c70*/  FSEL R159, R159, -INF , !P1 ;  /* 0xff8000009f9f7808 */ /* 0x002fe40004800000 */
[----:B------:R-:W-:Y:S01]  /*8c80*/  ISETP.GE.AND P1, PT, R4, R119, PT ;  /* 0x000000770400720c */ /* 0x000fe20003f26270 */
[----:B------:R-:W-:Y:S02]  /*8c90*/  VIADD R4, R3, 0xffffff50 ;  /* 0xffffff5003047836 */ /* 0x000fe40000000000 */
[----:B------:R-:W1:Y:S01]  /*8ca0*/  MUFU.TANH R163, R36 ;  /* 0x0000002400a37308 */ /* 0x000e620000002400 */
[----:B------:R-:W-:Y:S02]  /*8cb0*/  FSEL R185, R185, -INF , !P1 ;  /* 0xff800000b9b97808 */ /* 0x000fe40004800000 */
[----:B--2---:R-:W-:-:S02]  /*8cc0*/  FSEL R201, R201, -INF , !P0 ;  /* 0xff800000c9c97808 */ /* 0x004fc40004000000 */
[----:B------:R-:W-:-:S03]  /*8cd0*/  ISETP.GE.AND P0, PT, R6, R138, PT ;  /* 0x0000008a0600720c */ /* 0x000fc60003f06270 */
[----:B------:R-:W2:Y:S01]  /*8ce0*/  MUFU.TANH R161, R38 ;  /* 0x0000002600a17308 */ /* 0x000ea20000002400 */
[----:B---3--:R-:W-:Y:S02]  /*8cf0*/  FSEL R157, R157, -INF , !P6 ;  /* 0xff8000009d9d7808 */ /* 0x008fe40007000000 */
[----:B------:R-:W-:Y:S01]  /*8d00*/  ISETP.GE.AND P6, PT, R6, R119, PT ;  /* 0x000000770600720c */ /* 0x000fe20003fc6270 */
[----:B------:R-:W-:-:S04]  /*8d10*/  VIADD R6, R3, 0xffffff51 ;  /* 0xffffff5103067836 */ /* 0x000fc80000000000 */
[----:B------:R-:W3:Y:S01]  /*8d20*/  MUFU.TANH R146, R32 ;  /* 0x0000002000927308 */ /* 0x000ee20000002400 */
[----:B-1----:R-:W-:Y:S02]  /*8d30*/  FSEL R163, R163, -INF , !P0 ;  /* 0xff800000a3a37808 */ /* 0x002fe40004000000 */
[-C--:B------:R-:W-:Y:S02]  /*8d40*/  ISETP.GE.AND P0, PT, R4, R138.reuse, PT ;  /* 0x0000008a0400720c */ /* 0x080fe40003f06270 */
[----:B------:R-:W-:-:S03]  /*8d50*/  ISETP.GE.AND P5, PT, R6, R138, PT ;  /* 0x0000008a0600720c */ /* 0x000fc60003fa6270 */
[----:B------:R-:W1:Y:S01]  /*8d60*/  MUFU.TANH R153, R34 ;  /* 0x0000002200997308 */ /* 0x000e620000002400 */
[-C--:B------:R-:W-:Y:S01]  /*8d70*/  ISETP.GE.AND P1, PT, R6, R119.reuse, PT ;  /* 0x000000770600720c */ /* 0x080fe20003f26270 */
[----:B------:R-:W-:Y:S01]  /*8d80*/  VIADD R6, R3, 0xffffff59 ;  /* 0xffffff5903067836 */ /* 0x000fe20000000000 */
[----:B--2---:R-:W-:Y:S02]  /*8d90*/  FSEL R161, R161, -INF , !P6 ;  /* 0xff800000a1a17808 */ /* 0x004fe40007000000 */
[----:B------:R-:W-:Y:S01]  /*8da0*/  ISETP.GE.AND P6, PT, R4, R119, PT ;  /* 0x000000770400720c */ /* 0x000fe20003fc6270 */
[----:B------:R-:W-:Y:S02]  /*8db0*/  VIADD R4, R3, 0xffffff58 ;  /* 0xffffff5803047836 */ /* 0x000fe40000000000 */
[----:B------:R-:W2:Y:S01]  /*8dc0*/  MUFU.TANH R150, R28 ;  /* 0x0000001c00967308 */ /* 0x000ea20000002400 */
[----:B---3--:R-:W-:Y:S02]  /*8dd0*/  FSEL R146, R146, -INF , !P0 ;  /* 0xff80000092927808 */ /* 0x008fe40004000000 */
[----:B------:R-:W-:-:S05]  /*8de0*/  ISETP.GE.AND P0, PT, R4, R138, PT ;  /* 0x0000008a0400720c */ /* 0x000fca0003f06270 */
        /* <DEDUP_REMOVED lines=45> */
[C---:B------:R-:W-:Y:S02]  /*90c0*/  VIADD R4, R3.reuse, 0xffffff78 ;  /* 0xffffff7803047836 */ /* 0x040fe40000000000 */
[----:B------:R-:W-:Y:S02]  /*90d0*/  VIADD R3, R3, 0xffffff79 ;  /* 0xffffff7903037836 */ /* 0x000fe40000000000 */
[----:B------:R-:W1:Y:S01]  /*90e0*/  MUFU.TANH R199, R12 ;  /* 0x0000000c00c77308 */ /* 0x000e620000002400 */
[----:B--2---:R-:W-:Y:S02]  /*90f0*/  FSEL R154, R154, -INF , !P0 ;  /* 0xff8000009a9a7808 */ /* 0x004fe40004000000 */
[----:B------:R-:W-:-:S05]  /*9100*/  ISETP.GE.AND P0, PT, R6, R138, PT ;  /* 0x0000008a0600720c */ /* 0x000fca0003f06270 */
[----:B------:R-:W2:Y:S01]  /*9110*/  MUFU.TANH R133, R22 ;  /* 0x0000001600857308 */ /* 0x000ea20000002400 */
[----:B---3--:R-:W-:Y:S02]  /*9120*/  FSEL R156, R156, -INF , !P0 ;  /* 0xff8000009c9c7808 */ /* 0x008fe40004000000 */
[----:B------:R-:W-:-:S05]  /*9130*/  ISETP.GE.AND P0, PT, R4, R138, PT ;  /* 0x0000008a0400720c */ /* 0x000fca0003f06270 */
[----:B------:R-:W3:Y:S01]  /*9140*/  MUFU.TANH R197, R17 ;  /* 0x0000001100c57308 */ /* 0x000ee20000002400 */
[----:B-1----:R-:W-:Y:S02]  /*9150*/  FSEL R199, R199, -INF , !P0 ;  /* 0xff800000c7c77808 */ /* 0x002fe40004000000 */
[----:B------:R-:W-:-:S05]  /*9160*/  ISETP.GE.U32.AND P0, PT, R117, 0x3, PT ;  /* 0x000000037500780c */ /* 0x000fca0003f06070 */
[----:B------:R-:W1:Y:S01]  /*9170*/  MUFU.TANH R122, R18 ;  /* 0x00000012007a7308 */ /* 0x000e620000002400 */
[----:B--2---:R-:W-:Y:S01]  /*9180*/  FSEL R133, R133, -INF , !P6 ;  /* 0xff80000085857808 */ /* 0x004fe20007000000 */
[----:B------:R-:W-:Y:S01]  /*9190*/  BAR.SYNC.DEFER_BLOCKING 0x0 ;  /* 0x0000000000007b1d */ /* 0x000fe20000010000 */
[----:B------:R-:W-:-:S05]  /*91a0*/  ISETP.GE.AND P6, PT, R6, R119, PT ;  /* 0x000000770600720c */ /* 0x000fca0003fc6270 */
[----:B------:R-:W2:Y:S01]  /*91b0*/  MUFU.TANH R123, R19 ;  /* 0x00000013007b7308 */ /* 0x000ea20000002400 */
[----:B---3--:R-:W-:Y:S02]  /*91c0*/  FSEL R197, R197, -INF , !P5 ;  /* 0xff800000c5c57808 */ /* 0x008fe40006800000 */
[----:B------:R-:W-:-:S05]  /*91d0*/  ISETP.GE.AND P5, PT, R4, R119, PT ;  /* 0x000000770400720c */ /* 0x000fca0003fa6270 */
[----:B------:R-:W3:Y:S01]  /*91e0*/  MUFU.TANH R158, R13 ;  /* 0x0000000d009e7308 */ /* 0x000ee20000002400 */
[----:B-1----:R-:W-:Y:S02]  /*91f0*/  FSEL R122, R122, -INF , !P6 ;  /* 0xff8000007a7a7808 */ /* 0x002fe40007000000 */
[----:B------:R-:W-:-:S05]  /*9200*/  ISETP.GE.AND P6, PT, R3, R138, PT ;  /* 0x0000008a0300720c */ /* 0x000fca0003fc6270 */
[----:B------:R-:W1:Y:S01]  /*9210*/  MUFU.TANH R125, R14 ;  /* 0x0000000e007d7308 */ /* 0x000e620000002400 */
[----:B--2---:R-:W-:Y:S02]  /*9220*/  FSEL R123, R123, -INF , !P1 ;  /* 0xff8000007b7b7808 */ /* 0x004fe40004800000 */
[----:B------:R-:W-:-:S05]  /*9230*/  ISETP.GE.AND P1, PT, R3, R119, PT ;  /* 0x000000770300720c */ /* 0x000fca0003f26270 */
[----:B------:R-:W2:Y:S01]  /*9240*/  MUFU.TANH R124, R15 ;  /* 0x0000000f007c7308 */ /* 0x000ea20000002400 */
[----:B---3--:R-:W-:Y:S02]  /*9250*/  FSEL R158, R158, -INF , !P6 ;  /* 0xff8000009e9e7808 */ /* 0x008fe40007000000 */
[----:B-1----:R-:W-:Y:S02]  /*9260*/  FSEL R125, R125, -INF , !P5 ;  /* 0xff8000007d7d7808 */ /* 0x002fe40006800000 */
[----:B--2---:R-:W-:Y:S01]  /*9270*/  FSEL R124, R124, -INF , !P1 ;  /* 0xff8000007c7c7808 */ /* 0x004fe20004800000 */
[----:B------:R-:W-:Y:S06]  /*9280*/  @!P0 BRA `(.L_x_544) ;  /* 0x00000008002c8947 */ /* 0x000fec0003800000 */
[----:B------:R-:W-:Y:S05]  /*9290*/  BRA.U !UP1, `(.L_x_545) ;  /* 0x0000000109f87547 */ /* 0x000fea000b800000 */
[----:B------:R-:W1:Y:S01]  /*92a0*/  LDC R10, c[0x0][0x4f0] ;  /* 0x00013c00ff0a7b82 */ /* 0x000e620000000800 */
[----:B------:R-:W-:Y:S01]  /*92b0*/  SHF.L.U32 R13, R117, 0x7, RZ ;  /* 0x00000007750d7819 */ /* 0x000fe200000006ff */
[----:B------:R-:W2:Y:S04]  /*92c0*/  LDCU.64 UR4, c[0x0][0x3a0] ;  /* 0x00007400ff0477ac */ /* 0x000ea80008000a00 */
[C---:B------:R-:W-:Y:S02]  /*92d0*/  VIADD R17, R13.reuse, 0xfffffe80 ;  /* 0xfffffe800d117836 */ /* 0x040fe40000000000 */
[----:B------:R-:W-:-:S03]  /*92e0*/  VIADD R13, R13, 0xffffff00 ;  /* 0xffffff000d0d7836 */ /* 0x000fc60000000000 */
[----:B------:R-:W-:Y:S02]  /*92f0*/  IABS R12, R17 ;  /* 0x00000011000c7213 */ /* 0x000fe40000000000 */
[----:B------:R-:W-:Y:S02]  /*9300*/  IABS R6, R13 ;  /* 0x0000000d00067213 */ /* 0x000fe40000000000 */
[-C--:B-1----:R-:W-:Y:S02]  /*9310*/  IABS R8, R10.reuse ;  /* 0x0000000a00087213 */ /* 0x082fe40000000000 */
[-C--:B------:R-:W-:Y:S02]  /*9320*/  LOP3.LUT R17, R17, R10.reuse, RZ, 0x3c, !PT ;  /* 0x0000000a11117212 */ /* 0x080fe400078e3cff */
[----:B------:R-:W1:Y:S01]  /*9330*/  I2F.RP R4, R8 ;  /* 0x0000000800047306 */ /* 0x000e620000209400 */
[----:B------:R-:W-:-:S07]  /*9340*/  LOP3.LUT R13, R13, R10, RZ, 0x3c, !PT ;  /* 0x0000000a0d0d7212 */ /* 0x000fce00078e3cff */
[----:B-1----:R-:W1:Y:S02]  /*9350*/  MUFU.RCP R14, R4 ;  /* 0x00000004000e7308 */ /* 0x002e640000001000 */
[----:B-1----:R-:W-:-:S06]  /*9360*/  VIADD R14, R14, 0xffffffe ;  /* 0x0ffffffe0e0e7836 */ /* 0x002fcc0000000000 */
[----:B------:R-:W1:Y:S02]  /*9370*/  F2I.FTZ.U32.TRUNC.NTZ R15, R14 ;  /* 0x0000000e000f7305 */ /* 0x000e64000021f000 */
[----:B-1----:R-:W-:Y:S01]  /*9380*/  IMAD.MOV R3, RZ, RZ, -R15 ;  /* 0x000000ffff037224 */ /* 0x002fe200078e0a0f */
[----:B------:R-:W-:-:S03]  /*9390*/  MOV R14, RZ ;  /* 0x000000ff000e7202 */ /* 0x000fc60000000f00 */
        /* <DEDUP_REMOVED lines=16> */
[----:B------:R-:W-:Y:S02]  /*94a0*/  ISETP.GE.AND P5, PT, R17, RZ, PT ;  /* 0x000000ff1100720c */ /* 0x000fe40003fa6270 */
[----:B------:R-:W-:-:S02]  /*94b0*/  ISETP.GE.AND P0, PT, R13, RZ, PT ;  /* 0x000000ff0d00720c */ /* 0x000fc40003f06270 */
[----:B------:R-:W-:-:S05]  /*94c0*/  LOP3.LUT R3, RZ, R10, RZ, 0x33, !PT ;  /* 0x0000000aff037212 */ /* 0x000fca00078e33ff */
[----:B------:R-:W-:Y:S02]  /*94d0*/  @P6 VIADD R14, R14, 0x1 ;  /* 0x000000010e0e6836 */ /* 0x000fe40000000000 */
[----:B------:R-:W-:Y:S02]  /*94e0*/  @P1 IADD3 R4, PT, PT, R4, 0x1, RZ ;  /* 0x0000000104041810 */ /* 0x000fe40007ffe0ff */
[----:B------:R-:W-:Y:S01]  /*94f0*/  @!P5 IMAD.MOV R14, RZ, RZ, -R14 ;  /* 0x000000ffff0ed224 */ /* 0x000fe200078e0a0e */
[----:B------:R-:W-:Y:S02]  /*9500*/  ISETP.NE.AND P1, PT, R10, RZ, PT ;  /* 0x000000ff0a00720c */ /* 0x000fe40003f25270 */
        /* <DEDUP_REMOVED lines=10> */
[----:B------:R-:W-:-:S04]  /*95b0*/  IMAD R6, R15, R136, RZ ;  /* 0x000000880f067224 */ /* 0x000fc800078e02ff */
[----:B------:R-:W-:Y:S01]  /*95c0*/  IMAD R6, R3, R137, R6 ;  /* 0x0000008903067224 */ /* 0x000fe200078e0206 */
[----:B---3--:R-:W-:Y:S01]  /*95d0*/  IADD3 R4, PT, PT, R13, -R4, RZ ;  /* 0x800000040d047210 */ /* 0x008fe20007ffe0ff */
[----:B------:R-:W-:-:S03]  /*95e0*/  IMAD.WIDE.U32 R12, R3, R136, RZ ;  /* 0x00000088030c7225 */ /* 0x000fc600078e00ff */
[----:B------:R-:W-:Y:S01]  /*95f0*/  SHF.R.S32.HI R3, RZ, 0x1f, R4 ;  /* 0x0000001fff037819 */ /* 0x000fe20000011404 */
[----:B------:R-:W-:-:S04]  /*9600*/  IMAD.IADD R13, R13, 0x1, R6 ;  /* 0x000000010d0d7824 */ /* 0x000fc800078e0206 */
[----:B--2---:R-:W-:Y:S02]  /*9610*/  IMAD R3, R3, UR4, RZ ;  /* 0x0000000403037c24 */ /* 0x004fe4000f8e02ff */
[----:B------:R-:W-:-:S04]  /*9620*/  IMAD.WIDE.U32 R12, R4, UR4, R12 ;  /* 0x00000004040c7c25 */ /* 0x000fc8000f8e000c */
[----:B------:R-:W-:Y:S01]  /*9630*/  IMAD R3, R4, UR5, R3 ;  /* 0x0000000504037c24 */ /* 0x000fe2000f8e0203 */
[----:B------:R-:W-:-:S04]  /*9640*/  LEA R170, P0, R12, R170, 0x1 ;  /* 0x000000aa0caa7211 */ /* 0x000fc800078008ff */
[----:B------:R-:W-:-:S04]  /*9650*/  IADD3 R3, PT, PT, R13, R3, RZ ;  /* 0x000000030d037210 */ /* 0x000fc80007ffe0ff */
[----:B------:R-:W-:Y:S01]  /*9660*/  LEA.HI.X R171, R12, R171, R3, 0x1, P0 ;  /* 0x000000ab0cab7211 */ /* 0x000fe200000f0c03 */
[----:B------:R-:W-:Y:S06]  /*9670*/  BRA `(.L_x_546) ;  /* 0x00000000001c7947 */ /* 0x000fec0003800000 */
.L_x_545:
[----:B------:R-:W-:Y:S01]  /*9680*/  UMOV UR4, URZ ;  /* 0x000000ff00047c82 */ /* 0x000fe20008000000 */
[----:B------:R-:W-:Y:S01]  /*9690*/  IMAD.SHL.U32 R3, R136, 0x80, RZ ;  /* 0x0000008088037824 */ /* 0x000fe200078e00ff */
[----:B------:R-:W-:-:S05]  /*96a0*/  IADD3 R4, P0, PT, RZ, -UR4, RZ ;  /* 0x80000004ff047c10 */ /* 0x000fca000ff1e0ff */
[----:B------:R-:W-:-:S05]  /*96b0*/  IMAD.X R3, RZ, RZ, ~R3, P0 ;  /* 0x000000ffff037224 */ /* 0x000fca00000e0e03 */
[----:B------:R-:W-:-:S04]  /*96c0*/  SHF.R.S64 R13, R4, 0x1f, R3 ;  /* 0x0000001f040d7819 */ /* 0x000fc80000001003 */
[----:B------:R-:W-:-:S04]  /*96d0*/  IADD3 R170, P0, PT, R13, R170, RZ ;  /* 0x000000aa0daa7210 */ /* 0x000fc80007f1e0ff */
[----:B------:R-:W-:-:S09]  /*96e0*/  LEA.HI.X.SX32 R171, R3, R171, 0x1, P0 ;  /* 0x000000ab03ab7211 */ /* 0x000fd200000f0eff */
.L_x_546:
        /* <DEDUP_REMOVED lines=69> */
.L_x_544:
[----:B------:R-:W-:Y:S01]  /*9b40*/  FMNMX3.FTZ R6, R2, R9, R39, !PT ;  /* 0x0000000902067276 */ /* 0x000fe20007810027 */
[----:B------:R-:W-:Y:S01]  /*9b50*/  LDSM.16.MT88.4 R52, [R116+0xd000] ;  /* 0x00d000007434783b */ /* 0x000fe20000004200 */
[----:B------:R-:W-:Y:S02]  /*9b60*/  FMNMX3.FTZ R4, R0, R37, R33, !PT ;  /* 0x0000002500047276 */ /* 0x000fe40007810021 */
[----:B------:R-:W-:Y:S01]  /*9b70*/  FMNMX3.FTZ R6, R6, R11, R35, !PT ;  /* 0x0000000b06067276 */ /* 0x000fe20007810023 */
[----:B-1----:R-:W-:Y:S01]  /*9b80*/  LDSM.16.MT88.4 R16, [R116+0x9000] ;  /* 0x009000007410783b */ /* 0x002fe20000004200 */
        /* <DEDUP_REMOVED lines=42> */
[C---:B------:R-:W-:Y:S01]  /*9e30*/  FMUL.FTZ R126, R3.reuse, UR6 ;  /* 0x00000006037e7c20 */ /* 0x040fe20008410000 */
[----:B------:R-:W-:Y:S02]  /*9e40*/  FSEL R15, R56, RZ, P1 ;  /* 0x000000ff380f7208 */ /* 0x000fe40000800000 */
[----:B------:R-:W-:Y:S02]  /*9e50*/  FSEL R13, R3, RZ, P0 ;  /* 0x000000ff030d7208 */ /* 0x000fe40000000000 */
[----:B------:R-:W-:Y:S01]  /*9e60*/  FSEL R160, R160, RZ, P1 ;  /* 0x000000ffa0a07208 */ /* 0x000fe20000800000 */
[----:B------:R-:W-:Y:S01]  /*9e70*/  FADD.FTZ R15, R2, -R15 ;  /* 0x8000000f020f7221 */ /* 0x000fe20000010000 */
[----:B------:R-:W-:Y:S01]  /*9e80*/  FSEL R126, R126, RZ, P0 ;  /* 0x000000ff7e7e7208 */ /* 0x000fe20000000000 */
[----:B------:R-:W-:-:S02]  /*9e90*/  FADD.FTZ R13, R0, -R13 ;  /* 0x8000000d000d7221 */ /* 0x000fc40000010000 */
[--C-:B------:R-:W-:Y:S01]  /*9ea0*/  FFMA.FTZ R162, R9, UR6, -R160.reuse ;  /* 0x0000000609a27c23 */ /* 0x100fe200080108a0 */
[--C-:B------:R-:W-:Y:S01]  /*9eb0*/  FFMA.FTZ R138, R39, UR6, -R160.reuse ;  /* 0x00000006278a7c23 */ /* 0x100fe200080108a0 */
[--C-:B------:R-:W-:Y:S01]  /*9ec0*/  FFMA.FTZ R130, R11, UR6, -R160.reuse ;  /* 0x000000060b827c23 */ /* 0x100fe200080108a0 */
[----:B------:R-:W-:Y:S01]  /*9ed0*/  FFMA.FTZ R127, R35, UR6, -R160 ;  /* 0x00000006237f7c23 */ /* 0x000fe200080108a0 */
[--C-:B------:R-:W-:Y:S01]  /*9ee0*/  FFMA.FTZ R155, R37, UR6, -R126.reuse ;  /* 0x00000006259b7c23 */ /* 0x100fe2000801087e */
[--C-:B------:R-:W-:Y:S01]  /*9ef0*/  FFMA.FTZ R140, R33, UR6, -R126.reuse ;  /* 0x00000006218c7c23 */ /* 0x100fe2000801087e */
[--C-:B------:R-:W-:Y:S01]  /*9f00*/  FFMA.FTZ R129, R7, UR6, -R126.reuse ;  /* 0x0000000607817c23 */ /* 0x100fe2000801087e */
[----:B------:R-:W-:Y:S01]  /*9f10*/  FFMA.FTZ R0, R5, UR6, -R126 ;  /* 0x0000000605007c23 */ /* 0x000fe2000801087e */
[----:B------:R-:W-:Y:S01]  /*9f20*/  FMUL.FTZ R15, R15, UR6 ;  /* 0x000000060f0f7c20 */ /* 0x000fe20008410000 */
[----:B------:R-:W-:Y:S01]  /*9f30*/  FMUL.FTZ R13, R13, UR6 ;  /* 0x000000060d0d7c20 */ /* 0x000fe20008410000 */
[----:B------:R-:W-:Y:S01]  /*9f40*/  MUFU.EX2 R162, R162 ;  /* 0x000000a200a27308 */ /* 0x000fe20000000800 */
[----:B------:R-:W1:Y:S01]  /*9f50*/  LDSM.16.MT88.4 R8, [R118+0x9000] ;  /* 0x009000007608783b */ /* 0x000e620000004200 */
[--C-:B------:R-:W-:Y:S01]  /*9f60*/  FFMA.FTZ R58, R67, UR6, -R160.reuse ;  /* 0x00000006433a7c23 */ /* 0x100fe200080108a0 */
[--C-:B------:R-:W-:Y:S01]  /*9f70*/  FFMA.FTZ R120, R65, UR6, -R160.reuse ;  /* 0x0000000641787c23 */ /* 0x100fe200080108a0 */
[----:B------:R-:W2:Y:S01]  /*9f80*/  MUFU.EX2 R138, R138 ;  /* 0x0000008a008a7308 */ /* 0x000ea20000000800 */
[----:B------:R-:W3:Y:S01]  /*9f90*/  LDSM.16.MT88.4 R32, [R116+0xb000] ;  /* 0x00b000007420783b */ /* 0x000ee20000004200 */
[----:B------:R-:W-:Y:S01]  /*9fa0*/  FFMA.FTZ R59, R59, UR6, -R160 ;  /* 0x000000063b3b7c23 */ /* 0x000fe200080108a0 */
[--C-:B------:R-:W-:Y:S01]  /*9fb0*/  FFMA.FTZ R119, R121, UR6, -R126.reuse ;  /* 0x0000000679777c23 */ /* 0x100fe2000801087e */
[----:B------:R-:W-:Y:S01]  /*9fc0*/  MUFU.EX2 R130, R130 ;  /* 0x0000008200827308 */ /* 0x000fe20000000800 */
[----:B------:R-:W-:Y:S01]  /*9fd0*/  LDSM.16.MT88.4 R64, [R116+0x9400] ;  /* 0x009400007440783b */ /* 0x000fe20000004200 */
[----:B------:R-:W-:Y:S01]  /*9fe0*/  FFMA.FTZ R2, R229, UR6, -R126 ;  /* 0x00000006e5027c23 */ /* 0x000fe2000801087e */
[--C-:B------:R-:W-:Y:S01]  /*9ff0*/  FFMA.FTZ R132, R141, UR6, -R160.reuse ;  /* 0x000000068d847c23 */ /* 0x100fe200080108a0 */
[----:B------:R-:W4:Y:S01]  /*a000*/  MUFU.EX2 R127, R127 ;  /* 0x0000007f007f7308 */ /* 0x000f220000000800 */
[--C-:B------:R-:W-:Y:S01]  /*a010*/  FFMA.FTZ R137, R225, UR6, -R160.reuse ;  /* 0x00000006e1897c23 */ /* 0x100fe200080108a0 */
[----:B------:R-:W-:Y:S01]  /*a020*/  FFMA.FTZ R128, R223, UR6, -R160 ;  /* 0x00000006df807c23 */ /* 0x000fe200080108a0 */
[--C-:B------:R-:W-:Y:S01]  /*a030*/  FFMA.FTZ R136, R145, UR6, -R126.reuse ;  /* 0x0000000691887c23 */ /* 0x100fe2000801087e */
[----:B------:R-:W-:Y:S01]  /*a040*/  MUFU.EX2 R155, R155 ;  /* 0x0000009b009b7308 */ /* 0x000fe20000000800 */
[----:B------:R-:W-:Y:S01]  /*a050*/  FFMA.FTZ R134, R143, UR6, -R126 ;  /* 0x000000068f867c23 */ /* 0x000fe2000801087e */
[----:B--2---:R-:W-:Y:S01]  /*a060*/  F2FP.F16.F32.PACK_AB R48, R138, R162 ;  /* 0x000000a28a30723e */ /* 0x004fe200000000ff */
[----:B------:R-:W-:Y:S01]  /*a070*/  FFMA.FTZ R227, R227, UR6, -R160 ;  /* 0x00000006e3e37c23 */ /* 0x000fe200080108a0 */
[----:B------:R-:W2:Y:S01]  /*a080*/  MUFU.EX2 R140, R140 ;  /* 0x0000008c008c7308 */ /* 0x000ea20000000800 */
[--C-:B------:R-:W-:Y:S01]  /*a090*/  FFMA.FTZ R221, R221, UR6, -R126.reuse ;  /* 0x00000006dddd7c23 */ /* 0x100fe2000801087e */
[----:B------:R-:W-:Y:S01]  /*a0a0*/  FFMA.FTZ R219, R219, UR6, -R126 ;  /* 0x00000006dbdb7c23 */ /* 0x000fe2000801087e */
[--C-:B------:R-:W-:Y:S01]  /*a0b0*/  FFMA.FTZ R192, R205, UR6, -R160.reuse ;  /* 0x00000006cdc07c23 */ /* 0x100fe200080108a0 */
[----:B------:R-:W5:Y:S01]  /*a0c0*/  MUFU.EX2 R186, R15 ;  /* 0x0000000f00ba7308 */ /* 0x000f620000000800 */
[----:B------:R-:W-:Y:S01]  /*a0d0*/  FFMA.FTZ R190, R215, UR6, -R160 ;  /* 0x00000006d7be7c23 */ /* 0x000fe200080108a0 */
[----:B----4-:R-:W-:Y:S01]  /*a0e0*/  F2FP.F16.F32.PACK_AB R50, R127, R130 ;  /* 0x000000827f32723e */ /* 0x010fe200000000ff */
[--C-:B------:R-:W-:Y:S01]  /*a0f0*/  FFMA.FTZ R196, R209, UR6, -R126.reuse ;  /* 0x00000006d1c47c23 */ /* 0x100fe2000801087e */
[----:B------:R-:W4:Y:S01]  /*a100*/  MUFU.EX2 R142, R13 ;  /* 0x0000000d008e7308 */ /* 0x000f220000000800 */
[--C-:B------:R-:W-:Y:S01]  /*a110*/  FFMA.FTZ R194, R207, UR6, -R126.reuse ;  /* 0x00000006cfc27c23 */ /* 0x100fe2000801087e */
[--C-:B------:R-:W-:Y:S01]  /*a120*/  FFMA.FTZ R213, R213, UR6, -R126.reuse ;  /* 0x00000006d5d57c23 */ /* 0x100fe2000801087e */
[----:B------:R-:W-:Y:S01]  /*a130*/  FFMA.FTZ R211, R211, UR6, -R126 ;  /* 0x00000006d3d37c23 */ /* 0x000fe2000801087e */
[----:B------:R-:W-:Y:S01]  /*a140*/  MUFU.EX2 R129, R129 ;  /* 0x0000008100817308 */ /* 0x000fe20000000800 */
[--C-:B------:R-:W-:Y:S01]  /*a150*/  FFMA.FTZ R148, R148, UR6, -R160.reuse ;  /* 0x0000000694947c23 */ /* 0x100fe200080108a0 */
[----:B--2---:R-:W-:Y:S01]  /*a160*/  F2FP.F16.F32.PACK_AB R49, R140, R155 ;  /* 0x0000009b8c31723e */ /* 0x004fe200000000ff */
[--C-:B------:R-:W-:Y:S01]  /*a170*/  FFMA.FTZ R163, R163, UR6, -R160.reuse ;  /* 0x00000006a3a37c23 */ /* 0x100fe200080108a0 */
[----:B------:R-:W2:Y:S01]  /*a180*/  MUFU.EX2 R0, R0 ;  /* 0x0000000000007308 */ /* 0x000ea20000000800 */
[----:B------:R-:W-:Y:S01]  /*a190*/  FFMA.FTZ R144, R144, UR6, -R160 ;  /* 0x0000000690907c23 */ /* 0x000fe200080108a0 */
[-C--:B-----5:R-:W-:Y:S01]  /*a1a0*/  FMUL.FTZ R44, R72, R186.reuse ;  /* 0x000000ba482c7220 */ /* 0x0a0fe20000410000 */
[-C--:B------:R-:W-:Y:S01]  /*a1b0*/  FMUL.FTZ R45, R73, R186.reuse ;  /* 0x000000ba492d7220 */ /* 0x080fe20000410000 */
[----:B------:R-:W-:Y:S01]  /*a1c0*/  FFMA.FTZ R73, R61, UR6, -R126 ;  /* 0x000000063d497c23 */ /* 0x000fe2000801087e */
[----:B------:R-:W-:Y:S01]  /*a1d0*/  FMUL.FTZ R4, R112, R186 ;  /* 0x000000ba70047220 */ /* 0x000fe20000410000 */
[-C--:B----4-:R-:W-:Y:S01]  /*a1e0*/  FMUL.FTZ R46, R74, R142.reuse ;  /* 0x0000008e4a2e7220 */ /* 0x090fe20000410000 */
[----:B------:R-:W-:Y:S01]  /*a1f0*/  FMUL.FTZ R47, R75, R142 ;  /* 0x0000008e4b2f7220 */ /* 0x000fe20000410000 */
[----:B------:R-:W-:Y:S01]  /*a200*/  FMUL.FTZ R5, R113, R186 ;  /* 0x000000ba71057220 */ /* 0x000fe20000410000 */
[-C--:B------:R-:W-:Y:S01]  /*a210*/  FMUL.FTZ R6, R114, R142.reuse ;  /* 0x0000008e72067220 */ /* 0x080fe20000410000 */
[----:B------:R-:W-:Y:S01]  /*a220*/  FMUL.FTZ R7, R115, R142 ;  /* 0x0000008e73077220 */ /* 0x000fe20000410000 */
[-C--:B------:R-:W-:Y:S01]  /*a230*/  FMUL.FTZ R12, R104, R186.reuse ;  /* 0x000000ba680c7220 */ /* 0x080fe20000410000 */
[----:B------:R-:W-:Y:S01]  /*a240*/  FMUL.FTZ R13, R105, R186 ;  /* 0x000000ba690d7220 */ /* 0x000fe20000410000 */
[-C--:B------:R-:W-:Y:S01]  /*a250*/  FMUL.FTZ R14, R106, R142.reuse ;  /* 0x0000008e6a0e7220 */ /* 0x080fe20000410000 */
[----:B--2---:R-:W-:Y:S01]  /*a260*/  F2FP.F16.F32.PACK_AB R51, R0, R129 ;  /* 0x000000810033723e */ /* 0x004fe200000000ff */
[----:B------:R-:W-:Y:S01]  /*a270*/  FMUL.FTZ R15, R107, R142 ;  /* 0x0000008e6b0f7220 */ /* 0x000fe20000410000 */
[-C--:B------:R-:W-:Y:S01]  /*a280*/  FMUL.FTZ R20, R96, R186.reuse ;  /* 0x000000ba60147220 */ /* 0x080fe20000410000 */
[----:B------:R-:W-:Y:S01]  /*a290*/  FMUL.FTZ R21, R97, R186 ;  /* 0x000000ba61157220 */ /* 0x000fe20000410000 */
[-C--:B------:R-:W-:Y:S01]  /*a2a0*/  FMUL.FTZ R22, R98, R142.reuse ;  /* 0x0000008e62167220 */ /* 0x080fe20000410000 */
[----:B------:R-:W-:Y:S01]  /*a2b0*/  FMUL.FTZ R23, R99, R142 ;  /* 0x0000008e63177220 */ /* 0x000fe20000410000 */
[-C--:B------:R-:W-:Y:S01]  /*a2c0*/  FMUL.FTZ R28, R88, R186.reuse ;  /* 0x000000ba581c7220 */ /* 0x080fe20000410000 */
[C---:B------:R-:W-:Y:S01]  /*a2d0*/  HMMA.16816.F32 R44, R48.reuse, R52, R44 ;  /* 0x00000034302c723c */ /* 0x040fe2000000182c */
[----:B------:R-:W-:Y:S01]  /*a2e0*/  FFMA.FTZ R52, R63, UR6, -R160 ;  /* 0x000000063f347c23 */ /* 0x000fe200080108a0 */
[----:B------:R-:W-:Y:S01]  /*a2f0*/  FMUL.FTZ R29, R89, R186 ;  /* 0x000000ba591d7220 */ /* 0x000fe20000410000 */
[----:B------:R-:W2:Y:S01]  /*a300*/  LDSM.16.MT88.4 R60, [R118+0xb400] ;  /* 0x00b40000763c783b */ /* 0x000ea20000004200 */
        /* <DEDUP_REMOVED lines=30> */
[----:B------:R-:W-:Y:S01]  /*a4f0*/  FFMA.FTZ R72, R57, UR6, -R126 ;  /* 0x0000000639487c23 */ /* 0x000fe2000801087e */
[C---:B-1----:R-:W-:Y:S01]  /*a500*/  HMMA.16816.F32 R4, R48.reuse, R8, R4 ;  /* 0x000000083004723c */ /* 0x042fe20000001804 */
[----:B------:R-:W-:Y:S01]  /*a510*/  MUFU.EX2 R59, R59 ;  /* 0x0000003b003b7308 */ /* 0x000fe20000000800 */
[----:B------:R-:W-:Y:S01]  /*a520*/  FFMA.FTZ R75, R189, R186, R162 ;  /* 0x000000babd4b7223 */ /* 0x000fe200000100a2 */
[--C-:B------:R-:W-:Y:S01]  /*a530*/  FFMA.FTZ R162, R157, UR6, -R126.reuse ;  /* 0x000000069da27c23 */ /* 0x100fe2000801087e */
[----:B------:R-:W-:Y:S01]  /*a540*/  FFMA.FTZ R157, R159, UR6, -R126 ;  /* 0x000000069f9d7c23 */ /* 0x000fe2000801087e */
[----:B------:R-:W1:Y:S01]  /*a550*/  MUFU.EX2 R58, R58 ;  /* 0x0000003a003a7308 */ /* 0x000e620000000800 */
[----:B------:R-:W-:Y:S01]  /*a560*/  FFMA.FTZ R189, R201, UR6, -R160 ;  /* 0x00000006c9bd7c23 */ /* 0x000fe200080108a0 */
[----:B------:R-:W-:Y:S01]  /*a570*/  FFMA.FTZ R159, R161, UR6, -R126 ;  /* 0x00000006a19f7c23 */ /* 0x000fe2000801087e */
[C---:B------:R-:W-:Y:S01]  /*a580*/  HMMA.16816.F32 R12, R48.reuse, R16, R12 ;  /* 0x00000010300c723c */ /* 0x040fe2000000180c */
[----:B------:R-:W-:Y:S01]  /*a590*/  MUFU.EX2 R120, R120 ;  /* 0x0000007800787308 */ /* 0x000fe20000000800 */
[--C-:B------:R-:W-:Y:S01]  /*a5a0*/  FFMA.FTZ R161, R150, UR6, -R160.reuse ;  /* 0x0000000696a17c23 */ /* 0x100fe200080108a0 */
[--C-:B------:R-:W-:Y:S01]  /*a5b0*/  FFMA.FTZ R187, R187, UR6, -R160.reuse ;  /* 0x00000006bbbb7c23 */ /* 0x100fe200080108a0 */
[--C-:B------:R-:W-:Y:S01]  /*a5c0*/  FFMA.FTZ R150, R191, UR6, -R160.reuse ;  /* 0x00000006bf967c23 */ /* 0x100fe200080108a0 */
[----:B------:R1:W-:Y:S01]  /*a5d0*/  MUFU.EX2 R57, R52 ;  /* 0x0000003400397308 */ /* 0x0003e20000000800 */
[--C-:B------:R-:W-:Y:S01]  /*a5e0*/  FFMA.FTZ R74, R152, UR6, -R160.reuse ;  /* 0x00000006984a7c23 */ /* 0x100fe200080108a0 */
[--C-:B------:R-:W-:Y:S01]  /*a5f0*/  FFMA.FTZ R193, R193, UR6, -R160.reuse ;  /* 0x00000006c1c17c23 */ /* 0x100fe200080108a0 */
[C---:B------:R-:W-:Y:S01]  /*a600*/  HMMA.16816.F32 R20, R48.reuse, R24, R20 ;  /* 0x000000183014723c */ /* 0x040fe20000001814 */
[----:B------:R-:W-:Y:S01]  /*a610*/  MUFU.EX2 R72, R72 ;  /* 0x0000004800487308 */ /* 0x000fe20000000800 */
[--C-:B------:R-:W-:Y:S01]  /*a620*/  FFMA.FTZ R195, R195, UR6, -R160.reuse ;  /* 0x00000006c3c37c23 */ /* 0x100fe200080108a0 */
[--C-:B------:R-:W-:Y:S01]  /*a630*/  FFMA.FTZ R156, R156, UR6, -R160.reuse ;  /* 0x000000069c9c7c23 */ /* 0x100fe200080108a0 */
[--C-:B------:R-:W-:Y:S01]  /*a640*/  FFMA.FTZ R197, R197, UR6, -R160.reuse ;  /* 0x00000006c5c57c23 */ /* 0x100fe200080108a0 */
[----:B------:R-:W4:Y:S01]  /*a650*/  MUFU.EX2 R121, R73 ;  /* 0x0000004900797308 */ /* 0x000f220000000800 */
[--C-:B------:R-:W-:Y:S01]  /*a660*/  FFMA.FTZ R199, R199, UR6, -R160.reuse ;  /* 0x00000006c7c77c23 */ /* 0x100fe200080108a0 */
[----:B------:R-:W-:Y:S01]  /*a670*/  FFMA.FTZ R158, R158, UR6, -R160 ;  /* 0x000000069e9e7c23 */ /* 0x000fe200080108a0 */
[C---:B---3--:R-:W-:Y:S01]  /*a680*/  HMMA.16816.F32 R28, R48.reuse, R32, R28 ;  /* 0x00000020301c723c */ /* 0x048fe2000000181c */
[----:B------:R-:W-:Y:S01]  /*a690*/  MUFU.EX2 R119, R119 ;  /* 0x0000007700777308 */ /* 0x000fe20000000800 */
[--C-:B------:R-:W-:Y:S01]  /*a6a0*/  FFMA.FTZ R147, R147, UR6, -R126.reuse ;  /* 0x0000000693937c23 */ /* 0x100fe2000801087e */
[----:B-1----:R-:W-:Y:S01]  /*a6b0*/  F2FP.F16.F32.PACK_AB R52, R58, R59 ;  /* 0x0000003b3a34723e */ /* 0x002fe200000000ff */
[--C-:B------:R-:W-:Y:S01]  /*a6c0*/  FFMA.FTZ R151, R151, UR6, -R126.reuse ;  /* 0x0000000697977c23 */ /* 0x100fe2000801087e */
[----:B------:R-:W1:Y:S01]  /*a6d0*/  MUFU.EX2 R2, R2 ;  /* 0x0000000200027308 */ /* 0x000e620000000800 */
[----:B------:R-:W-:Y:S01]  /*a6e0*/  FFMA.FTZ R135, R135, UR6, -R126 ;  /* 0x0000000687877c23 */ /* 0x000fe2000801087e */
[----:B------:R-:W-:Y:S01]  /*a6f0*/  FFMA.FTZ R155, R188, R142, R155 ;  /* 0x0000008ebc9b7223 */ /* 0x000fe2000001009b */
[C---:B------:R-:W-:Y:S01]  /*a700*/  HMMA.16816.F32 R36, R48.reuse, R40, R36 ;  /* 0x000000283024723c */ /* 0x040fe20000001824 */
[----:B------:R-:W-:Y:S01]  /*a710*/  MUFU.EX2 R141, R227 ;  /* 0x000000e3008d7308 */ /* 0x000fe20000000800 */
[----:B------:R-:W-:Y:S01]  /*a720*/  FADD.FTZ R75, R138, R75 ;  /* 0x0000004b8a4b7221 */ /* 0x000fe20000010000 */
[----:B----4-:R-:W-:Y:S01]  /*a730*/  F2FP.F16.F32.PACK_AB R53, R121, R72 ;  /* 0x000000487935723e */ /* 0x010fe200000000ff */
[----:B------:R-:W-:Y:S01]  /*a740*/  FFMA.FTZ R73, R154, UR6, -R160 ;  /* 0x000000069a497c23 */ /* 0x000fe200080108a0 */
[----:B------:R-:W3:Y:S01]  /*a750*/  MUFU.EX2 R132, R132 ;  /* 0x0000008400847308 */ /* 0x000ee20000000800 */
[----:B------:R-:W-:Y:S01]  /*a760*/  FFMA.FTZ R154, R149, UR6, -R126 ;  /* 0x00000006959a7c23 */ /* 0x000fe2000801087e */
[----:B------:R-:W-:Y:S01]  /*a770*/  FADD.FTZ R140, R140, R155 ;  /* 0x0000009b8c8c7221 */ /* 0x000fe20000010000 */
[C---:B------:R-:W-:Y:S01]  /*a780*/  HMMA.16816.F32 R8, R48.reuse, R10, R108 ;  /* 0x0000000a3008723c */ /* 0x040fe2000000186c */
[----:B------:R-:W-:Y:S01]  /*a790*/  MUFU.EX2 R137, R137 ;  /* 0x0000008900897308 */ /* 0x000fe20000000800 */
[----:B------:R-:W-:Y:S01]  /*a7a0*/  LDSM.16.MT88.4 R108, [R118+0xa800] ;  /* 0x00a80000766c783b */ /* 0x000fe20000004200 */
[----:B------:R-:W-:Y:S01]  /*a7b0*/  FADD.FTZ R129, R129, R140 ;  /* 0x0000008c81817221 */ /* 0x000fe20000010000 */
[--C-:B------:R-:W-:Y:S01]  /*a7c0*/  FFMA.FTZ R125, R125, UR6, -R126.reuse ;  /* 0x000000067d7d7c23 */ /* 0x100fe2000801087e */
[----:B------:R-:W-:Y:S01]  /*a7d0*/  MUFU.EX2 R128, R128 ;  /* 0x0000008000807308 */ /* 0x000fe20000000800 */
[--C-:B------:R-:W-:Y:S01]  /*a7e0*/  FFMA.FTZ R124, R124, UR6, -R126.reuse ;  /* 0x000000067c7c7c23 */ /* 0x100fe2000801087e */
[----:B------:R-:W-:Y:S01]  /*a7f0*/  FADD.FTZ R129, R0, R129 ;  /* 0x0000008100817221 */ /* 0x000fe20000010000 */
[C---:B------:R-:W-:Y:S01]  /*a800*/  HMMA.16816.F32 R16, R48.reuse, R18, R100 ;  /* 0x000000123010723c */ /* 0x040fe20000001864 */
[----:B------:R-:W-:Y:S01]  /*a810*/  MUFU.EX2 R145, R221 ;  /* 0x000000dd00917308 */ /* 0x000fe20000000800 */
[----:B------:R-:W-:Y:S01]  /*a820*/  LDSM.16.MT88.4 R100, [R116+0xa800] ;  /* 0x00a800007464783b */ /* 0x000fe20000004200 */
[----:B------:R-:W-:Y:S01]  /*a830*/  FADD.FTZ R0, R72, R129 ;  /* 0x0000008148007221 */ /* 0x000fe20000010000 */
[--C-:B------:R-:W-:Y:S01]  /*a840*/  FFMA.FTZ R122, R122, UR6, -R126.reuse ;  /* 0x000000067a7a7c23 */ /* 0x100fe2000801087e */
[----:B------:R-:W4:Y:S01]  /*a850*/  MUFU.EX2 R136, R136 ;  /* 0x0000008800887308 */ /* 0x000f220000000800 */
[----:B------:R-:W-:Y:S01]  /*a860*/  FFMA.FTZ R123, R123, UR6, -R126 ;  /* 0x000000067b7b7c23 */ /* 0x000fe2000801087e */
[----:B------:R-:W-:Y:S01]  /*a870*/  IADD3 R186, PT, PT, R117, -0x3, RZ ;  /* 0xfffffffd75ba7810 */ /* 0x000fe20007ffe0ff */
[C---:B------:R-:W-:Y:S01]  /*a880*/  HMMA.16816.F32 R24, R48.reuse, R26, R92 ;  /* 0x0000001a3018723c */ /* 0x040fe2000000185c */
[----:B------:R-:W-:Y:S01]  /*a890*/  MUFU.EX2 R143, R219 ;  /* 0x000000db008f7308 */ /* 0x000fe20000000800 */
[----:B------:R-:W-:Y:S03]  /*a8a0*/  LDSM.16.MT88.4 R92, [R118+0xc800] ;  /* 0x00c80000765c783b */ /* 0x000fe60000004200 */
[----:B------:R-:W5:Y:S03]  /*a8b0*/  MUFU.EX2 R134, R134 ;  /* 0x0000008600867308 */ /* 0x000f660000000800 */
[C---:B------:R-:W-:Y:S01]  /*a8c0*/  HMMA.16816.F32 R32, R48.reuse, R34, R84 ;  /* 0x000000223020723c */ /* 0x040fe20000001854 */
[----:B------:R-:W-:Y:S01]  /*a8d0*/  MUFU.EX2 R192, R192 ;  /* 0x000000c000c07308 */ /* 0x000fe20000000800 */
[----:B------:R-:W-:Y:S03]  /*a8e0*/  LDSM.16.MT88.4 R84, [R116+0xc800] ;  /* 0x00c800007454783b */ /* 0x000fe60000004200 */
[----:B------:R-:W-:Y:S03]  /*a8f0*/  MUFU.EX2 R190, R190 ;  /* 0x000000be00be7308 */ /* 0x000fe60000000800 */
[C---:B------:R-:W-:Y:S01]  /*a900*/  HMMA.16816.F32 R40, R48.reuse, R42, R76 ;  /* 0x0000002a3028723c */ /* 0x040fe2000000184c */
[----:B------:R-:W-:Y:S01]  /*a910*/  MUFU.EX2 R209, R213 ;  /* 0x000000d500d17308 */ /* 0x000fe20000000800 */
[----:B------:R-:W-:Y:S03]  /*a920*/  LDSM.16.MT88.4 R76, [R118+0xc000] ;  /* 0x00c00000764c783b */ /* 0x000fe60000004200 */
[----:B------:R-:W-:Y:S03]  /*a930*/  MUFU.EX2 R196, R196 ;  /* 0x000000c400c47308 */ /* 0x000fe60000000800 */
[----:B------:R-:W-:Y:S01]  /*a940*/  HMMA.16816.F32 R48, R48, R54, R68 ;  /* 0x000000363030723c */ /* 0x000fe20000001844 */
[----:B------:R-:W3:Y:S01]  /*a950*/  LDSM.16.MT88.4 R68, [R118+0x9400] ;  /* 0x009400007644783b */ /* 0x000ee20000004200 */
[----:B------:R-:W-:Y:S01]  /*a960*/  F2FP.F16.F32.PACK_AB R54, R57, R120 ;  /* 0x000000783936723e */ /* 0x000fe200000000ff */
[----:B------:R-:W-:Y:S01]  /*a970*/  MUFU.EX2 R207, R211 ;  /* 0x000000d300cf7308 */ /* 0x000fe20000000800 */
[----:B-1----:R-:W-:-:S03]  /*a980*/  F2FP.F16.F32.PACK_AB R55, R2, R119 ;  /* 0x000000770237723e */ /* 0x002fc600000000ff */
[----:B------:R-:W-:Y:S04]  /*a990*/  MUFU.EX2 R194, R194 ;  /* 0x000000c200c27308 */ /* 0x000fe80000000800 */
[C---:B--2---:R-:W-:Y:S01]  /*a9a0*/  HMMA.16816.F32 R20, R52.reuse, R60, R20 ;  /* 0x0000003c3414723c */ /* 0x044fe20000001814 */
[----:B------:R-:W-:Y:S04]  /*a9b0*/  MUFU.EX2 R189, R189 ;  /* 0x000000bd00bd7308 */ /* 0x000fe80000000800 */
[----:B------:R-:W-:Y:S03]  /*a9c0*/  MUFU.EX2 R148, R148 ;  /* 0x0000009400947308 */ /* 0x000fe60000000800 */
[C---:B------:R-:W-:Y:S01]  /*a9d0*/  HMMA.16816.F32 R24, R52.reuse, R62, R24 ;  /* 0x0000003e3418723c */ /* 0x040fe20000001818 */
[----:B------:R-:W1:Y:S01]  /*a9e0*/  LDSM.16.MT88.4 R60, [R116+0xd400] ;  /* 0x00d40000743c783b */ /* 0x000e620000004200 */
[----:B------:R-:W-:Y:S04]  /*a9f0*/  MUFU.EX2 R163, R163 ;  /* 0x000000a300a37308 */ /* 0x000fe80000000800 */
[----:B------:R-:W-:Y:S02]  /*aa00*/  MUFU.EX2 R144, R144 ;  /* 0x0000009000907308 */ /* 0x000fe40000000800 */
[C---:B------:R-:W-:Y:S02]  /*aa10*/  HMMA.16816.F32 R12, R52.reuse, R64, R12 ;  /* 0x00000040340c723c */ /* 0x040fe4000000180c */
[----:B------:R-:W-:Y:S04]  /*aa20*/  MUFU.EX2 R162, R162 ;  /* 0x000000a200a27308 */ /* 0x000fe80000000800 */
[----:B------:R-:W-:Y:S02]  /*aa30*/  MUFU.EX2 R157, R157 ;  /* 0x0000009d009d7308 */ /* 0x000fe40000000800 */
[C---:B------:R-:W-:Y:S01]  /*aa40*/  HMMA.16816.F32 R16, R52.reuse, R66, R16 ;  /* 0x000000423410723c */ /* 0x040fe20000001810 */
[----:B------:R-:W2:Y:S01]  /*aa50*/  LDSM.16.MT88.4 R64, [R118+0xd400] ;  /* 0x00d400007640783b */ /* 0x000ea20000004200 */
[----:B------:R-:W-:Y:S04]  /*aa60*/  MUFU.EX2 R159, R159 ;  /* 0x0000009f009f7308 */ /* 0x000fe80000000800 */
[----:B------:R-:W-:Y:S02]  /*aa70*/  MUFU.EX2 R152, R187 ;  /* 0x000000bb00987308 */ /* 0x000fe40000000800 */
[C---:B---3--:R-:W-:Y:S02]  /*aa80*/  HMMA.16816.F32 R4, R52.reuse, R68, R4 ;  /* 0x000000443404723c */ /* 0x048fe40000001804 */
[----:B------:R-:W-:Y:S04]  /*aa90*/  MUFU.EX2 R161, R161 ;  /* 0x000000a100a17308 */ /* 0x000fe80000000800 */
[----:B------:R-:W-:Y:S02]  /*aaa0*/  MUFU.EX2 R150, R150 ;  /* 0x0000009600967308 */ /* 0x000fe40000000800 */
[C---:B------:R-:W-:Y:S01]  /*aab0*/  HMMA.16816.F32 R8, R52.reuse, R70, R8 ;  /* 0x000000463408723c */ /* 0x040fe20000001808 */
[----:B------:R-:W3:Y:S01]  /*aac0*/  LDSM.16.MT88.4 R68, [R116+0xb400] ;  /* 0x00b400007444783b */ /* 0x000ee20000004200 */
[----:B------:R-:W-:Y:S04]  /*aad0*/  MUFU.EX2 R149, R151 ;  /* 0x0000009700957308 */ /* 0x000fe80000000800 */
[----:B------:R-:W-:Y:S02]  /*aae0*/  MUFU.EX2 R154, R154 ;  /* 0x0000009a009a7308 */ /* 0x000fe40000000800 */
[C---:B-1----:R-:W-:Y:S02]  /*aaf0*/  HMMA.16816.F32 R44, R52.reuse, R60, R44 ;  /* 0x0000003c342c723c */ /* 0x042fe4000000182c */
[----:B------:R-:W-:Y:S04]  /*ab00*/  MUFU.EX2 R147, R147 ;  /* 0x0000009300937308 */ /* 0x000fe80000000800 */
[----:B------:R-:W-:Y:S02]  /*ab10*/  MUFU.EX2 R156, R156 ;  /* 0x0000009c009c7308 */ /* 0x000fe40000000800 */
[C---:B------:R-:W-:Y:S01]  /*ab20*/  HMMA.16816.F32 R48, R52.reuse, R62, R48 ;  /* 0x0000003e3430723c */ /* 0x040fe20000001830 */
[----:B------:R-:W1:Y:S01]  /*ab30*/  LDSM.16.MT88.4 R60, [R118+0xb800] ;  /* 0x00b80000763c783b */ /* 0x000e620000004200 */
[----:B------:R-:W-:Y:S04]  /*ab40*/  MUFU.EX2 R197, R197 ;  /* 0x000000c500c57308 */ /* 0x000fe80000000800 */
[----:B------:R-:W-:Y:S02]  /*ab50*/  MUFU.EX2 R199, R199 ;  /* 0x000000c700c77308 */ /* 0x000fe40000000800 */
[C---:B--2---:R-:W-:Y:S02]  /*ab60*/  HMMA.16816.F32 R36, R52.reuse, R64, R36 ;  /* 0x000000403424723c */ /* 0x044fe40000001824 */
[----:B------:R-:W-:Y:S04]  /*ab70*/  MUFU.EX2 R158, R158 ;  /* 0x0000009e009e7308 */ /* 0x000fe80000000800 */
[----:B------:R-:W-:Y:S02]  /*ab80*/  MUFU.EX2 R125, R125 ;  /* 0x0000007d007d7308 */ /* 0x000fe40000000800 */
[C---:B------:R-:W-:Y:S01]  /*ab90*/  HMMA.16816.F32 R40, R52.reuse, R66, R40 ;  /* 0x000000423428723c */ /* 0x040fe20000001828 */
[----:B------:R-:W2:Y:S01]  /*aba0*/  LDSM.16.MT88.4 R64, [R116+0x9800] ;  /* 0x009800007440783b */ /* 0x000ea20000004200 */
[----:B------:R-:W-:Y:S06]  /*abb0*/  MUFU.EX2 R124, R124 ;  /* 0x0000007c007c7308 */ /* 0x000fec0000000800 */
[C---:B---3--:R-:W-:Y:S08]  /*abc0*/  HMMA.16816.F32 R28, R52.reuse, R68, R28 ;  /* 0x00000044341c723c */ /* 0x048ff0000000181c */
[----:B------:R-:W-:Y:S01]  /*abd0*/  HMMA.16816.F32 R32, R52, R70, R32 ;  /* 0x000000463420723c */ /* 0x000fe20000001820 */
[----:B------:R-:W3:Y:S01]  /*abe0*/  LDSM.16.MT88.4 R68, [R118+0x9800] ;  /* 0x009800007644783b */ /* 0x000ee20000004200 */
[----:B------:R-:W-:-:S02]  /*abf0*/  F2FP.F16.F32.PACK_AB R52, R132, R141 ;  /* 0x0000008d8434723e */ /* 0x000fc400000000ff */
[----:B----4-:R-:W-:Y:S02]  /*ac00*/  F2FP.F16.F32.PACK_AB R53, R136, R145 ;  /* 0x000000918835723e */ /* 0x010fe400000000ff */
[----:B------:R-:W-:Y:S02]  /*ac10*/  F2FP.F16.F32.PACK_AB R54, R128, R137 ;  /* 0x000000898036723e */ /* 0x000fe400000000ff */
[----:B-----5:R-:W-:-:S07]  /*ac20*/  F2FP.F16.F32.PACK_AB R55, R134, R143 ;  /* 0x0000008f8637723e */ /* 0x020fce00000000ff */
        /* <DEDUP_REMOVED lines=9> */
[----:B-1----:R-:W-:Y:S01]  /*acc0*/  HMMA.16816.F32 R44, R52, R60, R44 ;  /* 0x0000003c342c723c */ /* 0x002fe2000000182c */
[--C-:B------:R-:W-:Y:S01]  /*acd0*/  FFMA.FTZ R60, R203, UR6, -R160.reuse ;  /* 0x00000006cb3c7c23 */ /* 0x100fe200080108a0 */
[----:B------:R-:W-:-:S03]  /*ace0*/  FFMA.FTZ R203, R217, UR6, -R160 ;  /* 0x00000006d9cb7c23 */ /* 0x000fc600080108a0 */
[----:B------:R1:W4:Y:S03]  /*acf0*/  MUFU.EX2 R205, R60 ;  /* 0x0000003c00cd7308 */ /* 0x0003260000000800 */
[C---:B------:R-:W-:Y:S01]  /*ad00*/  HMMA.16816.F32 R48, R52.reuse, R62, R48 ;  /* 0x0000003e3430723c */ /* 0x040fe20000001830 */
[----:B------:R-:W5:Y:S07]  /*ad10*/  MUFU.EX2 R203, R203 ;  /* 0x000000cb00cb7308 */ /* 0x000f6e0000000800 */
[C---:B--2---:R-:W-:Y:S01]  /*ad20*/  HMMA.16816.F32 R36, R52.reuse, R64, R36 ;  /* 0x000000403424723c */ /* 0x044fe20000001824 */
[----:B-1----:R-:W1:Y:S07]  /*ad30*/  LDSM.16.MT88.4 R60, [R118+0xbc00] ;  /* 0x00bc0000763c783b */ /* 0x002e6e0000004200 */
[C---:B------:R-:W-:Y:S01]  /*ad40*/  HMMA.16816.F32 R40, R52.reuse, R66, R40 ;  /* 0x000000423428723c */ /* 0x040fe20000001828 */
[----:B------:R-:W2:Y:S07]  /*ad50*/  LDSM.16.MT88.4 R64, [R116+0x9c00] ;  /* 0x009c00007440783b */ /* 0x000eae0000004200 */
[C---:B---3--:R-:W-:Y:S08]  /*ad60*/  HMMA.16816.F32 R28, R52.reuse, R68, R28 ;  /* 0x00000044341c723c */ /* 0x048ff0000000181c */
[----:B------:R-:W-:Y:S01]  /*ad70*/  HMMA.16816.F32 R32, R52, R70, R32 ;  /* 0x000000463420723c */ /* 0x000fe20000001820 */
[----:B------:R-:W3:Y:S01]  /*ad80*/  LDSM.16.MT88.4 R68, [R118+0x9c00] ;  /* 0x009c00007644783b */ /* 0x000ee20000004200 */
[----:B----4-:R-:W-:-:S02]  /*ad90*/  F2FP.F16.F32.PACK_AB R52, R192, R205 ;  /* 0x000000cdc034723e */ /* 0x010fc400000000ff */
[----:B------:R-:W-:Y:S02]  /*ada0*/  F2FP.F16.F32.PACK_AB R53, R196, R209 ;  /* 0x000000d1c435723e */ /* 0x000fe400000000ff */
[----:B-----5:R-:W-:Y:S02]  /*adb0*/  F2FP.F16.F32.PACK_AB R54, R190, R203 ;  /* 0x000000cbbe36723e */ /* 0x020fe400000000ff */
[----:B------:R-:W-:-:S07]  /*adc0*/  F2FP.F16.F32.PACK_AB R55, R194, R207 ;  /* 0x000000cfc237723e */ /* 0x000fce00000000ff */
[C---:B-1----:R-:W-:Y:S08]  /*add0*/  HMMA.16816.F32 R20, R52.reuse, R60, R20 ;  /* 0x0000003c3414723c */ /* 0x042ff00000001814 */
[C---:B--2---:R-:W-:Y:S08]  /*ade0*/  HMMA.16816.F32 R12, R52.reuse, R64, R12 ;  /* 0x00000040340c723c */ /* 0x044ff0000000180c */
[C---:B------:R-:W-:Y:S01]  /*adf0*/  HMMA.16816.F32 R16, R52.reuse, R66, R16 ;  /* 0x000000423410723c */ /* 0x040fe20000001810 */
[----:B------:R-:W1:Y:S07]  /*ae00*/  LDSM.16.MT88.4 R64, [R118+0xdc00] ;  /* 0x00dc00007640783b */ /* 0x000e6e0000004200 */
        /* <DEDUP_REMOVED lines=12> */
[----:B------:R-:W-:Y:S01]  /*aed0*/  HMMA.16816.F32 R32, R52, R70, R32 ;  /* 0x000000463420723c */ /* 0x000fe20000001820 */
[----:B------:R-:W-:Y:S01]  /*aee0*/  FFMA.FTZ R52, R185, UR6, -R126 ;  /* 0x00000006b9347c23 */ /* 0x000fe2000801087e */
[----:B------:R-:W-:Y:S01]  /*aef0*/  FFMA.FTZ R185, R146, UR6, -R160 ;  /* 0x0000000692b97c23 */ /* 0x000fe200080108a0 */
[----:B------:R-:W-:Y:S01]  /*af00*/  F2FP.F16.F32.PACK_AB R53, R157, R162 ;  /* 0x000000a29d35723e */ /* 0x000fe200000000ff */
[----:B------:R-:W3:Y:S01]  /*af10*/  LDSM.16.MT88.4 R68, [R116+0xc000] ;  /* 0x00c000007444783b */ /* 0x000ee20000004200 */
[----:B------:R4:W5:Y:S01]  /*af20*/  MUFU.EX2 R146, R52 ;  /* 0x0000003400927308 */ /* 0x0009620000000800 */
[----:B------:R-:W-:Y:S01]  /*af30*/  F2FP.F16.F32.PACK_AB R54, R144, R163 ;  /* 0x000000a39036723e */ /* 0x000fe200000000ff */
[----:B------:R-:W-:-:S02]  /*af40*/  FFMA.FTZ R160, R153, UR6, -R126 ;  /* 0x0000000699a07c23 */ /* 0x000fc4000801087e */
[----:B------:R-:W3:Y:S04]  /*af50*/  MUFU.EX2 R185, R185 ;  /* 0x000000b900b97308 */ /* 0x000ee80000000800 */
[----:B------:R-:W3:Y:S01]  /*af60*/  MUFU.EX2 R160, R160 ;  /* 0x000000a000a07308 */ /* 0x000ee20000000800 */
[----:B----4-:R-:W-:Y:S02]  /*af70*/  F2FP.F16.F32.PACK_AB R52, R148, R189 ;  /* 0x000000bd9434723e */ /* 0x010fe400000000ff */
[----:B-----5:R-:W-:-:S07]  /*af80*/  F2FP.F16.F32.PACK_AB R55, R146, R159 ;  /* 0x0000009f9237723e */ /* 0x020fce00000000ff */
        /* <DEDUP_REMOVED lines=8> */
[----:B------:R-:W4:Y:S07]  /*b010*/  LDSM.16.MT88.4 R76, [R116+0xa400] ;  /* 0x00a40000744c783b */ /* 0x000f2e0000004200 */
[----:B---3--:R-:W-:Y:S01]  /*b020*/  HMMA.16816.F32 R28, R52, R68, R28 ;  /* 0x00000044341c723c */ /* 0x008fe2000000181c */
[----:B------:R-:W-:-:S02]  /*b030*/  F2FP.F16.F32.PACK_AB R68, R152, R185 ;  /* 0x000000b99844723e */ /* 0x000fc400000000ff */
[----:B------:R-:W-:-:S05]  /*b040*/  F2FP.F16.F32.PACK_AB R69, R149, R160 ;  /* 0x000000a09545723e */ /* 0x000fca00000000ff */
[----:B------:R-:W-:Y:S01]  /*b050*/  HMMA.16816.F32 R32, R52, R70, R32 ;  /* 0x000000463420723c */ /* 0x000fe20000001820 */
[----:B------:R-:W-:Y:S02]  /*b060*/  F2FP.F16.F32.PACK_AB R70, R150, R161 ;  /* 0x000000a19646723e */ /* 0x000fe400000000ff */
[----:B------:R-:W-:-:S05]  /*b070*/  F2FP.F16.F32.PACK_AB R71, R147, R154 ;  /* 0x0000009a9347723e */ /* 0x000fca00000000ff */
[C---:B-1----:R-:W-:Y:S08]  /*b080*/  HMMA.16816.F32 R36, R52.reuse, R64, R36 ;  /* 0x000000403424723c */ /* 0x042ff00000001824 */
[C---:B------:R-:W-:Y:S01]  /*b090*/  HMMA.16816.F32 R40, R52.reuse, R66, R40 ;  /* 0x000000423428723c */ /* 0x040fe20000001828 */
[----:B------:R-:W1:Y:S07]  /*b0a0*/  LDSM.16.MT88.4 R64, [R118+0xc400] ;  /* 0x00c400007640783b */ /* 0x000e6e0000004200 */
[C---:B--2---:R-:W-:Y:S08]  /*b0b0*/  HMMA.16816.F32 R44, R52.reuse, R60, R44 ;  /* 0x0000003c342c723c */ /* 0x044ff0000000182c */
[----:B------:R-:W-:Y:S01]  /*b0c0*/  HMMA.16816.F32 R48, R52, R62, R48 ;  /* 0x0000003e3430723c */ /* 0x000fe20000001830 */
[----:B------:R-:W2:Y:S04]  /*b0d0*/  LDSM.16.MT88.4 R52, [R118+0xa400] ;  /* 0x00a400007634783b */ /* 0x000ea80000004200 */
[----:B------:R-:W3:Y:S03]  /*b0e0*/  LDSM.16.MT88.4 R60, [R116+0xc400] ;  /* 0x00c40000743c783b */ /* 0x000ee60000004200 */
[C---:B----4-:R-:W-:Y:S08]  /*b0f0*/  HMMA.16816.F32 R12, R68.reuse, R76, R12 ;  /* 0x0000004c440c723c */ /* 0x050ff0000000180c */
[C---:B------:R-:W-:Y:S01]  /*b100*/  HMMA.16816.F32 R16, R68.reuse, R78, R16 ;  /* 0x0000004e4410723c */ /* 0x040fe20000001810 */
[----:B------:R-:W-:Y:S07]  /*b110*/  LDSM.16.MT88.4 R76, [R118+0xe800] ;  /* 0x00e80000764c783b */ /* 0x000fee0000004200 */
[----:B-1----:R-:W-:Y:S01]  /*b120*/  HMMA.16816.F32 R20, R68, R64, R20 ;  /* 0x000000404414723c */ /* 0x002fe20000001814 */
[----:B------:R-:W-:-:S04]  /*b130*/  FADD.FTZ R64, R130, R75 ;  /* 0x0000004b82407221 */ /* 0x000fc80000010000 */
[----:B------:R-:W-:-:S03]  /*b140*/  FADD.FTZ R64, R127, R64 ;  /* 0x000000407f407221 */ /* 0x000fc60000010000 */
[----:B------:R-:W-:Y:S01]  /*b150*/  HMMA.16816.F32 R24, R68, R66, R24 ;  /* 0x000000424418723c */ /* 0x000fe20000001818 */
[----:B------:R-:W-:-:S04]  /*b160*/  FADD.FTZ R59, R59, R64 ;  /* 0x000000403b3b7221 */ /* 0x000fc80000010000 */
[----:B------:R-:W-:-:S03]  /*b170*/  FADD.FTZ R59, R58, R59 ;  /* 0x0000003b3a3b7221 */ /* 0x000fc60000010000 */
[C---:B--2---:R-:W-:Y:S01]  /*b180*/  HMMA.16816.F32 R112, R68.reuse, R52, R4 ;  /* 0x000000344470723c */ /* 0x044fe20000001804 */
        /* <DEDUP_REMOVED lines=9> */
[----:B------:R-:W3:Y:S04]  /*b220*/  MUFU.EX2 R60, R193 ;  /* 0x000000c1003c7308 */ /* 0x000ee80000000800 */
[----:B------:R-:W-:Y:S01]  /*b230*/  MUFU.EX2 R63, R63 ;  /* 0x0000003f003f7308 */ /* 0x000fe20000000800 */
[----:B-1----:R-:W-:Y:S01]  /*b240*/  HMMA.16816.F32 R44, R68, R4, R44 ;  /* 0x00000004442c723c */ /* 0x002fe2000000182c */
[----:B---3--:R-:W-:-:S07]  /*b250*/  F2FP.F16.F32.PACK_AB R4, R60, R61 ;  /* 0x0000003d3c04723e */ /* 0x008fce00000000ff */
[C---:B--2---:R-:W-:Y:S01]  /*b260*/  HMMA.16816.F32 R40, R68.reuse, R54, R40 ;  /* 0x000000364428723c */ /* 0x044fe20000001828 */
[----:B------:R-:W-:Y:S01]  /*b270*/  FFMA.FTZ R54, R131, UR6, -R126 ;  /* 0x0000000683367c23 */ /* 0x000fe2000801087e */
[----:B------:R-:W1:Y:S05]  /*b280*/  MUFU.EX2 R55, R135 ;  /* 0x0000008700377308 */ /* 0x000e6a0000000800 */
[----:B------:R-:W2:Y:S01]  /*b290*/  MUFU.EX2 R54, R54 ;  /* 0x0000003600367308 */ /* 0x000ea20000000800 */
[C---:B------:R-:W-:Y:S03]  /*b2a0*/  HMMA.16816.F32 R36, R68.reuse, R52, R36 ;  /* 0x000000344424723c */ /* 0x040fe60000001824 */
[----:B------:R-:W-:Y:S04]  /*b2b0*/  MUFU.EX2 R53, R73 ;  /* 0x0000004900357308 */ /* 0x000fe80000000800 */
[----:B------:R-:W3:Y:S01]  /*b2c0*/  MUFU.EX2 R52, R195 ;  /* 0x000000c300347308 */ /* 0x000ee20000000800 */
[----:B------:R-:W-:Y:S01]  /*b2d0*/  HMMA.16816.F32 R68, R68, R6, R48 ;  /* 0x000000064444723c */ /* 0x000fe20000001830 */
[----:B-1----:R-:W-:-:S02]  /*b2e0*/  F2FP.F16.F32.PACK_AB R5, R55, R62 ;  /* 0x0000003e3705723e */ /* 0x002fc400000000ff */
[----:B--2---:R-:W-:Y:S02]  /*b2f0*/  F2FP.F16.F32.PACK_AB R7, R54, R63 ;  /* 0x0000003f3607723e */ /* 0x004fe400000000ff */
[----:B---3--:R-:W-:-:S07]  /*b300*/  F2FP.F16.F32.PACK_AB R6, R52, R53 ;  /* 0x000000353406723e */ /* 0x008fce00000000ff */
[C---:B------:R-:W-:Y:S08]  /*b310*/  HMMA.16816.F32 R112, R4.reuse, R108, R112 ;  /* 0x0000006c0470723c */ /* 0x040ff00000001870 */
[C---:B------:R-:W-:Y:S01]  /*b320*/  HMMA.16816.F32 R108, R4.reuse, R110, R8 ;  /* 0x0000006e046c723c */ /* 0x040fe20000001808 */
[----:B------:R-:W1:Y:S07]  /*b330*/  LDSM.16.MT88.4 R8, [R116+0xe800] ;  /* 0x00e800007408783b */ /* 0x000e6e0000004200 */
[C---:B------:R-:W-:Y:S01]  /*b340*/  HMMA.16816.F32 R104, R4.reuse, R100, R12 ;  /* 0x000000640468723c */ /* 0x040fe2000000180c */
[----:B------:R-:W2:Y:S07]  /*b350*/  LDSM.16.MT88.4 R12, [R118+0xac00] ;  /* 0x00ac0000760c783b */ /* 0x000eae0000004200 */
[C---:B------:R-:W-:Y:S01]  /*b360*/  HMMA.16816.F32 R100, R4.reuse, R102, R16 ;  /* 0x000000660464723c */ /* 0x040fe20000001810 */
[----:B------:R-:W3:Y:S07]  /*b370*/  LDSM.16.MT88.4 R16, [R116+0xac00] ;  /* 0x00ac00007410783b */ /* 0x000eee0000004200 */
[C---:B------:R-:W-:Y:S01]  /*b380*/  HMMA.16816.F32 R96, R4.reuse, R92, R20 ;  /* 0x0000005c0460723c */ /* 0x040fe20000001814 */
[----:B------:R-:W-:Y:S04]  /*b390*/  MUFU.EX2 R20, R122 ;  /* 0x0000007a00147308 */ /* 0x000fe80000000800 */
[----:B------:R-:W4:Y:S03]  /*b3a0*/  MUFU.EX2 R21, R123 ;  /* 0x0000007b00157308 */ /* 0x000f260000000800 */
[C---:B------:R-:W-:Y:S08]  /*b3b0*/  HMMA.16816.F32 R92, R4.reuse, R94, R24 ;  /* 0x0000005e045c723c */ /* 0x040ff00000001818 */
[C---:B------:R-:W-:Y:S08]  /*b3c0*/  HMMA.16816.F32 R88, R4.reuse, R84, R28 ;  /* 0x000000540458723c */ /* 0x040ff0000000181c */
[----:B-1----:R-:W-:Y:S01]  /*b3d0*/  HMMA.16816.F32 R72, R4, R8, R44 ;  /* 0x000000080448723c */ /* 0x002fe2000000182c */
[----:B------:R-:W-:Y:S01]  /*b3e0*/  FADD.FTZ R8, R121, R0 ;  /* 0x0000000079087221 */ /* 0x000fe20000010000 */
[----:B------:R-:W-:-:S03]  /*b3f0*/  FADD.FTZ R0, R120, R59 ;  /* 0x0000003b78007221 */ /* 0x000fc60000010000 */
[----:B------:R-:W-:Y:S01]  /*b400*/  FADD.FTZ R119, R119, R8 ;  /* 0x0000000877777221 */ /* 0x000fe20000010000 */
[----:B------:R-:W-:Y:S02]  /*b410*/  FADD.FTZ R0, R57, R0 ;  /* 0x0000000039007221 */ /* 0x000fe40000010000 */
[C---:B------:R-:W-:Y:S01]  /*b420*/  HMMA.16816.F32 R68, R4.reuse, R10, R68 ;  /* 0x0000000a0444723c */ /* 0x040fe20000001844 */
[----:B------:R-:W1:Y:S01]  /*b430*/  LDSM.16.MT88.4 R8, [R118+0xcc00] ;  /* 0x00cc00007608783b */ /* 0x000e620000004200 */
[----:B------:R-:W-:Y:S01]  /*b440*/  FADD.FTZ R2, R2, R119 ;  /* 0x0000007702027221 */ /* 0x000fe20000010000 */
[----:B------:R-:W-:Y:S01]  /*b450*/  FADD.FTZ R141, R141, R0 ;  /* 0x000000008d8d7221 */ /* 0x000fe20000010000 */
[----:B------:R-:W-:Y:S02]  /*b460*/  MOV R0, R3 ;  /* 0x0000000300007202 */ /* 0x000fe40000000f00 */
[----:B------:R-:W-:Y:S01]  /*b470*/  FADD.FTZ R145, R145, R2 ;  /* 0x0000000291917221 */ /* 0x000fe20000010000 */
[----:B------:R-:W-:Y:S01]  /*b480*/  FADD.FTZ R132, R132, R141 ;  /* 0x0000008d84847221 */ /* 0x000fe20000010000 */
[----:B------:R-:W-:Y:S01]  /*b490*/  HMMA.16816.F32 R80, R4, R76, R36 ;  /* 0x0000004c0450723c */ /* 0x000fe20000001824 */
[----:B------:R-:W-:Y:S01]  /*b4a0*/  MOV R2, R56 ;  /* 0x0000003800027202 */ /* 0x000fe20000000f00 */
        /* <DEDUP_REMOVED lines=12> */
[----:B------:R-:W-:Y:S01]  /*b570*/  FADD.FTZ R203, R203, R192 ;  /* 0x000000c0cbcb7221 */ /* 0x000fe20000010000 */
[----:B----4-:R-:W-:Y:S02]  /*b580*/  F2FP.F16.F32.PACK_AB R5, R21, R20 ;  /* 0x000000141505723e */ /* 0x010fe400000000ff */
[----:B------:R-:W-:Y:S01]  /*b590*/  FADD.FTZ R207, R207, R196 ;  /* 0x000000c4cfcf7221 */ /* 0x000fe20000010000 */
[----:B------:R-:W-:Y:S01]  /*b5a0*/  F2FP.F16.F32.PACK_AB R6, R158, R199 ;  /* 0x000000c79e06723e */ /* 0x000fe200000000ff */
[----:B------:R-:W-:Y:S01]  /*b5b0*/  FADD.FTZ R190, R190, R203 ;  /* 0x000000cbbebe7221 */ /* 0x000fe20000010000 */
[----:B------:R-:W-:Y:S01]  /*b5c0*/  F2FP.F16.F32.PACK_AB R7, R124, R125 ;  /* 0x0000007d7c07723e */ /* 0x000fe200000000ff */
[----:B------:R-:W-:-:S02]  /*b5d0*/  FADD.FTZ R207, R194, R207 ;  /* 0x000000cfc2cf7221 */ /* 0x000fc40000010000 */
[----:B------:R-:W-:Y:S02]  /*b5e0*/  FADD.FTZ R189, R189, R190 ;  /* 0x000000bebdbd7221 */ /* 0x000fe40000010000 */
[----:B------:R-:W-:Y:S02]  /*b5f0*/  FADD.FTZ R162, R162, R207 ;  /* 0x000000cfa2a27221 */ /* 0x000fe40000010000 */
[----:B--2---:R-:W-:Y:S01]  /*b600*/  HMMA.16816.F32 R112, R4, R12, R112 ;  /* 0x0000000c0470723c */ /* 0x004fe20000001870 */
[----:B------:R-:W-:Y:S01]  /*b610*/  FADD.FTZ R148, R148, R189 ;  /* 0x000000bd94947221 */ /* 0x000fe20000010000 */
[----:B------:R-:W-:-:S03]  /*b620*/  FADD.FTZ R162, R157, R162 ;  /* 0x000000a29da27221 */ /* 0x000fc60000010000 */
[----:B------:R-:W-:Y:S01]  /*b630*/  FADD.FTZ R163, R163, R148 ;  /* 0x00000094a3a37221 */ /* 0x000fe20000010000 */
[----:B------:R-:W-:Y:S02]  /*b640*/  FADD.FTZ R159, R159, R162 ;  /* 0x000000a29f9f7221 */ /* 0x000fe40000010000 */
[----:B------:R-:W-:Y:S01]  /*b650*/  HMMA.16816.F32 R108, R4, R14, R108 ;  /* 0x0000000e046c723c */ /* 0x000fe2000000186c */
[----:B------:R-:W2:Y:S01]  /*b660*/  LDSM.16.MT88.4 R12, [R116+0xcc00] ;  /* 0x00cc0000740c783b */ /* 0x000ea20000004200 */
[----:B------:R-:W-:Y:S01]  /*b670*/  FADD.FTZ R144, R144, R163 ;  /* 0x000000a390907221 */ /* 0x000fe20000010000 */
[----:B------:R-:W-:-:S03]  /*b680*/  FADD.FTZ R159, R146, R159 ;  /* 0x0000009f929f7221 */ /* 0x000fc60000010000 */
[----:B------:R-:W-:Y:S01]  /*b690*/  FADD.FTZ R185, R185, R144 ;  /* 0x00000090b9b97221 */ /* 0x000fe20000010000 */
[----:B------:R-:W-:Y:S01]  /*b6a0*/  FADD.FTZ R160, R160, R159 ;  /* 0x0000009fa0a07221 */ /* 0x000fe20000010000 */
[----:B---3--:R-:W-:Y:S02]  /*b6b0*/  HMMA.16816.F32 R104, R4, R16, R104 ;  /* 0x000000100468723c */ /* 0x008fe40000001868 */
        /* <DEDUP_REMOVED lines=8> */
[----:B------:R-:W-:Y:S01]  /*b740*/  FADD.FTZ R61, R61, R150 ;  /* 0x000000963d3d7221 */ /* 0x000fe20000010000 */
[----:B------:R-:W-:Y:S01]  /*b750*/  FADD.FTZ R62, R62, R147 ;  /* 0x000000933e3e7221 */ /* 0x000fe20000010000 */
[----:B-1----:R-:W-:Y:S02]  /*b760*/  HMMA.16816.F32 R96, R4, R8, R96 ;  /* 0x000000080460723c */ /* 0x002fe40000001860 */
[----:B------:R-:W-:Y:S01]  /*b770*/  FADD.FTZ R60, R60, R61 ;  /* 0x0000003d3c3c7221 */ /* 0x000fe20000010000 */
[----:B------:R-:W-:-:S03]  /*b780*/  FADD.FTZ R62, R55, R62 ;  /* 0x0000003e373e7221 */ /* 0x000fc60000010000 */
[----:B------:R-:W-:Y:S01]  /*b790*/  FADD.FTZ R53, R53, R60 ;  /* 0x0000003c35357221 */ /* 0x000fe20000010000 */
[----:B------:R-:W-:Y:S01]  /*b7a0*/  FADD.FTZ R63, R63, R62 ;  /* 0x0000003e3f3f7221 */ /* 0x000fe20000010000 */
[----:B------:R-:W-:Y:S01]  /*b7b0*/  HMMA.16816.F32 R92, R4, R10, R92 ;  /* 0x0000000a045c723c */ /* 0x000fe2000000185c */
[----:B------:R-:W1:Y:S01]  /*b7c0*/  LDSM.16.MT88.4 R8, [R116+0xec00] ;  /* 0x00ec00007408783b */ /* 0x000e620000004200 */
        /* <DEDUP_REMOVED lines=9> */
[----:B------:R-:W-:Y:S02]  /*b860*/  HMMA.16816.F32 R84, R4, R14, R84 ;  /* 0x0000000e0454723c */ /* 0x000fe40000001854 */
[----:B------:R-:W-:Y:S01]  /*b870*/  FADD.FTZ R189, R158, R189 ;  /* 0x000000bd9ebd7221 */ /* 0x000fe20000010000 */
[----:B------:R-:W-:-:S05]  /*b880*/  FADD.FTZ R188, R124, R125 ;  /* 0x0000007d7cbc7221 */ /* 0x000fca0000010000 */
[C---:B---3--:R-:W-:Y:S08]  /*b890*/  HMMA.16816.F32 R80, R4.reuse, R16, R80 ;  /* 0x000000100450723c */ /* 0x048ff00000001850 */
[C---:B------:R-:W-:Y:S08]  /*b8a0*/  HMMA.16816.F32 R76, R4.reuse, R18, R76 ;  /* 0x00000012044c723c */ /* 0x040ff0000000184c */
[C---:B-1----:R-:W-:Y:S08]  /*b8b0*/  HMMA.16816.F32 R72, R4.reuse, R8, R72 ;  /* 0x000000080448723c */ /* 0x042ff00000001848 */
[----:B------:R-:W-:-:S15]  /*b8c0*/  HMMA.16816.F32 R68, R4, R10, R68 ;  /* 0x0000000a0444723c */ /* 0x000fde0000001844 */
[----:B------:R-:W-:-:S05]  /*b8d0*/  NOP ;  /* 0x0000000000007918 */ /* 0x000fca0000000000 */
.L_x_541:
        /* <DEDUP_REMOVED lines=12> */
[----:B------:R-:W3:Y:S01]  /*b9a0*/  LDCU UR4, c[0x0][0x45c] ;  /* 0x00008b80ff0477ac */ /* 0x000ee20008000800 */
[----:B------:R-:W4:Y:S01]  /*b9b0*/  LDCU.64 UR6, c[0x0][0x3a0] ;  /* 0x00007400ff0677ac */ /* 0x000f220008000a00 */
[----:B------:R-:W1:Y:S09]  /*b9c0*/  LDCU.64 UR8, c[0x0][0x3a8] ;  /* 0x00007500ff0877ac */ /* 0x000e720008000a00 */
.L_x_551:
        /* <DEDUP_REMOVED lines=16> */
[----:B------:R-:W-:Y:S02]  /*bad0*/  IABS R8, R187 ;  /* 0x000000bb00087213 */ /* 0x000fe40000000000 */
        /* <DEDUP_REMOVED lines=16> */
[C---:B------:R-:W-:Y:S02]  /*bbe0*/  IMAD R7, R2.reuse, R5, R7 ;  /* 0x0000000502077224 */ /* 0x040fe400078e0207 */
[C---:B------:R-:W-:Y:S03]  /*bbf0*/  IMAD R8, R2.reuse, R9, R8 ;  /* 0x0000000902087224 */ /* 0x040fe600078e0208 */
[C---:B------:R-:W-:Y:S02]  /*bc00*/  ISETP.GT.U32.AND P0, PT, R2.reuse, R7, PT ;  /* 0x000000070200720c */ /* 0x040fe40003f04070 */
[----:B------:R-:W-:Y:S11]  /*bc10*/  ISETP.GT.U32.AND P1, PT, R2, R8, PT ;  /* 0x000000080200720c */ /* 0x000ff60003f24070 */
[----:B------:R-:W-:Y:S02]  /*bc20*/  @!P0 IMAD.IADD R7, R7, 0x1, -R2 ;  /* 0x0000000107078824 */ /* 0x000fe400078e0a02 */
[-C--:B------:R-:W-:Y:S01]  /*bc30*/  @!P1 IADD3 R8, PT, PT, R8, -R2.reuse, RZ ;  /* 0x8000000208089210 */ /* 0x080fe20007ffe0ff */
[----:B------:R-:W-:Y:S01]  /*bc40*/  @!P0 VIADD R10, R10, 0x1 ;  /* 0x000000010a0a8836 */ /* 0x000fe20000000000 */
[----:B------:R-:W-:Y:S01]  /*bc50*/  ISETP.GE.AND P0, PT, R3, RZ, PT ;  /* 0x000000ff0300720c */ /* 0x000fe20003f06270 */
[----:B------:R-:W-:Y:S01]  /*bc60*/  @!P1 VIADD R11, R11, 0x1 ;  /* 0x000000010b0b9836 */ /* 0x000fe20000000000 */
[-C--:B------:R-:W-:Y:S02]  /*bc70*/  ISETP.GE.U32.AND P5, PT, R7, R2.reuse, PT ;  /* 0x000000020700720c */ /* 0x080fe40003fa6070 */
[----:B------:R-:W-:Y:S02]  /*bc80*/  ISETP.GE.U32.AND P6, PT, R8, R2, PT ;  /* 0x000000020800720c */ /* 0x000fe40003fc6070 */
[-C--:B------:R-:W-:Y:S04]  /*bc90*/  LOP3.LUT R2, R187, R6.reuse, RZ, 0x3c, !PT ;  /* 0x00000006bb027212 */ /* 0x080fe800078e3cff */
[----:B------:R-:W-:Y:S02]  /*bca0*/  ISETP.GE.AND P1, PT, R2, RZ, PT ;  /* 0x000000ff0200720c */ /* 0x000fe40003f26270 */
[----:B------:R-:W-:Y:S03]  /*bcb0*/  LOP3.LUT R2, RZ, R6, RZ, 0x33, !PT ;  /* 0x00000006ff027212 */ /* 0x000fe600078e33ff */
[----:B------:R-:W-:Y:S02]  /*bcc0*/  @P5 IADD3 R10, PT, PT, R10, 0x1, RZ ;  /* 0x000000010a0a5810 */ /* 0x000fe40007ffe0ff */
[----:B------:R-:W-:Y:S01]  /*bcd0*/  @P6 VIADD R11, R11, 0x1 ;  /* 0x000000010b0b6836 */ /* 0x000fe20000000000 */
[----:B------:R-:W-:Y:S02]  /*bce0*/  ISETP.NE.AND P5, PT, R6, RZ, PT ;  /* 0x000000ff0600720c */ /* 0x000fe40003fa5270 */
[----:B------:R-:W-:Y:S03]  /*bcf0*/  @!P0 IMAD.MOV R10, RZ, RZ, -R10 ;  /* 0x000000ffff0a8224 */ /* 0x000fe600078e0a0a */
[----:B------:R-:W-:Y:S02]  /*bd00*/  @!P1 IADD3 R11, PT, PT, -R11, RZ, RZ ;  /* 0x000000ff0b0b9210 */ /* 0x000fe40007ffe1ff */
[C---:B------:R-:W-:Y:S02]  /*bd10*/  SEL R7, R2.reuse, R10, !P5 ;  /* 0x0000000a02077207 */ /* 0x040fe40006800000 */
[----:B------:R-:W-:Y:S02]  /*bd20*/  SEL R11, R2, R11, !P5 ;  /* 0x0000000b020b7207 */ /* 0x000fe40006800000 */
[-C--:B------:R-:W-:Y:S01]  /*bd30*/  LEA R14, P1, R7, R182.reuse, 0x2 ;  /* 0x000000b6070e7211 */ /* 0x080fe200078210ff */
[----:B------:R-:W5:Y:S01]  /*bd40*/  LDC.64 R2, c[0x0][0x3c0] ;  /* 0x0000f000ff027b82 */ /* 0x000f620000000a00 */
[----:B------:R-:W-:Y:S02]  /*bd50*/  LEA R12, P0, R11, R182, 0x2 ;  /* 0x000000b60b0c7211 */ /* 0x000fe400078010ff */
[-C--:B------:R-:W-:Y:S01]  /*bd60*/  LEA.HI.X.SX32 R15, R7, R183.reuse, 0x2, P1 ;  /* 0x000000b7070f7211 */ /* 0x080fe200008f16ff */
[C---:B------:R-:W-:Y:S01]  /*bd70*/  IMAD.IADD R7, R11.reuse, 0x1, -R7 ;  /* 0x000000010b077824 */ /* 0x040fe200078e0a07 */
[----:B------:R-:W-:Y:S03]  /*bd80*/  LEA.HI.X.SX32 R13, R11, R183, 0x2, P0 ;  /* 0x000000b70b0d7211 */ /* 0x000fe600000f16ff */
[----:B------:R-:W-:Y:S01]  /*bd90*/  IMAD R7, R7, R6, -0x80 ;  /* 0xffffff8007077424 */ /* 0x000fe200078e0206 */
[----:B------:R-:W2:Y:S04]  /*bda0*/  LDG.E R8, desc[UR16][R14.64] ;  /* 0x000000100e087981 */ /* 0x000ea8000c1e1900 */
[----:B------:R-:W2:Y:S01]  /*bdb0*/  LDG.E R5, desc[UR16][R12.64] ;  /* 0x000000100c057981 */ /* 0x000ea2000c1e1900 */
[----:B------:R-:W-:Y:S05]  /*bdc0*/  SHF.R.S32.HI R9, RZ, 0x1f, R7 ;  /* 0x0000001fff097819 */ /* 0x000fea0000011407 */
[-C--:B-----5:R-:W-:Y:S02]  /*bdd0*/  IMAD R6, R9, R2.reuse, RZ ;  /* 0x0000000209067224 */ /* 0x0a0fe400078e02ff */
[C---:B------:R-:W-:Y:S04]  /*bde0*/  IMAD.WIDE.U32 R10, R7.reuse, R2, RZ ;  /* 0x00000002070a7225 */ /* 0x040fe800078e00ff */
[----:B------:R-:W-:Y:S05]  /*bdf0*/  IMAD R6, R7, R3, R6 ;  /* 0x0000000307067224 */ /* 0x000fea00078e0206 */
[----:B------:R-:W-:Y:S01]  /*be00*/  IADD3 R11, PT, PT, R11, R6, RZ ;  /* 0x000000060b0b7210 */ /* 0x000fe20007ffe0ff */
[----:B--2---:R-:W-:Y:S04]  /*be10*/  IMAD.IADD R5, R8, 0x1, -R5 ;  /* 0x0000000108057824 */ /* 0x004fe800078e0a05 */
[----:B------:R-:W-:Y:S01]  /*be20*/  IMAD.WIDE.U32 R10, R5, UR8, R10 ;  /* 0x00000008050a7c25 */ /* 0x000fe2000f8e000a */
[----:B------:R-:W-:Y:S02]  /*be30*/  SHF.R.S32.HI R3, RZ, 0x1f, R5 ;  /* 0x0000001fff037819 */ /* 0x000fe40000011405 */
[C---:B------:R-:W-:Y:S03]  /*be40*/  LEA R172, P0, R10.reuse, R4, 0x1 ;  /* 0x000000040aac7211 */ /* 0x040fe600078008ff */
[----:B------:R-:W-:Y:S04]  /*be50*/  IMAD R6, R3, UR8, RZ ;  /* 0x0000000803067c24 */ /* 0x000fe8000f8e02ff */
[----:B------:R-:W-:Y:S04]  /*be60*/  IMAD R6, R5, UR9, R6 ;  /* 0x0000000905067c24 */ /* 0x000fe8000f8e0206 */
[----:B------:R-:W-:Y:S05]  /*be70*/  IMAD.IADD R173, R11, 0x1, R6 ;  /* 0x000000010bad7824 */ /* 0x000fea00078e0206 */
[----:B------:R-:W-:Y:S07]  /*be80*/  LEA.HI.X R173, R10, R0, R173, 0x1, P0 ;  /* 0x000000000aad7211 */ /* 0x000fee00000f0cad */
.L_x_548:
[----:B------:R-:W-:Y:S01]  /*be90*/  @!PT LDS RZ, [RZ] ;  /* 0x00000000fffff984 */ /* 0x000fe20000000800 */
[----:B------:R-:W-:Y:S01]  /*bea0*/  @!PT LDS RZ, [RZ] ;  /* 0x00000000fffff984 */ /* 0x000fe20000000800 */
[----:B------:R-:W-:Y:S01]  /*beb0*/  @!PT LDS RZ, [RZ] ;  /* 0x00000000fffff984 */ /* 0x000fe20000000800 */
[----:B------:R-:W-:Y:S01]  /*bec0*/  @!P3 LDGSTS.E.BYPASS.LTC128B.128 [R179+0x9000], desc[UR16][R172.64] ;  /* 0x09000000acb3bfae */ /* 0x000fe2000b981a10 */
[----:B------:R-:W-:Y:S02]  /*bed0*/  ISETP.GE.AND P1, PT, R168, UR10, PT ;  /* 0x0000000aa8007c0c */ /* 0x000fe4000bf26270 */
[C---:B------:R-:W-:Y:S03]  /*bee0*/  SHF.L.U32 R3, R2.reuse, 0x6, RZ ;  /* 0x0000000602037819 */ /* 0x040fe600000006ff */
[----:B------:R-:W-:Y:S01]  /*bef0*/  @P3 STS.128 [R179+0x9000], RZ ;  /* 0x009000ffb3003388 */ /* 0x000fe20000000c00 */
[----:B-1----:R-:W-:Y:S02]  /*bf00*/  SHF.L.U64.HI R2, R2, 0x6, R191 ;  /* 0x0000000602027819 */ /* 0x002fe400000102bf */
[----:B------:R-:W-:Y:S03]  /*bf10*/  IADD3 R190, P0, PT, R3, R172, RZ ;  /* 0x000000ac03be7210 */ /* 0x000fe60007f1e0ff */
[----:B------:R-:W-:Y:S01]  /*bf20*/  @!PT LDS RZ, [RZ] ;  /* 0x00000000fffff984 */ /* 0x000fe20000000800 */
[----:B------:R-:W-:Y:S01]  /*bf30*/  @!PT LDS RZ, [RZ] ;  /* 0x00000000fffff984 */ /* 0x000fe20000000800 */
[----:B------:R-:W-:Y:S01]  /*bf40*/  @!PT LDS RZ, [RZ] ;  /* 0x00000000fffff984 */ /* 0x000fe20000000800 */
[----:B------:R-:W-:Y:S01]  /*bf50*/  @!P2 LDGSTS.E.BYPASS.LTC128B.128 [R179+0xb000], desc[UR16][R172.64+0x40] ;  /* 0x0b000040acb3afae */ /* 0x000fe2000b981a10 */
[----:B------:R-:W-:Y:S02]  /*bf60*/  IADD3 R0, PT, PT, R165, 0x3020, RZ ;  /* 0x00003020a5007810 */ /* 0x000fe40007ffe0ff */
[C---:B------:R-:W-:Y:S03]  /*bf70*/  IADD3.X R191, PT, PT, R2.reuse, R173, RZ, P0, !PT ;  /* 0x000000ad02bf7210 */ /* 0x040fe600007fe4ff */
[----:B------:R-:W-:Y:S01]  /*bf80*/  @P2 STS.128 [R179+0xb000], RZ ;  /* 0x00b000ffb3002388 */ /* 0x000fe20000000c00 */
[C---:B------:R-:W-:Y:S05]  /*bf90*/  IADD3 R192, P5, PT, R3.reuse, R190, RZ ;  /* 0x000000be03c07210 */ /* 0x040fea0007fbe0ff */
[----:B------:R-:W-:Y:S01]  /*bfa0*/  @!PT LDS RZ, [RZ] ;  /* 0x00000000fffff984 */ /* 0x000fe20000000800 */
[----:B------:R-:W-:Y:S01]  /*bfb0*/  @!PT LDS RZ, [RZ] ;  /* 0x00000000fffff984 */ /* 0x000fe20000000800 */
[----:B------:R-:W-:Y:S01]  /*bfc0*/  @!PT LDS RZ, [RZ] ;  /* 0x00000000fffff984 */ /* 0x000fe20000000800 */
[----:B------:R-:W-:Y:S01]  /*bfd0*/  @!P1 LDGSTS.E.BYPASS.LTC128B.128 [R179+0xd000], desc[UR16][R172.64+0x80] ;  /* 0x0d000080acb39fae */ /* 0x000fe2000b981a10 */
[C---:B------:R-:W-:Y:S02]  /*bfe0*/  IADD3.X R193, PT, PT, R2.reuse, R191, RZ, P5, !PT ;  /* 0x000000bf02c17210 */ /* 0x040fe40002ffe4ff */
[----:B------:R-:W-:Y:S03]  /*bff0*/  IADD3 R194, P0, PT, R3, R192, RZ ;  /* 0x000000c003c27210 */ /* 0x000fe60007f1e0ff */
[----:B------:R-:W-:Y:S01]  /*c000*/  @P1 STS.128 [R179+0xd000], RZ ;  /* 0x00d000ffb3001388 */ /* 0x000fe20000000c00 */
[----:B------:R-:W-:Y:S05]  /*c010*/  IADD3.X R195, PT, PT, R2, R193, RZ, P0, !PT ;  /* 0x000000c102c37210 */ /* 0x000fea00007fe4ff */
[----:B------:R-:W-:Y:S01]  /*c020*/  @!PT LDS RZ, [RZ] ;  /* 0x00000000fffff984 */ /* 0x000fe20000000800 */
[----:B------:R-:W-:Y:S01]  /*c030*/  @!PT LDS RZ, [RZ] ;  /* 0x00000000fffff984 */ /* 0x000fe20000000800 */
[----:B------:R-:W-:Y:S01]  /*c040*/  @!PT LDS RZ, [RZ] ;  /* 0x00000000fffff984 */ /* 0x000fe20000000800 */
[----:B------:R-:W-:Y:S01]  /*c050*/  @!P3 LDGSTS.E.BYPASS.LTC128B.128 [R179+0x9800], desc[UR16][R190.64] ;  /* 0x09800000beb3bfae */ /* 0x000fe2000b981a10 */
[----:B------:R-:W-:Y:S05]  /*c060*/  LOP3.LUT P0, RZ, R175, 0x4, RZ, 0xc0, !PT ;  /* 0x00000004afff7812 */ /* 0x000fea000780c0ff */
[----:B------:R-:W-:Y:S06]  /*c070*/  @P3 STS.128 [R179+0x9800], RZ ;  /* 0x009800ffb3003388 */ /* 0x000fec0000000c00 */
[----:B------:R-:W-:Y:S01]  /*c080*/  @!PT LDS RZ, [RZ] ;  /* 0x00000000fffff984 */ /* 0x000fe20000000800 */
[----:B------:R-:W-:Y:S01]  /*c090*/  @!PT LDS RZ, [RZ] ;  /* 0x00000000fffff984 */ /* 0x000fe20000000800 */
[----:B------:R-:W-:Y:S01]  /*c0a0*/  @!PT LDS RZ, [RZ] ;  /* 0x00000000fffff984 */ /* 0x000fe20000000800 */
[----:B------:R-:W-:Y:S06]  /*c0b0*/  @!P2 LDGSTS.E.BYPASS.LTC128B.128 [R179+0xb800], desc[UR16][R190.64+0x40] ;  /* 0x0b800040beb3afae */ /* 0x000fec000b981a10 */
[----:B------:R-:W-:Y:S01]  /*c0c0*/  @P2 STS.128 [R179+0xb800], RZ ;  /* 0x00b800ffb3002388 */ /* 0x000fe20000000c00 */
[----:B------:R-:W-:Y:S05]  /*c0d0*/  @P0 IADD3 R0, PT, PT, R184, -0x20, RZ ;  /* 0xffffffe0b8000810 */ /* 0x000fea0007ffe0ff */
[----:B------:R-:W-:Y:S01]  /*c0e0*/  @!PT LDS RZ, [RZ] ;  /* 0x00000000fffff984 */ /* 0x000fe20000000800 */
[----:B------:R-:W-:Y:S01]  /*c0f0*/  @!PT LDS RZ, [RZ] ;  /* 0x00000000fffff984 */ /* 0x000fe20000000800 */
[----:B------:R-:W-:Y:S01]  /*c100*/  @!PT LDS RZ, [RZ] ;  /* 0x00000000fffff984 */ /* 0x000fe20000000800 */
[----:B------:R-:W-:Y:S01]  /*c110*/  @!P1 LDGSTS.E.BYPASS.LTC128B.128 [R179+0xd800], desc[UR16][R190.64+0x80] ;  /* 0x0d800080beb39fae */ /* 0x000fe2000b981a10 */
[----:B------:R-:W-:Y:S05]  /*c120*/  ISETP.NE.AND P0, PT, R186, 0x1, PT ;  /* 0x00000001ba00780c */ /* 0x000fea0003f05270 */
[----:B------:R-:W-:Y:S06]  /*c130*/  @P1 STS.128 [R179+0xd800], RZ ;  /* 0x00d800ffb3001388 */ /* 0x000fec0000000c00 */
[----:B------:R-:W-:Y:S01]  /*c140*/  @!PT LDS RZ, [RZ] ;  /* 0x00000000fffff984 */ /* 0x000fe20000000800 */
[----:B------:R-:W-:Y:S01]  /*c150*/  @!PT LDS RZ, [RZ] ;  /* 0x00000000fffff984 */ /* 0x000fe20000000800 */
[----:B------:R-:W-:Y:S01]  /*c160*/  @!PT LDS RZ, [RZ] ;  /* 0x00000000fffff984 */ /* 0x000fe20000000800 */
[----:B------:R-:W-:Y:S06]  /*c170*/  @!P3 LDGSTS.E.BYPASS.LTC128B.128 [R179+0xa000], desc[UR16][R192.64] ;  /* 0x0a000000c0b3bfae */ /* 0x000fec000b981a10 */
        /* <DEDUP_REMOVED lines=9> */
[----:B------:R1:W-:Y:S06]  /*c210*/  @!P1 LDGSTS.E.BYPASS.LTC128B.128 [R179+0xe000], desc[UR16][R192.64+0x80] ;  /* 0x0e000080c0b39fae */ /* 0x0003ec000b981a10 */
        /* <DEDUP_REMOVED lines=16> */
[----:B------:R-:W-:Y:S06]  /*c320*/  LDSM.16.M88.4 R120, [R166] ;  /* 0x00000000a678783b */ /* 0x000fec0000000200 */
[----:B------:R-:W2:Y:S06]  /*c330*/  LDSM.16.M88.4 R124, [R165+0x3000] ;  /* 0x00300000a57c783b */ /* 0x000eac0000000200 */
[----:B------:R-:W3:Y:S06]  /*c340*/  LDSM.16.M88.4 R128, [R165+0x3400] ;  /* 0x00340000a580783b */ /* 0x000eec0000000200 */
[----:B------:R-:W4:Y:S06]  /*c350*/  LDSM.16.M88.4 R132, [R165+0x3800] ;  /* 0x00380000a584783b */ /* 0x000f2c0000000200 */
[----:B------:R-:W0:Y:S06]  /*c360*/  LDGDEPBAR ;  /* 0x00000000000079af */ /* 0x000e2c0000000000 */
[----:B------:R-:W1:Y:S06]  /*c370*/  LDSM.16.M88.4 R136, [R165+0x3c00] ;  /* 0x003c0000a588783b */ /* 0x000e6c0000000200 */
[----:B------:R-:W5:Y:S06]  /*c380*/  LDSM.16.M88.4 R140, [R165+0x4000] ;  /* 0x00400000a58c783b */ /* 0x000f6c0000000200 */
[----:B------:R-:W5:Y:S01]  /*c390*/  LDSM.16.M88.4 R144, [R165+0x4400] ;  /* 0x00440000a590783b */ /* 0x000f620000000200 */
[C---:B--2---:R-:W-:Y:S05]  /*c3a0*/  HMMA.16816.F32 R4, R120.reuse, R124, RZ ;  /* 0x0000007c7804723c */ /* 0x044fea00000018ff */
[----:B------:R-:W2:Y:S06]  /*c3b0*/  LDSM.16.M88.4 R148, [R165+0x4800] ;  /* 0x00480000a594783b */ /* 0x000eac0000000200 */
[----:B------:R-:W2:Y:S01]  /*c3c0*/  LDSM.16.M88.4 R152, [R165+0x4c00] ;  /* 0x004c0000a598783b */ /* 0x000ea20000000200 */
[C---:B------:R-:W-:Y:S05]  /*c3d0*/  HMMA.16816.F32 R8, R120.reuse, R126, RZ ;  /* 0x0000007e7808723c */ /* 0x040fea00000018ff */
[----:B------:R-:W-:Y:S03]  /*c3e0*/  LDSM.16.M88.4 R156, [R164] ;  /* 0x00000000a49c783b */ /* 0x000fe60000000200 */
[C---:B---3--:R-:W-:Y:S03]  /*c3f0*/  HMMA.16816.F32 R12, R120.reuse, R128, RZ ;  /* 0x00000080780c723c */ /* 0x048fe600000018ff */
[----:B------:R-:W3:Y:S05]  /*c400*/  LDSM.16.M88.4 R160, [R0] ;  /* 0x0000000000a0783b */ /* 0x000eea0000000200 */
[C---:B------:R-:W-:Y:S01]  /*c410*/  HMMA.16816.F32 R16, R120.reuse, R130, RZ ;  /* 0x000000827810723c */ /* 0x040fe200000018ff */
[----:B------:R-:W3:Y:S06]  /*c420*/  LDSM.16.M88.4 R124, [R0+0x400] ;  /* 0x00040000007c783b */ /* 0x000eec0000000200 */
[----:B------:R-:W-:Y:S01]  /*c430*/  LDSM.16.M88.4 R128, [R0+0xc00] ;  /* 0x000c00000080783b */ /* 0x000fe20000000200 */
[C---:B----4-:R-:W-:Y:S08]  /*c440*/  HMMA.16816.F32 R20, R120.reuse, R132, RZ ;  /* 0x000000847814723c */ /* 0x050ff000000018ff */
[C---:B------:R-:W-:Y:S01]  /*c450*/  HMMA.16816.F32 R24, R120.reuse, R134, RZ ;  /* 0x000000867818723c */ /* 0x040fe200000018ff */
[----:B------:R-:W-:Y:S07]  /*c460*/  LDSM.16.M88.4 R132, [R0+0x1000] ;  /* 0x001000000084783b */ /* 0x000fee0000000200 */
[C---:B-1----:R-:W-:Y:S08]  /*c470*/  HMMA.16816.F32 R28, R120.reuse, R136, RZ ;  /* 0x00000088781c723c */ /* 0x042ff000000018ff */
[C---:B------:R-:W-:Y:S01]  /*c480*/  HMMA.16816.F32 R32, R120.reuse, R138, RZ ;  /* 0x0000008a7820723c */ /* 0x040fe200000018ff */
[----:B------:R-:W-:Y:S07]  /*c490*/  LDSM.16.M88.4 R136, [R165+0x5c00] ;  /* 0x005c0000a588783b */ /* 0x000fee0000000200 */
[C---:B-----5:R-:W-:Y:S08]  /*c4a0*/  HMMA.16816.F32 R36, R120.reuse, R140, RZ ;  /* 0x0000008c7824723c */ /* 0x060ff000000018ff */
[C---:B------:R-:W-:Y:S08]  /*c4b0*/  HMMA.16816.F32 R40, R120.reuse, R142, RZ ;  /* 0x0000008e7828723c */ /* 0x040ff000000018ff */
[C---:B------:R-:W-:Y:S08]  /*c4c0*/  HMMA.16816.F32 R44, R120.reuse, R144, RZ ;  /* 0x00000090782c723c */ /* 0x040ff000000018ff */
[C---:B------:R-:W-:Y:S08]  /*c4d0*/  HMMA.16816.F32 R48, R120.reuse, R146, RZ ;  /* 0x000000927830723c */ /* 0x040ff000000018ff */
[C---:B--2---:R-:W-:Y:S08]  /*c4e0*/  HMMA.16816.F32 R52, R120.reuse, R148, RZ ;  /* 0x000000947834723c */ /* 0x044ff000000018ff */
[C---:B------:R-:W-:Y:S08]  /*c4f0*/  HMMA.16816.F32 R56, R120.reuse, R150, RZ ;  /* 0x000000967838723c */ /* 0x040ff000000018ff */
[C---:B------:R-:W-:Y:S08]  /*c500*/  HMMA.16816.F32 R60, R120.reuse, R152, RZ ;  /* 0x00000098783c723c */ /* 0x040ff000000018ff */
[----:B------:R-:W-:Y:S01]  /*c510*/  HMMA.16816.F32 R64, R120, R154, RZ ;  /* 0x0000009a7840723c */ /* 0x000fe200000018ff */
[----:B------:R-:W1:Y:S07]  /*c520*/  LDSM.16.M88.4 R120, [R0+0x800] ;  /* 0x000800000078783b */ /* 0x000e6e0000000200 */
[C---:B---3--:R-:W-:Y:S08]  /*c530*/  HMMA.16816.F32 R4, R156.reuse, R160, R4 ;  /* 0x000000a09c04723c */ /* 0x048ff00000001804 */
[C---:B------:R-:W-:Y:S08]  /*c540*/  HMMA.16816.F32 R8, R156.reuse, R162, R8 ;  /* 0x000000a29c08723c */ /* 0x040ff00000001808 */
        /* <DEDUP_REMOVED lines=44> */
[----:B------:R-:W3:Y:S06]  /*c810*/  LDSM.16.M88.4 R120, [R0+0x2800] ;  /* 0x002800000078783b */ /* 0x000eec0000000200 */
[----:B------:R-:W4:Y:S01]  /*c820*/  LDSM.16.M88.4 R136, [R0+0x2c00] ;  /* 0x002c00000088783b */ /* 0x000f220000000200 */
        /* <DEDUP_REMOVED lines=9> */
[C---:B----4-:R-:W-:Y:S08]  /*c8c0*/  HMMA.16816.F32 R28, R124.reuse, R136, R28 ;  /* 0x000000887c1c723c */ /* 0x050ff0000000181c */
[C---:B------:R-:W-:Y:S01]  /*c8d0*/  HMMA.16816.F32 R32, R124.reuse, R138, R32 ;  /* 0x0000008a7c20723c */ /* 0x040fe20000001820 */
[----:B------:R-:W-:Y:S07]  /*c8e0*/  LDSM.16.M88.4 R136, [R165+0x7000] ;  /* 0x00700000a588783b */ /* 0x000fee0000000200 */
        /* <DEDUP_REMOVED lines=10> */
[----:B------:R-:W-:Y:S01]  /*c990*/  HMMA.16816.F32 R64, R124, R130, R64 ;  /* 0x000000827c40723c */ /* 0x000fe20000001840 */
[----:B------:R-:W1:Y:S06]  /*c9a0*/  LDSM.16.M88.4 R124, [R165+0x7800] ;  /* 0x00780000a57c783b */ /* 0x000e6c0000000200 */
[----:B------:R-:W4:Y:S01]  /*c9b0*/  LDSM.16.M88.4 R128, [R165+0x7c00] ;  /* 0x007c0000a580783b */ /* 0x000f220000000200 */
        /* <DEDUP_REMOVED lines=8> */
[----:B------:R-:W1:Y:S07]  /*ca40*/  LDSM.16.M88.4 R124, [R165+0x8400] ;  /* 0x00840000a57c783b */ /* 0x000e6e0000000200 */
[C---:B----4-:R-:W-:Y:S08]  /*ca50*/  HMMA.16816.F32 R28, R132.reuse, R128, R28 ;  /* 0x00000080841c723c */ /* 0x050ff0000000181c */
[C---:B------:R-:W-:Y:S01]  /*ca60*/  HMMA.16816.F32 R32, R132.reuse, R130, R32 ;  /* 0x000000828420723c */ /* 0x040fe20000001820 */
[----:B------:R-:W-:Y:S07]  /*ca70*/  LDSM.16.M88.4 R128, [R0+0x4000] ;  /* 0x004000000080783b */ /* 0x000fee0000000200 */
[C---:B--2---:R-:W-:Y:S08]  /*ca80*/  HMMA.16816.F32 R36, R132.reuse, R120, R36 ;  /* 0x000000788424723c */ /* 0x044ff00000001824 */
[C---:B------:R-:W-:Y:S01]  /*ca90*/  HMMA.16816.F32 R40, R132.reuse, R122, R40 ;  /* 0x0000007a8428723c */ /* 0x040fe20000001828 */
[----:B------:R-:W2:Y:S07]  /*caa0*/  LDSM.16.M88.4 R120, [R165+0x8c00] ;  /* 0x008c0000a578783b */ /* 0x000eae0000000200 */
[C---:B-1----:R-:W-:Y:S08]  /*cab0*/  HMMA.16816.F32 R44, R132.reuse, R124, R44 ;  /* 0x0000007c842c723c */ /* 0x042ff0000000182c */
[C---:B------:R-:W-:Y:S01]  /*cac0*/  HMMA.16816.F32 R48, R132.reuse, R126, R48 ;  /* 0x0000007e8430723c */ /* 0x040fe20000001830 */
[----:B------:R-:W1:Y:S07]  /*cad0*/  LDSM.16.M88.4 R124, [R164+0x2000] ;  /* 0x00200000a47c783b */ /* 0x000e6e0000000200 */
[C---:B------:R-:W-:Y:S08]  /*cae0*/  HMMA.16816.F32 R52, R132.reuse, R136, R52 ;  /* 0x000000888434723c */ /* 0x040ff00000001834 */
[C---:B------:R-:W-:Y:S08]  /*caf0*/  HMMA.16816.F32 R56, R132.reuse, R138, R56 ;  /* 0x0000008a8438723c */ /* 0x040ff00000001838 */
[C---:B--2---:R-:W-:Y:S08]  /*cb00*/  HMMA.16816.F32 R60, R132.reuse, R120, R60 ;  /* 0x00000078843c723c */ /* 0x044ff0000000183c */
[----:B------:R-:W-:Y:S01]  /*cb10*/  HMMA.16816.F32 R64, R132, R122, R64 ;  /* 0x0000007a8440723c */ /* 0x000fe20000001840 */
[----:B------:R-:W2:Y:S07]  /*cb20*/  LDSM.16.M88.4 R120, [R0+0x4400] ;  /* 0x004400000078783b */ /* 0x000eae0000000200 */
[C---:B-1----:R-:W-:Y:S08]  /*cb30*/  HMMA.16816.F32 R4, R124.reuse, R128, R4 ;  /* 0x000000807c04723c */ /* 0x042ff00000001804 */
[C---:B------:R-:W-:Y:S01]  /*cb40*/  HMMA.16816.F32 R8, R124.reuse, R130, R8 ;  /* 0x000000827c08723c */ /* 0x040fe20000001808 */
[----:B------:R-:W1:Y:S10]  /*cb50*/  LDSM.16.M88.4 R128, [R0+0x4800] ;  /* 0x004800000080783b */ /* 0x000e740000000200 */
[----:B------:R-:W-:Y:S01]  /*cb60*/  FMUL.FTZ R252, R6, UR5 ;  /* 0x0000000506fc7c20 */ /* 0x000fe20008410000 */
[----:B------:R-:W-:Y:S01]  /*cb70*/  FMUL.FTZ R237, R4, UR5 ;  /* 0x0000000504ed7c20 */ /* 0x000fe20008410000 */
[----:B------:R-:W-:Y:S01]  /*cb80*/  FMUL.FTZ R235, R5, UR5 ;  /* 0x0000000505eb7c20 */ /* 0x000fe20008410000 */
[----:B------:R-:W-:Y:S03]  /*cb90*/  FMUL.FTZ R250, R7, UR5 ;  /* 0x0000000507fa7c20 */ /* 0x000fe60008410000 */
[----:B------:R-:W3:Y:S02]  /*cba0*/  MUFU.TANH R252, R252 ;  /* 0x000000fc00fc7308 */ /* 0x000ee40000002400 */
[----:B------:R-:W-:Y:S01]  /*cbb0*/  FMUL.FTZ R3, R10, UR5 ;  /* 0x000000050a037c20 */ /* 0x000fe20008410000 */
[----:B------:R-:W-:Y:S01]  /*cbc0*/  FMUL.FTZ R2, R11, UR5 ;  /* 0x000000050b027c20 */ /* 0x000fe20008410000 */
[----:B------:R-:W-:Y:S01]  /*cbd0*/  FMUL.FTZ R241, R8, UR5 ;  /* 0x0000000508f17c20 */ /* 0x000fe20008410000 */
[----:B------:R-:W-:Y:S01]  /*cbe0*/  FMUL.FTZ R239, R9, UR5 ;  /* 0x0000000509ef7c20 */ /* 0x000fe20008410000 */
[C---:B--2---:R-:W-:Y:S04]  /*cbf0*/  HMMA.16816.F32 R12, R124.reuse, R120, R12 ;  /* 0x000000787c0c723c */ /* 0x044fe8000000180c */
[----:B------:R2:W4:Y:S04]  /*cc00*/  MUFU.TANH R10, R3 ;  /* 0x00000003000a7308 */ /* 0x0005280000002400 */
[C---:B------:R-:W-:Y:S06]  /*cc10*/  HMMA.16816.F32 R16, R124.reuse, R122, R16 ;  /* 0x0000007a7c10723c */ /* 0x040fec0000001810 */
[----:B------:R5:W2:Y:S01]  /*cc20*/  MUFU.TANH R6, R2 ;  /* 0x0000000200067308 */ /* 0x000aa20000002400 */
[----:B------:R-:W3:Y:S09]  /*cc30*/  LDSM.16.M88.4 R120, [R0+0x4c00] ;  /* 0x004c00000078783b */ /* 0x000ef20000000200 */
[----:B------:R-:W2:Y:S01]  /*cc40*/  MUFU.TANH R237, R237 ;  /* 0x000000ed00ed7308 */ /* 0x000ea20000002400 */
[C---:B-1----:R-:W-:Y:S03]  /*cc50*/  HMMA.16816.F32 R20, R124.reuse, R128, R20 ;  /* 0x000000807c14723c */ /* 0x042fe60000001814 */
[----:B------:R-:W-:Y:S01]  /*cc60*/  FMUL.FTZ R233, R12, UR5 ;  /* 0x000000050ce97c20 */ /* 0x000fe20008410000 */
[----:B------:R-:W-:Y:S01]  /*cc70*/  FMUL.FTZ R231, R13, UR5 ;  /* 0x000000050de77c20 */ /* 0x000fe20008410000 */
[----:B------:R-:W-:Y:S01]  /*cc80*/  FMUL.FTZ R248, R14, UR5 ;  /* 0x000000050ef87c20 */ /* 0x000fe20008410000 */
[----:B------:R-:W-:Y:S03]  /*cc90*/  FMUL.FTZ R246, R15, UR5 ;  /* 0x000000050ff67c20 */ /* 0x000fe60008410000 */
[----:B------:R-:W1:Y:S01]  /*cca0*/  MUFU.TANH R235, R235 ;  /* 0x000000eb00eb7308 */ /* 0x000e620000002400 */
[C---:B------:R-:W-:Y:S01]  /*ccb0*/  HMMA.16816.F32 R24, R124.reuse, R130, R24 ;  /* 0x000000827c18723c */ /* 0x040fe20000001818 */
[----:B------:R-:W4:Y:S02]  /*ccc0*/  LDSM.16.M88.4 R128, [R0+0x5000] ;  /* 0x005000000080783b */ /* 0x000f240000000200 */
[----:B------:R-:W-:Y:S01]  /*ccd0*/  FMUL.FTZ R229, R16, UR5 ;  /* 0x0000000510e57c20 */ /* 0x000fe20008410000 */
[----:B------:R-:W-:Y:S01]  /*cce0*/  FMUL.FTZ R227, R17, UR5 ;  /* 0x0000000511e37c20 */ /* 0x000fe20008410000 */
[----:B------:R-:W-:Y:S01]  /*ccf0*/  FMUL.FTZ R244, R18, UR5 ;  /* 0x0000000512f47c20 */ /* 0x000fe20008410000 */
[----:B------:R-:W-:Y:S03]  /*cd00*/  FMUL.FTZ R242, R19, UR5 ;  /* 0x0000000513f27c20 */ /* 0x000fe60008410000 */
[----:B------:R-:W1:Y:S01]  /*cd10*/  MUFU.TANH R250, R250 ;  /* 0x000000fa00fa7308 */ /* 0x000e620000002400 */
[----:B------:R-:W-:Y:S01]  /*cd20*/  FMUL.FTZ R225, R20, UR5 ;  /* 0x0000000514e17c20 */ /* 0x000fe20008410000 */
[----:B------:R-:W-:Y:S01]  /*cd30*/  FMUL.FTZ R223, R21, UR5 ;  /* 0x0000000515df7c20 */ /* 0x000fe20008410000 */
[----:B------:R-:W-:Y:S01]  /*cd40*/  FMUL.FTZ R236, R22, UR5 ;  /* 0x0000000516ec7c20 */ /* 0x000fe20008410000 */
[----:B------:R-:W-:Y:S06]  /*cd50*/  FMUL.FTZ R234, R23, UR5 ;  /* 0x0000000517ea7c20 */ /* 0x000fec0008410000 */
[----:B------:R-:W1:Y:S01]  /*cd60*/  MUFU.TANH R241, R241 ;  /* 0x000000f100f17308 */ /* 0x000e620000002400 */
[----:B------:R-:W-:Y:S01]  /*cd70*/  FMUL.FTZ R221, R24, UR5 ;  /* 0x0000000518dd7c20 */ /* 0x000fe20008410000 */
[----:B------:R-:W-:Y:S01]  /*cd80*/  FMUL.FTZ R219, R25, UR5 ;  /* 0x0000000519db7c20 */ /* 0x000fe20008410000 */
[----:B------:R-:W-:Y:S01]  /*cd90*/  FMUL.FTZ R240, R26, UR5 ;  /* 0x000000051af07c20 */ /* 0x000fe20008410000 */
[----:B------:R-:W-:Y:S06]  /*cda0*/  FMUL.FTZ R238, R27, UR5 ;  /* 0x000000051bee7c20 */ /* 0x000fec0008410000 */
[----:B------:R-:W1:Y:S01]  /*cdb0*/  MUFU.TANH R239, R239 ;  /* 0x000000ef00ef7308 */ /* 0x000e620000002400 */
[C---:B---3--:R-:W-:Y:S09]  /*cdc0*/  HMMA.16816.F32 R28, R124.reuse, R120, R28 ;  /* 0x000000787c1c723c */ /* 0x048ff2000000181c */
[----:B------:R-:W3:Y:S01]  /*cdd0*/  MUFU.TANH R233, R233 ;  /* 0x000000e900e97308 */ /* 0x000ee20000002400 */
[C---:B------:R-:W-:Y:S01]  /*cde0*/  HMMA.16816.F32 R32, R124.reuse, R122, R32 ;  /* 0x0000007a7c20723c */ /* 0x040fe20000001820 */
[----:B------:R-:W5:Y:S08]  /*cdf0*/  LDSM.16.M88.4 R120, [R0+0x5400] ;  /* 0x005400000078783b */ /* 0x000f700000000200 */
[----:B------:R-:W1:Y:S01]  /*ce00*/  MUFU.TANH R231, R231 ;  /* 0x000000e700e77308 */ /* 0x000e620000002400 */
[C---:B----4-:R-:W-:Y:S03]  /*ce10*/  HMMA.16816.F32 R36, R124.reuse, R128, R36 ;  /* 0x000000807c24723c */ /* 0x050fe60000001824 */
[----:B------:R-:W-:Y:S01]  /*ce20*/  FMUL.FTZ R215, R28, UR5 ;  /* 0x000000051cd77c20 */ /* 0x000fe20008410000 */
[----:B------:R-:W-:Y:S01]  /*ce30*/  FMUL.FTZ R211, R29, UR5 ;  /* 0x000000051dd37c20 */ /* 0x000fe20008410000 */
[----:B------:R-:W-:Y:S04]  /*ce40*/  FMUL.FTZ R226, R30, UR5 ;  /* 0x000000051ee27c20 */ /* 0x000fe80008410000 */
[----:B------:R-:W4:Y:S01]  /*ce50*/  MUFU.TANH R248, R248 ;  /* 0x000000f800f87308 */ /* 0x000f220000002400 */
[----:B------:R-:W-:Y:S01]  /*ce60*/  FMUL.FTZ R228, R31, UR5 ;  /* 0x000000051fe47c20 */ /* 0x000fe20008410000 */
[C---:B------:R-:W-:Y:S01]  /*ce70*/  HMMA.16816.F32 R40, R124.reuse, R130, R40 ;  /* 0x000000827c28723c */ /* 0x040fe20000001828 */
[----:B------:R-:W2:Y:S02]  /*ce80*/  LDSM.16.M88.4 R128, [R0+0x5800] ;  /* 0x005800000080783b */ /* 0x000ea40000000200 */
        /* <DEDUP_REMOVED lines=14> */
[----:B------:R-:W-:Y:S01]  /*cf70*/  FMUL.FTZ R222, R43, UR5 ;  /* 0x000000052bde7c20 */ /* 0x000fe20008410000 */
[C---:B-----5:R-:W-:Y:S08]  /*cf80*/  HMMA.16816.F32 R44, R124.reuse, R120, R44 ;  /* 0x000000787c2c723c */ /* 0x060ff0000000182c */
[----:B------:R-:W1:Y:S01]  /*cf90*/  MUFU.TANH R244, R244 ;  /* 0x000000f400f47308 */ /* 0x000e620000002400 */
[C---:B------:R-:W-:Y:S01]  /*cfa0*/  HMMA.16816.F32 R48, R124.reuse, R122, R48 ;  /* 0x0000007a7c30723c */ /* 0x040fe20000001830 */
[----:B------:R-:W5:Y:S01]  /*cfb0*/  LDSM.16.M88.4 R120, [R0+0x5c00] ;  /* 0x005c00000078783b */ /* 0x000f620000000200 */
[----:B------:R-:W-:Y:S07]  /*cfc0*/  DEPBAR.LE SB0, 0x0 ;  /* 0x000080000000791a */ /* 0x000fee0000000000 */
[----:B------:R-:W1:Y:S01]  /*cfd0*/  MUFU.TANH R242, R242 ;  /* 0x000000f200f27308 */ /* 0x000e620000002400 */
[----:B------:R-:W-:Y:S01]  /*cfe0*/  BAR.SYNC.DEFER_BLOCKING 0x0 ;  /* 0x0000000000007b1d */ /* 0x000fe20000010000 */
[C---:B--2---:R-:W-:Y:S08]  /*cff0*/  HMMA.16816.F32 R52, R124.reuse, R128, R52 ;  /* 0x000000807c34723c */ /* 0x044ff00000001834 */
[----:B------:R-:W2:Y:S01]  /*d000*/  MUFU.TANH R225, R225 ;  /* 0x000000e100e17308 */ /* 0x000ea20000002400 */
[----:B------:R-:W-:Y:S01]  /*d010*/  FMUL.FTZ R193, R44, UR5 ;  /* 0x000000052cc17c20 */ /* 0x000fe20008410000 */
[----:B------:R-:W-:Y:S01]  /*d020*/  FMUL.FTZ R204, R45, UR5 ;  /* 0x000000052dcc7c20 */ /* 0x000fe20008410000 */
[C---:B------:R-:W-:Y:S03]  /*d030*/  HMMA.16816.F32 R56, R124.reuse, R130, R56 ;  /* 0x000000827c38723c */ /* 0x040fe60000001838 */
[----:B------:R-:W-:Y:S01]  /*d040*/  FMUL.FTZ R206, R46, UR5 ;  /* 0x000000052ece7c20 */ /* 0x000fe20008410000 */
[----:B------:R-:W-:Y:S03]  /*d050*/  FMUL.FTZ R202, R47, UR5 ;  /* 0x000000052fca7c20 */ /* 0x000fe60008410000 */
[----:B------:R-:W1:Y:S01]  /*d060*/  MUFU.TANH R223, R223 ;  /* 0x000000df00df7308 */ /* 0x000e620000002400 */
[----:B------:R-:W-:Y:S01]  /*d070*/  FMUL.FTZ R197, R48, UR5 ;  /* 0x0000000530c57c20 */ /* 0x000fe20008410000 */
[----:B------:R-:W-:Y:S01]  /*d080*/  FMUL.FTZ R210, R49, UR5 ;  /* 0x0000000531d27c20 */ /* 0x000fe20008410000 */
[----:B------:R-:W-:Y:S01]  /*d090*/  FMUL.FTZ R212, R50, UR5 ;  /* 0x0000000532d47c20 */ /* 0x000fe20008410000 */
[----:B------:R-:W-:Y:S01]  /*d0a0*/  FMUL.FTZ R200, R51, UR5 ;  /* 0x0000000533c87c20 */ /* 0x000fe20008410000 */
[----:B------:R-:W-:Y:S01]  /*d0b0*/  FMUL.FTZ R196, R54, UR5 ;  /* 0x0000000536c47c20 */ /* 0x000fe20008410000 */
[----:B------:R-:W-:Y:S04]  /*d0c0*/  FMUL.FTZ R191, R52, UR5 ;  /* 0x0000000534bf7c20 */ /* 0x000fe80008410000 */
        /* <DEDUP_REMOVED lines=8> */
[C---:B-----5:R-:W-:Y:S07]  /*d150*/  HMMA.16816.F32 R60, R124.reuse, R120, R60 ;  /* 0x000000787c3c723c */ /* 0x060fee000000183c */
[----:B------:R-:W1:Y:S01]  /*d160*/  MUFU.TANH R221, R221 ;  /* 0x000000dd00dd7308 */ /* 0x000e620000002400 */
[----:B------:R-:W-:Y:S09]  /*d170*/  HMMA.16816.F32 R64, R124, R122, R64 ;  /* 0x0000007a7c40723c */ /* 0x000ff20000001840 */
[----:B------:R-:W1:Y:S02]  /*d180*/  MUFU.TANH R219, R219 ;  /* 0x000000db00db7308 */ /* 0x000e640000002400 */
[----:B------:R-:W-:Y:S01]  /*d190*/  FMUL.FTZ R3, R62, UR5 ;  /* 0x000000053e037c20 */ /* 0x000fe20008410000 */
[----:B------:R-:W-:Y:S07]  /*d1a0*/  FMUL.FTZ R199, R60, UR5 ;  /* 0x000000053cc77c20 */ /* 0x000fee0008410000 */
[----:B------:R-:W1:Y:S01]  /*d1b0*/  MUFU.TANH R240, R240 ;  /* 0x000000f000f07308 */ /* 0x000e620000002400 */
[----:B------:R-:W-:Y:S01]  /*d1c0*/  FMUL.FTZ R214, R61, UR5 ;  /* 0x000000053dd67c20 */ /* 0x000fe20008410000 */
[----:B------:R-:W-:Y:S01]  /*d1d0*/  FMUL.FTZ R2, R63, UR5 ;  /* 0x000000053f027c20 */ /* 0x000fe20008410000 */
[----:B------:R-:W-:Y:S01]  /*d1e0*/  FMUL.FTZ R201, R64, UR5 ;  /* 0x0000000540c97c20 */ /* 0x000fe20008410000 */
[----:B------:R-:W-:Y:S06]  /*d1f0*/  FMUL.FTZ R216, R65, UR5 ;  /* 0x0000000541d87c20 */ /* 0x000fec0008410000 */
[----:B------:R5:W1:Y:S01]  /*d200*/  MUFU.TANH R54, R3 ;  /* 0x0000000300367308 */ /* 0x000a620000002400 */
[----:B------:R-:W-:Y:S09]  /*d210*/  FMUL.FTZ R52, R66, UR5 ;  /* 0x0000000542347c20 */ /* 0x000ff20008410000 */
[----:B------:R-:W1:Y:S10]  /*d220*/  MUFU.TANH R238, R238 ;  /* 0x000000ee00ee7308 */ /* 0x000e740000002400 */
[----:B------:R-:W1:Y:S01]  /*d230*/  MUFU.TANH R215, R215 ;  /* 0x000000d700d77308 */ /* 0x000e620000002400 */
[----:B-----5:R-:W-:Y:S09]  /*d240*/  FMUL.FTZ R3, R67, UR5 ;  /* 0x0000000543037c20 */ /* 0x020ff20008410000 */
[----:B------:R-:W1:Y:S10]  /*d250*/  MUFU.TANH R211, R211 ;  /* 0x000000d300d37308 */ /* 0x000e740000002400 */
        /* <DEDUP_REMOVED lines=32> */
[----:B------:R1:W1:Y:S10]  /*d460*/  MUFU.TANH R53, R2 ;  /* 0x0000000200357308 */ /* 0x0002740000002400 */
[----:B------:R-:W1:Y:S10]  /*d470*/  MUFU.TANH R201, R201 ;  /* 0x000000c900c97308 */ /* 0x000e740000002400 */
[----:B------:R-:W1:Y:S10]  /*d480*/  MUFU.TANH R216, R216 ;  /* 0x000000d800d87308 */ /* 0x000e740000002400 */
[----:B------:R-:W1:Y:S10]  /*d490*/  MUFU.TANH R52, R52 ;  /* 0x0000003400347308 */ /* 0x000e740000002400 */
[----:B------:R-:W1:Y:S01]  /*d4a0*/  MUFU.TANH R3, R3 ;  /* 0x0000000300037308 */ /* 0x000e620000002400 */
[----:B--234-:R-:W-:Y:S05]  /*d4b0*/  @!P0 BRA `(.L_x_549) ;  /* 0x0000000800448947 */ /* 0x01cfea0003800000 */
[----:B------:R-:W2:Y:S08]  /*d4c0*/  LDC.64 R4, c[0x0][0x4e0] ;  /* 0x00013800ff047b82 */ /* 0x000eb00000000a00 */
[----:B------:R-:W3:Y:S01]  /*d4d0*/  LDC R7, c[0x0][0x3bc] ;  /* 0x0000ef00ff077b82 */ /* 0x000ee20000000800 */
[----:B--2---:R-:W-:Y:S04]  /*d4e0*/  ISETP.NE.U32.AND P4, PT, R4, RZ, PT ;  /* 0x000000ff0400720c */ /* 0x004fe80003f85070 */
[----:B------:R-:W-:Y:S11]  /*d4f0*/  ISETP.NE.AND.EX P4, PT, R5, RZ, PT, P4 ;  /* 0x000000ff0500720c */ /* 0x000ff60003f85340 */
[----:B------:R-:W-:Y:S02]  /*d500*/  @!UPT UIADD3 URZ, UPT, UPT, URZ, URZ, URZ ;  /* 0x000000fffffff290 */ /* 0x000fe4000fffe0ff */
[----:B------:R-:W2:Y:S01]  /*d510*/  @!P4 LDC R4, c[0x0][0x3b8] ;  /* 0x0000ee00ff04cb82 */ /* 0x000ea20000000800 */
[----:B-1----:R-:W-:Y:S05]  /*d520*/  @!P4 IMAD.MOV.U32 R2, RZ, RZ, RZ ;  /* 0x000000ffff02c224 */ /* 0x002fea00078e00ff */
[----:B------:R-:W-:Y:S01]  /*d530*/  @!P4 IADD3 R2, P0, PT, RZ, -R2, RZ ;  /* 0x80000002ff02c210 */ /* 0x000fe20007f1e0ff */
[----:B--2---:R-:W-:Y:S04]  /*d540*/  @!P4 IMAD.SHL.U32 R0, R4, 0x80, RZ ;  /* 0x000000800400c824 */ /* 0x004fe800078e00ff */
[----:B------:R-:W-:Y:S05]  /*d550*/  @!P4 IMAD.X R0, RZ, RZ, ~R0, P0 ;  /* 0x000000ffff00c224 */ /* 0x000fea00000e0e00 */
[----:B------:R-:W-:Y:S04]  /*d560*/  @!P4 SHF.R.S64 R5, R2, 0x1f, R0 ;  /* 0x0000001f0205c819 */ /* 0x000fe80000001000 */
[----:B------:R-:W-:Y:S04]  /*d570*/  @!P4 IADD3 R170, P0, PT, R5, R170, RZ ;  /* 0x000000aa05aac210 */ /* 0x000fe80007f1e0ff */
[----:B------:R-:W-:Y:S01]  /*d580*/  @!P4 LEA.HI.X.SX32 R171, R0, R171, 0x1, P0 ;  /* 0x000000ab00abc211 */ /* 0x000fe200000f0eff */
[----:B---3--:R-:W-:Y:S08]  /*d590*/  @!P4 BRA `(.L_x_550) ;  /* 0x0000000000f8c947 */ /* 0x008ff00003800000 */
        /* <DEDUP_REMOVED lines=20> */
[----:B------:R-:W-:Y:S04]  /*d6e0*/  IADD3 R9, PT, PT, -R2, RZ, RZ ;  /* 0x000000ff02097210 */ /* 0x000fe80007ffe1ff */
[C---:B------:R-:W-:Y:S01]  /*d6f0*/  ISETP.GT.U32.AND P0, PT, R4.reuse, R11, PT ;  /* 0x0000000b0400720c */ /* 0x040fe20003f04070 */
[C---:B------:R-:W-:Y:S01]  /*d700*/  IMAD R13, R4.reuse, R9, R13 ;  /* 0x00000009040d7224 */ /* 0x040fe200078e020d */
[----:B------:R-:W-:Y:S04]  /*d710*/  LOP3.LUT R9, RZ, R0, RZ, 0x33, !PT ;  /* 0x00000000ff097212 */ /* 0x000fe800078e33ff */
        /* <DEDUP_REMOVED lines=9> */
[----:B------:R-:W-:Y:S02]  /*d7b0*/  ISETP.GE.AND P6, PT, R5, RZ, PT ;  /* 0x000000ff0500720c */ /* 0x000fe40003fc6270 */
[----:B------:R-:W1:Y:S01]  /*d7c0*/  LDC.64 R4, c[0x0][0x3b8] ;  /* 0x0000ee00ff047b82 */ /* 0x000e620000000a00 */
[----:B------:R-:W-:Y:S02]  /*d7d0*/  @!P5 IMAD.MOV R8, RZ, RZ, -R8 ;  /* 0x000000ffff08d224 */ /* 0x000fe400078e0a08 */
[----:B------:R-:W-:Y:S02]  /*d7e0*/  @P0 IADD3 R2, PT, PT, R2, 0x1, RZ ;  /* 0x0000000102020810 */ /* 0x000fe40007ffe0ff */
[----:B------:R-:W-:Y:S04]  /*d7f0*/  ISETP.NE.AND P0, PT, R0, RZ, PT ;  /* 0x000000ff0000720c */ /* 0x000fe80003f05270 */
[----:B------:R-:W-:Y:S02]  /*d800*/  SEL R13, R9, R8, !P0 ;  /* 0x00000008090d7207 */ /* 0x000fe40004000000 */
[----:B------:R-:W-:Y:S02]  /*d810*/  @!P6 IMAD.MOV R2, RZ, RZ, -R2 ;  /* 0x000000ffff02e224 */ /* 0x000fe400078e0a02 */
[----:B------:R-:W-:Y:S03]  /*d820*/  LEA R16, P5, R13, R182, 0x2 ;  /* 0x000000b60d107211 */ /* 0x000fe600078a10ff */
[----:B------:R-:W-:Y:S02]  /*d830*/  SEL R9, R9, R2, !P0 ;  /* 0x0000000209097207 */ /* 0x000fe40004000000 */
[-C--:B------:R-:W-:Y:S02]  /*d840*/  LEA.HI.X.SX32 R17, R13, R183.reuse, 0x2, P5 ;  /* 0x000000b70d117211 */ /* 0x080fe400028f16ff */
[C---:B------:R-:W-:Y:S03]  /*d850*/  LEA R14, P0, R9.reuse, R182, 0x2 ;  /* 0x000000b6090e7211 */ /* 0x040fe600078010ff */
[----:B------:R-:W2:Y:S01]  /*d860*/  LDG.E R11, desc[UR16][R16.64] ;  /* 0x00000010100b7981 */ /* 0x000ea2000c1e1900 */
[C---:B------:R-:W-:Y:S02]  /*d870*/  LEA.HI.X.SX32 R15, R9.reuse, R183, 0x2, P0 ;  /* 0x000000b7090f7211 */ /* 0x040fe400000f16ff */
        /* <DEDUP_REMOVED lines=16> */
.L_x_550:
        /* <DEDUP_REMOVED lines=69> */
.L_x_549:
[----:B-12---:R-:W-:Y:S01]  /*ddd0*/  FMNMX3.FTZ R5, R119, R252, R250, !PT ;  /* 0x000000fc77057276 */ /* 0x006fe200078100fa */
[----:B------:R-:W-:Y:S01]  /*dde0*/  LDSM.16.MT88.4 R12, [R118+0x9000] ;  /* 0x00900000760c783b */ /* 0x000fe20000004200 */
        /* <DEDUP_REMOVED lines=47> */
[C---:B------:R-:W-:Y:S01]  /*e0e0*/  FSETP.NEU.FTZ.AND P1, PT, R2.reuse, -INF , PT ;  /* 0xff8000000200780b */ /* 0x040fe20003f3d000 */
[----:B------:R-:W-:Y:S01]  /*e0f0*/  FADD.FTZ R5, -R2, R117 ;  /* 0x0000007502057221 */ /* 0x000fe20000010100 */
[C---:B------:R-:W-:Y:S01]  /*e100*/  FSETP.NEU.FTZ.AND P0, PT, R0.reuse, -INF , PT ;  /* 0xff8000000000780b */ /* 0x040fe20003f1d000 */
[C---:B------:R-:W-:Y:S01]  /*e110*/  FADD.FTZ R4, -R0.reuse, R119 ;  /* 0x0000007700047221 */ /* 0x040fe20000010100 */
[----:B------:R-:W-:Y:S01]  /*e120*/  FMUL.FTZ R119, R0, UR4 ;  /* 0x0000000400777c20 */ /* 0x000fe20008410000 */
[----:B------:R-:W-:Y:S01]  /*e130*/  FSEL R122, R122, RZ, P1 ;  /* 0x000000ff7a7a7208 */ /* 0x000fe20000800000 */
[----:B------:R-:W-:Y:S01]  /*e140*/  FMUL.FTZ R56, R5, UR4 ;  /* 0x0000000405387c20 */ /* 0x000fe20008410000 */
[----:B------:R-:W-:Y:S01]  /*e150*/  FMUL.FTZ R55, R4, UR4 ;  /* 0x0000000404377c20 */ /* 0x000fe20008410000 */
[----:B------:R-:W-:Y:S02]  /*e160*/  MOV R117, R2 ;  /* 0x0000000200757202 */ /* 0x000fe40000000f00 */
[----:B------:R-:W-:Y:S01]  /*e170*/  FSEL R119, R119, RZ, P0 ;  /* 0x000000ff77777208 */ /* 0x000fe20000000000 */
[--C-:B------:R-:W-:Y:S01]  /*e180*/  FFMA.FTZ R57, R237, UR4, -R122.reuse ;  /* 0x00000004ed397c23 */ /* 0x100fe2000801087a */
[--C-:B------:R-:W-:Y:S01]  /*e190*/  FFMA.FTZ R129, R235, UR4, -R122.reuse ;  /* 0x00000004eb817c23 */ /* 0x100fe2000801087a */
[--C-:B------:R-:W-:Y:S01]  /*e1a0*/  FFMA.FTZ R124, R241, UR4, -R122.reuse ;  /* 0x00000004f17c7c23 */ /* 0x100fe2000801087a */
[--C-:B------:R-:W-:Y:S01]  /*e1b0*/  FFMA.FTZ R121, R239, UR4, -R122.reuse ;  /* 0x00000004ef797c23 */ /* 0x100fe2000801087a */
[--C-:B------:R-:W-:Y:S01]  /*e1c0*/  FFMA.FTZ R123, R10, UR4, -R119.reuse ;  /* 0x000000040a7b7c23 */ /* 0x100fe20008010877 */
[--C-:B------:R-:W-:Y:S01]  /*e1d0*/  FFMA.FTZ R125, R250, UR4, -R119.reuse ;  /* 0x00000004fa7d7c23 */ /* 0x100fe20008010877 */
[--C-:B------:R-:W-:Y:S01]  /*e1e0*/  FFMA.FTZ R120, R6, UR4, -R119.reuse ;  /* 0x0000000406787c23 */ /* 0x100fe20008010877 */
[--C-:B------:R-:W-:Y:S01]  /*e1f0*/  FFMA.FTZ R128, R252, UR4, -R119.reuse ;  /* 0x00000004fc807c23 */ /* 0x100fe20008010877 */
[----:B------:R-:W1:Y:S01]  /*e200*/  MUFU.EX2 R56, R56 ;  /* 0x0000003800387308 */ /* 0x000e620000000800 */
[--C-:B------:R-:W-:Y:S01]  /*e210*/  FFMA.FTZ R127, R215, UR4, -R122.reuse ;  /* 0x00000004d77f7c23 */ /* 0x100fe2000801087a */
[--C-:B------:R-:W-:Y:S01]  /*e220*/  FFMA.FTZ R130, R211, UR4, -R122.reuse ;  /* 0x00000004d3827c23 */ /* 0x100fe2000801087a */
[--C-:B------:R-:W-:Y:S07]  /*e230*/  FFMA.FTZ R132, R217, UR4, -R122.reuse ;  /* 0x00000004d9847c23 */ /* 0x100fee000801087a */
[----:B------:R-:W2:Y:S01]  /*e240*/  MUFU.EX2 R55, R55 ;  /* 0x0000003700377308 */ /* 0x000ea20000000800 */
[--C-:B------:R-:W-:Y:S01]  /*e250*/  FFMA.FTZ R131, R226, UR4, -R119.reuse ;  /* 0x00000004e2837c23 */ /* 0x100fe20008010877 */
[--C-:B------:R-:W-:Y:S01]  /*e260*/  FFMA.FTZ R126, R228, UR4, -R119.reuse ;  /* 0x00000004e47e7c23 */ /* 0x100fe20008010877 */
[--C-:B------:R-:W-:Y:S07]  /*e270*/  FFMA.FTZ R133, R213, UR4, -R122.reuse ;  /* 0x00000004d5857c23 */ /* 0x100fee000801087a */
[----:B------:R-:W-:Y:S01]  /*e280*/  MUFU.EX2 R57, R57 ;  /* 0x0000003900397308 */ /* 0x000fe20000000800 */
[--C-:B------:R-:W-:Y:S01]  /*e290*/  FFMA.FTZ R134, R230, UR4, -R119.reuse ;  /* 0x00000004e6867c23 */ /* 0x100fe20008010877 */
[--C-:B------:R-:W-:Y:S01]  /*e2a0*/  FFMA.FTZ R135, R232, UR4, -R119.reuse ;  /* 0x00000004e8877c23 */ /* 0x100fe20008010877 */
[--C-:B------:R-:W-:Y:S07]  /*e2b0*/  FFMA.FTZ R136, R203, UR4, -R122.reuse ;  /* 0x00000004cb887c23 */ /* 0x100fee000801087a */
[----:B------:R-:W3:Y:S01]  /*e2c0*/  MUFU.EX2 R129, R129 ;  /* 0x0000008100817308 */ /* 0x000ee20000000800 */
[--C-:B------:R-:W-:Y:S01]  /*e2d0*/  FFMA.FTZ R139, R205, UR4, -R122.reuse ;  /* 0x00000004cd8b7c23 */ /* 0x100fe2000801087a */
[C---:B-1----:R-:W-:Y:S01]  /*e2e0*/  FMUL.FTZ R4, R56.reuse, R112 ;  /* 0x0000007038047220 */ /* 0x042fe20000410000 */
[C---:B------:R-:W-:Y:S07]  /*e2f0*/  FMUL.FTZ R5, R56.reuse, R113 ;  /* 0x0000007138057220 */ /* 0x040fee0000410000 */
[----:B------:R-:W-:Y:S01]  /*e300*/  MUFU.EX2 R125, R125 ;  /* 0x0000007d007d7308 */ /* 0x000fe20000000800 */
[C---:B------:R-:W-:Y:S01]  /*e310*/  FMUL.FTZ R8, R56.reuse, R108 ;  /* 0x0000006c38087220 */ /* 0x040fe20000410000 */
[C---:B--2---:R-:W-:Y:S01]  /*e320*/  FMUL.FTZ R6, R55.reuse, R114 ;  /* 0x0000007237067220 */ /* 0x044fe20000410000 */
[C---:B------:R-:W-:Y:S07]  /*e330*/  FMUL.FTZ R7, R55.reuse, R115 ;  /* 0x0000007337077220 */ /* 0x040fee0000410000 */
[----:B------:R-:W-:Y:S01]  /*e340*/  MUFU.EX2 R124, R124 ;  /* 0x0000007c007c7308 */ /* 0x000fe20000000800 */
[C---:B------:R-:W-:Y:S01]  /*e350*/  FMUL.FTZ R9, R56.reuse, R109 ;  /* 0x0000006d38097220 */ /* 0x040fe20000410000 */
[C---:B------:R-:W-:Y:S01]  /*e360*/  FMUL.FTZ R10, R55.reuse, R110 ;  /* 0x0000006e370a7220 */ /* 0x040fe20000410000 */
[----:B------:R-:W-:Y:S07]  /*e370*/  FMUL.FTZ R11, R55, R111 ;  /* 0x0000006f370b7220 */ /* 0x000fee0000410000 */
[----:B------:R-:W1:Y:S01]  /*e380*/  MUFU.EX2 R121, R121 ;  /* 0x0000007900797308 */ /* 0x000e620000000800 */
[C---:B------:R-:W-:Y:S01]  /*e390*/  FMUL.FTZ R16, R56.reuse, R100 ;  /* 0x0000006438107220 */ /* 0x040fe20000410000 */
[----:B---3--:R-:W-:Y:S01]  /*e3a0*/  F2FP.F16.F32.PACK_AB R60, R129, R57 ;  /* 0x00000039813c723e */ /* 0x008fe200000000ff */
[C---:B------:R-:W-:Y:S07]  /*e3b0*/  FMUL.FTZ R18, R55.reuse, R102 ;  /* 0x0000006637127220 */ /* 0x040fee0000410000 */
[----:B------:R-:W-:Y:S01]  /*e3c0*/  MUFU.EX2 R123, R123 ;  /* 0x0000007b007b7308 */ /* 0x000fe20000000800 */
[C---:B------:R-:W-:Y:S01]  /*e3d0*/  FMUL.FTZ R19, R55.reuse, R103 ;  /* 0x0000006737137220 */ /* 0x040fe20000410000 */
[C---:B------:R-:W-:Y:S01]  /*e3e0*/  FMUL.FTZ R17, R56.reuse, R101 ;  /* 0x0000006538117220 */ /* 0x040fe20000410000 */
[C---:B------:R-:W-:Y:S07]  /*e3f0*/  FMUL.FTZ R26, R55.reuse, R94 ;  /* 0x0000005e371a7220 */ /* 0x040fee0000410000 */
[----:B------:R-:W2:Y:S01]  /*e400*/  MUFU.EX2 R120, R120 ;  /* 0x0000007800787308 */ /* 0x000ea20000000800 */
[C---:B------:R-:W-:Y:S01]  /*e410*/  FMUL.FTZ R24, R56.reuse, R92 ;  /* 0x0000005c38187220 */ /* 0x040fe20000410000 */
[C---:B------:R-:W-:Y:S01]  /*e420*/  FMUL.FTZ R25, R56.reuse, R93 ;  /* 0x0000005d38197220 */ /* 0x040fe20000410000 */
[----:B------:R-:W-:Y:S07]  /*e430*/  FMUL.FTZ R27, R55, R95 ;  /* 0x0000005f371b7220 */ /* 0x000fee0000410000 */
[----:B------:R-:W3:Y:S01]  /*e440*/  MUFU.EX2 R128, R128 ;  /* 0x0000008000807308 */ /* 0x000ee20000000800 */
[C---:B------:R-:W-:Y:S01]  /*e450*/  FMUL.FTZ R32, R56.reuse, R84 ;  /* 0x0000005438207220 */ /* 0x040fe20000410000 */
[----:B-1----:R-:W-:Y:S01]  /*e460*/  F2FP.F16.F32.PACK_AB R62, R121, R124 ;  /* 0x0000007c793e723e */ /* 0x002fe200000000ff */
[C---:B------:R-:W-:Y:S01]  /*e470*/  FMUL.FTZ R33, R56.reuse, R85 ;  /* 0x0000005538217220 */ /* 0x040fe20000410000 */
[C---:B------:R-:W-:Y:S01]  /*e480*/  FMUL.FTZ R34, R55.reuse, R86 ;  /* 0x0000005637227220 */ /* 0x040fe20000410000 */
[C---:B------:R-:W-:Y:S01]  /*e490*/  FMUL.FTZ R35, R55.reuse, R87 ;  /* 0x0000005737237220 */ /* 0x040fe20000410000 */
[C---:B------:R-:W-:Y:S01]  /*e4a0*/  FMUL.FTZ R40, R56.reuse, R76 ;  /* 0x0000004c38287220 */ /* 0x040fe20000410000 */
[----:B------:R-:W-:Y:S01]  /*e4b0*/  FMUL.FTZ R41, R56, R77 ;  /* 0x0000004d38297220 */ /* 0x000fe20000410000 */
[C---:B------:R-:W-:Y:S01]  /*e4c0*/  FMUL.FTZ R42, R55.reuse, R78 ;  /* 0x0000004e372a7220 */ /* 0x040fe20000410000 */
[----:B------:R-:W-:Y:S01]  /*e4d0*/  FMUL.FTZ R43, R55, R79 ;  /* 0x0000004f372b7220 */ /* 0x000fe20000410000 */
[----:B--2---:R-:W-:Y:S01]  /*e4e0*/  F2FP.F16.F32.PACK_AB R63, R120, R123 ;  /* 0x0000007b783f723e */ /* 0x004fe200000000ff */
[----:B------:R-:W-:Y:S01]  /*e4f0*/  LDSM.16.MT88.4 R76, [R116+0x9400] ;  /* 0x00940000744c783b */ /* 0x000fe20000004200 */
[C---:B------:R-:W-:Y:S01]  /*e500*/  FMUL.FTZ R48, R56.reuse, R68 ;  /* 0x0000004438307220 */ /* 0x040fe20000410000 */
[----:B------:R-:W-:Y:S01]  /*e510*/  FMUL.FTZ R49, R56, R69 ;  /* 0x0000004538317220 */ /* 0x000fe20000410000 */
[----:B---3--:R-:W-:Y:S01]  /*e520*/  F2FP.F16.F32.PACK_AB R61, R125, R128 ;  /* 0x000000807d3d723e */ /* 0x008fe200000000ff */
[C---:B------:R-:W-:Y:S01]  /*e530*/  FMUL.FTZ R50, R55.reuse, R70 ;  /* 0x0000004637327220 */ /* 0x040fe20000410000 */
[----:B------:R-:W-:Y:S01]  /*e540*/  FMUL.FTZ R51, R55, R71 ;  /* 0x0000004737337220 */ /* 0x000fe20000410000 */
[--C-:B------:R-:W-:Y:S01]  /*e550*/  FFMA.FTZ R87, R246, UR4, -R119.reuse ;  /* 0x00000004f6577c23 */ /* 0x100fe20008010877 */
[----:B------:R-:W-:Y:S01]  /*e560*/  FFMA.FTZ R95, R225, UR4, -R122 ;  /* 0x00000004e15f7c23 */ /* 0x000fe2000801087a */
[----:B------:R-:W-:Y:S01]  /*e570*/  LDSM.16.MT88.4 R68, [R116+0xb400] ;  /* 0x00b400007444783b */ /* 0x000fe20000004200 */
[----:B------:R-:W-:Y:S01]  /*e580*/  MUFU.EX2 R127, R127 ;  /* 0x0000007f007f7308 */ /* 0x000fe20000000800 */
[C---:B------:R-:W-:Y:S09]  /*e590*/  HMMA.16816.F32 R4, R60.reuse, R12, R4 ;  /* 0x0000000c3c04723c */ /* 0x040ff20000001804 */
[----:B------:R-:W-:Y:S01]  /*e5a0*/  MUFU.EX2 R87, R87 ;  /* 0x0000005700577308 */ /* 0x000fe20000000800 */
[C---:B------:R-:W-:Y:S01]  /*e5b0*/  FFMA.FTZ R128, R55.reuse, R188, R128 ;  /* 0x000000bc37807223 */ /* 0x040fe20000010080 */
[----:B------:R-:W-:Y:S08]  /*e5c0*/  LDSM.16.MT88.4 R108, [R118+0xac00] ;  /* 0x00ac0000766c783b */ /* 0x000ff00000004200 */
[----:B------:R-:W-:Y:S01]  /*e5d0*/  MUFU.EX2 R95, R95 ;  /* 0x0000005f005f7308 */ /* 0x000fe20000000800 */
[C---:B------:R-:W-:Y:S03]  /*e5e0*/  HMMA.16816.F32 R8, R60.reuse, R14, R8 ;  /* 0x0000000e3c08723c */ /* 0x040fe60000001808 */
[C---:B------:R-:W-:Y:S01]  /*e5f0*/  FMUL.FTZ R12, R56.reuse, R104 ;  /* 0x00000068380c7220 */ /* 0x040fe20000410000 */
[----:B------:R-:W-:Y:S01]  /*e600*/  FMUL.FTZ R13, R56, R105 ;  /* 0x00000069380d7220 */ /* 0x000fe20000410000 */
[C---:B------:R-:W-:Y:S01]  /*e610*/  FMUL.FTZ R14, R55.reuse, R106 ;  /* 0x0000006a370e7220 */ /* 0x040fe20000410000 */
[----:B------:R-:W-:Y:S03]  /*e620*/  FMUL.FTZ R15, R55, R107 ;  /* 0x0000006b370f7220 */ /* 0x000fe60000410000 */
[----:B------:R-:W-:Y:S01]  /*e630*/  MUFU.EX2 R130, R130 ;  /* 0x0000008200827308 */ /* 0x000fe20000000800 */
[--C-:B------:R-:W-:Y:S01]  /*e640*/  FFMA.FTZ R93, R233, UR4, -R122.reuse ;  /* 0x00000004e95d7c23 */ /* 0x100fe2000801087a */
[--C-:B------:R-:W-:Y:S01]  /*e650*/  FFMA.FTZ R84, R231, UR4, -R122.reuse ;  /* 0x00000004e7547c23 */ /* 0x100fe2000801087a */
[--C-:B------:R-:W-:Y:S07]  /*e660*/  FFMA.FTZ R92, R248, UR4, -R119.reuse ;  /* 0x00000004f85c7c23 */ /* 0x100fee0008010877 */
[----:B------:R-:W-:Y:S01]  /*e670*/  MUFU.EX2 R132, R132 ;  /* 0x0000008400847308 */ /* 0x000fe20000000800 */
[--C-:B------:R-:W-:Y:S01]  /*e680*/  FFMA.FTZ R86, R227, UR4, -R122.reuse ;  /* 0x00000004e3567c23 */ /* 0x100fe2000801087a */
[C---:B------:R-:W-:Y:S08]  /*e690*/  HMMA.16816.F32 R12, R60.reuse, R20, R12 ;  /* 0x000000143c0c723c */ /* 0x040ff0000000180c */
[----:B------:R-:W-:Y:S01]  /*e6a0*/  MUFU.EX2 R93, R93 ;  /* 0x0000005d005d7308 */ /* 0x000fe20000000800 */
[C---:B------:R-:W-:Y:S01]  /*e6b0*/  FMUL.FTZ R20, R56.reuse, R96 ;  /* 0x0000006038147220 */ /* 0x040fe20000410000 */
[----:B------:R-:W-:Y:S01]  /*e6c0*/  FMUL.FTZ R21, R56, R97 ;  /* 0x0000006138157220 */ /* 0x000fe20000410000 */
[--C-:B------:R-:W-:Y:S07]  /*e6d0*/  FFMA.FTZ R85, R244, UR4, -R119.reuse ;  /* 0x00000004f4557c23 */ /* 0x100fee0008010877 */
[----:B------:R-:W-:Y:S01]  /*e6e0*/  MUFU.EX2 R84, R84 ;  /* 0x0000005400547308 */ /* 0x000fe20000000800 */
[--C-:B------:R-:W-:Y:S01]  /*e6f0*/  FFMA.FTZ R104, R223, UR4, -R122.reuse ;  /* 0x00000004df687c23 */ /* 0x100fe2000801087a */
[C---:B------:R-:W-:Y:S08]  /*e700*/  HMMA.16816.F32 R16, R60.reuse, R22, R16 ;  /* 0x000000163c10723c */ /* 0x040ff00000001810 */
[----:B------:R-:W1:Y:S01]  /*e710*/  MUFU.EX2 R92, R92 ;  /* 0x0000005c005c7308 */ /* 0x000e620000000800 */
[C---:B------:R-:W-:Y:S01]  /*e720*/  FMUL.FTZ R22, R55.reuse, R98 ;  /* 0x0000006237167220 */ /* 0x040fe20000410000 */
[----:B------:R-:W-:Y:S01]  /*e730*/  FMUL.FTZ R23, R55, R99 ;  /* 0x0000006337177220 */ /* 0x000fe20000410000 */
[--C-:B------:R-:W-:Y:S07]  /*e740*/  FFMA.FTZ R99, R236, UR4, -R119.reuse ;  /* 0x00000004ec637c23 */ /* 0x100fee0008010877 */
[----:B------:R-:W-:Y:S01]  /*e750*/  MUFU.EX2 R86, R86 ;  /* 0x0000005600567308 */ /* 0x000fe20000000800 */
[--C-:B------:R-:W-:Y:S01]  /*e760*/  FFMA.FTZ R96, R234, UR4, -R119.reuse ;  /* 0x00000004ea607c23 */ /* 0x100fe20008010877 */
[--C-:B------:R-:W-:Y:S01]  /*e770*/  FFMA.FTZ R98, R221, UR4, -R122.reuse ;  /* 0x00000004dd627c23 */ /* 0x100fe2000801087a */
[--C-:B------:R-:W-:Y:S07]  /*e780*/  FFMA.FTZ R97, R219, UR4, -R122.reuse ;  /* 0x00000004db617c23 */ /* 0x100fee000801087a */
[----:B------:R-:W-:Y:S01]  /*e790*/  MUFU.EX2 R85, R85 ;  /* 0x0000005500557308 */ /* 0x000fe20000000800 */
[C---:B------:R-:W-:Y:S09]  /*e7a0*/  HMMA.16816.F32 R20, R60.reuse, R28, R20 ;  /* 0x0000001c3c14723c */ /* 0x040ff20000001814 */
[----:B------:R-:W-:Y:S01]  /*e7b0*/  MUFU.EX2 R104, R104 ;  /* 0x0000006800687308 */ /* 0x000fe20000000800 */
[C---:B------:R-:W-:Y:S01]  /*e7c0*/  FMUL.FTZ R28, R56.reuse, R88 ;  /* 0x00000058381c7220 */ /* 0x040fe20000410000 */
[----:B------:R-:W-:Y:S01]  /*e7d0*/  FMUL.FTZ R29, R56, R89 ;  /* 0x00000059381d7220 */ /* 0x000fe20000410000 */
[--C-:B------:R-:W-:Y:S07]  /*e7e0*/  FFMA.FTZ R89, R229, UR4, -R122.reuse ;  /* 0x00000004e5597c23 */ /* 0x100fee000801087a */
[----:B------:R-:W-:Y:S01]  /*e7f0*/  MUFU.EX2 R99, R99 ;  /* 0x0000006300637308 */ /* 0x000fe20000000800 */
[C---:B------:R-:W-:Y:S03]  /*e800*/  HMMA.16816.F32 R24, R60.reuse, R30, R24 ;  /* 0x0000001e3c18723c */ /* 0x040fe60000001818 */
[C---:B------:R-:W-:Y:S01]  /*e810*/  FMUL.FTZ R30, R55.reuse, R90 ;  /* 0x0000005a371e7220 */ /* 0x040fe20000410000 */
[----:B------:R-:W-:Y:S05]  /*e820*/  FMUL.FTZ R31, R55, R91 ;  /* 0x0000005b371f7220 */ /* 0x000fea0000410000 */
[----:B------:R-:W2:Y:S01]  /*e830*/  MUFU.EX2 R89, R89 ;  /* 0x0000005900597308 */ /* 0x000ea20000000800 */
[--C-:B------:R-:W-:Y:S01]  /*e840*/  FFMA.FTZ R88, R242, UR4, -R119.reuse ;  /* 0x00000004f2587c23 */ /* 0x100fe20008010877 */
[--C-:B------:R-:W-:Y:S01]  /*e850*/  FFMA.FTZ R91, R240, UR4, -R119.reuse ;  /* 0x00000004f05b7c23 */ /* 0x100fe20008010877 */
[--C-:B------:R-:W-:Y:S07]  /*e860*/  FFMA.FTZ R90, R238, UR4, -R119.reuse ;  /* 0x00000004ee5a7c23 */ /* 0x100fee0008010877 */
[----:B------:R-:W-:Y:S01]  /*e870*/  MUFU.EX2 R96, R96 ;  /* 0x0000006000607308 */ /* 0x000fe20000000800 */
[--C-:B------:R-:W-:Y:S01]  /*e880*/  FFMA.FTZ R142, R224, UR4, -R119.reuse ;  /* 0x00000004e08e7c23 */ /* 0x100fe20008010877 */
[C---:B------:R-:W-:Y:S08]  /*e890*/  HMMA.16816.F32 R28, R60.reuse, R36, R28 ;  /* 0x000000243c1c723c */ /* 0x040ff0000000181c */
[----:B------:R-:W3:Y:S01]  /*e8a0*/  MUFU.EX2 R88, R88 ;  /* 0x0000005800587308 */ /* 0x000ee20000000800 */
[C---:B------:R-:W-:Y:S01]  /*e8b0*/  FMUL.FTZ R36, R56.reuse, R80 ;  /* 0x0000005038247220 */ /* 0x040fe20000410000 */
[----:B------:R-:W-:Y:S01]  /*e8c0*/  FMUL.FTZ R37, R56, R81 ;  /* 0x0000005138257220 */ /* 0x000fe20000410000 */
[--C-:B------:R-:W-:Y:S07]  /*e8d0*/  FFMA.FTZ R137, R218, UR4, -R119.reuse ;  /* 0x00000004da897c23 */ /* 0x100fee0008010877 */
[----:B------:R-:W-:Y:S01]  /*e8e0*/  MUFU.EX2 R98, R98 ;  /* 0x0000006200627308 */ /* 0x000fe20000000800 */
[----:B------:R-:W-:Y:S01]  /*e8f0*/  FFMA.FTZ R138, R207, UR4, -R122 ;  /* 0x00000004cf8a7c23 */ /* 0x000fe2000801087a */
[C---:B------:R-:W-:Y:S08]  /*e900*/  HMMA.16816.F32 R32, R60.reuse, R38, R32 ;  /* 0x000000263c20723c */ /* 0x040ff00000001820 */
[----:B------:R-:W-:Y:S01]  /*e910*/  MUFU.EX2 R97, R97 ;  /* 0x0000006100617308 */ /* 0x000fe20000000800 */
[C---:B------:R-:W-:Y:S01]  /*e920*/  FMUL.FTZ R39, R55.reuse, R83 ;  /* 0x0000005337277220 */ /* 0x040fe20000410000 */
[----:B------:R-:W-:Y:S01]  /*e930*/  FMUL.FTZ R38, R55, R82 ;  /* 0x0000005237267220 */ /* 0x000fe20000410000 */
[----:B------:R-:W-:Y:S07]  /*e940*/  FADD.FTZ R82, R125, R128 ;  /* 0x000000807d527221 */ /* 0x000fee0000010000 */
[----:B------:R-:W-:Y:S01]  /*e950*/  MUFU.EX2 R91, R91 ;  /* 0x0000005b005b7308 */ /* 0x000fe20000000800 */
[--C-:B------:R-:W-:Y:S01]  /*e960*/  FFMA.FTZ R141, R209, UR4, -R122.reuse ;  /* 0x00000004d18d7c23 */ /* 0x100fe2000801087a */
[--C-:B------:R-:W-:Y:S01]  /*e970*/  FFMA.FTZ R143, R220, UR4, -R119.reuse ;  /* 0x00000004dc8f7c23 */ /* 0x100fe20008010877 */
[--C-:B------:R-:W-:Y:S07]  /*e980*/  FFMA.FTZ R140, R222, UR4, -R119.reuse ;  /* 0x00000004de8c7c23 */ /* 0x100fee0008010877 */
[----:B------:R-:W-:Y:S01]  /*e990*/  MUFU.EX2 R90, R90 ;  /* 0x0000005a005a7308 */ /* 0x000fe20000000800 */
[C---:B------:R-:W-:Y:S03]  /*e9a0*/  HMMA.16816.F32 R36, R60.reuse, R44, R36 ;  /* 0x0000002c3c24723c */ /* 0x040fe60000001824 */
[C---:B------:R-:W-:Y:S01]  /*e9b0*/  FMUL.FTZ R44, R56.reuse, R72 ;  /* 0x00000048382c7220 */ /* 0x040fe20000410000 */
[----:B------:R-:W-:Y:S05]  /*e9c0*/  FMUL.FTZ R45, R56, R73 ;  /* 0x00000049382d7220 */ /* 0x000fea0000410000 */
[----:B------:R-:W-:Y:S01]  /*e9d0*/  MUFU.EX2 R131, R131 ;  /* 0x0000008300837308 */ /* 0x000fe20000000800 */
[--C-:B------:R-:W-:Y:S01]  /*e9e0*/  FFMA.FTZ R144, R204, UR4, -R122.reuse ;  /* 0x00000004cc907c23 */ /* 0x100fe2000801087a */
[--C-:B------:R-:W-:Y:S01]  /*e9f0*/  FFMA.FTZ R146, R202, UR4, -R119.reuse ;  /* 0x00000004ca927c23 */ /* 0x100fe20008010877 */
[C---:B------:R-:W-:Y:S07]  /*ea00*/  HMMA.16816.F32 R40, R60.reuse, R46, R40 ;  /* 0x0000002e3c28723c */ /* 0x040fee0000001828 */
[----:B------:R-:W-:Y:S01]  /*ea10*/  MUFU.EX2 R126, R126 ;  /* 0x0000007e007e7308 */ /* 0x000fe20000000800 */
[C---:B------:R-:W-:Y:S01]  /*ea20*/  FMUL.FTZ R46, R55.reuse, R74 ;  /* 0x0000004a372e7220 */ /* 0x040fe20000410000 */
[----:B------:R-:W-:Y:S08]  /*ea30*/  FMUL.FTZ R47, R55, R75 ;  /* 0x0000004b372f7220 */ /* 0x000ff00000410000 */
[----:B------:R-:W4:Y:S01]  /*ea40*/  MUFU.EX2 R133, R133 ;  /* 0x0000008500857308 */ /* 0x000f220000000800 */
[----:B------:R-:W5:Y:S01]  /*ea50*/  LDSM.16.MT88.4 R72, [R118+0x9400] ;  /* 0x009400007648783b */ /* 0x000f620000004200 */
[--C-:B------:R-:W-:Y:S01]  /*ea60*/  FFMA.FTZ R55, R193, UR4, -R122.reuse ;  /* 0x00000004c1377c23 */ /* 0x100fe2000801087a */
[--C-:B------:R-:W-:Y:S07]  /*ea70*/  FFMA.FTZ R145, R197, UR4, -R122.reuse ;  /* 0x00000004c5917c23 */ /* 0x100fee000801087a */
[----:B------:R-:W-:Y:S01]  /*ea80*/  MUFU.EX2 R134, R134 ;  /* 0x0000008600867308 */ /* 0x000fe20000000800 */
[--C-:B------:R-:W-:Y:S01]  /*ea90*/  FFMA.FTZ R148, R212, UR4, -R119.reuse ;  /* 0x00000004d4947c23 */ /* 0x100fe20008010877 */
[C---:B------:R-:W-:Y:S08]  /*eaa0*/  HMMA.16816.F32 R44, R60.reuse, R64, R44 ;  /* 0x000000403c2c723c */ /* 0x040ff0000000182c */
[----:B------:R-:W4:Y:S01]  /*eab0*/  MUFU.EX2 R135, R135 ;  /* 0x0000008700877308 */ /* 0x000f220000000800 */
[--C-:B------:R-:W-:Y:S01]  /*eac0*/  FFMA.FTZ R125, R200, UR4, -R119.reuse ;  /* 0x00000004c87d7c23 */ /* 0x100fe20008010877 */
[--C-:B------:R-:W-:Y:S01]  /*ead0*/  FFMA.FTZ R210, R210, UR4, -R122.reuse ;  /* 0x00000004d2d27c23 */ /* 0x100fe2000801087a */
[--C-:B------:R-:W-:Y:S07]  /*eae0*/  FFMA.FTZ R150, R198, UR4, -R122.reuse ;  /* 0x00000004c6967c23 */ /* 0x100fee000801087a */
[----:B------:R-:W-:Y:S01]  /*eaf0*/  MUFU.EX2 R136, R136 ;  /* 0x0000008800887308 */ /* 0x000fe20000000800 */
[--C-:B------:R-:W-:Y:S01]  /*eb00*/  FFMA.FTZ R149, R195, UR4, -R122.reuse ;  /* 0x00000004c3957c23 */ /* 0x100fe2000801087a */
[----:B------:R-:W-:Y:S01]  /*eb10*/  HMMA.16816.F32 R48, R60, R66, R48 ;  /* 0x000000423c30723c */ /* 0x000fe20000001830 */
[----:B------:R-:W5:Y:S07]  /*eb20*/  LDSM.16.MT88.4 R64, [R118+0xb400] ;  /* 0x00b400007640783b */ /* 0x000f6e0000004200 */
[----:B------:R-:W5:Y:S01]  /*eb30*/  MUFU.EX2 R139, R139 ;  /* 0x0000008b008b7308 */ /* 0x000f620000000800 */
[----:B-1----:R-:W-:Y:S01]  /*eb40*/  F2FP.F16.F32.PACK_AB R61, R87, R92 ;  /* 0x0000005c573d723e */ /* 0x002fe200000000ff */
[--C-:B------:R-:W-:Y:S01]  /*eb50*/  FFMA.FTZ R152, R208, UR4, -R122.reuse ;  /* 0x00000004d0987c23 */ /* 0x100fe2000801087a */
[----:B------:R-:W-:Y:S07]  /*eb60*/  F2FP.F16.F32.PACK_AB R60, R84, R93 ;  /* 0x0000005d543c723e */ /* 0x000fee00000000ff */
[----:B------:R-:W-:Y:S01]  /*eb70*/  MUFU.EX2 R142, R142 ;  /* 0x0000008e008e7308 */ /* 0x000fe20000000800 */
[----:B--2---:R-:W-:Y:S01]  /*eb80*/  F2FP.F16.F32.PACK_AB R62, R86, R89 ;  /* 0x00000059563e723e */ /* 0x004fe200000000ff */
[--C-:B------:R-:W-:Y:S01]  /*eb90*/  FFMA.FTZ R147, R196, UR4, -R119.reuse ;  /* 0x00000004c4937c23 */ /* 0x100fe20008010877 */
[----:B---3--:R-:W-:Y:S07]  /*eba0*/  F2FP.F16.F32.PACK_AB R63, R88, R85 ;  /* 0x00000055583f723e */ /* 0x008fee00000000ff */
[----:B------:R-:W1:Y:S01]  /*ebb0*/  MUFU.EX2 R137, R137 ;  /* 0x0000008900897308 */ /* 0x000e620000000800 */
[----:B----4-:R-:W-:Y:S01]  /*ebc0*/  F2FP.F16.F32.PACK_AB R58, R133, R132 ;  /* 0x00000084853a723e */ /* 0x010fe200000000ff */
[--C-:B------:R-:W-:Y:S01]  /*ebd0*/  FFMA.FTZ R191, R191, UR4, -R122.reuse ;  /* 0x00000004bfbf7c23 */ /* 0x100fe2000801087a */
[----:B------:R-:W-:Y:S07]  /*ebe0*/  F2FP.F16.F32.PACK_AB R59, R135, R134 ;  /* 0x00000086873b723e */ /* 0x000fee00000000ff */
[----:B------:R-:W-:Y:S01]  /*ebf0*/  MUFU.EX2 R138, R138 ;  /* 0x0000008a008a7308 */ /* 0x000fe20000000800 */
[--C-:B------:R-:W-:Y:S01]  /*ec00*/  FFMA.FTZ R199, R199, UR4, -R122.reuse ;  /* 0x00000004c7c77c23 */ /* 0x100fe2000801087a */
[--C-:B------:R-:W-:Y:S01]  /*ec10*/  FFMA.FTZ R214, R214, UR4, -R122.reuse ;  /* 0x00000004d6d67c23 */ /* 0x100fe2000801087a */
[--C-:B------:R-:W-:Y:S07]  /*ec20*/  FFMA.FTZ R201, R201, UR4, -R122.reuse ;  /* 0x00000004c9c97c23 */ /* 0x100fee000801087a */
[----:B------:R-:W2:Y:S01]  /*ec30*/  MUFU.EX2 R141, R141 ;  /* 0x0000008d008d7308 */ /* 0x000ea20000000800 */
[----:B------:R-:W-:Y:S01]  /*ec40*/  FFMA.FTZ R122, R216, UR4, -R122 ;  /* 0x00000004d87a7c23 */ /* 0x000fe2000801087a */
[----:B------:R-:W-:Y:S01]  /*ec50*/  FFMA.FTZ R52, R52, UR4, -R119 ;  /* 0x0000000434347c23 */ /* 0x000fe20008010877 */
[----:B------:R-:W-:Y:S07]  /*ec60*/  ISETP.NE.AND P0, PT, R186, RZ, PT ;  /* 0x000000ffba00720c */ /* 0x000fee0003f05270 */
[----:B------:R-:W-:Y:S10]  /*ec70*/  MUFU.EX2 R143, R143 ;  /* 0x0000008f008f7308 */ /* 0x000ff40000000800 */
[----:B------:R-:W3:Y:S01]  /*ec80*/  MUFU.EX2 R140, R140 ;  /* 0x0000008c008c7308 */ /* 0x000ee20000000800 */
[C---:B-----5:R-:W-:Y:S09]  /*ec90*/  HMMA.16816.F32 R4, R60.reuse, R72, R4 ;  /* 0x000000483c04723c */ /* 0x060ff20000001804 */
[----:B------:R-:W-:Y:S10]  /*eca0*/  MUFU.EX2 R55, R55 ;  /* 0x0000003700377308 */ /* 0x000ff40000000800 */
[----:B------:R-:W4:Y:S01]  /*ecb0*/  MUFU.EX2 R144, R144 ;  /* 0x0000009000907308 */ /* 0x000f220000000800 */
[C---:B------:R-:W-:Y:S01]  /*ecc0*/  HMMA.16816.F32 R8, R60.reuse, R74, R8 ;  /* 0x0000004a3c08723c */ /* 0x040fe20000001808 */
[----:B------:R-:W-:Y:S08]  /*ecd0*/  LDSM.16.MT88.4 R72, [R116+0xd400] ;  /* 0x00d400007448783b */ /* 0x000ff00000004200 */
[----:B------:R-:W-:Y:S10]  /*ece0*/  MUFU.EX2 R146, R146 ;  /* 0x0000009200927308 */ /* 0x000ff40000000800 */
[----:B------:R-:W-:Y:S01]  /*ecf0*/  MUFU.EX2 R145, R145 ;  /* 0x0000009100917308 */ /* 0x000fe20000000800 */
[C---:B------:R-:W-:Y:S09]  /*ed00*/  HMMA.16816.F32 R12, R60.reuse, R76, R12 ;  /* 0x0000004c3c0c723c */ /* 0x040ff2000000180c */
[----:B------:R-:W-:Y:S10]  /*ed10*/  MUFU.EX2 R128, R210 ;  /* 0x000000d200807308 */ /* 0x000ff40000000800 */
[----:B------:R-:W-:Y:S01]  /*ed20*/  MUFU.EX2 R148, R148 ;  /* 0x0000009400947308 */ /* 0x000fe20000000800 */
        /* <DEDUP_REMOVED lines=8> */
[----:B------:R-:W5:Y:S08]  /*edb0*/  LDSM.16.MT88.4 R64, [R118+0xd400] ;  /* 0x00d400007640783b */ /* 0x000f700000004200 */
[----:B------:R-:W-:Y:S10]  /*edc0*/  MUFU.EX2 R152, R152 ;  /* 0x0000009800987308 */ /* 0x000ff40000000800 */
[----:B------:R-:W-:Y:S01]  /*edd0*/  MUFU.EX2 R199, R199 ;  /* 0x000000c700c77308 */ /* 0x000fe20000000800 */
[C---:B------:R-:W-:Y:S09]  /*ede0*/  HMMA.16816.F32 R28, R60.reuse, R68, R28 ;  /* 0x000000443c1c723c */ /* 0x040ff2000000181c */
[----:B------:R-:W-:Y:S10]  /*edf0*/  MUFU.EX2 R214, R214 ;  /* 0x000000d600d67308 */ /* 0x000ff40000000800 */
[----:B------:R-:W-:Y:S01]  /*ee00*/  MUFU.EX2 R201, R201 ;  /* 0x000000c900c97308 */ /* 0x000fe20000000800 */
[C---:B------:R-:W-:Y:S01]  /*ee10*/  HMMA.16816.F32 R32, R60.reuse, R70, R32 ;  /* 0x000000463c20723c */ /* 0x040fe20000001820 */
[----:B------:R-:W-:Y:S08]  /*ee20*/  LDSM.16.MT88.4 R68, [R116+0x9800] ;  /* 0x009800007444783b */ /* 0x000ff00000004200 */
[----:B------:R-:W-:Y:S01]  /*ee30*/  MUFU.EX2 R122, R122 ;  /* 0x0000007a007a7308 */ /* 0x000fe20000000800 */
[C---:B-----5:R-:W-:Y:S08]  /*ee40*/  HMMA.16816.F32 R36, R60.reuse, R64, R36 ;  /* 0x000000403c24723c */ /* 0x060ff00000001824 */
[C---:B------:R-:W-:Y:S01]  /*ee50*/  HMMA.16816.F32 R40, R60.reuse, R66, R40 ;  /* 0x000000423c28723c */ /* 0x040fe20000001828 */
[----:B------:R-:W5:Y:S07]  /*ee60*/  LDSM.16.MT88.4 R64, [R118+0x9800] ;  /* 0x009800007640783b */ /* 0x000f6e0000004200 */
[C---:B------:R-:W-:Y:S08]  /*ee70*/  HMMA.16816.F32 R44, R60.reuse, R72, R44 ;  /* 0x000000483c2c723c */ /* 0x040ff0000000182c */
[----:B------:R-:W-:Y:S01]  /*ee80*/  HMMA.16816.F32 R48, R60, R74, R48 ;  /* 0x0000004a3c30723c */ /* 0x000fe20000001830 */
[----:B------:R-:W1:Y:S02]  /*ee90*/  LDSM.16.MT88.4 R72, [R118+0xb800] ;  /* 0x00b800007648783b */ /* 0x000e640000004200 */
[----:B------:R-:W-:Y:S02]  /*eea0*/  F2FP.F16.F32.PACK_AB R60, R104, R95 ;  /* 0x0000005f683c723e */ /* 0x000fe400000000ff */
[----:B------:R-:W-:Y:S02]  /*eeb0*/  F2FP.F16.F32.PACK_AB R61, R96, R99 ;  /* 0x00000063603d723e */ /* 0x000fe400000000ff */
[----:B------:R-:W-:Y:S02]  /*eec0*/  F2FP.F16.F32.PACK_AB R62, R97, R98 ;  /* 0x00000062613e723e */ /* 0x000fe400000000ff */
[----:B------:R-:W-:Y:S07]  /*eed0*/  F2FP.F16.F32.PACK_AB R63, R90, R91 ;  /* 0x0000005b5a3f723e */ /* 0x000fee00000000ff */
[C---:B-----5:R-:W-:Y:S08]  /*eee0*/  HMMA.16816.F32 R4, R60.reuse, R64, R4 ;  /* 0x000000403c04723c */ /* 0x060ff00000001804 */
[C---:B------:R-:W-:Y:S01]  /*eef0*/  HMMA.16816.F32 R8, R60.reuse, R66, R8 ;  /* 0x000000423c08723c */ /* 0x040fe20000001808 */
[----:B------:R-:W5:Y:S07]  /*ef00*/  LDSM.16.MT88.4 R64, [R116+0xb800] ;  /* 0x00b800007440783b */ /* 0x000f6e0000004200 */
[C---:B------:R-:W-:Y:S08]  /*ef10*/  HMMA.16816.F32 R12, R60.reuse, R68, R12 ;  /* 0x000000443c0c723c */ /* 0x040ff0000000180c */
[C---:B------:R-:W-:Y:S01]  /*ef20*/  HMMA.16816.F32 R16, R60.reuse, R70, R16 ;  /* 0x000000463c10723c */ /* 0x040fe20000001810 */
[----:B------:R-:W2:Y:S07]  /*ef30*/  LDSM.16.MT88.4 R68, [R118+0xd800] ;  /* 0x00d800007644783b */ /* 0x000eae0000004200 */
[C---:B-1----:R-:W-:Y:S08]  /*ef40*/  HMMA.16816.F32 R20, R60.reuse, R72, R20 ;  /* 0x000000483c14723c */ /* 0x042ff00000001814 */
[C---:B------:R-:W-:Y:S01]  /*ef50*/  HMMA.16816.F32 R24, R60.reuse, R74, R24 ;  /* 0x0000004a3c18723c */ /* 0x040fe20000001818 */
[----:B------:R-:W1:Y:S07]  /*ef60*/  LDSM.16.MT88.4 R72, [R116+0xd800] ;  /* 0x00d800007448783b */ /* 0x000e6e0000004200 */
[C---:B-----5:R-:W-:Y:S08]  /*ef70*/  HMMA.16816.F32 R28, R60.reuse, R64, R28 ;  /* 0x000000403c1c723c */ /* 0x060ff0000000181c */
[C---:B------:R-:W-:Y:S01]  /*ef80*/  HMMA.16816.F32 R32, R60.reuse, R66, R32 ;  /* 0x000000423c20723c */ /* 0x040fe20000001820 */
[----:B------:R-:W5:Y:S07]  /*ef90*/  LDSM.16.MT88.4 R64, [R118+0x9c00] ;  /* 0x009c00007640783b */ /* 0x000f6e0000004200 */
[C---:B--2---:R-:W-:Y:S08]  /*efa0*/  HMMA.16816.F32 R36, R60.reuse, R68, R36 ;  /* 0x000000443c24723c */ /* 0x044ff00000001824 */
[C---:B------:R-:W-:Y:S01]  /*efb0*/  HMMA.16816.F32 R40, R60.reuse, R70, R40 ;  /* 0x000000463c28723c */ /* 0x040fe20000001828 */
[----:B------:R-:W2:Y:S07]  /*efc0*/  LDSM.16.MT88.4 R68, [R116+0x9c00] ;  /* 0x009c00007444783b */ /* 0x000eae0000004200 */
[C---:B-1----:R-:W-:Y:S03]  /*efd0*/  HMMA.16816.F32 R44, R60.reuse, R72, R44 ;  /* 0x000000483c2c723c */ /* 0x042fe6000000182c */
[----:B------:R-:W-:Y:S01]  /*efe0*/  FFMA.FTZ R72, R56, R189, R57 ;  /* 0x000000bd38487223 */ /* 0x000fe20000010039 */
[----:B------:R-:W-:Y:S02]  /*eff0*/  F2FP.F16.F32.PACK_AB R56, R130, R127 ;  /* 0x0000007f8238723e */ /* 0x000fe400000000ff */
[----:B------:R-:W-:Y:S01]  /*f000*/  F2FP.F16.F32.PACK_AB R57, R126, R131 ;  /* 0x000000837e39723e */ /* 0x000fe200000000ff */
[----:B------:R-:W-:Y:S01]  /*f010*/  FADD.FTZ R81, R129, R72 ;  /* 0x0000004881517221 */ /* 0x000fe20000010000 */
[----:B------:R-:W-:Y:S01]  /*f020*/  HMMA.16816.F32 R48, R60, R74, R48 ;  /* 0x0000004a3c30723c */ /* 0x000fe20000001830 */
[----:B------:R-:W1:Y:S02]  /*f030*/  LDSM.16.MT88.4 R60, [R118+0xbc00] ;  /* 0x00bc0000763c783b */ /* 0x000e640000004200 */
[----:B------:R-:W-:Y:S01]  /*f040*/  FADD.FTZ R80, R124, R81 ;  /* 0x000000517c507221 */ /* 0x000fe20000010000 */
[----:B------:R-:W-:Y:S01]  /*f050*/  FADD.FTZ R81, R123, R82 ;  /* 0x000000527b517221 */ /* 0x000fe20000010000 */
[----:B------:R-:W-:Y:S01]  /*f060*/  FFMA.FTZ R129, R206, UR4, -R119 ;  /* 0x00000004ce817c23 */ /* 0x000fe20008010877 */
[----:B------:R-:W-:Y:S01]  /*f070*/  MUFU.EX2 R123, R191 ;  /* 0x000000bf007b7308 */ /* 0x000fe20000000800 */
[----:B------:R-:W-:Y:S01]  /*f080*/  FADD.FTZ R94, R121, R80 ;  /* 0x00000050795e7221 */ /* 0x000fe20000010000 */
[----:B------:R-:W-:Y:S01]  /*f090*/  FADD.FTZ R101, R120, R81 ;  /* 0x0000005178657221 */ /* 0x000fe20000010000 */
[C---:B-----5:R-:W-:Y:S01]  /*f0a0*/  HMMA.16816.F32 R4, R56.reuse, R64, R4 ;  /* 0x000000403804723c */ /* 0x060fe20000001804 */
[----:B------:R-:W-:Y:S06]  /*f0b0*/  LDSM.16.MT88.4 R72, [R116+0xc000] ;  /* 0x00c000007448783b */ /* 0x000fec0000004200 */
[----:B------:R-:W5:Y:S01]  /*f0c0*/  MUFU.EX2 R129, R129 ;  /* 0x0000008100817308 */ /* 0x000f620000000800 */
[----:B------:R-:W-:Y:S01]  /*f0d0*/  FADD.FTZ R93, R93, R94 ;  /* 0x0000005e5d5d7221 */ /* 0x000fe20000010000 */
[----:B------:R-:W-:Y:S01]  /*f0e0*/  FADD.FTZ R92, R92, R101 ;  /* 0x000000655c5c7221 */ /* 0x000fe20000010000 */
[----:B------:R-:W-:Y:S01]  /*f0f0*/  FFMA.FTZ R124, R194, UR4, -R119 ;  /* 0x00000004c27c7c23 */ /* 0x000fe20008010877 */
[C---:B------:R-:W-:Y:S01]  /*f100*/  HMMA.16816.F32 R8, R56.reuse, R66, R8 ;  /* 0x000000423808723c */ /* 0x040fe20000001808 */
[----:B------:R-:W3:Y:S02]  /*f110*/  LDSM.16.MT88.4 R64, [R116+0xbc00] ;  /* 0x00bc00007440783b */ /* 0x000ee40000004200 */
[----:B------:R-:W-:Y:S01]  /*f120*/  FADD.FTZ R84, R84, R93 ;  /* 0x0000005d54547221 */ /* 0x000fe20000010000 */
[----:B------:R-:W-:Y:S02]  /*f130*/  FADD.FTZ R92, R87, R92 ;  /* 0x0000005c575c7221 */ /* 0x000fe40000010000 */
[----:B------:R-:W5:Y:S01]  /*f140*/  MUFU.EX2 R124, R124 ;  /* 0x0000007c007c7308 */ /* 0x000f620000000800 */
[----:B------:R-:W-:Y:S01]  /*f150*/  FFMA.FTZ R121, R192, UR4, -R119 ;  /* 0x00000004c0797c23 */ /* 0x000fe20008010877 */
[----:B------:R-:W-:Y:S01]  /*f160*/  FADD.FTZ R89, R89, R84 ;  /* 0x0000005459597221 */ /* 0x000fe20000010000 */
[C---:B--2---:R-:W-:Y:S01]  /*f170*/  HMMA.16816.F32 R12, R56.reuse, R68, R12 ;  /* 0x00000044380c723c */ /* 0x044fe2000000180c */
[----:B------:R-:W-:Y:S02]  /*f180*/  LDSM.16.MT88.4 R80, [R118+0xe800] ;  /* 0x00e800007650783b */ /* 0x000fe40000004200 */
[----:B------:R-:W-:Y:S01]  /*f190*/  FADD.FTZ R86, R86, R89 ;  /* 0x0000005956567221 */ /* 0x000fe20000010000 */
[----:B------:R-:W-:Y:S03]  /*f1a0*/  FADD.FTZ R85, R85, R92 ;  /* 0x0000005c55557221 */ /* 0x000fe60000010000 */
[----:B------:R-:W-:Y:S01]  /*f1b0*/  MUFU.EX2 R121, R121 ;  /* 0x0000007900797308 */ /* 0x000fe20000000800 */
[----:B------:R-:W-:Y:S01]  /*f1c0*/  FFMA.FTZ R120, R190, UR4, -R119 ;  /* 0x00000004be787c23 */ /* 0x000fe20008010877 */
[C---:B------:R-:W-:Y:S01]  /*f1d0*/  HMMA.16816.F32 R16, R56.reuse, R70, R16 ;  /* 0x000000463810723c */ /* 0x040fe20000001810 */
[----:B------:R-:W2:Y:S02]  /*f1e0*/  LDSM.16.MT88.4 R68, [R118+0xdc00] ;  /* 0x00dc00007644783b */ /* 0x000ea40000004200 */
[----:B------:R-:W-:Y:S05]  /*f1f0*/  FADD.FTZ R88, R88, R85 ;  /* 0x0000005558587221 */ /* 0x000fea0000010000 */
[----:B------:R-:W5:Y:S01]  /*f200*/  MUFU.EX2 R120, R120 ;  /* 0x0000007800787308 */ /* 0x000f620000000800 */
[----:B------:R-:W-:Y:S01]  /*f210*/  FADD.FTZ R99, R99, R88 ;  /* 0x0000005863637221 */ /* 0x000fe20000010000 */
[C---:B-1----:R-:W-:Y:S01]  /*f220*/  HMMA.16816.F32 R20, R56.reuse, R60, R20 ;  /* 0x0000003c3814723c */ /* 0x042fe20000001814 */
[----:B------:R-:W-:Y:S02]  /*f230*/  LDSM.16.MT88.4 R100, [R116+0xac00] ;  /* 0x00ac00007464783b */ /* 0x000fe40000004200 */
[----:B------:R-:W-:Y:S04]  /*f240*/  FADD.FTZ R96, R96, R99 ;  /* 0x0000006360607221 */ /* 0x000fe80000010000 */
[----:B------:R-:W-:Y:S01]  /*f250*/  FADD.FTZ R91, R91, R96 ;  /* 0x000000605b5b7221 */ /* 0x000fe20000010000 */
[C---:B------:R-:W-:Y:S01]  /*f260*/  HMMA.16816.F32 R24, R56.reuse, R62, R24 ;  /* 0x0000003e3818723c */ /* 0x040fe20000001818 */
[----:B------:R-:W1:Y:S02]  /*f270*/  LDSM.16.MT88.4 R60, [R116+0xdc00] ;  /* 0x00dc0000743c783b */ /* 0x000e640000004200 */
[----:B------:R-:W-:Y:S04]  /*f280*/  FADD.FTZ R90, R90, R91 ;  /* 0x0000005b5a5a7221 */ /* 0x000fe80000010000 */
[----:B------:R-:W-:Y:S01]  /*f290*/  FADD.FTZ R131, R131, R90 ;  /* 0x0000005a83837221 */ /* 0x000fe20000010000 */
[C---:B---3--:R-:W-:Y:S03]  /*f2a0*/  HMMA.16816.F32 R28, R56.reuse, R64, R28 ;  /* 0x00000040381c723c */ /* 0x048fe6000000181c */
[----:B------:R-:W-:Y:S04]  /*f2b0*/  FADD.FTZ R131, R126, R131 ;  /* 0x000000837e837221 */ /* 0x000fe80000010000 */
[----:B------:R-:W-:Y:S01]  /*f2c0*/  FADD.FTZ R134, R134, R131 ;  /* 0x0000008386867221 */ /* 0x000fe20000010000 */
[C---:B------:R-:W-:Y:S01]  /*f2d0*/  HMMA.16816.F32 R32, R56.reuse, R66, R32 ;  /* 0x000000423820723c */ /* 0x040fe20000001820 */
[----:B------:R-:W3:Y:S02]  /*f2e0*/  LDSM.16.MT88.4 R64, [R118+0xa000] ;  /* 0x00a000007640783b */ /* 0x000ee40000004200 */
[----:B------:R-:W-:Y:S05]  /*f2f0*/  FADD.FTZ R135, R135, R134 ;  /* 0x0000008687877221 */ /* 0x000fea0000010000 */
[C---:B--2---:R-:W-:Y:S08]  /*f300*/  HMMA.16816.F32 R36, R56.reuse, R68, R36 ;  /* 0x000000443824723c */ /* 0x044ff00000001824 */
[C---:B------:R-:W-:Y:S01]  /*f310*/  HMMA.16816.F32 R40, R56.reuse, R70, R40 ;  /* 0x000000463828723c */ /* 0x040fe20000001828 */
[----:B------:R-:W2:Y:S07]  /*f320*/  LDSM.16.MT88.4 R68, [R116+0xa000] ;  /* 0x00a000007444783b */ /* 0x000eae0000004200 */
[C---:B-1----:R-:W-:Y:S08]  /*f330*/  HMMA.16816.F32 R44, R56.reuse, R60, R44 ;  /* 0x0000003c382c723c */ /* 0x042ff0000000182c */
[----:B------:R-:W-:Y:S01]  /*f340*/  HMMA.16816.F32 R48, R56, R62, R48 ;  /* 0x0000003e3830723c */ /* 0x000fe20000001830 */
[----:B------:R-:W1:Y:S02]  /*f350*/  LDSM.16.MT88.4 R60, [R118+0xc000] ;  /* 0x00c00000763c783b */ /* 0x000e640000004200 */
[----:B------:R-:W-:Y:S02]  /*f360*/  F2FP.F16.F32.PACK_AB R56, R139, R136 ;  /* 0x000000888b38723e */ /* 0x000fe400000000ff */
[----:B------:R-:W-:Y:S01]  /*f370*/  F2FP.F16.F32.PACK_AB R57, R137, R142 ;  /* 0x0000008e8939723e */ /* 0x000fe200000000ff */
[----:B------:R-:W-:Y:S01]  /*f380*/  FADD.FTZ R142, R142, R135 ;  /* 0x000000878e8e7221 */ /* 0x000fe20000010000 */
[----:B------:R-:W-:Y:S02]  /*f390*/  F2FP.F16.F32.PACK_AB R58, R141, R138 ;  /* 0x0000008a8d3a723e */ /* 0x000fe400000000ff */
[C---:B------:R-:W-:Y:S01]  /*f3a0*/  F2FP.F16.F32.PACK_AB R59, R140.reuse, R143 ;  /* 0x0000008f8c3b723e */ /* 0x040fe200000000ff */
[----:B------:R-:W-:Y:S04]  /*f3b0*/  FADD.FTZ R142, R137, R142 ;  /* 0x0000008e898e7221 */ /* 0x000fe80000010000 */
[----:B------:R-:W-:Y:S02]  /*f3c0*/  FADD.FTZ R143, R143, R142 ;  /* 0x0000008e8f8f7221 */ /* 0x000fe40000010000 */
[C---:B---3--:R-:W-:Y:S03]  /*f3d0*/  HMMA.16816.F32 R4, R56.reuse, R64, R4 ;  /* 0x000000403804723c */ /* 0x048fe60000001804 */
[----:B------:R-:W-:Y:S05]  /*f3e0*/  FADD.FTZ R140, R140, R143 ;  /* 0x0000008f8c8c7221 */ /* 0x000fea0000010000 */
        /* <DEDUP_REMOVED lines=8> */
[C---:B------:R-:W-:Y:S08]  /*f470*/  HMMA.16816.F32 R28, R56.reuse, R72, R28 ;  /* 0x00000048381c723c */ /* 0x040ff0000000181c */
[C---:B------:R-:W-:Y:S01]  /*f480*/  HMMA.16816.F32 R32, R56.reuse, R74, R32 ;  /* 0x0000004a3820723c */ /* 0x040fe20000001820 */
[----:B------:R-:W-:Y:S07]  /*f490*/  LDSM.16.MT88.4 R72, [R116+0xc400] ;  /* 0x00c400007448783b */ /* 0x000fee0000004200 */
[C---:B---3--:R-:W-:Y:S08]  /*f4a0*/  HMMA.16816.F32 R36, R56.reuse, R64, R36 ;  /* 0x000000403824723c */ /* 0x048ff00000001824 */
[C---:B------:R-:W-:Y:S01]  /*f4b0*/  HMMA.16816.F32 R40, R56.reuse, R66, R40 ;  /* 0x000000423828723c */ /* 0x040fe20000001828 */
[----:B------:R-:W3:Y:S07]  /*f4c0*/  LDSM.16.MT88.4 R64, [R116+0xa400] ;  /* 0x00a400007440783b */ /* 0x000eee0000004200 */
[C---:B--2---:R-:W-:Y:S08]  /*f4d0*/  HMMA.16816.F32 R44, R56.reuse, R68, R44 ;  /* 0x00000044382c723c */ /* 0x044ff0000000182c */
[----:B------:R-:W-:Y:S01]  /*f4e0*/  HMMA.16816.F32 R48, R56, R70, R48 ;  /* 0x000000463830723c */ /* 0x000fe20000001830 */
[----:B------:R-:W2:Y:S02]  /*f4f0*/  LDSM.16.MT88.4 R68, [R118+0xc400] ;  /* 0x00c400007644783b */ /* 0x000ea40000004200 */
[----:B----4-:R-:W-:Y:S02]  /*f500*/  F2FP.F16.F32.PACK_AB R56, R144, R55 ;  /* 0x000000379038723e */ /* 0x010fe400000000ff */
[----:B-----5:R-:W-:Y:S01]  /*f510*/  F2FP.F16.F32.PACK_AB R57, R146, R129 ;  /* 0x000000819239723e */ /* 0x020fe200000000ff */
[----:B------:R-:W-:Y:S01]  /*f520*/  FADD.FTZ R129, R129, R140 ;  /* 0x0000008c81817221 */ /* 0x000fe20000010000 */
[----:B------:R-:W-:Y:S02]  /*f530*/  F2FP.F16.F32.PACK_AB R58, R128, R145 ;  /* 0x00000091803a723e */ /* 0x000fe400000000ff */
[C---:B------:R-:W-:Y:S01]  /*f540*/  F2FP.F16.F32.PACK_AB R59, R125.reuse, R148 ;  /* 0x000000947d3b723e */ /* 0x040fe200000000ff */
[----:B------:R-:W-:Y:S04]  /*f550*/  FADD.FTZ R129, R146, R129 ;  /* 0x0000008192817221 */ /* 0x000fe80000010000 */
[----:B------:R-:W-:Y:S02]  /*f560*/  FADD.FTZ R148, R148, R129 ;  /* 0x0000008194947221 */ /* 0x000fe40000010000 */
[C---:B-1----:R-:W-:Y:S03]  /*f570*/  HMMA.16816.F32 R4, R56.reuse, R60, R4 ;  /* 0x0000003c3804723c */ /* 0x042fe60000001804 */
[----:B------:R-:W-:Y:S05]  /*f580*/  FADD.FTZ R148, R125, R148 ;  /* 0x000000947d947221 */ /* 0x000fea0000010000 */
[C---:B------:R-:W-:Y:S01]  /*f590*/  HMMA.16816.F32 R8, R56.reuse, R62, R8 ;  /* 0x0000003e3808723c */ /* 0x040fe20000001808 */
[----:B------:R-:W1:Y:S07]  /*f5a0*/  LDSM.16.MT88.4 R60, [R116+0xe400] ;  /* 0x00e40000743c783b */ /* 0x000e6e0000004200 */
[C---:B---3--:R-:W-:Y:S08]  /*f5b0*/  HMMA.16816.F32 R12, R56.reuse, R64, R12 ;  /* 0x00000040380c723c */ /* 0x048ff0000000180c */
[C---:B------:R-:W-:Y:S01]  /*f5c0*/  HMMA.16816.F32 R16, R56.reuse, R66, R16 ;  /* 0x000000423810723c */ /* 0x040fe20000001810 */
[----:B------:R-:W3:Y:S07]  /*f5d0*/  LDSM.16.MT88.4 R64, [R118+0xa800] ;  /* 0x00a800007640783b */ /* 0x000eee0000004200 */
[C---:B--2---:R-:W-:Y:S08]  /*f5e0*/  HMMA.16816.F32 R20, R56.reuse, R68, R20 ;  /* 0x000000443814723c */ /* 0x044ff00000001814 */
[C---:B------:R-:W-:Y:S01]  /*f5f0*/  HMMA.16816.F32 R24, R56.reuse, R70, R24 ;  /* 0x000000463818723c */ /* 0x040fe20000001818 */
[----:B------:R-:W2:Y:S07]  /*f600*/  LDSM.16.MT88.4 R68, [R116+0xa800] ;  /* 0x00a800007444783b */ /* 0x000eae0000004200 */
        /* <DEDUP_REMOVED lines=10> */
[----:B------:R-:W-:Y:S01]  /*f6b0*/  F2FP.F16.F32.PACK_AB R57, R124, R147 ;  /* 0x000000937c39723e */ /* 0x000fe200000000ff */
[----:B------:R-:W-:Y:S01]  /*f6c0*/  FADD.FTZ R147, R147, R148 ;  /* 0x0000009493937221 */ /* 0x000fe20000010000 */
[----:B------:R-:W-:Y:S02]  /*f6d0*/  F2FP.F16.F32.PACK_AB R58, R152, R149 ;  /* 0x00000095983a723e */ /* 0x000fe400000000ff */
[----:B------:R-:W-:Y:S01]  /*f6e0*/  F2FP.F16.F32.PACK_AB R59, R120, R121 ;  /* 0x00000079783b723e */ /* 0x000fe200000000ff */
[----:B------:R-:W-:Y:S04]  /*f6f0*/  FADD.FTZ R124, R124, R147 ;  /* 0x000000937c7c7221 */ /* 0x000fe80000010000 */
[----:B------:R-:W-:Y:S02]  /*f700*/  FADD.FTZ R121, R121, R124 ;  /* 0x0000007c79797221 */ /* 0x000fe40000010000 */
[C---:B---3--:R-:W-:Y:S03]  /*f710*/  HMMA.16816.F32 R4, R56.reuse, R64, R4 ;  /* 0x000000403804723c */ /* 0x048fe60000001804 */
[--C-:B------:R-:W-:Y:S01]  /*f720*/  FFMA.FTZ R64, R54, UR4, -R119.reuse ;  /* 0x0000000436407c23 */ /* 0x100fe20008010877 */
[--C-:B------:R-:W-:Y:S01]  /*f730*/  FFMA.FTZ R54, R53, UR4, -R119.reuse ;  /* 0x0000000435367c23 */ /* 0x100fe20008010877 */
[----:B------:R-:W-:Y:S01]  /*f740*/  FFMA.FTZ R119, R3, UR4, -R119 ;  /* 0x0000000403777c23 */ /* 0x000fe20008010877 */
[----:B------:R-:W-:Y:S01]  /*f750*/  FADD.FTZ R120, R120, R121 ;  /* 0x0000007978787221 */ /* 0x000fe20000010000 */
[----:B------:R-:W-:Y:S01]  /*f760*/  MUFU.EX2 R53, R64 ;  /* 0x0000004000357308 */ /* 0x000fe20000000800 */
[C---:B------:R-:W-:Y:S09]  /*f770*/  HMMA.16816.F32 R8, R56.reuse, R66, R8 ;  /* 0x000000423808723c */ /* 0x040ff20000001808 */
[----:B------:R-:W3:Y:S10]  /*f780*/  MUFU.EX2 R54, R54 ;  /* 0x0000003600367308 */ /* 0x000ef40000000800 */
[----:B------:R-:W-:Y:S01]  /*f790*/  MUFU.EX2 R3, R52 ;  /* 0x0000003400037308 */ /* 0x000fe20000000800 */
[C---:B--2---:R-:W-:Y:S03]  /*f7a0*/  HMMA.16816.F32 R12, R56.reuse, R68, R12 ;  /* 0x00000044380c723c */ /* 0x044fe6000000180c */
[----:B------:R-:W-:Y:S06]  /*f7b0*/  F2FP.F16.F32.PACK_AB R68, R214, R199 ;  /* 0x000000c7d644723e */ /* 0x000fec00000000ff */
[----:B------:R-:W2:Y:S01]  /*f7c0*/  MUFU.EX2 R188, R119 ;  /* 0x0000007700bc7308 */ /* 0x000ea20000000800 */
[C---:B------:R-:W-:Y:S03]  /*f7d0*/  HMMA.16816.F32 R16, R56.reuse, R70, R16 ;  /* 0x000000463810723c */ /* 0x040fe60000001810 */
[----:B---3--:R-:W-:Y:S01]  /*f7e0*/  F2FP.F16.F32.PACK_AB R69, R54, R53 ;  /* 0x000000353645723e */ /* 0x008fe200000000ff */
[----:B------:R-:W-:Y:S01]  /*f7f0*/  FADD.FTZ R53, R53, R120 ;  /* 0x0000007835357221 */ /* 0x000fe20000010000 */
[----:B------:R-:W-:Y:S03]  /*f800*/  F2FP.F16.F32.PACK_AB R70, R122, R201 ;  /* 0x000000c97a46723e */ /* 0x000fe600000000ff */
[C---:B----4-:R-:W-:Y:S03]  /*f810*/  HMMA.16816.F32 R20, R56.reuse, R72, R20 ;  /* 0x000000483814723c */ /* 0x050fe60000001814 */
[----:B--2---:R-:W-:Y:S01]  /*f820*/  F2FP.F16.F32.PACK_AB R71, R188, R3 ;  /* 0x00000003bc47723e */ /* 0x004fe200000000ff */
[----:B------:R-:W-:Y:S01]  /*f830*/  FADD.FTZ R54, R54, R53 ;  /* 0x0000003536367221 */ /* 0x000fe20000010000 */
[----:B------:R-:W-:Y:S03]  /*f840*/  MOV R119, R0 ;  /* 0x0000000000777202 */ /* 0x000fe60000000f00 */
[C---:B------:R-:W-:Y:S03]  /*f850*/  HMMA.16816.F32 R24, R56.reuse, R74, R24 ;  /* 0x0000004a3818723c */ /* 0x040fe60000001818 */
[----:B------:R-:W-:Y:S04]  /*f860*/  FADD.FTZ R3, R3, R54 ;  /* 0x0000003603037221 */ /* 0x000fe80000010000 */
[----:B------:R-:W-:Y:S01]  /*f870*/  FADD.FTZ R188, R188, R3 ;  /* 0x00000003bcbc7221 */ /* 0x000fe20000010000 */
[C---:B-----5:R-:W-:Y:S08]  /*f880*/  HMMA.16816.F32 R28, R56.reuse, R76, R28 ;  /* 0x0000004c381c723c */ /* 0x060ff0000000181c */
[C---:B------:R-:W-:Y:S01]  /*f890*/  HMMA.16816.F32 R32, R56.reuse, R78, R32 ;  /* 0x0000004e3820723c */ /* 0x040fe20000001820 */
[----:B------:R-:W-:Y:S07]  /*f8a0*/  LDSM.16.MT88.4 R76, [R118+0xec00] ;  /* 0x00ec0000764c783b */ /* 0x000fee0000004200 */
[C---:B------:R-:W-:Y:S08]  /*f8b0*/  HMMA.16816.F32 R36, R56.reuse, R80, R36 ;  /* 0x000000503824723c */ /* 0x040ff00000001824 */
[C---:B------:R-:W-:Y:S08]  /*f8c0*/  HMMA.16816.F32 R40, R56.reuse, R82, R40 ;  /* 0x000000523828723c */ /* 0x040ff00000001828 */
[C---:B-1----:R-:W-:Y:S03]  /*f8d0*/  HMMA.16816.F32 R44, R56.reuse, R60, R44 ;  /* 0x0000003c382c723c */ /* 0x042fe6000000182c */
[----:B------:R-:W-:Y:S02]  /*f8e0*/  FADD.FTZ R61, R95, R86 ;  /* 0x000000565f3d7221 */ /* 0x000fe40000010000 */
[----:B------:R-:W1:Y:S02]  /*f8f0*/  LDSM.16.MT88.4 R92, [R118+0xcc00] ;  /* 0x00cc0000765c783b */ /* 0x000e640000004200 */
[----:B------:R-:W-:Y:S01]  /*f900*/  FADD.FTZ R61, R104, R61 ;  /* 0x0000003d683d7221 */ /* 0x000fe20000010000 */
[----:B------:R-:W-:Y:S05]  /*f910*/  HMMA.16816.F32 R48, R56, R62, R48 ;  /* 0x0000003e3830723c */ /* 0x000fea0000001830 */
[----:B------:R-:W2:Y:S03]  /*f920*/  LDSM.16.MT88.4 R84, [R116+0xcc00] ;  /* 0x00cc00007454783b */ /* 0x000ea60000004200 */
[C---:B------:R-:W-:Y:S05]  /*f930*/  HMMA.16816.F32 R112, R68.reuse, R108, R4 ;  /* 0x0000006c4470723c */ /* 0x040fea0000001804 */
[----:B------:R-:W-:Y:S03]  /*f940*/  FADD.FTZ R4, R98, R61 ;  /* 0x0000003d62047221 */ /* 0x000fe60000010000 */
[C---:B------:R-:W-:Y:S03]  /*f950*/  HMMA.16816.F32 R108, R68.reuse, R110, R8 ;  /* 0x0000006e446c723c */ /* 0x040fe60000001808 */
[----:B------:R-:W-:Y:S04]  /*f960*/  FADD.FTZ R4, R97, R4 ;  /* 0x0000000461047221 */ /* 0x000fe80000010000 */
[----:B------:R-:W-:Y:S01]  /*f970*/  FADD.FTZ R5, R127, R4 ;  /* 0x000000047f057221 */ /* 0x000fe20000010000 */
[C---:B------:R-:W-:Y:S03]  /*f980*/  HMMA.16816.F32 R104, R68.reuse, R100, R12 ;  /* 0x000000644468723c */ /* 0x040fe6000000180c */
[----:B------:R-:W-:Y:S04]  /*f990*/  FADD.FTZ R5, R130, R5 ;  /* 0x0000000582057221 */ /* 0x000fe80000010000 */
[----:B------:R-:W-:Y:S01]  /*f9a0*/  FADD.FTZ R132, R132, R5 ;  /* 0x0000000584847221 */ /* 0x000fe20000010000 */
[C---:B------:R-:W-:Y:S01]  /*f9b0*/  HMMA.16816.F32 R100, R68.reuse, R102, R16 ;  /* 0x000000664464723c */ /* 0x040fe20000001810 */
[----:B------:R-:W3:Y:S02]  /*f9c0*/  LDSM.16.MT88.4 R4, [R116+0xec00] ;  /* 0x00ec00007404783b */ /* 0x000ee40000004200 */
[----:B------:R-:W-:Y:S04]  /*f9d0*/  FADD.FTZ R133, R133, R132 ;  /* 0x0000008485857221 */ /* 0x000fe80000010000 */
[----:B------:R-:W-:Y:S01]  /*f9e0*/  FADD.FTZ R136, R136, R133 ;  /* 0x0000008588887221 */ /* 0x000fe20000010000 */
[C---:B-1----:R-:W-:Y:S03]  /*f9f0*/  HMMA.16816.F32 R96, R68.reuse, R92, R20 ;  /* 0x0000005c4460723c */ /* 0x042fe60000001814 */
[----:B------:R-:W-:Y:S04]  /*fa00*/  FADD.FTZ R139, R139, R136 ;  /* 0x000000888b8b7221 */ /* 0x000fe80000010000 */
[----:B------:R-:W-:Y:S01]  /*fa10*/  FADD.FTZ R8, R138, R139 ;  /* 0x0000008b8a087221 */ /* 0x000fe20000010000 */
[C---:B------:R-:W-:Y:S03]  /*fa20*/  HMMA.16816.F32 R92, R68.reuse, R94, R24 ;  /* 0x0000005e445c723c */ /* 0x040fe60000001818 */
[----:B------:R-:W-:Y:S04]  /*fa30*/  FADD.FTZ R8, R141, R8 ;  /* 0x000000088d087221 */ /* 0x000fe80000010000 */
[----:B------:R-:W-:Y:S01]  /*fa40*/  FADD.FTZ R55, R55, R8 ;  /* 0x0000000837377221 */ /* 0x000fe20000010000 */
[C---:B--2---:R-:W-:Y:S03]  /*fa50*/  HMMA.16816.F32 R88, R68.reuse, R84, R28 ;  /* 0x000000544458723c */ /* 0x044fe6000000181c */
[----:B------:R-:W-:Y:S04]  /*fa60*/  FADD.FTZ R144, R144, R55 ;  /* 0x0000003790907221 */ /* 0x000fe80000010000 */
[----:B------:R-:W-:Y:S01]  /*fa70*/  FADD.FTZ R145, R145, R144 ;  /* 0x0000009091917221 */ /* 0x000fe20000010000 */
[C---:B------:R-:W-:Y:S03]  /*fa80*/  HMMA.16816.F32 R84, R68.reuse, R86, R32 ;  /* 0x000000564454723c */ /* 0x040fe60000001820 */
        /* <DEDUP_REMOVED lines=8> */
[C---:B---3--:R-:W-:Y:S03]  /*fb10*/  HMMA.16816.F32 R72, R68.reuse, R4, R44 ;  /* 0x000000044448723c */ /* 0x048fe6000000182c */
[----:B------:R-:W-:Y:S04]  /*fb20*/  FADD.FTZ R214, R214, R199 ;  /* 0x000000c7d6d67221 */ /* 0x000fe80000010000 */
[----:B------:R-:W-:Y:S01]  /*fb30*/  FADD.FTZ R189, R201, R214 ;  /* 0x000000d6c9bd7221 */ /* 0x000fe20000010000 */
[----:B------:R-:W-:Y:S03]  /*fb40*/  HMMA.16816.F32 R68, R68, R6, R48 ;  /* 0x000000064444723c */ /* 0x000fe60000001830 */
[----:B------:R-:W-:Y:S05]  /*fb50*/  FADD.FTZ R189, R122, R189 ;  /* 0x000000bd7abd7221 */ /* 0x000fea0000010000 */
[----:B------:R-:W-:Y:S01]  /*fb60*/  @!UPT UIADD3 URZ, UPT, UPT, URZ, URZ, URZ ;  /* 0x000000fffffff290 */ /* 0x000fe2000fffe0ff */
[----:B------:R-:W-:Y:S11]  /*fb70*/  @P0 BRA `(.L_x_551) ;  /* 0xffffffbc00940947 */ /* 0x000ff6000383ffff */
.L_x_547:
        /* <DEDUP_REMOVED lines=178> */
.L_x_553:
[----:B------:R-:W-:Y:S05]  /*106a0*/  BSYNC.RECONVERGENT B0 ;  /* 0x0000000000007941 */ /* 0x000fea0003800200 */
.L_x_552:
        /* <DEDUP_REMOVED lines=30> */
.L_x_555:
[----:B------:R-:W-:Y:S05]  /*10890*/  BSYNC.RECONVERGENT B0 ;  /* 0x0000000000007941 */ /* 0x000fea0003800200 */
.L_x_554:
        /* <DEDUP_REMOVED lines=23> */
.L_x_556:
        /* <DEDUP_REMOVED lines=15> */
.L_x_5487:


//--------------------- .text._ZN5flash24flash_fwd_splitkv_kernelI23Flash_fwd_kernel_traitsILi96ELi64ELi128ELi4ELb0ELb0EN7cutlass6half_tE19Flash_kernel_traitsILi96ELi64ELi128ELi4ES3_EELb1ELb0ELb0ELb0ELb0ELb0ELb0ELb1EEEvNS_16Flash_fwd_paramsE --------------------------
	.section	.text._ZN5flash24flash_fwd_splitkv_kernelI23Flash_fwd_kernel_traitsILi96ELi64ELi128ELi4ELb0ELb0EN7cutlass6half_tE19Flash_kernel_traitsILi96ELi64ELi128ELi4ES3_EELb1ELb0ELb0ELb0ELb0ELb0ELb0ELb1EEEvNS_16Flash_fwd_paramsE,"ax",@progbits
	.align	128
        .global         _ZN5flash24flash_fwd_splitkv_kernelI23Flash_fwd_kernel_traitsILi96ELi64ELi128ELi4ELb0ELb0EN7cutlass6half_tE19Flash_kernel_traitsILi96ELi64ELi128ELi4ES3_EELb1ELb0ELb0ELb0ELb0ELb0ELb0ELb1EEEvNS_16Flash_fwd_paramsE
        .type           _ZN5flash24flash_fwd_splitkv_kernelI23Flash_fwd_kernel_traitsILi96ELi64ELi128ELi4ELb0ELb0EN7cutlass6half_tE19Flash_kernel_traitsILi96ELi64ELi128ELi4ES3_EELb1ELb0ELb0ELb0ELb0ELb0ELb0ELb1EEEvNS_16Flash_fwd_paramsE,@function
        .size           _ZN5flash24flash_fwd_splitkv_kernelI23Flash_fwd_kernel_traitsILi96ELi64ELi128ELi4ELb0ELb0EN7cutlass6half_tE19Flash_kernel_traitsILi96ELi64ELi128ELi4ES3_EELb1ELb0ELb0ELb0ELb0ELb0ELb0ELb1EEEvNS_16Flash_fwd_paramsE,(.L_x_5488 - _ZN5flash24flash_fwd_splitkv_kernelI23Flash_fwd_kernel_traitsILi96ELi64ELi128ELi4ELb0ELb0EN7cutlass6half_tE19Flash_kernel_traitsILi96ELi64ELi128ELi4ES3_EELb1ELb0ELb0ELb0ELb0ELb0ELb0ELb1EEEvNS_16Flash_fwd_paramsE)
        .other          _ZN5flash24flash_fwd_splitkv_kernelI23Flash_fwd_kernel_traitsILi96ELi64ELi128ELi4ELb0ELb0EN7cutlass6half_tE19Flash_kernel_traitsILi96ELi64ELi128ELi4ES3_EELb1ELb0ELb0ELb0ELb0ELb0ELb0ELb1EEEvNS_16Flash_fwd_paramsE,@"STO_CUDA_ENTRY STV_DEFAULT"
_ZN5flash24flash_fwd_splitkv_kernelI23Flash_fwd_kernel_traitsILi96ELi64ELi128ELi4ELb0ELb0EN7cutlass6half_tE19Flash_kernel_traitsILi96ELi64ELi128ELi4ES3_EELb1ELb0ELb0ELb0ELb0ELb0ELb0ELb1EEEvNS_16Flash_fwd_paramsE:
.text._ZN5flash24flash_fwd_splitkv_kernelI23Flash_fwd_kernel_traitsILi96ELi64ELi128ELi4ELb0ELb0EN7cutlass6half_tE19Flash_kernel_traitsILi96ELi64ELi128ELi4ES3_EELb1ELb0ELb0ELb0ELb0ELb0ELb0ELb1EEEvNS_16Flash_fwd_paramsE:
[----:B------:R-:W-:Y:S08]  /*0000*/  LDC R1, c[0x0][0x37c] ;  /* 0x0000df00ff017b82 */ /* 0x000ff00000000800 */
[----:B------:R-:W1:Y:S01]  /*0010*/  LDC.64 R4, c[0x0][0x460] ;  /* 0x00011800ff047b82 */ /* 0x000e620000000a00 */
[----:B------:R-:W2:Y:S01]  /*0020*/  S2R R154, SR_CTAID.Y ;  /* 0x00000000009a7919 */ /* 0x000ea20000002600 */
[----:B------:R-:W3:Y:S01]  /*0030*/  LDCU.64 UR6, c[0x0][0x358] ;  /* 0x00006b00ff0677ac */ /* 0x000ee20008000a00 */
[----:B------:R-:W-:Y:S01]  /*0040*/  IMAD.MOV.U32 R152, RZ, RZ, -0x1 ;  /* 0xffffffffff987424 */ /* 0x000fe200078e00ff */
[----:B------:R-:W4:Y:S04]  /*0050*/  LDCU.64 UR4, c[0x0][0x470] ;  /* 0x00008e00ff0477ac */ /* 0x000f280008000a00 */
[----:B------:R-:W2:Y:S08]  /*0060*/  LDC.64 R6, c[0x0][0x460] ;  /* 0x00011800ff067b82 */ /* 0x000eb00000000a00 */
[----:B------:R-:W3:Y:S01]  /*0070*/  LDC.64 R2, c[0x0][0x478] ;  /* 0x00011e00ff027b82 */ /* 0x000ee20000000a00 */
[----:B-1----:R-:W-:-:S02]  /*0080*/  ISETP.NE.U32.AND P0, PT, R4, RZ, PT ;  /* 0x000000ff0400720c */ /* 0x002fc40003f05070 */
[----:B------:R-:W-:Y:S02]  /*0090*/  ISETP.NE.U32.AND P3, PT, R4, RZ, PT ;  /* 0x000000ff0400720c */ /* 0x000fe40003f65070 */
[C---:B------:R-:W-:Y:S02]  /*00a0*/  ISETP.NE.AND.EX P0, PT, R5.reuse, RZ, PT, P0 ;  /* 0x000000ff0500720c */ /* 0x040fe40003f05300 */
[----:B------:R-:W-:Y:S01]  /*00b0*/  ISETP.NE.AND.EX P3, PT, R5, RZ, PT, P3 ;  /* 0x000000ff0500720c */ /* 0x000fe20003f65330 */
[----:B--2---:R-:W-:-:S04]  /*00c0*/  IMAD.WIDE.U32 R4, R154, 0x4, R6 ;  /* 0x000000049a047825 */ /* 0x004fc800078e0006 */
[----:B------:R-:W-:Y:S01]  /*00d0*/  IMAD.SHL.U32 R7, R154, 0x4, RZ ;  /* 0x000000049a077824 */ /* 0x000fe200078e00ff */
[----:B----4-:R-:W-:Y:S02]  /*00e0*/  ISETP.NE.U32.AND P2, PT, RZ, UR4, PT ;  /* 0x00000004ff007c0c */ /* 0x010fe4000bf45070 */
[----:B---3--:R-:W-:-:S03]  /*00f0*/  ISETP.NE.U32.AND P1, PT, R2, RZ, PT ;  /* 0x000000ff0200720c */ /* 0x008fc60003f25070 */
[----:B------:R-:W2:Y:S04]  /*0100*/  @P0 LDG.E R152, desc[UR6][R4.64] ;  /* 0x0000000604980981 */ /* 0x000ea8000c1e1900 */
[----:B------:R1:W2:Y:S01]  /*0110*/  @P3 LDG.E R13, desc[UR6][R4.64+0x4] ;  /* 0x00000406040d3981 */ /* 0x0002a2000c1e1900 */
[----:B------:R-:W-:Y:S01]  /*0120*/  IADD3 R120, P4, PT, R7, UR4, RZ ;  /* 0x0000000407787c10 */ /* 0x000fe2000ff9e0ff */
[----:B------:R-:W3:Y:S01]  /*0130*/  LDCU.U8 UR4, c[0x0][0x532] ;  /* 0x0000a640ff0477ac */ /* 0x000ee20008000000 */
[----:B------:R-:W-:Y:S02]  /*0140*/  ISETP.NE.AND.EX P1, PT, R3, RZ, PT, P1 ;  /* 0x000000ff0300720c */ /* 0x000fe40003f25310 */
[----:B------:R-:W-:Y:S01]  /*0150*/  SHF.R.U32.HI R6, RZ, 0x1e, R154 ;  /* 0x0000001eff067819 */ /* 0x000fe2000001169a */
[----:B-1----:R-:W1:Y:S03]  /*0160*/  LDC.64 R4, c[0x0][0x468] ;  /* 0x00011a00ff047b82 */ /* 0x002e660000000a00 */
[----:B------:R-:W-:-:S02]  /*0170*/  IADD3.X R121, PT, PT, R6, UR5, RZ, P4, !PT ;  /* 0x0000000506797c10 */ /* 0x000fc4000a7fe4ff */
[----:B---3--:R-:W-:-:S05]  /*0180*/  ISETP.NE.AND P4, PT, RZ, UR4, PT ;  /* 0x00000004ff007c0c */ /* 0x008fca000bf85270 */
[----:B------:R-:W-:Y:S02]  /*0190*/  @P1 IADD3 R2, P0, PT, R7, R2, RZ ;  /* 0x0000000207021210 */ /* 0x000fe40007f1e0ff */
[----:B------:R-:W-:Y:S01]  /*01a0*/  ISETP.NE.AND.EX P2, PT, RZ, UR5, PT, P2 ;  /* 0x00000005ff007c0c */ /* 0x000fe2000bf45320 */
[----:B------:R-:W-:Y:S02]  /*01b0*/  IMAD.MOV.U32 R0, RZ, RZ, RZ ;  /* 0x000000ffff007224 */ /* 0x000fe400078e00ff */
[----:B------:R-:W-:Y:S01]  /*01c0*/  IMAD.MOV.U32 R9, RZ, RZ, -0x1 ;  /* 0xffffffffff097424 */ /* 0x000fe200078e00ff */
[----:B------:R-:W3:Y:S01]  /*01d0*/  S2R R17, SR_CTAID.X ;  /* 0x0000000000117919 */ /* 0x000ee20000002500 */
[----:B------:R-:W-:Y:S01]  /*01e0*/  @P1 IMAD.X R3, R6, 0x1, R3, P0 ;  /* 0x0000000106031824 */ /* 0x000fe200000e0603 */
[----:B------:R-:W4:Y:S01]  /*01f0*/  @!P3 LDC R156, c[0x0][0x434] ;  /* 0x00010d00ff9cbb82 */ /* 0x000f220000000800 */
[----:B------:R-:W1:Y:S03]  /*0200*/  S2R R153, SR_CTAID.Z ;  /* 0x0000000000997919 */ /* 0x000e660000002700 */
[----:B------:R1:W5:Y:S04]  /*0210*/  @P1 LDG.E R65, desc[UR6][R2.64] ;  /* 0x0000000602411981 */ /* 0x000368000c1e1900 */
[----:B------:R-:W2:Y:S01]  /*0220*/  @!P1 LDC R8, c[0x0][0x43c] ;  /* 0x00010f00ff089b82 */ /* 0x000ea20000000800 */
[----:B------:R1:W5:Y:S02]  /*0230*/  @P2 LDG.E R0, desc[UR6][R120.64] ;  /* 0x0000000678002981 */ /* 0x000364000c1e1900 */
[----:B-1----:R-:W-:-:S04]  /*0240*/  ISETP.EQ.U32.AND P5, PT, R4, RZ, PT ;  /* 0x000000ff0400720c */ /* 0x002fc80003fa2070 */
[----:B------:R-:W-:Y:S02]  /*0250*/  ISETP.EQ.OR.EX P5, PT, R5, RZ, !P4, P5 ;  /* 0x000000ff0500720c */ /* 0x000fe400067a2750 */
[----:B------:R-:W-:-:S05]  /*0260*/  IADD3 R10, P0, PT, R7, R4, RZ ;  /* 0x00000004070a7210 */ /* 0x000fca0007f1e0ff */
[----:B------:R-:W-:-:S06]  /*0270*/  IMAD.X R11, R6, 0x1, R5, P0 ;  /* 0x00000001060b7824 */ /* 0x000fcc00000e0605 */
[----:B------:R1:W5:Y:S01]  /*0280*/  @!P5 LDG.E R9, desc[UR6][R10.64] ;  /* 0x000000060a09d981 */ /* 0x000362000c1e1900 */
[----:B------:R-:W-:Y:S01]  /*0290*/  ISETP.NE.U32.AND P0, PT, R4, RZ, PT ;  /* 0x000000ff0400720c */ /* 0x000fe20003f05070 */
[----:B------:R-:W1:Y:S03]  /*02a0*/  @!P1 LDC.64 R2, c[0x0][0x488] ;  /* 0x00012200ff029b82 */ /* 0x000e660000000a00 */
[----:B------:R-:W-:-:S13]  /*02b0*/  ISETP.NE.AND.EX P0, PT, R5, RZ, PT, P0 ;  /* 0x000000ff0500720c */ /* 0x000fda0003f05300 */
[----:B------:R-:W1:Y:S01]  /*02c0*/  @!P0 LDC R5, c[0x0][0x438] ;  /* 0x00010e00ff058b82 */ /* 0x000e620000000800 */
[----:B---3--:R-:W-:Y:S02]  /*02d0*/  IMAD.SHL.U32 R155, R17, 0x40, RZ ;  /* 0x00000040119b7824 */ /* 0x008fe400078e00ff */
[----:B--2---:R-:W-:-:S05]  /*02e0*/  @P3 IMAD.IADD R156, R13, 0x1, -R152 ;  /* 0x000000010d9c3824 */ /* 0x004fca00078e0a98 */
[----:B----4-:R-:W-:Y:S01]  /*02f0*/  ISETP.GT.AND P3, PT, R156, R155, PT ;  /* 0x0000009b9c00720c */ /* 0x010fe20003f64270 */
[----:B-1----:R-:W-:-:S12]  /*0300*/  @!P0 BRA `(.L_x_557) ;  /* 0x00000000000c8947 */ /* 0x002fd80003800000 */
[----:B------:R-:W2:Y:S02]  /*0310*/  @P4 LDG.E R4, desc[UR6][R10.64+0x4] ;  /* 0x000004060a044981 */ /* 0x000ea4000c1e1900 */
[----:B--2--5:R-:W-:-:S06]  /*0320*/  @P4 IADD3 R5, PT, PT, R4, -R9, RZ ;  /* 0x8000000904054210 */ /* 0x024fcc0007ffe0ff */
[----:B------:R1:W5:Y:S02]  /*0330*/  @!P4 LDG.E R5, desc[UR6][R10.64] ;  /* 0x000000060a05c981 */ /* 0x000364000c1e1900 */
.L_x_557:
[----:B------:R-:W-:Y:S01]  /*0340*/  @!P1 ISETP.NE.U32.AND P0, PT, R2, RZ, PT ;  /* 0x000000ff0200920c */ /* 0x000fe20003f05070 */
[----:B------:R-:W-:-:S12]  /*0350*/  @!P3 EXIT ;  /* 0x000000000000b94d */ /* 0x000fd80003800000 */
[----:B------:R-:W2:Y:S01]  /*0360*/  LDCU UR5, c[0x0][0x438] ;  /* 0x00008700ff0577ac */ /* 0x000ea20008000800 */
[----:B------:R-:W-:Y:S01]  /*0370*/  @!P1 ISETP.NE.AND.EX P0, PT, R3, RZ, PT, P0 ;  /* 0x000000ff0300920c */ /* 0x000fe20003f05300 */
[--C-:B-----5:R-:W-:Y:S01]  /*0380*/  IMAD.IADD R70, R5, 0x1, -R0.reuse ;  /* 0x0000000105467824 */ /* 0x120fe200078e0a00 */
[----:B------:R-:W3:Y:S01]  /*0390*/  S2R R122, SR_TID.X ;  /* 0x00000000007a7919 */ /* 0x000ee20000002100 */
[----:B------:R-:W4:Y:S01]  /*03a0*/  LDCU UR4, c[0x0][0x508] ;  /* 0x0000a100ff0477ac */ /* 0x000f220008000800 */
[----:B------:R-:W-:Y:S01]  /*03b0*/  @!P1 SEL R3, R8, RZ, P0 ;  /* 0x000000ff08039207 */ /* 0x000fe20000000000 */
[----:B------:R-:W-:-:S04]  /*03c0*/  @P1 IMAD.IADD R65, R65, 0x1, -R0 ;  /* 0x0000000141411824 */ /* 0x000fc800078e0a00 */
[----:B------:R-:W-:Y:S02]  /*03d0*/  @!P1 IMAD.IADD R65, R70, 0x1, R3 ;  /* 0x0000000146419824 */ /* 0x000fe400078e0203 */
[----:B------:R-:W-:Y:S02]  /*03e0*/  VIADD R3, R17, 0x1 ;  /* 0x0000000111037836 */ /* 0x000fe40000000000 */
[----:B------:R-:W-:Y:S02]  /*03f0*/  VIADD R5, R65, 0x7f ;  /* 0x0000007f41057836 */ /* 0x000fe40000000000 */
[----:B------:R-:W-:Y:S01]  /*0400*/  IMAD R2, R3, 0x40, -R156 ;  /* 0x0000004003027824 */ /* 0x000fe200078e0a9c */
[----:B--2---:R-:W-:Y:S02]  /*0410*/  UIADD3 UR5, UPT, UPT, UR5, 0x7f, URZ ;  /* 0x0000007f05057890 */ /* 0x004fe4000fffe0ff */
[----:B------:R-:W-:Y:S02]  /*0420*/  SHF.R.S32.HI R4, RZ, 0x1f, R5 ;  /* 0x0000001fff047819 */ /* 0x000fe40000011405 */
[----:B----4-:R-:W-:Y:S01]  /*0430*/  IADD3 R3, PT, PT, R5, UR4, R2 ;  /* 0x0000000405037c10 */ /* 0x010fe2000fffe002 */
[----:B------:R-:W-:Y:S01]  /*0440*/  USHF.R.S32.HI UR4, URZ, 0x1f, UR5 ;  /* 0x0000001fff047899 */ /* 0x000fe20008011405 */
[----:B------:R-:W-:-:S02]  /*0450*/  LEA.HI R4, R4, R5, RZ, 0x7 ;  /* 0x0000000504047211 */ /* 0x000fc400078f38ff */
        /* <DEDUP_REMOVED lines=9> */
[----:B------:R-:W-:Y:S01]  /*04f0*/  ISETP.NE.AND P0, PT, R152, -0x1, PT ;  /* 0xffffffff9800780c */ /* 0x000fe20003f05270 */
[----:B------:R-:W2:Y:S01]  /*0500*/  LDC.64 R2, c[0x0][0x408] ;  /* 0x00010200ff027b82 */ /* 0x000ea20000000a00 */
[----:B------:R-:W-:Y:S01]  /*0510*/  IMAD.SHL.U32 R0, R122, 0x8, RZ ;  /* 0x000000087a007824 */ /* 0x000fe200078e00ff */
[----:B------:R-:W3:Y:S01]  /*0520*/  LDCU.64 UR4, c[0x0][0x410] ;  /* 0x00008200ff0477ac */ /* 0x000ee20008000a00 */
[----:B------:R-:W-:Y:S01]  /*0530*/  SHF.R.U32.HI R122, RZ, 0x2, R122 ;  /* 0x00000002ff7a7819 */ /* 0x000fe2000001167a */
[----:B------:R-:W-:Y:S04]  /*0540*/  BSSY.RECONVERGENT B0, `(.L_x_559) ;  /* 0x0000025000007945 */ /* 0x000fe80003800200 */
[----:B------:R-:W4:Y:S08]  /*0550*/  LDC R6, c[0x0][0x3e0] ;  /* 0x0000f800ff067b82 */ /* 0x000f300000000800 */
[----:B------:R-:W5:Y:S01]  /*0560*/  @!P0 LDC.64 R4, c[0x0][0x400] ;  /* 0x00010000ff048b82 */ /* 0x000f620000000a00 */
[----:B--2---:R-:W-:-:S04]  /*0570*/  @P0 IMAD.WIDE.U32 R8, R152, R2, RZ ;  /* 0x0000000298080225 */ /* 0x004fc800078e00ff */
[----:B-----5:R-:W-:Y:S01]  /*0580*/  @!P0 IMAD.WIDE.U32 R14, R154, R4, RZ ;  /* 0x000000049a0e8225 */ /* 0x020fe200078e00ff */
[----:B------:R-:W-:Y:S02]  /*0590*/  LOP3.LUT R4, R0, 0x18, RZ, 0xc0, !PT ;  /* 0x0000001800047812 */ /* 0x000fe400078ec0ff */
[----:B------:R-:W-:Y:S01]  /*05a0*/  @P0 MOV R14, R8 ;  /* 0x00000008000e0202 */ /* 0x000fe20000000f00 */
[----:B------:R-:W-:Y:S01]  /*05b0*/  @!P0 IMAD R7, R154, R5, R15 ;  /* 0x000000059a078224 */ /* 0x000fe200078e020f */
[----:B------:R-:W2:Y:S01]  /*05c0*/  LDC R0, c[0x0][0x434] ;  /* 0x00010d00ff007b82 */ /* 0x000ea20000000800 */
[----:B------:R-:W-:Y:S01]  /*05d0*/  IMAD.MOV.U32 R5, RZ, RZ, RZ ;  /* 0x000000ffff057224 */ /* 0x000fe200078e00ff */
[----:B------:R-:W-:Y:S01]  /*05e0*/  LOP3.LUT R12, R4, 0x20, RZ, 0xfc, !PT ;  /* 0x00000020040c7812 */ /* 0x000fe200078efcff */
[----:B------:R-:W-:Y:S02]  /*05f0*/  @P0 IMAD R7, R152, R3, R9 ;  /* 0x0000000398070224 */ /* 0x000fe400078e0209 */
[----:B-1----:R-:W-:-:S04]  /*0600*/  IMAD.WIDE.U32 R10, R155, R2, R4 ;  /* 0x000000029b0a7225 */ /* 0x002fc800078e0004 */
[----:B------:R-:W-:Y:S01]  /*0610*/  IMAD R8, R155, R3, R11 ;  /* 0x000000039b087224 */ /* 0x000fe200078e020b */
[----:B------:R-:W-:Y:S02]  /*0620*/  IADD3 R14, P0, PT, R14, R10, RZ ;  /* 0x0000000a0e0e7210 */ /* 0x000fe40007f1e0ff */
[----:B------:R-:W-:Y:S02]  /*0630*/  IADD3 R10, PT, PT, R122, 0x20, RZ ;  /* 0x000000207a0a7810 */ /* 0x000fe40007ffe0ff */
[----:B------:R-:W-:Y:S01]  /*0640*/  LOP3.LUT R11, R4, 0x40, RZ, 0xfc, !PT ;  /* 0x00000040040b7812 */ /* 0x000fe200078efcff */
[----:B------:R-:W-:Y:S01]  /*0650*/  IMAD.X R15, R7, 0x1, R8, P0 ;  /* 0x00000001070f7824 */ /* 0x000fe200000e0608 */
[----:B------:R-:W-:Y:S01]  /*0660*/  IADD3 R7, PT, PT, -R155, R156, RZ ;  /* 0x0000009c9b077210 */ /* 0x000fe20007ffe1ff */
[----:B---3--:R-:W-:-:S03]  /*0670*/  IMAD.WIDE.U32 R14, R153, UR4, R14 ;  /* 0x00000004990e7c25 */ /* 0x008fc6000f8e000e */
[-C--:B------:R-:W-:Y:S02]  /*0680*/  ISETP.GE.AND P0, PT, R122, R7.reuse, PT ;  /* 0x000000077a00720c */ /* 0x080fe40003f06270 */
[----:B------:R-:W-:Y:S01]  /*0690*/  ISETP.GE.AND P1, PT, R10, R7, PT ;  /* 0x000000070a00720c */ /* 0x000fe20003f26270 */
[----:B------:R-:W-:-:S10]  /*06a0*/  IMAD R17, R153, UR5, R15 ;  /* 0x0000000599117c24 */ /* 0x000fd4000f8e020f */
[----:B----4-:R-:W-:Y:S05]  /*06b0*/  @P0 BRA `(.L_x_560) ;  /* 0x0000000000340947 */ /* 0x010fea0003800000 */
[----:B------:R-:W1:Y:S01]  /*06c0*/  LDCU UR8, c[0x0][0x440] ;  /* 0x00008800ff0877ac */ /* 0x000e620008000800 */
[----:B------:R-:W-:Y:S01]  /*06d0*/  IMAD.MOV.U32 R16, RZ, RZ, R14 ;  /* 0x000000ffff107224 */ /* 0x000fe200078e000e */
[----:B------:R-:W3:Y:S03]  /*06e0*/  LDCU.64 UR4, c[0x0][0x3f0] ;  /* 0x00007e00ff0477ac */ /* 0x000ee60008000a00 */
[----:B------:R-:W-:-:S04]  /*06f0*/  IMAD.WIDE.U32 R20, R122, R2, R16 ;  /* 0x000000027a147225 */ /* 0x000fc800078e0010 */
[----:B------:R-:W-:Y:S01]  /*0700*/  IMAD R8, R122, R3, R21 ;  /* 0x000000037a087224 */ /* 0x000fe200078e0215 */
[----:B-1----:R-:W-:Y:S02]  /*0710*/  ISETP.GE.AND P4, PT, R4, UR8, PT ;  /* 0x0000000804007c0c */ /* 0x002fe4000bf86270 */
[----:B------:R-:W-:Y:S02]  /*0720*/  ISETP.GE.AND P3, PT, R12, UR8, PT ;  /* 0x000000080c007c0c */ /* 0x000fe4000bf66270 */
[----:B------:R-:W-:Y:S02]  /*0730*/  ISETP.GE.AND P2, PT, R11, UR8, PT ;  /* 0x000000080b007c0c */ /* 0x000fe4000bf46270 */
[----:B---3--:R-:W-:-:S04]  /*0740*/  LEA R18, P0, R20, UR4, 0x1 ;  /* 0x0000000414127c11 */ /* 0x008fc8000f8008ff */
[----:B------:R-:W-:-:S05]  /*0750*/  LEA.HI.X R19, R20, UR5, R8, 0x1, P0 ;  /* 0x0000000514137c11 */ /* 0x000fca00080f0c08 */
[----:B------:R1:W-:Y:S04]  /*0760*/  @!P4 STG.E.128 desc[UR6][R18.64], RZ ;  /* 0x000000ff1200c986 */ /* 0x0003e8000c101d06 */
[----:B------:R1:W-:Y:S04]  /*0770*/  @!P3 STG.E.128 desc[UR6][R18.64+0x40], RZ ;  /* 0x000040ff1200b986 */ /* 0x0003e8000c101d06 */
[----:B------:R1:W-:Y:S02]  /*0780*/  @!P2 STG.E.128 desc[UR6][R18.64+0x80], RZ ;  /* 0x000080ff1200a986 */ /* 0x0003e4000c101d06 */
.L_x_560:
[----:B------:R-:W-:Y:S05]  /*0790*/  BSYNC.RECONVERGENT B0 ;  /* 0x0000000000007941 */ /* 0x000fea0003800200 */
.L_x_559:
        /* <DEDUP_REMOVED lines=19> */
.L_x_562:
[----:B------:R-:W-:Y:S05]  /*08d0*/  BSYNC.RECONVERGENT B0 ;  /* 0x0000000000007941 */ /* 0x000fea0003800200 */
.L_x_561:
[----:B------:R-:W4:Y:S01]  /*08e0*/  LDCU.64 UR4, c[0x0][0x420] ;  /* 0x00008400ff0477ac */ /* 0x000f220008000a00 */
[----:B------:R-:W-:Y:S01]  /*08f0*/  IMAD R6, R154, R6, R153 ;  /* 0x000000069a067224 */ /* 0x000fe200078e0299 */
[----:B------:R-:W-:-:S03]  /*0900*/  ISETP.NE.AND P2, PT, R4, RZ, PT ;  /* 0x000000ff0400720c */ /* 0x000fc60003f45270 */
[----:B--2---:R-:W-:Y:S01]  /*0910*/  IMAD R155, R6, R0, R155 ;  /* 0x00000000069b7224 */ /* 0x004fe200078e029b */
[-C--:B------:R-:W-:Y:S02]  /*0920*/  ISETP.GE.OR P1, PT, R122, R7.reuse, P2 ;  /* 0x000000077a00720c */ /* 0x080fe40001726670 */
[----:B------:R-:W-:Y:S02]  /*0930*/  ISETP.GE.OR P2, PT, R10, R7, P2 ;  /* 0x000000070a00720c */ /* 0x000fe40001746670 */
[----:B---3--:R-:W-:-:S04]  /*0940*/  IADD3 R3, P0, PT, R155, R122, RZ ;  /* 0x0000007a9b037210 */ /* 0x008fc80007f1e0ff */
[----:B------:R-:W-:Y:S02]  /*0950*/  LEA.HI.X.SX32 R0, R155, RZ, 0x1, P0 ;  /* 0x000000ff9b007211 */ /* 0x000fe400000f0eff */
[----:B----4-:R-:W-:-:S03]  /*0960*/  LEA R2, P0, R3, UR4, 0x2 ;  /* 0x0000000403027c11 */ /* 0x010fc6000f8010ff */
[----:B------:R-:W-:Y:S01]  /*0970*/  @!P1 IMAD.MOV.U32 R5, RZ, RZ, 0x7f800000 ;  /* 0x7f800000ff059424 */ /* 0x000fe200078e00ff */
[----:B------:R-:W-:-:S05]  /*0980*/  LEA.HI.X R3, R3, UR5, R0, 0x2, P0 ;  /* 0x0000000503037c11 */ /* 0x000fca00080f1400 */
[----:B------:R2:W-:Y:S01]  /*0990*/  @!P1 STG.E desc[UR6][R2.64], R5 ;  /* 0x0000000502009986 */ /* 0x0005e2000c101906 */
[----:B------:R-:W-:Y:S05]  /*09a0*/  @P2 EXIT ;  /* 0x000000000000294d */ /* 0x000fea0003800000 */
[----:B--2---:R-:W-:-:S05]  /*09b0*/  MOV R5, 0x7f800000 ;  /* 0x7f80000000057802 */ /* 0x004fca0000000f00 */
[----:B------:R-:W-:Y:S01]  /*09c0*/  STG.E desc[UR6][R2.64+0x80], R5 ;  /* 0x0000800502007986 */ /* 0x000fe2000c101906 */
[----:B------:R-:W-:Y:S05]  /*09d0*/  EXIT ;  /* 0x000000000000794d */ /* 0x000fea0003800000 */
.L_x_558:
        /* <DEDUP_REMOVED lines=11> */
.L_x_563:
[----:B------:R-:W-:Y:S05]  /*0a90*/  BRA.U !UP0, `(.L_x_564) ;  /* 0x0000000508a07547 */ /* 0x000fea000b800000 */
[----:B--2---:R-:W2:Y:S01]  /*0aa0*/  LDC R5, c[0x0][0x4f0] ;  /* 0x00013c00ff057b82 */ /* 0x004ea20000000800 */
[----:B------:R-:W-:Y:S01]  /*0ab0*/  LEA R8, R61, 0xffffff80, 0x7 ;  /* 0xffffff803d087811 */ /* 0x000fe200078e38ff */
[----:B------:R-:W3:Y:S03]  /*0ac0*/  LDCU.64 UR4, c[0x0][0x4e8] ;  /* 0x00009d00ff0477ac */ /* 0x000ee60008000a00 */
[----:B------:R-:W-:Y:S01]  /*0ad0*/  IABS R0, R8 ;  /* 0x0000000800007213 */ /* 0x000fe20000000000 */
[----:B------:R-:W4:Y:S01]  /*0ae0*/  LDCU.64 UR8, c[0x0][0x3a0] ;  /* 0x00007400ff0877ac */ /* 0x000f220008000a00 */
[----:B-1----:R-:W-:Y:S01]  /*0af0*/  MOV R10, RZ ;  /* 0x000000ff000a7202 */ /* 0x002fe20000000f00 */
[----:B------:R-:W1:Y:S01]  /*0b00*/  LDCU.64 UR14, c[0x0][0x3b8] ;  /* 0x00007700ff0e77ac */ /* 0x000e620008000a00 */
[----:B--2---:R-:W-:-:S04]  /*0b10*/  IABS R3, R5 ;  /* 0x0000000500037213 */ /* 0x004fc80000000000 */
[----:B-----5:R-:W2:Y:S08]  /*0b20*/  I2F.RP R4, R3 ;  /* 0x0000000300047306 */ /* 0x020eb00000209400 */
[----:B--2---:R-:W2:Y:S02]  /*0b30*/  MUFU.RCP R6, R4 ;  /* 0x0000000400067308 */ /* 0x004ea40000001000 */
[----:B--2---:R-:W-:-:S06]  /*0b40*/  IADD3 R6, PT, PT, R6, 0xffffffe, RZ ;  /* 0x0ffffffe06067810 */ /* 0x004fcc0007ffe0ff */
[----:B------:R-:W2:Y:S02]  /*0b50*/  F2I.FTZ.U32.TRUNC.NTZ R7, R6 ;  /* 0x0000000600077305 */ /* 0x000ea4000021f000 */
[----:B--2---:R-:W-:Y:S01]  /*0b60*/  IMAD.MOV R2, RZ, RZ, -R7 ;  /* 0x000000ffff027224 */ /* 0x004fe200078e0a07 */
[----:B------:R-:W-:-:S03]  /*0b70*/  MOV R6, RZ ;  /* 0x000000ff00067202 */ /* 0x000fc60000000f00 */
[----:B------:R-:W-:-:S04]  /*0b80*/  IMAD R2, R2, R3, RZ ;  /* 0x0000000302027224 */ /* 0x000fc800078e02ff */
[----:B------:R-:W-:-:S04]  /*0b90*/  IMAD.HI.U32 R7, R7, R2, R6 ;  /* 0x0000000207077227 */ /* 0x000fc800078e0006 */
[----:B------:R-:W-:-:S04]  /*0ba0*/  IMAD.MOV.U32 R2, RZ, RZ, R0 ;  /* 0x000000ffff027224 */ /* 0x000fc800078e0000 */
[----:B------:R-:W-:-:S04]  /*0bb0*/  IMAD.HI.U32 R4, R7, R2, RZ ;  /* 0x0000000207047227 */ /* 0x000fc800078e00ff */
[----:B---3--:R-:W-:Y:S01]  /*0bc0*/  IMAD.WIDE.U32 R6, R154, UR4, RZ ;  /* 0x000000049a067c25 */ /* 0x008fe2000f8e00ff */
[----:B------:R-:W-:-:S03]  /*0bd0*/  IADD3 R0, PT, PT, -R4, RZ, RZ ;  /* 0x000000ff04007210 */ /* 0x000fc60007ffe1ff */
[----:B------:R-:W-:Y:S01]  /*0be0*/  IMAD R159, R154, UR5, R7 ;  /* 0x000000059a9f7c24 */ /* 0x000fe2000f8e0207 */
[----:B------:R-:W2:Y:S01]  /*0bf0*/  LDCU.64 UR4, c[0x0][0x3a8] ;  /* 0x00007500ff0477ac */ /* 0x000ea20008000a00 */
        /* <DEDUP_REMOVED lines=8> */
[----:B------:R-:W3:Y:S05]  /*0c80*/  LDC R0, c[0x0][0x3e8] ;  /* 0x0000fa00ff007b82 */ /* 0x000eea0000000800 */
[----:B------:R-:W-:Y:S01]  /*0c90*/  @P0 VIADD R4, R4, 0x1 ;  /* 0x0000000104040836 */ /* 0x000fe20000000000 */
[----:B------:R-:W-:-:S04]  /*0ca0*/  LEA R158, P0, R6, UR12, 0x2 ;  /* 0x0000000c069e7c11 */ /* 0x000fc8000f8010ff */
[----:B------:R-:W-:Y:S02]  /*0cb0*/  MOV R3, R4 ;  /* 0x0000000400037202 */ /* 0x000fe40000000f00 */
[----:B------:R-:W-:-:S03]  /*0cc0*/  LEA.HI.X R159, R6, UR13, R159, 0x2, P0 ;  /* 0x0000000d069f7c11 */ /* 0x000fc600080f149f */
[----:B------:R-:W-:Y:S01]  /*0cd0*/  @!P1 IMAD.MOV R3, RZ, RZ, -R3 ;  /* 0x000000ffff039224 */ /* 0x000fe200078e0a03 */
[----:B------:R-:W-:-:S05]  /*0ce0*/  @!P3 LOP3.LUT R3, RZ, R5, RZ, 0x33, !PT ;  /* 0x00000005ff03b212 */ /* 0x000fca00078e33ff */
[----:B------:R-:W-:-:S05]  /*0cf0*/  IMAD.WIDE R14, R3, 0x4, R158 ;  /* 0x00000004030e7825 */ /* 0x000fca00078e029e */
[----:B------:R-:W4:Y:S01]  /*0d00*/  LDG.E R6, desc[UR6][R14.64] ;  /* 0x000000060e067981 */ /* 0x000f22000c1e1900 */
[----:B---3--:R-:W-:Y:S01]  /*0d10*/  IABS R2, R0 ;  /* 0x0000000000027213 */ /* 0x008fe20000000000 */
[----:B------:R-:W-:-:S03]  /*0d20*/  IMAD.MOV R3, RZ, RZ, -R3 ;  /* 0x000000ffff037224 */ /* 0x000fc600078e0a03 */
[----:B------:R-:W3:Y:S01]  /*0d30*/  I2F.RP R12, R2 ;  /* 0x00000002000c7306 */ /* 0x000ee20000209400 */
[----:B------:R-:W-:-:S05]  /*0d40*/  IMAD R8, R5, R3, R8 ;  /* 0x0000000305087224 */ /* 0x000fca00078e0208 */
[----:B------:R-:W-:Y:S02]  /*0d50*/  SHF.R.S32.HI R5, RZ, 0x1f, R8 ;  /* 0x0000001fff057819 */ /* 0x000fe40000011408 */
[----:B---3--:R-:W3:Y:S02]  /*0d60*/  MUFU.RCP R11, R12 ;  /* 0x0000000c000b7308 */ /* 0x008ee40000001000 */
[----:B---3--:R-:W-:-:S06]  /*0d70*/  IADD3 R11, PT, PT, R11, 0xffffffe, RZ ;  /* 0x0ffffffe0b0b7810 */ /* 0x008fcc0007ffe0ff */
[----:B------:R-:W3:Y:S02]  /*0d80*/  F2I.FTZ.U32.TRUNC.NTZ R11, R11 ;  /* 0x0000000b000b7305 */ /* 0x000ee4000021f000 */
[----:B---3--:R-:W-:-:S04]  /*0d90*/  IMAD.MOV R4, RZ, RZ, -R11 ;  /* 0x000000ffff047224 */ /* 0x008fc800078e0a0b */
        /* <DEDUP_REMOVED lines=8> */
[----:B------:R-:W-:Y:S01]  /*0e20*/  @!P0 IMAD.IADD R9, R9, 0x1, -R2 ;  /* 0x0000000109098824 */ /* 0x000fe200078e0a02 */
[----:B------:R-:W-:-:S04]  /*0e30*/  @!P0 IADD3 R4, PT, PT, R4, 0x1, RZ ;  /* 0x0000000104048810 */ /* 0x000fc80007ffe0ff */
[----:B------:R-:W-:Y:S02]  /*0e40*/  ISETP.GE.U32.AND P1, PT, R9, R2, PT ;  /* 0x000000020900720c */ /* 0x000fe40003f26070 */
[----:B------:R-:W-:-:S04]  /*0e50*/  LOP3.LUT R2, R153, R0, RZ, 0x3c, !PT ;  /* 0x0000000099027212 */ /* 0x000fc800078e3cff */
[----:B------:R-:W-:-:S07]  /*0e60*/  ISETP.GE.AND P0, PT, R2, RZ, PT ;  /* 0x000000ff0200720c */ /* 0x000fce0003f06270 */
[----:B------:R-:W-:Y:S01]  /*0e70*/  @P1 VIADD R4, R4, 0x1 ;  /* 0x0000000104041836 */ /* 0x000fe20000000000 */
[----:B------:R-:W-:Y:S02]  /*0e80*/  ISETP.NE.AND P1, PT, R0, RZ, PT ;  /* 0x000000ff0000720c */ /* 0x000fe40003f25270 */
[----:B------:R-:W-:Y:S02]  /*0e90*/  LOP3.LUT R0, RZ, R0, RZ, 0x33, !PT ;  /* 0x00000000ff007212 */ /* 0x000fe400078e33ff */
[----:B----4-:R-:W-:Y:S01]  /*0ea0*/  SHF.R.S32.HI R7, RZ, 0x1f, R6 ;  /* 0x0000001fff077819 */ /* 0x010fe20000011406 */
[----:B------:R-:W-:-:S04]  /*0eb0*/  IMAD.WIDE.U32 R10, R6, UR8, RZ ;  /* 0x00000008060a7c25 */ /* 0x000fc8000f8e00ff */
[C---:B------:R-:W-:Y:S02]  /*0ec0*/  IMAD R9, R7.reuse, UR8, RZ ;  /* 0x0000000807097c24 */ /* 0x040fe4000f8e02ff */
[----:B--2---:R-:W-:Y:S02]  /*0ed0*/  IMAD R7, R7, UR4, RZ ;  /* 0x0000000407077c24 */ /* 0x004fe4000f8e02ff */
[C---:B------:R-:W-:Y:S01]  /*0ee0*/  IMAD R14, R6.reuse, UR9, R9 ;  /* 0x00000009060e7c24 */ /* 0x040fe2000f8e0209 */
[----:B------:R-:W2:Y:S01]  /*0ef0*/  LDCU.128 UR8, c[0x0][0x3d0] ;  /* 0x00007a00ff0877ac */ /* 0x000ea20008000c00 */
[C---:B------:R-:W-:Y:S02]  /*0f00*/  IMAD R12, R6.reuse, UR5, R7 ;  /* 0x00000005060c7c24 */ /* 0x040fe4000f8e0207 */
[----:B------:R-:W-:Y:S01]  /*0f10*/  IMAD.WIDE.U32 R6, R6, UR4, RZ ;  /* 0x0000000406067c25 */ /* 0x000fe2000f8e00ff */
[----:B------:R-:W3:Y:S01]  /*0f20*/  LDCU.64 UR4, c[0x0][0x3c0] ;  /* 0x00007800ff0477ac */ /* 0x000ee20008000a00 */
[----:B------:R-:W-:-:S02]  /*0f30*/  IADD3 R15, PT, PT, R11, R14, RZ ;  /* 0x0000000e0b0f7210 */ /* 0x000fc40007ffe0ff */
[----:B------:R-:W-:Y:S02]  /*0f40*/  MOV R11, R4 ;  /* 0x00000004000b7202 */ /* 0x000fe40000000f00 */
[----:B------:R-:W-:Y:S02]  /*0f50*/  IADD3 R13, PT, PT, R7, R12, RZ ;  /* 0x0000000c070d7210 */ /* 0x000fe40007ffe0ff */
[----:B------:R-:W-:Y:S01]  /*0f60*/  MOV R12, R6 ;  /* 0x00000006000c7202 */ /* 0x000fe20000000f00 */
[----:B-1----:R-:W-:Y:S01]  /*0f70*/  IMAD.U32 R6, RZ, RZ, UR14 ;  /* 0x0000000eff067e24 */ /* 0x002fe2000f8e00ff */
[----:B------:R-:W-:Y:S02]  /*0f80*/  @!P0 IADD3 R11, PT, PT, -R11, RZ, RZ ;  /* 0x000000ff0b0b8210 */ /* 0x000fe40007ffe1ff */
[----:B------:R-:W-:Y:S01]  /*0f90*/  MOV R14, R10 ;  /* 0x0000000a000e7202 */ /* 0x000fe20000000f00 */
[----:B------:R-:W-:Y:S01]  /*0fa0*/  IMAD R9, R5, R6, RZ ;  /* 0x0000000605097224 */ /* 0x000fe200078e02ff */
[----:B------:R-:W-:-:S02]  /*0fb0*/  MOV R7, UR15 ;  /* 0x0000000f00077c02 */ /* 0x000fc40008000f00 */
[----:B------:R-:W-:Y:S01]  /*0fc0*/  SEL R10, R0, R11, !P1 ;  /* 0x0000000b000a7207 */ /* 0x000fe20004800000 */
[----:B------:R-:W-:Y:S01]  /*0fd0*/  IMAD.WIDE.U32 R14, R8, R6, R14 ;  /* 0x00000006080e7225 */ /* 0x000fe200078e000e */
[----:B---3--:R-:W-:-:S03]  /*0fe0*/  MOV R3, UR5 ;  /* 0x0000000500037c02 */ /* 0x008fc60008000f00 */
[----:B------:R-:W-:Y:S02]  /*0ff0*/  IMAD.U32 R2, RZ, RZ, UR4 ;  /* 0x00000004ff027e24 */ /* 0x000fe4000f8e00ff */
[C---:B------:R-:W-:Y:S02]  /*1000*/  IMAD R9, R8.reuse, R7, R9 ;  /* 0x0000000708097224 */ /* 0x040fe400078e0209 */
[-C--:B------:R-:W-:Y:S02]  /*1010*/  IMAD R5, R5, R2.reuse, RZ ;  /* 0x0000000205057224 */ /* 0x080fe400078e02ff */
[----:B------:R-:W-:-:S04]  /*1020*/  IMAD.WIDE.U32 R12, R8, R2, R12 ;  /* 0x00000002080c7225 */ /* 0x000fc800078e000c */
[----:B------:R-:W-:Y:S01]  /*1030*/  IMAD R5, R8, R3, R5 ;  /* 0x0000000308057224 */ /* 0x000fe200078e0205 */
[----:B------:R-:W-:Y:S01]  /*1040*/  SHF.R.S32.HI R8, RZ, 0x1f, R10 ;  /* 0x0000001fff087819 */ /* 0x000fe2000001140a */
[----:B------:R-:W-:-:S03]  /*1050*/  IMAD.IADD R15, R15, 0x1, R9 ;  /* 0x000000010f0f7824 */ /* 0x000fc600078e0209 */
[----:B------:R-:W-:Y:S01]  /*1060*/  IADD3 R13, PT, PT, R13, R5, RZ ;  /* 0x000000050d0d7210 */ /* 0x000fe20007ffe0ff */
[C---:B--2---:R-:W-:Y:S02]  /*1070*/  IMAD R5, R8.reuse, UR8, RZ ;  /* 0x0000000808057c24 */ /* 0x044fe4000f8e02ff */
[----:B------:R-:W-:Y:S02]  /*1080*/  IMAD R9, R8, UR10, RZ ;  /* 0x0000000a08097c24 */ /* 0x000fe4000f8e02ff */
[C---:B------:R-:W-:Y:S02]  /*1090*/  IMAD R5, R10.reuse, UR9, R5 ;  /* 0x000000090a057c24 */ /* 0x040fe4000f8e0205 */
[----:B------:R-:W-:-:S04]  /*10a0*/  IMAD.WIDE.U32 R14, R10, UR8, R14 ;  /* 0x000000080a0e7c25 */ /* 0x000fc8000f8e000e */
[C---:B------:R-:W-:Y:S02]  /*10b0*/  IMAD R9, R10.reuse, UR11, R9 ;  /* 0x0000000b0a097c24 */ /* 0x040fe4000f8e0209 */
[----:B------:R-:W-:Y:S01]  /*10c0*/  IMAD.WIDE.U32 R10, R10, UR10, R12 ;  /* 0x0000000a0a0a7c25 */ /* 0x000fe2000f8e000c */
[----:B------:R-:W-:-:S03]  /*10d0*/  IADD3 R13, PT, PT, R15, R5, RZ ;  /* 0x000000050f0d7210 */ /* 0x000fc60007ffe0ff */
[----:B------:R-:W-:Y:S01]  /*10e0*/  IMAD.MOV.U32 R16, RZ, RZ, R14 ;  /* 0x000000ffff107224 */ /* 0x000fe200078e000e */
[----:B------:R-:W-:Y:S02]  /*10f0*/  IADD3 R12, PT, PT, R11, R9, RZ ;  /* 0x000000090b0c7210 */ /* 0x000fe40007ffe0ff */
[----:B------:R-:W-:Y:S01]  /*1100*/  MOV R14, R10 ;  /* 0x0000000a000e7202 */ /* 0x000fe20000000f00 */
[----:B------:R-:W-:Y:S06]  /*1110*/  BRA `(.L_x_565) ;  /* 0x0000000400607947 */ /* 0x000fec0003800000 */
.L_x_564:
[----:B------:R-:W-:-:S13]  /*1120*/  ISETP.NE.AND P0, PT, R9, -0x1, PT ;  /* 0xffffffff0900780c */ /* 0x000fda0003f05270 */
[----:B------:R-:W-:Y:S05]  /*1130*/  @P0 BRA `(.L_x_566) ;  /* 0x0000000000340947 */ /* 0x000fea0003800000 */
[----:B------:R-:W3:Y:S01]  /*1140*/  LDC.64 R6, c[0x0][0x3b8] ;  /* 0x0000ee00ff067b82 */ /* 0x000ee20000000a00 */
[----:B------:R-:W4:Y:S01]  /*1150*/  LDCU.64 UR4, c[0x0][0x3a0] ;  /* 0x00007400ff0477ac */ /* 0x000f220008000a00 */
[----:B------:R-:W-:-:S05]  /*1160*/  SHF.R.S32.HI R3, RZ, 0x1f, R0 ;  /* 0x0000001fff037819 */ /* 0x000fca0000011400 */
[-C--:B---3--:R-:W-:Y:S01]  /*1170*/  IMAD R2, R3, R6.reuse, RZ ;  /* 0x0000000603027224 */ /* 0x088fe200078e02ff */
[----:B-----5:R-:W-:Y:S01]  /*1180*/  SHF.R.S32.HI R3, RZ, 0x1f, R4 ;  /* 0x0000001fff037819 */ /* 0x020fe20000011404 */
[----:B-1----:R-:W-:-:S04]  /*1190*/  IMAD.WIDE.U32 R10, R0, R6, RZ ;  /* 0x00000006000a7225 */ /* 0x002fc800078e00ff */
[----:B------:R-:W-:Y:S02]  /*11a0*/  IMAD R2, R0, R7, R2 ;  /* 0x0000000700027224 */ /* 0x000fe400078e0202 */
[----:B----4-:R-:W-:-:S03]  /*11b0*/  IMAD R3, R3, UR4, RZ ;  /* 0x0000000403037c24 */ /* 0x010fc6000f8e02ff */
[----:B------:R-:W-:Y:S01]  /*11c0*/  IADD3 R11, PT, PT, R11, R2, RZ ;  /* 0x000000020b0b7210 */ /* 0x000fe20007ffe0ff */
[C---:B------:R-:W-:Y:S02]  /*11d0*/  IMAD R3, R4.reuse, UR5, R3 ;  /* 0x0000000504037c24 */ /* 0x040fe4000f8e0203 */
[----:B------:R-:W-:-:S05]  /*11e0*/  IMAD.WIDE.U32 R12, R4, UR4, R10 ;  /* 0x00000004040c7c25 */ /* 0x000fca000f8e000a */
[----:B------:R-:W-:Y:S01]  /*11f0*/  IADD3 R13, PT, PT, R13, R3, RZ ;  /* 0x000000030d0d7210 */ /* 0x000fe20007ffe0ff */
[----:B------:R-:W-:Y:S05]  /*1200*/  BRA `(.L_x_567) ;  /* 0x0000000000187947 */ /* 0x000fea0003800000 */
.L_x_566:
[----:B------:R-:W3:Y:S01]  /*1210*/  LDC.64 R6, c[0x0][0x3b8] ;  /* 0x0000ee00ff067b82 */ /* 0x000ee20000000a00 */
[----:B------:R-:W-:-:S05]  /*1220*/  IADD3 R2, PT, PT, R0, R9, RZ ;  /* 0x0000000900027210 */ /* 0x000fca0007ffe0ff */
[C---:B---3--:R-:W-:Y:S02]  /*1230*/  IMAD R13, R2.reuse, R7, RZ ;  /* 0x00000007020d7224 */ /* 0x048fe400078e02ff */
[----:B------:R-:W-:-:S05]  /*1240*/  IMAD.WIDE.U32 R2, R2, R6, RZ ;  /* 0x0000000602027225 */ /* 0x000fca00078e00ff */
[----:B------:R-:W-:Y:S02]  /*1250*/  IADD3 R13, PT, PT, R3, R13, RZ ;  /* 0x0000000d030d7210 */ /* 0x000fe40007ffe0ff */
[----:B------:R-:W-:Y:S02]  /*1260*/  MOV R12, R2 ;  /* 0x00000002000c7202 */ /* 0x000fe40000000f00 */
.L_x_567:
[----:B------:R-:W-:Y:S05]  /*1270*/  @P0 BRA `(.L_x_568) ;  /* 0x0000000000340947 */ /* 0x000fea0003800000 */
[----:B------:R-:W3:Y:S01]  /*1280*/  LDC.64 R2, c[0x0][0x3c0] ;  /* 0x0000f000ff027b82 */ /* 0x000ee20000000a00 */
[----:B------:R-:W4:Y:S01]  /*1290*/  LDCU.64 UR4, c[0x0][0x3a8] ;  /* 0x00007500ff0477ac */ /* 0x000f220008000a00 */
[----:B--2---:R-:W-:-:S05]  /*12a0*/  SHF.R.S32.HI R5, RZ, 0x1f, R0 ;  /* 0x0000001fff057819 */ /* 0x004fca0000011400 */
        /* <DEDUP_REMOVED lines=9> */
[----:B------:R-:W-:Y:S06]  /*1340*/  BRA `(.L_x_569) ;  /* 0x0000000000187947 */ /* 0x000fec0003800000 */
.L_x_568:
[----:B------:R-:W3:Y:S01]  /*1350*/  LDC.64 R2, c[0x0][0x3c0] ;  /* 0x0000f000ff027b82 */ /* 0x000ee20000000a00 */
[----:B------:R-:W-:-:S05]  /*1360*/  IADD3 R0, PT, PT, R0, R9, RZ ;  /* 0x0000000900007210 */ /* 0x000fca0007ffe0ff */
[C---:B---3--:R-:W-:Y:S02]  /*1370*/  IMAD R15, R0.reuse, R3, RZ ;  /* 0x00000003000f7224 */ /* 0x048fe400078e02ff */
[----:B--2--5:R-:W-:-:S05]  /*1380*/  IMAD.WIDE.U32 R4, R0, R2, RZ ;  /* 0x0000000200047225 */ /* 0x024fca00078e00ff */
[----:B------:R-:W-:Y:S02]  /*1390*/  IADD3 R15, PT, PT, R5, R15, RZ ;  /* 0x0000000f050f7210 */ /* 0x000fe40007ffe0ff */
[----:B------:R-:W-:-:S07]  /*13a0*/  MOV R14, R4 ;  /* 0x00000004000e7202 */ /* 0x000fce0000000f00 */
.L_x_569:
[----:B------:R-:W2:Y:S01]  /*13b0*/  LDC R0, c[0x0][0x3e8] ;  /* 0x0000fa00ff007b82 */ /* 0x000ea20000000800 */
[----:B------:R-:W-:Y:S02]  /*13c0*/  MOV R20, R12 ;  /* 0x0000000c00147202 */ /* 0x000fe40000000f00 */
[----:B------:R-:W-:Y:S02]  /*13d0*/  CS2R R158, SRZ ;  /* 0x00000000009e7805 */ /* 0x000fe4000001ff00 */
[----:B------:R-:W-:Y:S02]  /*13e0*/  MOV R21, R13 ;  /* 0x0000000d00157202 */ /* 0x000fe40000000f00 */
[----:B--2---:R-:W-:-:S04]  /*13f0*/  IABS R5, R0 ;  /* 0x0000000000057213 */ /* 0x004fc80000000000 */
[----:B------:R-:W1:Y:S08]  /*1400*/  I2F.RP R16, R5 ;  /* 0x0000000500107306 */ /* 0x000e700000209400 */
[----:B-1----:R-:W1:Y:S02]  /*1410*/  MUFU.RCP R10, R16 ;  /* 0x00000010000a7308 */ /* 0x002e640000001000 */
[----:B-1----:R-:W-:-:S06]  /*1420*/  IADD3 R10, PT, PT, R10, 0xffffffe, RZ ;  /* 0x0ffffffe0a0a7810 */ /* 0x002fcc0007ffe0ff */
[----:B------:R-:W1:Y:S02]  /*1430*/  F2I.FTZ.U32.TRUNC.NTZ R11, R10 ;  /* 0x0000000a000b7305 */ /* 0x000e64000021f000 */
[----:B-1----:R-:W-:Y:S01]  /*1440*/  IMAD.MOV R4, RZ, RZ, -R11 ;  /* 0x000000ffff047224 */ /* 0x002fe200078e0a0b */
[----:B------:R-:W-:-:S03]  /*1450*/  MOV R10, RZ ;  /* 0x000000ff000a7202 */ /* 0x000fc60000000f00 */
[----:B------:R-:W-:Y:S01]  /*1460*/  IMAD R8, R4, R5, RZ ;  /* 0x0000000504087224 */ /* 0x000fe200078e02ff */
[----:B------:R-:W-:-:S03]  /*1470*/  IABS R4, R153 ;  /* 0x0000009900047213 */ /* 0x000fc60000000000 */
[----:B------:R-:W-:Y:S02]  /*1480*/  IMAD.HI.U32 R8, R11, R8, R10 ;  /* 0x000000080b087227 */ /* 0x000fe400078e000a */
[----:B------:R-:W1:Y:S02]  /*1490*/  LDC.64 R10, c[0x0][0x3d8] ;  /* 0x0000f600ff0a7b82 */ /* 0x000e640000000a00 */
        /* <DEDUP_REMOVED lines=8> */
[----:B------:R-:W-:Y:S01]  /*1520*/  LOP3.LUT R5, R153, R0, RZ, 0x3c, !PT ;  /* 0x0000000099057212 */ /* 0x000fe200078e3cff */
[----:B------:R-:W2:Y:S03]  /*1530*/  LDC.64 R8, c[0x0][0x3d0] ;  /* 0x0000f400ff087b82 */ /* 0x000ea60000000a00 */
[----:B------:R-:W-:Y:S02]  /*1540*/  ISETP.GE.AND P0, PT, R5, RZ, PT ;  /* 0x000000ff0500720c */ /* 0x000fe40003f06270 */
[----:B------:R-:W-:-:S05]  /*1550*/  LEA R5, R61, 0xffffff80, 0x7 ;  /* 0xffffff803d057811 */ /* 0x000fca00078e38ff */
[----:B------:R-:W-:Y:S01]  /*1560*/  @P1 VIADD R4, R4, 0x1 ;  /* 0x0000000104041836 */ /* 0x000fe20000000000 */
[----:B------:R-:W-:Y:S01]  /*1570*/  ISETP.NE.AND P1, PT, R0, RZ, PT ;  /* 0x000000ff0000720c */ /* 0x000fe20003f25270 */
[C---:B------:R-:W-:Y:S01]  /*1580*/  IMAD.WIDE.U32 R14, R5.reuse, R2, R14 ;  /* 0x00000002050e7225 */ /* 0x040fe200078e000e */
[----:B------:R-:W-:Y:S02]  /*1590*/  LOP3.LUT R0, RZ, R0, RZ, 0x33, !PT ;  /* 0x00000000ff007212 */ /* 0x000fe400078e33ff */
[----:B------:R-:W-:Y:S01]  /*15a0*/  MOV R19, R4 ;  /* 0x0000000400137202 */ /* 0x000fe20000000f00 */
[----:B------:R-:W-:-:S04]  /*15b0*/  IMAD R15, R5, R3, R15 ;  /* 0x00000003050f7224 */ /* 0x000fc800078e020f */
[----:B------:R-:W-:-:S05]  /*15c0*/  @!P0 IMAD.MOV R19, RZ, RZ, -R19 ;  /* 0x000000ffff138224 */ /* 0x000fca00078e0a13 */
[----:B------:R-:W-:Y:S01]  /*15d0*/  SEL R12, R0, R19, !P1 ;  /* 0x00000013000c7207 */ /* 0x000fe20004800000 */
[----:B------:R-:W-:-:S03]  /*15e0*/  IMAD.WIDE.U32 R18, R5, R6, R20 ;  /* 0x0000000605127225 */ /* 0x000fc600078e0014 */
[----:B------:R-:W-:Y:S01]  /*15f0*/  SHF.R.S32.HI R13, RZ, 0x1f, R12 ;  /* 0x0000001fff0d7819 */ /* 0x000fe2000001140c */
[----:B------:R-:W-:Y:S02]  /*1600*/  IMAD R19, R5, R7, R19 ;  /* 0x0000000705137224 */ /* 0x000fe400078e0213 */
[----:B-1----:R-:W-:-:S04]  /*1610*/  IMAD.WIDE.U32 R14, R12, R10, R14 ;  /* 0x0000000a0c0e7225 */ /* 0x002fc800078e000e */
[C---:B------:R-:W-:Y:S02]  /*1620*/  IMAD R5, R13.reuse, R10, RZ ;  /* 0x0000000a0d057224 */ /* 0x040fe400078e02ff */
[-C--:B--2---:R-:W-:Y:S02]  /*1630*/  IMAD R13, R13, R8.reuse, RZ ;  /* 0x000000080d0d7224 */ /* 0x084fe400078e02ff */
[----:B------:R-:W-:-:S04]  /*1640*/  IMAD.WIDE.U32 R18, R12, R8, R18 ;  /* 0x000000080c127225 */ /* 0x000fc800078e0012 */
[C---:B------:R-:W-:Y:S01]  /*1650*/  IMAD R13, R12.reuse, R9, R13 ;  /* 0x000000090c0d7224 */ /* 0x040fe200078e020d */
[----:B------:R-:W-:Y:S01]  /*1660*/  MOV R16, R18 ;  /* 0x0000001200107202 */ /* 0x000fe20000000f00 */
[----:B------:R-:W-:-:S03]  /*1670*/  IMAD R5, R12, R11, R5 ;  /* 0x0000000b0c057224 */ /* 0x000fc600078e0205 */
[----:B------:R-:W-:Y:S01]  /*1680*/  IADD3 R13, PT, PT, R19, R13, RZ ;  /* 0x0000000d130d7210 */ /* 0x000fe20007ffe0ff */
[----:B------:R-:W-:-:S07]  /*1690*/  IMAD.IADD R12, R15, 0x1, R5 ;  /* 0x000000010f0c7824 */ /* 0x000fce00078e0205 */
.L_x_565:
[----:B------:R-:W-:Y:S01]  /*16a0*/  IMAD.MOV.U32 R5, RZ, RZ, RZ ;  /* 0x000000ffff057224 */ /* 0x000fe200078e00ff */
[----:B------:R-:W1:Y:S01]  /*16b0*/  LDC.64 R112, c[0x0][0x3b0] ;  /* 0x0000ec00ff707b82 */ /* 0x000e620000000a00 */
[----:B------:R-:W-:Y:S01]  /*16c0*/  IMAD.SHL.U32 R67, R122, 0x8, RZ ;  /* 0x000000087a437824 */ /* 0x000fe200078e00ff */
[----:B------:R-:W2:Y:S03]  /*16d0*/  LDCU.64 UR4, c[0x0][0x3c8] ;  /* 0x00007900ff0477ac */ /* 0x000ea60008000a00 */
[----:B------:R3:W5:Y:S01]  /*16e0*/  @P2 LDG.E R5, desc[UR6][R120.64] ;  /* 0x0000000678052981 */ /* 0x000762000c1e1900 */
[----:B------:R-:W-:Y:S01]  /*16f0*/  ISETP.NE.AND P2, PT, R152, -0x1, PT ;  /* 0xffffffff9800780c */ /* 0x000fe20003f45270 */
[C---:B------:R-:W-:Y:S01]  /*1700*/  IMAD.SHL.U32 R45, R122.reuse, 0x20, RZ ;  /* 0x000000207a2d7824 */ /* 0x040fe200078e00ff */
[----:B------:R-:W-:Y:S01]  /*1710*/  LOP3.LUT R118, R67, 0x18, RZ, 0xc0, !PT ;  /* 0x0000001843767812 */ /* 0x000fe200078ec0ff */
[C---:B------:R-:W-:Y:S01]  /*1720*/  IMAD.SHL.U32 R47, R122.reuse, 0x10, RZ ;  /* 0x000000107a2f7824 */ /* 0x040fe200078e00ff */
[--C-:B------:R-:W-:Y:S01]  /*1730*/  SHF.R.U32.HI R114, RZ, 0x2, R122.reuse ;  /* 0x00000002ff727819 */ /* 0x100fe2000001167a */
[----:B------:R-:W-:Y:S01]  /*1740*/  IMAD.MOV.U32 R115, RZ, RZ, RZ ;  /* 0x000000ffff737224 */ /* 0x000fe200078e00ff */
[----:B------:R-:W-:Y:S01]  /*1750*/  LOP3.LUT R18, R45, 0x120, RZ, 0xc0, !PT ;  /* 0x000001202d127812 */ /* 0x000fe200078ec0ff */
[----:B------:R-:W4:Y:S01]  /*1760*/  LDCU.64 UR8, c[0x0][0x388] ;  /* 0x00007100ff0877ac */ /* 0x000f220008000a00 */
[----:B------:R-:W-:Y:S01]  /*1770*/  LOP3.LUT R10, R47, 0x100, RZ, 0xc0, !PT ;  /* 0x000001002f0a7812 */ /* 0x000fe200078ec0ff */
[----:B------:R-:W-:Y:S01]  /*1780*/  IMAD.SHL.U32 R105, R122, 0x4, RZ ;  /* 0x000000047a697824 */ /* 0x000fe200078e00ff */
[----:B------:R-:W-:Y:S01]  /*1790*/  LOP3.LUT R15, R45, 0xc0, RZ, 0xc0, !PT ;  /* 0x000000c02d0f7812 */ /* 0x000fe200078ec0ff */
[----:B------:R-:W-:Y:S01]  /*17a0*/  IMAD.SHL.U32 R60, R61, 0x80, RZ ;  /* 0x000000803d3c7824 */ /* 0x000fe200078e00ff */
[----:B------:R-:W-:Y:S01]  /*17b0*/  SHF.R.U32.HI R108, RZ, 0x1, R122 ;  /* 0x00000001ff6c7819 */ /* 0x000fe2000001167a */
[----:B------:R-:W2:Y:S01]  /*17c0*/  @!P2 LDC.64 R8, c[0x0][0x398] ;  /* 0x0000e600ff08ab82 */ /* 0x000ea20000000a00 */
[----:B------:R-:W-:Y:S01]  /*17d0*/  IADD3 R16, P3, PT, R118, R16, RZ ;  /* 0x0000001076107210 */ /* 0x000fe20007f7e0ff */
[----:B------:R-:W-:Y:S01]  /*17e0*/  IMAD.SHL.U32 R63, R6, 0x20, RZ ;  /* 0x00000020063f7824 */ /* 0x000fe200078e00ff */
[----:B------:R-:W-:Y:S01]  /*17f0*/  LOP3.LUT R19, R10, 0x20, R45, 0xf8, !PT ;  /* 0x000000200a137812 */ /* 0x000fe200078ef82d */
[----:B------:R-:W-:Y:S01]  /*1800*/  IMAD.WIDE.U32 R10, R17, 0x40, R114 ;  /* 0x00000040110a7825 */ /* 0x000fe200078e0072 */
[----:B------:R-:W-:-:S02]  /*1810*/  LOP3.LUT R47, R18, 0x3e00, R47, 0xf8, !PT ;  /* 0x00003e00122f7812 */ /* 0x000fc400078ef82f */
[C---:B------:R-:W-:Y:S01]  /*1820*/  LOP3.LUT R46, R15.reuse, 0x8, R122, 0xf8, !PT ;  /* 0x000000080f2e7812 */ /* 0x040fe200078ef87a */
[-C--:B-1----:R-:W-:Y:S01]  /*1830*/  @P2 IMAD.WIDE.U32 R20, R152, R112.reuse, RZ ;  /* 0x0000007098142225 */ /* 0x082fe200078e00ff */
[----:B------:R-:W-:Y:S02]  /*1840*/  LOP3.LUT R18, R15, 0x8, R108, 0xf8, !PT ;  /* 0x000000080f127812 */ /* 0x000fe400078ef86c */
[----:B------:R-:W-:Y:S01]  /*1850*/  SHF.L.U64.HI R84, R2, 0x5, R3 ;  /* 0x0000000502547819 */ /* 0x000fe20000010203 */
[----:B------:R-:W-:Y:S01]  /*1860*/  IMAD.X R17, RZ, RZ, R13, P3 ;  /* 0x000000ffff117224 */ /* 0x000fe200018e060d */
[--C-:B------:R-:W-:Y:S01]  /*1870*/  LOP3.LUT R46, R46, 0x18, R105.reuse, 0x78, !PT ;  /* 0x000000182e2e7812 */ /* 0x100fe200078e7869 */
[----:B------:R-:W-:Y:S01]  /*1880*/  IMAD R69, R11, R112, RZ ;  /* 0x000000700b457224 */ /* 0x000fe200078e02ff */
[----:B------:R-:W-:Y:S01]  /*1890*/  LOP3.LUT R18, R18, 0x18, R105, 0x78, !PT ;  /* 0x0000001812127812 */ /* 0x000fe200078e7869 */
[----:B------:R-:W-:Y:S01]  /*18a0*/  IMAD.WIDE.U32 R16, R114, R6, R16 ;  /* 0x0000000672107225 */ /* 0x000fe200078e0010 */
[----:B------:R-:W-:-:S02]  /*18b0*/  LOP3.LUT R105, R105, 0xc, RZ, 0xc0, !PT ;  /* 0x0000000c69697812 */ /* 0x000fc400078ec0ff */
[----:B------:R-:W-:Y:S01]  /*18c0*/  LOP3.LUT R46, R19, R46, RZ, 0xfc, !PT ;  /* 0x0000002e132e7212 */ /* 0x000fe200078efcff */
[----:B------:R-:W-:Y:S01]  /*18d0*/  IMAD R75, R114, R7, R17 ;  /* 0x00000007724b7224 */ /* 0x000fe200078e0211 */
[----:B------:R-:W-:Y:S01]  /*18e0*/  LOP3.LUT R47, R47, R18, RZ, 0xfc, !PT ;  /* 0x000000122f2f7212 */ /* 0x000fe200078efcff */
[----:B------:R-:W-:Y:S01]  /*18f0*/  IMAD.SHL.U32 R74, R16, 0x2, RZ ;  /* 0x00000002104a7824 */ /* 0x000fe200078e00ff */
[----:B------:R-:W-:Y:S01]  /*1900*/  LOP3.LUT R45, R18, 0x120, R45, 0xf8, !PT ;  /* 0x00000120122d7812 */ /* 0x000fe200078ef82d */
[----:B--2---:R-:W-:Y:S01]  /*1910*/  @!P2 IMAD.WIDE.U32 R22, R154, R8, RZ ;  /* 0x000000089a16a225 */ /* 0x004fe200078e00ff */
[----:B------:R-:W-:Y:S02]  /*1920*/  SHF.L.U64.HI R75, R16, 0x1, R75 ;  /* 0x00000001104b7819 */ /* 0x000fe4000001024b */
[----:B----4-:R-:W-:Y:S01]  /*1930*/  IADD3 R74, P3, PT, R74, UR8, RZ ;  /* 0x000000084a4a7c10 */ /* 0x010fe2000ff7e0ff */
[----:B------:R-:W-:Y:S01]  /*1940*/  @!P2 IMAD.MOV.U32 R8, RZ, RZ, R22 ;  /* 0x000000ffff08a224 */ /* 0x000fe200078e0016 */
[----:B------:R-:W-:Y:S01]  /*1950*/  SHF.L.U64.HI R64, R6, 0x5, R7 ;  /* 0x0000000506407819 */ /* 0x000fe20000010207 */
[----:B------:R-:W-:Y:S01]  /*1960*/  @P2 IMAD.MOV.U32 R8, RZ, RZ, R20 ;  /* 0x000000ffff082224 */ /* 0x000fe200078e0014 */
[----:B------:R-:W-:Y:S01]  /*1970*/  IADD3.X R75, PT, PT, R75, UR9, RZ, P3, !PT ;  /* 0x000000094b4b7c10 */ /* 0x000fe20009ffe4ff */
[----:B------:R-:W-:Y:S01]  /*1980*/  @!P2 IMAD R9, R154, R9, R23 ;  /* 0x000000099a09a224 */ /* 0x000fe200078e0217 */
[----:B------:R-:W-:Y:S01]  /*1990*/  LOP3.LUT R96, R67, 0x20, RZ, 0xc0, !PT ;  /* 0x0000002043607812 */ /* 0x000fe200078ec0ff */
[-C--:B------:R-:W-:Y:S01]  /*19a0*/  @P2 IMAD R9, R152, R113.reuse, R21 ;  /* 0x0000007198092224 */ /* 0x080fe200078e0215 */
[----:B------:R-:W-:Y:S01]  /*19b0*/  IADD3 R20, P4, PT, R118, R8, RZ ;  /* 0x0000000876147210 */ /* 0x000fe20007f9e0ff */
[----:B------:R-:W-:Y:S01]  /*19c0*/  IMAD R69, R10, R113, R69 ;  /* 0x000000710a457224 */ /* 0x000fe200078e0245 */
[----:B------:R-:W-:Y:S01]  /*19d0*/  IADD3 R14, P2, PT, R118, R14, RZ ;  /* 0x0000000e760e7210 */ /* 0x000fe20007f5e0ff */
[----:B------:R-:W1:Y:S01]  /*19e0*/  LDC R8, c[0x0][0x450] ;  /* 0x00011400ff087b82 */ /* 0x000e620000000800 */
[----:B------:R-:W-:Y:S01]  /*19f0*/  IMAD.SHL.U32 R89, R2, 0x20, RZ ;  /* 0x0000002002597824 */ /* 0x000fe200078e00ff */
[C---:B------:R-:W-:Y:S01]  /*1a00*/  LOP3.LUT R117, R118.reuse, 0x20, RZ, 0xfc, !PT ;  /* 0x0000002076757812 */ /* 0x040fe200078efcff */
[----:B------:R-:W-:Y:S01]  /*1a10*/  IMAD.X R21, RZ, RZ, R9, P4 ;  /* 0x000000ffff157224 */ /* 0x000fe200020e0609 */
[----:B------:R-:W-:Y:S01]  /*1a20*/  LOP3.LUT R116, R118, 0x40, RZ, 0xfc, !PT ;  /* 0x0000004076747812 */ /* 0x000fe200078efcff */
[----:B------:R-:W-:-:S02]  /*1a30*/  IMAD.X R15, RZ, RZ, R12, P2 ;  /* 0x000000ffff0f7224 */ /* 0x000fc400010e060c */
[----:B------:R-:W-:-:S04]  /*1a40*/  IMAD.WIDE.U32 R12, R153, UR4, R20 ;  /* 0x00000004990c7c25 */ /* 0x000fc8000f8e0014 */
[----:B------:R-:W-:Y:S01]  /*1a50*/  IMAD R13, R153, UR5, R13 ;  /* 0x00000005990d7c24 */ /* 0x000fe2000f8e020d */
[----:B------:R-:W2:Y:S01]  /*1a60*/  LDCU.64 UR4, c[0x0][0x390] ;  /* 0x00007200ff0477ac */ /* 0x000ea20008000a00 */
[----:B------:R-:W-:-:S04]  /*1a70*/  IMAD.WIDE.U32 R14, R114, R2, R14 ;  /* 0x00000002720e7225 */ /* 0x000fc800078e000e */
[----:B------:R-:W-:Y:S01]  /*1a80*/  IMAD R71, R114, R3, R15 ;  /* 0x0000000372477224 */ /* 0x000fe200078e020f */
[----:B------:R-:W-:Y:S01]  /*1a90*/  SHF.R.S32.HI R3, RZ, 0x1f, R70 ;  /* 0x0000001fff037819 */ /* 0x000fe20000011446 */
[----:B------:R-:W-:Y:S02]  /*1aa0*/  IMAD.SHL.U32 R72, R14, 0x2, RZ ;  /* 0x000000020e487824 */ /* 0x000fe400078e00ff */
[----:B------:R-:W-:Y:S01]  /*1ab0*/  IMAD.WIDE.U32 R112, R10, R112, R12 ;  /* 0x000000700a707225 */ /* 0x000fe200078e000c */
[----:B------:R-:W-:Y:S02]  /*1ac0*/  LEA.HI R3, R3, R70, RZ, 0x7 ;  /* 0x0000004603037211 */ /* 0x000fe400078f38ff */
[----:B------:R-:W-:Y:S01]  /*1ad0*/  SHF.L.U64.HI R71, R14, 0x1, R71 ;  /* 0x000000010e477819 */ /* 0x000fe20000010247 */
[----:B------:R-:W-:Y:S01]  /*1ae0*/  VIADD R62, R60, 0xffffff80 ;  /* 0xffffff803c3e7836 */ /* 0x000fe20000000000 */
[----:B------:R-:W-:Y:S01]  /*1af0*/  SHF.R.S32.HI R68, RZ, 0x7, R3 ;  /* 0x00000007ff447819 */ /* 0x000fe20000011403 */
[----:B------:R-:W-:Y:S01]  /*1b00*/  IMAD.MOV.U32 R148, RZ, RZ, R74 ;  /* 0x000000ffff947224 */ /* 0x000fe200078e004a */
[----:B-1----:R-:W-:Y:S01]  /*1b10*/  LEA.HI R107, R8, R8, RZ, 0x1 ;  /* 0x00000008086b7211 */ /* 0x002fe200078f08ff */
[----:B------:R-:W-:Y:S01]  /*1b20*/  IMAD.MOV.U32 R149, RZ, RZ, R75 ;  /* 0x000000ffff957224 */ /* 0x000fe200078e004b */
[----:B--2---:R-:W-:Y:S01]  /*1b30*/  IADD3 R72, P2, PT, R72, UR4, RZ ;  /* 0x0000000448487c10 */ /* 0x004fe2000ff5e0ff */
[----:B------:R-:W-:Y:S01]  /*1b40*/  IMAD.IADD R69, R113, 0x1, R69 ;  /* 0x0000000171457824 */ /* 0x000fe200078e0245 */
[----:B------:R-:W-:-:S02]  /*1b50*/  SHF.R.S32.HI R107, RZ, 0x1, R107 ;  /* 0x00000001ff6b7819 */ /* 0x000fc4000001146b */
[----:B------:R-:W-:Y:S01]  /*1b60*/  IADD3.X R71, PT, PT, R71, UR5, RZ, P2, !PT ;  /* 0x0000000547477c10 */ /* 0x000fe200097fe4ff */
[----:B------:R-:W-:Y:S01]  /*1b70*/  IMAD.MOV.U32 R150, RZ, RZ, R72 ;  /* 0x000000ffff967224 */ /* 0x000fe200078e0048 */
[----:B------:R-:W-:Y:S01]  /*1b80*/  ISETP.GE.AND P2, PT, R68, R61, PT ;  /* 0x0000003d4400720c */ /* 0x000fe20003f46270 */
[----:B------:R-:W-:Y:S02]  /*1b90*/  IMAD R106, R114, R107, R105 ;  /* 0x0000006b726a7224 */ /* 0x000fe400078e0269 */
[----:B------:R-:W-:Y:S02]  /*1ba0*/  IMAD.MOV.U32 R151, RZ, RZ, R71 ;  /* 0x000000ffff977224 */ /* 0x000fe400078e0047 */
[--C-:B------:R-:W-:Y:S01]  /*1bb0*/  IMAD.IADD R105, R105, 0x1, R106.reuse ;  /* 0x0000000169697824 */ /* 0x100fe200078e026a */
[----:B------:R-:W-:-:S04]  /*1bc0*/  SHF.R.S32.HI R94, RZ, 0x1f, R106 ;  /* 0x0000001fff5e7819 */ /* 0x000fc8000001146a */
[----:B------:R-:W-:-:S03]  /*1bd0*/  SHF.R.S32.HI R92, RZ, 0x1f, R105 ;  /* 0x0000001fff5c7819 */ /* 0x000fc60000011469 */
[----:B---3--:R-:W-:Y:S05]  /*1be0*/  @P2 BRA `(.L_x_570) ;  /* 0x0000008800802947 */ /* 0x008fea0003800000 */
[----:B------:R-:W1:Y:S01]  /*1bf0*/  LDC.64 R2, c[0x0][0x4a0] ;  /* 0x00012800ff027b82 */ /* 0x000e620000000a00 */
[----:B------:R-:W2:Y:S01]  /*1c00*/  LDCU.128 UR16, c[0x0][0x4b0] ;  /* 0x00009600ff1077ac */ /* 0x000ea20008000c00 */
[----:B------:R-:W-:Y:S01]  /*1c10*/  IMAD.MOV.U32 R119, RZ, RZ, RZ ;  /* 0x000000ffff777224 */ /* 0x000fe200078e00ff */
[----:B------:R-:W-:Y:S01]  /*1c20*/  VIMNMX R68, PT, PT, RZ, R68, !PT ;  /* 0x00000044ff447248 */ /* 0x000fe20007fe0100 */
[----:B------:R-:W-:Y:S01]  /*1c30*/  @!P0 IMAD.MOV R4, RZ, RZ, -R4 ;  /* 0x000000ffff048224 */ /* 0x000fe200078e0a04 */
[----:B------:R-:W3:Y:S01]  /*1c40*/  LDCU.128 UR12, c[0x0][0x4c0] ;  /* 0x00009800ff0c77ac */ /* 0x000ee20008000c00 */
[----:B-----5:R-:W-:Y:S01]  /*1c50*/  IMAD.IADD R48, R62, 0x1, R5 ;  /* 0x000000013e307824 */ /* 0x020fe200078e0205 */
[----:B------:R-:W-:Y:S01]  /*1c60*/  IADD3 R66, PT, PT, R114, 0x20, RZ ;  /* 0x0000002072427810 */ /* 0x000fe20007ffe0ff */
[----:B------:R-:W4:Y:S01]  /*1c70*/  LDC.64 R90, c[0x0][0x4a8] ;  /* 0x00012a00ff5a7b82 */ /* 0x000f220000000a00 */
[----:B------:R-:W2:Y:S01]  /*1c80*/  LDCU.128 UR8, c[0x0][0x490] ;  /* 0x00009200ff0877ac */ /* 0x000ea20008000c00 */
[----:B------:R-:W-:Y:S01]  /*1c90*/  SEL R0, R0, R4, !P1 ;  /* 0x0000000400007207 */ /* 0x000fe20004800000 */
[----:B------:R-:W-:Y:S01]  /*1ca0*/  IMAD R48, R48, R107, RZ ;  /* 0x0000006b30307224 */ /* 0x000fe200078e02ff */
[----:B------:R-:W-:Y:S01]  /*1cb0*/  IADD3 R102, PT, PT, R114, 0x60, RZ ;  /* 0x0000006072667810 */ /* 0x000fe20007ffe0ff */
[----:B------:R-:W3:Y:S01]  /*1cc0*/  LDCU.64 UR4, c[0x0][0x488] ;  /* 0x00009100ff0477ac */ /* 0x000ee20008000a00 */
[C---:B------:R-:W-:Y:S01]  /*1cd0*/  IMAD.SHL.U32 R103, R107.reuse, 0x20, RZ ;  /* 0x000000206b677824 */ /* 0x040fe200078e00ff */
[----:B------:R-:W-:Y:S01]  /*1ce0*/  MOV R98, R62 ;  /* 0x0000003e00627202 */ /* 0x000fe20000000f00 */
[C---:B------:R-:W-:Y:S01]  /*1cf0*/  IMAD R101, R107.reuse, 0x60, RZ ;  /* 0x000000606b657824 */ /* 0x040fe200078e02ff */
[----:B------:R-:W-:Y:S01]  /*1d00*/  UMOV UR20, URZ ;  /* 0x000000ff00147c82 */ /* 0x000fe20008000000 */
[----:B------:R-:W-:-:S02]  /*1d10*/  IMAD.SHL.U32 R100, R107, 0x40, RZ ;  /* 0x000000406b647824 */ /* 0x000fc400078e00ff */
[----:B------:R-:W-:Y:S01]  /*1d20*/  VIADD R104, R114, 0x40 ;  /* 0x0000004072687836 */ /* 0x000fe20000000000 */
[----:B------:R-:W-:Y:S01]  /*1d30*/  SHF.R.S32.HI R86, RZ, 0x1f, R101 ;  /* 0x0000001fff567819 */ /* 0x000fe20000011465 */
[----:B------:R-:W-:Y:S01]  /*1d40*/  IMAD R99, R61, -0x80, R70 ;  /* 0xffffff803d637824 */ /* 0x000fe200078e0246 */
[----:B------:R-:W-:Y:S01]  /*1d50*/  SHF.R.S32.HI R88, RZ, 0x1f, R100 ;  /* 0x0000001fff587819 */ /* 0x000fe20000011464 */
[----:B-1----:R-:W-:Y:S01]  /*1d60*/  IMAD.WIDE.U32 R6, R154, R2, R118 ;  /* 0x000000029a067225 */ /* 0x002fe200078e0076 */
[----:B------:R-:W-:-:S03]  /*1d70*/  IADD3 R2, P0, PT, -R70, R114, RZ ;  /* 0x0000007246027210 */ /* 0x000fc60007f1e1ff */
[C---:B------:R-:W-:Y:S01]  /*1d80*/  IMAD R7, R154.reuse, R3, R7 ;  /* 0x000000039a077224 */ /* 0x040fe200078e0207 */
[----:B------:R-:W-:Y:S01]  /*1d90*/  SHF.R.S32.HI R3, RZ, 0x1f, R0 ;  /* 0x0000001fff037819 */ /* 0x000fe20000011400 */
[----:B--2---:R-:W-:Y:S01]  /*1da0*/  IMAD.WIDE.U32 R8, R154, UR10, R118 ;  /* 0x0000000a9a087c25 */ /* 0x004fe2000f8e0076 */
[----:B----4-:R-:W-:-:S03]  /*1db0*/  SHF.L.U32 R85, R90, 0x7, RZ ;  /* 0x000000075a557819 */ /* 0x010fc600000006ff */
[----:B------:R-:W-:-:S04]  /*1dc0*/  IMAD.WIDE.U32 R10, R62, UR16, R6 ;  /* 0x000000103e0a7c25 */ /* 0x000fc8000f8e0006 */
[C---:B---3--:R-:W-:Y:S02]  /*1dd0*/  IMAD R7, R3.reuse, UR12, RZ ;  /* 0x0000000c03077c24 */ /* 0x048fe4000f8e02ff */
[----:B------:R-:W-:Y:S02]  /*1de0*/  IMAD R11, R62, UR17, R11 ;  /* 0x000000113e0b7c24 */ /* 0x000fe4000f8e020b */
[C---:B------:R-:W-:Y:S02]  /*1df0*/  IMAD R12, R0.reuse, UR13, R7 ;  /* 0x0000000d000c7c24 */ /* 0x040fe4000f8e0207 */
[----:B------:R-:W-:Y:S01]  /*1e00*/  IMAD.WIDE.U32 R6, R0, UR12, R10 ;  /* 0x0000000c00067c25 */ /* 0x000fe2000f8e000a */
[----:B------:R-:W-:Y:S01]  /*1e10*/  SHF.R.S32.HI R11, RZ, 0x1f, R70 ;  /* 0x0000001fff0b7819 */ /* 0x000fe20000011446 */
[----:B------:R-:W1:Y:S02]  /*1e20*/  LDCU.64 UR12, c[0x0][0x4e0] ;  /* 0x00009c00ff0c77ac */ /* 0x000e640008000a00 */
[----:B------:R-:W-:Y:S01]  /*1e30*/  IMAD R3, R3, UR18, RZ ;  /* 0x0000001203037c24 */ /* 0x000fe2000f8e02ff */
[----:B------:R-:W-:Y:S01]  /*1e40*/  IADD3 R13, PT, PT, R7, R12, RZ ;  /* 0x0000000c070d7210 */ /* 0x000fe20007ffe0ff */
[----:B------:R-:W-:Y:S01]  /*1e50*/  IMAD R9, R154, UR11, R9 ;  /* 0x0000000b9a097c24 */ /* 0x000fe2000f8e0209 */
[----:B------:R-:W-:Y:S01]  /*1e60*/  IADD3.X R11, PT, PT, RZ, ~R11, RZ, P0, !PT ;  /* 0x8000000bff0b7210 */ /* 0x000fe200007fe4ff */
[----:B------:R-:W-:Y:S01]  /*1e70*/  IMAD.MOV.U32 R12, RZ, RZ, R6 ;  /* 0x000000ffff0c7224 */ /* 0x000fe200078e0006 */
[----:B------:R-:W-:Y:S01]  /*1e80*/  IADD3 R78, P0, PT, R48, R105, RZ ;  /* 0x00000069304e7210 */ /* 0x000fe20007f1e0ff */
[----:B------:R-:W-:Y:S01]  /*1e90*/  IMAD R6, R0, UR19, R3 ;  /* 0x0000001300067c24 */ /* 0x000fe2000f8e0203 */
[----:B------:R-:W-:Y:S01]  /*1ea0*/  SHF.R.S32.HI R3, RZ, 0x1f, R48 ;  /* 0x0000001fff037819 */ /* 0x000fe20000011430 */
[----:B------:R-:W-:Y:S01]  /*1eb0*/  IMAD.WIDE.U32 R8, R62, R90, R8 ;  /* 0x0000005a3e087225 */ /* 0x000fe200078e0008 */
[----:B------:R-:W-:Y:S01]  /*1ec0*/  IADD3 R48, P1, PT, R48, R106, RZ ;  /* 0x0000006a30307210 */ /* 0x000fe20007f3e0ff */
[----:B------:R-:W2:Y:S02]  /*1ed0*/  LDCU.64 UR10, c[0x0][0x4d0] ;  /* 0x00009a00ff0a77ac */ /* 0x000ea40008000a00 */
[----:B------:R-:W-:-:S02]  /*1ee0*/  IMAD.X R79, R3, 0x1, R92, P0 ;  /* 0x00000001034f7824 */ /* 0x000fc400000e065c */
[-C--:B------:R-:W-:Y:S01]  /*1ef0*/  IMAD R9, R62, R91.reuse, R9 ;  /* 0x0000005b3e097224 */ /* 0x080fe200078e0209 */
[----:B------:R-:W3:Y:S01]  /*1f00*/  LDCU.U8 UR19, c[0x0][0x533] ;  /* 0x0000a660ff1377ac */ /* 0x000ee20008000000 */
[----:B------:R-:W-:Y:S01]  /*1f10*/  IMAD.X R3, R3, 0x1, R94, P1 ;  /* 0x0000000103037824 */ /* 0x000fe200008e065e */
[----:B------:R-:W-:Y:S01]  /*1f20*/  SHF.L.U64.HI R79, R78, 0x1, R79 ;  /* 0x000000014e4f7819 */ /* 0x000fe2000001024f */
[----:B------:R-:W-:Y:S01]  /*1f30*/  IMAD.WIDE.U32 R8, R0, UR18, R8 ;  /* 0x0000001200087c25 */ /* 0x000fe2000f8e0008 */
[----:B------:R-:W-:Y:S02]  /*1f40*/  USHF.L.U32 UR18, UR16, 0x7, URZ ;  /* 0x0000000710127899 */ /* 0x000fe400080006ff */
[C---:B------:R-:W-:Y:S01]  /*1f50*/  SHF.L.U64.HI R0, R48.reuse, 0x1, R3 ;  /* 0x0000000130007819 */ /* 0x040fe20000010203 */
[----:B------:R-:W-:Y:S01]  /*1f60*/  IMAD.SHL.U32 R48, R48, 0x2, RZ ;  /* 0x0000000230307824 */ /* 0x000fe200078e00ff */
[----:B------:R-:W-:Y:S01]  /*1f70*/  IADD3 R7, PT, PT, R9, R6, RZ ;  /* 0x0000000609077210 */ /* 0x000fe20007ffe0ff */
[C---:B------:R-:W-:Y:S01]  /*1f80*/  IMAD R77, R11.reuse, UR16, RZ ;  /* 0x000000100b4d7c24 */ /* 0x040fe2000f8e02ff */
[----:B------:R-:W-:Y:S01]  /*1f90*/  MOV R6, R8 ;  /* 0x0000000800067202 */ /* 0x000fe20000000f00 */
[----:B------:R-:W-:Y:S01]  /*1fa0*/  IMAD.WIDE.U32 R4, R2, UR16, R12 ;  /* 0x0000001002047c25 */ /* 0x000fe2000f8e000c */
[----:B------:R-:W-:Y:S01]  /*1fb0*/  IADD3 R12, P0, PT, R48, UR14, RZ ;  /* 0x0000000e300c7c10 */ /* 0x000fe2000ff1e0ff */
[----:B------:R-:W4:Y:S02]  /*1fc0*/  LDCU UR16, c[0x0][0x440] ;  /* 0x00008800ff1077ac */ /* 0x000f240008000800 */
[----:B------:R-:W-:Y:S01]  /*1fd0*/  IMAD R77, R2, UR17, R77 ;  /* 0x00000011024d7c24 */ /* 0x000fe2000f8e024d */
[----:B------:R-:W-:Y:S01]  /*1fe0*/  IADD3.X R13, PT, PT, R0, UR15, RZ, P0, !PT ;  /* 0x0000000f000d7c10 */ /* 0x000fe200087fe4ff */
[----:B------:R-:W1:Y:S01]  /*1ff0*/  LDCU UR17, c[0x0][0x450] ;  /* 0x00008a00ff1177ac */ /* 0x000e620008000800 */
[----:B--2---:R-:W-:Y:S01]  /*2000*/  IADD3 R48, P0, PT, R48, UR10, RZ ;  /* 0x0000000a30307c10 */ /* 0x004fe2000ff1e0ff */
[-C--:B------:R-:W-:Y:S01]  /*2010*/  IMAD R11, R11, R90.reuse, RZ ;  /* 0x0000005a0b0b7224 */ /* 0x080fe200078e02ff */
[----:B------:R-:W-:Y:S01]  /*2020*/  LEA R76, P3, R4, UR8, 0x1 ;  /* 0x00000008044c7c11 */ /* 0x000fe2000f8608ff */
[----:B------:R-:W-:Y:S01]  /*2030*/  IMAD.SHL.U32 R78, R78, 0x2, RZ ;  /* 0x000000024e4e7824 */ /* 0x000fe200078e00ff */
[----:B------:R-:W-:Y:S01]  /*2040*/  IADD3.X R49, PT, PT, R0, UR11, RZ, P0, !PT ;  /* 0x0000000b00317c10 */ /* 0x000fe200087fe4ff */
[C---:B------:R-:W-:Y:S01]  /*2050*/  IMAD R11, R2.reuse, R91, R11 ;  /* 0x0000005b020b7224 */ /* 0x040fe200078e020b */
[----:B------:R-:W-:Y:S01]  /*2060*/  IADD3 R0, P0, PT, RZ, -UR20, RZ ;  /* 0x80000014ff007c10 */ /* 0x000fe2000ff1e0ff */
[----:B------:R-:W-:Y:S01]  /*2070*/  IMAD.WIDE.U32 R2, R2, R90, R6 ;  /* 0x0000005a02027225 */ /* 0x000fe200078e0006 */
[----:B------:R-:W-:Y:S01]  /*2080*/  IADD3 R80, P1, PT, R78, UR14, RZ ;  /* 0x0000000e4e507c10 */ /* 0x000fe2000ff3e0ff */
[----:B---3--:R-:W-:Y:S01]  /*2090*/  UISETP.NE.AND UP0, UPT, UR19, URZ, UPT ;  /* 0x000000ff1300728c */ /* 0x008fe2000bf05270 */
[C---:B------:R-:W-:Y:S01]  /*20a0*/  SHF.L.U64.HI R91, R90.reuse, 0x5, R91 ;  /* 0x000000055a5b7819 */ /* 0x040fe2000001025b */
[----:B------:R-:W-:Y:S01]  /*20b0*/  IMAD.X R85, RZ, RZ, ~R85, P0 ;  /* 0x000000ffff557224 */ /* 0x000fe200000e0e55 */
[----:B------:R-:W-:Y:S01]  /*20c0*/  IADD3 R11, PT, PT, R3, R11, RZ ;  /* 0x0000000b030b7210 */ /* 0x000fe20007ffe0ff */
[----:B------:R-:W-:Y:S01]  /*20d0*/  IMAD.IADD R77, R5, 0x1, R77 ;  /* 0x00000001054d7824 */ /* 0x000fe200078e024d */
[----:B------:R-:W-:Y:S01]  /*20e0*/  IADD3.X R3, PT, PT, RZ, ~UR18, RZ, P0, !PT ;  /* 0x80000012ff037c10 */ /* 0x000fe200087fe4ff */
[----:B------:R-:W-:Y:S01]  /*20f0*/  IMAD.SHL.U32 R93, R90, 0x20, RZ ;  /* 0x000000205a5d7824 */ /* 0x000fe200078e00ff */
[----:B------:R-:W-:Y:S01]  /*2100*/  IADD3.X R81, PT, PT, R79, UR15, RZ, P1, !PT ;  /* 0x0000000f4f517c10 */ /* 0x000fe20008ffe4ff */
[----:B------:R-:W-:Y:S01]  /*2110*/  IMAD R97, R61, -0x80, R65 ;  /* 0xffffff803d617824 */ /* 0x000fe200078e0241 */
[----:B------:R-:W-:Y:S01]  /*2120*/  LEA R10, P2, R2, UR4, 0x1 ;  /* 0x00000004020a7c11 */ /* 0x000fe2000f8408ff */
[----:B------:R-:W-:Y:S01]  /*2130*/  IMAD.MOV.U32 R95, RZ, RZ, R61 ;  /* 0x000000ffff5f7224 */ /* 0x000fe200078e003d */
[----:B------:R-:W-:Y:S01]  /*2140*/  IADD3 R78, P1, PT, R78, UR10, RZ ;  /* 0x0000000a4e4e7c10 */ /* 0x000fe2000ff3e0ff */
[----:B------:R-:W2:Y:S01]  /*2150*/  LDCU.64 UR14, c[0x0][0x3c0] ;  /* 0x00007800ff0e77ac */ /* 0x000ea20008000a00 */
[----:B------:R-:W-:-:S02]  /*2160*/  SHF.R.S64 R87, R0, 0x1f, R85 ;  /* 0x0000001f00577819 */ /* 0x000fc40000001055 */
[----:B------:R-:W-:Y:S02]  /*2170*/  SHF.R.S32.HI R90, RZ, 0x1f, R103 ;  /* 0x0000001fff5a7819 */ /* 0x000fe40000011467 */
[----:B-1----:R-:W-:Y:S02]  /*2180*/  MOV R9, UR17 ;  /* 0x0000001100097c02 */ /* 0x002fe40008000f00 */
[--C-:B------:R-:W-:Y:S02]  /*2190*/  SHF.R.S64 R83, R0, 0x1f, R3.reuse ;  /* 0x0000001f00537819 */ /* 0x100fe40000001003 */
[----:B------:R-:W-:Y:S02]  /*21a0*/  SHF.R.S32.HI R82, RZ, 0x1f, R3 ;  /* 0x0000001fff527819 */ /* 0x000fe40000011403 */
[----:B------:R-:W-:Y:S02]  /*21b0*/  SHF.R.S32.HI R85, RZ, 0x1f, R85 ;  /* 0x0000001fff557819 */ /* 0x000fe40000011455 */
[----:B------:R-:W-:-:S02]  /*21c0*/  LEA.HI.X R77, R4, UR9, R77, 0x1, P3 ;  /* 0x00000009044d7c11 */ /* 0x000fc400098f0c4d */
[----:B------:R-:W-:Y:S01]  /*21d0*/  LEA.HI.X R11, R2, UR5, R11, 0x1, P2 ;  /* 0x00000005020b7c11 */ /* 0x000fe200090f0c0b */
[----:B------:R-:W1:Y:S01]  /*21e0*/  LDCU.64 UR4, c[0x0][0x3b8] ;  /* 0x00007700ff0477ac */ /* 0x000e620008000a00 */
[----:B------:R-:W-:Y:S01]  /*21f0*/  IADD3.X R79, PT, PT, R79, UR11, RZ, P1, !PT ;  /* 0x0000000b4f4f7c10 */ /* 0x000fe20008ffe4ff */
[----:B--2-4-:R-:W3:Y:S06]  /*2200*/  LDCU.128 UR8, c[0x0][0x3a0] ;  /* 0x00007400ff0877ac */ /* 0x014eec0008000c00 */
.L_x_638:
[----:B------:R-:W-:Y:S01]  /*2210*/  VIADD R97, R97, 0x80 ;  /* 0x0000008061617836 */ /* 0x000fe20000000000 */
[----:B------:R-:W-:Y:S01]  /*2220*/  BSSY.RECONVERGENT B0, `(.L_x_571) ;  /* 0x0000014000007945 */ /* 0x000fe20003800200 */
[----:B------:R-:W-:Y:S03]  /*2230*/  VIADD R99, R99, 0x80 ;  /* 0x0000008063637836 */ /* 0x000fe60000000000 */
[-C--:B------:R-:W-:Y:S02]  /*2240*/  ISETP.GE.AND P0, PT, R114, R97.reuse, PT ;  /* 0x000000617200720c */ /* 0x080fe40003f06270 */
[----:B------:R-:W-:Y:S02]  /*2250*/  ISETP.GE.AND P5, PT, R66, R97, PT ;  /* 0x000000614200720c */ /* 0x000fe40003fa6270 */
[----:B------:R-:W-:Y:S02]  /*2260*/  ISETP.GE.AND P0, PT, R114, R99, !P0 ;  /* 0x000000637200720c */ /* 0x000fe40004706270 */
[----:B------:R-:W-:Y:S02]  /*2270*/  ISETP.GE.AND P4, PT, R104, R97, PT ;  /* 0x000000616800720c */ /* 0x000fe40003f86270 */
[----:B------:R-:W-:Y:S09]  /*2280*/  ISETP.GE.AND P5, PT, R66, R99, !P5 ;  /* 0x000000634200720c */ /* 0x000ff20006fa6270 */
[----:B------:R-:W-:Y:S05]  /*2290*/  @!P0 BRA `(.L_x_572) ;  /* 0x0000000000308947 */ /* 0x000fea0003800000 */
[----:B------:R-:W-:Y:S02]  /*22a0*/  ISETP.GE.AND P1, PT, R118, UR16, PT ;  /* 0x0000001076007c0c */ /* 0x000fe4000bf26270 */
[----:B------:R-:W-:Y:S11]  /*22b0*/  ISETP.GE.AND P2, PT, R117, UR16, PT ;  /* 0x0000001075007c0c */ /* 0x000ff6000bf46270 */
[----:B------:R-:W2:Y:S01]  /*22c0*/  @!P1 LDG.E.128 R20, desc[UR6][R76.64] ;  /* 0x000000064c149981 */ /* 0x000ea2000c1e1d00 */
[--C-:B------:R-:W-:Y:S05]  /*22d0*/  @!P1 IMAD.MOV.U32 R73, RZ, RZ, R71.reuse ;  /* 0x000000ffff499224 */ /* 0x100fea00078e0047 */
[----:B--2---:R2:W-:Y:S01]  /*22e0*/  @!P1 STG.E.128 desc[UR6][R72.64], R20 ;  /* 0x0000001448009986 */ /* 0x0045e2000c101d06 */
[----:B------:R-:W-:Y:S03]  /*22f0*/  ISETP.GE.AND P1, PT, R116, UR16, PT ;  /* 0x0000001074007c0c */ /* 0x000fe6000bf26270 */
[----:B------:R-:W4:Y:S01]  /*2300*/  @!P2 LDG.E.128 R16, desc[UR6][R76.64+0x40] ;  /* 0x000040064c10a981 */ /* 0x000f22000c1e1d00 */
[--C-:B--2---:R-:W-:Y:S05]  /*2310*/  @!P2 IMAD.MOV.U32 R73, RZ, RZ, R71.reuse ;  /* 0x000000ffff49a224 */ /* 0x104fea00078e0047 */
[----:B----4-:R2:W-:Y:S04]  /*2320*/  @!P2 STG.E.128 desc[UR6][R72.64+0x40], R16 ;  /* 0x000040104800a986 */ /* 0x0105e8000c101d06 */
[----:B------:R-:W4:Y:S01]  /*2330*/  @!P1 LDG.E.128 R4, desc[UR6][R76.64+0x80] ;  /* 0x000080064c049981 */ /* 0x000f22000c1e1d00 */
[----:B--2---:R-:W-:Y:S05]  /*2340*/  @!P1 IMAD.MOV.U32 R73, RZ, RZ, R71 ;  /* 0x000000ffff499224 */ /* 0x004fea00078e0047 */
[----:B----4-:R2:W-:Y:S02]  /*2350*/  @!P1 STG.E.128 desc[UR6][R72.64+0x80], R4 ;  /* 0x0000800448009986 */ /* 0x0105e4000c101d06 */
.L_x_572:
[----:B-1-3--:R-:W-:Y:S05]  /*2360*/  BSYNC.RECONVERGENT B0 ;  /* 0x0000000000007941 */ /* 0x00afea0003800200 */
.L_x_571:
[----:B------:R-:W-:Y:S04]  /*2370*/  BSSY.RECONVERGENT B0, `(.L_x_573) ;  /* 0x0000010000007945 */ /* 0x000fe80003800200 */
[----:B------:R-:W-:Y:S05]  /*2380*/  @!P5 BRA `(.L_x_574) ;  /* 0x000000000038d947 */ /* 0x000fea0003800000 */
[----:B------:R-:W1:Y:S01]  /*2390*/  LDC.64 R2, c[0x0][0x4b0] ;  /* 0x00012c00ff027b82 */ /* 0x000e620000000a00 */
[----:B------:R-:W-:Y:S02]  /*23a0*/  ISETP.GE.AND P2, PT, R118, UR16, PT ;  /* 0x0000001076007c0c */ /* 0x000fe4000bf46270 */
[C---:B------:R-:W-:Y:S04]  /*23b0*/  LEA R14, P3, R89.reuse, R72, 0x1 ;  /* 0x00000048590e7211 */ /* 0x040fe800078608ff */
[----:B------:R-:W-:Y:S02]  /*23c0*/  LEA.HI.X R15, R89, R71, R84, 0x1, P3 ;  /* 0x00000047590f7211 */ /* 0x000fe400018f0c54 */
[C---:B-1----:R-:W-:Y:S04]  /*23d0*/  LEA R24, P1, R2.reuse, R76, 0x6 ;  /* 0x0000004c02187211 */ /* 0x042fe800078230ff */
[----:B------:R-:W-:Y:S02]  /*23e0*/  LEA.HI.X R25, R2, R77, R3, 0x6, P1 ;  /* 0x0000004d02197211 */ /* 0x000fe400008f3403 */
[----:B------:R-:W-:Y:S03]  /*23f0*/  ISETP.GE.AND P1, PT, R117, UR16, PT ;  /* 0x0000001075007c0c */ /* 0x000fe6000bf26270 */
[----:B------:R-:W3:Y:S04]  /*2400*/  @!P2 LDG.E.128 R20, desc[UR6][R24.64] ;  /* 0x000000061814a981 */ /* 0x000ee8000c1e1d00 */
[----:B---3--:R1:W-:Y:S01]  /*2410*/  @!P2 STG.E.128 desc[UR6][R14.64], R20 ;  /* 0x000000140e00a986 */ /* 0x0083e2000c101d06 */
[----:B------:R-:W-:Y:S05]  /*2420*/  ISETP.GE.AND P2, PT, R116, UR16, PT ;  /* 0x0000001074007c0c */ /* 0x000fea000bf46270 */
[----:B------:R-:W3:Y:S04]  /*2430*/  @!P1 LDG.E.128 R16, desc[UR6][R24.64+0x40] ;  /* 0x0000400618109981 */ /* 0x000ee8000c1e1d00 */
[----:B---3--:R1:W-:Y:S04]  /*2440*/  @!P1 STG.E.128 desc[UR6][R14.64+0x40], R16 ;  /* 0x000040100e009986 */ /* 0x0083e8000c101d06 */
[----:B--2---:R-:W2:Y:S04]  /*2450*/  @!P2 LDG.E.128 R4, desc[UR6][R24.64+0x80] ;  /* 0x000080061804a981 */ /* 0x004ea8000c1e1d00 */
[----:B--2---:R1:W-:Y:S02]  /*2460*/  @!P2 STG.E.128 desc[UR6][R14.64+0x80], R4 ;  /* 0x000080040e00a986 */ /* 0x0043e4000c101d06 */
.L_x_574:
[----:B------:R-:W-:Y:S05]  /*2470*/  BSYNC.RECONVERGENT B0 ;  /* 0x0000000000007941 */ /* 0x000fea0003800200 */
.L_x_573:
[----:B------:R-:W-:Y:S01]  /*2480*/  ISETP.GE.AND P4, PT, R104, R99, !P4 ;  /* 0x000000636800720c */ /* 0x000fe20006786270 */
[----:B------:R-:W-:Y:S01]  /*2490*/  BSSY.RECONVERGENT B0, `(.L_x_575) ;  /* 0x0000013000007945 */ /* 0x000fe20003800200 */
[C---:B------:R-:W-:Y:S04]  /*24a0*/  ISETP.GE.AND P3, PT, R102.reuse, R97, PT ;  /* 0x000000616600720c */ /* 0x040fe80003f66270 */
[----:B------:R-:W-:Y:S07]  /*24b0*/  ISETP.GE.AND P3, PT, R102, R99, !P3 ;  /* 0x000000636600720c */ /* 0x000fee0005f66270 */
[----:B------:R-:W-:Y:S05]  /*24c0*/  @!P4 BRA `(.L_x_576) ;  /* 0x00000000003cc947 */ /* 0x000fea0003800000 */
[----:B------:R-:W3:Y:S01]  /*24d0*/  LDC.64 R2, c[0x0][0x4b0] ;  /* 0x00012c00ff027b82 */ /* 0x000ee20000000a00 */
[----:B------:R-:W-:Y:S02]  /*24e0*/  ISETP.GE.AND P2, PT, R118, UR16, PT ;  /* 0x0000001076007c0c */ /* 0x000fe4000bf46270 */
[C---:B---3--:R-:W-:Y:S04]  /*24f0*/  LEA R24, P1, R2.reuse, R76, 0x7 ;  /* 0x0000004c02187211 */ /* 0x048fe800078238ff */
[----:B------:R-:W-:Y:S02]  /*2500*/  LEA.HI.X R25, R2, R77, R3, 0x7, P1 ;  /* 0x0000004d02197211 */ /* 0x000fe400008f3c03 */
[----:B------:R-:W3:Y:S01]  /*2510*/  LDC.64 R2, c[0x0][0x3c0] ;  /* 0x0000f000ff027b82 */ /* 0x000ee20000000a00 */
[----:B------:R-:W-:Y:S04]  /*2520*/  ISETP.GE.AND P1, PT, R117, UR16, PT ;  /* 0x0000001075007c0c */ /* 0x000fe8000bf26270 */
[----:B-12---:R-:W2:Y:S01]  /*2530*/  @!P2 LDG.E.128 R4, desc[UR6][R24.64] ;  /* 0x000000061804a981 */ /* 0x006ea2000c1e1d00 */
[C---:B---3--:R-:W-:Y:S04]  /*2540*/  LEA R14, P6, R2.reuse, R72, 0x7 ;  /* 0x00000048020e7211 */ /* 0x048fe800078c38ff */
[----:B------:R-:W-:Y:S05]  /*2550*/  LEA.HI.X R15, R2, R71, R3, 0x7, P6 ;  /* 0x00000047020f7211 */ /* 0x000fea00030f3c03 */
[----:B--2---:R3:W-:Y:S01]  /*2560*/  @!P2 STG.E.128 desc[UR6][R14.64], R4 ;  /* 0x000000040e00a986 */ /* 0x0047e2000c101d06 */
[----:B------:R-:W-:Y:S03]  /*2570*/  ISETP.GE.AND P2, PT, R116, UR16, PT ;  /* 0x0000001074007c0c */ /* 0x000fe6000bf46270 */
[----:B------:R-:W2:Y:S04]  /*2580*/  @!P1 LDG.E.128 R20, desc[UR6][R24.64+0x40] ;  /* 0x0000400618149981 */ /* 0x000ea8000c1e1d00 */
[----:B--2---:R3:W-:Y:S06]  /*2590*/  @!P1 STG.E.128 desc[UR6][R14.64+0x40], R20 ;  /* 0x000040140e009986 */ /* 0x0047ec000c101d06 */
[----:B------:R-:W2:Y:S04]  /*25a0*/  @!P2 LDG.E.128 R16, desc[UR6][R24.64+0x80] ;  /* 0x000080061810a981 */ /* 0x000ea8000c1e1d00 */
[----:B--2---:R3:W-:Y:S02]  /*25b0*/  @!P2 STG.E.128 desc[UR6][R14.64+0x80], R16 ;  /* 0x000080100e00a986 */ /* 0x0047e4000c101d06 */
.L_x_576:
[----:B------:R-:W-:Y:S05]  /*25c0*/  BSYNC.RECONVERGENT B0 ;  /* 0x0000000000007941 */ /* 0x000fea0003800200 */
.L_x_575:
[----:B------:R-:W-:Y:S01]  /*25d0*/  ISETP.NE.AND P1, PT, R9, RZ, PT ;  /* 0x000000ff0900720c */ /* 0x000fe20003f25270 */
[----:B------:R-:W-:Y:S01]  /*25e0*/  BSSY.RECONVERGENT B0, `(.L_x_577) ;  /* 0x0000015000007945 */ /* 0x000fe20003800200 */
[----:B------:R-:W-:Y:S03]  /*25f0*/  IADD3 R95, PT, PT, R95, -0x1, RZ ;  /* 0xffffffff5f5f7810 */ /* 0x000fe60007ffe0ff */
[----:B------:R-:W-:Y:S05]  /*2600*/  @!P3 BRA `(.L_x_578) ;  /* 0x000000000048b947 */ /* 0x000fea0003800000 */
[----:B------:R-:W1:Y:S01]  /*2610*/  LDC.64 R2, c[0x0][0x4b0] ;  /* 0x00012c00ff027b82 */ /* 0x000e620000000a00 */
[----:B------:R-:W-:Y:S02]  /*2620*/  ISETP.GE.AND P2, PT, R118, UR16, PT ;  /* 0x0000001076007c0c */ /* 0x000fe4000bf46270 */
[----:B--2---:R-:W-:Y:S02]  /*2630*/  MOV R73, R71 ;  /* 0x0000004700497202 */ /* 0x004fe40000000f00 */
[----:B------:R-:W-:Y:S01]  /*2640*/  ISETP.GE.AND P6, PT, R117, UR16, PT ;  /* 0x0000001075007c0c */ /* 0x000fe2000bfc6270 */
[----:B-1-3--:R-:W-:Y:S04]  /*2650*/  IMAD.WIDE.U32 R14, R2, 0xc0, R76 ;  /* 0x000000c0020e7825 */ /* 0x00afe800078e004c */
[----:B------:R-:W-:Y:S05]  /*2660*/  IMAD R3, R3, 0xc0, RZ ;  /* 0x000000c003037824 */ /* 0x000fea00078e02ff */
[----:B------:R-:W-:Y:S02]  /*2670*/  IADD3 R15, PT, PT, R15, R3, RZ ;  /* 0x000000030f0f7210 */ /* 0x000fe40007ffe0ff */
[----:B------:R-:W1:Y:S03]  /*2680*/  LDC.64 R2, c[0x0][0x3c0] ;  /* 0x0000f000ff027b82 */ /* 0x000e660000000a00 */
[----:B------:R-:W2:Y:S01]  /*2690*/  @!P2 LDG.E.128 R4, desc[UR6][R14.64] ;  /* 0x000000060e04a981 */ /* 0x000ea2000c1e1d00 */
[----:B-1----:R-:W-:Y:S04]  /*26a0*/  IMAD.WIDE.U32 R24, R2, 0xc0, R72 ;  /* 0x000000c002187825 */ /* 0x002fe800078e0048 */
[----:B------:R-:W-:Y:S05]  /*26b0*/  IMAD R3, R3, 0xc0, RZ ;  /* 0x000000c003037824 */ /* 0x000fea00078e02ff */
[----:B------:R-:W-:Y:S05]  /*26c0*/  IADD3 R25, PT, PT, R25, R3, RZ ;  /* 0x0000000319197210 */ /* 0x000fea0007ffe0ff */
[----:B--2---:R4:W-:Y:S01]  /*26d0*/  @!P2 STG.E.128 desc[UR6][R24.64], R4 ;  /* 0x000000041800a986 */ /* 0x0049e2000c101d06 */
[----:B------:R-:W-:Y:S03]  /*26e0*/  ISETP.GE.AND P2, PT, R116, UR16, PT ;  /* 0x0000001074007c0c */ /* 0x000fe6000bf46270 */
[----:B------:R-:W2:Y:S04]  /*26f0*/  @!P6 LDG.E.128 R20, desc[UR6][R14.64+0x40] ;  /* 0x000040060e14e981 */ /* 0x000ea8000c1e1d00 */
[----:B--2---:R4:W-:Y:S06]  /*2700*/  @!P6 STG.E.128 desc[UR6][R24.64+0x40], R20 ;  /* 0x000040141800e986 */ /* 0x0049ec000c101d06 */
[----:B------:R-:W2:Y:S04]  /*2710*/  @!P2 LDG.E.128 R16, desc[UR6][R14.64+0x80] ;  /* 0x000080060e10a981 */ /* 0x000ea8000c1e1d00 */
[----:B--2---:R4:W-:Y:S02]  /*2720*/  @!P2 STG.E.128 desc[UR6][R24.64+0x80], R16 ;  /* 0x000080101800a986 */ /* 0x0049e4000c101d06 */
.L_x_578:
[----:B------:R-:W-:Y:S05]  /*2730*/  BSYNC.RECONVERGENT B0 ;  /* 0x0000000000007941 */ /* 0x000fea0003800200 */
.L_x_577:
[----:B------:R-:W-:Y:S01]  /*2740*/  ISETP.GT.AND P2, PT, R95, R68, PT ;  /* 0x000000445f00720c */ /* 0x000fe20003f44270 */
[----:B------:R-:W-:Y:S01]  /*2750*/  BSSY.RECONVERGENT B2, `(.L_x_579) ;  /* 0x0000789000027945 */ /* 0x000fe20003800200 */
[----:B------:R-:W-:Y:S01]  /*2760*/  IMAD.MOV.U32 R110, RZ, RZ, R98 ;  /* 0x000000ffff6e7224 */ /* 0x000fe200078e0062 */
[----:B------:R-:W-:Y:S02]  /*2770*/  IADD3 R98, PT, PT, R98, -0x80, RZ ;  /* 0xffffff8062627810 */ /* 0x000fe40007ffe0ff */
[----:B------:R-:W-:Y:S05]  /*2780*/  @P1 BRA `(.L_x_580) ;  /* 0x0000000400101947 */ /* 0x000fea0003800000 */
[----:B------:R-:W-:Y:S04]  /*2790*/  BSSY.RECONVERGENT B0, `(.L_x_581) ;  /* 0x000000b000007945 */ /* 0x000fe80003800200 */
[----:B------:R-:W-:Y:S05]  /*27a0*/  @!P0 BRA `(.L_x_582) ;  /* 0x0000000000248947 */ /* 0x000fea0003800000 */
[----:B------:R-:W-:Y:S02]  /*27b0*/  ISETP.GE.AND P0, PT, R118, UR16, PT ;  /* 0x0000001076007c0c */ /* 0x000fe4000bf06270 */
[----:B------:R-:W-:Y:S11]  /*27c0*/  ISETP.GE.AND P1, PT, R117, UR16, PT ;  /* 0x0000001075007c0c */ /* 0x000ff6000bf26270 */
[----:B-1-34-:R-:W3:Y:S04]  /*27d0*/  @!P0 LDG.E.128 R20, desc[UR6][R10.64] ;  /* 0x000000060a148981 */ /* 0x01aee8000c1e1d00 */
[----:B---3--:R1:W-:Y:S01]  /*27e0*/  @!P0 STG.E.128 desc[UR6][R74.64], R20 ;  /* 0x000000144a008986 */ /* 0x0083e2000c101d06 */
[----:B------:R-:W-:Y:S03]  /*27f0*/  ISETP.GE.AND P0, PT, R116, UR16, PT ;  /* 0x0000001074007c0c */ /* 0x000fe6000bf06270 */
[----:B------:R-:W3:Y:S04]  /*2800*/  @!P1 LDG.E.128 R16, desc[UR6][R10.64+0x40] ;  /* 0x000040060a109981 */ /* 0x000ee8000c1e1d00 */
[----:B---3--:R1:W-:Y:S06]  /*2810*/  @!P1 STG.E.128 desc[UR6][R74.64+0x40], R16 ;  /* 0x000040104a009986 */ /* 0x0083ec000c101d06 */
[----:B--2---:R-:W2:Y:S04]  /*2820*/  @!P0 LDG.E.128 R4, desc[UR6][R10.64+0x80] ;  /* 0x000080060a048981 */ /* 0x004ea8000c1e1d00 */
[----:B--2---:R1:W-:Y:S02]  /*2830*/  @!P0 STG.E.128 desc[UR6][R74.64+0x80], R4 ;  /* 0x000080044a008986 */ /* 0x0043e4000c101d06 */
.L_x_582:
[----:B------:R-:W-:Y:S05]  /*2840*/  BSYNC.RECONVERGENT B0 ;  /* 0x0000000000007941 */ /* 0x000fea0003800200 */
.L_x_581:
[----:B------:R-:W-:Y:S04]  /*2850*/  BSSY.RECONVERGENT B0, `(.L_x_583) ;  /* 0x000000f000007945 */ /* 0x000fe80003800200 */
[----:B------:R-:W-:Y:S05]  /*2860*/  @!P5 BRA `(.L_x_584) ;  /* 0x000000000034d947 */ /* 0x000fea0003800000 */
[----:B------:R-:W-:Y:S02]  /*2870*/  ISETP.GE.AND P1, PT, R118, UR16, PT ;  /* 0x0000001076007c0c */ /* 0x000fe4000bf26270 */
[----:B------:R-:W-:Y:S02]  /*2880*/  LEA R8, P0, R93, R10, 0x1 ;  /* 0x0000000a5d087211 */ /* 0x000fe400078008ff */
[----:B------:R-:W-:Y:S02]  /*2890*/  LEA R2, P5, R63, R74, 0x1 ;  /* 0x0000004a3f027211 */ /* 0x000fe400078a08ff */
[----:B------:R-:W-:Y:S02]  /*28a0*/  LEA.HI.X R9, R93, R11, R91, 0x1, P0 ;  /* 0x0000000b5d097211 */ /* 0x000fe400000f0c5b */
[----:B------:R-:W-:Y:S02]  /*28b0*/  ISETP.GE.AND P0, PT, R117, UR16, PT ;  /* 0x0000001075007c0c */ /* 0x000fe4000bf06270 */
[----:B------:R-:W-:Y:S03]  /*28c0*/  LEA.HI.X R3, R63, R75, R64, 0x1, P5 ;  /* 0x0000004b3f037211 */ /* 0x000fe600028f0c40 */
[----:B-1-34-:R-:W3:Y:S04]  /*28d0*/  @!P1 LDG.E.128 R20, desc[UR6][R8.64] ;  /* 0x0000000608149981 */ /* 0x01aee8000c1e1d00 */
[----:B---3--:R1:W-:Y:S01]  /*28e0*/  @!P1 STG.E.128 desc[UR6][R2.64], R20 ;  /* 0x0000001402009986 */ /* 0x0083e2000c101d06 */
[----:B------:R-:W-:Y:S03]  /*28f0*/  ISETP.GE.AND P1, PT, R116, UR16, PT ;  /* 0x0000001074007c0c */ /* 0x000fe6000bf26270 */
[----:B------:R-:W3:Y:S04]  /*2900*/  @!P0 LDG.E.128 R16, desc[UR6][R8.64+0x40] ;  /* 0x0000400608108981 */ /* 0x000ee8000c1e1d00 */
[----:B---3--:R1:W-:Y:S06]  /*2910*/  @!P0 STG.E.128 desc[UR6][R2.64+0x40], R16 ;  /* 0x0000401002008986 */ /* 0x0083ec000c101d06 */
[----:B--2---:R-:W2:Y:S04]  /*2920*/  @!P1 LDG.E.128 R4, desc[UR6][R8.64+0x80] ;  /* 0x0000800608049981 */ /* 0x004ea8000c1e1d00 */
[----:B--2---:R1:W-:Y:S02]  /*2930*/  @!P1 STG.E.128 desc[UR6][R2.64+0x80], R4 ;  /* 0x0000800402009986 */ /* 0x0043e4000c101d06 */
.L_x_584:
[----:B------:R-:W-:Y:S05]  /*2940*/  BSYNC.RECONVERGENT B0 ;  /* 0x0000000000007941 */ /* 0x000fea0003800200 */
.L_x_583:
[----:B------:R-:W-:Y:S04]  /*2950*/  BSSY.RECONVERGENT B0, `(.L_x_585) ;  /* 0x0000011000007945 */ /* 0x000fe80003800200 */
[----:B------:R-:W-:Y:S05]  /*2960*/  @!P4 BRA `(.L_x_586) ;  /* 0x00000000003cc947 */ /* 0x000fea0003800000 */
[----:B-1----:R-:W3:Y:S01]  /*2970*/  LDC.64 R2, c[0x0][0x4a8] ;  /* 0x00012a00ff027b82 */ /* 0x002ee20000000a00 */
[----:B------:R-:W-:Y:S02]  /*2980*/  ISETP.GE.AND P1, PT, R118, UR16, PT ;  /* 0x0000001076007c0c */ /* 0x000fe4000bf26270 */
[C---:B---3--:R-:W-:Y:S04]  /*2990*/  LEA R14, P0, R2.reuse, R10, 0x7 ;  /* 0x0000000a020e7211 */ /* 0x048fe800078038ff */
[----:B------:R-:W-:Y:S02]  /*29a0*/  LEA.HI.X R15, R2, R11, R3, 0x7, P0 ;  /* 0x0000000b020f7211 */ /* 0x000fe400000f3c03 */
[----:B------:R-:W1:Y:S01]  /*29b0*/  LDC.64 R2, c[0x0][0x3b8] ;  /* 0x0000ee00ff027b82 */ /* 0x000e620000000a00 */
[----:B------:R-:W-:Y:S04]  /*29c0*/  ISETP.GE.AND P0, PT, R117, UR16, PT ;  /* 0x0000001075007c0c */ /* 0x000fe8000bf06270 */
[----:B--2-4-:R-:W2:Y:S01]  /*29d0*/  @!P1 LDG.E.128 R4, desc[UR6][R14.64] ;  /* 0x000000060e049981 */ /* 0x014ea2000c1e1d00 */
[C---:B-1----:R-:W-:Y:S04]  /*29e0*/  LEA R8, P4, R2.reuse, R74, 0x7 ;  /* 0x0000004a02087211 */ /* 0x042fe800078838ff */
[----:B------:R-:W-:Y:S05]  /*29f0*/  LEA.HI.X R9, R2, R75, R3, 0x7, P4 ;  /* 0x0000004b02097211 */ /* 0x000fea00020f3c03 */
[----:B--2---:R1:W-:Y:S01]  /*2a00*/  @!P1 STG.E.128 desc[UR6][R8.64], R4 ;  /* 0x0000000408009986 */ /* 0x0043e2000c101d06 */
[----:B------:R-:W-:Y:S03]  /*2a10*/  ISETP.GE.AND P1, PT, R116, UR16, PT ;  /* 0x0000001074007c0c */ /* 0x000fe6000bf26270 */
[----:B------:R-:W2:Y:S04]  /*2a20*/  @!P0 LDG.E.128 R20, desc[UR6][R14.64+0x40] ;  /* 0x000040060e148981 */ /* 0x000ea8000c1e1d00 */
[----:B--2---:R1:W-:Y:S06]  /*2a30*/  @!P0 STG.E.128 desc[UR6][R8.64+0x40], R20 ;  /* 0x0000401408008986 */ /* 0x0043ec000c101d06 */
[----:B------:R-:W2:Y:S04]  /*2a40*/  @!P1 LDG.E.128 R16, desc[UR6][R14.64+0x80] ;  /* 0x000080060e109981 */ /* 0x000ea8000c1e1d00 */
[----:B--2---:R1:W-:Y:S02]  /*2a50*/  @!P1 STG.E.128 desc[UR6][R8.64+0x80], R16 ;  /* 0x0000801008009986 */ /* 0x0043e4000c101d06 */
.L_x_586:
[----:B------:R-:W-:Y:S05]  /*2a60*/  BSYNC.RECONVERGENT B0 ;  /* 0x0000000000007941 */ /* 0x000fea0003800200 */
.L_x_585:
[----:B-1----:R-:W-:Y:S01]  /*2a70*/  MOV R9, RZ ;  /* 0x000000ff00097202 */ /* 0x002fe20000000f00 */
[----:B------:R-:W-:Y:S05]  /*2a80*/  @!P3 BRA `(.L_x_587) ;  /* 0x000000740054b947 */ /* 0x000fea0003800000 */
[----:B------:R-:W1:Y:S01]  /*2a90*/  LDC.64 R2, c[0x0][0x4a8] ;  /* 0x00012a00ff027b82 */ /* 0x000e620000000a00 */
[----:B------:R-:W-:Y:S02]  /*2aa0*/  ISETP.GE.AND P1, PT, R118, UR16, PT ;  /* 0x0000001076007c0c */ /* 0x000fe4000bf26270 */
[----:B------:R-:W-:Y:S01]  /*2ab0*/  ISETP.GE.AND P0, PT, R117, UR16, PT ;  /* 0x0000001075007c0c */ /* 0x000fe2000bf06270 */
[----:B-1----:R-:W-:Y:S02]  /*2ac0*/  IMAD R3, R3, 0xc0, RZ ;  /* 0x000000c003037824 */ /* 0x002fe400078e02ff */
[----:B---3--:R-:W-:Y:S05]  /*2ad0*/  IMAD.WIDE.U32 R14, R2, 0xc0, R10 ;  /* 0x000000c0020e7825 */ /* 0x008fea00078e000a */
[----:B------:R-:W-:Y:S02]  /*2ae0*/  IADD3 R15, PT, PT, R15, R3, RZ ;  /* 0x000000030f0f7210 */ /* 0x000fe40007ffe0ff */
[----:B------:R-:W1:Y:S03]  /*2af0*/  LDC.64 R2, c[0x0][0x3b8] ;  /* 0x0000ee00ff027b82 */ /* 0x000e660000000a00 */
[----:B--2-4-:R-:W2:Y:S01]  /*2b00*/  @!P1 LDG.E.128 R4, desc[UR6][R14.64] ;  /* 0x000000060e049981 */ /* 0x014ea2000c1e1d00 */
[----:B-1----:R-:W-:Y:S04]  /*2b10*/  IMAD.WIDE.U32 R20, R2, 0xc0, R74 ;  /* 0x000000c002147825 */ /* 0x002fe800078e004a */
[----:B------:R-:W-:Y:S05]  /*2b20*/  IMAD R3, R3, 0xc0, RZ ;  /* 0x000000c003037824 */ /* 0x000fea00078e02ff */
[----:B------:R-:W-:Y:S05]  /*2b30*/  IADD3 R21, PT, PT, R21, R3, RZ ;  /* 0x0000000315157210 */ /* 0x000fea0007ffe0ff */
[----:B--2---:R1:W-:Y:S05]  /*2b40*/  @!P1 STG.E.128 desc[UR6][R20.64], R4 ;  /* 0x0000000414009986 */ /* 0x0043ea000c101d06 */
[----:B------:R-:W2:Y:S05]  /*2b50*/  @!P0 LDG.E.128 R16, desc[UR6][R14.64+0x40] ;  /* 0x000040060e108981 */ /* 0x000eaa000c1e1d00 */
[----:B--2---:R1:W-:Y:S01]  /*2b60*/  @!P0 STG.E.128 desc[UR6][R20.64+0x40], R16 ;  /* 0x0000401014008986 */ /* 0x0043e2000c101d06 */
[----:B------:R-:W-:Y:S11]  /*2b70*/  ISETP.GE.AND P0, PT, R116, UR16, PT ;  /* 0x0000001074007c0c */ /* 0x000ff6000bf06270 */
[----:B------:R-:W-:Y:S02]  /*2b80*/  @!UPT UIADD3 URZ, UPT, UPT, URZ, URZ, URZ ;  /* 0x000000fffffff290 */ /* 0x000fe4000fffe0ff */
[----:B------:R-:W-:Y:S05]  /*2b90*/  @P0 BRA `(.L_x_587) ;  /* 0x0000007400100947 */ /* 0x000fea0003800000 */
[----:B-1----:R-:W2:Y:S04]  /*2ba0*/  LDG.E.128 R4, desc[UR6][R14.64+0x80] ;  /* 0x000080060e047981 */ /* 0x002ea8000c1e1d00 */
[----:B--2---:R1:W-:Y:S01]  /*2bb0*/  STG.E.128 desc[UR6][R20.64+0x80], R4 ;  /* 0x0000800414007986 */ /* 0x0043e2000c101d06 */
[----:B------:R-:W-:Y:S05]  /*2bc0*/  BRA `(.L_x_587) ;  /* 0x0000007400047947 */ /* 0x000fea0003800000 */
.L_x_580:
[----:B------:R-:W-:Y:S05]  /*2bd0*/  BRA.U !UP0, `(.L_x_588) ;  /* 0x0000002908e07547 */ /* 0x000fea000b800000 */
[----:B------:R-:W-:Y:S04]  /*2be0*/  BSSY.RECONVERGENT B1, `(.L_x_589) ;  /* 0x00000a3000017945 */ /* 0x000fe80003800200 */
[----:B------:R-:W-:Y:S05]  /*2bf0*/  @!P0 BRA `(.L_x_590) ;  /* 0x0000000800848947 */ /* 0x000fea0003800000 */
[----:B------:R-:W5:Y:S01]  /*2c00*/  LDC R3, c[0x0][0x440] ;  /* 0x00011000ff037b82 */ /* 0x000f620000000800 */
[----:B------:R-:W-:Y:S01]  /*2c10*/  BSSY.RECONVERGENT B0, `(.L_x_591) ;  /* 0x0000037000007945 */ /* 0x000fe20003800200 */
[-C--:B-----5:R-:W-:Y:S02]  /*2c20*/  ISETP.GE.AND P0, PT, R118, R3.reuse, PT ;  /* 0x000000037600720c */ /* 0x0a0fe40003f06270 */
[-C--:B------:R-:W-:Y:S02]  /*2c30*/  ISETP.GE.AND P6, PT, R117, R3.reuse, PT ;  /* 0x000000037500720c */ /* 0x080fe40003fc6270 */
[----:B------:R-:W-:Y:S09]  /*2c40*/  ISETP.GE.AND P1, PT, R116, R3, PT ;  /* 0x000000037400720c */ /* 0x000ff20003f26270 */
[----:B------:R-:W-:Y:S05]  /*2c50*/  @P0 BRA `(.L_x_592) ;  /* 0x0000000000c80947 */ /* 0x000fea0003800000 */
[----:B------:R-:W-:Y:S01]  /*2c60*/  ISETP.GE.AND P0, PT, R118, R9, PT ;  /* 0x000000097600720c */ /* 0x000fe20003f06270 */
[----:B-1-34-:R-:W3:Y:S11]  /*2c70*/  LDG.E.128 R16, desc[UR6][R10.64] ;  /* 0x000000060a107981 */ /* 0x01aef6000c1e1d00 */
[----:B------:R-:W-:Y:S01]  /*2c80*/  @!UPT UIADD3 URZ, UPT, UPT, URZ, URZ, URZ ;  /* 0x000000fffffff290 */ /* 0x000fe2000fffe0ff */
[----:B------:R-:W4:Y:S06]  /*2c90*/  @!P0 LDG.E.64 R28, desc[UR6][R48.64] ;  /* 0x00000006301c8981 */ /* 0x000f2c000c1e1b00 */
[----:B--2---:R-:W2:Y:S01]  /*2ca0*/  @!P0 LDG.E.64 R6, desc[UR6][R12.64] ;  /* 0x000000060c068981 */ /* 0x004ea2000c1e1b00 */
[--C-:B----4-:R-:W-:Y:S01]  /*2cb0*/  @!P0 HADD2.F32 R23, -RZ, R28.reuse.H0_H0 ;  /* 0x2000001cff178230 */ /* 0x110fe20000004100 */
[----:B---3--:R-:W-:Y:S01]  /*2cc0*/  @!P0 MOV R20, R16 ;  /* 0x0000001000148202 */ /* 0x008fe20000000f00 */
[----:B------:R-:W-:Y:S01]  /*2cd0*/  @!P0 HADD2.F32 R22, -RZ, R29.H0_H0 ;  /* 0x2000001dff168230 */ /* 0x000fe20000004100 */
[----:B------:R-:W-:Y:S01]  /*2ce0*/  @!P0 MOV R8, R17 ;  /* 0x0000001100088202 */ /* 0x000fe20000000f00 */
[----:B------:R-:W-:Y:S02]  /*2cf0*/  @!P0 HADD2.F32 R27, -RZ, R28.H1_H1 ;  /* 0x3000001cff1b8230 */ /* 0x000fe40000004100 */
[----:B------:R-:W-:Y:S02]  /*2d00*/  @!P0 HADD2.F32 R15, -RZ, R20.H1_H1 ;  /* 0x30000014ff0f8230 */ /* 0x000fe40000004100 */
[----:B--2---:R-:W-:Y:S02]  /*2d10*/  @!P0 HADD2.F32 R14, -RZ, R6.H0_H0 ;  /* 0x20000006ff0e8230 */ /* 0x004fe40000004100 */
[----:B------:R-:W-:Y:S02]  /*2d20*/  @!P0 HADD2.F32 R25, -RZ, R20.H0_H0 ;  /* 0x20000014ff198230 */ /* 0x000fe40000004100 */
[C---:B------:R-:W-:Y:S01]  /*2d30*/  @!P0 FMUL.FTZ R31, R15.reuse, R23 ;  /* 0x000000170f1f8220 */ /* 0x040fe20000410000 */
[----:B------:R-:W-:Y:S02]  /*2d40*/  @!P0 HADD2.F32 R6, -RZ, R6.H1_H1 ;  /* 0x30000006ff068230 */ /* 0x000fe40000004100 */
[----:B------:R-:W-:Y:S01]  /*2d50*/  @!P0 FMUL.FTZ R0, R15, R14 ;  /* 0x0000000e0f008220 */ /* 0x000fe20000410000 */
[----:B------:R-:W-:Y:S01]  /*2d60*/  @!P0 MOV R15, R18 ;  /* 0x00000012000f8202 */ /* 0x000fe20000000f00 */
[----:B------:R-:W-:Y:S01]  /*2d70*/  @!P0 FFMA.FTZ R31, R25, R14, -R31 ;  /* 0x0000000e191f8223 */ /* 0x000fe2000001081f */
[----:B------:R-:W-:Y:S01]  /*2d80*/  @!P0 MOV R14, R19 ;  /* 0x00000013000e8202 */ /* 0x000fe20000000f00 */
[--C-:B------:R-:W-:Y:S02]  /*2d90*/  @!P0 HADD2.F32 R21, -RZ, R8.reuse.H1_H1 ;  /* 0x30000008ff158230 */ /* 0x100fe40000004100 */
[----:B------:R-:W-:Y:S01]  /*2da0*/  @!P0 FFMA.FTZ R0, R23, R25, R0 ;  /* 0x0000001917008223 */ /* 0x000fe20000010000 */
[----:B------:R-:W-:Y:S02]  /*2db0*/  @!P0 HADD2.F32 R5, -RZ, R7.H0_H0 ;  /* 0x20000007ff058230 */ /* 0x000fe40000004100 */
[----:B------:R-:W-:Y:S02]  /*2dc0*/  @!P0 HADD2.F32 R23, -RZ, R8.H0_H0 ;  /* 0x20000008ff178230 */ /* 0x000fe40000004100 */
[C---:B------:R-:W-:Y:S01]  /*2dd0*/  @!P0 FMUL.FTZ R2, R21.reuse, R6 ;  /* 0x0000000615028220 */ /* 0x040fe20000410000 */
[----:B------:R-:W-:Y:S01]  /*2de0*/  @!P0 F2FP.F16.F32.PACK_AB R31, R0, R31 ;  /* 0x0000001f001f823e */ /* 0x000fe200000000ff */
[----:B------:R-:W-:Y:S02]  /*2df0*/  @!P0 HADD2.F32 R20, -RZ, R15.H1_H1 ;  /* 0x3000000fff148230 */ /* 0x000fe40000004100 */
[----:B------:R-:W-:Y:S01]  /*2e00*/  @!P0 FMUL.FTZ R33, R21, R27 ;  /* 0x0000001b15218220 */ /* 0x000fe20000410000 */
[----:B------:R-:W-:Y:S01]  /*2e10*/  @!P0 HADD2.F32 R7, -RZ, R7.H1_H1 ;  /* 0x30000007ff078230 */ /* 0x000fe20000004100 */
[----:B------:R-:W-:Y:S01]  /*2e20*/  @!P0 MOV R16, R31 ;  /* 0x0000001f00108202 */ /* 0x000fe20000000f00 */
[----:B------:R-:W-:Y:S02]  /*2e30*/  @!P0 HADD2.F32 R29, -RZ, R29.H1_H1 ;  /* 0x3000001dff1d8230 */ /* 0x000fe40000004100 */
[C---:B------:R-:W-:Y:S01]  /*2e40*/  @!P0 FMUL.FTZ R3, R20.reuse, R5 ;  /* 0x0000000514038220 */ /* 0x040fe20000410000 */
[--C-:B------:R-:W-:Y:S02]  /*2e50*/  @!P0 HADD2.F32 R8, -RZ, R14.reuse.H1_H1 ;  /* 0x3000000eff088230 */ /* 0x100fe40000004100 */
[----:B------:R-:W-:Y:S01]  /*2e60*/  @!P0 FMUL.FTZ R30, R20, R22 ;  /* 0x00000016141e8220 */ /* 0x000fe20000410000 */
[----:B------:R-:W-:Y:S02]  /*2e70*/  @!P0 HADD2.F32 R24, -RZ, R15.H0_H0 ;  /* 0x2000000fff188230 */ /* 0x000fe40000004100 */
[----:B------:R-:W-:Y:S01]  /*2e80*/  @!P0 FFMA.FTZ R2, R27, R23, R2 ;  /* 0x000000171b028223 */ /* 0x000fe20000010002 */
[----:B------:R-:W-:Y:S02]  /*2e90*/  @!P0 HADD2.F32 R26, -RZ, R14.H0_H0 ;  /* 0x2000000eff1a8230 */ /* 0x000fe40000004100 */
[C---:B------:R-:W-:Y:S01]  /*2ea0*/  @!P0 FMUL.FTZ R35, R8.reuse, R29 ;  /* 0x0000001d08238220 */ /* 0x040fe20000410000 */
[----:B------:R-:W-:Y:S01]  /*2eb0*/  @!P0 FMUL.FTZ R4, R8, R7 ;  /* 0x0000000708048220 */ /* 0x000fe20000410000 */
[----:B------:R-:W-:Y:S01]  /*2ec0*/  @!P0 FFMA.FTZ R3, R22, R24, R3 ;  /* 0x0000001816038223 */ /* 0x000fe20000010003 */
[----:B------:R-:W-:Y:S01]  /*2ed0*/  @!P0 FFMA.FTZ R33, R23, R6, -R33 ;  /* 0x0000000617218223 */ /* 0x000fe20000010821 */
[----:B------:R-:W-:Y:S01]  /*2ee0*/  @!P0 FFMA.FTZ R30, R24, R5, -R30 ;  /* 0x00000005181e8223 */ /* 0x000fe2000001081e */
[----:B------:R-:W-:Y:S01]  /*2ef0*/  @!P0 FFMA.FTZ R35, R26, R7, -R35 ;  /* 0x000000071a238223 */ /* 0x000fe20000010823 */
[----:B------:R-:W-:Y:S02]  /*2f00*/  @!P0 FFMA.FTZ R4, R29, R26, R4 ;  /* 0x0000001a1d048223 */ /* 0x000fe40000010004 */
[----:B------:R-:W-:Y:S02]  /*2f10*/  @!P0 F2FP.F16.F32.PACK_AB R32, R2, R33 ;  /* 0x000000210220823e */ /* 0x000fe400000000ff */
[----:B------:R-:W-:Y:S02]  /*2f20*/  @!P0 F2FP.F16.F32.PACK_AB R30, R3, R30 ;  /* 0x0000001e031e823e */ /* 0x000fe400000000ff */
[----:B------:R-:W-:Y:S02]  /*2f30*/  @!P0 F2FP.F16.F32.PACK_AB R35, R4, R35 ;  /* 0x000000230423823e */ /* 0x000fe400000000ff */
[----:B------:R-:W-:Y:S02]  /*2f40*/  @!P0 MOV R17, R32 ;  /* 0x0000002000118202 */ /* 0x000fe40000000f00 */
[----:B------:R-:W-:Y:S02]  /*2f50*/  @!P0 MOV R18, R30 ;  /* 0x0000001e00128202 */ /* 0x000fe40000000f00 */
[----:B------:R-:W-:Y:S05]  /*2f60*/  @!P0 MOV R19, R35 ;  /* 0x0000002300138202 */ /* 0x000fea0000000f00 */
[----:B------:R1:W-:Y:S02]  /*2f70*/  STG.E.128 desc[UR6][R74.64], R16 ;  /* 0x000000104a007986 */ /* 0x0003e4000c101d06 */
.L_x_592:
[----:B------:R-:W-:Y:S05]  /*2f80*/  BSYNC.RECONVERGENT B0 ;  /* 0x0000000000007941 */ /* 0x000fea0003800200 */
.L_x_591:
[----:B------:R-:W-:Y:S04]  /*2f90*/  BSSY.RECONVERGENT B0, `(.L_x_593) ;  /* 0x0000034000007945 */ /* 0x000fe80003800200 */
        /* <DEDUP_REMOVED lines=51> */
.L_x_594:
[----:B------:R-:W-:Y:S05]  /*32d0*/  BSYNC.RECONVERGENT B0 ;  /* 0x0000000000007941 */ /* 0x000fea0003800200 */
.L_x_593:
        /* <DEDUP_REMOVED lines=51> */
.L_x_590:
[----:B------:R-:W-:Y:S05]  /*3610*/  BSYNC.RECONVERGENT B1 ;  /* 0x0000000000017941 */ /* 0x000fea0003800200 */
.L_x_589:
[C---:B------:R-:W-:Y:S01]  /*3620*/  SHF.L.U64.HI R3, R103.reuse, 0x1, R90 ;  /* 0x0000000167037819 */ /* 0x040fe2000001025a */
[----:B-1234-:R-:W-:Y:S01]  /*3630*/  IMAD.SHL.U32 R5, R103, 0x2, RZ ;  /* 0x0000000267057824 */ /* 0x01efe200078e00ff */
[----:B------:R-:W-:Y:S04]  /*3640*/  BSSY.RECONVERGENT B1, `(.L_x_595) ;  /* 0x00000ab000017945 */ /* 0x000fe80003800200 */
[-C--:B------:R-:W-:Y:S02]  /*3650*/  IADD3 R6, P1, PT, R12, R5.reuse, RZ ;  /* 0x000000050c067210 */ /* 0x080fe40007f3e0ff */
[----:B------:R-:W-:Y:S03]  /*3660*/  IADD3 R34, P0, PT, R48, R5, RZ ;  /* 0x0000000530227210 */ /* 0x000fe60007f1e0ff */
[--C-:B------:R-:W-:Y:S02]  /*3670*/  IMAD.X R7, R13, 0x1, R3.reuse, P1 ;  /* 0x000000010d077824 */ /* 0x100fe400008e0603 */
[----:B------:R-:W-:Y:S01]  /*3680*/  IMAD.X R35, R49, 0x1, R3, P0 ;  /* 0x0000000131237824 */ /* 0x000fe200000e0603 */
[----:B------:R-:W-:Y:S07]  /*3690*/  @!P5 BRA `(.L_x_596) ;  /* 0x000000080094d947 */ /* 0x000fee0003800000 */
[----:B------:R-:W-:Y:S01]  /*36a0*/  LEA R36, P1, R93, R10, 0x1 ;  /* 0x0000000a5d247211 */ /* 0x000fe200078208ff */
[----:B------:R-:W1:Y:S01]  /*36b0*/  LDC R3, c[0x0][0x440] ;  /* 0x00011000ff037b82 */ /* 0x000e620000000800 */
[----:B------:R-:W-:Y:S01]  /*36c0*/  LEA R32, P0, R63, R74, 0x1 ;  /* 0x0000004a3f207211 */ /* 0x000fe200078008ff */
[----:B------:R-:W-:Y:S01]  /*36d0*/  BSSY.RECONVERGENT B0, `(.L_x_597) ;  /* 0x0000039000007945 */ /* 0x000fe20003800200 */
[----:B------:R-:W-:Y:S02]  /*36e0*/  LEA.HI.X R37, R93, R11, R91, 0x1, P1 ;  /* 0x0000000b5d257211 */ /* 0x000fe400008f0c5b */
[----:B------:R-:W-:Y:S02]  /*36f0*/  LEA.HI.X R33, R63, R75, R64, 0x1, P0 ;  /* 0x0000004b3f217211 */ /* 0x000fe400000f0c40 */
[-C--:B-1----:R-:W-:Y:S02]  /*3700*/  ISETP.GE.AND P6, PT, R118, R3.reuse, PT ;  /* 0x000000037600720c */ /* 0x082fe40003fc6270 */
[-C--:B------:R-:W-:Y:S02]  /*3710*/  ISETP.GE.AND P5, PT, R117, R3.reuse, PT ;  /* 0x000000037500720c */ /* 0x080fe40003fa6270 */
[----:B------:R-:W-:Y:S09]  /*3720*/  ISETP.GE.AND P1, PT, R116, R3, PT ;  /* 0x000000037400720c */ /* 0x000ff20003f26270 */
[----:B------:R-:W-:Y:S05]  /*3730*/  @P6 BRA `(.L_x_598) ;  /* 0x0000000000c86947 */ /* 0x000fea0003800000 */
[----:B------:R-:W-:Y:S01]  /*3740*/  ISETP.GE.AND P0, PT, R118, R9, PT ;  /* 0x000000097600720c */ /* 0x000fe20003f06270 */
[----:B------:R-:W2:Y:S11]  /*3750*/  LDG.E.128 R16, desc[UR6][R36.64] ;  /* 0x0000000624107981 */ /* 0x000eb6000c1e1d00 */
[----:B------:R-:W-:Y:S01]  /*3760*/  @!UPT UIADD3 URZ, UPT, UPT, URZ, URZ, URZ ;  /* 0x000000fffffff290 */ /* 0x000fe2000fffe0ff */
[----:B------:R-:W3:Y:S06]  /*3770*/  @!P0 LDG.E.64 R30, desc[UR6][R34.64] ;  /* 0x00000006221e8981 */ /* 0x000eec000c1e1b00 */
[----:B------:R-:W4:Y:S01]  /*3780*/  @!P0 LDG.E.64 R14, desc[UR6][R6.64] ;  /* 0x00000006060e8981 */ /* 0x000f22000c1e1b00 */
[--C-:B---3--:R-:W-:Y:S01]  /*3790*/  @!P0 HADD2.F32 R25, -RZ, R30.reuse.H0_H0 ;  /* 0x2000001eff198230 */ /* 0x108fe20000004100 */
[----:B--2---:R-:W-:Y:S01]  /*37a0*/  @!P0 MOV R22, R16 ;  /* 0x0000001000168202 */ /* 0x004fe20000000f00 */
[----:B------:R-:W-:Y:S01]  /*37b0*/  @!P0 HADD2.F32 R24, -RZ, R31.H0_H0 ;  /* 0x2000001fff188230 */ /* 0x000fe20000004100 */
[----:B------:R-:W-:Y:S01]  /*37c0*/  @!P0 MOV R8, R17 ;  /* 0x0000001100088202 */ /* 0x000fe20000000f00 */
[----:B------:R-:W-:Y:S02]  /*37d0*/  @!P0 HADD2.F32 R29, -RZ, R30.H1_H1 ;  /* 0x3000001eff1d8230 */ /* 0x000fe40000004100 */
[----:B------:R-:W-:Y:S02]  /*37e0*/  @!P0 HADD2.F32 R21, -RZ, R22.H1_H1 ;  /* 0x30000016ff158230 */ /* 0x000fe40000004100 */
[----:B----4-:R-:W-:Y:S02]  /*37f0*/  @!P0 HADD2.F32 R20, -RZ, R14.H0_H0 ;  /* 0x2000000eff148230 */ /* 0x010fe40000004100 */
        /* <DEDUP_REMOVED lines=38> */
.L_x_598:
[----:B------:R-:W-:Y:S05]  /*3a60*/  BSYNC.RECONVERGENT B0 ;  /* 0x0000000000007941 */ /* 0x000fea0003800200 */
.L_x_597:
[----:B------:R-:W-:Y:S04]  /*3a70*/  BSSY.RECONVERGENT B0, `(.L_x_599) ;  /* 0x0000034000007945 */ /* 0x000fe80003800200 */
[----:B------:R-:W-:Y:S05]  /*3a80*/  @P5 BRA `(.L_x_600) ;  /* 0x0000000000c85947 */ /* 0x000fea0003800000 */
[----:B------:R-:W-:Y:S01]  /*3a90*/  ISETP.GE.AND P0, PT, R117, R9, PT ;  /* 0x000000097500720c */ /* 0x000fe20003f06270 */
[----:B-1----:R-:W2:Y:S11]  /*3aa0*/  LDG.E.128 R16, desc[UR6][R36.64+0x40] ;  /* 0x0000400624107981 */ /* 0x002eb6000c1e1d00 */
        /* <DEDUP_REMOVED lines=48> */
.L_x_600:
[----:B------:R-:W-:Y:S05]  /*3db0*/  BSYNC.RECONVERGENT B0 ;  /* 0x0000000000007941 */ /* 0x000fea0003800200 */
.L_x_599:
[----:B------:R-:W-:Y:S05]  /*3dc0*/  @P1 BRA `(.L_x_596) ;  /* 0x0000000000c81947 */ /* 0x000fea0003800000 */
[----:B------:R-:W-:Y:S01]  /*3dd0*/  ISETP.GE.AND P0, PT, R116, R9, PT ;  /* 0x000000097400720c */ /* 0x000fe20003f06270 */
[----:B-12---:R-:W2:Y:S11]  /*3de0*/  LDG.E.128 R16, desc[UR6][R36.64+0x80] ;  /* 0x0000800624107981 */ /* 0x006eb6000c1e1d00 */
        /* <DEDUP_REMOVED lines=48> */
.L_x_596:
[----:B------:R-:W-:Y:S05]  /*40f0*/  BSYNC.RECONVERGENT B1 ;  /* 0x0000000000017941 */ /* 0x000fea0003800200 */
.L_x_595:
[----:B------:R-:W-:Y:S04]  /*4100*/  BSSY.RECONVERGENT B1, `(.L_x_601) ;  /* 0x00000ad000017945 */ /* 0x000fe80003800200 */
[----:B------:R-:W-:Y:S05]  /*4110*/  @!P4 BRA `(.L_x_602) ;  /* 0x0000000800acc947 */ /* 0x000fea0003800000 */
[C---:B------:R-:W-:Y:S01]  /*4120*/  LEA R36, P0, R107.reuse, R34, 0x6 ;  /* 0x000000226b247211 */ /* 0x040fe200078030ff */
[----:B------:R-:W4:Y:S01]  /*4130*/  LDC R15, c[0x0][0x440] ;  /* 0x00011000ff0f7b82 */ /* 0x000f220000000800 */
[C---:B------:R-:W-:Y:S01]  /*4140*/  LEA R20, P1, R107.reuse, R6, 0x6 ;  /* 0x000000066b147211 */ /* 0x040fe200078230ff */
[----:B------:R-:W-:Y:S01]  /*4150*/  BSSY.RECONVERGENT B0, `(.L_x_603) ;  /* 0x000003f000007945 */ /* 0x000fe20003800200 */
[C---:B------:R-:W-:Y:S05]  /*4160*/  LEA.HI.X.SX32 R37, R107.reuse, R35, 0x6, P0 ;  /* 0x000000236b257211 */ /* 0x040fea00000f36ff */
[----:B------:R-:W5:Y:S01]  /*4170*/  LDC.64 R4, c[0x0][0x4a8] ;  /* 0x00012a00ff047b82 */ /* 0x000f620000000a00 */
[----:B------:R-:W-:Y:S07]  /*4180*/  LEA.HI.X.SX32 R21, R107, R7, 0x6, P1 ;  /* 0x000000076b157211 */ /* 0x000fee00008f36ff */
[----:B------:R-:W1:Y:S01]  /*4190*/  LDC.64 R2, c[0x0][0x3b8] ;  /* 0x0000ee00ff027b82 */ /* 0x000e620000000a00 */
[-C--:B----4-:R-:W-:Y:S02]  /*41a0*/  ISETP.GE.AND P6, PT, R118, R15.reuse, PT ;  /* 0x0000000f7600720c */ /* 0x090fe40003fc6270 */
[-C--:B------:R-:W-:Y:S02]  /*41b0*/  ISETP.GE.AND P4, PT, R117, R15.reuse, PT ;  /* 0x0000000f7500720c */ /* 0x080fe40003f86270 */
[----:B-----5:R-:W-:Y:S02]  /*41c0*/  LEA R40, P5, R4, R10, 0x7 ;  /* 0x0000000a04287211 */ /* 0x020fe400078a38ff */
[----:B------:R-:W-:Y:S02]  /*41d0*/  ISETP.GE.AND P1, PT, R116, R15, PT ;  /* 0x0000000f7400720c */ /* 0x000fe40003f26270 */
[----:B------:R-:W-:Y:S02]  /*41e0*/  LEA.HI.X R41, R4, R11, R5, 0x7, P5 ;  /* 0x0000000b04297211 */ /* 0x000fe400028f3c05 */
[C---:B-1----:R-:W-:Y:S04]  /*41f0*/  LEA R38, P0, R2.reuse, R74, 0x7 ;  /* 0x0000004a02267211 */ /* 0x042fe800078038ff */
[----:B------:R-:W-:Y:S01]  /*4200*/  LEA.HI.X R39, R2, R75, R3, 0x7, P0 ;  /* 0x0000004b02277211 */ /* 0x000fe200000f3c03 */
[----:B------:R-:W-:Y:S08]  /*4210*/  @P6 BRA `(.L_x_604) ;  /* 0x0000000000c86947 */ /* 0x000ff00003800000 */
[----:B------:R-:W-:Y:S01]  /*4220*/  ISETP.GE.AND P0, PT, R118, R9, PT ;  /* 0x000000097600720c */ /* 0x000fe20003f06270 */
[----:B--23--:R-:W2:Y:S11]  /*4230*/  LDG.E.128 R16, desc[UR6][R40.64] ;  /* 0x0000000628107981 */ /* 0x00ceb6000c1e1d00 */
        /* <DEDUP_REMOVED lines=48> */
.L_x_604:
[----:B------:R-:W-:Y:S05]  /*4540*/  BSYNC.RECONVERGENT B0 ;  /* 0x0000000000007941 */ /* 0x000fea0003800200 */
.L_x_603:
[----:B------:R-:W-:Y:S04]  /*4550*/  BSSY.RECONVERGENT B0, `(.L_x_605) ;  /* 0x0000034000007945 */ /* 0x000fe80003800200 */
[----:B------:R-:W-:Y:S05]  /*4560*/  @P4 BRA `(.L_x_606) ;  /* 0x0000000000c84947 */ /* 0x000fea0003800000 */
[----:B------:R-:W-:Y:S01]  /*4570*/  ISETP.GE.AND P0, PT, R117, R9, PT ;  /* 0x000000097500720c */ /* 0x000fe20003f06270 */
[----:B-123--:R-:W2:Y:S11]  /*4580*/  LDG.E.128 R16, desc[UR6][R40.64+0x40] ;  /* 0x0000400628107981 */ /* 0x00eeb6000c1e1d00 */
        /* <DEDUP_REMOVED lines=48> */
.L_x_606:
[----:B------:R-:W-:Y:S05]  /*4890*/  BSYNC.RECONVERGENT B0 ;  /* 0x0000000000007941 */ /* 0x000fea0003800200 */
.L_x_605:
[----:B------:R-:W-:Y:S05]  /*48a0*/  @P1 BRA `(.L_x_602) ;  /* 0x0000000000c81947 */ /* 0x000fea0003800000 */
[----:B------:R-:W-:Y:S01]  /*48b0*/  ISETP.GE.AND P0, PT, R116, R9, PT ;  /* 0x000000097400720c */ /* 0x000fe20003f06270 */
[----:B-1234-:R-:W2:Y:S11]  /*48c0*/  LDG.E.128 R16, desc[UR6][R40.64+0x80] ;  /* 0x0000800628107981 */ /* 0x01eeb6000c1e1d00 */
[----:B------:R-:W-:Y:S01]  /*48d0*/  @!UPT UIADD3 URZ, UPT, UPT, URZ, URZ, URZ ;  /* 0x000000fffffff290 */ /* 0x000fe2000fffe0ff */
[----:B------:R-:W3:Y:S06]  /*48e0*/  @!P0 LDG.E.64 R14, desc[UR6][R20.64+0x40] ;  /* 0x00004006140e8981 */ /* 0x000eec000c1e1b00 */
[----:B------:R-:W4:Y:S01]  /*48f0*/  @!P0 LDG.E.64 R36, desc[UR6][R36.64+0x40] ;  /* 0x0000400624248981 */ /* 0x000f22000c1e1b00 */
[--C-:B---3--:R-:W-:Y:S01]  /*4900*/  @!P0 HADD2.F32 R22, -RZ, R14.reuse.H0_H0 ;  /* 0x2000000eff168230 */ /* 0x108fe20000004100 */
[----:B--2---:R-:W-:Y:S01]  /*4910*/  @!P0 MOV R23, R16 ;  /* 0x0000001000178202 */ /* 0x004fe20000000f00 */
[----:B------:R-:W-:Y:S01]  /*4920*/  @!P0 HADD2.F32 R14, -RZ, R14.H1_H1 ;  /* 0x3000000eff0e8230 */ /* 0x000fe20000004100 */
[----:B------:R-:W-:Y:S01]  /*4930*/  @!P0 MOV R8, R17 ;  /* 0x0000001100088202 */ /* 0x000fe20000000f00 */
[----:B------:R-:W-:Y:S01]  /*4940*/  @!P0 HADD2.F32 R5, -RZ, R15.H0_H0 ;  /* 0x2000000fff058230 */ /* 0x000fe20000004100 */
[----:B------:R-:W-:Y:S01]  /*4950*/  @!P0 MOV R21, R18 ;  /* 0x0000001200158202 */ /* 0x000fe20000000f00 */
[----:B----4-:R-:W-:Y:S01]  /*4960*/  @!P0 HADD2.F32 R27, -RZ, R36.H0_H0 ;  /* 0x20000024ff1b8230 */ /* 0x010fe20000004100 */
[----:B------:R-:W-:Y:S01]  /*4970*/  @!P0 MOV R20, R19 ;  /* 0x0000001300148202 */ /* 0x000fe20000000f00 */
[--C-:B------:R-:W-:Y:S02]  /*4980*/  @!P0 HADD2.F32 R25, -RZ, R23.reuse.H1_H1 ;  /* 0x30000017ff198230 */ /* 0x100fe40000004100 */
[----:B------:R-:W-:Y:S02]  /*4990*/  @!P0 HADD2.F32 R29, -RZ, R23.H0_H0 ;  /* 0x20000017ff1d8230 */ /* 0x000fe40000004100 */
[----:B------:R-:W-:Y:S02]  /*49a0*/  @!P0 HADD2.F32 R23, -RZ, R8.H1_H1 ;  /* 0x30000008ff178230 */ /* 0x000fe40000004100 */
[C---:B------:R-:W-:Y:S01]  /*49b0*/  @!P0 FMUL.FTZ R41, R25.reuse, R27 ;  /* 0x0000001b19298220 */ /* 0x040fe20000410000 */
[----:B------:R-:W-:Y:S02]  /*49c0*/  @!P0 HADD2.F32 R15, -RZ, R15.H1_H1 ;  /* 0x3000000fff0f8230 */ /* 0x000fe40000004100 */
[-C--:B------:R-:W-:Y:S01]  /*49d0*/  @!P0 FMUL.FTZ R0, R25, R22.reuse ;  /* 0x0000001619008220 */ /* 0x080fe20000410000 */
[----:B------:R-:W-:Y:S02]  /*49e0*/  @!P0 HADD2.F32 R31, -RZ, R36.H1_H1 ;  /* 0x30000024ff1f8230 */ /* 0x000fe40000004100 */
[----:B------:R-:W-:Y:S01]  /*49f0*/  @!P0 FFMA.FTZ R41, R29, R22, -R41 ;  /* 0x000000161d298223 */ /* 0x000fe20000010829 */
[----:B------:R-:W-:Y:S02]  /*4a00*/  @!P0 HADD2.F32 R22, -RZ, R21.H1_H1 ;  /* 0x30000015ff168230 */ /* 0x000fe40000004100 */
[----:B------:R-:W-:Y:S01]  /*4a10*/  @!P0 FFMA.FTZ R0, R27, R29, R0 ;  /* 0x0000001d1b008223 */ /* 0x000fe20000010000 */
[----:B------:R-:W-:Y:S02]  /*4a20*/  @!P0 HADD2.F32 R27, -RZ, R8.H0_H0 ;  /* 0x20000008ff1b8230 */ /* 0x000fe40000004100 */
[C---:B------:R-:W-:Y:S01]  /*4a30*/  @!P0 FMUL.FTZ R2, R23.reuse, R14 ;  /* 0x0000000e17028220 */ /* 0x040fe20000410000 */
[--C-:B------:R-:W-:Y:S02]  /*4a40*/  @!P0 HADD2.F32 R24, -RZ, R37.reuse.H0_H0 ;  /* 0x20000025ff188230 */ /* 0x100fe40000004100 */
[----:B------:R-:W-:Y:S01]  /*4a50*/  @!P0 FMUL.FTZ R3, R22, R5 ;  /* 0x0000000516038220 */ /* 0x000fe20000410000 */
[----:B------:R-:W-:Y:S01]  /*4a60*/  @!P0 F2FP.F16.F32.PACK_AB R41, R0, R41 ;  /* 0x000000290029823e */ /* 0x000fe200000000ff */
[----:B------:R-:W-:Y:S02]  /*4a70*/  @!P0 HADD2.F32 R33, -RZ, R37.H1_H1 ;  /* 0x30000025ff218230 */ /* 0x000fe40000004100 */
[----:B------:R-:W-:Y:S01]  /*4a80*/  @!P0 FMUL.FTZ R43, R23, R31 ;  /* 0x0000001f172b8220 */ /* 0x000fe20000410000 */
[--C-:B------:R-:W-:Y:S01]  /*4a90*/  @!P0 HADD2.F32 R8, -RZ, R20.reuse.H1_H1 ;  /* 0x30000014ff088230 */ /* 0x100fe20000004100 */
[----:B------:R-:W-:Y:S01]  /*4aa0*/  @!P0 MOV R16, R41 ;  /* 0x0000002900108202 */ /* 0x000fe20000000f00 */
[----:B------:R-:W-:Y:S02]  /*4ab0*/  @!P0 HADD2.F32 R26, -RZ, R21.H0_H0 ;  /* 0x20000015ff1a8230 */ /* 0x000fe40000004100 */
[----:B------:R-:W-:Y:S01]  /*4ac0*/  @!P0 FMUL.FTZ R30, R22, R24 ;  /* 0x00000018161e8220 */ /* 0x000fe20000410000 */
[----:B------:R-:W-:Y:S02]  /*4ad0*/  @!P0 HADD2.F32 R28, -RZ, R20.H0_H0 ;  /* 0x20000014ff1c8230 */ /* 0x000fe40000004100 */
[C---:B------:R-:W-:Y:S01]  /*4ae0*/  @!P0 FMUL.FTZ R51, R8.reuse, R33 ;  /* 0x0000002108338220 */ /* 0x040fe20000410000 */
[----:B------:R-:W-:Y:S01]  /*4af0*/  @!P0 FMUL.FTZ R4, R8, R15 ;  /* 0x0000000f08048220 */ /* 0x000fe20000410000 */
[----:B------:R-:W-:Y:S01]  /*4b00*/  @!P0 FFMA.FTZ R2, R31, R27, R2 ;  /* 0x0000001b1f028223 */ /* 0x000fe20000010002 */
        /* <DEDUP_REMOVED lines=12> */
.L_x_602:
[----:B------:R-:W-:Y:S05]  /*4bd0*/  BSYNC.RECONVERGENT B1 ;  /* 0x0000000000017941 */ /* 0x000fea0003800200 */
.L_x_601:
[----:B------:R-:W-:Y:S04]  /*4be0*/  BSSY.RECONVERGENT B1, `(.L_x_607) ;  /* 0x00000af000017945 */ /* 0x000fe80003800200 */
[----:B------:R-:W-:Y:S05]  /*4bf0*/  @!P3 BRA `(.L_x_608) ;  /* 0x0000000800b4b947 */ /* 0x000fea0003800000 */
[----:B-1234-:R-:W1:Y:S01]  /*4c00*/  LDC R17, c[0x0][0x440] ;  /* 0x00011000ff117b82 */ /* 0x01ee620000000800 */
[C---:B------:R-:W-:Y:S01]  /*4c10*/  LEA R14, P4, R107.reuse, R6, 0x7 ;  /* 0x000000066b0e7211 */ /* 0x040fe200078838ff */
[----:B------:R-:W-:Y:S01]  /*4c20*/  BSSY.RECONVERGENT B0, `(.L_x_609) ;  /* 0x0000042000007945 */ /* 0x000fe20003800200 */
[C---:B------:R-:W-:Y:S05]  /*4c30*/  LEA R32, P0, R107.reuse, R34, 0x7 ;  /* 0x000000226b207211 */ /* 0x040fea00078038ff */
[----:B------:R-:W2:Y:S01]  /*4c40*/  LDC.64 R2, c[0x0][0x3b8] ;  /* 0x0000ee00ff027b82 */ /* 0x000ea20000000a00 */
[C---:B------:R-:W-:Y:S02]  /*4c50*/  LEA.HI.X.SX32 R15, R107.reuse, R7, 0x7, P4 ;  /* 0x000000076b0f7211 */ /* 0x040fe400020f3eff */
[----:B------:R-:W-:Y:S05]  /*4c60*/  LEA.HI.X.SX32 R33, R107, R35, 0x7, P0 ;  /* 0x000000236b217211 */ /* 0x000fea00000f3eff */
[----:B------:R-:W3:Y:S01]  /*4c70*/  LDC.64 R4, c[0x0][0x4a8] ;  /* 0x00012a00ff047b82 */ /* 0x000ee20000000a00 */
[----:B--2---:R-:W-:Y:S01]  /*4c80*/  IMAD.WIDE.U32 R36, R2, 0xc0, R74 ;  /* 0x000000c002247825 */ /* 0x004fe200078e004a */
[-C--:B-1----:R-:W-:Y:S02]  /*4c90*/  ISETP.GE.AND P5, PT, R118, R17.reuse, PT ;  /* 0x000000117600720c */ /* 0x082fe40003fa6270 */
[-C--:B------:R-:W-:Y:S01]  /*4ca0*/  ISETP.GE.AND P3, PT, R117, R17.reuse, PT ;  /* 0x000000117500720c */ /* 0x080fe20003f66270 */
[----:B------:R-:W-:Y:S01]  /*4cb0*/  IMAD R3, R3, 0xc0, RZ ;  /* 0x000000c003037824 */ /* 0x000fe200078e02ff */
[----:B------:R-:W-:Y:S01]  /*4cc0*/  ISETP.GE.AND P1, PT, R116, R17, PT ;  /* 0x000000117400720c */ /* 0x000fe20003f26270 */
[----:B---3--:R-:W-:Y:S02]  /*4cd0*/  IMAD R5, R5, 0xc0, RZ ;  /* 0x000000c005057824 */ /* 0x008fe400078e02ff */
[----:B------:R-:W-:Y:S04]  /*4ce0*/  IMAD.WIDE.U32 R38, R4, 0xc0, R10 ;  /* 0x000000c004267825 */ /* 0x000fe800078e000a */
[----:B------:R-:W-:Y:S02]  /*4cf0*/  IMAD.IADD R37, R37, 0x1, R3 ;  /* 0x0000000125257824 */ /* 0x000fe400078e0203 */
[----:B------:R-:W-:Y:S01]  /*4d00*/  IMAD.IADD R39, R39, 0x1, R5 ;  /* 0x0000000127277824 */ /* 0x000fe200078e0205 */
[----:B------:R-:W-:Y:S06]  /*4d10*/  @P5 BRA `(.L_x_610) ;  /* 0x0000000000c85947 */ /* 0x000fec0003800000 */
        /* <DEDUP_REMOVED lines=50> */
.L_x_610:
[----:B------:R-:W-:Y:S05]  /*5040*/  BSYNC.RECONVERGENT B0 ;  /* 0x0000000000007941 */ /* 0x000fea0003800200 */
.L_x_609:
        /* <DEDUP_REMOVED lines=52> */
.L_x_612:
[----:B------:R-:W-:Y:S05]  /*5390*/  BSYNC.RECONVERGENT B0 ;  /* 0x0000000000007941 */ /* 0x000fea0003800200 */
.L_x_611:
[----:B------:R-:W-:Y:S05]  /*53a0*/  @P1 BRA `(.L_x_608) ;  /* 0x0000000000c81947 */ /* 0x000fea0003800000 */
[----:B------:R-:W-:Y:S01]  /*53b0*/  ISETP.GE.AND P0, PT, R116, R9, PT ;  /* 0x000000097400720c */ /* 0x000fe20003f06270 */
[----:B-12---:R-:W2:Y:S11]  /*53c0*/  LDG.E.128 R16, desc[UR6][R38.64+0x80] ;  /* 0x0000800626107981 */ /* 0x006eb6000c1e1d00 */
[----:B------:R-:W-:Y:S01]  /*53d0*/  @!UPT UIADD3 URZ, UPT, UPT, URZ, URZ, URZ ;  /* 0x000000fffffff290 */ /* 0x000fe2000fffe0ff */
[----:B------:R-:W3:Y:S06]  /*53e0*/  @!P0 LDG.E.64 R32, desc[UR6][R32.64+0x40] ;  /* 0x0000400620208981 */ /* 0x000eec000c1e1b00 */
[----:B------:R1:W4:Y:S01]  /*53f0*/  @!P0 LDG.E.64 R6, desc[UR6][R14.64+0x40] ;  /* 0x000040060e068981 */ /* 0x000322000c1e1b00 */
[--C-:B---3--:R-:W-:Y:S01]  /*5400*/  @!P0 HADD2.F32 R21, -RZ, R32.reuse.H0_H0 ;  /* 0x20000020ff158230 */ /* 0x108fe20000004100 */
[----:B--2---:R-:W-:Y:S01]  /*5410*/  @!P0 MOV R20, R16 ;  /* 0x0000001000148202 */ /* 0x004fe20000000f00 */
[----:B------:R-:W-:Y:S01]  /*5420*/  @!P0 HADD2.F32 R23, -RZ, R32.H1_H1 ;  /* 0x30000020ff178230 */ /* 0x000fe20000004100 */
[----:B------:R-:W-:Y:S01]  /*5430*/  @!P0 MOV R8, R17 ;  /* 0x0000001100088202 */ /* 0x000fe20000000f00 */
[----:B------:R-:W-:Y:S01]  /*5440*/  @!P0 HADD2.F32 R26, -RZ, R33.H0_H0 ;  /* 0x20000021ff1a8230 */ /* 0x000fe20000004100 */
[----:B-1----:R-:W-:Y:S01]  /*5450*/  @!P0 MOV R14, R18 ;  /* 0x00000012000e8202 */ /* 0x002fe20000000f00 */
[----:B------:R-:W-:Y:S02]  /*5460*/  @!P0 HADD2.F32 R22, -RZ, R20.H1_H1 ;  /* 0x30000014ff168230 */ /* 0x000fe40000004100 */
[----:B----4-:R-:W-:Y:S02]  /*5470*/  @!P0 HADD2.F32 R9, -RZ, R6.H0_H0 ;  /* 0x20000006ff098230 */ /* 0x010fe40000004100 */
[----:B------:R-:W-:Y:S02]  /*5480*/  @!P0 HADD2.F32 R24, -RZ, R20.H0_H0 ;  /* 0x20000014ff188230 */ /* 0x000fe40000004100 */
[C---:B------:R-:W-:Y:S01]  /*5490*/  @!P0 FMUL.FTZ R27, R22.reuse, R21 ;  /* 0x00000015161b8220 */ /* 0x040fe20000410000 */
[----:B------:R-:W-:Y:S02]  /*54a0*/  @!P0 HADD2.F32 R6, -RZ, R6.H1_H1 ;  /* 0x30000006ff068230 */ /* 0x000fe40000004100 */
[-C--:B------:R-:W-:Y:S01]  /*54b0*/  @!P0 FMUL.FTZ R0, R22, R9.reuse ;  /* 0x0000000916008220 */ /* 0x080fe20000410000 */
[--C-:B------:R-:W-:Y:S02]  /*54c0*/  @!P0 HADD2.F32 R15, -RZ, R8.reuse.H1_H1 ;  /* 0x30000008ff0f8230 */ /* 0x100fe40000004100 */
[----:B------:R-:W-:Y:S01]  /*54d0*/  @!P0 FFMA.FTZ R27, R24, R9, -R27 ;  /* 0x00000009181b8223 */ /* 0x000fe2000001081b */
[----:B------:R-:W-:Y:S01]  /*54e0*/  @!P0 MOV R9, R19 ;  /* 0x0000001300098202 */ /* 0x000fe20000000f00 */
[----:B------:R-:W-:Y:S01]  /*54f0*/  @!P0 FFMA.FTZ R0, R21, R24, R0 ;  /* 0x0000001815008223 */ /* 0x000fe20000010000 */
[--C-:B------:R-:W-:Y:S02]  /*5500*/  @!P0 HADD2.F32 R5, -RZ, R7.reuse.H0_H0 ;  /* 0x20000007ff058230 */ /* 0x100fe40000004100 */
[C---:B------:R-:W-:Y:S01]  /*5510*/  @!P0 FMUL.FTZ R2, R15.reuse, R6 ;  /* 0x000000060f028220 */ /* 0x040fe20000410000 */
[----:B------:R-:W-:Y:S02]  /*5520*/  @!P0 HADD2.F32 R21, -RZ, R8.H0_H0 ;  /* 0x20000008ff158230 */ /* 0x000fe40000004100 */
[----:B------:R-:W-:Y:S01]  /*5530*/  @!P0 FMUL.FTZ R29, R15, R23 ;  /* 0x000000170f1d8220 */ /* 0x000fe20000410000 */
[----:B------:R-:W-:Y:S01]  /*5540*/  @!P0 F2FP.F16.F32.PACK_AB R27, R0, R27 ;  /* 0x0000001b001b823e */ /* 0x000fe200000000ff */
[--C-:B------:R-:W-:Y:S02]  /*5550*/  @!P0 HADD2.F32 R20, -RZ, R14.reuse.H1_H1 ;  /* 0x3000000eff148230 */ /* 0x100fe40000004100 */
        /* <DEDUP_REMOVED lines=23> */
.L_x_608:
[----:B------:R-:W-:Y:S05]  /*56d0*/  BSYNC.RECONVERGENT B1 ;  /* 0x0000000000017941 */ /* 0x000fea0003800200 */
.L_x_607:
[----:B------:R-:W5:Y:S08]  /*56e0*/  LDC R3, c[0x0][0x450] ;  /* 0x00011400ff037b82 */ /* 0x000f700000000800 */
[----:B------:R-:W1:Y:S01]  /*56f0*/  LDC R9, c[0x0][0x450] ;  /* 0x00011400ff097b82 */ /* 0x000e620000000800 */
[----:B-----5:R-:W-:Y:S05]  /*5700*/  IMAD.U32 R3, R3, -0x40, RZ ;  /* 0xffffffc003037824 */ /* 0x020fea00078e00ff */
[C---:B------:R-:W-:Y:S02]  /*5710*/  LEA R12, P1, R3.reuse, R12, 0x1 ;  /* 0x0000000c030c7211 */ /* 0x040fe400078208ff */
[C---:B------:R-:W-:Y:S02]  /*5720*/  LEA R48, P0, R3.reuse, R48, 0x1 ;  /* 0x0000003003307211 */ /* 0x040fe400078008ff */
[C---:B------:R-:W-:Y:S02]  /*5730*/  LEA.HI.X.SX32 R13, R3.reuse, R13, 0x1, P1 ;  /* 0x0000000d030d7211 */ /* 0x040fe400008f0eff */
[----:B------:R-:W-:Y:S01]  /*5740*/  LEA.HI.X.SX32 R49, R3, R49, 0x1, P0 ;  /* 0x0000003103317211 */ /* 0x000fe200000f0eff */
[----:B-1----:R-:W-:Y:S05]  /*5750*/  BRA `(.L_x_587) ;  /* 0x0000004800207947 */ /* 0x002fea0003800000 */
.L_x_588:
[----:B-1-3--:R-:W-:Y:S01]  /*5760*/  LEA.HI R14, R9, R9, RZ, 0x1 ;  /* 0x00000009090e7211 */ /* 0x00afe200078f08ff */
[----:B------:R-:W-:Y:S01]  /*5770*/  BSSY.RECONVERGENT B1, `(.L_x_613) ;  /* 0x000011d000017945 */ /* 0x000fe20003800200 */
[----:B------:R-:W-:Y:S02]  /*5780*/  SHF.R.U32.HI R15, RZ, 0x1, R9 ;  /* 0x00000001ff0f7819 */ /* 0x000fe40000011609 */
[----:B------:R-:W-:Y:S05]  /*5790*/  SHF.R.S32.HI R14, RZ, 0x1, R14 ;  /* 0x00000001ff0e7819 */ /* 0x000fea000001140e */
[----:B------:R-:W-:Y:S05]  /*57a0*/  IMAD.MOV R14, RZ, RZ, -R14 ;  /* 0x000000ffff0e7224 */ /* 0x000fea00078e0a0e */
[----:B--2---:R-:W-:Y:S01]  /*57b0*/  SHF.R.S32.HI R73, RZ, 0x1f, R14 ;  /* 0x0000001fff497819 */ /* 0x004fe2000001140e */
[----:B------:R-:W-:Y:S05]  /*57c0*/  @!P0 BRA `(.L_x_614) ;  /* 0x00000010005c8947 */ /* 0x000fea0003800000 */
[----:B------:R-:W1:Y:S01]  /*57d0*/  LDC R51, c[0x0][0x440] ;  /* 0x00011000ff337b82 */ /* 0x000e620000000800 */
[----:B------:R-:W-:Y:S01]  /*57e0*/  BSSY.RECONVERGENT B0, `(.L_x_615) ;  /* 0x000005b000007945 */ /* 0x000fe20003800200 */
[----:B-1----:R-:W-:Y:S11]  /*57f0*/  ISETP.GE.AND P0, PT, R118, R51, PT ;  /* 0x000000337600720c */ /* 0x002ff60003f06270 */
[----:B------:R-:W-:Y:S02]  /*5800*/  @!UPT UIADD3 URZ, UPT, UPT, URZ, URZ, URZ ;  /* 0x000000fffffff290 */ /* 0x000fe4000fffe0ff */
[----:B------:R-:W-:Y:S05]  /*5810*/  @P0 BRA `(.L_x_616) ;  /* 0x00000004005c0947 */ /* 0x000fea0003800000 */
[C---:B------:R-:W-:Y:S01]  /*5820*/  ISETP.GE.AND P0, PT, R118.reuse, R9, PT ;  /* 0x000000097600720c */ /* 0x040fe20003f06270 */
[----:B------:R-:W2:Y:S11]  /*5830*/  LDG.E.128 R52, desc[UR6][R10.64] ;  /* 0x000000060a347981 */ /* 0x000eb6000c1e1d00 */
[----:B------:R-:W-:Y:S01]  /*5840*/  @!UPT UIADD3 URZ, UPT, UPT, URZ, URZ, URZ ;  /* 0x000000fffffff290 */ /* 0x000fe2000fffe0ff */
[----:B------:R-:W-:Y:S04]  /*5850*/  @!P0 ISETP.GE.U32.AND P1, PT, R118, R15, PT ;  /* 0x0000000f7600820c */ /* 0x000fe80003f26070 */
[----:B------:R-:W-:Y:S02]  /*5860*/  @!P0 SEL R57, R14, RZ, P1 ;  /* 0x000000ff0e398207 */ /* 0x000fe40000800000 */
[----:B------:R-:W-:Y:S02]  /*5870*/  @!P0 SEL R124, R73, RZ, P1 ;  /* 0x000000ff497c8207 */ /* 0x000fe40000800000 */
[----:B------:R-:W-:Y:S02]  /*5880*/  @!P0 SHF.L.U32 R109, R57, 0x1, RZ ;  /* 0x00000001396d8819 */ /* 0x000fe400000006ff */
[----:B----4-:R-:W-:Y:S02]  /*5890*/  @!P0 SEL R17, R15, R14, !P1 ;  /* 0x0000000e0f118207 */ /* 0x010fe40004800000 */
[----:B------:R-:W-:Y:S02]  /*58a0*/  @!P0 SHF.L.U64.HI R124, R57, 0x1, R124 ;  /* 0x00000001397c8819 */ /* 0x000fe4000001027c */
[----:B------:R-:W-:Y:S01]  /*58b0*/  @!P0 IADD3 R58, P1, PT, R109, R78, RZ ;  /* 0x0000004e6d3a8210 */ /* 0x000fe20007f3e0ff */
[----:B------:R-:W-:Y:S03]  /*58c0*/  @!P0 IMAD.WIDE R18, R17, 0x2, R10 ;  /* 0x0000000211128825 */ /* 0x000fe600078e020a */
[C---:B------:R-:W-:Y:S02]  /*58d0*/  @!P0 IADD3.X R59, PT, PT, R124.reuse, R79, RZ, P1, !PT ;  /* 0x0000004f7c3b8210 */ /* 0x040fe40000ffe4ff */
[----:B------:R-:W-:Y:S01]  /*58e0*/  @!P0 IADD3 R32, P1, PT, R109, R80, RZ ;  /* 0x000000506d208210 */ /* 0x000fe20007f3e0ff */
[----:B------:R-:W3:Y:S03]  /*58f0*/  @!P0 LDG.E.128 R16, desc[UR6][R18.64] ;  /* 0x0000000612108981 */ /* 0x000ee6000c1e1d00 */
[----:B------:R-:W-:Y:S02]  /*5900*/  @!P0 IADD3.X R33, PT, PT, R124, R81, RZ, P1, !PT ;  /* 0x000000517c218210 */ /* 0x000fe40000ffe4ff */
[----:B------:R-:W-:Y:S03]  /*5910*/  ISETP.GE.U32.OR P1, PT, R118, R15, P0 ;  /* 0x0000000f7600720c */ /* 0x000fe60000726470 */
[----:B------:R-:W4:Y:S08]  /*5920*/  @!P0 LDG.E.128 R56, desc[UR6][R58.64] ;  /* 0x000000063a388981 */ /* 0x000f30000c1e1d00 */
[----:B------:R2:W5:Y:S01]  /*5930*/  @!P0 LDG.E.128 R40, desc[UR6][R32.64] ;  /* 0x0000000620288981 */ /* 0x000562000c1e1d00 */
[--C-:B---3--:R-:W-:Y:S01]  /*5940*/  @!P0 HADD2.F32 R27, -RZ, R16.reuse.H0_H0 ;  /* 0x20000010ff1b8230 */ /* 0x108fe20000004100 */
[----:B--2---:R-:W-:Y:S01]  /*5950*/  @!P0 MOV R32, R52 ;  /* 0x0000003400208202 */ /* 0x004fe20000000f00 */
[----:B------:R-:W-:Y:S01]  /*5960*/  @!P0 HADD2.F32 R25, -RZ, R16.H1_H1 ;  /* 0x30000010ff198230 */ /* 0x000fe20000004100 */
[----:B------:R-:W-:Y:S01]  /*5970*/  @!P0 MOV R44, R53 ;  /* 0x00000035002c8202 */ /* 0x000fe20000000f00 */
[----:B------:R-:W-:Y:S01]  /*5980*/  @!P0 HADD2.F32 R24, -RZ, R17.H0_H0 ;  /* 0x20000011ff188230 */ /* 0x000fe20000004100 */
[----:B------:R-:W-:Y:S01]  /*5990*/  @!P0 MOV R50, R55 ;  /* 0x0000003700328202 */ /* 0x000fe20000000f00 */
[----:B------:R-:W-:Y:S02]  /*59a0*/  @!P0 HADD2.F32 R33, -RZ, R32.H0_H0 ;  /* 0x20000020ff218230 */ /* 0x000fe40000004100 */
[--C-:B----4-:R-:W-:Y:S02]  /*59b0*/  @!P0 HADD2.F32 R30, -RZ, R56.reuse.H0_H0 ;  /* 0x20000038ff1e8230 */ /* 0x110fe40000004100 */
[----:B------:R-:W-:Y:S02]  /*59c0*/  @!P0 HADD2.F32 R28, -RZ, R56.H1_H1 ;  /* 0x30000038ff1c8230 */ /* 0x000fe40000004100 */
[--C-:B------:R-:W-:Y:S02]  /*59d0*/  @!P0 HADD2.F32 R31, -RZ, R57.reuse.H0_H0 ;  /* 0x20000039ff1f8230 */ /* 0x100fe40000004100 */
[----:B------:R-:W-:Y:S01]  /*59e0*/  @!P1 FADD.FTZ R30, -R30, -RZ ;  /* 0x800000ff1e1e9221 */ /* 0x000fe20000010100 */
[----:B------:R-:W-:Y:S02]  /*59f0*/  @!P0 HADD2.F32 R29, -RZ, R57.H1_H1 ;  /* 0x30000039ff1d8230 */ /* 0x000fe40000004100 */
[----:B------:R-:W-:Y:S01]  /*5a00*/  @!P1 FADD.FTZ R28, -R28, -RZ ;  /* 0x800000ff1c1c9221 */ /* 0x000fe20000010100 */
[----:B------:R-:W-:Y:S02]  /*5a10*/  @!P0 HADD2.F32 R35, -RZ, R32.H1_H1 ;  /* 0x30000020ff238230 */ /* 0x000fe40000004100 */
[----:B------:R-:W-:Y:S01]  /*5a20*/  @!P0 FMUL.FTZ R0, R27, R30 ;  /* 0x0000001e1b008220 */ /* 0x000fe20000410000 */
[----:B------:R-:W-:Y:S02]  /*5a30*/  @!P0 HADD2.F32 R26, -RZ, R58.H0_H0 ;  /* 0x2000003aff1a8230 */ /* 0x000fe40000004100 */
[----:B------:R-:W-:Y:S01]  /*5a40*/  @!P0 FMUL.FTZ R2, R25, R28 ;  /* 0x0000001c19028220 */ /* 0x000fe20000410000 */
[--C-:B-----5:R-:W-:Y:S02]  /*5a50*/  @!P0 HADD2.F32 R32, -RZ, R40.reuse.H0_H0 ;  /* 0x20000028ff208230 */ /* 0x120fe40000004100 */
[----:B------:R-:W-:Y:S01]  /*5a60*/  @!P1 FADD.FTZ R31, -R31, -RZ ;  /* 0x800000ff1f1f9221 */ /* 0x000fe20000010100 */
[----:B------:R-:W-:Y:S02]  /*5a70*/  @!P0 HADD2.F32 R34, -RZ, R40.H1_H1 ;  /* 0x30000028ff228230 */ /* 0x000fe40000004100 */
[----:B------:R-:W-:Y:S01]  /*5a80*/  @!P1 FADD.FTZ R29, -R29, -RZ ;  /* 0x800000ff1d1d9221 */ /* 0x000fe20000010100 */
[--C-:B------:R-:W-:Y:S02]  /*5a90*/  @!P0 HADD2.F32 R21, -RZ, R18.reuse.H0_H0 ;  /* 0x20000012ff158230 */ /* 0x100fe40000004100 */
[----:B------:R-:W-:Y:S01]  /*5aa0*/  @!P0 FFMA.FTZ R0, R33, R32, R0 ;  /* 0x0000002021008223 */ /* 0x000fe20000010000 */
[----:B------:R-:W-:Y:S02]  /*5ab0*/  @!P0 HADD2.F32 R20, -RZ, R18.H1_H1 ;  /* 0x30000012ff148230 */ /* 0x000fe40000004100 */
[----:B------:R-:W-:Y:S01]  /*5ac0*/  @!P0 FFMA.FTZ R2, R35, R34, R2 ;  /* 0x0000002223028223 */ /* 0x000fe20000010002 */
[----:B------:R-:W-:Y:S02]  /*5ad0*/  @!P0 HADD2.F32 R23, -RZ, R58.H1_H1 ;  /* 0x3000003aff178230 */ /* 0x000fe40000004100 */
[----:B------:R-:W-:Y:S01]  /*5ae0*/  @!P0 FMUL.FTZ R3, R24, R31 ;  /* 0x0000001f18038220 */ /* 0x000fe20000410000 */
[--C-:B------:R-:W-:Y:S02]  /*5af0*/  @!P0 HADD2.F32 R37, -RZ, R41.reuse.H0_H0 ;  /* 0x20000029ff258230 */ /* 0x100fe40000004100 */
[----:B------:R-:W-:Y:S01]  /*5b00*/  @!P1 FADD.FTZ R26, -R26, -RZ ;  /* 0x800000ff1a1a9221 */ /* 0x000fe20000010100 */
[----:B------:R-:W-:Y:S01]  /*5b10*/  @!P0 HADD2.F32 R38, -RZ, R41.H1_H1 ;  /* 0x30000029ff268230 */ /* 0x000fe20000004100 */
[----:B------:R-:W-:Y:S01]  /*5b20*/  @!P0 F2FP.F16.F32.PACK_AB R56, R2, R0 ;  /* 0x000000000238823e */ /* 0x000fe200000000ff */
[--C-:B------:R-:W-:Y:S02]  /*5b30*/  @!P0 HADD2.F32 R39, -RZ, R42.reuse.H0_H0 ;  /* 0x2000002aff278230 */ /* 0x100fe40000004100 */
[----:B------:R-:W-:Y:S01]  /*5b40*/  @!P0 FMUL.FTZ R5, R21, R26 ;  /* 0x0000001a15058220 */ /* 0x000fe20000410000 */
[----:B------:R-:W-:Y:S01]  /*5b50*/  @!P0 HADD2.F32 R40, -RZ, R42.H1_H1 ;  /* 0x3000002aff288230 */ /* 0x000fe20000004100 */
[----:B------:R-:W-:Y:S01]  /*5b60*/  @!P0 MOV R52, R56 ;  /* 0x0000003800348202 */ /* 0x000fe20000000f00 */
[----:B------:R-:W-:Y:S02]  /*5b70*/  @!P0 HADD2.F32 R18, -RZ, R59.H0_H0 ;  /* 0x2000003bff128230 */ /* 0x000fe40000004100 */
[----:B------:R-:W-:Y:S01]  /*5b80*/  @!P1 FADD.FTZ R23, -R23, -RZ ;  /* 0x800000ff17179221 */ /* 0x000fe20000010100 */
[--C-:B------:R-:W-:Y:S02]  /*5b90*/  @!P0 HADD2.F32 R41, -RZ, R43.reuse.H0_H0 ;  /* 0x2000002bff298230 */ /* 0x100fe40000004100 */
[----:B------:R-:W-:Y:S01]  /*5ba0*/  @!P0 HADD2.F32 R42, -RZ, R43.H1_H1 ;  /* 0x3000002bff2a8230 */ /* 0x000fe20000004100 */
[----:B------:R-:W-:Y:S01]  /*5bb0*/  @!P0 MOV R43, R54 ;  /* 0x00000036002b8202 */ /* 0x000fe20000000f00 */
[----:B------:R-:W-:Y:S02]  /*5bc0*/  @!P0 HADD2.F32 R22, -RZ, R17.H1_H1 ;  /* 0x30000011ff168230 */ /* 0x000fe40000004100 */
[----:B------:R-:W-:Y:S01]  /*5bd0*/  @!P0 FMUL.FTZ R6, R20, R23 ;  /* 0x0000001714068220 */ /* 0x000fe20000410000 */
[----:B------:R-:W-:Y:S02]  /*5be0*/  @!P0 HADD2.F32 R16, -RZ, R59.H1_H1 ;  /* 0x3000003bff108230 */ /* 0x000fe40000004100 */
[----:B------:R-:W-:Y:S01]  /*5bf0*/  @!P1 FADD.FTZ R18, -R18, -RZ ;  /* 0x800000ff12129221 */ /* 0x000fe20000010100 */
[--C-:B------:R-:W-:Y:S02]  /*5c00*/  @!P0 HADD2.F32 R36, -RZ, R44.reuse.H0_H0 ;  /* 0x2000002cff248230 */ /* 0x100fe40000004100 */
[----:B------:R-:W-:Y:S01]  /*5c10*/  @!P0 FMUL.FTZ R4, R22, R29 ;  /* 0x0000001d16048220 */ /* 0x000fe20000410000 */
[--C-:B------:R-:W-:Y:S02]  /*5c20*/  @!P0 HADD2.F32 R17, -RZ, R19.reuse.H0_H0 ;  /* 0x20000013ff118230 */ /* 0x100fe40000004100 */
[----:B------:R-:W-:Y:S01]  /*5c30*/  @!P1 FADD.FTZ R16, -R16, -RZ ;  /* 0x800000ff10109221 */ /* 0x000fe20000010100 */
[----:B------:R-:W-:Y:S02]  /*5c40*/  @!P0 HADD2.F32 R33, -RZ, R44.H1_H1 ;  /* 0x3000002cff218230 */ /* 0x000fe40000004100 */
[----:B------:R-:W-:Y:S01]  /*5c50*/  @!P0 FFMA.FTZ R3, R36, R37, R3 ;  /* 0x0000002524038223 */ /* 0x000fe20000010003 */
[----:B------:R-:W-:Y:S02]  /*5c60*/  @!P0 HADD2.F32 R19, -RZ, R19.H1_H1 ;  /* 0x30000013ff138230 */ /* 0x000fe40000004100 */
[----:B------:R-:W-:Y:S01]  /*5c70*/  @!P0 FMUL.FTZ R7, R17, R18 ;  /* 0x0000001211078220 */ /* 0x000fe20000410000 */
[--C-:B------:R-:W-:Y:S02]  /*5c80*/  @!P0 HADD2.F32 R32, -RZ, R43.reuse.H0_H0 ;  /* 0x2000002bff208230 */ /* 0x100fe40000004100 */
[----:B------:R-:W-:Y:S01]  /*5c90*/  @!P0 FFMA.FTZ R4, R33, R38, R4 ;  /* 0x0000002621048223 */ /* 0x000fe20000010004 */
[----:B------:R-:W-:Y:S02]  /*5ca0*/  @!P0 HADD2.F32 R35, -RZ, R43.H1_H1 ;  /* 0x3000002bff238230 */ /* 0x000fe40000004100 */
[----:B------:R-:W-:Y:S01]  /*5cb0*/  @!P0 FMUL.FTZ R8, R19, R16 ;  /* 0x0000001013088220 */ /* 0x000fe20000410000 */
[--C-:B------:R-:W-:Y:S02]  /*5cc0*/  @!P0 HADD2.F32 R34, -RZ, R50.reuse.H0_H0 ;  /* 0x20000032ff228230 */ /* 0x100fe40000004100 */
[----:B------:R-:W-:Y:S01]  /*5cd0*/  @!P0 FFMA.FTZ R5, R32, R39, R5 ;  /* 0x0000002720058223 */ /* 0x000fe20000010005 */
[----:B------:R-:W-:Y:S01]  /*5ce0*/  @!P0 F2FP.F16.F32.PACK_AB R57, R4, R3 ;  /* 0x000000030439823e */ /* 0x000fe200000000ff */
[----:B------:R-:W-:Y:S02]  /*5cf0*/  @!P0 HADD2.F32 R37, -RZ, R50.H1_H1 ;  /* 0x30000032ff258230 */ /* 0x000fe40000004100 */
[----:B------:R-:W-:Y:S01]  /*5d00*/  @!P0 FFMA.FTZ R6, R35, R40, R6 ;  /* 0x0000002823068223 */ /* 0x000fe20000010006 */
[----:B------:R-:W-:Y:S01]  /*5d10*/  @!P0 FFMA.FTZ R7, R34, R41, R7 ;  /* 0x0000002922078223 */ /* 0x000fe20000010007 */
[----:B------:R-:W-:Y:S01]  /*5d20*/  @!P0 MOV R53, R57 ;  /* 0x0000003900358202 */ /* 0x000fe20000000f00 */
[----:B------:R-:W-:Y:S02]  /*5d30*/  @!P0 FFMA.FTZ R8, R37, R42, R8 ;  /* 0x0000002a25088223 */ /* 0x000fe40000010008 */
[----:B------:R-:W-:Y:S03]  /*5d40*/  @!P0 F2FP.F16.F32.PACK_AB R58, R6, R5 ;  /* 0x00000005063a823e */ /* 0x000fe600000000ff */
[----:B------:R-:W-:Y:S02]  /*5d50*/  @!P0 F2FP.F16.F32.PACK_AB R59, R8, R7 ;  /* 0x00000007083b823e */ /* 0x000fe400000000ff */
[----:B------:R-:W-:Y:S02]  /*5d60*/  @!P0 MOV R54, R58 ;  /* 0x0000003a00368202 */ /* 0x000fe40000000f00 */
[----:B------:R-:W-:Y:S05]  /*5d70*/  @!P0 MOV R55, R59 ;  /* 0x0000003b00378202 */ /* 0x000fea0000000f00 */
[----:B------:R1:W-:Y:S02]  /*5d80*/  STG.E.128 desc[UR6][R74.64], R52 ;  /* 0x000000344a007986 */ /* 0x0003e4000c101d06 */
.L_x_616:
[----:B------:R-:W-:Y:S05]  /*5d90*/  BSYNC.RECONVERGENT B0 ;  /* 0x0000000000007941 */ /* 0x000fea0003800200 */
.L_x_615:
[----:B------:R-:W-:Y:S01]  /*5da0*/  ISETP.GE.AND P0, PT, R117, R51, PT ;  /* 0x000000337500720c */ /* 0x000fe20003f06270 */
[----:B------:R-:W-:Y:S11]  /*5db0*/  BSSY.RECONVERGENT B0, `(.L_x_617) ;  /* 0x000005c000007945 */ /* 0x000ff60003800200 */
[----:B------:R-:W-:Y:S01]  /*5dc0*/  @!UPT UIADD3 URZ, UPT, UPT, URZ, URZ, URZ ;  /* 0x000000fffffff290 */ /* 0x000fe2000fffe0ff */
[----:B------:R-:W-:Y:S05]  /*5dd0*/  @P0 BRA `(.L_x_618) ;  /* 0x0000000400640947 */ /* 0x000fea0003800000 */
[C---:B------:R-:W-:Y:S01]  /*5de0*/  ISETP.GE.AND P0, PT, R117.reuse, R9, PT ;  /* 0x000000097500720c */ /* 0x040fe20003f06270 */
[----:B-1----:R-:W2:Y:S11]  /*5df0*/  LDG.E.128 R52, desc[UR6][R10.64+0x40] ;  /* 0x000040060a347981 */ /* 0x002eb6000c1e1d00 */
[----:B------:R-:W-:Y:S01]  /*5e00*/  @!UPT UIADD3 URZ, UPT, UPT, URZ, URZ, URZ ;  /* 0x000000fffffff290 */ /* 0x000fe2000fffe0ff */
[----:B------:R-:W-:Y:S02]  /*5e10*/  @!P0 ISETP.GE.U32.AND P1, PT, R117, R15, PT ;  /* 0x0000000f7500820c */ /* 0x000fe40003f26070 */
[----:B------:R-:W-:Y:S02]  /*5e20*/  @!P0 IADD3 R57, P6, PT, R14, 0x20, RZ ;  /* 0x000000200e398810 */ /* 0x000fe40007fde0ff */
[----:B----4-:R-:W-:Y:S02]  /*5e30*/  @!P0 SEL R17, R15, R14, !P1 ;  /* 0x0000000e0f118207 */ /* 0x010fe40004800000 */
[----:B------:R-:W-:Y:S02]  /*5e40*/  @!P0 SEL R57, R57, 0x20, P1 ;  /* 0x0000002039398807 */ /* 0x000fe40000800000 */
[----:B------:R-:W-:Y:S01]  /*5e50*/  @!P0 IADD3.X R124, PT, PT, RZ, R73, RZ, P6, !PT ;  /* 0x00000049ff7c8210 */ /* 0x000fe200037fe4ff */
[----:B------:R-:W-:Y:S01]  /*5e60*/  @!P0 IMAD.WIDE R18, R17, 0x2, R10 ;  /* 0x0000000211128825 */ /* 0x000fe200078e020a */
[----:B------:R-:W-:Y:S02]  /*5e70*/  @!P0 SHF.L.U32 R109, R57, 0x1, RZ ;  /* 0x00000001396d8819 */ /* 0x000fe400000006ff */
[----:B------:R-:W-:Y:S02]  /*5e80*/  @!P0 SEL R124, R124, RZ, P1 ;  /* 0x000000ff7c7c8207 */ /* 0x000fe40000800000 */
[----:B------:R-:W-:Y:S01]  /*5e90*/  @!P0 IADD3 R58, P1, PT, R109, R78, RZ ;  /* 0x0000004e6d3a8210 */ /* 0x000fe20007f3e0ff */
[----:B------:R-:W3:Y:S01]  /*5ea0*/  @!P0 LDG.E.128 R16, desc[UR6][R18.64+0x40] ;  /* 0x0000400612108981 */ /* 0x000ee2000c1e1d00 */
[----:B------:R-:W-:Y:S04]  /*5eb0*/  @!P0 SHF.L.U64.HI R124, R57, 0x1, R124 ;  /* 0x00000001397c8819 */ /* 0x000fe8000001027c */
[C---:B------:R-:W-:Y:S02]  /*5ec0*/  @!P0 IADD3.X R59, PT, PT, R124.reuse, R79, RZ, P1, !PT ;  /* 0x0000004f7c3b8210 */ /* 0x040fe40000ffe4ff */
[----:B------:R-:W-:Y:S04]  /*5ed0*/  @!P0 IADD3 R32, P1, PT, R109, R80, RZ ;  /* 0x000000506d208210 */ /* 0x000fe80007f3e0ff */
[----:B------:R-:W4:Y:S01]  /*5ee0*/  @!P0 LDG.E.128 R56, desc[UR6][R58.64] ;  /* 0x000000063a388981 */ /* 0x000f22000c1e1d00 */
[----:B------:R-:W-:Y:S02]  /*5ef0*/  @!P0 IADD3.X R33, PT, PT, R124, R81, RZ, P1, !PT ;  /* 0x000000517c218210 */ /* 0x000fe40000ffe4ff */
[----:B------:R-:W-:Y:S05]  /*5f00*/  ISETP.GE.U32.OR P1, PT, R117, R15, P0 ;  /* 0x0000000f7500720c */ /* 0x000fea0000726470 */
[----:B------:R2:W5:Y:S01]  /*5f10*/  @!P0 LDG.E.128 R40, desc[UR6][R32.64] ;  /* 0x0000000620288981 */ /* 0x000562000c1e1d00 */
[--C-:B---3--:R-:W-:Y:S01]  /*5f20*/  @!P0 HADD2.F32 R27, -RZ, R16.reuse.H0_H0 ;  /* 0x20000010ff1b8230 */ /* 0x108fe20000004100 */
[----:B--2---:R-:W-:Y:S01]  /*5f30*/  @!P0 MOV R32, R52 ;  /* 0x0000003400208202 */ /* 0x004fe20000000f00 */
[----:B------:R-:W-:Y:S01]  /*5f40*/  @!P0 HADD2.F32 R25, -RZ, R16.H1_H1 ;  /* 0x30000010ff198230 */ /* 0x000fe20000004100 */
[----:B------:R-:W-:Y:S01]  /*5f50*/  @!P0 MOV R44, R53 ;  /* 0x00000035002c8202 */ /* 0x000fe20000000f00 */
[----:B------:R-:W-:Y:S01]  /*5f60*/  @!P0 HADD2.F32 R24, -RZ, R17.H0_H0 ;  /* 0x20000011ff188230 */ /* 0x000fe20000004100 */
[----:B------:R-:W-:Y:S01]  /*5f70*/  @!P0 MOV R50, R55 ;  /* 0x0000003700328202 */ /* 0x000fe20000000f00 */
[--C-:B------:R-:W-:Y:S02]  /*5f80*/  @!P0 HADD2.F32 R33, -RZ, R32.reuse.H0_H0 ;  /* 0x20000020ff218230 */ /* 0x100fe40000004100 */
[----:B------:R-:W-:Y:S02]  /*5f90*/  @!P0 HADD2.F32 R35, -RZ, R32.H1_H1 ;  /* 0x30000020ff238230 */ /* 0x000fe40000004100 */
[----:B------:R-:W-:Y:S02]  /*5fa0*/  @!P0 HADD2.F32 R21, -RZ, R18.H0_H0 ;  /* 0x20000012ff158230 */ /* 0x000fe40000004100 */
[--C-:B----4-:R-:W-:Y:S02]  /*5fb0*/  @!P0 HADD2.F32 R30, -RZ, R56.reuse.H0_H0 ;  /* 0x20000038ff1e8230 */ /* 0x110fe40000004100 */
[----:B------:R-:W-:Y:S02]  /*5fc0*/  @!P0 HADD2.F32 R28, -RZ, R56.H1_H1 ;  /* 0x30000038ff1c8230 */ /* 0x000fe40000004100 */
[--C-:B------:R-:W-:Y:S02]  /*5fd0*/  @!P0 HADD2.F32 R31, -RZ, R57.reuse.H0_H0 ;  /* 0x20000039ff1f8230 */ /* 0x100fe40000004100 */
[----:B------:R-:W-:Y:S01]  /*5fe0*/  @!P1 FADD.FTZ R30, -R30, -RZ ;  /* 0x800000ff1e1e9221 */ /* 0x000fe20000010100 */
[----:B------:R-:W-:Y:S02]  /*5ff0*/  @!P0 HADD2.F32 R29, -RZ, R57.H1_H1 ;  /* 0x30000039ff1d8230 */ /* 0x000fe40000004100 */
[----:B------:R-:W-:Y:S01]  /*6000*/  @!P1 FADD.FTZ R28, -R28, -RZ ;  /* 0x800000ff1c1c9221 */ /* 0x000fe20000010100 */
[----:B------:R-:W-:Y:S02]  /*6010*/  @!P0 HADD2.F32 R26, -RZ, R58.H0_H0 ;  /* 0x2000003aff1a8230 */ /* 0x000fe40000004100 */
[----:B------:R-:W-:Y:S01]  /*6020*/  @!P0 FMUL.FTZ R0, R27, R30 ;  /* 0x0000001e1b008220 */ /* 0x000fe20000410000 */
[--C-:B-----5:R-:W-:Y:S02]  /*6030*/  @!P0 HADD2.F32 R32, -RZ, R40.reuse.H0_H0 ;  /* 0x20000028ff208230 */ /* 0x120fe40000004100 */
[----:B------:R-:W-:Y:S01]  /*6040*/  @!P0 FMUL.FTZ R2, R25, R28 ;  /* 0x0000001c19028220 */ /* 0x000fe20000410000 */
[----:B------:R-:W-:Y:S02]  /*6050*/  @!P0 HADD2.F32 R34, -RZ, R40.H1_H1 ;  /* 0x30000028ff228230 */ /* 0x000fe40000004100 */
[----:B------:R-:W-:Y:S01]  /*6060*/  @!P1 FADD.FTZ R31, -R31, -RZ ;  /* 0x800000ff1f1f9221 */ /* 0x000fe20000010100 */
[----:B------:R-:W-:Y:S02]  /*6070*/  @!P0 HADD2.F32 R20, -RZ, R18.H1_H1 ;  /* 0x30000012ff148230 */ /* 0x000fe40000004100 */
[----:B------:R-:W-:Y:S01]  /*6080*/  @!P0 FFMA.FTZ R0, R33, R32, R0 ;  /* 0x0000002021008223 */ /* 0x000fe20000010000 */
[----:B------:R-:W-:Y:S02]  /*6090*/  @!P0 HADD2.F32 R23, -RZ, R58.H1_H1 ;  /* 0x3000003aff178230 */ /* 0x000fe40000004100 */
[----:B------:R-:W-:Y:S01]  /*60a0*/  @!P0 FFMA.FTZ R2, R35, R34, R2 ;  /* 0x0000002223028223 */ /* 0x000fe20000010002 */
[--C-:B------:R-:W-:Y:S02]  /*60b0*/  @!P0 HADD2.F32 R37, -RZ, R41.reuse.H0_H0 ;  /* 0x20000029ff258230 */ /* 0x100fe40000004100 */
[----:B------:R-:W-:Y:S01]  /*60c0*/  @!P0 FMUL.FTZ R3, R24, R31 ;  /* 0x0000001f18038220 */ /* 0x000fe20000410000 */
[----:B------:R-:W-:Y:S02]  /*60d0*/  @!P0 HADD2.F32 R38, -RZ, R41.H1_H1 ;  /* 0x30000029ff268230 */ /* 0x000fe40000004100 */
[----:B------:R-:W-:Y:S01]  /*60e0*/  @!P1 FADD.FTZ R29, -R29, -RZ ;  /* 0x800000ff1d1d9221 */ /* 0x000fe20000010100 */
[--C-:B------:R-:W-:Y:S01]  /*60f0*/  @!P0 HADD2.F32 R39, -RZ, R42.reuse.H0_H0 ;  /* 0x2000002aff278230 */ /* 0x100fe20000004100 */
[----:B------:R-:W-:Y:S01]  /*6100*/  @!P0 F2FP.F16.F32.PACK_AB R56, R2, R0 ;  /* 0x000000000238823e */ /* 0x000fe200000000ff */
[----:B------:R-:W-:Y:S02]  /*6110*/  @!P0 HADD2.F32 R40, -RZ, R42.H1_H1 ;  /* 0x3000002aff288230 */ /* 0x000fe40000004100 */
[----:B------:R-:W-:Y:S01]  /*6120*/  @!P1 FADD.FTZ R26, -R26, -RZ ;  /* 0x800000ff1a1a9221 */ /* 0x000fe20000010100 */
[----:B------:R-:W-:Y:S01]  /*6130*/  @!P0 HADD2.F32 R18, -RZ, R59.H0_H0 ;  /* 0x2000003bff128230 */ /* 0x000fe20000004100 */
[----:B------:R-:W-:Y:S01]  /*6140*/  @!P0 MOV R52, R56 ;  /* 0x0000003800348202 */ /* 0x000fe20000000f00 */
[--C-:B------:R-:W-:Y:S02]  /*6150*/  @!P0 HADD2.F32 R41, -RZ, R43.reuse.H0_H0 ;  /* 0x2000002bff298230 */ /* 0x100fe40000004100 */
[----:B------:R-:W-:Y:S01]  /*6160*/  @!P0 FMUL.FTZ R5, R21, R26 ;  /* 0x0000001a15058220 */ /* 0x000fe20000410000 */
[----:B------:R-:W-:Y:S01]  /*6170*/  @!P0 HADD2.F32 R42, -RZ, R43.H1_H1 ;  /* 0x3000002bff2a8230 */ /* 0x000fe20000004100 */
[----:B------:R-:W-:Y:S01]  /*6180*/  @!P0 MOV R43, R54 ;  /* 0x00000036002b8202 */ /* 0x000fe20000000f00 */
[----:B------:R-:W-:Y:S02]  /*6190*/  @!P0 HADD2.F32 R22, -RZ, R17.H1_H1 ;  /* 0x30000011ff168230 */ /* 0x000fe40000004100 */
[----:B------:R-:W-:Y:S01]  /*61a0*/  @!P1 FADD.FTZ R23, -R23, -RZ ;  /* 0x800000ff17179221 */ /* 0x000fe20000010100 */
        /* <DEDUP_REMOVED lines=11> */
[----:B------:R-:W-:Y:S01]  /*6260*/  @!P0 FMUL.FTZ R7, R17, R18 ;  /* 0x0000001211078220 */ /* 0x000fe20000410000 */
[----:B------:R-:W-:Y:S02]  /*6270*/  @!P0 HADD2.F32 R35, -RZ, R43.H1_H1 ;  /* 0x3000002bff238230 */ /* 0x000fe40000004100 */
[----:B------:R-:W-:Y:S01]  /*6280*/  @!P0 FFMA.FTZ R4, R33, R38, R4 ;  /* 0x0000002621048223 */ /* 0x000fe20000010004 */
[--C-:B------:R-:W-:Y:S02]  /*6290*/  @!P0 HADD2.F32 R34, -RZ, R50.reuse.H0_H0 ;  /* 0x20000032ff228230 */ /* 0x100fe40000004100 */
[----:B------:R-:W-:Y:S01]  /*62a0*/  @!P0 FMUL.FTZ R8, R19, R16 ;  /* 0x0000001013088220 */ /* 0x000fe20000410000 */
[----:B------:R-:W-:Y:S02]  /*62b0*/  @!P0 HADD2.F32 R37, -RZ, R50.H1_H1 ;  /* 0x30000032ff258230 */ /* 0x000fe40000004100 */
[----:B------:R-:W-:Y:S01]  /*62c0*/  @!P0 FFMA.FTZ R5, R32, R39, R5 ;  /* 0x0000002720058223 */ /* 0x000fe20000010005 */
[----:B------:R-:W-:Y:S01]  /*62d0*/  @!P0 F2FP.F16.F32.PACK_AB R57, R4, R3 ;  /* 0x000000030439823e */ /* 0x000fe200000000ff */
[----:B------:R-:W-:Y:S01]  /*62e0*/  @!P0 FFMA.FTZ R6, R35, R40, R6 ;  /* 0x0000002823068223 */ /* 0x000fe20000010006 */
[----:B------:R-:W-:Y:S01]  /*62f0*/  @!P0 FFMA.FTZ R7, R34, R41, R7 ;  /* 0x0000002922078223 */ /* 0x000fe20000010007 */
[----:B------:R-:W-:Y:S01]  /*6300*/  @!P0 FFMA.FTZ R8, R37, R42, R8 ;  /* 0x0000002a25088223 */ /* 0x000fe20000010008 */
[----:B------:R-:W-:Y:S02]  /*6310*/  @!P0 MOV R53, R57 ;  /* 0x0000003900358202 */ /* 0x000fe40000000f00 */
[----:B------:R-:W-:Y:S02]  /*6320*/  @!P0 F2FP.F16.F32.PACK_AB R58, R6, R5 ;  /* 0x00000005063a823e */ /* 0x000fe400000000ff */
[----:B------:R-:W-:Y:S02]  /*6330*/  @!P0 F2FP.F16.F32.PACK_AB R59, R8, R7 ;  /* 0x00000007083b823e */ /* 0x000fe400000000ff */
[----:B------:R-:W-:Y:S02]  /*6340*/  @!P0 MOV R54, R58 ;  /* 0x0000003a00368202 */ /* 0x000fe40000000f00 */
[----:B------:R-:W-:Y:S05]  /*6350*/  @!P0 MOV R55, R59 ;  /* 0x0000003b00378202 */ /* 0x000fea0000000f00 */
[----:B------:R2:W-:Y:S02]  /*6360*/  STG.E.128 desc[UR6][R74.64+0x40], R52 ;  /* 0x000040344a007986 */ /* 0x0005e4000c101d06 */
.L_x_618:
[----:B------:R-:W-:Y:S05]  /*6370*/  BSYNC.RECONVERGENT B0 ;  /* 0x0000000000007941 */ /* 0x000fea0003800200 */
.L_x_617:
[----:B------:R-:W-:Y:S11]  /*6380*/  ISETP.GE.AND P0, PT, R116, R51, PT ;  /* 0x000000337400720c */ /* 0x000ff60003f06270 */
[----:B------:R-:W-:Y:S02]  /*6390*/  @!UPT UIADD3 URZ, UPT, UPT, URZ, URZ, URZ ;  /* 0x000000fffffff290 */ /* 0x000fe4000fffe0ff */
[----:B------:R-:W-:Y:S05]  /*63a0*/  @P0 BRA `(.L_x_614) ;  /* 0x0000000400640947 */ /* 0x000fea0003800000 */
[C---:B------:R-:W-:Y:S01]  /*63b0*/  ISETP.GE.AND P0, PT, R116.reuse, R9, PT ;  /* 0x000000097400720c */ /* 0x040fe20003f06270 */
[----:B-12---:R-:W2:Y:S11]  /*63c0*/  LDG.E.128 R52, desc[UR6][R10.64+0x80] ;  /* 0x000080060a347981 */ /* 0x006eb6000c1e1d00 */
        /* <DEDUP_REMOVED lines=87> */
.L_x_614:
[----:B------:R-:W-:Y:S05]  /*6940*/  BSYNC.RECONVERGENT B1 ;  /* 0x0000000000017941 */ /* 0x000fea0003800200 */
.L_x_613:
[----:B------:R-:W-:Y:S04]  /*6950*/  BSSY.RECONVERGENT B1, `(.L_x_619) ;  /* 0x000011f000017945 */ /* 0x000fe80003800200 */
[----:B------:R-:W-:Y:S05]  /*6960*/  @!P5 BRA `(.L_x_620) ;  /* 0x000000100074d947 */ /* 0x000fea0003800000 */
[----:B----4-:R-:W-:Y:S01]  /*6970*/  LEA R20, P1, R93, R10, 0x1 ;  /* 0x0000000a5d147211 */ /* 0x010fe200078208ff */
[----:B------:R-:W4:Y:S01]  /*6980*/  LDC R109, c[0x0][0x440] ;  /* 0x00011000ff6d7b82 */ /* 0x000f220000000800 */
[----:B------:R-:W-:Y:S01]  /*6990*/  LEA R128, P0, R63, R74, 0x1 ;  /* 0x0000004a3f807211 */ /* 0x000fe200078008ff */
[----:B------:R-:W-:Y:S01]  /*69a0*/  BSSY.RECONVERGENT B0, `(.L_x_621) ;  /* 0x000005f000007945 */ /* 0x000fe20003800200 */
[----:B------:R-:W-:Y:S02]  /*69b0*/  LEA.HI.X R21, R93, R11, R91, 0x1, P1 ;  /* 0x0000000b5d157211 */ /* 0x000fe400008f0c5b */
[----:B------:R-:W-:Y:S02]  /*69c0*/  LEA.HI.X R129, R63, R75, R64, 0x1, P0 ;  /* 0x0000004b3f817211 */ /* 0x000fe400000f0c40 */
[----:B----4-:R-:W-:Y:S11]  /*69d0*/  ISETP.GE.AND P5, PT, R118, R109, PT ;  /* 0x0000006d7600720c */ /* 0x010ff60003fa6270 */
[----:B------:R-:W-:Y:S02]  /*69e0*/  @!UPT UIADD3 URZ, UPT, UPT, URZ, URZ, URZ ;  /* 0x000000fffffff290 */ /* 0x000fe4000fffe0ff */
[----:B------:R-:W-:Y:S05]  /*69f0*/  @P5 BRA `(.L_x_622) ;  /* 0x0000000400645947 */ /* 0x000fea0003800000 */
[C---:B------:R-:W-:Y:S01]  /*6a00*/  ISETP.GE.AND P0, PT, R118.reuse, R9, PT ;  /* 0x000000097600720c */ /* 0x040fe20003f06270 */
[----:B------:R-:W4:Y:S11]  /*6a10*/  LDG.E.128 R56, desc[UR6][R20.64] ;  /* 0x0000000614387981 */ /* 0x000f36000c1e1d00 */
[----:B------:R-:W-:Y:S01]  /*6a20*/  @!UPT UIADD3 URZ, UPT, UPT, URZ, URZ, URZ ;  /* 0x000000fffffff290 */ /* 0x000fe2000fffe0ff */
[----:B------:R-:W-:Y:S04]  /*6a30*/  @!P0 ISETP.GE.U32.AND P1, PT, R118, R15, PT ;  /* 0x0000000f7600820c */ /* 0x000fe80003f26070 */
[----:B------:R-:W-:Y:S02]  /*6a40*/  @!P0 SEL R124, R14, RZ, P1 ;  /* 0x000000ff0e7c8207 */ /* 0x000fe40000800000 */
[----:B------:R-:W-:Y:S02]  /*6a50*/  @!P0 SEL R111, R73, RZ, P1 ;  /* 0x000000ff496f8207 */ /* 0x000fe40000800000 */
[----:B------:R-:W-:Y:S02]  /*6a60*/  @!P0 IADD3 R123, P5, PT, R103, R124, RZ ;  /* 0x0000007c677b8210 */ /* 0x000fe40007fbe0ff */
[----:B------:R-:W-:Y:S02]  /*6a70*/  @!P0 SEL R17, R15, R14, !P1 ;  /* 0x0000000e0f118207 */ /* 0x000fe40004800000 */
[----:B------:R-:W-:Y:S02]  /*6a80*/  @!P0 IADD3.X R130, PT, PT, R90, R111, RZ, P5, !PT ;  /* 0x0000006f5a828210 */ /* 0x000fe40002ffe4ff */
[----:B------:R-:W-:Y:S01]  /*6a90*/  @!P0 SHF.L.U32 R111, R123, 0x1, RZ ;  /* 0x000000017b6f8819 */ /* 0x000fe200000006ff */
[----:B------:R-:W-:Y:S01]  /*6aa0*/  @!P0 IMAD.WIDE R18, R17, 0x2, R20 ;  /* 0x0000000211128825 */ /* 0x000fe200078e0214 */
[----:B------:R-:W-:Y:S02]  /*6ab0*/  @!P0 SHF.L.U64.HI R130, R123, 0x1, R130 ;  /* 0x000000017b828819 */ /* 0x000fe40000010282 */
[C---:B------:R-:W-:Y:S03]  /*6ac0*/  @!P0 IADD3 R124, P1, PT, R111.reuse, R78, RZ ;  /* 0x0000004e6f7c8210 */ /* 0x040fe60007f3e0ff */
[----:B------:R-:W5:Y:S01]  /*6ad0*/  @!P0 LDG.E.128 R16, desc[UR6][R18.64] ;  /* 0x0000000612108981 */ /* 0x000f62000c1e1d00 */
[C---:B------:R-:W-:Y:S02]  /*6ae0*/  @!P0 IADD3.X R125, PT, PT, R130.reuse, R79, RZ, P1, !PT ;  /* 0x0000004f827d8210 */ /* 0x040fe40000ffe4ff */
[----:B------:R-:W-:Y:S04]  /*6af0*/  @!P0 IADD3 R34, P1, PT, R111, R80, RZ ;  /* 0x000000506f228210 */ /* 0x000fe80007f3e0ff */
[----:B------:R-:W-:Y:S01]  /*6b00*/  @!P0 IADD3.X R35, PT, PT, R130, R81, RZ, P1, !PT ;  /* 0x0000005182238210 */ /* 0x000fe20000ffe4ff */
[----:B------:R-:W4:Y:S01]  /*6b10*/  @!P0 LDG.E.128 R124, desc[UR6][R124.64] ;  /* 0x000000067c7c8981 */ /* 0x000f22000c1e1d00 */
[----:B------:R-:W-:Y:S07]  /*6b20*/  ISETP.GE.U32.OR P1, PT, R118, R15, P0 ;  /* 0x0000000f7600720c */ /* 0x000fee0000726470 */
[----:B-123--:R4:W2:Y:S01]  /*6b30*/  @!P0 LDG.E.128 R52, desc[UR6][R34.64] ;  /* 0x0000000622348981 */ /* 0x00e8a2000c1e1d00 */
[--C-:B-----5:R-:W-:Y:S01]  /*6b40*/  @!P0 HADD2.F32 R29, -RZ, R16.reuse.H0_H0 ;  /* 0x20000010ff1d8230 */ /* 0x120fe20000004100 */
[----:B----4-:R-:W-:Y:S01]  /*6b50*/  @!P0 MOV R34, R56 ;  /* 0x0000003800228202 */ /* 0x010fe20000000f00 */
[----:B------:R-:W-:Y:S01]  /*6b60*/  @!P0 HADD2.F32 R27, -RZ, R16.H1_H1 ;  /* 0x30000010ff1b8230 */ /* 0x000fe20000004100 */
[----:B------:R-:W-:Y:S01]  /*6b70*/  @!P0 MOV R50, R57 ;  /* 0x0000003900328202 */ /* 0x000fe20000000f00 */
[----:B------:R-:W-:Y:S01]  /*6b80*/  @!P0 HADD2.F32 R26, -RZ, R17.H0_H0 ;  /* 0x20000011ff1a8230 */ /* 0x000fe20000004100 */
[----:B------:R-:W-:Y:S01]  /*6b90*/  @!P0 MOV R51, R58 ;  /* 0x0000003a00338202 */ /* 0x000fe20000000f00 */
[----:B------:R-:W-:Y:S02]  /*6ba0*/  @!P0 HADD2.F32 R35, -RZ, R34.H0_H0 ;  /* 0x20000022ff238230 */ /* 0x000fe40000004100 */
[--C-:B------:R-:W-:Y:S02]  /*6bb0*/  @!P0 HADD2.F32 R32, -RZ, R124.reuse.H0_H0 ;  /* 0x2000007cff208230 */ /* 0x100fe40000004100 */
[----:B------:R-:W-:Y:S02]  /*6bc0*/  @!P0 HADD2.F32 R30, -RZ, R124.H1_H1 ;  /* 0x3000007cff1e8230 */ /* 0x000fe40000004100 */
[--C-:B------:R-:W-:Y:S02]  /*6bd0*/  @!P0 HADD2.F32 R33, -RZ, R125.reuse.H0_H0 ;  /* 0x2000007dff218230 */ /* 0x100fe40000004100 */
[----:B------:R-:W-:Y:S01]  /*6be0*/  @!P1 FADD.FTZ R32, -R32, -RZ ;  /* 0x800000ff20209221 */ /* 0x000fe20000010100 */
[----:B------:R-:W-:Y:S02]  /*6bf0*/  @!P0 HADD2.F32 R31, -RZ, R125.H1_H1 ;  /* 0x3000007dff1f8230 */ /* 0x000fe40000004100 */
[----:B------:R-:W-:Y:S01]  /*6c00*/  @!P1 FADD.FTZ R30, -R30, -RZ ;  /* 0x800000ff1e1e9221 */ /* 0x000fe20000010100 */
[----:B------:R-:W-:Y:S02]  /*6c10*/  @!P0 HADD2.F32 R28, -RZ, R126.H0_H0 ;  /* 0x2000007eff1c8230 */ /* 0x000fe40000004100 */
[----:B------:R-:W-:Y:S01]  /*6c20*/  @!P0 FMUL.FTZ R0, R29, R32 ;  /* 0x000000201d008220 */ /* 0x000fe20000410000 */
[----:B------:R-:W-:Y:S02]  /*6c30*/  @!P0 HADD2.F32 R37, -RZ, R34.H1_H1 ;  /* 0x30000022ff258230 */ /* 0x000fe40000004100 */
[----:B------:R-:W-:Y:S01]  /*6c40*/  @!P0 FMUL.FTZ R2, R27, R30 ;  /* 0x0000001e1b028220 */ /* 0x000fe20000410000 */
[--C-:B------:R-:W-:Y:S02]  /*6c50*/  @!P0 HADD2.F32 R23, -RZ, R18.reuse.H0_H0 ;  /* 0x20000012ff178230 */ /* 0x100fe40000004100 */
[----:B------:R-:W-:Y:S01]  /*6c60*/  @!P1 FADD.FTZ R33, -R33, -RZ ;  /* 0x800000ff21219221 */ /* 0x000fe20000010100 */
[----:B------:R-:W-:Y:S02]  /*6c70*/  @!P0 HADD2.F32 R22, -RZ, R18.H1_H1 ;  /* 0x30000012ff168230 */ /* 0x000fe40000004100 */
[----:B------:R-:W-:Y:S01]  /*6c80*/  @!P1 FADD.FTZ R31, -R31, -RZ ;  /* 0x800000ff1f1f9221 */ /* 0x000fe20000010100 */
[----:B------:R-:W-:Y:S02]  /*6c90*/  @!P0 HADD2.F32 R25, -RZ, R126.H1_H1 ;  /* 0x3000007eff198230 */ /* 0x000fe40000004100 */
[----:B------:R-:W-:Y:S01]  /*6ca0*/  @!P0 FMUL.FTZ R3, R26, R33 ;  /* 0x000000211a038220 */ /* 0x000fe20000410000 */
[--C-:B--2---:R-:W-:Y:S02]  /*6cb0*/  @!P0 HADD2.F32 R34, -RZ, R52.reuse.H0_H0 ;  /* 0x20000034ff228230 */ /* 0x104fe40000004100 */
[----:B------:R-:W-:Y:S01]  /*6cc0*/  @!P1 FADD.FTZ R28, -R28, -RZ ;  /* 0x800000ff1c1c9221 */ /* 0x000fe20000010100 */
[----:B------:R-:W-:Y:S02]  /*6cd0*/  @!P0 HADD2.F32 R18, -RZ, R127.H0_H0 ;  /* 0x2000007fff128230 */ /* 0x000fe40000004100 */
[----:B------:R-:W-:Y:S01]  /*6ce0*/  @!P1 FADD.FTZ R25, -R25, -RZ ;  /* 0x800000ff19199221 */ /* 0x000fe20000010100 */
[----:B------:R-:W-:Y:S02]  /*6cf0*/  @!P0 HADD2.F32 R24, -RZ, R17.H1_H1 ;  /* 0x30000011ff188230 */ /* 0x000fe40000004100 */
[----:B------:R-:W-:Y:S01]  /*6d00*/  @!P0 FFMA.FTZ R0, R35, R34, R0 ;  /* 0x0000002223008223 */ /* 0x000fe20000010000 */
[----:B------:R-:W-:Y:S02]  /*6d10*/  @!P0 HADD2.F32 R16, -RZ, R127.H1_H1 ;  /* 0x3000007fff108230 */ /* 0x000fe40000004100 */
[----:B------:R-:W-:Y:S01]  /*6d20*/  @!P0 FMUL.FTZ R5, R23, R28 ;  /* 0x0000001c17058220 */ /* 0x000fe20000410000 */
[----:B------:R-:W-:Y:S01]  /*6d30*/  @!P0 HADD2.F32 R36, -RZ, R52.H1_H1 ;  /* 0x30000034ff248230 */ /* 0x000fe20000004100 */
[----:B------:R-:W-:Y:S01]  /*6d40*/  @!P0 MOV R52, R59 ;  /* 0x0000003b00348202 */ /* 0x000fe20000000f00 */
[----:B------:R-:W-:Y:S02]  /*6d50*/  @!P0 HADD2.F32 R39, -RZ, R53.H0_H0 ;  /* 0x20000035ff278230 */ /* 0x000fe40000004100 */
[----:B------:R-:W-:Y:S01]  /*6d60*/  @!P0 FMUL.FTZ R4, R24, R31 ;  /* 0x0000001f18048220 */ /* 0x000fe20000410000 */
[--C-:B------:R-:W-:Y:S02]  /*6d70*/  @!P0 HADD2.F32 R38, -RZ, R50.reuse.H0_H0 ;  /* 0x20000032ff268230 */ /* 0x100fe40000004100 */
[----:B------:R-:W-:Y:S01]  /*6d80*/  @!P0 FFMA.FTZ R2, R37, R36, R2 ;  /* 0x0000002425028223 */ /* 0x000fe20000010002 */
[--C-:B------:R-:W-:Y:S02]  /*6d90*/  @!P0 HADD2.F32 R17, -RZ, R19.reuse.H0_H0 ;  /* 0x20000013ff118230 */ /* 0x100fe40000004100 */
[----:B------:R-:W-:Y:S01]  /*6da0*/  @!P0 FMUL.FTZ R6, R22, R25 ;  /* 0x0000001916068220 */ /* 0x000fe20000410000 */
[----:B------:R-:W-:Y:S02]  /*6db0*/  @!P0 HADD2.F32 R19, -RZ, R19.H1_H1 ;  /* 0x30000013ff138230 */ /* 0x000fe40000004100 */
[----:B------:R-:W-:Y:S01]  /*6dc0*/  @!P0 FFMA.FTZ R3, R38, R39, R3 ;  /* 0x0000002726038223 */ /* 0x000fe20000010003 */
[----:B------:R-:W-:Y:S01]  /*6dd0*/  @!P0 HADD2.F32 R40, -RZ, R53.H1_H1 ;  /* 0x30000035ff288230 */ /* 0x000fe20000004100 */
[----:B------:R-:W-:Y:S01]  /*6de0*/  @!P0 F2FP.F16.F32.PACK_AB R111, R2, R0 ;  /* 0x00000000026f823e */ /* 0x000fe200000000ff */
[----:B------:R-:W-:Y:S02]  /*6df0*/  @!P0 HADD2.F32 R35, -RZ, R50.H1_H1 ;  /* 0x30000032ff238230 */ /* 0x000fe40000004100 */
[----:B------:R-:W-:Y:S01]  /*6e00*/  @!P1 FADD.FTZ R18, -R18, -RZ ;  /* 0x800000ff12129221 */ /* 0x000fe20000010100 */
[--C-:B------:R-:W-:Y:S01]  /*6e10*/  @!P0 HADD2.F32 R41, -RZ, R54.reuse.H0_H0 ;  /* 0x20000036ff298230 */ /* 0x100fe20000004100 */
[----:B------:R-:W-:Y:S01]  /*6e20*/  @!P0 MOV R56, R111 ;  /* 0x0000006f00388202 */ /* 0x000fe20000000f00 */
[--C-:B------:R-:W-:Y:S02]  /*6e30*/  @!P0 HADD2.F32 R34, -RZ, R51.reuse.H0_H0 ;  /* 0x20000033ff228230 */ /* 0x100fe40000004100 */
[----:B------:R-:W-:Y:S01]  /*6e40*/  @!P1 FADD.FTZ R16, -R16, -RZ ;  /* 0x800000ff10109221 */ /* 0x000fe20000010100 */
[----:B------:R-:W-:Y:S02]  /*6e50*/  @!P0 HADD2.F32 R42, -RZ, R54.H1_H1 ;  /* 0x30000036ff2a8230 */ /* 0x000fe40000004100 */
[----:B------:R-:W-:Y:S01]  /*6e60*/  @!P0 FMUL.FTZ R7, R17, R18 ;  /* 0x0000001211078220 */ /* 0x000fe20000410000 */
[----:B------:R-:W-:Y:S02]  /*6e70*/  @!P0 HADD2.F32 R37, -RZ, R51.H1_H1 ;  /* 0x30000033ff258230 */ /* 0x000fe40000004100 */
[----:B------:R-:W-:Y:S01]  /*6e80*/  @!P0 FFMA.FTZ R4, R35, R40, R4 ;  /* 0x0000002823048223 */ /* 0x000fe20000010004 */
[--C-:B------:R-:W-:Y:S02]  /*6e90*/  @!P0 HADD2.F32 R43, -RZ, R55.reuse.H0_H0 ;  /* 0x20000037ff2b8230 */ /* 0x100fe40000004100 */
[----:B------:R-:W-:Y:S01]  /*6ea0*/  @!P0 FMUL.FTZ R8, R19, R16 ;  /* 0x0000001013088220 */ /* 0x000fe20000410000 */
[--C-:B------:R-:W-:Y:S02]  /*6eb0*/  @!P0 HADD2.F32 R36, -RZ, R52.reuse.H0_H0 ;  /* 0x20000034ff248230 */ /* 0x100fe40000004100 */
[----:B------:R-:W-:Y:S01]  /*6ec0*/  @!P0 FFMA.FTZ R5, R34, R41, R5 ;  /* 0x0000002922058223 */ /* 0x000fe20000010005 */
[----:B------:R-:W-:Y:S01]  /*6ed0*/  @!P0 F2FP.F16.F32.PACK_AB R124, R4, R3 ;  /* 0x00000003047c823e */ /* 0x000fe200000000ff */
[----:B------:R-:W-:Y:S02]  /*6ee0*/  @!P0 HADD2.F32 R44, -RZ, R55.H1_H1 ;  /* 0x30000037ff2c8230 */ /* 0x000fe40000004100 */
[----:B------:R-:W-:Y:S01]  /*6ef0*/  @!P0 FFMA.FTZ R6, R37, R42, R6 ;  /* 0x0000002a25068223 */ /* 0x000fe20000010006 */
[----:B------:R-:W-:Y:S01]  /*6f00*/  @!P0 HADD2.F32 R39, -RZ, R52.H1_H1 ;  /* 0x30000034ff278230 */ /* 0x000fe20000004100 */
[----:B------:R-:W-:Y:S01]  /*6f10*/  @!P0 MOV R57, R124 ;  /* 0x0000007c00398202 */ /* 0x000fe20000000f00 */
[----:B------:R-:W-:Y:S02]  /*6f20*/  @!P0 FFMA.FTZ R7, R36, R43, R7 ;  /* 0x0000002b24078223 */ /* 0x000fe40000010007 */
[----:B------:R-:W-:Y:S01]  /*6f30*/  @!P0 F2FP.F16.F32.PACK_AB R123, R6, R5 ;  /* 0x00000005067b823e */ /* 0x000fe200000000ff */
[----:B------:R-:W-:Y:S03]  /*6f40*/  @!P0 FFMA.FTZ R8, R39, R44, R8 ;  /* 0x0000002c27088223 */ /* 0x000fe60000010008 */
[----:B------:R-:W-:Y:S02]  /*6f50*/  @!P0 MOV R58, R123 ;  /* 0x0000007b003a8202 */ /* 0x000fe40000000f00 */
[----:B------:R-:W-:Y:S04]  /*6f60*/  @!P0 F2FP.F16.F32.PACK_AB R126, R8, R7 ;  /* 0x00000007087e823e */ /* 0x000fe800000000ff */
[----:B------:R-:W-:Y:S05]  /*6f70*/  @!P0 MOV R59, R126 ;  /* 0x0000007e003b8202 */ /* 0x000fea0000000f00 */
[----:B------:R4:W-:Y:S02]  /*6f80*/  STG.E.128 desc[UR6][R128.64], R56 ;  /* 0x0000003880007986 */ /* 0x0009e4000c101d06 */
.L_x_622:
[----:B------:R-:W-:Y:S05]  /*6f90*/  BSYNC.RECONVERGENT B0 ;  /* 0x0000000000007941 */ /* 0x000fea0003800200 */
.L_x_621:
[----:B------:R-:W-:Y:S01]  /*6fa0*/  ISETP.GE.AND P0, PT, R117, R109, PT ;  /* 0x0000006d7500720c */ /* 0x000fe20003f06270 */
[----:B------:R-:W-:Y:S11]  /*6fb0*/  BSSY.RECONVERGENT B0, `(.L_x_623) ;  /* 0x000005c000007945 */ /* 0x000ff60003800200 */
[----:B------:R-:W-:Y:S01]  /*6fc0*/  @!UPT UIADD3 URZ, UPT, UPT, URZ, URZ, URZ ;  /* 0x000000fffffff290 */ /* 0x000fe2000fffe0ff */
[----:B------:R-:W-:Y:S05]  /*6fd0*/  @P0 BRA `(.L_x_624) ;  /* 0x0000000400640947 */ /* 0x000fea0003800000 */
[C---:B------:R-:W-:Y:S01]  /*6fe0*/  ISETP.GE.AND P0, PT, R117.reuse, R9, PT ;  /* 0x000000097500720c */ /* 0x040fe20003f06270 */
[----:B----4-:R-:W4:Y:S11]  /*6ff0*/  LDG.E.128 R56, desc[UR6][R20.64+0x40] ;  /* 0x0000400614387981 */ /* 0x010f36000c1e1d00 */
        /* <DEDUP_REMOVED lines=87> */
.L_x_624:
[----:B------:R-:W-:Y:S05]  /*7570*/  BSYNC.RECONVERGENT B0 ;  /* 0x0000000000007941 */ /* 0x000fea0003800200 */
.L_x_623:
[----:B------:R-:W-:Y:S11]  /*7580*/  ISETP.GE.AND P0, PT, R116, R109, PT ;  /* 0x0000006d7400720c */ /* 0x000ff60003f06270 */
[----:B------:R-:W-:Y:S02]  /*7590*/  @!UPT UIADD3 URZ, UPT, UPT, URZ, URZ, URZ ;  /* 0x000000fffffff290 */ /* 0x000fe4000fffe0ff */
[----:B------:R-:W-:Y:S05]  /*75a0*/  @P0 BRA `(.L_x_620) ;  /* 0x0000000400640947 */ /* 0x000fea0003800000 */
[C---:B------:R-:W-:Y:S01]  /*75b0*/  ISETP.GE.AND P0, PT, R116.reuse, R9, PT ;  /* 0x000000097400720c */ /* 0x040fe20003f06270 */
[----:B-123--:R-:W2:Y:S11]  /*75c0*/  LDG.E.128 R52, desc[UR6][R20.64+0x80] ;  /* 0x0000800614347981 */ /* 0x00eeb6000c1e1d00 */
[----:B------:R-:W-:Y:S01]  /*75d0*/  @!UPT UIADD3 URZ, UPT, UPT, URZ, URZ, URZ ;  /* 0x000000fffffff290 */ /* 0x000fe2000fffe0ff */
[----:B------:R-:W-:Y:S04]  /*75e0*/  @!P0 ISETP.GE.U32.AND P1, PT, R116, R15, PT ;  /* 0x0000000f7400820c */ /* 0x000fe80003f26070 */
[----:B----4-:R-:W-:Y:S02]  /*75f0*/  @!P0 SEL R56, R14, RZ, P1 ;  /* 0x000000ff0e388207 */ /* 0x010fe40000800000 */
        /* <DEDUP_REMOVED lines=8> */
[----:B------:R-:W3:Y:S01]  /*7680*/  @!P0 LDG.E.128 R16, desc[UR6][R18.64+0x80] ;  /* 0x0000800612108981 */ /* 0x000ee2000c1e1d00 */
[C---:B------:R-:W-:Y:S02]  /*7690*/  @!P0 IADD3.X R59, PT, PT, R124.reuse, R79, RZ, P1, !PT ;  /* 0x0000004f7c3b8210 */ /* 0x040fe40000ffe4ff */
[----:B------:R-:W-:Y:S04]  /*76a0*/  @!P0 IADD3 R32, P1, PT, R51, R80, RZ ;  /* 0x0000005033208210 */ /* 0x000fe80007f3e0ff */
[----:B------:R-:W-:Y:S01]  /*76b0*/  @!P0 IADD3.X R33, PT, PT, R124, R81, RZ, P1, !PT ;  /* 0x000000517c218210 */ /* 0x000fe20000ffe4ff */
[----:B------:R-:W4:Y:S01]  /*76c0*/  @!P0 LDG.E.128 R56, desc[UR6][R58.64+0x80] ;  /* 0x000080063a388981 */ /* 0x000f22000c1e1d00 */
[----:B------:R-:W-:Y:S07]  /*76d0*/  ISETP.GE.U32.OR P1, PT, R116, R15, P0 ;  /* 0x0000000f7400720c */ /* 0x000fee0000726470 */
        /* <DEDUP_REMOVED lines=70> */
.L_x_620:
[----:B------:R-:W-:Y:S05]  /*7b40*/  BSYNC.RECONVERGENT B1 ;  /* 0x0000000000017941 */ /* 0x000fea0003800200 */
.L_x_619:
[----:B------:R-:W-:Y:S04]  /*7b50*/  BSSY.RECONVERGENT B1, `(.L_x_625) ;  /* 0x0000120000017945 */ /* 0x000fe80003800200 */
[----:B------:R-:W-:Y:S05]  /*7b60*/  @!P4 BRA `(.L_x_626) ;  /* 0x000000100078c947 */ /* 0x000fea0003800000 */
[----:B------:R-:W5:Y:S01]  /*7b70*/  LDC R109, c[0x0][0x440] ;  /* 0x00011000ff6d7b82 */ /* 0x000f620000000800 */
[----:B------:R-:W-:Y:S07]  /*7b80*/  BSSY.RECONVERGENT B0, `(.L_x_627) ;  /* 0x0000062000007945 */ /* 0x000fee0003800200 */
[----:B----4-:R-:W4:Y:S08]  /*7b90*/  LDC.64 R4, c[0x0][0x4a8] ;  /* 0x00012a00ff047b82 */ /* 0x010f300000000a00 */
[----:B------:R-:W1:Y:S01]  /*7ba0*/  LDC.64 R2, c[0x0][0x3b8] ;  /* 0x0000ee00ff027b82 */ /* 0x000e620000000a00 */
[----:B-----5:R-:W-:Y:S02]  /*7bb0*/  ISETP.GE.AND P4, PT, R118, R109, PT ;  /* 0x0000006d7600720c */ /* 0x020fe40003f86270 */
[C---:B----4-:R-:W-:Y:S04]  /*7bc0*/  LEA R20, P1, R4.reuse, R10, 0x7 ;  /* 0x0000000a04147211 */ /* 0x050fe800078238ff */
[----:B------:R-:W-:Y:S02]  /*7bd0*/  LEA.HI.X R21, R4, R11, R5, 0x7, P1 ;  /* 0x0000000b04157211 */ /* 0x000fe400008f3c05 */
[C---:B-1----:R-:W-:Y:S04]  /*7be0*/  LEA R128, P0, R2.reuse, R74, 0x7 ;  /* 0x0000004a02807211 */ /* 0x042fe800078038ff */
[----:B------:R-:W-:Y:S01]  /*7bf0*/  LEA.HI.X R129, R2, R75, R3, 0x7, P0 ;  /* 0x0000004b02817211 */ /* 0x000fe200000f3c03 */
[----:B------:R-:W-:Y:S08]  /*7c00*/  @P4 BRA `(.L_x_628) ;  /* 0x0000000400644947 */ /* 0x000ff00003800000 */
        /* <DEDUP_REMOVED lines=19> */
[----:B--23--:R4:W2:Y:S01]  /*7d40*/  @!P0 LDG.E.128 R52, desc[UR6][R34.64] ;  /* 0x0000000622348981 */ /* 0x00c8a2000c1e1d00 */
        /* <DEDUP_REMOVED lines=69> */
.L_x_628:
[----:B------:R-:W-:Y:S05]  /*81a0*/  BSYNC.RECONVERGENT B0 ;  /* 0x0000000000007941 */ /* 0x000fea0003800200 */
.L_x_627:
[----:B------:R-:W-:Y:S01]  /*81b0*/  ISETP.GE.AND P0, PT, R117, R109, PT ;  /* 0x0000006d7500720c */ /* 0x000fe20003f06270 */
[----:B------:R-:W-:Y:S11]  /*81c0*/  BSSY.RECONVERGENT B0, `(.L_x_629) ;  /* 0x000005c000007945 */ /* 0x000ff60003800200 */
[----:B------:R-:W-:Y:S01]  /*81d0*/  @!UPT UIADD3 URZ, UPT, UPT, URZ, URZ, URZ ;  /* 0x000000fffffff290 */ /* 0x000fe2000fffe0ff */
[----:B------:R-:W-:Y:S05]  /*81e0*/  @P0 BRA `(.L_x_630) ;  /* 0x0000000400640947 */ /* 0x000fea0003800000 */
[C---:B------:R-:W-:Y:S01]  /*81f0*/  ISETP.GE.AND P0, PT, R117.reuse, R9, PT ;  /* 0x000000097500720c */ /* 0x040fe20003f06270 */
[----:B-1----:R-:W4:Y:S11]  /*8200*/  LDG.E.128 R56, desc[UR6][R20.64+0x40] ;  /* 0x0000400614387981 */ /* 0x002f36000c1e1d00 */
        /* <DEDUP_REMOVED lines=87> */
.L_x_630:
[----:B------:R-:W-:Y:S05]  /*8780*/  BSYNC.RECONVERGENT B0 ;  /* 0x0000000000007941 */ /* 0x000fea0003800200 */
.L_x_629:
[----:B------:R-:W-:Y:S11]  /*8790*/  ISETP.GE.AND P0, PT, R116, R109, PT ;  /* 0x0000006d7400720c */ /* 0x000ff60003f06270 */
[----:B------:R-:W-:Y:S02]  /*87a0*/  @!UPT UIADD3 URZ, UPT, UPT, URZ, URZ, URZ ;  /* 0x000000fffffff290 */ /* 0x000fe4000fffe0ff */
[----:B------:R-:W-:Y:S05]  /*87b0*/  @P0 BRA `(.L_x_626) ;  /* 0x0000000400640947 */ /* 0x000fea0003800000 */
[C---:B------:R-:W-:Y:S01]  /*87c0*/  ISETP.GE.AND P0, PT, R116.reuse, R9, PT ;  /* 0x000000097400720c */ /* 0x040fe20003f06270 */
[----:B--23--:R-:W2:Y:S11]  /*87d0*/  LDG.E.128 R52, desc[UR6][R20.64+0x80] ;  /* 0x0000800614347981 */ /* 0x00ceb6000c1e1d00 */
[----:B------:R-:W-:Y:S01]  /*87e0*/  @!UPT UIADD3 URZ, UPT, UPT, URZ, URZ, URZ ;  /* 0x000000fffffff290 */ /* 0x000fe2000fffe0ff */
[----:B------:R-:W-:Y:S04]  /*87f0*/  @!P0 ISETP.GE.U32.AND P1, PT, R116, R15, PT ;  /* 0x0000000f7400820c */ /* 0x000fe80003f26070 */
[----:B-1--4-:R-:W-:Y:S02]  /*8800*/  @!P0 SEL R57, R14, RZ, P1 ;  /* 0x000000ff0e398207 */ /* 0x012fe40000800000 */
        /* <DEDUP_REMOVED lines=84> */
.L_x_626:
[----:B------:R-:W-:Y:S05]  /*8d50*/  BSYNC.RECONVERGENT B1 ;  /* 0x0000000000017941 */ /* 0x000fea0003800200 */
.L_x_625:
[----:B------:R-:W-:Y:S04]  /*8d60*/  BSSY.RECONVERGENT B1, `(.L_x_631) ;  /* 0x0000120000017945 */ /* 0x000fe80003800200 */
[----:B------:R-:W-:Y:S05]  /*8d70*/  @!P3 BRA `(.L_x_632) ;  /* 0x000000100078b947 */ /* 0x000fea0003800000 */
[----:B------:R-:W5:Y:S01]  /*8d80*/  LDC R109, c[0x0][0x440] ;  /* 0x00011000ff6d7b82 */ /* 0x000f620000000800 */
[----:B------:R-:W-:Y:S07]  /*8d90*/  BSSY.RECONVERGENT B0, `(.L_x_633) ;  /* 0x0000065000007945 */ /* 0x000fee0003800200 */
[----:B------:R-:W1:Y:S08]  /*8da0*/  LDC.64 R2, c[0x0][0x3b8] ;  /* 0x0000ee00ff027b82 */ /* 0x000e700000000a00 */
[----:B----4-:R-:W4:Y:S01]  /*8db0*/  LDC.64 R4, c[0x0][0x4a8] ;  /* 0x00012a00ff047b82 */ /* 0x010f220000000a00 */
[----:B-1----:R-:W-:Y:S01]  /*8dc0*/  IMAD.WIDE.U32 R128, R2, 0xc0, R74 ;  /* 0x000000c002807825 */ /* 0x002fe200078e004a */
[-C--:B-----5:R-:W-:Y:S02]  /*8dd0*/  ISETP.GE.AND P0, PT, R118, R109.reuse, PT ;  /* 0x0000006d7600720c */ /* 0x0a0fe40003f06270 */
[----:B------:R-:W-:Y:S01]  /*8de0*/  ISETP.GE.AND P4, PT, R117, R109, PT ;  /* 0x0000006d7500720c */ /* 0x000fe20003f86270 */
[----:B------:R-:W-:Y:S02]  /*8df0*/  IMAD R3, R3, 0xc0, RZ ;  /* 0x000000c003037824 */ /* 0x000fe400078e02ff */
[----:B----4-:R-:W-:Y:S02]  /*8e00*/  IMAD R5, R5, 0xc0, RZ ;  /* 0x000000c005057824 */ /* 0x010fe400078e02ff */
[----:B------:R-:W-:Y:S01]  /*8e10*/  IMAD.WIDE.U32 R20, R4, 0xc0, R10 ;  /* 0x000000c004147825 */ /* 0x000fe200078e000a */
[----:B------:R-:W-:Y:S04]  /*8e20*/  IADD3 R129, PT, PT, R129, R3, RZ ;  /* 0x0000000381817210 */ /* 0x000fe80007ffe0ff */
[----:B------:R-:W-:Y:S01]  /*8e30*/  IADD3 R21, PT, PT, R21, R5, RZ ;  /* 0x0000000515157210 */ /* 0x000fe20007ffe0ff */
[----:B------:R-:W-:Y:S06]  /*8e40*/  @P0 BRA `(.L_x_634) ;  /* 0x0000000400640947 */ /* 0x000fec0003800000 */
        /* <DEDUP_REMOVED lines=89> */
.L_x_634:
[----:B------:R-:W-:Y:S05]  /*93e0*/  BSYNC.RECONVERGENT B0 ;  /* 0x0000000000007941 */ /* 0x000fea0003800200 */
.L_x_633:
[----:B------:R-:W-:Y:S01]  /*93f0*/  ISETP.GE.AND P3, PT, R116, R109, PT ;  /* 0x0000006d7400720c */ /* 0x000fe20003f66270 */
[----:B------:R-:W-:Y:S04]  /*9400*/  BSSY.RECONVERGENT B0, `(.L_x_635) ;  /* 0x000005b000007945 */ /* 0x000fe80003800200 */
[----:B------:R-:W-:Y:S08]  /*9410*/  @P4 BRA `(.L_x_636) ;  /* 0x0000000400644947 */ /* 0x000ff00003800000 */
        /* <DEDUP_REMOVED lines=89> */
.L_x_636:
[----:B------:R-:W-:Y:S05]  /*99b0*/  BSYNC.RECONVERGENT B0 ;  /* 0x0000000000007941 */ /* 0x000fea0003800200 */
.L_x_635:
[----:B------:R-:W-:Y:S05]  /*99c0*/  @P3 BRA `(.L_x_632) ;  /* 0x0000000400643947 */ /* 0x000fea0003800000 */
[C---:B------:R-:W-:Y:S01]  /*99d0*/  ISETP.GE.AND P0, PT, R116.reuse, R9, PT ;  /* 0x000000097400720c */ /* 0x040fe20003f06270 */
[----:B------:R-:W5:Y:S11]  /*99e0*/  LDG.E.128 R40, desc[UR6][R20.64+0x80] ;  /* 0x0000800614287981 */ /* 0x000f76000c1e1d00 */
[----:B------:R-:W-:Y:S01]  /*99f0*/  @!UPT UIADD3 URZ, UPT, UPT, URZ, URZ, URZ ;  /* 0x000000fffffff290 */ /* 0x000fe2000fffe0ff */
[----:B------:R-:W-:Y:S04]  /*9a00*/  @!P0 ISETP.GE.U32.AND P1, PT, R116, R15, PT ;  /* 0x0000000f7400820c */ /* 0x000fe80003f26070 */
[----:B-1--4-:R-:W-:Y:S02]  /*9a10*/  @!P0 SEL R56, R14, RZ, P1 ;  /* 0x000000ff0e388207 */ /* 0x012fe40000800000 */
[----:B--23--:R-:W-:Y:S02]  /*9a20*/  @!P0 SEL R53, R73, RZ, P1 ;  /* 0x000000ff49358207 */ /* 0x00cfe40000800000 */
[----:B------:R-:W-:Y:S02]  /*9a30*/  @!P0 IADD3 R56, P3, PT, R101, R56, RZ ;  /* 0x0000003865388210 */ /* 0x000fe40007f7e0ff */
[----:B------:R-:W-:Y:S02]  /*9a40*/  @!P0 SEL R9, R15, R14, !P1 ;  /* 0x0000000e0f098207 */ /* 0x000fe40004800000 */
[----:B------:R-:W-:Y:S02]  /*9a50*/  @!P0 IADD3.X R53, PT, PT, R86, R53, RZ, P3, !PT ;  /* 0x0000003556358210 */ /* 0x000fe40001ffe4ff */
[C---:B------:R-:W-:Y:S01]  /*9a60*/  @!P0 SHF.L.U32 R57, R56.reuse, 0x1, RZ ;  /* 0x0000000138398819 */ /* 0x040fe200000006ff */
[----:B------:R-:W-:Y:S01]  /*9a70*/  @!P0 IMAD.WIDE R16, R9, 0x2, R20 ;  /* 0x0000000209108825 */ /* 0x000fe200078e0214 */
[----:B------:R-:W-:Y:S02]  /*9a80*/  @!P0 SHF.L.U64.HI R56, R56, 0x1, R53 ;  /* 0x0000000138388819 */ /* 0x000fe40000010235 */
[C---:B------:R-:W-:Y:S03]  /*9a90*/  @!P0 IADD3 R54, P1, PT, R57.reuse, R78, RZ ;  /* 0x0000004e39368210 */ /* 0x040fe60007f3e0ff */
[----:B------:R-:W2:Y:S01]  /*9aa0*/  @!P0 LDG.E.128 R16, desc[UR6][R16.64+0x80] ;  /* 0x0000800610108981 */ /* 0x000ea2000c1e1d00 */
[C---:B------:R-:W-:Y:S02]  /*9ab0*/  @!P0 IADD3.X R55, PT, PT, R56.reuse, R79, RZ, P1, !PT ;  /* 0x0000004f38378210 */ /* 0x040fe40000ffe4ff */
[----:B------:R-:W-:Y:S04]  /*9ac0*/  @!P0 IADD3 R30, P1, PT, R57, R80, RZ ;  /* 0x00000050391e8210 */ /* 0x000fe80007f3e0ff */
[----:B------:R-:W-:Y:S01]  /*9ad0*/  @!P0 IADD3.X R31, PT, PT, R56, R81, RZ, P1, !PT ;  /* 0x00000051381f8210 */ /* 0x000fe20000ffe4ff */
[----:B------:R-:W3:Y:S01]  /*9ae0*/  @!P0 LDG.E.128 R52, desc[UR6][R54.64+0x80] ;  /* 0x0000800636348981 */ /* 0x000ee2000c1e1d00 */
[----:B------:R-:W-:Y:S07]  /*9af0*/  ISETP.GE.U32.OR P1, PT, R116, R15, P0 ;  /* 0x0000000f7400720c */ /* 0x000fee0000726470 */
[----:B------:R5:W4:Y:S01]  /*9b00*/  @!P0 LDG.E.128 R36, desc[UR6][R30.64+0x80] ;  /* 0x000080061e248981 */ /* 0x000b22000c1e1d00 */
[--C-:B--2---:R-:W-:Y:S01]  /*9b10*/  @!P0 HADD2.F32 R25, -RZ, R16.reuse.H0_H0 ;  /* 0x20000010ff198230 */ /* 0x104fe20000004100 */
[----:B-----5:R-:W-:Y:S01]  /*9b20*/  @!P0 MOV R30, R40 ;  /* 0x00000028001e8202 */ /* 0x020fe20000000f00 */
[----:B------:R-:W-:Y:S01]  /*9b30*/  @!P0 HADD2.F32 R24, -RZ, R16.H1_H1 ;  /* 0x30000010ff188230 */ /* 0x000fe20000004100 */
[----:B------:R-:W-:Y:S01]  /*9b40*/  @!P0 MOV R44, R41 ;  /* 0x00000029002c8202 */ /* 0x000fe20000000f00 */
[--C-:B------:R-:W-:Y:S01]  /*9b50*/  @!P0 HADD2.F32 R15, -RZ, R19.reuse.H0_H0 ;  /* 0x20000013ff0f8230 */ /* 0x100fe20000004100 */
[----:B------:R-:W-:Y:S01]  /*9b60*/  @!P0 MOV R50, R42 ;  /* 0x0000002a00328202 */ /* 0x000fe20000000f00 */
[----:B------:R-:W-:Y:S01]  /*9b70*/  @!P0 HADD2.F32 R14, -RZ, R19.H1_H1 ;  /* 0x30000013ff0e8230 */ /* 0x000fe20000004100 */
[----:B------:R-:W-:Y:S01]  /*9b80*/  @!P0 MOV R51, R43 ;  /* 0x0000002b00338202 */ /* 0x000fe20000000f00 */
[--C-:B---3--:R-:W-:Y:S02]  /*9b90*/  @!P0 HADD2.F32 R28, -RZ, R52.reuse.H0_H0 ;  /* 0x20000034ff1c8230 */ /* 0x108fe40000004100 */
[----:B------:R-:W-:Y:S02]  /*9ba0*/  @!P0 HADD2.F32 R27, -RZ, R52.H1_H1 ;  /* 0x30000034ff1b8230 */ /* 0x000fe40000004100 */
[--C-:B------:R-:W-:Y:S02]  /*9bb0*/  @!P0 HADD2.F32 R26, -RZ, R53.reuse.H0_H0 ;  /* 0x20000035ff1a8230 */ /* 0x100fe40000004100 */
[----:B------:R-:W-:Y:S01]  /*9bc0*/  @!P1 FADD.FTZ R28, -R28, -RZ ;  /* 0x800000ff1c1c9221 */ /* 0x000fe20000010100 */
[----:B------:R-:W-:Y:S02]  /*9bd0*/  @!P0 HADD2.F32 R21, -RZ, R53.H1_H1 ;  /* 0x30000035ff158230 */ /* 0x000fe40000004100 */
[----:B------:R-:W-:Y:S01]  /*9be0*/  @!P1 FADD.FTZ R27, -R27, -RZ ;  /* 0x800000ff1b1b9221 */ /* 0x000fe20000010100 */
[----:B------:R-:W-:Y:S02]  /*9bf0*/  @!P0 HADD2.F32 R20, -RZ, R54.H0_H0 ;  /* 0x20000036ff148230 */ /* 0x000fe40000004100 */
[----:B------:R-:W-:Y:S01]  /*9c00*/  @!P0 FMUL.FTZ R0, R25, R28 ;  /* 0x0000001c19008220 */ /* 0x000fe20000410000 */
[--C-:B------:R-:W-:Y:S02]  /*9c10*/  @!P0 HADD2.F32 R29, -RZ, R30.reuse.H0_H0 ;  /* 0x2000001eff1d8230 */ /* 0x100fe40000004100 */
[----:B------:R-:W-:Y:S01]  /*9c20*/  @!P0 FMUL.FTZ R2, R24, R27 ;  /* 0x0000001b18028220 */ /* 0x000fe20000410000 */
[----:B------:R-:W-:Y:S02]  /*9c30*/  @!P0 HADD2.F32 R31, -RZ, R30.H1_H1 ;  /* 0x3000001eff1f8230 */ /* 0x000fe40000004100 */
[----:B------:R-:W-:Y:S01]  /*9c40*/  @!P1 FADD.FTZ R26, -R26, -RZ ;  /* 0x800000ff1a1a9221 */ /* 0x000fe20000010100 */
[----:B------:R-:W-:Y:S02]  /*9c50*/  @!P0 HADD2.F32 R23, -RZ, R17.H0_H0 ;  /* 0x20000011ff178230 */ /* 0x000fe40000004100 */
[----:B------:R-:W-:Y:S01]  /*9c60*/  @!P1 FADD.FTZ R21, -R21, -RZ ;  /* 0x800000ff15159221 */ /* 0x000fe20000010100 */
[----:B------:R-:W-:Y:S02]  /*9c70*/  @!P0 HADD2.F32 R19, -RZ, R54.H1_H1 ;  /* 0x30000036ff138230 */ /* 0x000fe40000004100 */
[----:B------:R-:W-:Y:S01]  /*9c80*/  @!P1 FADD.FTZ R20, -R20, -RZ ;  /* 0x800000ff14149221 */ /* 0x000fe20000010100 */
[--C-:B----4-:R-:W-:Y:S02]  /*9c90*/  @!P0 HADD2.F32 R30, -RZ, R36.reuse.H0_H0 ;  /* 0x20000024ff1e8230 */ /* 0x110fe40000004100 */
[----:B------:R-:W-:Y:S01]  /*9ca0*/  @!P0 FMUL.FTZ R3, R23, R26 ;  /* 0x0000001a17038220 */ /* 0x000fe20000410000 */
[----:B------:R-:W-:Y:S02]  /*9cb0*/  @!P0 HADD2.F32 R16, -RZ, R55.H0_H0 ;  /* 0x20000037ff108230 */ /* 0x000fe40000004100 */
[----:B------:R-:W-:Y:S01]  /*9cc0*/  @!P1 FADD.FTZ R19, -R19, -RZ ;  /* 0x800000ff13139221 */ /* 0x000fe20000010100 */
[----:B------:R-:W-:Y:S02]  /*9cd0*/  @!P0 HADD2.F32 R22, -RZ, R17.H1_H1 ;  /* 0x30000011ff168230 */ /* 0x000fe40000004100 */
[----:B------:R-:W-:Y:S01]  /*9ce0*/  @!P0 FFMA.FTZ R0, R29, R30, R0 ;  /* 0x0000001e1d008223 */ /* 0x000fe20000010000 */
[----:B------:R-:W-:Y:S02]  /*9cf0*/  @!P0 HADD2.F32 R9, -RZ, R55.H1_H1 ;  /* 0x30000037ff098230 */ /* 0x000fe40000004100 */
[----:B------:R-:W-:Y:S01]  /*9d00*/  @!P1 FADD.FTZ R16, -R16, -RZ ;  /* 0x800000ff10109221 */ /* 0x000fe20000010100 */
        /* <DEDUP_REMOVED lines=8> */
[--C-:B------:R-:W-:Y:S02]  /*9d90*/  @!P0 HADD2.F32 R34, -RZ, R44.reuse.H0_H0 ;  /* 0x2000002cff228230 */ /* 0x100fe40000004100 */
[----:B------:R-:W-:Y:S01]  /*9da0*/  @!P0 FMUL.FTZ R6, R18, R19 ;  /* 0x0000001312068220 */ /* 0x000fe20000410000 */
[----:B------:R-:W-:Y:S01]  /*9db0*/  @!P0 HADD2.F32 R35, -RZ, R37.H1_H1 ;  /* 0x30000025ff238230 */ /* 0x000fe20000004100 */
[----:B------:R-:W-:Y:S01]  /*9dc0*/  @!P0 F2FP.F16.F32.PACK_AB R52, R2, R0 ;  /* 0x000000000234823e */ /* 0x000fe200000000ff */
[----:B------:R-:W-:Y:S02]  /*9dd0*/  @!P0 HADD2.F32 R29, -RZ, R44.H1_H1 ;  /* 0x3000002cff1d8230 */ /* 0x000fe40000004100 */
[----:B------:R-:W-:Y:S01]  /*9de0*/  @!P0 FFMA.FTZ R3, R34, R33, R3 ;  /* 0x0000002122038223 */ /* 0x000fe20000010003 */
[----:B------:R-:W-:Y:S01]  /*9df0*/  @!P0 HADD2.F32 R36, -RZ, R38.H0_H0 ;  /* 0x20000026ff248230 */ /* 0x000fe20000004100 */
[----:B------:R-:W-:Y:S01]  /*9e00*/  @!P0 MOV R40, R52 ;  /* 0x0000003400288202 */ /* 0x000fe20000000f00 */
[----:B------:R-:W-:Y:S02]  /*9e10*/  @!P0 HADD2.F32 R30, -RZ, R50.H0_H0 ;  /* 0x20000032ff1e8230 */ /* 0x000fe40000004100 */
[----:B------:R-:W-:Y:S01]  /*9e20*/  @!P1 FADD.FTZ R9, -R9, -RZ ;  /* 0x800000ff09099221 */ /* 0x000fe20000010100 */
[----:B------:R-:W-:Y:S02]  /*9e30*/  @!P0 HADD2.F32 R37, -RZ, R38.H1_H1 ;  /* 0x30000026ff258230 */ /* 0x000fe40000004100 */
[----:B------:R-:W-:Y:S01]  /*9e40*/  @!P0 FFMA.FTZ R4, R29, R35, R4 ;  /* 0x000000231d048223 */ /* 0x000fe20000010004 */
[----:B------:R-:W-:Y:S02]  /*9e50*/  @!P0 HADD2.F32 R31, -RZ, R50.H1_H1 ;  /* 0x30000032ff1f8230 */ /* 0x000fe40000004100 */
[----:B------:R-:W-:Y:S01]  /*9e60*/  @!P0 FMUL.FTZ R8, R14, R9 ;  /* 0x000000090e088220 */ /* 0x000fe20000410000 */
[----:B------:R-:W-:Y:S02]  /*9e70*/  @!P0 HADD2.F32 R38, -RZ, R39.H0_H0 ;  /* 0x20000027ff268230 */ /* 0x000fe40000004100 */
[----:B------:R-:W-:Y:S01]  /*9e80*/  @!P0 FFMA.FTZ R5, R30, R36, R5 ;  /* 0x000000241e058223 */ /* 0x000fe20000010005 */
[----:B------:R-:W-:Y:S01]  /*9e90*/  @!P0 F2FP.F16.F32.PACK_AB R53, R4, R3 ;  /* 0x000000030435823e */ /* 0x000fe200000000ff */
[----:B------:R-:W-:Y:S02]  /*9ea0*/  @!P0 HADD2.F32 R32, -RZ, R51.H0_H0 ;  /* 0x20000033ff208230 */ /* 0x000fe40000004100 */
[----:B------:R-:W-:Y:S01]  /*9eb0*/  @!P0 FFMA.FTZ R6, R31, R37, R6 ;  /* 0x000000251f068223 */ /* 0x000fe20000010006 */
[----:B------:R-:W-:Y:S01]  /*9ec0*/  @!P0 HADD2.F32 R39, -RZ, R39.H1_H1 ;  /* 0x30000027ff278230 */ /* 0x000fe20000004100 */
[----:B------:R-:W-:Y:S01]  /*9ed0*/  @!P0 MOV R41, R53 ;  /* 0x0000003500298202 */ /* 0x000fe20000000f00 */
[----:B------:R-:W-:Y:S02]  /*9ee0*/  @!P0 HADD2.F32 R33, -RZ, R51.H1_H1 ;  /* 0x30000033ff218230 */ /* 0x000fe40000004100 */
[----:B------:R-:W-:Y:S01]  /*9ef0*/  @!P0 FFMA.FTZ R7, R32, R38, R7 ;  /* 0x0000002620078223 */ /* 0x000fe20000010007 */
[----:B------:R-:W-:Y:S02]  /*9f00*/  @!P0 F2FP.F16.F32.PACK_AB R54, R6, R5 ;  /* 0x000000050636823e */ /* 0x000fe400000000ff */
[----:B------:R-:W-:Y:S02]  /*9f10*/  @!P0 FFMA.FTZ R8, R33, R39, R8 ;  /* 0x0000002721088223 */ /* 0x000fe40000010008 */
[----:B------:R-:W-:Y:S03]  /*9f20*/  @!P0 MOV R42, R54 ;  /* 0x00000036002a8202 */ /* 0x000fe60000000f00 */
[----:B------:R-:W-:Y:S04]  /*9f30*/  @!P0 F2FP.F16.F32.PACK_AB R55, R8, R7 ;  /* 0x000000070837823e */ /* 0x000fe800000000ff */
[----:B------:R-:W-:Y:S05]  /*9f40*/  @!P0 MOV R43, R55 ;  /* 0x00000037002b8202 */ /* 0x000fea0000000f00 */
[----:B------:R1:W-:Y:S02]  /*9f50*/  STG.E.128 desc[UR6][R128.64+0x80], R40 ;  /* 0x0000802880007986 */ /* 0x0003e4000c101d06 */
.L_x_632:
[----:B------:R-:W-:Y:S05]  /*9f60*/  BSYNC.RECONVERGENT B1 ;  /* 0x0000000000017941 */ /* 0x000fea0003800200 */
.L_x_631:
[----:B------:R-:W5:Y:S08]  /*9f70*/  LDC R3, c[0x0][0x450] ;  /* 0x00011400ff037b82 */ /* 0x000f700000000800 */
[----:B------:R-:W1:Y:S01]  /*9f80*/  LDC R9, c[0x0][0x450] ;  /* 0x00011400ff097b82 */ /* 0x000e620000000800 */
[----:B-----5:R-:W-:Y:S05]  /*9f90*/  IMAD.U32 R3, R3, -0x40, RZ ;  /* 0xffffffc003037824 */ /* 0x020fea00078e00ff */
[C---:B------:R-:W-:Y:S02]  /*9fa0*/  LEA R80, P1, R3.reuse, R80, 0x1 ;  /* 0x0000005003507211 */ /* 0x040fe400078208ff */
[C---:B------:R-:W-:Y:S02]  /*9fb0*/  LEA R78, P0, R3.reuse, R78, 0x1 ;  /* 0x0000004e034e7211 */ /* 0x040fe400078008ff */
[C---:B------:R-:W-:Y:S02]  /*9fc0*/  LEA.HI.X.SX32 R81, R3.reuse, R81, 0x1, P1 ;  /* 0x0000005103517211 */ /* 0x040fe400008f0eff */
[----:B-1----:R-:W-:Y:S09]  /*9fd0*/  LEA.HI.X.SX32 R79, R3, R79, 0x1, P0 ;  /* 0x0000004f034f7211 */ /* 0x002ff200000f0eff */
.L_x_587:
[----:B------:R-:W-:Y:S05]  /*9fe0*/  BSYNC.RECONVERGENT B2 ;  /* 0x0000000000027941 */ /* 0x000fea0003800200 */
.L_x_579:
[----:B------:R-:W-:Y:S04]  /*9ff0*/  ISETP.NE.U32.AND P3, PT, RZ, UR12, PT ;  /* 0x0000000cff007c0c */ /* 0x000fe8000bf65070 */
[----:B------:R-:W-:Y:S11]  /*a000*/  ISETP.NE.AND.EX P3, PT, RZ, UR13, PT, P3 ;  /* 0x0000000dff007c0c */ /* 0x000ff6000bf65330 */
[----:B------:R-:W-:Y:S02]  /*a010*/  @!UPT UIADD3 URZ, UPT, UPT, URZ, URZ, URZ ;  /* 0x000000fffffff290 */ /* 0x000fe4000fffe0ff */
[----:B------:R-:W5:Y:S01]  /*a020*/  @!P3 LDC R2, c[0x0][0x3c0] ;  /* 0x0000f000ff02bb82 */ /* 0x000f620000000800 */
[----:B------:R-:W-:Y:S07]  /*a030*/  @!P3 IMAD.MOV.U32 R3, RZ, RZ, RZ ;  /* 0x000000ffff03b224 */ /* 0x000fee00078e00ff */
[----:B------:R-:W2:Y:S01]  /*a040*/  @!P3 LDC R0, c[0x0][0x3b8] ;  /* 0x0000ee00ff00bb82 */ /* 0x000ea20000000800 */
[----:B------:R-:W-:Y:S01]  /*a050*/  @!P3 IADD3 R3, P0, PT, RZ, -R3, RZ ;  /* 0x80000003ff03b210 */ /* 0x000fe20007f1e0ff */
[----:B--2---:R-:W-:Y:S02]  /*a060*/  @!P3 IMAD.SHL.U32 R0, R0, 0x80, RZ ;  /* 0x000000800000b824 */ /* 0x004fe400078e00ff */
[----:B-----5:R-:W-:Y:S02]  /*a070*/  @!P3 IMAD.SHL.U32 R2, R2, 0x80, RZ ;  /* 0x000000800202b824 */ /* 0x020fe400078e00ff */
[----:B------:R-:W-:Y:S02]  /*a080*/  @!P3 IMAD.X R0, RZ, RZ, ~R0, P0 ;  /* 0x000000ffff00b224 */ /* 0x000fe400000e0e00 */
[----:B------:R-:W-:Y:S05]  /*a090*/  @!P3 IMAD.X R2, RZ, RZ, ~R2, P0 ;  /* 0x000000ffff02b224 */ /* 0x000fea00000e0e02 */
[C---:B-1-34-:R-:W-:Y:S02]  /*a0a0*/  @!P3 SHF.R.S64 R5, R3.reuse, 0x1f, R2 ;  /* 0x0000001f0305b819 */ /* 0x05afe40000001002 */
[----:B------:R-:W-:Y:S02]  /*a0b0*/  @!P3 SHF.R.S64 R3, R3, 0x1f, R0 ;  /* 0x0000001f0303b819 */ /* 0x000fe40000001000 */
[----:B------:R-:W-:Y:S02]  /*a0c0*/  @!P3 IADD3 R72, P1, PT, R5, R72, RZ ;  /* 0x000000480548b210 */ /* 0x000fe40007f3e0ff */
[----:B------:R-:W-:Y:S02]  /*a0d0*/  @!P3 IADD3 R74, P0, PT, R3, R74, RZ ;  /* 0x0000004a034ab210 */ /* 0x000fe40007f1e0ff */
[----:B------:R-:W-:Y:S02]  /*a0e0*/  @!P3 LEA.HI.X.SX32 R71, R2, R71, 0x1, P1 ;  /* 0x000000470247b211 */ /* 0x000fe400008f0eff */
[----:B------:R-:W-:Y:S01]  /*a0f0*/  @!P3 LEA.HI.X.SX32 R75, R0, R75, 0x1, P0 ;  /* 0x0000004b004bb211 */ /* 0x000fe200000f0eff */
[----:B------:R-:W-:Y:S08]  /*a100*/  @!P3 BRA `(.L_x_637) ;  /* 0x000000040024b947 */ /* 0x000ff00003800000 */
[----:B------:R-:W-:Y:S11]  /*a110*/  ISETP.GT.AND P0, PT, R95, R68, PT ;  /* 0x000000445f00720c */ /* 0x000ff60003f04270 */
[----:B------:R-:W-:Y:S02]  /*a120*/  @!UPT UIADD3 URZ, UPT, UPT, URZ, URZ, URZ ;  /* 0x000000fffffff290 */ /* 0x000fe4000fffe0ff */
[----:B------:R-:W-:Y:S05]  /*a130*/  @!P0 BRA `(.L_x_637) ;  /* 0x0000000400188947 */ /* 0x000fea0003800000 */
[----:B------:R-:W1:Y:S01]  /*a140*/  LDC R3, c[0x0][0x4f0] ;  /* 0x00013c00ff037b82 */ /* 0x000e620000000800 */
[----:B------:R-:W-:Y:S02]  /*a150*/  IABS R14, R110 ;  /* 0x0000006e000e7213 */ /* 0x000fe40000000000 */
[-C--:B-1----:R-:W-:Y:S02]  /*a160*/  IABS R6, R3.reuse ;  /* 0x0000000300067213 */ /* 0x082fe40000000000 */
[----:B------:R-:W-:Y:S02]  /*a170*/  LOP3.LUT R2, RZ, R3, RZ, 0x33, !PT ;  /* 0x00000003ff027212 */ /* 0x000fe400078e33ff */
[----:B------:R-:W1:Y:S10]  /*a180*/  I2F.RP R18, R6 ;  /* 0x0000000600127306 */ /* 0x000e740000209400 */
[----:B-1----:R-:W1:Y:S02]  /*a190*/  MUFU.RCP R8, R18 ;  /* 0x0000001200087308 */ /* 0x002e640000001000 */
[----:B-1----:R-:W-:Y:S08]  /*a1a0*/  VIADD R16, R8, 0xffffffe ;  /* 0x0ffffffe08107836 */ /* 0x002ff00000000000 */
[----:B------:R-:W1:Y:S02]  /*a1b0*/  F2I.FTZ.U32.TRUNC.NTZ R17, R16 ;  /* 0x0000001000117305 */ /* 0x000e64000021f000 */
[--C-:B-1----:R-:W-:Y:S01]  /*a1c0*/  IMAD.MOV R8, RZ, RZ, -R17.reuse ;  /* 0x000000ffff087224 */ /* 0x102fe200078e0a11 */
[----:B------:R-:W-:Y:S03]  /*a1d0*/  MOV R16, RZ ;  /* 0x000000ff00107202 */ /* 0x000fe60000000f00 */
[----:B------:R-:W-:Y:S01]  /*a1e0*/  IMAD R19, R8, R6, RZ ;  /* 0x0000000608137224 */ /* 0x000fe200078e02ff */
[----:B------:R-:W-:Y:S03]  /*a1f0*/  IABS R8, R98 ;  /* 0x0000006200087213 */ /* 0x000fe60000000000 */
        /* <DEDUP_REMOVED lines=9> */
[-C--:B------:R-:W-:Y:S01]  /*a290*/  @!P0 IADD3 R8, PT, PT, R8, -R6.reuse, RZ ;  /* 0x8000000608088210 */ /* 0x080fe20007ffe0ff */
[----:B------:R-:W-:Y:S01]  /*a2a0*/  @!P0 VIADD R7, R7, 0x1 ;  /* 0x0000000107078836 */ /* 0x000fe20000000000 */
[----:B------:R-:W-:Y:S01]  /*a2b0*/  @!P4 IADD3 R5, PT, PT, R5, 0x1, RZ ;  /* 0x000000010505c810 */ /* 0x000fe20007ffe0ff */
[----:B------:R-:W-:Y:S01]  /*a2c0*/  @!P4 IMAD.IADD R14, R14, 0x1, -R6 ;  /* 0x000000010e0ec824 */ /* 0x000fe200078e0a06 */
[-C--:B------:R-:W-:Y:S02]  /*a2d0*/  ISETP.GE.U32.AND P5, PT, R8, R6.reuse, PT ;  /* 0x000000060800720c */ /* 0x080fe40003fa6070 */
[-C--:B------:R-:W-:Y:S02]  /*a2e0*/  LOP3.LUT R8, R110, R3.reuse, RZ, 0x3c, !PT ;  /* 0x000000036e087212 */ /* 0x080fe400078e3cff */
[----:B------:R-:W-:Y:S02]  /*a2f0*/  ISETP.GE.U32.AND P6, PT, R14, R6, PT ;  /* 0x000000060e00720c */ /* 0x000fe40003fc6070 */
[----:B------:R-:W-:Y:S02]  /*a300*/  LOP3.LUT R6, R98, R3, RZ, 0x3c, !PT ;  /* 0x0000000362067212 */ /* 0x000fe400078e3cff */
[----:B------:R-:W-:Y:S02]  /*a310*/  ISETP.GE.AND P3, PT, R8, RZ, PT ;  /* 0x000000ff0800720c */ /* 0x000fe40003f66270 */
[----:B------:R-:W-:Y:S02]  /*a320*/  ISETP.GE.AND P1, PT, R6, RZ, PT ;  /* 0x000000ff0600720c */ /* 0x000fe40003f26270 */
[----:B------:R-:W-:Y:S01]  /*a330*/  ISETP.NE.AND P0, PT, R3, RZ, PT ;  /* 0x000000ff0300720c */ /* 0x000fe20003f05270 */
[----:B------:R-:W-:Y:S04]  /*a340*/  @P5 VIADD R7, R7, 0x1 ;  /* 0x0000000107075836 */ /* 0x000fe80000000000 */
[----:B------:R-:W-:Y:S04]  /*a350*/  @P6 VIADD R5, R5, 0x1 ;  /* 0x0000000105056836 */ /* 0x000fe80000000000 */
[----:B------:R-:W-:Y:S02]  /*a360*/  @!P3 IMAD.MOV R5, RZ, RZ, -R5 ;  /* 0x000000ffff05b224 */ /* 0x000fe400078e0a05 */
[----:B------:R-:W-:Y:S03]  /*a370*/  @!P1 IADD3 R7, PT, PT, -R7, RZ, RZ ;  /* 0x000000ff07079210 */ /* 0x000fe60007ffe1ff */
[C---:B------:R-:W-:Y:S02]  /*a380*/  SEL R15, R2.reuse, R5, !P0 ;  /* 0x00000005020f7207 */ /* 0x040fe40004000000 */
[----:B------:R-:W-:Y:S02]  /*a390*/  SEL R4, R2, R7, !P0 ;  /* 0x0000000702047207 */ /* 0x000fe40004000000 */
[CC--:B------:R-:W-:Y:S02]  /*a3a0*/  LEA R22, P0, R15.reuse, R158.reuse, 0x2 ;  /* 0x0000009e0f167211 */ /* 0x0c0fe400078010ff */
[C---:B------:R-:W-:Y:S02]  /*a3b0*/  LEA R18, P1, R4.reuse, R158, 0x2 ;  /* 0x0000009e04127211 */ /* 0x040fe400078210ff */
[CC--:B------:R-:W-:Y:S02]  /*a3c0*/  LEA.HI.X.SX32 R23, R15.reuse, R159.reuse, 0x2, P0 ;  /* 0x0000009f0f177211 */ /* 0x0c0fe400000f16ff */
[----:B------:R-:W-:Y:S02]  /*a3d0*/  LEA.HI.X.SX32 R19, R4, R159, 0x2, P1 ;  /* 0x0000009f04137211 */ /* 0x000fe400008f16ff */
[----:B------:R-:W-:Y:S01]  /*a3e0*/  IADD3 R2, PT, PT, R15, -R4, RZ ;  /* 0x800000040f027210 */ /* 0x000fe20007ffe0ff */
[----:B------:R-:W2:Y:S04]  /*a3f0*/  LDG.E R6, desc[UR6][R22.64] ;  /* 0x0000000616067981 */ /* 0x000ea8000c1e1900 */
[----:B------:R-:W-:Y:S01]  /*a400*/  IMAD R0, R2, R3, -0x80 ;  /* 0xffffff8002007424 */ /* 0x000fe200078e0203 */
[----:B------:R-:W2:Y:S03]  /*a410*/  LDG.E R17, desc[UR6][R18.64] ;  /* 0x0000000612117981 */ /* 0x000ea6000c1e1900 */
[----:B------:R-:W-:Y:S01]  /*a420*/  IMAD.WIDE.U32 R20, R0, UR14, RZ ;  /* 0x0000000e00147c25 */ /* 0x000fe2000f8e00ff */
[----:B------:R-:W-:Y:S05]  /*a430*/  SHF.R.S32.HI R14, RZ, 0x1f, R0 ;  /* 0x0000001fff0e7819 */ /* 0x000fea0000011400 */
[----:B------:R-:W-:Y:S04]  /*a440*/  IMAD R8, R14, UR14, RZ ;  /* 0x0000000e0e087c24 */ /* 0x000fe8000f8e02ff */
[----:B------:R-:W-:Y:S05]  /*a450*/  IMAD R8, R0, UR15, R8 ;  /* 0x0000000f00087c24 */ /* 0x000fea000f8e0208 */
[----:B------:R-:W-:Y:S01]  /*a460*/  IADD3 R21, PT, PT, R21, R8, RZ ;  /* 0x0000000815157210 */ /* 0x000fe20007ffe0ff */
[----:B--2---:R-:W-:Y:S04]  /*a470*/  IMAD.IADD R17, R17, 0x1, -R6 ;  /* 0x0000000111117824 */ /* 0x004fe800078e0a06 */
[C---:B------:R-:W-:Y:S01]  /*a480*/  IMAD.WIDE.U32 R18, R17.reuse, UR8, RZ ;  /* 0x0000000811127c25 */ /* 0x040fe2000f8e00ff */
[----:B------:R-:W-:Y:S03]  /*a490*/  SHF.R.S32.HI R16, RZ, 0x1f, R17 ;  /* 0x0000001fff107819 */ /* 0x000fe60000011411 */
[C---:B------:R-:W-:Y:S01]  /*a4a0*/  IMAD.WIDE.U32 R20, R17.reuse, UR10, R20 ;  /* 0x0000000a11147c25 */ /* 0x040fe2000f8e0014 */
[----:B------:R-:W-:Y:S03]  /*a4b0*/  MOV R22, R18 ;  /* 0x0000001200167202 */ /* 0x000fe60000000f00 */
[----:B------:R-:W-:Y:S01]  /*a4c0*/  IMAD R6, R16, UR8, RZ ;  /* 0x0000000810067c24 */ /* 0x000fe2000f8e02ff */
[----:B------:R-:W-:Y:S01]  /*a4d0*/  LEA R72, P1, R20, R72, 0x1 ;  /* 0x0000004814487211 */ /* 0x000fe200078208ff */
[----:B------:R-:W-:Y:S02]  /*a4e0*/  IMAD R16, R16, UR10, RZ ;  /* 0x0000000a10107c24 */ /* 0x000fe4000f8e02ff */
[C---:B------:R-:W-:Y:S02]  /*a4f0*/  IMAD R6, R17.reuse, UR9, R6 ;  /* 0x0000000911067c24 */ /* 0x040fe4000f8e0206 */
[----:B------:R-:W-:Y:S02]  /*a500*/  IMAD R16, R17, UR11, R16 ;  /* 0x0000000b11107c24 */ /* 0x000fe4000f8e0210 */
[----:B------:R-:W-:Y:S02]  /*a510*/  IMAD.IADD R23, R19, 0x1, R6 ;  /* 0x0000000113177824 */ /* 0x000fe400078e0206 */
[----:B------:R-:W-:Y:S02]  /*a520*/  IMAD R19, R14, UR4, RZ ;  /* 0x000000040e137c24 */ /* 0x000fe4000f8e02ff */
[C---:B------:R-:W-:Y:S04]  /*a530*/  IMAD.WIDE.U32 R22, R0.reuse, UR4, R22 ;  /* 0x0000000400167c25 */ /* 0x040fe8000f8e0016 */
[----:B------:R-:W-:Y:S01]  /*a540*/  IMAD R19, R0, UR5, R19 ;  /* 0x0000000500137c24 */ /* 0x000fe2000f8e0213 */
[----:B------:R-:W-:Y:S01]  /*a550*/  LEA R74, P0, R22, R74, 0x1 ;  /* 0x0000004a164a7211 */ /* 0x000fe200078008ff */
[----:B------:R-:W-:Y:S03]  /*a560*/  IMAD.IADD R16, R21, 0x1, R16 ;  /* 0x0000000115107824 */ /* 0x000fe600078e0210 */
[----:B------:R-:W-:Y:S02]  /*a570*/  IADD3 R6, PT, PT, R23, R19, RZ ;  /* 0x0000001317067210 */ /* 0x000fe40007ffe0ff */
[----:B------:R-:W-:Y:S02]  /*a580*/  LEA.HI.X R71, R20, R71, R16, 0x1, P1 ;  /* 0x0000004714477211 */ /* 0x000fe400008f0c10 */
[----:B------:R-:W-:Y:S07]  /*a590*/  LEA.HI.X R75, R22, R75, R6, 0x1, P0 ;  /* 0x0000004b164b7211 */ /* 0x000fee00000f0c06 */
.L_x_637:
[----:B------:R-:W-:Y:S02]  /*a5a0*/  IADD3 R76, P1, PT, R76, R83, RZ ;  /* 0x000000534c4c7210 */ /* 0x000fe40007f3e0ff */
[----:B------:R-:W-:Y:S03]  /*a5b0*/  IADD3 R10, P0, PT, R10, R87, RZ ;  /* 0x000000570a0a7210 */ /* 0x000fe60007f1e0ff */
[----:B------:R-:W-:Y:S02]  /*a5c0*/  IMAD.X R77, R77, 0x1, R82, P1 ;  /* 0x000000014d4d7824 */ /* 0x000fe400008e0652 */
[----:B------:R-:W-:Y:S01]  /*a5d0*/  IMAD.X R11, R11, 0x1, R85, P0 ;  /* 0x000000010b0b7824 */ /* 0x000fe200000e0655 */
[----:B------:R-:W-:Y:S07]  /*a5e0*/  @P2 BRA `(.L_x_638) ;  /* 0xffffff7c00082947 */ /* 0x000fee000383ffff */
.L_x_570:
[----:B------:R-:W1:Y:S01]  /*a5f0*/  LDC R3, c[0x0][0x450] ;  /* 0x00011400ff037b82 */ /* 0x000e620000000800 */
[----:B------:R-:W-:Y:S01]  /*a600*/  LOP3.LUT R7, R67, 0xd8, RZ, 0xc0, !PT ;  /* 0x000000d843077812 */ /* 0x000fe200078ec0ff */
[----:B------:R-:W-:Y:S01]  /*a610*/  UMOV UR5, 0x400 ;  /* 0x0000040000057882 */ /* 0x000fe20000000000 */
[----:B------:R-:W-:Y:S01]  /*a620*/  LOP3.LUT R96, R96, 0x1f00, R67, 0xf8, !PT ;  /* 0x00001f0060607812 */ /* 0x000fe200078ef843 */
[----:B------:R-:W-:Y:S01]  /*a630*/  BSSY.RECONVERGENT B3, `(.L_x_639) ;  /* 0x00003ec000037945 */ /* 0x000fe20003800200 */
[----:B------:R-:W-:-:S03]  /*a640*/  LOP3.LUT R7, R7, 0x18, R122, 0x78, !PT ;  /* 0x0000001807077812 */ /* 0x000fc600078e787a */
[----:B------:R-:W2:Y:S02]  /*a650*/  S2UR UR4, SR_CgaCtaId ;  /* 0x00000000000479c3 */ /* 0x000ea40000008800 */
[----:B------:R-:W-:-:S06]  /*a660*/  IMAD.IADD R157, R7, 0x1, R96 ;  /* 0x00000001079d7824 */ /* 0x000fcc00078e0260 */
[----:B-----5:R-:W3:Y:S08]  /*a670*/  LDC.64 R4, c[0x0][0x3b0] ;  /* 0x0000ec00ff047b82 */ /* 0x020ef00000000a00 */
[----:B------:R-:W-:Y:S01]  /*a680*/  BAR.SYNC.DEFER_BLOCKING 0x0 ;  /* 0x0000000000007b1d */ /* 0x000fe20000010000 */
[----:B-1----:R-:W-:Y:S01]  /*a690*/  ISETP.NE.AND P0, PT, R3, RZ, PT ;  /* 0x000000ff0300720c */ /* 0x002fe20003f05270 */
[----:B--2---:R-:W-:-:S06]  /*a6a0*/  ULEA UR4, UR4, UR5, 0x18 ;  /* 0x0000000504047291 */ /* 0x004fcc000f8ec0ff */
[----:B------:R-:W-:Y:S02]  /*a6b0*/  LEA R157, R157, UR4, 0x1 ;  /* 0x000000049d9d7c11 */ /* 0x000fe4000f8e08ff */
[C---:B---3--:R-:W-:Y:S01]  /*a6c0*/  SHF.L.U64.HI R24, R4.reuse, 0x5, R5 ;  /* 0x0000000504187819 */ /* 0x048fe20000010205 */
[----:B------:R-:W-:-:S03]  /*a6d0*/  IMAD.SHL.U32 R25, R4, 0x20, RZ ;  /* 0x0000002004197824 */ /* 0x000fc600078e00ff */
[----:B------:R-:W-:Y:S05]  /*a6e0*/  @P0 BRA `(.L_x_640) ;  /* 0x0000000000e00947 */ /* 0x000fea0003800000 */
[----:B------:R-:W1:Y:S01]  /*a6f0*/  LDCU.64 UR8, c[0x0][0x380] ;  /* 0x00007000ff0877ac */ /* 0x000e620008000a00 */
[----:B------:R-:W-:Y:S01]  /*a700*/  IMAD.IADD R3, R156, 0x1, -R155 ;  /* 0x000000019c037824 */ /* 0x000fe200078e0a9b */
[----:B------:R-:W-:Y:S04]  /*a710*/  BSSY.RECONVERGENT B0, `(.L_x_641) ;  /* 0x000001a000007945 */ /* 0x000fe80003800200 */
[----:B------:R-:W-:Y:S02]  /*a720*/  ISETP.GE.AND P1, PT, R114, R3, PT ;  /* 0x000000037200720c */ /* 0x000fe40003f26270 */
[----:B-1----:R-:W-:-:S04]  /*a730*/  LEA R4, P0, R112, UR8, 0x1 ;  /* 0x0000000870047c11 */ /* 0x002fc8000f8008ff */
[----:B------:R-:W-:-:S07]  /*a740*/  LEA.HI.X R5, R112, UR9, R69, 0x1, P0 ;  /* 0x0000000970057c11 */ /* 0x000fce00080f0c45 */
[----:B------:R-:W-:Y:S05]  /*a750*/  @P1 BRA `(.L_x_642) ;  /* 0x0000000000541947 */ /* 0x000fea0003800000 */
[----:B------:R-:W1:Y:S02]  /*a760*/  LDCU UR5, c[0x0][0x440] ;  /* 0x00008800ff0577ac */ /* 0x000e640008000800 */
[----:B-1----:R-:W-:Y:S02]  /*a770*/  ISETP.GE.AND P1, PT, R118, UR5, PT ;  /* 0x0000000576007c0c */ /* 0x002fe4000bf26270 */
[----:B------:R-:W-:-:S11]  /*a780*/  ISETP.GE.AND P0, PT, R117, UR5, PT ;  /* 0x0000000575007c0c */ /* 0x000fd6000bf06270 */
        /* <DEDUP_REMOVED lines=17> */
.L_x_643:
[----:B------:R2:W-:Y:S02]  /*a8a0*/  STS.128 [R157+0x2000], RZ ;  /* 0x002000ff9d007388 */ /* 0x0005e40000000c00 */
.L_x_642:
[----:B------:R-:W-:Y:S05]  /*a8b0*/  BSYNC.RECONVERGENT B0 ;  /* 0x0000000000007941 */ /* 0x000fea0003800200 */
.L_x_641:
[----:B------:R-:W-:-:S04]  /*a8c0*/  IADD3 R28, PT, PT, R114, 0x20, RZ ;  /* 0x00000020721c7810 */ /* 0x000fc80007ffe0ff */
[----:B------:R-:W-:-:S13]  /*a8d0*/  ISETP.GE.AND P0, PT, R28, R3, PT ;  /* 0x000000031c00720c */ /* 0x000fda0003f06270 */
[----:B------:R-:W-:Y:S05]  /*a8e0*/  @P0 BRA `(.L_x_644) ;  /* 0x0000003c00000947 */ /* 0x000fea0003800000 */
[----:B------:R-:W4:Y:S01]  /*a8f0*/  LDCU UR5, c[0x0][0x440] ;  /* 0x00008800ff0577ac */ /* 0x000f220008000800 */
[----:B------:R-:W-:-:S04]  /*a900*/  LEA R2, P2, R25, R4, 0x1 ;  /* 0x0000000419027211 */ /* 0x000fc800078408ff */
[----:B------:R-:W-:Y:S02]  /*a910*/  LEA.HI.X R3, R25, R5, R24, 0x1, P2 ;  /* 0x0000000519037211 */ /* 0x000fe400010f0c18 */
[----:B----4-:R-:W-:Y:S02]  /*a920*/  ISETP.GE.AND P1, PT, R118, UR5, PT ;  /* 0x0000000576007c0c */ /* 0x010fe4000bf26270 */
        /* <DEDUP_REMOVED lines=18> */
.L_x_645:
[----:B------:R1:W-:Y:S01]  /*aa50*/  STS.128 [R157+0x2800], RZ ;  /* 0x002800ff9d007388 */ /* 0x0003e20000000c00 */
[----:B------:R-:W-:Y:S05]  /*aa60*/  BRA `(.L_x_644) ;  /* 0x0000003800a07947 */ /* 0x000fea0003800000 */
.L_x_640:
[----:B------:R-:W1:Y:S01]  /*aa70*/  LDCU.64 UR8, c[0x0][0x470] ;  /* 0x00008e00ff0877ac */ /* 0x000e620008000a00 */
[----:B------:R-:W-:Y:S01]  /*aa80*/  IMAD.MOV.U32 R0, RZ, RZ, RZ ;  /* 0x000000ffff007224 */ /* 0x000fe200078e00ff */
[----:B-1----:R-:W-:-:S04]  /*aa90*/  ISETP.NE.U32.AND P0, PT, RZ, UR8, PT ;  /* 0x00000008ff007c0c */ /* 0x002fc8000bf05070 */
[----:B------:R-:W-:Y:S01]  /*aaa0*/  ISETP.NE.AND.EX P0, PT, RZ, UR9, PT, P0 ;  /* 0x00000009ff007c0c */ /* 0x000fe2000bf05300 */
[----:B------:R-:W1:Y:S01]  /*aab0*/  LDCU.U8 UR5, c[0x0][0x533] ;  /* 0x0000a660ff0577ac */ /* 0x000e620008000000 */
[----:B------:R-:W2:Y:S11]  /*aac0*/  LDCU.64 UR8, c[0x0][0x380] ;  /* 0x00007000ff0877ac */ /* 0x000eb60008000a00 */
[----:B------:R-:W3:Y:S01]  /*aad0*/  @P0 LDG.E R0, desc[UR6][R120.64] ;  /* 0x0000000678000981 */ /* 0x000ee2000c1e1900 */
[----:B------:R-:W-:Y:S01]  /*aae0*/  IMAD.SHL.U32 R17, R107, 0x20, RZ ;  /* 0x000000206b117824 */ /* 0x000fe200078e00ff */
[----:B-1----:R-:W-:Y:S01]  /*aaf0*/  UISETP.NE.AND UP0, UPT, UR5, URZ, UPT ;  /* 0x000000ff0500728c */ /* 0x002fe2000bf05270 */
[----:B--2---:R-:W-:-:S04]  /*ab00*/  LEA R26, P0, R112, UR8, 0x1 ;  /* 0x00000008701a7c11 */ /* 0x004fc8000f8008ff */
[----:B------:R-:W-:Y:S02]  /*ab10*/  LEA.HI.X R27, R112, UR9, R69, 0x1, P0 ;  /* 0x00000009701b7c11 */ /* 0x000fe400080f0c45 */
[----:B---3--:R-:W-:-:S05]  /*ab20*/  IADD3 R0, PT, PT, R0, R70, R155 ;  /* 0x0000004600007210 */ /* 0x008fca0007ffe09b */
[----:B------:R-:W-:-:S05]  /*ab30*/  IMAD R2, R107, R0, RZ ;  /* 0x000000006b027224 */ /* 0x000fca00078e02ff */
[-C--:B------:R-:W-:Y:S02]  /*ab40*/  IADD3 R12, P2, PT, R106, R2.reuse, RZ ;  /* 0x000000026a0c7210 */ /* 0x080fe40007f5e0ff */
[----:B------:R-:W-:Y:S02]  /*ab50*/  IADD3 R0, P1, PT, R105, R2, RZ ;  /* 0x0000000269007210 */ /* 0x000fe40007f3e0ff */
[----:B------:R-:W-:-:S05]  /*ab60*/  SHF.R.S32.HI R5, RZ, 0x1f, R2 ;  /* 0x0000001fff057819 */ /* 0x000fca0000011402 */
[--C-:B------:R-:W-:Y:S02]  /*ab70*/  IMAD.X R14, R94, 0x1, R5.reuse, P2 ;  /* 0x000000015e0e7824 */ /* 0x100fe400010e0605 */
[----:B------:R-:W-:Y:S01]  /*ab80*/  IMAD.X R2, R92, 0x1, R5, P1 ;  /* 0x000000015c027824 */ /* 0x000fe200008e0605 */
[----:B------:R-:W-:Y:S06]  /*ab90*/  BRA.U !UP0, `(.L_x_646) ;  /* 0x0000001508947547 */ /* 0x000fec000b800000 */
[----:B------:R-:W-:Y:S01]  /*aba0*/  IADD3 R13, PT, PT, -R155, R156, RZ ;  /* 0x0000009c9b0d7210 */ /* 0x000fe20007ffe1ff */
[----:B------:R-:W-:Y:S03]  /*abb0*/  BSSY.RECONVERGENT B2, `(.L_x_647) ;  /* 0x00000a8000027945 */ /* 0x000fe60003800200 */
[----:B------:R-:W-:-:S13]  /*abc0*/  ISETP.GE.AND P0, PT, R114, R13, PT ;  /* 0x0000000d7200720c */ /* 0x000fda0003f06270 */
[----:B------:R-:W-:Y:S05]  /*abd0*/  @P0 BRA `(.L_x_648) ;  /* 0x0000000800940947 */ /* 0x000fea0003800000 */
[----:B------:R-:W1:Y:S01]  /*abe0*/  LDC R15, c[0x0][0x440] ;  /* 0x00011000ff0f7b82 */ /* 0x000e620000000800 */
[----:B------:R-:W2:Y:S01]  /*abf0*/  LDCU.64 UR10, c[0x0][0x4c8] ;  /* 0x00009900ff0a77ac */ /* 0x000ea20008000a00 */
[C---:B------:R-:W-:Y:S01]  /*ac00*/  IMAD.SHL.U32 R20, R12.reuse, 0x2, RZ ;  /* 0x000000020c147824 */ /* 0x040fe200078e00ff */
[----:B------:R-:W-:Y:S01]  /*ac10*/  SHF.L.U64.HI R0, R12, 0x1, R14 ;  /* 0x000000010c007819 */ /* 0x000fe2000001020e */
[----:B------:R-:W-:Y:S01]  /*ac20*/  BSSY.RECONVERGENT B1, `(.L_x_649) ;  /* 0x000003b000017945 */ /* 0x000fe20003800200 */
[----:B------:R-:W3:Y:S01]  /*ac30*/  LDCU.64 UR8, c[0x0][0x4d0] ;  /* 0x00009a00ff0877ac */ /* 0x000ee20008000a00 */
[----:B------:R-:W-:Y:S02]  /*ac40*/  CS2R R4, SRZ ;  /* 0x0000000000047805 */ /* 0x000fe4000001ff00 */
[----:B------:R-:W-:Y:S02]  /*ac50*/  CS2R R6, SRZ ;  /* 0x0000000000067805 */ /* 0x000fe4000001ff00 */
[----:B--2---:R-:W-:-:S02]  /*ac60*/  IADD3 R18, P2, PT, R20, UR10, RZ ;  /* 0x0000000a14127c10 */ /* 0x004fc4000ff5e0ff */
[----:B---3--:R-:W-:Y:S02]  /*ac70*/  IADD3 R20, P1, PT, R20, UR8, RZ ;  /* 0x0000000814147c10 */ /* 0x008fe4000ff3e0ff */
[----:B-1----:R-:W-:Y:S02]  /*ac80*/  ISETP.GE.AND P0, PT, R118, R15, PT ;  /* 0x0000000f7600720c */ /* 0x002fe40003f06270 */
[C---:B------:R-:W-:Y:S02]  /*ac90*/  IADD3.X R19, PT, PT, R0.reuse, UR11, RZ, P2, !PT ;  /* 0x0000000b00137c10 */ /* 0x040fe400097fe4ff */
[----:B------:R-:W-:-:S09]  /*aca0*/  IADD3.X R21, PT, PT, R0, UR9, RZ, P1, !PT ;  /* 0x0000000900157c10 */ /* 0x000fd20008ffe4ff */
[----:B------:R-:W-:Y:S05]  /*acb0*/  @P0 BRA `(.L_x_650) ;  /* 0x0000000000c40947 */ /* 0x000fea0003800000 */
[----:B------:R1:W5:Y:S01]  /*acc0*/  LDG.E.128 R8, desc[UR6][R26.64] ;  /* 0x000000061a087981 */ /* 0x000362000c1e1d00 */
[----:B------:R-:W-:Y:S01]  /*acd0*/  ISETP.GE.AND P0, PT, R118, R3, PT ;  /* 0x000000037600720c */ /* 0x000fe20003f06270 */
[----:B------:R-:W-:-:S12]  /*ace0*/  BSSY.RECONVERGENT B0, `(.L_x_651) ;  /* 0x000002a000007945 */ /* 0x000fd80003800200 */
[----:B------:R-:W-:Y:S05]  /*acf0*/  @P0 BRA `(.L_x_652) ;  /* 0x0000000000a00947 */ /* 0x000fea0003800000 */
[----:B------:R-:W2:Y:S04]  /*ad00*/  LDG.E.64 R4, desc[UR6][R20.64] ;  /* 0x0000000614047981 */ /* 0x000ea8000c1e1b00 */
[----:B------:R-:W3:Y:S01]  /*ad10*/  LDG.E.64 R6, desc[UR6][R18.64] ;  /* 0x0000000612067981 */ /* 0x000ee2000c1e1b00 */
[----:B-----5:R-:W-:Y:S01]  /*ad20*/  MOV R22, R10 ;  /* 0x0000000a00167202 */ /* 0x020fe20000000f00 */
[--C-:B------:R-:W-:Y:S02]  /*ad30*/  HADD2.F32 R23, -RZ, R9.reuse.H0_H0 ;  /* 0x20000009ff177230 */ /* 0x100fe40000004100 */
[----:B------:R-:W-:Y:S02]  /*ad40*/  HADD2.F32 R31, -RZ, R9.H1_H1 ;  /* 0x30000009ff1f7230 */ /* 0x000fe40000004100 */
[----:B------:R-:W-:-:S02]  /*ad50*/  HADD2.F32 R16, -RZ, R11.H1_H1 ;  /* 0x3000000bff107230 */ /* 0x000fc40000004100 */
[----:B------:R-:W-:Y:S02]  /*ad60*/  HADD2.F32 R29, -RZ, R11.H0_H0 ;  /* 0x2000000bff1d7230 */ /* 0x000fe40000004100 */
[----:B--2---:R-:W-:Y:S02]  /*ad70*/  HADD2.F32 R2, -RZ, R4.H1_H1 ;  /* 0x30000004ff027230 */ /* 0x004fe40000004100 */
[----:B------:R-:W-:Y:S02]  /*ad80*/  HADD2.F32 R0, -RZ, R5.H1_H1 ;  /* 0x30000005ff007230 */ /* 0x000fe40000004100 */
[--C-:B---3--:R-:W-:Y:S02]  /*ad90*/  HADD2.F32 R10, -RZ, R6.reuse.H1_H1 ;  /* 0x30000006ff0a7230 */ /* 0x108fe40000004100 */
[----:B------:R-:W-:Y:S01]  /*ada0*/  FMUL.FTZ R30, R31, R2 ;  /* 0x000000021f1e7220 */ /* 0x000fe20000410000 */
[----:B------:R-:W-:Y:S02]  /*adb0*/  HADD2.F32 R9, -RZ, R7.H1_H1 ;  /* 0x30000007ff097230 */ /* 0x000fe40000004100 */
[----:B------:R-:W-:Y:S01]  /*adc0*/  FMUL.FTZ R28, R16, R0 ;  /* 0x00000000101c7220 */ /* 0x000fe20000410000 */
[----:B------:R-:W-:-:S02]  /*add0*/  HADD2.F32 R6, -RZ, R6.H0_H0 ;  /* 0x20000006ff067230 */ /* 0x000fc40000004100 */
[----:B------:R-:W-:Y:S01]  /*ade0*/  FMUL.FTZ R11, R31, R10 ;  /* 0x0000000a1f0b7220 */ /* 0x000fe20000410000 */
[----:B------:R-:W-:Y:S02]  /*adf0*/  HADD2.F32 R4, -RZ, R4.H0_H0 ;  /* 0x20000004ff047230 */ /* 0x000fe40000004100 */
[-C--:B------:R-:W-:Y:S01]  /*ae00*/  FMUL.FTZ R31, R16, R9.reuse ;  /* 0x00000009101f7220 */ /* 0x080fe20000410000 */
[----:B------:R-:W-:Y:S01]  /*ae10*/  FFMA.FTZ R28, R29, R9, -R28 ;  /* 0x000000091d1c7223 */ /* 0x000fe2000001081c */
[----:B------:R-:W-:Y:S02]  /*ae20*/  HADD2.F32 R9, -RZ, R8.H1_H1 ;  /* 0x30000008ff097230 */ /* 0x000fe40000004100 */
[----:B------:R-:W-:Y:S01]  /*ae30*/  FFMA.FTZ R11, R23, R2, R11 ;  /* 0x00000002170b7223 */ /* 0x000fe2000001000b */
[----:B------:R-:W-:Y:S01]  /*ae40*/  FFMA.FTZ R31, R29, R0, R31 ;  /* 0x000000001d1f7223 */ /* 0x000fe2000001001f */
[----:B------:R-:W-:Y:S02]  /*ae50*/  HADD2.F32 R5, -RZ, R5.H0_H0 ;  /* 0x20000005ff057230 */ /* 0x000fe40000004100 */
[----:B------:R-:W-:Y:S01]  /*ae60*/  FFMA.FTZ R30, R23, R10, -R30 ;  /* 0x0000000a171e7223 */ /* 0x000fe2000001081e */
[----:B------:R-:W-:-:S02]  /*ae70*/  HADD2.F32 R0, -RZ, R22.H1_H1 ;  /* 0x30000016ff007230 */ /* 0x000fc40000004100 */
[C---:B------:R-:W-:Y:S01]  /*ae80*/  FMUL.FTZ R2, R9.reuse, R4 ;  /* 0x0000000409027220 */ /* 0x040fe20000410000 */
[----:B------:R-:W-:Y:S02]  /*ae90*/  HADD2.F32 R7, -RZ, R7.H0_H0 ;  /* 0x20000007ff077230 */ /* 0x000fe40000004100 */
[----:B------:R-:W-:Y:S01]  /*aea0*/  FMUL.FTZ R29, R9, R6 ;  /* 0x00000006091d7220 */ /* 0x000fe20000410000 */
[----:B------:R-:W-:Y:S02]  /*aeb0*/  HADD2.F32 R22, -RZ, R22.H0_H0 ;  /* 0x20000016ff167230 */ /* 0x000fe40000004100 */
[C---:B------:R-:W-:Y:S01]  /*aec0*/  FMUL.FTZ R9, R0.reuse, R5 ;  /* 0x0000000500097220 */ /* 0x040fe20000410000 */
[----:B------:R-:W-:Y:S02]  /*aed0*/  HADD2.F32 R23, -RZ, R8.H0_H0 ;  /* 0x20000008ff177230 */ /* 0x000fe40000004100 */
[-C--:B------:R-:W-:Y:S01]  /*aee0*/  FMUL.FTZ R0, R0, R7.reuse ;  /* 0x0000000700007220 */ /* 0x080fe20000410000 */
[----:B------:R-:W-:Y:S01]  /*aef0*/  F2FP.F16.F32.PACK_AB R30, R11, R30 ;  /* 0x0000001e0b1e723e */ /* 0x000fe200000000ff */
[C---:B------:R-:W-:Y:S01]  /*af00*/  FFMA.FTZ R9, R22.reuse, R7, -R9 ;  /* 0x0000000716097223 */ /* 0x040fe20000010809 */
[----:B------:R-:W-:Y:S01]  /*af10*/  F2FP.F16.F32.PACK_AB R11, R31, R28 ;  /* 0x0000001c1f0b723e */ /* 0x000fe200000000ff */
[----:B------:R-:W-:Y:S01]  /*af20*/  FFMA.FTZ R0, R22, R5, R0 ;  /* 0x0000000516007223 */ /* 0x000fe20000010000 */
[C---:B------:R-:W-:Y:S01]  /*af30*/  FFMA.FTZ R2, R23.reuse, R6, -R2 ;  /* 0x0000000617027223 */ /* 0x040fe20000010802 */
[----:B------:R-:W-:-:S03]  /*af40*/  FFMA.FTZ R29, R23, R4, R29 ;  /* 0x00000004171d7223 */ /* 0x000fc6000001001d */
[----:B------:R-:W-:Y:S02]  /*af50*/  F2FP.F16.F32.PACK_AB R10, R0, R9 ;  /* 0x00000009000a723e */ /* 0x000fe400000000ff */
[----:B------:R-:W-:Y:S02]  /*af60*/  F2FP.F16.F32.PACK_AB R8, R29, R2 ;  /* 0x000000021d08723e */ /* 0x000fe400000000ff */
[----:B------:R-:W-:Y:S02]  /*af70*/  MOV R9, R30 ;  /* 0x0000001e00097202 */ /* 0x000fe40000000f00 */
.L_x_652:
[----:B------:R-:W-:Y:S05]  /*af80*/  BSYNC.RECONVERGENT B0 ;  /* 0x0000000000007941 */ /* 0x000fea0003800200 */
.L_x_651:
[----:B-----5:R-:W-:Y:S01]  /*af90*/  IMAD.MOV.U32 R6, RZ, RZ, R10 ;  /* 0x000000ffff067224 */ /* 0x020fe200078e000a */
[----:B------:R-:W-:Y:S01]  /*afa0*/  MOV R4, R8 ;  /* 0x0000000800047202 */ /* 0x000fe20000000f00 */
[----:B------:R-:W-:Y:S01]  /*afb0*/  IMAD.MOV.U32 R7, RZ, RZ, R11 ;  /* 0x000000ffff077224 */ /* 0x000fe200078e000b */
[----:B------:R-:W-:Y:S02]  /*afc0*/  MOV R5, R9 ;  /* 0x0000000900057202 */ /* 0x000fe40000000f00 */
.L_x_650:
[----:B------:R-:W-:Y:S05]  /*afd0*/  BSYNC.RECONVERGENT B1 ;  /* 0x0000000000017941 */ /* 0x000fea0003800200 */
.L_x_649:
[----:B------:R-:W-:Y:S01]  /*afe0*/  ISETP.GE.AND P0, PT, R117, R15, PT ;  /* 0x0000000f7500720c */ /* 0x000fe20003f06270 */
[----:B------:R2:W-:Y:S01]  /*aff0*/  STS.128 [R157], R4 ;  /* 0x000000049d007388 */ /* 0x0005e20000000c00 */
[----:B------:R-:W-:Y:S11]  /*b000*/  BSSY.RECONVERGENT B1, `(.L_x_653) ;  /* 0x0000031000017945 */ /* 0x000ff60003800200 */
[----:B------:R2:W-:Y:S01]  /*b010*/  @P0 STS.128 [R157+0x1000], RZ ;  /* 0x001000ff9d000388 */ /* 0x0005e20000000c00 */
[----:B------:R-:W-:Y:S05]  /*b020*/  @P0 BRA `(.L_x_654) ;  /* 0x0000000000b80947 */ /* 0x000fea0003800000 */
[----:B------:R3:W5:Y:S01]  /*b030*/  LDG.E.128 R8, desc[UR6][R26.64+0x40] ;  /* 0x000040061a087981 */ /* 0x000762000c1e1d00 */
[----:B------:R-:W-:Y:S01]  /*b040*/  ISETP.GE.AND P0, PT, R117, R3, PT ;  /* 0x000000037500720c */ /* 0x000fe20003f06270 */
[----:B------:R-:W-:-:S12]  /*b050*/  BSSY.RECONVERGENT B0, `(.L_x_655) ;  /* 0x000002a000007945 */ /* 0x000fd80003800200 */
[----:B------:R-:W-:Y:S05]  /*b060*/  @P0 BRA `(.L_x_656) ;  /* 0x0000000000a00947 */ /* 0x000fea0003800000 */
[----:B--2---:R-:W2:Y:S04]  /*b070*/  LDG.E.64 R4, desc[UR6][R20.64+0x20] ;  /* 0x0000200614047981 */ /* 0x004ea8000c1e1b00 */
[----:B------:R-:W4:Y:S01]  /*b080*/  LDG.E.64 R6, desc[UR6][R18.64+0x20] ;  /* 0x0000200612067981 */ /* 0x000f22000c1e1b00 */
[----:B-----5:R-:W-:Y:S01]  /*b090*/  MOV R22, R10 ;  /* 0x0000000a00167202 */ /* 0x020fe20000000f00 */
[--C-:B------:R-:W-:Y:S02]  /*b0a0*/  HADD2.F32 R23, -RZ, R9.reuse.H0_H0 ;  /* 0x20000009ff177230 */ /* 0x100fe40000004100 */
[----:B------:R-:W-:Y:S02]  /*b0b0*/  HADD2.F32 R31, -RZ, R9.H1_H1 ;  /* 0x30000009ff1f7230 */ /* 0x000fe40000004100 */
[----:B------:R-:W-:-:S02]  /*b0c0*/  HADD2.F32 R16, -RZ, R11.H1_H1 ;  /* 0x3000000bff107230 */ /* 0x000fc40000004100 */
[----:B------:R-:W-:Y:S02]  /*b0d0*/  HADD2.F32 R29, -RZ, R11.H0_H0 ;  /* 0x2000000bff1d7230 */ /* 0x000fe40000004100 */
[----:B--2---:R-:W-:Y:S02]  /*b0e0*/  HADD2.F32 R2, -RZ, R4.H1_H1 ;  /* 0x30000004ff027230 */ /* 0x004fe40000004100 */
[----:B------:R-:W-:Y:S02]  /*b0f0*/  HADD2.F32 R0, -RZ, R5.H1_H1 ;  /* 0x30000005ff007230 */ /* 0x000fe40000004100 */
[--C-:B----4-:R-:W-:Y:S02]  /*b100*/  HADD2.F32 R10, -RZ, R6.reuse.H1_H1 ;  /* 0x30000006ff0a7230 */ /* 0x110fe40000004100 */
        /* <DEDUP_REMOVED lines=30> */
.L_x_656:
[----:B------:R-:W-:Y:S05]  /*b2f0*/  BSYNC.RECONVERGENT B0 ;  /* 0x0000000000007941 */ /* 0x000fea0003800200 */
.L_x_655:
[----:B-----5:R4:W-:Y:S02]  /*b300*/  STS.128 [R157+0x1000], R8 ;  /* 0x001000089d007388 */ /* 0x0209e40000000c00 */
.L_x_654:
[----:B------:R-:W-:Y:S05]  /*b310*/  BSYNC.RECONVERGENT B1 ;  /* 0x0000000000017941 */ /* 0x000fea0003800200 */
.L_x_653:
[----:B------:R-:W-:-:S13]  /*b320*/  ISETP.GE.AND P0, PT, R116, R15, PT ;  /* 0x0000000f7400720c */ /* 0x000fda0003f06270 */
[----:B------:R1:W-:Y:S01]  /*b330*/  @P0 STS.128 [R157+0x2000], RZ ;  /* 0x002000ff9d000388 */ /* 0x0003e20000000c00 */
[----:B------:R-:W-:Y:S05]  /*b340*/  @P0 BRA `(.L_x_648) ;  /* 0x0000000000b80947 */ /* 0x000fea0003800000 */
[----:B----4-:R4:W5:Y:S01]  /*b350*/  LDG.E.128 R8, desc[UR6][R26.64+0x80] ;  /* 0x000080061a087981 */ /* 0x010962000c1e1d00 */
[----:B------:R-:W-:Y:S01]  /*b360*/  ISETP.GE.AND P0, PT, R116, R3, PT ;  /* 0x000000037400720c */ /* 0x000fe20003f06270 */
[----:B------:R-:W-:-:S12]  /*b370*/  BSSY.RECONVERGENT B0, `(.L_x_657) ;  /* 0x000002a000007945 */ /* 0x000fd80003800200 */
[----:B------:R-:W-:Y:S05]  /*b380*/  @P0 BRA `(.L_x_658) ;  /* 0x0000000000a00947 */ /* 0x000fea0003800000 */
[----:B--2---:R-:W2:Y:S04]  /*b390*/  LDG.E.64 R4, desc[UR6][R20.64+0x40] ;  /* 0x0000400614047981 */ /* 0x004ea8000c1e1b00 */
[----:B------:R1:W3:Y:S01]  /*b3a0*/  LDG.E.64 R6, desc[UR6][R18.64+0x40] ;  /* 0x0000400612067981 */ /* 0x0002e2000c1e1b00 */
[--C-:B-----5:R-:W-:Y:S01]  /*b3b0*/  HADD2.F32 R23, -RZ, R9.reuse.H0_H0 ;  /* 0x20000009ff177230 */ /* 0x120fe20000004100 */
[----:B------:R-:W-:Y:S01]  /*b3c0*/  MOV R16, R10 ;  /* 0x0000000a00107202 */ /* 0x000fe20000000f00 */
[----:B------:R-:W-:Y:S02]  /*b3d0*/  HADD2.F32 R29, -RZ, R9.H1_H1 ;  /* 0x30000009ff1d7230 */ /* 0x000fe40000004100 */
[--C-:B------:R-:W-:Y:S02]  /*b3e0*/  HADD2.F32 R15, -RZ, R11.reuse.H1_H1 ;  /* 0x3000000bff0f7230 */ /* 0x100fe40000004100 */
[----:B-1----:R-:W-:-:S02]  /*b3f0*/  HADD2.F32 R19, -RZ, R11.H0_H0 ;  /* 0x2000000bff137230 */ /* 0x002fc40000004100 */
[----:B--2---:R-:W-:Y:S02]  /*b400*/  HADD2.F32 R0, -RZ, R5.H1_H1 ;  /* 0x30000005ff007230 */ /* 0x004fe40000004100 */
[----:B------:R-:W-:Y:S02]  /*b410*/  HADD2.F32 R2, -RZ, R4.H1_H1 ;  /* 0x30000004ff027230 */ /* 0x000fe40000004100 */
[----:B---3--:R-:W-:Y:S02]  /*b420*/  HADD2.F32 R9, -RZ, R7.H1_H1 ;  /* 0x30000007ff097230 */ /* 0x008fe40000004100 */
[----:B------:R-:W-:Y:S01]  /*b430*/  FMUL.FTZ R18, R15, R0 ;  /* 0x000000000f127220 */ /* 0x000fe20000410000 */
[--C-:B------:R-:W-:Y:S02]  /*b440*/  HADD2.F32 R10, -RZ, R6.reuse.H1_H1 ;  /* 0x30000006ff0a7230 */ /* 0x100fe40000004100 */
[----:B------:R-:W-:Y:S01]  /*b450*/  FMUL.FTZ R20, R29, R2 ;  /* 0x000000021d147220 */ /* 0x000fe20000410000 */
[----:B------:R-:W-:-:S02]  /*b460*/  HADD2.F32 R6, -RZ, R6.H0_H0 ;  /* 0x20000006ff067230 */ /* 0x000fc40000004100 */
[-C--:B------:R-:W-:Y:S01]  /*b470*/  FMUL.FTZ R15, R15, R9.reuse ;  /* 0x000000090f0f7220 */ /* 0x080fe20000410000 */
[----:B------:R-:W-:Y:S01]  /*b480*/  FFMA.FTZ R18, R19, R9, -R18 ;  /* 0x0000000913127223 */ /* 0x000fe20000010812 */
[----:B------:R-:W-:Y:S01]  /*b490*/  FMUL.FTZ R11, R29, R10 ;  /* 0x0000000a1d0b7220 */ /* 0x000fe20000410000 */
[----:B------:R-:W-:Y:S02]  /*b4a0*/  HADD2.F32 R9, -RZ, R8.H1_H1 ;  /* 0x30000008ff097230 */ /* 0x000fe40000004100 */
[----:B------:R-:W-:Y:S01]  /*b4b0*/  FFMA.FTZ R15, R19, R0, R15 ;  /* 0x00000000130f7223 */ /* 0x000fe2000001000f */
[----:B------:R-:W-:Y:S02]  /*b4c0*/  HADD2.F32 R4, -RZ, R4.H0_H0 ;  /* 0x20000004ff047230 */ /* 0x000fe40000004100 */
[----:B------:R-:W-:Y:S01]  /*b4d0*/  FFMA.FTZ R11, R23, R2, R11 ;  /* 0x00000002170b7223 */ /* 0x000fe2000001000b */
[----:B------:R-:W-:Y:S02]  /*b4e0*/  HADD2.F32 R5, -RZ, R5.H0_H0 ;  /* 0x20000005ff057230 */ /* 0x000fe40000004100 */
[----:B------:R-:W-:Y:S01]  /*b4f0*/  FMUL.FTZ R21, R9, R6 ;  /* 0x0000000609157220 */ /* 0x000fe20000410000 */
[----:B------:R-:W-:-:S02]  /*b500*/  HADD2.F32 R0, -RZ, R16.H1_H1 ;  /* 0x30000010ff007230 */ /* 0x000fc40000004100 */
[----:B------:R-:W-:Y:S01]  /*b510*/  FMUL.FTZ R2, R9, R4 ;  /* 0x0000000409027220 */ /* 0x000fe20000410000 */
[----:B------:R-:W-:Y:S02]  /*b520*/  HADD2.F32 R7, -RZ, R7.H0_H0 ;  /* 0x20000007ff077230 */ /* 0x000fe40000004100 */
[----:B------:R-:W-:Y:S01]  /*b530*/  FFMA.FTZ R20, R23, R10, -R20 ;  /* 0x0000000a17147223 */ /* 0x000fe20000010814 */
        /* <DEDUP_REMOVED lines=13> */
.L_x_658:
[----:B------:R-:W-:Y:S05]  /*b610*/  BSYNC.RECONVERGENT B0 ;  /* 0x0000000000007941 */ /* 0x000fea0003800200 */
.L_x_657:
[----:B-----5:R1:W-:Y:S02]  /*b620*/  STS.128 [R157+0x2000], R8 ;  /* 0x002000089d007388 */ /* 0x0203e40000000c00 */
.L_x_648:
[----:B------:R-:W-:Y:S05]  /*b630*/  BSYNC.RECONVERGENT B2 ;  /* 0x0000000000027941 */ /* 0x000fea0003800200 */
.L_x_647:
[----:B------:R-:W-:-:S04]  /*b640*/  IADD3 R28, PT, PT, R114, 0x20, RZ ;  /* 0x00000020721c7810 */ /* 0x000fc80007ffe0ff */
[----:B------:R-:W-:-:S13]  /*b650*/  ISETP.GE.AND P0, PT, R28, R13, PT ;  /* 0x0000000d1c00720c */ /* 0x000fda0003f06270 */
[----:B------:R-:W-:Y:S05]  /*b660*/  @P0 BRA `(.L_x_644) ;  /* 0x0000002c00a00947 */ /* 0x000fea0003800000 */
[----:B------:R-:W5:Y:S01]  /*b670*/  LDC R13, c[0x0][0x440] ;  /* 0x00011000ff0d7b82 */ /* 0x000f620000000800 */
[C---:B------:R-:W-:Y:S01]  /*b680*/  LEA R18, P0, R25.reuse, R26, 0x1 ;  /* 0x0000001a19127211 */ /* 0x040fe200078008ff */
[----:B------:R-:W-:Y:S03]  /*b690*/  BSSY.RECONVERGENT B1, `(.L_x_659) ;  /* 0x000003d000017945 */ /* 0x000fe60003800200 */
[----:B------:R-:W-:Y:S02]  /*b6a0*/  LEA.HI.X R19, R25, R27, R24, 0x1, P0 ;  /* 0x0000001b19137211 */ /* 0x000fe400000f0c18 */
[----:B-----5:R-:W-:-:S13]  /*b6b0*/  ISETP.GE.AND P1, PT, R118, R13, PT ;  /* 0x0000000d7600720c */ /* 0x020fda0003f26270 */
[----:B------:R1:W-:Y:S01]  /*b6c0*/  @P1 STS.128 [R157+0x800], RZ ;  /* 0x000800ff9d001388 */ /* 0x0003e20000000c00 */
[----:B------:R-:W-:Y:S05]  /*b6d0*/  @P1 BRA `(.L_x_660) ;  /* 0x0000000000e01947 */ /* 0x000fea0003800000 */
[----:B-1--4-:R1:W5:Y:S01]  /*b6e0*/  LDG.E.128 R8, desc[UR6][R18.64] ;  /* 0x0000000612087981 */ /* 0x012362000c1e1d00 */
[----:B------:R-:W-:Y:S01]  /*b6f0*/  ISETP.GE.AND P0, PT, R118, R3, PT ;  /* 0x000000037600720c */ /* 0x000fe20003f06270 */
[----:B------:R-:W-:-:S12]  /*b700*/  BSSY.RECONVERGENT B0, `(.L_x_661) ;  /* 0x0000034000007945 */ /* 0x000fd80003800200 */
[----:B------:R-:W-:Y:S05]  /*b710*/  @P0 BRA `(.L_x_662) ;  /* 0x0000000000c80947 */ /* 0x000fea0003800000 */
[----:B------:R-:W4:Y:S01]  /*b720*/  LDCU.64 UR8, c[0x0][0x4d0] ;  /* 0x00009a00ff0877ac */ /* 0x000f220008000a00 */
[C---:B--2---:R-:W-:Y:S01]  /*b730*/  IADD3 R5, P0, PT, R17.reuse, R12, RZ ;  /* 0x0000000c11057210 */ /* 0x044fe20007f1e0ff */
[----:B------:R-:W2:Y:S03]  /*b740*/  LDCU.64 UR10, c[0x0][0x4c8] ;  /* 0x00009900ff0a77ac */ /* 0x000ea60008000a00 */
[----:B------:R-:W-:Y:S02]  /*b750*/  LEA.HI.X.SX32 R0, R17, R14, 0x1, P0 ;  /* 0x0000000e11007211 */ /* 0x000fe400000f0eff */
[C---:B------:R-:W-:Y:S02]  /*b760*/  SHF.L.U32 R2, R5.reuse, 0x1, RZ ;  /* 0x0000000105027819 */ /* 0x040fe400000006ff */
[----:B------:R-:W-:Y:S02]  /*b770*/  SHF.L.U64.HI R0, R5, 0x1, R0 ;  /* 0x0000000105007819 */ /* 0x000fe40000010200 */
[----:B----4-:R-:W-:-:S02]  /*b780*/  IADD3 R4, P0, PT, R2, UR8, RZ ;  /* 0x0000000802047c10 */ /* 0x010fc4000ff1e0ff */
[----:B--2---:R-:W-:Y:S02]  /*b790*/  IADD3 R6, P1, PT, R2, UR10, RZ ;  /* 0x0000000a02067c10 */ /* 0x004fe4000ff3e0ff */
[C---:B------:R-:W-:Y:S02]  /*b7a0*/  IADD3.X R5, PT, PT, R0.reuse, UR9, RZ, P0, !PT ;  /* 0x0000000900057c10 */ /* 0x040fe400087fe4ff */
[----:B------:R-:W-:-:S04]  /*b7b0*/  IADD3.X R7, PT, PT, R0, UR11, RZ, P1, !PT ;  /* 0x0000000b00077c10 */ /* 0x000fc80008ffe4ff */
[----:B------:R-:W2:Y:S04]  /*b7c0*/  LDG.E.64 R4, desc[UR6][R4.64] ;  /* 0x0000000604047981 */ /* 0x000ea8000c1e1b00 */
[----:B------:R-:W4:Y:S01]  /*b7d0*/  LDG.E.64 R6, desc[UR6][R6.64] ;  /* 0x0000000606067981 */ /* 0x000f22000c1e1b00 */
[--C-:B-----5:R-:W-:Y:S01]  /*b7e0*/  HADD2.F32 R21, -RZ, R9.reuse.H0_H0 ;  /* 0x20000009ff157230 */ /* 0x120fe20000004100 */
[----:B------:R-:W-:Y:S01]  /*b7f0*/  MOV R16, R10 ;  /* 0x0000000a00107202 */ /* 0x000fe20000000f00 */
[----:B------:R-:W-:Y:S02]  /*b800*/  HADD2.F32 R25, -RZ, R9.H1_H1 ;  /* 0x30000009ff197230 */ /* 0x000fe40000004100 */
[--C-:B------:R-:W-:Y:S02]  /*b810*/  HADD2.F32 R15, -RZ, R11.reuse.H1_H1 ;  /* 0x3000000bff0f7230 */ /* 0x100fe40000004100 */
[----:B------:R-:W-:-:S02]  /*b820*/  HADD2.F32 R23, -RZ, R11.H0_H0 ;  /* 0x2000000bff177230 */ /* 0x000fc40000004100 */
[----:B--2---:R-:W-:Y:S02]  /*b830*/  HADD2.F32 R0, -RZ, R5.H1_H1 ;  /* 0x30000005ff007230 */ /* 0x004fe40000004100 */
[----:B------:R-:W-:Y:S02]  /*b840*/  HADD2.F32 R2, -RZ, R4.H1_H1 ;  /* 0x30000004ff027230 */ /* 0x000fe40000004100 */
[----:B----4-:R-:W-:Y:S02]  /*b850*/  HADD2.F32 R9, -RZ, R7.H1_H1 ;  /* 0x30000007ff097230 */ /* 0x010fe40000004100 */
        /* <DEDUP_REMOVED lines=30> */
.L_x_662:
[----:B------:R-:W-:Y:S05]  /*ba40*/  BSYNC.RECONVERGENT B0 ;  /* 0x0000000000007941 */ /* 0x000fea0003800200 */
.L_x_661:
[----:B-----5:R4:W-:Y:S02]  /*ba50*/  STS.128 [R157+0x800], R8 ;  /* 0x000800089d007388 */ /* 0x0209e40000000c00 */
.L_x_660:
[----:B------:R-:W-:Y:S05]  /*ba60*/  BSYNC.RECONVERGENT B1 ;  /* 0x0000000000017941 */ /* 0x000fea0003800200 */
.L_x_659:
[----:B------:R-:W-:Y:S01]  /*ba70*/  ISETP.GE.AND P0, PT, R117, R13, PT ;  /* 0x0000000d7500720c */ /* 0x000fe20003f06270 */
[----:B------:R-:W-:-:S12]  /*ba80*/  BSSY.RECONVERGENT B1, `(.L_x_663) ;  /* 0x000003b000017945 */ /* 0x000fd80003800200 */
        /* <DEDUP_REMOVED lines=56> */
.L_x_666:
[----:B------:R-:W-:Y:S05]  /*be10*/  BSYNC.RECONVERGENT B0 ;  /* 0x0000000000007941 */ /* 0x000fea0003800200 */
.L_x_665:
[----:B-----5:R4:W-:Y:S02]  /*be20*/  STS.128 [R157+0x1800], R8 ;  /* 0x001800089d007388 */ /* 0x0209e40000000c00 */
.L_x_664:
[----:B------:R-:W-:Y:S05]  /*be30*/  BSYNC.RECONVERGENT B1 ;  /* 0x0000000000017941 */ /* 0x000fea0003800200 */
.L_x_663:
[----:B------:R-:W-:-:S13]  /*be40*/  ISETP.GE.AND P0, PT, R116, R13, PT ;  /* 0x0000000d7400720c */ /* 0x000fda0003f06270 */
[----:B------:R1:W-:Y:S01]  /*be50*/  @P0 STS.128 [R157+0x2800], RZ ;  /* 0x002800ff9d000388 */ /* 0x0003e20000000c00 */
[----:B------:R-:W-:Y:S05]  /*be60*/  @P0 BRA `(.L_x_644) ;  /* 0x0000002400a00947 */ /* 0x000fea0003800000 */
[----:B-1--4-:R1:W5:Y:S01]  /*be70*/  LDG.E.128 R8, desc[UR6][R18.64+0x80] ;  /* 0x0000800612087981 */ /* 0x012362000c1e1d00 */
[----:B------:R-:W-:Y:S01]  /*be80*/  ISETP.GE.AND P0, PT, R116, R3, PT ;  /* 0x000000037400720c */ /* 0x000fe20003f06270 */
[----:B------:R-:W-:-:S12]  /*be90*/  BSSY.RECONVERGENT B0, `(.L_x_667) ;  /* 0x0000033000007945 */ /* 0x000fd80003800200 */
[----:B------:R-:W-:Y:S05]  /*bea0*/  @P0 BRA `(.L_x_668) ;  /* 0x0000000000c40947 */ /* 0x000fea0003800000 */
[----:B------:R-:W2:Y:S01]  /*beb0*/  LDCU.64 UR10, c[0x0][0x4c8] ;  /* 0x00009900ff0a77ac */ /* 0x000ea20008000a00 */
[C---:B------:R-:W-:Y:S01]  /*bec0*/  IADD3 R12, P0, PT, R17.reuse, R12, RZ ;  /* 0x0000000c110c7210 */ /* 0x040fe20007f1e0ff */
[----:B------:R-:W4:Y:S03]  /*bed0*/  LDCU.64 UR8, c[0x0][0x4d0] ;  /* 0x00009a00ff0877ac */ /* 0x000f260008000a00 */
[----:B------:R-:W-:Y:S02]  /*bee0*/  LEA.HI.X.SX32 R17, R17, R14, 0x1, P0 ;  /* 0x0000000e11117211 */ /* 0x000fe400000f0eff */
[C---:B------:R-:W-:Y:S02]  /*bef0*/  SHF.L.U32 R0, R12.reuse, 0x1, RZ ;  /* 0x000000010c007819 */ /* 0x040fe400000006ff */
[----:B------:R-:W-:Y:S02]  /*bf00*/  SHF.L.U64.HI R17, R12, 0x1, R17 ;  /* 0x000000010c117819 */ /* 0x000fe40000010211 */
[----:B--2---:R-:W-:-:S02]  /*bf10*/  IADD3 R4, P1, PT, R0, UR10, RZ ;  /* 0x0000000a00047c10 */ /* 0x004fc4000ff3e0ff */
[----:B----4-:R-:W-:Y:S02]  /*bf20*/  IADD3 R2, P0, PT, R0, UR8, RZ ;  /* 0x0000000800027c10 */ /* 0x010fe4000ff1e0ff */
        /* <DEDUP_REMOVED lines=12> */
[----:B------:R-:W-:Y:S02]  /*bff0*/  HADD2.F32 R0, -RZ, R3.H1_H1 ;  /* 0x30000003ff007230 */ /* 0x000fe40000004100 */
[C---:B------:R-:W-:Y:S01]  /*c000*/  FMUL.FTZ R11, R14.reuse, R9 ;  /* 0x000000090e0b7220 */ /* 0x040fe20000410000 */
[----:B------:R-:W-:Y:S01]  /*c010*/  FMUL.FTZ R16, R14, R6 ;  /* 0x000000060e107220 */ /* 0x000fe20000410000 */
[C---:B------:R-:W-:Y:S01]  /*c020*/  FMUL.FTZ R17, R10.reuse, R7 ;  /* 0x000000070a117220 */ /* 0x040fe20000410000 */
[----:B------:R-:W-:Y:S01]  /*c030*/  FMUL.FTZ R14, R10, R0 ;  /* 0x000000000a0e7220 */ /* 0x000fe20000410000 */
[----:B------:R-:W-:-:S02]  /*c040*/  HADD2.F32 R4, -RZ, R4.H0_H0 ;  /* 0x20000004ff047230 */ /* 0x000fc40000004100 */
[C---:B------:R-:W-:Y:S01]  /*c050*/  FFMA.FTZ R17, R15.reuse, R0, R17 ;  /* 0x000000000f117223 */ /* 0x040fe20000010011 */
[----:B------:R-:W-:Y:S01]  /*c060*/  FFMA.FTZ R14, R15, R7, -R14 ;  /* 0x000000070f0e7223 */ /* 0x000fe2000001080e */
[----:B------:R-:W-:Y:S02]  /*c070*/  HADD2.F32 R7, -RZ, R8.H1_H1 ;  /* 0x30000008ff077230 */ /* 0x000fe40000004100 */
[----:B------:R-:W-:Y:S02]  /*c080*/  HADD2.F32 R2, -RZ, R2.H0_H0 ;  /* 0x20000002ff027230 */ /* 0x000fe40000004100 */
[----:B------:R-:W-:Y:S02]  /*c090*/  HADD2.F32 R3, -RZ, R3.H0_H0 ;  /* 0x20000003ff037230 */ /* 0x000fe40000004100 */
[----:B------:R-:W-:Y:S02]  /*c0a0*/  HADD2.F32 R0, -RZ, R12.H1_H1 ;  /* 0x3000000cff007230 */ /* 0x000fe40000004100 */
[----:B------:R-:W-:-:S02]  /*c0b0*/  HADD2.F32 R5, -RZ, R5.H0_H0 ;  /* 0x20000005ff057230 */ /* 0x000fc40000004100 */
[C---:B------:R-:W-:Y:S01]  /*c0c0*/  FFMA.FTZ R16, R13.reuse, R9, -R16 ;  /* 0x000000090d107223 */ /* 0x040fe20000010810 */
[----:B------:R-:W-:Y:S01]  /*c0d0*/  FFMA.FTZ R11, R13, R6, R11 ;  /* 0x000000060d0b7223 */ /* 0x000fe2000001000b */
[C---:B------:R-:W-:Y:S01]  /*c0e0*/  FMUL.FTZ R6, R7.reuse, R2 ;  /* 0x0000000207067220 */ /* 0x040fe20000410000 */
[-C--:B------:R-:W-:Y:S01]  /*c0f0*/  FMUL.FTZ R13, R7, R4.reuse ;  /* 0x00000004070d7220 */ /* 0x080fe20000410000 */
[----:B------:R-:W-:Y:S02]  /*c100*/  HADD2.F32 R9, -RZ, R8.H0_H0 ;  /* 0x20000008ff097230 */ /* 0x000fe40000004100 */
[C---:B------:R-:W-:Y:S01]  /*c110*/  FMUL.FTZ R7, R0.reuse, R3 ;  /* 0x0000000300077220 */ /* 0x040fe20000410000 */
[----:B------:R-:W-:Y:S02]  /*c120*/  HADD2.F32 R12, -RZ, R12.H0_H0 ;  /* 0x2000000cff0c7230 */ /* 0x000fe40000004100 */
[-C--:B------:R-:W-:Y:S01]  /*c130*/  FMUL.FTZ R0, R0, R5.reuse ;  /* 0x0000000500007220 */ /* 0x080fe20000410000 */
[C---:B------:R-:W-:Y:S01]  /*c140*/  FFMA.FTZ R6, R9.reuse, R4, -R6 ;  /* 0x0000000409067223 */ /* 0x040fe20000010806 */
[----:B------:R-:W-:Y:S01]  /*c150*/  FFMA.FTZ R13, R9, R2, R13 ;  /* 0x00000002090d7223 */ /* 0x000fe2000001000d */
[C---:B------:R-:W-:Y:S01]  /*c160*/  FFMA.FTZ R7, R12.reuse, R5, -R7 ;  /* 0x000000050c077223 */ /* 0x040fe20000010807 */
[----:B------:R-:W-:Y:S01]  /*c170*/  FFMA.FTZ R0, R12, R3, R0 ;  /* 0x000000030c007223 */ /* 0x000fe20000010000 */
[----:B------:R-:W-:-:S02]  /*c180*/  F2FP.F16.F32.PACK_AB R9, R11, R16 ;  /* 0x000000100b09723e */ /* 0x000fc400000000ff */
[----:B------:R-:W-:Y:S02]  /*c190*/  F2FP.F16.F32.PACK_AB R11, R17, R14 ;  /* 0x0000000e110b723e */ /* 0x000fe400000000ff */
[----:B------:R-:W-:Y:S02]  /*c1a0*/  F2FP.F16.F32.PACK_AB R8, R13, R6 ;  /* 0x000000060d08723e */ /* 0x000fe400000000ff */
[----:B------:R-:W-:Y:S02]  /*c1b0*/  F2FP.F16.F32.PACK_AB R10, R0, R7 ;  /* 0x00000007000a723e */ /* 0x000fe400000000ff */
.L_x_668:
[----:B------:R-:W-:Y:S05]  /*c1c0*/  BSYNC.RECONVERGENT B0 ;  /* 0x0000000000007941 */ /* 0x000fea0003800200 */
.L_x_667:
[----:B-----5:R4:W-:Y:S01]  /*c1d0*/  STS.128 [R157+0x2800], R8 ;  /* 0x002800089d007388 */ /* 0x0209e20000000c00 */
[----:B------:R-:W-:Y:S05]  /*c1e0*/  BRA `(.L_x_644) ;  /* 0x0000002000c07947 */ /* 0x000fea0003800000 */
.L_x_646:
[----:B------:R-:W-:Y:S01]  /*c1f0*/  IMAD.IADD R29, R156, 0x1, -R155 ;  /* 0x000000019c1d7824 */ /* 0x000fe200078e0a9b */
[----:B------:R-:W-:Y:S01]  /*c200*/  LEA.HI R16, R3, R3, RZ, 0x1 ;  /* 0x0000000303107211 */ /* 0x000fe200078f08ff */
[----:B------:R-:W-:Y:S01]  /*c210*/  BSSY.RECONVERGENT B2, `(.L_x_669) ;  /* 0x0000119000027945 */ /* 0x000fe20003800200 */
[----:B------:R-:W-:Y:S02]  /*c220*/  SHF.R.U32.HI R19, RZ, 0x1, R3 ;  /* 0x00000001ff137819 */ /* 0x000fe40000011603 */
[----:B------:R-:W-:Y:S02]  /*c230*/  ISETP.GE.AND P0, PT, R114, R29, PT ;  /* 0x0000001d7200720c */ /* 0x000fe40003f06270 */
[----:B------:R-:W-:-:S05]  /*c240*/  SHF.R.S32.HI R16, RZ, 0x1, R16 ;  /* 0x00000001ff107819 */ /* 0x000fca0000011410 */
[----:B------:R-:W-:-:S05]  /*c250*/  IMAD.MOV R16, RZ, RZ, -R16 ;  /* 0x000000ffff107224 */ /* 0x000fca00078e0a10 */
[----:B------:R-:W-:Y:S01]  /*c260*/  SHF.R.S32.HI R18, RZ, 0x1f, R16 ;  /* 0x0000001fff127819 */ /* 0x000fe20000011410 */
[----:B------:R-:W-:Y:S06]  /*c270*/  @P0 BRA `(.L_x_670) ;  /* 0x0000001000480947 */ /* 0x000fec0003800000 */
[----:B------:R-:W1:Y:S01]  /*c280*/  LDC R31, c[0x0][0x440] ;  /* 0x00011000ff1f7b82 */ /* 0x000e620000000800 */
[----:B------:R-:W-:Y:S01]  /*c290*/  BSSY.RECONVERGENT B1, `(.L_x_671) ;  /* 0x000005d000017945 */ /* 0x000fe20003800200 */
[----:B------:R-:W-:Y:S02]  /*c2a0*/  CS2R R4, SRZ ;  /* 0x0000000000047805 */ /* 0x000fe4000001ff00 */
[----:B------:R-:W-:Y:S02]  /*c2b0*/  CS2R R6, SRZ ;  /* 0x0000000000067805 */ /* 0x000fe4000001ff00 */
[----:B-1----:R-:W-:-:S13]  /*c2c0*/  ISETP.GE.AND P0, PT, R118, R31, PT ;  /* 0x0000001f7600720c */ /* 0x002fda0003f06270 */
[----:B------:R-:W-:Y:S05]  /*c2d0*/  @P0 BRA `(.L_x_672) ;  /* 0x0000000400600947 */ /* 0x000fea0003800000 */
[----:B------:R1:W5:Y:S01]  /*c2e0*/  LDG.E.128 R20, desc[UR6][R26.64] ;  /* 0x000000061a147981 */ /* 0x000362000c1e1d00 */
[----:B------:R-:W-:Y:S01]  /*c2f0*/  ISETP.GE.AND P0, PT, R118, R3, PT ;  /* 0x000000037600720c */ /* 0x000fe20003f06270 */
[----:B------:R-:W-:-:S12]  /*c300*/  BSSY.RECONVERGENT B0, `(.L_x_673) ;  /* 0x0000051000007945 */ /* 0x000fd80003800200 */
[----:B------:R-:W-:Y:S05]  /*c310*/  @P0 BRA `(.L_x_674) ;  /* 0x00000004003c0947 */ /* 0x000fea0003800000 */
[----:B------:R-:W2:Y:S01]  /*c320*/  LDCU.64 UR8, c[0x0][0x4d0] ;  /* 0x00009a00ff0877ac */ /* 0x000ea20008000a00 */
[----:B------:R-:W-:-:S04]  /*c330*/  ISETP.GE.U32.AND P1, PT, R118, R19, PT ;  /* 0x000000137600720c */ /* 0x000fc80003f26070 */
[----:B------:R-:W-:Y:S02]  /*c340*/  SEL R5, R16, RZ, P1 ;  /* 0x000000ff10057207 */ /* 0x000fe40000800000 */
[----:B------:R-:W-:Y:S02]  /*c350*/  SEL R9, R18, RZ, P1 ;  /* 0x000000ff12097207 */ /* 0x000fe40000800000 */
[----:B------:R-:W-:Y:S02]  /*c360*/  IADD3 R5, P0, PT, R5, R0, RZ ;  /* 0x0000000005057210 */ /* 0x000fe40007f1e0ff */
[----:B------:R-:W-:Y:S02]  /*c370*/  SEL R7, R19, R16, !P1 ;  /* 0x0000001013077207 */ /* 0x000fe40004800000 */
[----:B------:R-:W-:Y:S02]  /*c380*/  IADD3.X R8, PT, PT, R9, R2, RZ, P0, !PT ;  /* 0x0000000209087210 */ /* 0x000fe400007fe4ff */
[----:B------:R-:W-:Y:S01]  /*c390*/  SHF.L.U32 R9, R5, 0x1, RZ ;  /* 0x0000000105097819 */ /* 0x000fe200000006ff */
[----:B------:R-:W-:Y:S01]  /*c3a0*/  IMAD.WIDE R12, R7, 0x2, R26 ;  /* 0x00000002070c7825 */ /* 0x000fe200078e021a */
[----:B------:R-:W-:-:S02]  /*c3b0*/  SHF.L.U64.HI R8, R5, 0x1, R8 ;  /* 0x0000000105087819 */ /* 0x000fc40000010208 */
[----:B--2---:R-:W-:-:S03]  /*c3c0*/  IADD3 R4, P0, PT, R9, UR8, RZ ;  /* 0x0000000809047c10 */ /* 0x004fc6000ff1e0ff */
[----:B------:R-:W2:Y:S01]  /*c3d0*/  LDG.E.128 R12, desc[UR6][R12.64] ;  /* 0x000000060c0c7981 */ /* 0x000ea2000c1e1d00 */
[----:B------:R-:W-:Y:S01]  /*c3e0*/  IADD3.X R5, PT, PT, R8, UR9, RZ, P0, !PT ;  /* 0x0000000908057c10 */ /* 0x000fe200087fe4ff */
[----:B------:R-:W3:Y:S05]  /*c3f0*/  LDCU.64 UR8, c[0x0][0x4c8] ;  /* 0x00009900ff0877ac */ /* 0x000eea0008000a00 */
[----:B------:R-:W4:Y:S01]  /*c400*/  LDG.E.128 R4, desc[UR6][R4.64] ;  /* 0x0000000604047981 */ /* 0x000f22000c1e1d00 */
[----:B---3--:R-:W-:-:S04]  /*c410*/  IADD3 R10, P0, PT, R9, UR8, RZ ;  /* 0x00000008090a7c10 */ /* 0x008fc8000ff1e0ff */
[----:B------:R-:W-:-:S06]  /*c420*/  IADD3.X R11, PT, PT, R8, UR9, RZ, P0, !PT ;  /* 0x00000009080b7c10 */ /* 0x000fcc00087fe4ff */
[----:B------:R-:W3:Y:S01]  /*c430*/  LDG.E.128 R8, desc[UR6][R10.64] ;  /* 0x000000060a087981 */ /* 0x000ee2000c1e1d00 */
[----:B-----5:R-:W-:Y:S01]  /*c440*/  MOV R28, R22 ;  /* 0x00000016001c7202 */ /* 0x020fe20000000f00 */
[--C-:B--2---:R-:W-:Y:S02]  /*c450*/  HADD2.F32 R22, -RZ, R12.reuse.H0_H0 ;  /* 0x2000000cff167230 */ /* 0x104fe40000004100 */
[----:B------:R-:W-:Y:S02]  /*c460*/  HADD2.F32 R30, -RZ, R12.H1_H1 ;  /* 0x3000000cff1e7230 */ /* 0x000fe40000004100 */
[--C-:B------:R-:W-:Y:S02]  /*c470*/  HADD2.F32 R12, -RZ, R13.reuse.H0_H0 ;  /* 0x2000000dff0c7230 */ /* 0x100fe40000004100 */
[----:B------:R-:W-:Y:S02]  /*c480*/  HADD2.F32 R32, -RZ, R13.H1_H1 ;  /* 0x3000000dff207230 */ /* 0x000fe40000004100 */
[----:B------:R-:W-:-:S02]  /*c490*/  HADD2.F32 R13, -RZ, R14.H0_H0 ;  /* 0x2000000eff0d7230 */ /* 0x000fc40000004100 */
[----:B------:R-:W-:Y:S02]  /*c4a0*/  HADD2.F32 R33, -RZ, R14.H1_H1 ;  /* 0x3000000eff217230 */ /* 0x000fe40000004100 */
[--C-:B------:R-:W-:Y:S02]  /*c4b0*/  HADD2.F32 R14, -RZ, R15.reuse.H0_H0 ;  /* 0x2000000fff0e7230 */ /* 0x100fe40000004100 */
[----:B------:R-:W-:Y:S02]  /*c4c0*/  HADD2.F32 R34, -RZ, R15.H1_H1 ;  /* 0x3000000fff227230 */ /* 0x000fe40000004100 */
[--C-:B----4-:R-:W-:Y:S02]  /*c4d0*/  HADD2.F32 R15, -RZ, R4.reuse.H0_H0 ;  /* 0x20000004ff0f7230 */ /* 0x110fe40000004100 */
[----:B------:R-:W-:Y:S02]  /*c4e0*/  HADD2.F32 R37, -RZ, R4.H1_H1 ;  /* 0x30000004ff257230 */ /* 0x000fe40000004100 */
[----:B------:R-:W-:-:S02]  /*c4f0*/  HADD2.F32 R35, -RZ, R5.H0_H0 ;  /* 0x20000005ff237230 */ /* 0x000fc40000004100 */
[----:B------:R-:W-:Y:S01]  /*c500*/  @!P1 FADD.FTZ R15, -R15, -RZ ;  /* 0x800000ff0f0f9221 */ /* 0x000fe20000010100 */
[--C-:B------:R-:W-:Y:S02]  /*c510*/  HADD2.F32 R4, -RZ, R6.reuse.H0_H0 ;  /* 0x20000006ff047230 */ /* 0x100fe40000004100 */
[----:B------:R-:W-:Y:S01]  /*c520*/  @!P1 FADD.FTZ R37, -R37, -RZ ;  /* 0x800000ff25259221 */ /* 0x000fe20000010100 */
[----:B------:R-:W-:Y:S02]  /*c530*/  HADD2.F32 R5, -RZ, R5.H1_H1 ;  /* 0x30000005ff057230 */ /* 0x000fe40000004100 */
[----:B------:R-:W-:Y:S01]  /*c540*/  FMUL.FTZ R22, R22, R15 ;  /* 0x0000000f16167220 */ /* 0x000fe20000410000 */
[----:B------:R-:W-:Y:S02]  /*c550*/  HADD2.F32 R39, -RZ, R7.H0_H0 ;  /* 0x20000007ff277230 */ /* 0x000fe40000004100 */
[----:B------:R-:W-:Y:S01]  /*c560*/  @!P1 FADD.FTZ R4, -R4, -RZ ;  /* 0x800000ff04049221 */ /* 0x000fe20000010100 */
[----:B------:R-:W-:-:S02]  /*c570*/  HADD2.F32 R6, -RZ, R6.H1_H1 ;  /* 0x30000006ff067230 */ /* 0x000fc40000004100 */
[----:B------:R-:W-:Y:S01]  /*c580*/  @!P1 FADD.FTZ R5, -R5, -RZ ;  /* 0x800000ff05059221 */ /* 0x000fe20000010100 */
[----:B------:R-:W-:Y:S02]  /*c590*/  HADD2.F32 R7, -RZ, R7.H1_H1 ;  /* 0x30000007ff077230 */ /* 0x000fe40000004100 */
[----:B------:R-:W-:Y:S01]  /*c5a0*/  FMUL.FTZ R13, R13, R4 ;  /* 0x000000040d0d7220 */ /* 0x000fe20000410000 */
[----:B---3--:R-:W-:Y:S02]  /*c5b0*/  HADD2.F32 R4, -RZ, R8.H0_H0 ;  /* 0x20000008ff047230 */ /* 0x008fe40000004100 */
[----:B------:R-:W-:Y:S01]  /*c5c0*/  FMUL.FTZ R32, R32, R5 ;  /* 0x0000000520207220 */ /* 0x000fe20000410000 */
[--C-:B------:R-:W-:Y:S02]  /*c5d0*/  HADD2.F32 R5, -RZ, R20.reuse.H0_H0 ;  /* 0x20000014ff057230 */ /* 0x100fe40000004100 */
[----:B------:R-:W-:Y:S01]  /*c5e0*/  @!P1 FADD.FTZ R35, -R35, -RZ ;  /* 0x800000ff23239221 */ /* 0x000fe20000010100 */
[----:B------:R-:W-:-:S02]  /*c5f0*/  HADD2.F32 R15, -RZ, R20.H1_H1 ;  /* 0x30000014ff0f7230 */ /* 0x000fc40000004100 */
[----:B------:R-:W-:Y:S01]  /*c600*/  FMUL.FTZ R30, R30, R37 ;  /* 0x000000251e1e7220 */ /* 0x000fe20000410000 */
[----:B------:R-:W-:Y:S02]  /*c610*/  HADD2.F32 R8, -RZ, R8.H1_H1 ;  /* 0x30000008ff087230 */ /* 0x000fe40000004100 */
[----:B------:R-:W-:Y:S01]  /*c620*/  @!P1 FADD.FTZ R6, -R6, -RZ ;  /* 0x800000ff06069221 */ /* 0x000fe20000010100 */
[----:B------:R-:W-:Y:S01]  /*c630*/  @!P1 FADD.FTZ R7, -R7, -RZ ;  /* 0x800000ff07079221 */ /* 0x000fe20000010100 */
[----:B------:R-:W-:Y:S01]  /*c640*/  @!P1 FADD.FTZ R39, -R39, -RZ ;  /* 0x800000ff27279221 */ /* 0x000fe20000010100 */
[----:B------:R-:W-:Y:S01]  /*c650*/  FMUL.FTZ R12, R12, R35 ;  /* 0x000000230c0c7220 */ /* 0x000fe20000410000 */
[----:B------:R-:W-:Y:S01]  /*c660*/  FMUL.FTZ R33, R33, R6 ;  /* 0x0000000621217220 */ /* 0x000fe20000410000 */
[----:B------:R-:W-:Y:S01]  /*c670*/  FMUL.FTZ R34, R34, R7 ;  /* 0x0000000722227220 */ /* 0x000fe20000410000 */
[----:B------:R-:W-:Y:S01]  /*c680*/  FFMA.FTZ R4, R5, R4, R22 ;  /* 0x0000000405047223 */ /* 0x000fe20000010016 */
[----:B------:R-:W-:Y:S01]  /*c690*/  FFMA.FTZ R15, R15, R8, R30 ;  /* 0x000000080f0f7223 */ /* 0x000fe2000001001e */
[----:B------:R-:W-:-:S02]  /*c6a0*/  HADD2.F32 R7, -RZ, R21.H0_H0 ;  /* 0x20000015ff077230 */ /* 0x000fc40000004100 */
[----:B------:R-:W-:Y:S01]  /*c6b0*/  FMUL.FTZ R14, R14, R39 ;  /* 0x000000270e0e7220 */ /* 0x000fe20000410000 */
[----:B------:R-:W-:Y:S02]  /*c6c0*/  HADD2.F32 R6, -RZ, R9.H0_H0 ;  /* 0x20000009ff067230 */ /* 0x000fe40000004100 */
[----:B------:R-:W-:Y:S02]  /*c6d0*/  HADD2.F32 R20, -RZ, R10.H0_H0 ;  /* 0x2000000aff147230 */ /* 0x000fe40000004100 */
[----:B------:R-:W-:Y:S02]  /*c6e0*/  HADD2.F32 R35, -RZ, R11.H0_H0 ;  /* 0x2000000bff237230 */ /* 0x000fe40000004100 */
[----:B------:R-:W-:Y:S01]  /*c6f0*/  FFMA.FTZ R6, R7, R6, R12 ;  /* 0x0000000607067223 */ /* 0x000fe2000001000c */
[----:B------:R-:W-:Y:S02]  /*c700*/  HADD2.F32 R8, -RZ, R28.H0_H0 ;  /* 0x2000001cff087230 */ /* 0x000fe40000004100 */
[----:B------:R-:W-:-:S02]  /*c710*/  HADD2.F32 R5, -RZ, R23.H0_H0 ;  /* 0x20000017ff057230 */ /* 0x000fc40000004100 */
[----:B------:R-:W-:Y:S02]  /*c720*/  HADD2.F32 R9, -RZ, R9.H1_H1 ;  /* 0x30000009ff097230 */ /* 0x000fe40000004100 */
[----:B------:R-:W-:Y:S01]  /*c730*/  FFMA.FTZ R8, R8, R20, R13 ;  /* 0x0000001408087223 */ /* 0x000fe2000001000d */
[----:B------:R-:W-:Y:S02]  /*c740*/  HADD2.F32 R10, -RZ, R10.H1_H1 ;  /* 0x3000000aff0a7230 */ /* 0x000fe40000004100 */
[----:B------:R-:W-:Y:S01]  /*c750*/  FFMA.FTZ R5, R5, R35, R14 ;  /* 0x0000002305057223 */ /* 0x000fe2000001000e */
[----:B------:R-:W-:Y:S01]  /*c760*/  HADD2.F32 R11, -RZ, R11.H1_H1 ;  /* 0x3000000bff0b7230 */ /* 0x000fe20000004100 */
[----:B------:R-:W-:Y:S01]  /*c770*/  F2FP.F16.F32.PACK_AB R20, R15, R4 ;  /* 0x000000040f14723e */ /* 0x000fe200000000ff */
[----:B------:R-:W-:Y:S02]  /*c780*/  HADD2.F32 R21, -RZ, R21.H1_H1 ;  /* 0x30000015ff157230 */ /* 0x000fe40000004100 */
[----:B------:R-:W-:-:S02]  /*c790*/  HADD2.F32 R28, -RZ, R28.H1_H1 ;  /* 0x3000001cff1c7230 */ /* 0x000fc40000004100 */
[----:B------:R-:W-:Y:S02]  /*c7a0*/  HADD2.F32 R23, -RZ, R23.H1_H1 ;  /* 0x30000017ff177230 */ /* 0x000fe40000004100 */
[----:B------:R-:W-:Y:S01]  /*c7b0*/  FFMA.FTZ R9, R21, R9, R32 ;  /* 0x0000000915097223 */ /* 0x000fe20000010020 */
[----:B------:R-:W-:Y:S02]  /*c7c0*/  FFMA.FTZ R33, R28, R10, R33 ;  /* 0x0000000a1c217223 */ /* 0x000fe40000010021 */
[----:B------:R-:W-:Y:S02]  /*c7d0*/  FFMA.FTZ R34, R23, R11, R34 ;  /* 0x0000000b17227223 */ /* 0x000fe40000010022 */
[----:B------:R-:W-:Y:S02]  /*c7e0*/  F2FP.F16.F32.PACK_AB R21, R9, R6 ;  /* 0x000000060915723e */ /* 0x000fe400000000ff */
[----:B------:R-:W-:Y:S02]  /*c7f0*/  F2FP.F16.F32.PACK_AB R22, R33, R8 ;  /* 0x000000082116723e */ /* 0x000fe400000000ff */
[----:B------:R-:W-:-:S02]  /*c800*/  F2FP.F16.F32.PACK_AB R23, R34, R5 ;  /* 0x000000052217723e */ /* 0x000fc400000000ff */
.L_x_674:
[----:B------:R-:W-:Y:S05]  /*c810*/  BSYNC.RECONVERGENT B0 ;  /* 0x0000000000007941 */ /* 0x000fea0003800200 */
.L_x_673:
[----:B-----5:R-:W-:Y:S01]  /*c820*/  IMAD.MOV.U32 R6, RZ, RZ, R22 ;  /* 0x000000ffff067224 */ /* 0x020fe200078e0016 */
[----:B------:R-:W-:Y:S01]  /*c830*/  MOV R4, R20 ;  /* 0x0000001400047202 */ /* 0x000fe20000000f00 */
[----:B------:R-:W-:Y:S01]  /*c840*/  IMAD.MOV.U32 R7, RZ, RZ, R23 ;  /* 0x000000ffff077224 */ /* 0x000fe200078e0017 */
[----:B------:R-:W-:Y:S02]  /*c850*/  MOV R5, R21 ;  /* 0x0000001500057202 */ /* 0x000fe40000000f00 */
.L_x_672:
[----:B------:R-:W-:Y:S05]  /*c860*/  BSYNC.RECONVERGENT B1 ;  /* 0x0000000000017941 */ /* 0x000fea0003800200 */
.L_x_671:
        /* <DEDUP_REMOVED lines=9> */
[----:B------:R-:W4:Y:S01]  /*c900*/  LDCU.64 UR8, c[0x0][0x4d0] ;  /* 0x00009a00ff0877ac */ /* 0x000f220008000a00 */
[----:B------:R-:W-:-:S04]  /*c910*/  ISETP.GE.U32.AND P1, PT, R117, R19, PT ;  /* 0x000000137500720c */ /* 0x000fc80003f26070 */
[----:B--2---:R-:W-:Y:S02]  /*c920*/  SEL R5, R16, RZ, P1 ;  /* 0x000000ff10057207 */ /* 0x004fe40000800000 */
[----:B------:R-:W-:Y:S02]  /*c930*/  SEL R9, R18, RZ, P1 ;  /* 0x000000ff12097207 */ /* 0x000fe40000800000 */
[----:B------:R-:W-:Y:S02]  /*c940*/  IADD3 R5, P0, PT, R5, R0, RZ ;  /* 0x0000000005057210 */ /* 0x000fe40007f1e0ff */
[----:B------:R-:W-:Y:S02]  /*c950*/  SEL R7, R19, R16, !P1 ;  /* 0x0000001013077207 */ /* 0x000fe40004800000 */
[----:B------:R-:W-:Y:S02]  /*c960*/  IADD3.X R8, PT, PT, R9, R2, RZ, P0, !PT ;  /* 0x0000000209087210 */ /* 0x000fe400007fe4ff */
[----:B------:R-:W-:Y:S01]  /*c970*/  SHF.L.U32 R9, R5, 0x1, RZ ;  /* 0x0000000105097819 */ /* 0x000fe200000006ff */
[----:B------:R-:W-:Y:S01]  /*c980*/  IMAD.WIDE R12, R7, 0x2, R26 ;  /* 0x00000002070c7825 */ /* 0x000fe200078e021a */
[----:B------:R-:W-:-:S02]  /*c990*/  SHF.L.U64.HI R8, R5, 0x1, R8 ;  /* 0x0000000105087819 */ /* 0x000fc40000010208 */
[----:B----4-:R-:W-:-:S03]  /*c9a0*/  IADD3 R4, P0, PT, R9, UR8, RZ ;  /* 0x0000000809047c10 */ /* 0x010fc6000ff1e0ff */
[----:B------:R-:W2:Y:S01]  /*c9b0*/  LDG.E.128 R12, desc[UR6][R12.64+0x40] ;  /* 0x000040060c0c7981 */ /* 0x000ea2000c1e1d00 */
[----:B------:R-:W-:Y:S01]  /*c9c0*/  IADD3.X R5, PT, PT, R8, UR9, RZ, P0, !PT ;  /* 0x0000000908057c10 */ /* 0x000fe200087fe4ff */
[----:B------:R-:W4:Y:S05]  /*c9d0*/  LDCU.64 UR8, c[0x0][0x4c8] ;  /* 0x00009900ff0877ac */ /* 0x000f2a0008000a00 */
[----:B------:R-:W3:Y:S01]  /*c9e0*/  LDG.E.128 R4, desc[UR6][R4.64+0x40] ;  /* 0x0000400604047981 */ /* 0x000ee2000c1e1d00 */
[----:B----4-:R-:W-:-:S04]  /*c9f0*/  IADD3 R10, P0, PT, R9, UR8, RZ ;  /* 0x00000008090a7c10 */ /* 0x010fc8000ff1e0ff */
[----:B------:R-:W-:-:S06]  /*ca00*/  IADD3.X R11, PT, PT, R8, UR9, RZ, P0, !PT ;  /* 0x00000009080b7c10 */ /* 0x000fcc00087fe4ff */
[----:B------:R-:W4:Y:S01]  /*ca10*/  LDG.E.128 R8, desc[UR6][R10.64+0x40] ;  /* 0x000040060a087981 */ /* 0x000f22000c1e1d00 */
        /* <DEDUP_REMOVED lines=9> */
[--C-:B---3--:R-:W-:Y:S02]  /*cab0*/  HADD2.F32 R15, -RZ, R4.reuse.H0_H0 ;  /* 0x20000004ff0f7230 */ /* 0x108fe40000004100 */
        /* <DEDUP_REMOVED lines=13> */
[----:B----4-:R-:W-:Y:S02]  /*cb90*/  HADD2.F32 R4, -RZ, R8.H0_H0 ;  /* 0x20000008ff047230 */ /* 0x010fe40000004100 */
        /* <DEDUP_REMOVED lines=37> */
.L_x_678:
[----:B------:R-:W-:Y:S05]  /*cdf0*/  BSYNC.RECONVERGENT B0 ;  /* 0x0000000000007941 */ /* 0x000fea0003800200 */
.L_x_677:
[----:B-----5:R4:W-:Y:S02]  /*ce00*/  STS.128 [R157+0x1000], R20 ;  /* 0x001000149d007388 */ /* 0x0209e40000000c00 */
.L_x_676:
[----:B------:R-:W-:Y:S05]  /*ce10*/  BSYNC.RECONVERGENT B1 ;  /* 0x0000000000017941 */ /* 0x000fea0003800200 */
.L_x_675:
[----:B------:R-:W-:-:S13]  /*ce20*/  ISETP.GE.AND P0, PT, R116, R31, PT ;  /* 0x0000001f7400720c */ /* 0x000fda0003f06270 */
[----:B------:R1:W-:Y:S01]  /*ce30*/  @P0 STS.128 [R157+0x2000], RZ ;  /* 0x002000ff9d000388 */ /* 0x0003e20000000c00 */
[----:B------:R-:W-:Y:S05]  /*ce40*/  @P0 BRA `(.L_x_670) ;  /* 0x0000000400540947 */ /* 0x000fea0003800000 */
[----:B----4-:R4:W5:Y:S01]  /*ce50*/  LDG.E.128 R20, desc[UR6][R26.64+0x80] ;  /* 0x000080061a147981 */ /* 0x010962000c1e1d00 */
[----:B------:R-:W-:Y:S01]  /*ce60*/  ISETP.GE.AND P0, PT, R116, R3, PT ;  /* 0x000000037400720c */ /* 0x000fe20003f06270 */
[----:B------:R-:W-:-:S12]  /*ce70*/  BSSY.RECONVERGENT B0, `(.L_x_679) ;  /* 0x0000051000007945 */ /* 0x000fd80003800200 */
[----:B------:R-:W-:Y:S05]  /*ce80*/  @P0 BRA `(.L_x_680) ;  /* 0x00000004003c0947 */ /* 0x000fea0003800000 */
[----:B------:R-:W1:Y:S01]  /*ce90*/  LDCU.64 UR8, c[0x0][0x4d0] ;  /* 0x00009a00ff0877ac */ /* 0x000e620008000a00 */
        /* <DEDUP_REMOVED lines=9> */
[----:B-1----:R-:W-:-:S03]  /*cf30*/  IADD3 R4, P0, PT, R9, UR8, RZ ;  /* 0x0000000809047c10 */ /* 0x002fc6000ff1e0ff */
[----:B------:R-:W2:Y:S01]  /*cf40*/  LDG.E.128 R12, desc[UR6][R12.64+0x80] ;  /* 0x000080060c0c7981 */ /* 0x000ea2000c1e1d00 */
[----:B------:R-:W-:Y:S01]  /*cf50*/  IADD3.X R5, PT, PT, R8, UR9, RZ, P0, !PT ;  /* 0x0000000908057c10 */ /* 0x000fe200087fe4ff */
[----:B------:R-:W1:Y:S05]  /*cf60*/  LDCU.64 UR8, c[0x0][0x4c8] ;  /* 0x00009900ff0877ac */ /* 0x000e6a0008000a00 */
[----:B------:R-:W3:Y:S01]  /*cf70*/  LDG.E.128 R4, desc[UR6][R4.64+0x80] ;  /* 0x0000800604047981 */ /* 0x000ee2000c1e1d00 */
[----:B-1----:R-:W-:-:S04]  /*cf80*/  IADD3 R10, P0, PT, R9, UR8, RZ ;  /* 0x00000008090a7c10 */ /* 0x002fc8000ff1e0ff */
        /* <DEDUP_REMOVED lines=15> */
[----:B------:R-:W-:Y:S02]  /*d080*/  HADD2.F32 R34, -RZ, R5.H1_H1 ;  /* 0x30000005ff227230 */ /* 0x000fe40000004100 */
[----:B------:R-:W-:Y:S01]  /*d090*/  @!P1 FADD.FTZ R37, -R37, -RZ ;  /* 0x800000ff25259221 */ /* 0x000fe20000010100 */
[--C-:B------:R-:W-:Y:S02]  /*d0a0*/  HADD2.F32 R4, -RZ, R6.reuse.H0_H0 ;  /* 0x20000006ff047230 */ /* 0x100fe40000004100 */
[----:B------:R-:W-:Y:S01]  /*d0b0*/  @!P1 FADD.FTZ R35, -R35, -RZ ;  /* 0x800000ff23239221 */ /* 0x000fe20000010100 */
[----:B------:R-:W-:Y:S02]  /*d0c0*/  HADD2.F32 R39, -RZ, R6.H1_H1 ;  /* 0x30000006ff277230 */ /* 0x000fe40000004100 */
[----:B------:R-:W-:Y:S01]  /*d0d0*/  FMUL.FTZ R22, R22, R15 ;  /* 0x0000000f16167220 */ /* 0x000fe20000410000 */
[----:B------:R-:W-:-:S02]  /*d0e0*/  HADD2.F32 R5, -RZ, R7.H0_H0 ;  /* 0x20000007ff057230 */ /* 0x000fc40000004100 */
[----:B------:R-:W-:Y:S01]  /*d0f0*/  @!P1 FADD.FTZ R4, -R4, -RZ ;  /* 0x800000ff04049221 */ /* 0x000fe20000010100 */
[----:B------:R-:W-:Y:S02]  /*d100*/  HADD2.F32 R6, -RZ, R7.H1_H1 ;  /* 0x30000007ff067230 */ /* 0x000fe40000004100 */
[----:B------:R-:W-:Y:S01]  /*d110*/  @!P1 FADD.FTZ R34, -R34, -RZ ;  /* 0x800000ff22229221 */ /* 0x000fe20000010100 */
[----:B------:R-:W-:Y:S02]  /*d120*/  HADD2.F32 R15, -RZ, R20.H1_H1 ;  /* 0x30000014ff0f7230 */ /* 0x000fe40000004100 */
[----:B------:R-:W-:Y:S01]  /*d130*/  @!P1 FADD.FTZ R5, -R5, -RZ ;  /* 0x800000ff05059221 */ /* 0x000fe20000010100 */
[----:B------:R-:W-:Y:S01]  /*d140*/  FMUL.FTZ R13, R13, R4 ;  /* 0x000000040d0d7220 */ /* 0x000fe20000410000 */
[----:B------:R-:W-:Y:S01]  /*d150*/  @!P1 FADD.FTZ R6, -R6, -RZ ;  /* 0x800000ff06069221 */ /* 0x000fe20000010100 */
[----:B----4-:R-:W-:Y:S02]  /*d160*/  HADD2.F32 R4, -RZ, R8.H0_H0 ;  /* 0x20000008ff047230 */ /* 0x010fe40000004100 */
[----:B------:R-:W-:Y:S01]  /*d170*/  FMUL.FTZ R14, R14, R5 ;  /* 0x000000050e0e7220 */ /* 0x000fe20000410000 */
[----:B------:R-:W-:-:S02]  /*d180*/  HADD2.F32 R5, -RZ, R20.H0_H0 ;  /* 0x20000014ff057230 */ /* 0x000fc40000004100 */
[----:B------:R-:W-:Y:S01]  /*d190*/  FMUL.FTZ R33, R33, R6 ;  /* 0x0000000621217220 */ /* 0x000fe20000410000 */
[----:B------:R-:W-:Y:S02]  /*d1a0*/  HADD2.F32 R7, -RZ, R21.H0_H0 ;  /* 0x20000015ff077230 */ /* 0x000fe40000004100 */
[----:B------:R-:W-:Y:S01]  /*d1b0*/  FMUL.FTZ R30, R30, R37 ;  /* 0x000000251e1e7220 */ /* 0x000fe20000410000 */
[----:B------:R-:W-:Y:S02]  /*d1c0*/  HADD2.F32 R8, -RZ, R8.H1_H1 ;  /* 0x30000008ff087230 */ /* 0x000fe40000004100 */
[----:B------:R-:W-:Y:S01]  /*d1d0*/  FMUL.FTZ R12, R12, R35 ;  /* 0x000000230c0c7220 */ /* 0x000fe20000410000 */
[--C-:B------:R-:W-:Y:S02]  /*d1e0*/  HADD2.F32 R6, -RZ, R9.reuse.H0_H0 ;  /* 0x20000009ff067230 */ /* 0x100fe40000004100 */
[----:B------:R-:W-:Y:S01]  /*d1f0*/  @!P1 FADD.FTZ R39, -R39, -RZ ;  /* 0x800000ff27279221 */ /* 0x000fe20000010100 */
[----:B------:R-:W-:Y:S01]  /*d200*/  FMUL.FTZ R31, R31, R34 ;  /* 0x000000221f1f7220 */ /* 0x000fe20000410000 */
[----:B------:R-:W-:-:S02]  /*d210*/  HADD2.F32 R34, -RZ, R9.H1_H1 ;  /* 0x30000009ff227230 */ /* 0x000fc40000004100 */
[----:B------:R-:W-:Y:S01]  /*d220*/  FFMA.FTZ R4, R5, R4, R22 ;  /* 0x0000000405047223 */ /* 0x000fe20000010016 */
[--C-:B------:R-:W-:Y:S02]  /*d230*/  HADD2.F32 R20, -RZ, R10.reuse.H0_H0 ;  /* 0x2000000aff147230 */ /* 0x100fe40000004100 */
[----:B------:R-:W-:Y:S01]  /*d240*/  FFMA.FTZ R15, R15, R8, R30 ;  /* 0x000000080f0f7223 */ /* 0x000fe2000001001e */
[----:B------:R-:W-:Y:S02]  /*d250*/  HADD2.F32 R35, -RZ, R10.H1_H1 ;  /* 0x3000000aff237230 */ /* 0x000fe40000004100 */
[----:B------:R-:W-:Y:S01]  /*d260*/  FFMA.FTZ R6, R7, R6, R12 ;  /* 0x0000000607067223 */ /* 0x000fe2000001000c */
[--C-:B------:R-:W-:Y:S02]  /*d270*/  HADD2.F32 R9, -RZ, R11.reuse.H0_H0 ;  /* 0x2000000bff097230 */ /* 0x100fe40000004100 */
[----:B------:R-:W-:Y:S01]  /*d280*/  FMUL.FTZ R32, R32, R39 ;  /* 0x0000002720207220 */ /* 0x000fe20000410000 */
[----:B------:R-:W-:-:S02]  /*d290*/  HADD2.F32 R10, -RZ, R11.H1_H1 ;  /* 0x3000000bff0a7230 */ /* 0x000fc40000004100 */
[----:B------:R-:W-:Y:S02]  /*d2a0*/  HADD2.F32 R12, -RZ, R21.H1_H1 ;  /* 0x30000015ff0c7230 */ /* 0x000fe40000004100 */
[--C-:B------:R-:W-:Y:S02]  /*d2b0*/  HADD2.F32 R8, -RZ, R28.reuse.H0_H0 ;  /* 0x2000001cff087230 */ /* 0x100fe40000004100 */
[----:B------:R-:W-:Y:S02]  /*d2c0*/  HADD2.F32 R7, -RZ, R28.H1_H1 ;  /* 0x3000001cff077230 */ /* 0x000fe40000004100 */
[----:B------:R-:W-:Y:S01]  /*d2d0*/  FFMA.FTZ R31, R12, R34, R31 ;  /* 0x000000220c1f7223 */ /* 0x000fe2000001001f */
[--C-:B------:R-:W-:Y:S02]  /*d2e0*/  HADD2.F32 R5, -RZ, R23.reuse.H0_H0 ;  /* 0x20000017ff057230 */ /* 0x100fe40000004100 */
[----:B------:R-:W-:Y:S01]  /*d2f0*/  FFMA.FTZ R8, R8, R20, R13 ;  /* 0x0000001408087223 */ /* 0x000fe2000001000d */
[----:B------:R-:W-:-:S02]  /*d300*/  HADD2.F32 R22, -RZ, R23.H1_H1 ;  /* 0x30000017ff167230 */ /* 0x000fc40000004100 */
[----:B------:R-:W-:Y:S01]  /*d310*/  FFMA.FTZ R7, R7, R35, R32 ;  /* 0x0000002307077223 */ /* 0x000fe20000010020 */
[----:B------:R-:W-:Y:S01]  /*d320*/  F2FP.F16.F32.PACK_AB R20, R15, R4 ;  /* 0x000000040f14723e */ /* 0x000fe200000000ff */
[----:B------:R-:W-:Y:S01]  /*d330*/  FFMA.FTZ R5, R5, R9, R14 ;  /* 0x0000000905057223 */ /* 0x000fe2000001000e */
[----:B------:R-:W-:Y:S01]  /*d340*/  F2FP.F16.F32.PACK_AB R21, R31, R6 ;  /* 0x000000061f15723e */ /* 0x000fe200000000ff */
[----:B------:R-:W-:Y:S01]  /*d350*/  FFMA.FTZ R10, R22, R10, R33 ;  /* 0x0000000a160a7223 */ /* 0x000fe20000010021 */
[----:B------:R-:W-:-:S04]  /*d360*/  F2FP.F16.F32.PACK_AB R22, R7, R8 ;  /* 0x000000080716723e */ /* 0x000fc800000000ff */
[----:B------:R-:W-:Y:S02]  /*d370*/  F2FP.F16.F32.PACK_AB R23, R10, R5 ;  /* 0x000000050a17723e */ /* 0x000fe400000000ff */
.L_x_680:
[----:B------:R-:W-:Y:S05]  /*d380*/  BSYNC.RECONVERGENT B0 ;  /* 0x0000000000007941 */ /* 0x000fea0003800200 */
.L_x_679:
[----:B-----5:R1:W-:Y:S02]  /*d390*/  STS.128 [R157+0x2000], R20 ;  /* 0x002000149d007388 */ /* 0x0203e40000000c00 */
.L_x_670:
[----:B------:R-:W-:Y:S05]  /*d3a0*/  BSYNC.RECONVERGENT B2 ;  /* 0x0000000000027941 */ /* 0x000fea0003800200 */
.L_x_669:
[----:B------:R-:W-:-:S04]  /*d3b0*/  IADD3 R28, PT, PT, R114, 0x20, RZ ;  /* 0x00000020721c7810 */ /* 0x000fc80007ffe0ff */
[----:B------:R-:W-:-:S13]  /*d3c0*/  ISETP.GE.AND P0, PT, R28, R29, PT ;  /* 0x0000001d1c00720c */ /* 0x000fda0003f06270 */
[----:B------:R-:W-:Y:S05]  /*d3d0*/  @P0 BRA `(.L_x_644) ;  /* 0x0000001000440947 */ /* 0x000fea0003800000 */
[----:B------:R-:W5:Y:S01]  /*d3e0*/  LDC R29, c[0x0][0x440] ;  /* 0x00011000ff1d7b82 */ /* 0x000f620000000800 */
[C---:B-1-34-:R-:W-:Y:S01]  /*d3f0*/  LEA R26, P0, R25.reuse, R26, 0x1 ;  /* 0x0000001a191a7211 */ /* 0x05afe200078008ff */
[----:B------:R-:W-:Y:S03]  /*d400*/  BSSY.RECONVERGENT B1, `(.L_x_681) ;  /* 0x000005b000017945 */ /* 0x000fe60003800200 */
[----:B------:R-:W-:Y:S02]  /*d410*/  LEA.HI.X R27, R25, R27, R24, 0x1, P0 ;  /* 0x0000001b191b7211 */ /* 0x000fe400000f0c18 */
[----:B-----5:R-:W-:-:S13]  /*d420*/  ISETP.GE.AND P1, PT, R118, R29, PT ;  /* 0x0000001d7600720c */ /* 0x020fda0003f26270 */
[----:B------:R1:W-:Y:S01]  /*d430*/  @P1 STS.128 [R157+0x800], RZ ;  /* 0x000800ff9d001388 */ /* 0x0003e20000000c00 */
[----:B------:R-:W-:Y:S05]  /*d440*/  @P1 BRA `(.L_x_682) ;  /* 0x0000000400581947 */ /* 0x000fea0003800000 */
[----:B------:R3:W5:Y:S01]  /*d450*/  LDG.E.128 R20, desc[UR6][R26.64] ;  /* 0x000000061a147981 */ /* 0x000762000c1e1d00 */
[----:B------:R-:W-:Y:S01]  /*d460*/  ISETP.GE.AND P0, PT, R118, R3, PT ;  /* 0x000000037600720c */ /* 0x000fe20003f06270 */
[----:B------:R-:W-:-:S12]  /*d470*/  BSSY.RECONVERGENT B0, `(.L_x_683) ;  /* 0x0000052000007945 */ /* 0x000fd80003800200 */
[----:B------:R-:W-:Y:S05]  /*d480*/  @P0 BRA `(.L_x_684) ;  /* 0x0000000400400947 */ /* 0x000fea0003800000 */
[----:B------:R-:W4:Y:S01]  /*d490*/  LDCU.64 UR8, c[0x0][0x4d0] ;  /* 0x00009a00ff0877ac */ /* 0x000f220008000a00 */
[----:B------:R-:W-:Y:S02]  /*d4a0*/  ISETP.GE.U32.AND P0, PT, R118, R19, PT ;  /* 0x000000137600720c */ /* 0x000fe40003f06070 */
[--C-:B--2---:R-:W-:Y:S02]  /*d4b0*/  SHF.R.S32.HI R4, RZ, 0x1f, R17.reuse ;  /* 0x0000001fff047819 */ /* 0x104fe40000011411 */
[----:B------:R-:W-:Y:S02]  /*d4c0*/  SEL R8, R16, RZ, P0 ;  /* 0x000000ff10087207 */ /* 0x000fe40000000000 */
[----:B------:R-:W-:Y:S02]  /*d4d0*/  SEL R7, R18, RZ, P0 ;  /* 0x000000ff12077207 */ /* 0x000fe40000000000 */
[----:B------:R-:W-:Y:S02]  /*d4e0*/  IADD3 R8, P2, P1, R8, R0, R17 ;  /* 0x0000000008087210 */ /* 0x000fe4000795e011 */
[----:B------:R-:W-:-:S02]  /*d4f0*/  SEL R5, R19, R16, !P0 ;  /* 0x0000001013057207 */ /* 0x000fc40004000000 */
[----:B------:R-:W-:Y:S02]  /*d500*/  IADD3.X R7, PT, PT, R7, R2, R4, P2, P1 ;  /* 0x0000000207077210 */ /* 0x000fe400017e2404 */
[C---:B------:R-:W-:Y:S01]  /*d510*/  SHF.L.U32 R9, R8.reuse, 0x1, RZ ;  /* 0x0000000108097819 */ /* 0x040fe200000006ff */
[----:B------:R-:W-:Y:S01]  /*d520*/  IMAD.WIDE R12, R5, 0x2, R26 ;  /* 0x00000002050c7825 */ /* 0x000fe200078e021a */
[----:B------:R-:W-:Y:S02]  /*d530*/  SHF.L.U64.HI R8, R8, 0x1, R7 ;  /* 0x0000000108087819 */ /* 0x000fe40000010207 */
        /* <DEDUP_REMOVED lines=18> */
[----:B------:R-:W-:Y:S02]  /*d660*/  HADD2.F32 R33, -RZ, R5.H0_H0 ;  /* 0x20000005ff217230 */ /* 0x000fe40000004100 */
[----:B------:R-:W-:-:S02]  /*d670*/  HADD2.F32 R4, -RZ, R4.H1_H1 ;  /* 0x30000004ff047230 */ /* 0x000fc40000004100 */
[----:B------:R-:W-:Y:S01]  /*d680*/  @!P0 FADD.FTZ R15, -R15, -RZ ;  /* 0x800000ff0f0f8221 */ /* 0x000fe20000010100 */
[----:B------:R-:W-:Y:S02]  /*d690*/  HADD2.F32 R5, -RZ, R5.H1_H1 ;  /* 0x30000005ff057230 */ /* 0x000fe40000004100 */
[----:B------:R-:W-:Y:S01]  /*d6a0*/  @!P0 FADD.FTZ R33, -R33, -RZ ;  /* 0x800000ff21218221 */ /* 0x000fe20000010100 */
[--C-:B------:R-:W-:Y:S02]  /*d6b0*/  HADD2.F32 R34, -RZ, R6.reuse.H0_H0 ;  /* 0x20000006ff227230 */ /* 0x100fe40000004100 */
[----:B------:R-:W-:Y:S01]  /*d6c0*/  @!P0 FADD.FTZ R4, -R4, -RZ ;  /* 0x800000ff04048221 */ /* 0x000fe20000010100 */
[----:B------:R-:W-:Y:S02]  /*d6d0*/  HADD2.F32 R35, -RZ, R7.H0_H0 ;  /* 0x20000007ff237230 */ /* 0x000fe40000004100 */
[----:B------:R-:W-:Y:S01]  /*d6e0*/  @!P0 FADD.FTZ R5, -R5, -RZ ;  /* 0x800000ff05058221 */ /* 0x000fe20000010100 */
[----:B------:R-:W-:-:S02]  /*d6f0*/  HADD2.F32 R6, -RZ, R6.H1_H1 ;  /* 0x30000006ff067230 */ /* 0x000fc40000004100 */
[----:B------:R-:W-:Y:S01]  /*d700*/  FMUL.FTZ R25, R25, R4 ;  /* 0x0000000419197220 */ /* 0x000fe20000410000 */
[----:B------:R-:W-:Y:S02]  /*d710*/  HADD2.F32 R7, -RZ, R7.H1_H1 ;  /* 0x30000007ff077230 */ /* 0x000fe40000004100 */
[----:B------:R-:W-:Y:S01]  /*d720*/  FMUL.FTZ R30, R30, R5 ;  /* 0x000000051e1e7220 */ /* 0x000fe20000410000 */
[----:B------:R-:W-:Y:S02]  /*d730*/  HADD2.F32 R5, -RZ, R20.H0_H0 ;  /* 0x20000014ff057230 */ /* 0x000fe40000004100 */
[----:B------:R-:W-:Y:S01]  /*d740*/  FMUL.FTZ R22, R22, R15 ;  /* 0x0000000f16167220 */ /* 0x000fe20000410000 */
[----:B----4-:R-:W-:Y:S02]  /*d750*/  HADD2.F32 R4, -RZ, R8.H0_H0 ;  /* 0x20000008ff047230 */ /* 0x010fe40000004100 */
[----:B------:R-:W-:Y:S01]  /*d760*/  @!P0 FADD.FTZ R34, -R34, -RZ ;  /* 0x800000ff22228221 */ /* 0x000fe20000010100 */
[----:B------:R-:W-:-:S02]  /*d770*/  HADD2.F32 R20, -RZ, R20.H1_H1 ;  /* 0x30000014ff147230 */ /* 0x000fc40000004100 */
[----:B------:R-:W-:Y:S01]  /*d780*/  @!P0 FADD.FTZ R6, -R6, -RZ ;  /* 0x800000ff06068221 */ /* 0x000fe20000010100 */
[----:B------:R-:W-:Y:S02]  /*d790*/  HADD2.F32 R8, -RZ, R8.H1_H1 ;  /* 0x30000008ff087230 */ /* 0x000fe40000004100 */
        /* <DEDUP_REMOVED lines=10> */
[----:B------:R-:W-:Y:S01]  /*d840*/  FMUL.FTZ R14, R14, R35 ;  /* 0x000000230e0e7220 */ /* 0x000fe20000410000 */
[----:B------:R-:W-:Y:S01]  /*d850*/  HADD2.F32 R34, -RZ, R10.H0_H0 ;  /* 0x2000000aff227230 */ /* 0x000fe20000004100 */
[----:B------:R-:W-:Y:S01]  /*d860*/  F2FP.F16.F32.PACK_AB R20, R25, R4 ;  /* 0x000000041914723e */ /* 0x000fe200000000ff */
        /* <DEDUP_REMOVED lines=8> */
[----:B------:R-:W-:Y:S02]  /*d8f0*/  HADD2.F32 R11, -RZ, R11.H1_H1 ;  /* 0x3000000bff0b7230 */ /* 0x000fe40000004100 */
        /* <DEDUP_REMOVED lines=9> */
.L_x_684:
[----:B------:R-:W-:Y:S05]  /*d990*/  BSYNC.RECONVERGENT B0 ;  /* 0x0000000000007941 */ /* 0x000fea0003800200 */
.L_x_683:
[----:B-----5:R4:W-:Y:S02]  /*d9a0*/  STS.128 [R157+0x800], R20 ;  /* 0x000800149d007388 */ /* 0x0209e40000000c00 */
.L_x_682:
[----:B------:R-:W-:Y:S05]  /*d9b0*/  BSYNC.RECONVERGENT B1 ;  /* 0x0000000000017941 */ /* 0x000fea0003800200 */
.L_x_681:
[----:B------:R-:W-:Y:S01]  /*d9c0*/  ISETP.GE.AND P0, PT, R117, R29, PT ;  /* 0x0000001d7500720c */ /* 0x000fe20003f06270 */
[----:B------:R-:W-:-:S12]  /*d9d0*/  BSSY.RECONVERGENT B1, `(.L_x_685) ;  /* 0x0000059000017945 */ /* 0x000fd80003800200 */
[----:B------:R1:W-:Y:S01]  /*d9e0*/  @P0 STS.128 [R157+0x1800], RZ ;  /* 0x001800ff9d000388 */ /* 0x0003e20000000c00 */
[----:B------:R-:W-:Y:S05]  /*d9f0*/  @P0 BRA `(.L_x_686) ;  /* 0x0000000400580947 */ /* 0x000fea0003800000 */
[----:B----4-:R4:W5:Y:S01]  /*da00*/  LDG.E.128 R20, desc[UR6][R26.64+0x40] ;  /* 0x000040061a147981 */ /* 0x010962000c1e1d00 */
[----:B------:R-:W-:Y:S01]  /*da10*/  ISETP.GE.AND P0, PT, R117, R3, PT ;  /* 0x000000037500720c */ /* 0x000fe20003f06270 */
[----:B------:R-:W-:-:S12]  /*da20*/  BSSY.RECONVERGENT B0, `(.L_x_687) ;  /* 0x0000052000007945 */ /* 0x000fd80003800200 */
[----:B------:R-:W-:Y:S05]  /*da30*/  @P0 BRA `(.L_x_688) ;  /* 0x0000000400400947 */ /* 0x000fea0003800000 */
[----:B------:R-:W1:Y:S01]  /*da40*/  LDCU.64 UR8, c[0x0][0x4d0] ;  /* 0x00009a00ff0877ac */ /* 0x000e620008000a00 */
        /* <DEDUP_REMOVED lines=79> */
.L_x_688:
[----:B------:R-:W-:Y:S05]  /*df40*/  BSYNC.RECONVERGENT B0 ;  /* 0x0000000000007941 */ /* 0x000fea0003800200 */
.L_x_687:
[----:B-----5:R1:W-:Y:S02]  /*df50*/  STS.128 [R157+0x1800], R20 ;  /* 0x001800149d007388 */ /* 0x0203e40000000c00 */
.L_x_686:
[----:B------:R-:W-:Y:S05]  /*df60*/  BSYNC.RECONVERGENT B1 ;  /* 0x0000000000017941 */ /* 0x000fea0003800200 */
.L_x_685:
[----:B------:R-:W-:-:S13]  /*df70*/  ISETP.GE.AND P0, PT, R116, R29, PT ;  /* 0x0000001d7400720c */ /* 0x000fda0003f06270 */
[----:B------:R1:W-:Y:S01]  /*df80*/  @P0 STS.128 [R157+0x2800], RZ ;  /* 0x002800ff9d000388 */ /* 0x0003e20000000c00 */
[----:B------:R-:W-:Y:S05]  /*df90*/  @P0 BRA `(.L_x_644) ;  /* 0x0000000400540947 */ /* 0x000fea0003800000 */
[----:B-1--4-:R1:W5:Y:S01]  /*dfa0*/  LDG.E.128 R20, desc[UR6][R26.64+0x80] ;  /* 0x000080061a147981 */ /* 0x012362000c1e1d00 */
[----:B------:R-:W-:Y:S01]  /*dfb0*/  ISETP.GE.AND P0, PT, R116, R3, PT ;  /* 0x000000037400720c */ /* 0x000fe20003f06270 */
[----:B------:R-:W-:-:S12]  /*dfc0*/  BSSY.RECONVERGENT B0, `(.L_x_689) ;  /* 0x0000051000007945 */ /* 0x000fd80003800200 */
[----:B------:R-:W-:Y:S05]  /*dfd0*/  @P0 BRA `(.L_x_690) ;  /* 0x00000004003c0947 */ /* 0x000fea0003800000 */
[----:B------:R-:W4:Y:S01]  /*dfe0*/  LDCU.64 UR8, c[0x0][0x4d0] ;  /* 0x00009a00ff0877ac */ /* 0x000f220008000a00 */
[----:B------:R-:W-:Y:S02]  /*dff0*/  ISETP.GE.U32.AND P0, PT, R116, R19, PT ;  /* 0x000000137400720c */ /* 0x000fe40003f06070 */
[--C-:B------:R-:W-:Y:S02]  /*e000*/  SHF.R.S32.HI R3, RZ, 0x1f, R17.reuse ;  /* 0x0000001fff037819 */ /* 0x100fe40000011411 */
[----:B--2---:R-:W-:Y:S02]  /*e010*/  SEL R4, R16, RZ, P0 ;  /* 0x000000ff10047207 */ /* 0x004fe40000000000 */
        /* <DEDUP_REMOVED lines=15> */
[--C-:B--2---:R-:W-:Y:S02]  /*e110*/  HADD2.F32 R3, -RZ, R14.reuse.H0_H0 ;  /* 0x2000000eff037230 */ /* 0x104fe40000004100 */
[----:B------:R-:W-:Y:S02]  /*e120*/  HADD2.F32 R16, -RZ, R14.H1_H1 ;  /* 0x3000000eff107230 */ /* 0x000fe40000004100 */
[--C-:B------:R-:W-:Y:S02]  /*e130*/  HADD2.F32 R14, -RZ, R15.reuse.H0_H0 ;  /* 0x2000000fff0e7230 */ /* 0x100fe40000004100 */
[----:B------:R-:W-:Y:S02]  /*e140*/  HADD2.F32 R17, -RZ, R15.H1_H1 ;  /* 0x3000000fff117230 */ /* 0x000fe40000004100 */
[--C-:B---3--:R-:W-:Y:S02]  /*e150*/  HADD2.F32 R15, -RZ, R4.reuse.H0_H0 ;  /* 0x20000004ff0f7230 */ /* 0x108fe40000004100 */
[----:B------:R-:W-:-:S02]  /*e160*/  HADD2.F32 R25, -RZ, R4.H1_H1 ;  /* 0x30000004ff197230 */ /* 0x000fc40000004100 */
[--C-:B------:R-:W-:Y:S02]  /*e170*/  HADD2.F32 R19, -RZ, R5.reuse.H0_H0 ;  /* 0x20000005ff137230 */ /* 0x100fe40000004100 */
[----:B------:R-:W-:Y:S01]  /*e180*/  @!P0 FADD.FTZ R15, -R15, -RZ ;  /* 0x800000ff0f0f8221 */ /* 0x000fe20000010100 */
[----:B------:R-:W-:Y:S02]  /*e190*/  HADD2.F32 R18, -RZ, R5.H1_H1 ;  /* 0x30000005ff127230 */ /* 0x000fe40000004100 */
[----:B------:R-:W-:Y:S01]  /*e1a0*/  @!P0 FADD.FTZ R25, -R25, -RZ ;  /* 0x800000ff19198221 */ /* 0x000fe20000010100 */
[--C-:B------:R-:W-:Y:S02]  /*e1b0*/  HADD2.F32 R4, -RZ, R6.reuse.H0_H0 ;  /* 0x20000006ff047230 */ /* 0x100fe40000004100 */
[----:B------:R-:W-:Y:S01]  /*e1c0*/  @!P0 FADD.FTZ R19, -R19, -RZ ;  /* 0x800000ff13138221 */ /* 0x000fe20000010100 */
[----:B-1----:R-:W-:Y:S02]  /*e1d0*/  HADD2.F32 R27, -RZ, R6.H1_H1 ;  /* 0x30000006ff1b7230 */ /* 0x002fe40000004100 */
[----:B------:R-:W-:Y:S01]  /*e1e0*/  @!P0 FADD.FTZ R18, -R18, -RZ ;  /* 0x800000ff12128221 */ /* 0x000fe20000010100 */
[----:B------:R-:W-:-:S02]  /*e1f0*/  HADD2.F32 R5, -RZ, R7.H0_H0 ;  /* 0x20000007ff057230 */ /* 0x000fc40000004100 */
[----:B------:R-:W-:Y:S01]  /*e200*/  @!P0 FADD.FTZ R4, -R4, -RZ ;  /* 0x800000ff04048221 */ /* 0x000fe20000010100 */
[----:B------:R-:W-:Y:S02]  /*e210*/  HADD2.F32 R6, -RZ, R7.H1_H1 ;  /* 0x30000007ff067230 */ /* 0x000fe40000004100 */
[----:B------:R-:W-:Y:S01]  /*e220*/  @!P0 FADD.FTZ R27, -R27, -RZ ;  /* 0x800000ff1b1b8221 */ /* 0x000fe20000010100 */
[--C-:B------:R-:W-:Y:S02]  /*e230*/  HADD2.F32 R0, -RZ, R12.reuse.H0_H0 ;  /* 0x2000000cff007230 */ /* 0x100fe40000004100 */
[----:B------:R-:W-:Y:S01]  /*e240*/  @!P0 FADD.FTZ R5, -R5, -RZ ;  /* 0x800000ff05058221 */ /* 0x000fe20000010100 */
[----:B------:R-:W-:Y:S02]  /*e250*/  HADD2.F32 R12, -RZ, R12.H1_H1 ;  /* 0x3000000cff0c7230 */ /* 0x000fe40000004100 */
[----:B------:R-:W-:Y:S01]  /*e260*/  @!P0 FADD.FTZ R6, -R6, -RZ ;  /* 0x800000ff06068221 */ /* 0x000fe20000010100 */
[----:B------:R-:W-:-:S02]  /*e270*/  HADD2.F32 R2, -RZ, R13.H0_H0 ;  /* 0x2000000dff027230 */ /* 0x000fc40000004100 */
[----:B------:R-:W-:Y:S01]  /*e280*/  FMUL.FTZ R3, R3, R4 ;  /* 0x0000000403037220 */ /* 0x000fe20000410000 */
[----:B------:R-:W-:Y:S02]  /*e290*/  HADD2.F32 R13, -RZ, R13.H1_H1 ;  /* 0x3000000dff0d7230 */ /* 0x000fe40000004100 */
[----:B------:R-:W-:Y:S01]  /*e2a0*/  FMUL.FTZ R0, R0, R15 ;  /* 0x0000000f00007220 */ /* 0x000fe20000410000 */
[----:B------:R-:W-:Y:S01]  /*e2b0*/  FMUL.FTZ R14, R14, R5 ;  /* 0x000000050e0e7220 */ /* 0x000fe20000410000 */
[----:B------:R-:W-:Y:S01]  /*e2c0*/  FMUL.FTZ R17, R17, R6 ;  /* 0x0000000611117220 */ /* 0x000fe20000410000 */
[----:B----4-:R-:W-:Y:S02]  /*e2d0*/  HADD2.F32 R4, -RZ, R8.H0_H0 ;  /* 0x20000008ff047230 */ /* 0x010fe40000004100 */
[----:B------:R-:W-:Y:S01]  /*e2e0*/  FMUL.FTZ R12, R12, R25 ;  /* 0x000000190c0c7220 */ /* 0x000fe20000410000 */
[--C-:B-----5:R-:W-:Y:S02]  /*e2f0*/  HADD2.F32 R5, -RZ, R20.reuse.H0_H0 ;  /* 0x20000014ff057230 */ /* 0x120fe40000004100 */
[----:B------:R-:W-:Y:S01]  /*e300*/  FMUL.FTZ R2, R2, R19 ;  /* 0x0000001302027220 */ /* 0x000fe20000410000 */
[----:B------:R-:W-:-:S02]  /*e310*/  HADD2.F32 R15, -RZ, R20.H1_H1 ;  /* 0x30000014ff0f7230 */ /* 0x000fc40000004100 */
[----:B------:R-:W-:Y:S01]  /*e320*/  FMUL.FTZ R13, R13, R18 ;  /* 0x000000120d0d7220 */ /* 0x000fe20000410000 */
[----:B------:R-:W-:Y:S02]  /*e330*/  HADD2.F32 R7, -RZ, R21.H0_H0 ;  /* 0x20000015ff077230 */ /* 0x000fe40000004100 */
[----:B------:R-:W-:Y:S01]  /*e340*/  FFMA.FTZ R0, R5, R4, R0 ;  /* 0x0000000405007223 */ /* 0x000fe20000010000 */
[----:B------:R-:W-:Y:S02]  /*e350*/  HADD2.F32 R8, -RZ, R8.H1_H1 ;  /* 0x30000008ff087230 */ /* 0x000fe40000004100 */
[----:B------:R-:W-:Y:S01]  /*e360*/  FMUL.FTZ R16, R16, R27 ;  /* 0x0000001b10107220 */ /* 0x000fe20000410000 */
[--C-:B------:R-:W-:Y:S02]  /*e370*/  HADD2.F32 R6, -RZ, R9.reuse.H0_H0 ;  /* 0x20000009ff067230 */ /* 0x100fe40000004100 */
[----:B------:R-:W-:Y:S02]  /*e380*/  HADD2.F32 R20, -RZ, R9.H1_H1 ;  /* 0x30000009ff147230 */ /* 0x000fe40000004100 */
[----:B------:R-:W-:Y:S01]  /*e390*/  FFMA.FTZ R15, R15, R8, R12 ;  /* 0x000000080f0f7223 */ /* 0x000fe2000001000c */
[----:B------:R-:W-:-:S02]  /*e3a0*/  HADD2.F32 R18, -RZ, R10.H0_H0 ;  /* 0x2000000aff127230 */ /* 0x000fc40000004100 */
[----:B------:R-:W-:Y:S01]  /*e3b0*/  FFMA.FTZ R2, R7, R6, R2 ;  /* 0x0000000607027223 */ /* 0x000fe20000010002 */
[----:B------:R-:W-:Y:S02]  /*e3c0*/  HADD2.F32 R19, -RZ, R10.H1_H1 ;  /* 0x3000000aff137230 */ /* 0x000fe40000004100 */
[--C-:B------:R-:W-:Y:S02]  /*e3d0*/  HADD2.F32 R9, -RZ, R11.reuse.H0_H0 ;  /* 0x2000000bff097230 */ /* 0x100fe40000004100 */
[----:B------:R-:W-:Y:S02]  /*e3e0*/  HADD2.F32 R10, -RZ, R11.H1_H1 ;  /* 0x3000000bff0a7230 */ /* 0x000fe40000004100 */
[----:B------:R-:W-:Y:S02]  /*e3f0*/  HADD2.F32 R6, -RZ, R21.H1_H1 ;  /* 0x30000015ff067230 */ /* 0x000fe40000004100 */
[--C-:B------:R-:W-:Y:S02]  /*e400*/  HADD2.F32 R4, -RZ, R22.reuse.H0_H0 ;  /* 0x20000016ff047230 */ /* 0x100fe40000004100 */
[----:B------:R-:W-:-:S02]  /*e410*/  HADD2.F32 R7, -RZ, R22.H1_H1 ;  /* 0x30000016ff077230 */ /* 0x000fc40000004100 */
[----:B------:R-:W-:Y:S01]  /*e420*/  FFMA.FTZ R13, R6, R20, R13 ;  /* 0x00000014060d7223 */ /* 0x000fe2000001000d */
[--C-:B------:R-:W-:Y:S02]  /*e430*/  HADD2.F32 R5, -RZ, R23.reuse.H0_H0 ;  /* 0x20000017ff057230 */ /* 0x100fe40000004100 */
[----:B------:R-:W-:Y:S01]  /*e440*/  FFMA.FTZ R3, R4, R18, R3 ;  /* 0x0000001204037223 */ /* 0x000fe20000010003 */
[----:B------:R-:W-:Y:S02]  /*e450*/  HADD2.F32 R8, -RZ, R23.H1_H1 ;  /* 0x30000017ff087230 */ /* 0x000fe40000004100 */
[----:B------:R-:W-:Y:S01]  /*e460*/  FFMA.FTZ R16, R7, R19, R16 ;  /* 0x0000001307107223 */ /* 0x000fe20000010010 */
[----:B------:R-:W-:Y:S01]  /*e470*/  F2FP.F16.F32.PACK_AB R20, R15, R0 ;  /* 0x000000000f14723e */ /* 0x000fe200000000ff */
[----:B------:R-:W-:Y:S01]  /*e480*/  FFMA.FTZ R5, R5, R9, R14 ;  /* 0x0000000905057223 */ /* 0x000fe2000001000e */
[----:B------:R-:W-:Y:S01]  /*e490*/  F2FP.F16.F32.PACK_AB R21, R13, R2 ;  /* 0x000000020d15723e */ /* 0x000fe200000000ff */
[----:B------:R-:W-:Y:S01]  /*e4a0*/  FFMA.FTZ R8, R8, R10, R17 ;  /* 0x0000000a08087223 */ /* 0x000fe20000010011 */
[----:B------:R-:W-:-:S04]  /*e4b0*/  F2FP.F16.F32.PACK_AB R22, R16, R3 ;  /* 0x000000031016723e */ /* 0x000fc800000000ff */
[----:B------:R-:W-:Y:S02]  /*e4c0*/  F2FP.F16.F32.PACK_AB R23, R8, R5 ;  /* 0x000000050817723e */ /* 0x000fe400000000ff */
.L_x_690:
[----:B------:R-:W-:Y:S05]  /*e4d0*/  BSYNC.RECONVERGENT B0 ;  /* 0x0000000000007941 */ /* 0x000fea0003800200 */
.L_x_689:
[----:B-----5:R4:W-:Y:S02]  /*e4e0*/  STS.128 [R157+0x2800], R20 ;  /* 0x002800149d007388 */ /* 0x0209e40000000c00 */
.L_x_644:
[----:B------:R-:W-:Y:S05]  /*e4f0*/  BSYNC.RECONVERGENT B3 ;  /* 0x0000000000037941 */ /* 0x000fea0003800200 */
.L_x_639:
[----:B-123--:R-:W-:Y:S01]  /*e500*/  IADD3 R5, PT, PT, -R62, R65, RZ ;  /* 0x000000413e057210 */ /* 0x00efe20007ffe1ff */
[----:B------:R-:W-:Y:S03]  /*e510*/  BSSY.RECONVERGENT B0, `(.L_x_691) ;  /* 0x000001a000007945 */ /* 0x000fe60003800200 */
[----:B------:R-:W-:-:S13]  /*e520*/  ISETP.GE.AND P3, PT, R114, R5, PT ;  /* 0x000000057200720c */ /* 0x000fda0003f66270 */
[----:B------:R-:W-:Y:S05]  /*e530*/  @P3 BRA `(.L_x_692) ;  /* 0x00000000005c3947 */ /* 0x000fea0003800000 */
[----:B------:R-:W1:Y:S02]  /*e540*/  LDCU UR5, c[0x0][0x440] ;  /* 0x00008800ff0577ac */ /* 0x000e640008000800 */
[----:B-1----:R-:W-:Y:S02]  /*e550*/  ISETP.GE.AND P1, PT, R118, UR5, PT ;  /* 0x0000000576007c0c */ /* 0x002fe4000bf26270 */
[----:B------:R-:W-:-:S11]  /*e560*/  ISETP.GE.AND P0, PT, R117, UR5, PT ;  /* 0x0000000575007c0c */ /* 0x000fd6000bf06270 */
[----:B----4-:R-:W-:Y:S02]  /*e570*/  @!P1 IMAD.MOV.U32 R2, RZ, RZ, R148 ;  /* 0x000000ffff029224 */ /* 0x010fe400078e0094 */
        /* <DEDUP_REMOVED lines=18> */
.L_x_693:
[----:B------:R3:W-:Y:S02]  /*e6a0*/  STS.128 [R157+0x7000], RZ ;  /* 0x007000ff9d007388 */ /* 0x0007e40000000c00 */
.L_x_692:
[----:B------:R-:W-:Y:S05]  /*e6b0*/  BSYNC.RECONVERGENT B0 ;  /* 0x0000000000007941 */ /* 0x000fea0003800200 */
.L_x_691:
[----:B------:R-:W-:Y:S01]  /*e6c0*/  ISETP.GE.AND P0, PT, R28, R5, PT ;  /* 0x000000051c00720c */ /* 0x000fe20003f06270 */
[----:B------:R-:W-:-:S12]  /*e6d0*/  BSSY.RECONVERGENT B0, `(.L_x_694) ;  /* 0x0000019000007945 */ /* 0x000fd80003800200 */
        /* <DEDUP_REMOVED lines=23> */
.L_x_696:
[----:B------:R4:W-:Y:S02]  /*e850*/  STS.128 [R157+0x7800], RZ ;  /* 0x007800ff9d007388 */ /* 0x0009e40000000c00 */
.L_x_695:
[----:B------:R-:W-:Y:S05]  /*e860*/  BSYNC.RECONVERGENT B0 ;  /* 0x0000000000007941 */ /* 0x000fea0003800200 */
.L_x_694:
[----:B------:R-:W-:Y:S01]  /*e870*/  IADD3 R6, PT, PT, R114, 0x40, RZ ;  /* 0x0000004072067810 */ /* 0x000fe20007ffe0ff */
[----:B------:R-:W-:Y:S03]  /*e880*/  BSSY.RECONVERGENT B0, `(.L_x_697) ;  /* 0x000001b000007945 */ /* 0x000fe60003800200 */
[----:B------:R-:W-:-:S13]  /*e890*/  ISETP.GE.AND P0, PT, R6, R5, PT ;  /* 0x000000050600720c */ /* 0x000fda0003f06270 */
[----:B------:R-:W-:Y:S05]  /*e8a0*/  @P0 BRA `(.L_x_698) ;  /* 0x0000000000600947 */ /* 0x000fea0003800000 */
[----:B-1--4-:R-:W1:Y:S01]  /*e8b0*/  LDC.64 R2, c[0x0][0x3b8] ;  /* 0x0000ee00ff027b82 */ /* 0x012e620000000a00 */
[----:B------:R-:W4:Y:S02]  /*e8c0*/  LDCU UR5, c[0x0][0x440] ;  /* 0x00008800ff0577ac */ /* 0x000f240008000800 */
[----:B----4-:R-:W-:Y:S02]  /*e8d0*/  ISETP.GE.AND P1, PT, R118, UR5, PT ;  /* 0x0000000576007c0c */ /* 0x010fe4000bf26270 */
[----:B------:R-:W-:Y:S02]  /*e8e0*/  ISETP.GE.AND P0, PT, R117, UR5, PT ;  /* 0x0000000575007c0c */ /* 0x000fe4000bf06270 */
[----:B-1----:R-:W-:-:S04]  /*e8f0*/  LEA R8, P2, R2, R148, 0x7 ;  /* 0x0000009402087211 */ /* 0x002fc800078438ff */
[----:B------:R-:W-:-:S05]  /*e900*/  LEA.HI.X R9, R2, R149, R3, 0x7, P2 ;  /* 0x0000009502097211 */ /* 0x000fca00010f3c03 */
        /* <DEDUP_REMOVED lines=17> */
.L_x_699:
[----:B------:R4:W-:Y:S02]  /*ea20*/  STS.128 [R157+0x8000], RZ ;  /* 0x008000ff9d007388 */ /* 0x0009e40000000c00 */
.L_x_698:
[----:B------:R-:W-:Y:S05]  /*ea30*/  BSYNC.RECONVERGENT B0 ;  /* 0x0000000000007941 */ /* 0x000fea0003800200 */
.L_x_697:
[----:B------:R-:W-:Y:S01]  /*ea40*/  IADD3 R4, PT, PT, R114, 0x60, RZ ;  /* 0x0000006072047810 */ /* 0x000fe20007ffe0ff */
[----:B------:R-:W-:Y:S03]  /*ea50*/  BSSY.RECONVERGENT B0, `(.L_x_700) ;  /* 0x000001c000007945 */ /* 0x000fe60003800200 */
[----:B------:R-:W-:-:S13]  /*ea60*/  ISETP.GE.AND P0, PT, R4, R5, PT ;  /* 0x000000050400720c */ /* 0x000fda0003f06270 */
[----:B------:R-:W-:Y:S05]  /*ea70*/  @P0 BRA `(.L_x_701) ;  /* 0x0000000000640947 */ /* 0x000fea0003800000 */
[----:B-1--4-:R-:W1:Y:S01]  /*ea80*/  LDC.64 R2, c[0x0][0x3b8] ;  /* 0x0000ee00ff027b82 */ /* 0x012e620000000a00 */
[----:B------:R-:W4:Y:S02]  /*ea90*/  LDCU UR5, c[0x0][0x440] ;  /* 0x00008800ff0577ac */ /* 0x000f240008000800 */
[----:B----4-:R-:W-:Y:S02]  /*eaa0*/  ISETP.GE.AND P1, PT, R118, UR5, PT ;  /* 0x0000000576007c0c */ /* 0x010fe4000bf26270 */
[----:B------:R-:W-:Y:S01]  /*eab0*/  ISETP.GE.AND P0, PT, R117, UR5, PT ;  /* 0x0000000575007c0c */ /* 0x000fe2000bf06270 */
[----:B-1----:R-:W-:-:S04]  /*eac0*/  IMAD.WIDE.U32 R8, R2, 0xc0, R148 ;  /* 0x000000c002087825 */ /* 0x002fc800078e0094 */
[----:B------:R-:W-:-:S05]  /*ead0*/  IMAD R3, R3, 0xc0, RZ ;  /* 0x000000c003037824 */ /* 0x000fca00078e02ff */
[----:B------:R-:W-:-:S05]  /*eae0*/  IADD3 R9, PT, PT, R3, R9, RZ ;  /* 0x0000000903097210 */ /* 0x000fca0007ffe0ff */
        /* <DEDUP_REMOVED lines=17> */
.L_x_702:
[----:B------:R4:W-:Y:S02]  /*ec00*/  STS.128 [R157+0x8800], RZ ;  /* 0x008800ff9d007388 */ /* 0x0009e40000000c00 */
.L_x_701:
[----:B------:R-:W-:Y:S05]  /*ec10*/  BSYNC.RECONVERGENT B0 ;  /* 0x0000000000007941 */ /* 0x000fea0003800200 */
.L_x_700:
[----:B------:R-:W0:Y:S01]  /*ec20*/  LDGDEPBAR ;  /* 0x00000000000079af */ /* 0x000e220000000000 */
[----:B------:R-:W5:Y:S01]  /*ec30*/  LDCU UR5, c[0x0][0x508] ;  /* 0x0000a100ff0577ac */ /* 0x000f620008000800 */
[----:B------:R-:W-:Y:S01]  /*ec40*/  LOP3.LUT R108, R108, 0x1f0, RZ, 0xc0, !PT ;  /* 0x000001f06c6c7812 */ /* 0x000fe200078ec0ff */
[----:B------:R-:W-:Y:S01]  /*ec50*/  BSSY.RECONVERGENT B0, `(.L_x_703) ;  /* 0x0000023000007945 */ /* 0x000fe20003800200 */
[----:B------:R-:W-:Y:S02]  /*ec60*/  LOP3.LUT R115, R114, 0x7, RZ, 0xc0, !PT ;  /* 0x0000000772737812 */ /* 0x000fe400078ec0ff */
[----:B------:R-:W-:-:S04]  /*ec70*/  IADD3 R108, PT, PT, R108, 0x1, R155 ;  /* 0x000000016c6c7810 */ /* 0x000fc80007ffe09b */
[----:B------:R-:W-:-:S04]  /*ec80*/  IADD3 R0, PT, PT, -R156, R108, R115 ;  /* 0x0000006c9c007210 */ /* 0x000fc80007ffe173 */
[----:B-----5:R-:W-:Y:S01]  /*ec90*/  IADD3 R0, PT, PT, R0, UR5, R65 ;  /* 0x0000000500007c10 */ /* 0x020fe2000fffe041 */
[----:B------:R-:W-:-:S04]  /*eca0*/  DEPBAR.LE SB0, 0x0 ;  /* 0x000080000000791a */ /* 0x000fc80000000000 */
[----:B------:R-:W-:Y:S06]  /*ecb0*/  BAR.SYNC.DEFER_BLOCKING 0x0 ;  /* 0x0000000000007b1d */ /* 0x000fec0000010000 */
        /* <DEDUP_REMOVED lines=23> */
.L_x_705:
[----:B------:R4:W-:Y:S01]  /*ee30*/  STS.128 [R157+0xd000], RZ ;  /* 0x00d000ff9d007388 */ /* 0x0009e20000000c00 */
[----:B------:R-:W-:Y:S05]  /*ee40*/  BRA `(.L_x_706) ;  /* 0x00000000000c7947 */ /* 0x000fea0003800000 */
.L_x_704:
[----:B------:R1:W-:Y:S04]  /*ee50*/  STS.128 [R157+0x9000], RZ ;  /* 0x009000ff9d007388 */ /* 0x0003e80000000c00 */
[----:B------:R1:W-:Y:S04]  /*ee60*/  STS.128 [R157+0xb000], RZ ;  /* 0x00b000ff9d007388 */ /* 0x0003e80000000c00 */
[----:B------:R1:W-:Y:S02]  /*ee70*/  STS.128 [R157+0xd000], RZ ;  /* 0x00d000ff9d007388 */ /* 0x0003e40000000c00 */
.L_x_706:
[----:B------:R-:W-:Y:S05]  /*ee80*/  BSYNC.RECONVERGENT B0 ;  /* 0x0000000000007941 */ /* 0x000fea0003800200 */
.L_x_703:
[----:B------:R-:W-:Y:S01]  /*ee90*/  ISETP.GE.AND P0, PT, R28, R5, PT ;  /* 0x000000051c00720c */ /* 0x000fe20003f06270 */
[----:B------:R-:W-:-:S12]  /*eea0*/  BSSY.RECONVERGENT B0, `(.L_x_707) ;  /* 0x000001c000007945 */ /* 0x000fd80003800200 */
[----:B------:R1:W-:Y:S04]  /*eeb0*/  @P0 STS.128 [R157+0x9800], RZ ;  /* 0x009800ff9d000388 */ /* 0x0003e80000000c00 */
[----:B------:R1:W-:Y:S04]  /*eec0*/  @P0 STS.128 [R157+0xb800], RZ ;  /* 0x00b800ff9d000388 */ /* 0x0003e80000000c00 */
[----:B------:R1:W-:Y:S01]  /*eed0*/  @P0 STS.128 [R157+0xd800], RZ ;  /* 0x00d800ff9d000388 */ /* 0x0003e20000000c00 */
        /* <DEDUP_REMOVED lines=23> */
.L_x_709:
[----:B------:R4:W-:Y:S02]  /*f050*/  STS.128 [R157+0xd800], RZ ;  /* 0x00d800ff9d007388 */ /* 0x0009e40000000c00 */
.L_x_708:
[----:B------:R-:W-:Y:S05]  /*f060*/  BSYNC.RECONVERGENT B0 ;  /* 0x0000000000007941 */ /* 0x000fea0003800200 */
.L_x_707:
[----:B------:R-:W-:Y:S01]  /*f070*/  ISETP.GE.AND P0, PT, R6, R5, PT ;  /* 0x000000050600720c */ /* 0x000fe20003f06270 */
[----:B------:R-:W-:-:S12]  /*f080*/  BSSY.RECONVERGENT B0, `(.L_x_710) ;  /* 0x000001d000007945 */ /* 0x000fd80003800200 */
[----:B------:R1:W-:Y:S04]  /*f090*/  @P0 STS.128 [R157+0xa000], RZ ;  /* 0x00a000ff9d000388 */ /* 0x0003e80000000c00 */
[----:B------:R1:W-:Y:S04]  /*f0a0*/  @P0 STS.128 [R157+0xc000], RZ ;  /* 0x00c000ff9d000388 */ /* 0x0003e80000000c00 */
[----:B------:R1:W-:Y:S01]  /*f0b0*/  @P0 STS.128 [R157+0xe000], RZ ;  /* 0x00e000ff9d000388 */ /* 0x0003e20000000c00 */
        /* <DEDUP_REMOVED lines=24> */
.L_x_712:
[----:B------:R4:W-:Y:S02]  /*f240*/  STS.128 [R157+0xe000], RZ ;  /* 0x00e000ff9d007388 */ /* 0x0009e40000000c00 */
.L_x_711:
[----:B------:R-:W-:Y:S05]  /*f250*/  BSYNC.RECONVERGENT B0 ;  /* 0x0000000000007941 */ /* 0x000fea0003800200 */
.L_x_710:
[----:B------:R-:W-:Y:S01]  /*f260*/  ISETP.GE.AND P1, PT, R4, R5, PT ;  /* 0x000000050400720c */ /* 0x000fe20003f26270 */
[----:B------:R-:W-:Y:S01]  /*f270*/  IMAD.MOV.U32 R4, RZ, RZ, 0x10 ;  /* 0x00000010ff047424 */ /* 0x000fe200078e00ff */
[----:B------:R-:W-:Y:S01]  /*f280*/  LOP3.LUT P0, RZ, R122, 0x4, RZ, 0xc0, !PT ;  /* 0x000000047aff7812 */ /* 0x000fe2000780c0ff */
[----:B------:R-:W-:Y:S03]  /*f290*/  BSSY.RECONVERGENT B0, `(.L_x_713) ;  /* 0x000001f000007945 */ /* 0x000fe60003800200 */
[----:B------:R-:W-:-:S07]  /*f2a0*/  SEL R4, R4, 0xfffffff0, !P0 ;  /* 0xfffffff004047807 */ /* 0x000fce0004000000 */
[----:B------:R1:W-:Y:S04]  /*f2b0*/  @P1 STS.128 [R157+0xa800], RZ ;  /* 0x00a800ff9d001388 */ /* 0x0003e80000000c00 */
[----:B------:R1:W-:Y:S04]  /*f2c0*/  @P1 STS.128 [R157+0xc800], RZ ;  /* 0x00c800ff9d001388 */ /* 0x0003e80000000c00 */
[----:B------:R1:W-:Y:S01]  /*f2d0*/  @P1 STS.128 [R157+0xe800], RZ ;  /* 0x00e800ff9d001388 */ /* 0x0003e20000000c00 */
        /* <DEDUP_REMOVED lines=25> */
.L_x_715:
[----:B------:R4:W-:Y:S02]  /*f470*/  STS.128 [R157+0xe800], RZ ;  /* 0x00e800ff9d007388 */ /* 0x0009e40000000c00 */
.L_x_714:
[----:B------:R-:W-:Y:S05]  /*f480*/  BSYNC.RECONVERGENT B0 ;  /* 0x0000000000007941 */ /* 0x000fea0003800200 */
.L_x_713:
[----:B------:R-:W-:Y:S01]  /*f490*/  LEA R147, R47, UR4, 0x1 ;  /* 0x000000042f937c11 */ /* 0x000fe2000f8e08ff */
[----:B------:R-:W0:Y:S01]  /*f4a0*/  LDGDEPBAR ;  /* 0x00000000000079af */ /* 0x000e220000000000 */
[----:B------:R-:W-:Y:S02]  /*f4b0*/  LEA R146, R46, UR4, 0x1 ;  /* 0x000000042e927c11 */ /* 0x000fe4000f8e08ff */
[----:B------:R-:W-:Y:S01]  /*f4c0*/  ISETP.NE.AND P6, PT, R61, 0x1, PT ;  /* 0x000000013d00780c */ /* 0x000fe20003fc5270 */
[----:B------:R-:W-:Y:S01]  /*f4d0*/  LDSM.16.M88.4 R88, [R147] ;  /* 0x000000009358783b */ /* 0x000fe20000000200 */
[----:B-1--4-:R-:W-:Y:S01]  /*f4e0*/  IMAD R3, R4, 0x2, R147 ;  /* 0x0000000204037824 */ /* 0x012fe200078e0293 */
[----:B------:R-:W-:Y:S01]  /*f4f0*/  VIADDMNMX R120, R0, 0x8, R65, PT ;  /* 0x0000000800787846 */ /* 0x000fe20003800141 */
[----:B------:R-:W-:Y:S01]  /*f500*/  IMAD R2, R4, 0x2, R146 ;  /* 0x0000000204027824 */ /* 0x000fe200078e0292 */
[----:B------:R-:W1:Y:S04]  /*f510*/  LDSM.16.M88.4 R32, [R146+0x3000] ;  /* 0x003000009220783b */ /* 0x000e680000000200 */
[----:B------:R-:W4:Y:S04]  /*f520*/  LDSM.16.M88.4 R24, [R146+0x3400] ;  /* 0x003400009218783b */ /* 0x000f280000000200 */
[----:B------:R-:W5:Y:S04]  /*f530*/  LDSM.16.M88.4 R16, [R146+0x3800] ;  /* 0x003800009210783b */ /* 0x000f680000000200 */
[----:B------:R-:W2:Y:S04]  /*f540*/  LDSM.16.M88.4 R8, [R146+0x3c00] ;  /* 0x003c00009208783b */ /* 0x000ea80000000200 */
[----:B------:R-:W3:Y:S04]  /*f550*/  LDSM.16.M88.4 R112, [R146+0x4000] ;  /* 0x004000009270783b */ /* 0x000ee80000000200 */
[----:B------:R-:W3:Y:S04]  /*f560*/  LDSM.16.M88.4 R104, [R146+0x4400] ;  /* 0x004400009268783b */ /* 0x000ee80000000200 */
[----:B------:R-:W3:Y:S04]  /*f570*/  LDSM.16.M88.4 R96, [R146+0x4800] ;  /* 0x004800009260783b */ /* 0x000ee80000000200 */
[----:B------:R-:W3:Y:S04]  /*f580*/  LDSM.16.M88.4 R40, [R146+0x4c00] ;  /* 0x004c00009228783b */ /* 0x000ee80000000200 */
[----:B------:R-:W-:Y:S04]  /*f590*/  LDSM.16.M88.4 R68, [R3] ;  /* 0x000000000344783b */ /* 0x000fe80000000200 */
[----:B------:R-:W3:Y:S04]  /*f5a0*/  LDSM.16.M88.4 R128, [R2+0x3400] ;  /* 0x003400000280783b */ /* 0x000ee80000000200 */
[----:B------:R-:W3:Y:S01]  /*f5b0*/  LDSM.16.M88.4 R84, [R2+0x3800] ;  /* 0x003800000254783b */ /* 0x000ee20000000200 */
[C---:B-1----:R-:W-:Y:S03]  /*f5c0*/  HMMA.16816.F32 R36, R88.reuse, R32, RZ ;  /* 0x000000205824723c */ /* 0x042fe600000018ff */
[----:B------:R-:W1:Y:S04]  /*f5d0*/  LDSM.16.M88.4 R80, [R2+0x3c00] ;  /* 0x003c00000250783b */ /* 0x000e680000000200 */
[----:B------:R-:W1:Y:S01]  /*f5e0*/  LDSM.16.M88.4 R52, [R2+0x4000] ;  /* 0x004000000234783b */ /* 0x000e620000000200 */
[C---:B----4-:R-:W-:Y:S03]  /*f5f0*/  HMMA.16816.F32 R28, R88.reuse, R24, RZ ;  /* 0x00000018581c723c */ /* 0x050fe600000018ff */
[----:B------:R-:W4:Y:S04]  /*f600*/  LDSM.16.M88.4 R48, [R2+0x4400] ;  /* 0x004400000230783b */ /* 0x000f280000000200 */
[----:B------:R-:W4:Y:S01]  /*f610*/  LDSM.16.M88.4 R76, [R2+0x4800] ;  /* 0x00480000024c783b */ /* 0x000f220000000200 */
[C---:B-----5:R-:W-:Y:S03]  /*f620*/  HMMA.16816.F32 R20, R88.reuse, R16, RZ ;  /* 0x000000105814723c */ /* 0x060fe600000018ff */
[----:B------:R-:W5:Y:S04]  /*f630*/  LDSM.16.M88.4 R72, [R2+0x4c00] ;  /* 0x004c00000248783b */ /* 0x000f680000000200 */
[----:B------:R-:W5:Y:S01]  /*f640*/  LDSM.16.M88.4 R132, [R2+0x3000] ;  /* 0x003000000284783b */ /* 0x000f620000000200 */
[C---:B--2---:R-:W-:Y:S03]  /*f650*/  HMMA.16816.F32 R12, R88.reuse, R8, RZ ;  /* 0x00000008580c723c */ /* 0x044fe600000018ff */
[----:B------:R-:W-:Y:S04]  /*f660*/  LDSM.16.M88.4 R56, [R146+0x5000] ;  /* 0x005000009238783b */ /* 0x000fe80000000200 */
[----:B------:R-:W-:Y:S01]  /*f670*/  LDSM.16.M88.4 R160, [R147+0x2000] ;  /* 0x0020000093a0783b */ /* 0x000fe20000000200 */
[C---:B---3--:R-:W-:Y:S03]  /*f680*/  HMMA.16816.F32 R124, R88.reuse, R112, RZ ;  /* 0x00000070587c723c */ /* 0x048fe600000018ff */
[----:B------:R-:W-:Y:S04]  /*f690*/  LDSM.16.M88.4 R164, [R146+0x7c00] ;  /* 0x007c000092a4783b */ /* 0x000fe80000000200 */
[----:B------:R-:W-:Y:S01]  /*f6a0*/  LDSM.16.M88.4 R140, [R146+0x8000] ;  /* 0x00800000928c783b */ /* 0x000fe20000000200 */
[C---:B------:R-:W-:Y:S03]  /*f6b0*/  HMMA.16816.F32 R108, R88.reuse, R104, RZ ;  /* 0x00000068586c723c */ /* 0x040fe600000018ff */
        /* <DEDUP_REMOVED lines=18> */
[C---:B-1----:R-:W-:Y:S08]  /*f7e0*/  HMMA.16816.F32 R12, R68.reuse, R80, R12 ;  /* 0x00000050440c723c */ /* 0x042ff0000000180c */
[C---:B------:R-:W-:Y:S01]  /*f7f0*/  HMMA.16816.F32 R8, R68.reuse, R82, R8 ;  /* 0x000000524408723c */ /* 0x040fe20000001808 */
[----:B------:R-:W-:Y:S07]  /*f800*/  LDSM.16.M88.4 R80, [R146+0x6400] ;  /* 0x006400009250783b */ /* 0x000fee0000000200 */
[C---:B------:R-:W-:Y:S08]  /*f810*/  HMMA.16816.F32 R124, R68.reuse, R52, R124 ;  /* 0x00000034447c723c */ /* 0x040ff0000000187c */
[C---:B------:R-:W-:Y:S01]  /*f820*/  HMMA.16816.F32 R112, R68.reuse, R54, R112 ;  /* 0x000000364470723c */ /* 0x040fe20000001870 */
[----:B------:R-:W1:Y:S07]  /*f830*/  LDSM.16.M88.4 R52, [R146+0x5400] ;  /* 0x005400009234783b */ /* 0x000e6e0000000200 */
[C---:B----4-:R-:W-:Y:S08]  /*f840*/  HMMA.16816.F32 R108, R68.reuse, R48, R108 ;  /* 0x00000030446c723c */ /* 0x050ff0000000186c */
[C---:B------:R-:W-:Y:S01]  /*f850*/  HMMA.16816.F32 R104, R68.reuse, R50, R104 ;  /* 0x000000324468723c */ /* 0x040fe20000001868 */
[----:B------:R-:W2:Y:S07]  /*f860*/  LDSM.16.M88.4 R48, [R146+0x5800] ;  /* 0x005800009230783b */ /* 0x000eae0000000200 */
[C---:B------:R-:W-:Y:S08]  /*f870*/  HMMA.16816.F32 R100, R68.reuse, R76, R100 ;  /* 0x0000004c4464723c */ /* 0x040ff00000001864 */
[C---:B------:R-:W-:Y:S01]  /*f880*/  HMMA.16816.F32 R96, R68.reuse, R78, R96 ;  /* 0x0000004e4460723c */ /* 0x040fe20000001860 */
[----:B------:R-:W3:Y:S07]  /*f890*/  LDSM.16.M88.4 R76, [R146+0x6800] ;  /* 0x00680000924c783b */ /* 0x000eee0000000200 */
[C---:B-----5:R-:W-:Y:S08]  /*f8a0*/  HMMA.16816.F32 R92, R68.reuse, R72, R92 ;  /* 0x00000048445c723c */ /* 0x060ff0000000185c */
[C---:B------:R-:W-:Y:S01]  /*f8b0*/  HMMA.16816.F32 R88, R68.reuse, R74, R88 ;  /* 0x0000004a4458723c */ /* 0x040fe20000001858 */
[----:B------:R-:W4:Y:S07]  /*f8c0*/  LDSM.16.M88.4 R72, [R146+0x6c00] ;  /* 0x006c00009248783b */ /* 0x000f2e0000000200 */
[C---:B------:R-:W-:Y:S08]  /*f8d0*/  HMMA.16816.F32 R36, R68.reuse, R132, R36 ;  /* 0x000000844424723c */ /* 0x040ff00000001824 */
[----:B------:R-:W-:Y:S01]  /*f8e0*/  HMMA.16816.F32 R32, R68, R134, R32 ;  /* 0x000000864420723c */ /* 0x000fe20000001820 */
[----:B------:R-:W-:Y:S04]  /*f8f0*/  LDSM.16.M88.4 R68, [R2+0x5000] ;  /* 0x005000000244783b */ /* 0x000fe80000000200 */
[----:B------:R-:W-:Y:S03]  /*f900*/  LDSM.16.M88.4 R132, [R146+0x8800] ;  /* 0x008800009284783b */ /* 0x000fe60000000200 */
[C---:B-1----:R-:W-:Y:S08]  /*f910*/  HMMA.16816.F32 R28, R40.reuse, R52, R28 ;  /* 0x00000034281c723c */ /* 0x042ff0000000181c */
[C---:B------:R-:W-:Y:S08]  /*f920*/  HMMA.16816.F32 R36, R40.reuse, R56, R36 ;  /* 0x000000382824723c */ /* 0x040ff00000001824 */
[C---:B------:R-:W-:Y:S01]  /*f930*/  HMMA.16816.F32 R32, R40.reuse, R58, R32 ;  /* 0x0000003a2820723c */ /* 0x040fe20000001820 */
[----:B------:R-:W1:Y:S07]  /*f940*/  LDSM.16.M88.4 R56, [R3+0x1000] ;  /* 0x001000000338783b */ /* 0x000e6e0000000200 */
        /* <DEDUP_REMOVED lines=10> */
[----:B------:R4:W-:Y:S07]  /*f9f0*/  LDSM.16.M88.4 R84, [R3+0x2000] ;  /* 0x002000000354783b */ /* 0x0009ee0000000200 */
[C---:B------:R-:W-:Y:S08]  /*fa00*/  HMMA.16816.F32 R108, R40.reuse, R80, R108 ;  /* 0x00000050286c723c */ /* 0x040ff0000000186c */
[C---:B------:R-:W-:Y:S01]  /*fa10*/  HMMA.16816.F32 R104, R40.reuse, R82, R104 ;  /* 0x000000522868723c */ /* 0x040fe20000001868 */
[----:B------:R-:W-:Y:S07]  /*fa20*/  LDSM.16.M88.4 R80, [R2+0x5c00] ;  /* 0x005c00000250783b */ /* 0x000fee0000000200 */
[----:B---3--:R-:W-:Y:S01]  /*fa30*/  HMMA.16816.F32 R100, R40, R76, R100 ;  /* 0x0000004c2864723c */ /* 0x008fe20000001864 */
[----:B----4-:R-:W-:-:S07]  /*fa40*/  VIMNMX R3, PT, PT, R0, R65, PT ;  /* 0x0000004100037248 */ /* 0x010fce0003fe0100 */
[C---:B------:R-:W-:Y:S01]  /*fa50*/  HMMA.16816.F32 R96, R40.reuse, R78, R96 ;  /* 0x0000004e2860723c */ /* 0x040fe20000001860 */
[----:B------:R-:W-:Y:S07]  /*fa60*/  LDSM.16.M88.4 R76, [R2+0x6400] ;  /* 0x00640000024c783b */ /* 0x000fee0000000200 */
[C---:B------:R-:W-:Y:S08]  /*fa70*/  HMMA.16816.F32 R92, R40.reuse, R72, R92 ;  /* 0x00000048285c723c */ /* 0x040ff0000000185c */
[----:B------:R-:W-:Y:S01]  /*fa80*/  HMMA.16816.F32 R88, R40, R74, R88 ;  /* 0x0000004a2858723c */ /* 0x000fe20000001858 */
[----:B------:R-:W3:Y:S04]  /*fa90*/  LDSM.16.M88.4 R40, [R2+0x6000] ;  /* 0x006000000228783b */ /* 0x000ee80000000200 */
[----:B------:R-:W4:Y:S03]  /*faa0*/  LDSM.16.M88.4 R72, [R2+0x6800] ;  /* 0x006800000248783b */ /* 0x000f260000000200 */
[C---:B-1----:R-:W-:Y:S08]  /*fab0*/  HMMA.16816.F32 R36, R56.reuse, R68, R36 ;  /* 0x000000443824723c */ /* 0x042ff00000001824 */
[C---:B------:R-:W-:Y:S01]  /*fac0*/  HMMA.16816.F32 R32, R56.reuse, R70, R32 ;  /* 0x000000463820723c */ /* 0x040fe20000001820 */
[----:B------:R-:W1:Y:S07]  /*fad0*/  LDSM.16.M88.4 R68, [R2+0x6c00] ;  /* 0x006c00000244783b */ /* 0x000e6e0000000200 */
[C---:B-----5:R-:W-:Y:S08]  /*fae0*/  HMMA.16816.F32 R28, R56.reuse, R52, R28 ;  /* 0x00000034381c723c */ /* 0x060ff0000000181c */
[C---:B------:R-:W-:Y:S01]  /*faf0*/  HMMA.16816.F32 R24, R56.reuse, R54, R24 ;  /* 0x000000363818723c */ /* 0x040fe20000001818 */
[----:B------:R-:W5:Y:S07]  /*fb00*/  LDSM.16.M88.4 R52, [R146+0x7000] ;  /* 0x007000009234783b */ /* 0x000f6e0000000200 */
[C---:B--2---:R-:W-:Y:S08]  /*fb10*/  HMMA.16816.F32 R20, R56.reuse, R48, R20 ;  /* 0x000000303814723c */ /* 0x044ff00000001814 */
[C---:B------:R-:W-:Y:S01]  /*fb20*/  HMMA.16816.F32 R16, R56.reuse, R50, R16 ;  /* 0x000000323810723c */ /* 0x040fe20000001810 */
[----:B------:R-:W2:Y:S07]  /*fb30*/  LDSM.16.M88.4 R48, [R146+0x7400] ;  /* 0x007400009230783b */ /* 0x000eae0000000200 */
[C---:B---3--:R-:W-:Y:S08]  /*fb40*/  HMMA.16816.F32 R124, R56.reuse, R40, R124 ;  /* 0x00000028387c723c */ /* 0x048ff0000000187c */
[C---:B------:R-:W-:Y:S01]  /*fb50*/  HMMA.16816.F32 R112, R56.reuse, R42, R112 ;  /* 0x0000002a3870723c */ /* 0x040fe20000001870 */
[----:B------:R-:W3:Y:S07]  /*fb60*/  LDSM.16.M88.4 R40, [R146+0x7800] ;  /* 0x007800009228783b */ /* 0x000eee0000000200 */
[C---:B------:R-:W-:Y:S08]  /*fb70*/  HMMA.16816.F32 R12, R56.reuse, R80, R12 ;  /* 0x00000050380c723c */ /* 0x040ff0000000180c */
[C---:B------:R-:W-:Y:S01]  /*fb80*/  HMMA.16816.F32 R8, R56.reuse, R82, R8 ;  /* 0x000000523808723c */ /* 0x040fe20000001808 */
[----:B------:R-:W3:Y:S07]  /*fb90*/  LDSM.16.M88.4 R80, [R2+0x7000] ;  /* 0x007000000250783b */ /* 0x000eee0000000200 */
[C---:B------:R-:W-:Y:S08]  /*fba0*/  HMMA.16816.F32 R108, R56.reuse, R76, R108 ;  /* 0x0000004c386c723c */ /* 0x040ff0000000186c */
[C---:B------:R-:W-:Y:S01]  /*fbb0*/  HMMA.16816.F32 R104, R56.reuse, R78, R104 ;  /* 0x0000004e3868723c */ /* 0x040fe20000001868 */
[----:B------:R-:W3:Y:S07]  /*fbc0*/  LDSM.16.M88.4 R76, [R2+0x7400] ;  /* 0x00740000024c783b */ /* 0x000eee0000000200 */
[C---:B----4-:R-:W-:Y:S08]  /*fbd0*/  HMMA.16816.F32 R100, R56.reuse, R72, R100 ;  /* 0x000000483864723c */ /* 0x050ff00000001864 */
[C---:B------:R-:W-:Y:S01]  /*fbe0*/  HMMA.16816.F32 R96, R56.reuse, R74, R96 ;  /* 0x0000004a3860723c */ /* 0x040fe20000001860 */
[----:B------:R-:W4:Y:S07]  /*fbf0*/  LDSM.16.M88.4 R72, [R2+0x7800] ;  /* 0x007800000248783b */ /* 0x000f2e0000000200 */
[C---:B-1----:R-:W-:Y:S08]  /*fc00*/  HMMA.16816.F32 R92, R56.reuse, R68, R92 ;  /* 0x00000044385c723c */ /* 0x042ff0000000185c */
[----:B------:R-:W-:Y:S01]  /*fc10*/  HMMA.16816.F32 R88, R56, R70, R88 ;  /* 0x000000463858723c */ /* 0x000fe20000001858 */
[----:B------:R-:W1:Y:S04]  /*fc20*/  LDSM.16.M88.4 R68, [R2+0x7c00] ;  /* 0x007c00000244783b */ /* 0x000e680000000200 */
[----:B------:R-:W1:Y:S03]  /*fc30*/  LDSM.16.M88.4 R56, [R2+0x8000] ;  /* 0x008000000238783b */ /* 0x000e660000000200 */
[C---:B-----5:R-:W-:Y:S08]  /*fc40*/  HMMA.16816.F32 R36, R160.reuse, R52, R36 ;  /* 0x00000034a024723c */ /* 0x060ff00000001824 */
[C---:B------:R-:W-:Y:S01]  /*fc50*/  HMMA.16816.F32 R32, R160.reuse, R54, R32 ;  /* 0x00000036a020723c */ /* 0x040fe20000001820 */
[----:B------:R-:W5:Y:S07]  /*fc60*/  LDSM.16.M88.4 R52, [R2+0x8400] ;  /* 0x008400000234783b */ /* 0x000f6e0000000200 */
[C---:B--2---:R-:W-:Y:S08]  /*fc70*/  HMMA.16816.F32 R28, R160.reuse, R48, R28 ;  /* 0x00000030a01c723c */ /* 0x044ff0000000181c */
[C---:B------:R-:W-:Y:S01]  /*fc80*/  HMMA.16816.F32 R24, R160.reuse, R50, R24 ;  /* 0x00000032a018723c */ /* 0x040fe20000001818 */
[----:B------:R-:W2:Y:S07]  /*fc90*/  LDSM.16.M88.4 R48, [R2+0x8800] ;  /* 0x008800000230783b */ /* 0x000eae0000000200 */
[C---:B---3--:R-:W-:Y:S08]  /*fca0*/  HMMA.16816.F32 R20, R160.reuse, R40, R20 ;  /* 0x00000028a014723c */ /* 0x048ff00000001814 */
[----:B------:R-:W-:Y:S01]  /*fcb0*/  HMMA.16816.F32 R16, R160, R42, R16 ;  /* 0x0000002aa010723c */ /* 0x000fe20000001810 */
[----:B------:R-:W3:Y:S01]  /*fcc0*/  LDSM.16.M88.4 R40, [R2+0x8c00] ;  /* 0x008c00000228783b */ /* 0x000ee20000000200 */
        /* <DEDUP_REMOVED lines=17> */
[C---:B-1----:R-:W-:Y:S08]  /*fde0*/  HMMA.16816.F32 R12, R84.reuse, R68, R12 ;  /* 0x00000044540c723c */ /* 0x042ff0000000180c */
[C---:B------:R-:W-:Y:S08]  /*fdf0*/  HMMA.16816.F32 R8, R84.reuse, R70, R8 ;  /* 0x000000465408723c */ /* 0x040ff00000001808 */
[C---:B------:R-:W-:Y:S08]  /*fe00*/  HMMA.16816.F32 R124, R84.reuse, R56, R124 ;  /* 0x00000038547c723c */ /* 0x040ff0000000187c */
[C---:B------:R-:W-:Y:S08]  /*fe10*/  HMMA.16816.F32 R112, R84.reuse, R58, R112 ;  /* 0x0000003a5470723c */ /* 0x040ff00000001870 */
[C---:B-----5:R-:W-:Y:S08]  /*fe20*/  HMMA.16816.F32 R108, R84.reuse, R52, R108 ;  /* 0x00000034546c723c */ /* 0x060ff0000000186c */
[C---:B------:R-:W-:Y:S08]  /*fe30*/  HMMA.16816.F32 R104, R84.reuse, R54, R104 ;  /* 0x000000365468723c */ /* 0x040ff00000001868 */
[C---:B--2---:R-:W-:Y:S08]  /*fe40*/  HMMA.16816.F32 R100, R84.reuse, R48, R100 ;  /* 0x000000305464723c */ /* 0x044ff00000001864 */
[C---:B------:R-:W-:Y:S08]  /*fe50*/  HMMA.16816.F32 R96, R84.reuse, R50, R96 ;  /* 0x000000325460723c */ /* 0x040ff00000001860 */
[C---:B---3--:R-:W-:Y:S08]  /*fe60*/  HMMA.16816.F32 R92, R84.reuse, R40, R92 ;  /* 0x00000028545c723c */ /* 0x048ff0000000185c */
[----:B------:R-:W-:Y:S01]  /*fe70*/  HMMA.16816.F32 R88, R84, R42, R88 ;  /* 0x0000002a5458723c */ /* 0x000fe20000001858 */
[----:B------:R-:W-:Y:S06]  /*fe80*/  BAR.SYNC.DEFER_BLOCKING 0x0 ;  /* 0x0000000000007b1d */ /* 0x000fec0000010000 */
[----:B------:R-:W-:-:S13]  /*fe90*/  @!P6 BRA `(.L_x_716) ;  /* 0x000000080048e947 */ /* 0x000fda0003800000 */
[----:B------:R-:W-:-:S04]  /*fea0*/  UISETP.NE.U32.AND UP0, UPT, UR12, URZ, UPT ;  /* 0x000000ff0c00728c */ /* 0x000fc8000bf05070 */
[----:B------:R-:W-:-:S09]  /*feb0*/  UISETP.NE.AND.EX UP0, UPT, UR13, URZ, UPT, UP0 ;  /* 0x000000ff0d00728c */ /* 0x000fd2000bf05300 */
[----:B------:R-:W-:Y:S05]  /*fec0*/  BRA.U UP0, `(.L_x_717) ;  /* 0x0000000100247547 */ /* 0x000fea000b800000 */
[----:B------:R-:W1:Y:S01]  /*fed0*/  LDCU UR10, c[0x0][0x3b8] ;  /* 0x00007700ff0a77ac */ /* 0x000e620008000800 */
[----:B------:R-:W-:Y:S02]  /*fee0*/  UMOV UR8, URZ ;  /* 0x000000ff00087c82 */ /* 0x000fe40008000000 */
[----:B------:R-:W-:Y:S01]  /*fef0*/  IADD3 R5, P1, PT, RZ, -UR8, RZ ;  /* 0x80000008ff057c10 */ /* 0x000fe2000ff3e0ff */
[----:B-1----:R-:W-:-:S06]  /*ff00*/  USHF.L.U32 UR5, UR10, 0x7, URZ ;  /* 0x000000070a057899 */ /* 0x002fcc00080006ff */
[----:B------:R-:W-:-:S05]  /*ff10*/  IMAD.X R0, RZ, RZ, ~UR5, P1 ;  /* 0x80000005ff007e24 */ /* 0x000fca00088e06ff */
[----:B------:R-:W-:-:S04]  /*ff20*/  SHF.R.S64 R5, R5, 0x1f, R0 ;  /* 0x0000001f05057819 */ /* 0x000fc80000001000 */
[----:B------:R-:W-:-:S04]  /*ff30*/  IADD3 R148, P1, PT, R5, R148, RZ ;  /* 0x0000009405947210 */ /* 0x000fc80007f3e0ff */
[----:B------:R-:W-:Y:S01]  /*ff40*/  LEA.HI.X.SX32 R149, R0, R149, 0x1, P1 ;  /* 0x0000009500957211 */ /* 0x000fe200008f0eff */
[----:B------:R-:W-:Y:S08]  /*ff50*/  BRA `(.L_x_718) ;  /* 0x0000000000f07947 */ /* 0x000ff00003800000 */
.L_x_717:
[----:B------:R-:W1:Y:S01]  /*ff60*/  LDC R5, c[0x0][0x4f0] ;  /* 0x00013c00ff057b82 */ /* 0x000e620000000800 */
[----:B------:R-:W-:Y:S01]  /*ff70*/  IADD3 R42, PT, PT, R60, -0x100, RZ ;  /* 0xffffff003c2a7810 */ /* 0x000fe20007ffe0ff */
[----:B------:R-:W2:Y:S01]  /*ff80*/  LDCU.64 UR10, c[0x0][0x3b8] ;  /* 0x00007700ff0a77ac */ /* 0x000ea20008000a00 */
[----:B------:R-:W-:Y:S02]  /*ff90*/  IABS R6, R62 ;  /* 0x0000003e00067213 */ /* 0x000fe40000000000 */
[----:B------:R-:W-:Y:S01]  /*ffa0*/  IABS R2, R42 ;  /* 0x0000002a00027213 */ /* 0x000fe20000000000 */
[----:B------:R-:W3:Y:S01]  /*ffb0*/  LDCU.64 UR8, c[0x0][0x3a0] ;  /* 0x00007400ff0877ac */ /* 0x000ee20008000a00 */
[-C--:B-1----:R-:W-:Y:S02]  /*ffc0*/  IABS R0, R5.reuse ;  /* 0x0000000500007213 */ /* 0x082fe40000000000 */
[-C--:B------:R-:W-:Y:S02]  /*ffd0*/  LOP3.LUT R42, R42, R5.reuse, RZ, 0x3c, !PT ;  /* 0x000000052a2a7212 */ /* 0x080fe400078e3cff */
[----:B------:R-:W1:Y:S01]  /*ffe0*/  I2F.RP R7, R0 ;  /* 0x0000000000077306 */ /* 0x000e620000209400 */
[----:B------:R-:W-:-:S04]  /*fff0*/  LOP3.LUT R62, R62, R5, RZ, 0x3c, !PT ;  /* 0x000000053e3e7212 */ /* 0x000fc800078e3cff */
        /* <DEDUP_REMOVED lines=23> */
[----:B------:R-:W-:-:S02]  /*10170*/  ISETP.NE.AND P2, PT, R5, RZ, PT ;  /* 0x000000ff0500720c */ /* 0x000fc40003f45270 */
[----:B------:R-:W-:-:S05]  /*10180*/  LOP3.LUT R7, RZ, R5, RZ, 0x33, !PT ;  /* 0x00000005ff077212 */ /* 0x000fca00078e33ff */
[----:B------:R-:W-:Y:S02]  /*10190*/  @P4 VIADD R40, R40, 0x1 ;  /* 0x0000000128284836 */ /* 0x000fe40000000000 */
[----:B------:R-:W-:Y:S02]  /*101a0*/  @P5 IADD3 R43, PT, PT, R43, 0x1, RZ ;  /* 0x000000012b2b5810 */ /* 0x000fe40007ffe0ff */
[----:B------:R-:W-:Y:S02]  /*101b0*/  @!P1 IMAD.MOV R40, RZ, RZ, -R40 ;  /* 0x000000ffff289224 */ /* 0x000fe400078e0a28 */
[----:B------:R-:W-:-:S03]  /*101c0*/  @!P3 IADD3 R43, PT, PT, -R43, RZ, RZ ;  /* 0x000000ff2b2bb210 */ /* 0x000fc60007ffe1ff */
[C---:B------:R-:W-:Y:S02]  /*101d0*/  SEL R2, R7.reuse, R40, !P2 ;  /* 0x0000002807027207 */ /* 0x040fe40005000000 */
[----:B------:R-:W-:-:S03]  /*101e0*/  SEL R7, R7, R43, !P2 ;  /* 0x0000002b07077207 */ /* 0x000fc60005000000 */
[----:B------:R-:W-:-:S04]  /*101f0*/  IMAD.WIDE R40, R2, 0x4, R158 ;  /* 0x0000000402287825 */ /* 0x000fc800078e029e */
[C---:B------:R-:W-:Y:S02]  /*10200*/  IMAD.WIDE R42, R7.reuse, 0x4, R158 ;  /* 0x00000004072a7825 */ /* 0x040fe400078e029e */
[----:B------:R-:W4:Y:S04]  /*10210*/  LDG.E R41, desc[UR6][R40.64] ;  /* 0x0000000628297981 */ /* 0x000f28000c1e1900 */
[----:B------:R-:W4:Y:S01]  /*10220*/  LDG.E R0, desc[UR6][R42.64] ;  /* 0x000000062a007981 */ /* 0x000f22000c1e1900 */
[----:B------:R-:W-:-:S04]  /*10230*/  IMAD.IADD R2, R7, 0x1, -R2 ;  /* 0x0000000107027824 */ /* 0x000fc800078e0a02 */
[----:B------:R-:W-:-:S04]  /*10240*/  IMAD R5, R2, R5, -0x80 ;  /* 0xffffff8002057424 */ /* 0x000fc800078e0205 */
[----:B--2---:R-:W-:Y:S01]  /*10250*/  IMAD.WIDE.U32 R6, R5, UR10, RZ ;  /* 0x0000000a05067c25 */ /* 0x004fe2000f8e00ff */
[----:B------:R-:W-:-:S05]  /*10260*/  SHF.R.S32.HI R2, RZ, 0x1f, R5 ;  /* 0x0000001fff027819 */ /* 0x000fca0000011405 */
[----:B------:R-:W-:-:S04]  /*10270*/  IMAD R2, R2, UR10, RZ ;  /* 0x0000000a02027c24 */ /* 0x000fc8000f8e02ff */
[----:B------:R-:W-:-:S04]  /*10280*/  IMAD R2, R5, UR11, R2 ;  /* 0x0000000b05027c24 */ /* 0x000fc8000f8e0202 */
[----:B------:R-:W-:Y:S01]  /*10290*/  IMAD.IADD R7, R7, 0x1, R2 ;  /* 0x0000000107077824 */ /* 0x000fe200078e0202 */
[----:B----4-:R-:W-:-:S04]  /*102a0*/  IADD3 R0, PT, PT, R41, -R0, RZ ;  /* 0x8000000029007210 */ /* 0x010fc80007ffe0ff */
[----:B------:R-:W-:Y:S01]  /*102b0*/  SHF.R.S32.HI R5, RZ, 0x1f, R0 ;  /* 0x0000001fff057819 */ /* 0x000fe20000011400 */
[----:B---3--:R-:W-:-:S04]  /*102c0*/  IMAD.WIDE.U32 R6, R0, UR8, R6 ;  /* 0x0000000800067c25 */ /* 0x008fc8000f8e0006 */
[----:B------:R-:W-:Y:S01]  /*102d0*/  IMAD R5, R5, UR8, RZ ;  /* 0x0000000805057c24 */ /* 0x000fe2000f8e02ff */
[----:B------:R-:W-:-:S03]  /*102e0*/  LEA R148, P1, R6, R148, 0x1 ;  /* 0x0000009406947211 */ /* 0x000fc600078208ff */
[----:B------:R-:W-:-:S05]  /*102f0*/  IMAD R5, R0, UR9, R5 ;  /* 0x0000000900057c24 */ /* 0x000fca000f8e0205 */
[----:B------:R-:W-:-:S04]  /*10300*/  IADD3 R5, PT, PT, R7, R5, RZ ;  /* 0x0000000507057210 */ /* 0x000fc80007ffe0ff */
[----:B------:R-:W-:-:S07]  /*10310*/  LEA.HI.X R149, R6, R149, R5, 0x1, P1 ;  /* 0x0000009506957211 */ /* 0x000fce00008f0c05 */
.L_x_718:
[----:B------:R-:W1:Y:S01]  /*10320*/  LDCU UR8, c[0x0][0x440] ;  /* 0x00008800ff0877ac */ /* 0x000e620008000800 */
[C---:B------:R-:W-:Y:S01]  /*10330*/  LEA R6, P1, R63.reuse, R148, 0x1 ;  /* 0x000000943f067211 */ /* 0x040fe200078208ff */
[----:B------:R-:W2:Y:S03]  /*10340*/  LDCU UR5, c[0x0][0x3bc] ;  /* 0x00007780ff0577ac */ /* 0x000ea60008000800 */
[----:B------:R-:W-:Y:S01]  /*10350*/  LEA.HI.X R7, R63, R149, R64, 0x1, P1 ;  /* 0x000000953f077211 */ /* 0x000fe200008f0c40 */
[----:B------:R-:W-:-:S06]  /*10360*/  USHF.L.U32 UR9, UR10, 0x6, URZ ;  /* 0x000000060a097899 */ /* 0x000fcc00080006ff */
[----:B------:R-:W-:Y:S02]  /*10370*/  IADD3 R42, P1, PT, R6, UR9, RZ ;  /* 0x00000009062a7c10 */ /* 0x000fe4000ff3e0ff */
[----:B-1----:R-:W-:Y:S02]  /*10380*/  ISETP.GE.AND P4, PT, R118, UR8, PT ;  /* 0x0000000876007c0c */ /* 0x002fe4000bf86270 */
[----:B------:R-:W-:Y:S02]  /*10390*/  ISETP.GE.AND P3, PT, R117, UR8, PT ;  /* 0x0000000875007c0c */ /* 0x000fe4000bf66270 */
[----:B------:R-:W-:Y:S01]  /*103a0*/  ISETP.GE.AND P2, PT, R116, UR8, PT ;  /* 0x0000000874007c0c */ /* 0x000fe2000bf46270 */
[----:B--2---:R-:W-:-:S06]  /*103b0*/  USHF.L.U64.HI UR5, UR10, 0x6, UR5 ;  /* 0x000000060a057899 */ /* 0x004fcc0008010205 */
[----:B------:R-:W-:Y:S02]  /*103c0*/  IADD3.X R43, PT, PT, R7, UR5, RZ, P1, !PT ;  /* 0x00000005072b7c10 */ /* 0x000fe40008ffe4ff */
[----:B------:R-:W-:Y:S01]  /*103d0*/  @!PT LDS RZ, [RZ] ;  /* 0x00000000fffff984 */ /* 0x000fe20000000800 */
[----:B------:R-:W-:Y:S01]  /*103e0*/  @!PT LDS RZ, [RZ] ;  /* 0x00000000fffff984 */ /* 0x000fe20000000800 */
[----:B------:R-:W-:Y:S01]  /*103f0*/  @!PT LDS RZ, [RZ] ;  /* 0x00000000fffff984 */ /* 0x000fe20000000800 */
[----:B------:R1:W-:Y:S01]  /*10400*/  @!P4 LDGSTS.E.BYPASS.LTC128B.128 [R157+0x3000], desc[UR6][R148.64] ;  /* 0x03000000949dcfae */ /* 0x0003e2000b981a06 */
[----:B------:R-:W-:-:S03]  /*10410*/  IADD3 R40, P1, PT, R42, UR9, RZ ;  /* 0x000000092a287c10 */ /* 0x000fc6000ff3e0ff */
[----:B------:R1:W-:Y:S01]  /*10420*/  @P4 STS.128 [R157+0x3000], RZ ;  /* 0x003000ff9d004388 */ /* 0x0003e20000000c00 */
[----:B------:R-:W-:-:S03]  /*10430*/  IADD3.X R41, PT, PT, R43, UR5, RZ, P1, !PT ;  /* 0x000000052b297c10 */ /* 0x000fc60008ffe4ff */
        /* <DEDUP_REMOVED lines=56> */
.L_x_716:
[----:B------:R-:W-:Y:S01]  /*107c0*/  IMAD.SHL.U32 R0, R122, 0x2, RZ ;  /* 0x000000027a007824 */ /* 0x000fe200078e00ff */
[----:B------:R-:W2:Y:S01]  /*107d0*/  LDCU UR10, c[0x0][0x45c] ;  /* 0x00008b80ff0a77ac */ /* 0x000ea20008000800 */
[----:B------:R-:W-:Y:S01]  /*107e0*/  LEA R145, R45, UR4, 0x1 ;  /* 0x000000042d917c11 */ /* 0x000fe2000f8e08ff */
[----:B------:R-:W-:Y:S02]  /*107f0*/  IMAD.MOV.U32 R161, RZ, RZ, -0x1 ;  /* 0xffffffffffa17424 */ /* 0x000fe400078e00ff */
[----:B------:R-:W-:Y:S02]  /*10800*/  LOP3.LUT R0, R0, 0x6, RZ, 0xc0, !PT ;  /* 0x0000000600007812 */ /* 0x000fe400078ec0ff */
[----:B------:R-:W-:Y:S01]  /*10810*/  LDSM.16.MT88.4 R68, [R145+0x9000] ;  /* 0x009000009144783b */ /* 0x000fe20000004200 */
[----:B------:R-:W-:Y:S02]  /*10820*/  IMAD R144, R4, 0x2, R145 ;  /* 0x0000000204907824 */ /* 0x000fe400078e0291 */
[----:B------:R-:W-:Y:S01]  /*10830*/  IMAD R0, R61, 0x80, R0 ;  /* 0x000000803d007824 */ /* 0x000fe200078e0200 */
[----:B------:R-:W-:Y:S03]  /*10840*/  LDSM.16.MT88.4 R84, [R145+0xb000] ;  /* 0x00b000009154783b */ /* 0x000fe60000004200 */
[C---:B------:R-:W-:Y:S01]  /*10850*/  VIADD R2, R0.reuse, 0xffffff80 ;  /* 0xffffff8000027836 */ /* 0x040fe20000000000 */
[----:B------:R-:W-:Y:S01]  /*10860*/  LDSM.16.MT88.4 R76, [R144+0x9000] ;  /* 0x00900000904c783b */ /* 0x000fe20000004200 */
[----:B------:R-:W-:-:S03]  /*10870*/  VIADD R5, R0, 0xffffff81 ;  /* 0xffffff8100057836 */ /* 0x000fc60000000000 */
[CC--:B------:R-:W-:Y:S02]  /*10880*/  ISETP.GE.AND P3, PT, R2.reuse, R3.reuse, PT ;  /* 0x000000030200720c */ /* 0x0c0fe40003f66270 */
[-C--:B------:R-:W-:Y:S01]  /*10890*/  ISETP.GE.AND P5, PT, R2, R120.reuse, PT ;  /* 0x000000780200720c */ /* 0x080fe20003fa6270 */
[----:B------:R-:W-:Y:S01]  /*108a0*/  VIADD R2, R0, 0xffffff88 ;  /* 0xffffff8800027836 */ /* 0x000fe20000000000 */
[----:B-1----:R-:W-:Y:S01]  /*108b0*/  FSEL R42, R36, -INF , !P3 ;  /* 0xff800000242a7808 */ /* 0x002fe20005800000 */
[----:B------:R-:W-:Y:S01]  /*108c0*/  VIADD R36, R0, 0xffffff91 ;  /* 0xffffff9100247836 */ /* 0x000fe20000000000 */
[CC--:B------:R-:W-:Y:S02]  /*108d0*/  ISETP.GE.AND P2, PT, R5.reuse, R3.reuse, PT ;  /* 0x000000030500720c */ /* 0x0c0fe40003f46270 */
[C---:B------:R-:W-:Y:S02]  /*108e0*/  ISETP.GE.AND P1, PT, R2.reuse, R3, PT ;  /* 0x000000030200720c */ /* 0x040fe40003f26270 */
[-C--:B------:R-:W-:Y:S01]  /*108f0*/  ISETP.GE.AND P3, PT, R2, R120.reuse, PT ;  /* 0x000000780200720c */ /* 0x080fe20003f66270 */
[C---:B------:R-:W-:Y:S01]  /*10900*/  VIADD R2, R0.reuse, 0xffffff90 ;  /* 0xffffff9000027836 */ /* 0x040fe20000000000 */
[----:B------:R-:W-:Y:S01]  /*10910*/  ISETP.GE.AND P4, PT, R5, R120, PT ;  /* 0x000000780500720c */ /* 0x000fe20003f86270 */
[----:B------:R-:W-:Y:S01]  /*10920*/  VIADD R5, R0, 0xffffff89 ;  /* 0xffffff8900057836 */ /* 0x000fe20000000000 */
[----:B------:R-:W-:Y:S01]  /*10930*/  FSEL R40, R32, -INF , !P1 ;  /* 0xff80000020287808 */ /* 0x000fe20004800000 */
[----:B------:R-:W-:Y:S01]  /*10940*/  VIADD R32, R0, 0xffffff99 ;  /* 0xffffff9900207836 */ /* 0x000fe20000000000 */
[----:B------:R-:W-:-:S02]  /*10950*/  FSEL R39, R39, -INF , !P4 ;  /* 0xff80000027277808 */ /* 0x000fc40006000000 */
[----:B------:R-:W-:Y:S02]  /*10960*/  FSEL R44, R37, -INF , !P2 ;  /* 0xff800000252c7808 */ /* 0x000fe40005000000 */
[CC--:B------:R-:W-:Y:S02]  /*10970*/  ISETP.GE.AND P4, PT, R2.reuse, R3.reuse, PT ;  /* 0x000000030200720c */ /* 0x0c0fe40003f86270 */
[-C--:B------:R-:W-:Y:S01]  /*10980*/  ISETP.GE.AND P1, PT, R2, R120.reuse, PT ;  /* 0x000000780200720c */ /* 0x080fe20003f26270 */
[----:B------:R-:W-:Y:S01]  /*10990*/  VIADD R2, R0, 0xffffff98 ;  /* 0xffffff9800027836 */ /* 0x000fe20000000000 */
[----:B------:R-:W-:Y:S02]  /*109a0*/  FSEL R7, R38, -INF , !P5 ;  /* 0xff80000026077808 */ /* 0x000fe40006800000 */
[C---:B------:R-:W-:Y:S02]  /*109b0*/  ISETP.GE.AND P2, PT, R5.reuse, R120, PT ;  /* 0x000000780500720c */ /* 0x040fe40003f46270 */
[----:B------:R-:W-:-:S02]  /*109c0*/  ISETP.GE.AND P5, PT, R5, R3, PT ;  /* 0x000000030500720c */ /* 0x000fc40003fa6270 */
[----:B------:R-:W-:Y:S02]  /*109d0*/  FSEL R35, R35, -INF , !P2 ;  /* 0xff80000023237808 */ /* 0x000fe40005000000 */
[----:B------:R-:W-:Y:S01]  /*109e0*/  FSEL R38, R28, -INF , !P4 ;  /* 0xff8000001c267808 */ /* 0x000fe20006000000 */
[----:B------:R-:W-:Y:S01]  /*109f0*/  VIADD R28, R0, 0xffffffa1 ;  /* 0xffffffa1001c7836 */ /* 0x000fe20000000000 */
[----:B------:R-:W-:Y:S02]  /*10a00*/  FSEL R6, R33, -INF , !P5 ;  /* 0xff80000021067808 */ /* 0x000fe40006800000 */
[C---:B------:R-:W-:Y:S02]  /*10a10*/  ISETP.GE.AND P2, PT, R2.reuse, R3, PT ;  /* 0x000000030200720c */ /* 0x040fe40003f46270 */
[----:B------:R-:W-:Y:S01]  /*10a20*/  ISETP.GE.AND P4, PT, R2, R120, PT ;  /* 0x000000780200720c */ /* 0x000fe20003f86270 */
[----:B------:R-:W-:Y:S01]  /*10a30*/  VIADD R2, R0, 0xffffffa0 ;  /* 0xffffffa000027836 */ /* 0x000fe20000000000 */
[----:B------:R-:W-:-:S02]  /*10a40*/  FSEL R5, R34, -INF , !P3 ;  /* 0xff80000022057808 */ /* 0x000fc40005800000 */
[C---:B------:R-:W-:Y:S02]  /*10a50*/  ISETP.GE.AND P5, PT, R36.reuse, R120, PT ;  /* 0x000000782400720c */ /* 0x040fe40003fa6270 */
[-C--:B------:R-:W-:Y:S02]  /*10a60*/  ISETP.GE.AND P3, PT, R36, R3.reuse, PT ;  /* 0x000000032400720c */ /* 0x080fe40003f66270 */
[----:B------:R-:W-:Y:S02]  /*10a70*/  FSEL R33, R30, -INF , !P1 ;  /* 0xff8000001e217808 */ /* 0x000fe40004800000 */
[----:B------:R-:W-:Y:S02]  /*10a80*/  FSEL R37, R31, -INF , !P5 ;  /* 0xff8000001f257808 */ /* 0x000fe40006800000 */
[----:B------:R-:W-:Y:S02]  /*10a90*/  FSEL R34, R24, -INF , !P2 ;  /* 0xff80000018227808 */ /* 0x000fe40005000000 */
[----:B------:R-:W-:-:S02]  /*10aa0*/  ISETP.GE.AND P1, PT, R32, R3, PT ;  /* 0x000000032000720c */ /* 0x000fc40003f26270 */
[----:B------:R-:W-:Y:S02]  /*10ab0*/  FSEL R36, R29, -INF , !P3 ;  /* 0xff8000001d247808 */ /* 0x000fe40005800000 */
[CC--:B------:R-:W-:Y:S02]  /*10ac0*/  ISETP.GE.AND P5, PT, R2.reuse, R3.reuse, PT ;  /* 0x000000030200720c */ /* 0x0c0fe40003fa6270 */
[-C--:B------:R-:W-:Y:S01]  /*10ad0*/  ISETP.GE.AND P2, PT, R2, R120.reuse, PT ;  /* 0x000000780200720c */ /* 0x080fe20003f46270 */
[----:B------:R-:W-:Y:S01]  /*10ae0*/  VIADD R2, R0, 0xffffffa8 ;  /* 0xffffffa800027836 */ /* 0x000fe20000000000 */
[----:B------:R-:W-:Y:S02]  /*10af0*/  ISETP.GE.AND P3, PT, R32, R120, PT ;  /* 0x000000782000720c */ /* 0x000fe40003f66270 */
[----:B------:R-:W-:Y:S02]  /*10b00*/  FSEL R31, R26, -INF , !P4 ;  /* 0xff8000001a1f7808 */ /* 0x000fe40006000000 */
[----:B------:R-:W-:Y:S01]  /*10b10*/  FSEL R32, R25, -INF , !P1 ;  /* 0xff80000019207808 */ /* 0x000fe20004800000 */
[----:B------:R-:W-:Y:S01]  /*10b20*/  VIADD R25, R0, 0xffffffa9 ;  /* 0xffffffa900197836 */ /* 0x000fe20000000000 */
[----:B------:R-:W-:-:S02]  /*10b30*/  ISETP.GE.AND P4, PT, R28, R3, PT ;  /* 0x000000031c00720c */ /* 0x000fc40003f86270 */
[----:B------:R-:W-:Y:S02]  /*10b40*/  FSEL R27, R27, -INF , !P3 ;  /* 0xff8000001b1b7808 */ /* 0x000fe40005800000 */
[----:B------:R-:W-:Y:S01]  /*10b50*/  FSEL R30, R20, -INF , !P5 ;  /* 0xff800000141e7808 */ /* 0x000fe20006800000 */
[----:B------:R-:W-:Y:S01]  /*10b60*/  VIADD R20, R0, 0xffffffb1 ;  /* 0xffffffb100147836 */ /* 0x000fe20000000000 */
[C---:B------:R-:W-:Y:S02]  /*10b70*/  ISETP.GE.AND P3, PT, R2.reuse, R3, PT ;  /* 0x000000030200720c */ /* 0x040fe40003f66270 */
[-C--:B------:R-:W-:Y:S01]  /*10b80*/  ISETP.GE.AND P5, PT, R2, R120.reuse, PT ;  /* 0x000000780200720c */ /* 0x080fe20003fa6270 */
[----:B------:R-:W-:Y:S01]  /*10b90*/  VIADD R2, R0, 0xffffffb0 ;  /* 0xffffffb000027836 */ /* 0x000fe20000000000 */
[----:B------:R-:W-:Y:S02]  /*10ba0*/  ISETP.GE.AND P1, PT, R28, R120, PT ;  /* 0x000000781c00720c */ /* 0x000fe40003f26270 */
[----:B------:R-:W-:-:S02]  /*10bb0*/  FSEL R29, R22, -INF , !P2 ;  /* 0xff800000161d7808 */ /* 0x000fc40005000000 */
[----:B------:R-:W-:Y:S02]  /*10bc0*/  FSEL R24, R21, -INF , !P4 ;  /* 0xff80000015187808 */ /* 0x000fe40006000000 */
[CC--:B------:R-:W-:Y:S02]  /*10bd0*/  ISETP.GE.AND P2, PT, R25.reuse, R3.reuse, PT ;  /* 0x000000031900720c */ /* 0x0c0fe40003f46270 */
[----:B------:R-:W-:Y:S02]  /*10be0*/  ISETP.GE.AND P4, PT, R25, R120, PT ;  /* 0x000000781900720c */ /* 0x000fe40003f86270 */
[----:B------:R-:W-:Y:S02]  /*10bf0*/  FSEL R25, R23, -INF , !P1 ;  /* 0xff80000017197808 */ /* 0x000fe40004800000 */
[----:B------:R-:W-:Y:S01]  /*10c00*/  FSEL R26, R16, -INF , !P3 ;  /* 0xff800000101a7808 */ /* 0x000fe20005800000 */
[----:B------:R-:W-:Y:S01]  /*10c10*/  VIADD R16, R0, 0xffffffb9 ;  /* 0xffffffb900107836 */ /* 0x000fe20000000000 */
[----:B------:R-:W-:-:S02]  /*10c20*/  ISETP.GE.AND P1, PT, R2, R3, PT ;  /* 0x000000030200720c */ /* 0x000fc40003f26270 */
[-C--:B------:R-:W-:Y:S01]  /*10c30*/  ISETP.GE.AND P3, PT, R2, R120.reuse, PT ;  /* 0x000000780200720c */ /* 0x080fe20003f66270 */
[----:B------:R-:W-:Y:S01]  /*10c40*/  VIADD R2, R0, 0xffffffb8 ;  /* 0xffffffb800027836 */ /* 0x000fe20000000000 */
        /* <DEDUP_REMOVED lines=9> */
[----:B------:R-:W-:Y:S02]  /*10ce0*/  ISETP.GE.AND P5, PT, R20, R3, PT ;  /* 0x000000031400720c */ /* 0x000fe40003fa6270 */
[----:B------:R-:W-:Y:S01]  /*10cf0*/  FSEL R121, R15, -INF , !P2 ;  /* 0xff8000000f797808 */ /* 0x000fe20005000000 */
[----:B------:R-:W-:Y:S01]  /*10d00*/  LDSM.16.MT88.4 R20, [R145+0xb400] ;  /* 0x00b400009114783b */ /* 0x000fe20000004200 */
[----:B------:R-:W-:Y:S01]  /*10d10*/  FSEL R130, R8, -INF , !P4 ;  /* 0xff80000008827808 */ /* 0x000fe20006000000 */
[----:B------:R-:W-:Y:S01]  /*10d20*/  VIADD R8, R0, 0xffffffc9 ;  /* 0xffffffc900087836 */ /* 0x000fe20000000000 */
[----:B------:R-:W-:Y:S02]  /*10d30*/  FSEL R123, R10, -INF , !P1 ;  /* 0xff8000000a7b7808 */ /* 0x000fe40004800000 */
[----:B------:R-:W-:-:S02]  /*10d40*/  FSEL R128, R13, -INF , !P5 ;  /* 0xff8000000d807808 */ /* 0x000fc40006800000 */
[CC--:B------:R-:W-:Y:S02]  /*10d50*/  ISETP.GE.AND P2, PT, R2.reuse, R3.reuse, PT ;  /* 0x000000030200720c */ /* 0x0c0fe40003f46270 */
[-C--:B------:R-:W-:Y:S01]  /*10d60*/  ISETP.GE.AND P4, PT, R2, R120.reuse, PT ;  /* 0x000000780200720c */ /* 0x080fe20003f86270 */
[----:B------:R-:W-:Y:S01]  /*10d70*/  VIADD R2, R0, 0xffffffc8 ;  /* 0xffffffc800027836 */ /* 0x000fe20000000000 */
[-C--:B------:R-:W-:Y:S02]  /*10d80*/  ISETP.GE.AND P1, PT, R12, R3.reuse, PT ;  /* 0x000000030c00720c */ /* 0x080fe40003f26270 */
[----:B------:R-:W-:Y:S02]  /*10d90*/  FSEL R135, R14, -INF , !P3 ;  /* 0xff8000000e877808 */ /* 0x000fe40005800000 */
[C---:B------:R-:W-:Y:S02]  /*10da0*/  ISETP.GE.AND P5, PT, R16.reuse, R120, PT ;  /* 0x000000781000720c */ /* 0x040fe40003fa6270 */
[----:B------:R-:W-:-:S02]  /*10db0*/  ISETP.GE.AND P3, PT, R16, R3, PT ;  /* 0x000000031000720c */ /* 0x000fc40003f66270 */
[----:B------:R-:W-:Y:S02]  /*10dc0*/  FSEL R143, R126, -INF , !P4 ;  /* 0xff8000007e8f7808 */ /* 0x000fe40006000000 */
[----:B------:R-:W-:Y:S02]  /*10dd0*/  FSEL R160, R125, -INF , !P1 ;  /* 0xff8000007da07808 */ /* 0x000fe40004800000 */
[----:B------:R-:W-:Y:S02]  /*10de0*/  FSEL R133, R11, -INF , !P5 ;  /* 0xff8000000b857808 */ /* 0x000fe40006800000 */
[----:B------:R-:W-:Y:S02]  /*10df0*/  FSEL R166, R124, -INF , !P2 ;  /* 0xff8000007ca67808 */ /* 0x000fe40005000000 */
[C---:B------:R-:W-:Y:S02]  /*10e00*/  ISETP.GE.AND P4, PT, R8.reuse, R3, PT ;  /* 0x000000030800720c */ /* 0x040fe40003f86270 */
[----:B------:R-:W-:Y:S01]  /*10e10*/  ISETP.GE.AND P1, PT, R8, R120, PT ;  /* 0x000000780800720c */ /* 0x000fe20003f26270 */
[----:B------:R-:W-:Y:S01]  /*10e20*/  VIADD R8, R0, 0xffffffd1 ;  /* 0xffffffd100087836 */ /* 0x000fe20000000000 */
[----:B------:R-:W-:-:S02]  /*10e30*/  FSEL R132, R9, -INF , !P3 ;  /* 0xff80000009847808 */ /* 0x000fc40005800000 */
[C---:B------:R-:W-:Y:S02]  /*10e40*/  ISETP.GE.AND P5, PT, R2.reuse, R3, PT ;  /* 0x000000030200720c */ /* 0x040fe40003fa6270 */
[-C--:B------:R-:W-:Y:S01]  /*10e50*/  ISETP.GE.AND P2, PT, R2, R120.reuse, PT ;  /* 0x000000780200720c */ /* 0x080fe20003f46270 */
[----:B------:R-:W-:Y:S01]  /*10e60*/  VIADD R2, R0, 0xffffffd0 ;  /* 0xffffffd000027836 */ /* 0x000fe20000000000 */
[----:B------:R-:W-:Y:S02]  /*10e70*/  ISETP.GE.AND P3, PT, R12, R120, PT ;  /* 0x000000780c00720c */ /* 0x000fe40003f66270 */
[----:B------:R-:W-:Y:S01]  /*10e80*/  FSEL R139, R114, -INF , !P2 ;  /* 0xff800000728b7808 */ /* 0x000fe20005000000 */
[----:B------:R-:W-:Y:S01]  /*10e90*/  LDSM.16.MT88.4 R12, [R145+0x9400] ;  /* 0x00940000910c783b */ /* 0x000fe20000004200 */
[----:B------:R-:W-:Y:S02]  /*10ea0*/  FSEL R164, R113, -INF , !P4 ;  /* 0xff80000071a47808 */ /* 0x000fe40006000000 */
[----:B------:R-:W-:-:S02]  /*10eb0*/  FSEL R137, R127, -INF , !P3 ;  /* 0xff8000007f897808 */ /* 0x000fc40005800000 */
[----:B------:R-:W-:Y:S02]  /*10ec0*/  FSEL R162, R112, -INF , !P5 ;  /* 0xff80000070a27808 */ /* 0x000fe40006800000 */
[CC--:B------:R-:W-:Y:S02]  /*10ed0*/  ISETP.GE.AND P2, PT, R8.reuse, R3.reuse, PT ;  /* 0x000000030800720c */ /* 0x0c0fe40003f46270 */
[-C--:B------:R-:W-:Y:S01]  /*10ee0*/  ISETP.GE.AND P4, PT, R8, R120.reuse, PT ;  /* 0x000000780800720c */ /* 0x080fe20003f86270 */
[----:B------:R-:W-:Y:S01]  /*10ef0*/  VIADD R8, R0, 0xffffffd9 ;  /* 0xffffffd900087836 */ /* 0x000fe20000000000 */
[C---:B------:R-:W-:Y:S02]  /*10f00*/  ISETP.GE.AND P3, PT, R2.reuse, R3, PT ;  /* 0x000000030200720c */ /* 0x040fe40003f66270 */
[----:B------:R-:W-:Y:S01]  /*10f10*/  ISETP.GE.AND P5, PT, R2, R120, PT ;  /* 0x000000780200720c */ /* 0x000fe20003fa6270 */
[----:B------:R-:W-:Y:S01]  /*10f20*/  VIADD R2, R0, 0xffffffd8 ;  /* 0xffffffd800027836 */ /* 0x000fe20000000000 */
[----:B------:R-:W-:-:S02]  /*10f30*/  FSEL R136, R109, -INF , !P2 ;  /* 0xff8000006d887808 */ /* 0x000fc40005000000 */
        /* <DEDUP_REMOVED lines=12> */
[CC--:B------:R-:W-:Y:S02]  /*11000*/  ISETP.GE.AND P3, PT, R8.reuse, R3.reuse, PT ;  /* 0x000000030800720c */ /* 0x0c0fe40003f66270 */
[----:B------:R-:W-:Y:S01]  /*11010*/  ISETP.GE.AND P5, PT, R8, R120, PT ;  /* 0x000000780800720c */ /* 0x000fe20003fa6270 */
[----:B------:R-:W-:Y:S01]  /*11020*/  VIADD R8, R0, 0xffffffe8 ;  /* 0xffffffe800087836 */ /* 0x000fe20000000000 */
[----:B------:R-:W-:-:S02]  /*11030*/  ISETP.GE.AND P4, PT, R2, R3, PT ;  /* 0x000000030200720c */ /* 0x000fc40003f86270 */
[----:B------:R-:W-:Y:S02]  /*11040*/  FMNMX3.FTZ R9, R42, R44, R40, !PT ;  /* 0x0000002c2a097276 */ /* 0x000fe40007810028 */
        /* <DEDUP_REMOVED lines=14> */
[----:B------:R-:W-:Y:S02]  /*11130*/  FSEL R138, R104, -INF , !P1 ;  /* 0xff800000688a7808 */ /* 0x000fe40004800000 */
[----:B------:R-:W-:Y:S01]  /*11140*/  ISETP.GE.AND P1, PT, R2, R120, PT ;  /* 0x000000780200720c */ /* 0x000fe20003f26270 */
[----:B------:R-:W-:Y:S01]  /*11150*/  VIADD R2, R0, 0xffffffe9 ;  /* 0xffffffe900027836 */ /* 0x000fe20000000000 */
[----:B------:R-:W-:-:S02]  /*11160*/  FMNMX3.FTZ R9, R9, R128, R130, !PT ;  /* 0x0000008009097276 */ /* 0x000fc40007810082 */
[----:B------:R-:W-:Y:S02]  /*11170*/  FMNMX3.FTZ R8, R8, R67, R135, !PT ;  /* 0x0000004308087276 */ /* 0x000fe40007810087 */
[----:B------:R-:W-:Y:S02]  /*11180*/  FMNMX3.FTZ R9, R9, R132, R166, !PT ;  /* 0x0000008409097276 */ /* 0x000fe400078100a6 */
[----:B------:R-:W-:Y:S02]  /*11190*/  FSEL R55, R102, -INF , !P1 ;  /* 0xff80000066377808 */ /* 0x000fe40004800000 */
[----:B------:R-:W-:Y:S02]  /*111a0*/  FSEL R124, R101, -INF , !P3 ;  /* 0xff800000657c7808 */ /* 0x000fe40005800000 */
[----:B------:R-:W-:Y:S02]  /*111b0*/  FMNMX3.FTZ R8, R8, R121, R123, !PT ;  /* 0x0000007908087276 */ /* 0x000fe4000781007b */
[----:B------:R-:W-:-:S02]  /*111c0*/  ISETP.GE.AND P1, PT, R2, R3, PT ;  /* 0x000000030200720c */ /* 0x000fc40003f26270 */
[----:B------:R-:W-:Y:S01]  /*111d0*/  ISETP.GE.AND P3, PT, R2, R120, PT ;  /* 0x000000780200720c */ /* 0x000fe20003f66270 */
[----:B------:R-:W-:Y:S01]  /*111e0*/  VIADD R2, R0, 0xfffffff0 ;  /* 0xfffffff000027836 */ /* 0x000fe20000000000 */
[----:B------:R-:W-:Y:S02]  /*111f0*/  FMNMX3.FTZ R9, R9, R160, R162, !PT ;  /* 0x000000a009097276 */ /* 0x000fe400078100a2 */
[----:B------:R-:W-:Y:S02]  /*11200*/  FMNMX3.FTZ R8, R8, R133, R143, !PT ;  /* 0x0000008508087276 */ /* 0x000fe4000781008f */
[----:B------:R-:W-:Y:S02]  /*11210*/  FSEL R54, R103, -INF , !P5 ;  /* 0xff80000067367808 */ /* 0x000fe40006800000 */
[----:B------:R-:W-:Y:S01]  /*11220*/  FSEL R66, R96, -INF , !P2 ;  /* 0xff80000060427808 */ /* 0x000fe20005000000 */
[----:B------:R-:W-:Y:S01]  /*11230*/  LDSM.16.MT88.4 R100, [R145+0xd000] ;  /* 0x00d000009164783b */ /* 0x000fe20000004200 */
[----:B------:R-:W-:-:S02]  /*11240*/  ISETP.GE.AND P5, PT, R2, R3, PT ;  /* 0x000000030200720c */ /* 0x000fc40003fa6270 */
[----:B------:R-:W-:Y:S01]  /*11250*/  ISETP.GE.AND P2, PT, R2, R120, PT ;  /* 0x000000780200720c */ /* 0x000fe20003f46270 */
[----:B------:R-:W-:Y:S01]  /*11260*/  VIADD R2, R0, 0xfffffff1 ;  /* 0xfffffff100027836 */ /* 0x000fe20000000000 */
[----:B------:R-:W-:Y:S02]  /*11270*/  FMNMX3.FTZ R9, R9, R164, R140, !PT ;  /* 0x000000a409097276 */ /* 0x000fe4000781008c */
[----:B------:R-:W-:Y:S02]  /*11280*/  FMNMX3.FTZ R8, R8, R137, R139, !PT ;  /* 0x0000008908087276 */ /* 0x000fe4000781008b */
[----:B------:R-:W-:Y:S02]  /*11290*/  FMNMX3.FTZ R9, R9, R136, R138, !PT ;  /* 0x0000008809097276 */ /* 0x000fe4000781008a */
[----:B------:R-:W-:Y:S02]  /*112a0*/  FSEL R53, R98, -INF , !P4 ;  /* 0xff80000062357808 */ /* 0x000fe40006000000 */
[----:B------:R-:W-:-:S02]  /*112b0*/  FSEL R62, R97, -INF , !P1 ;  /* 0xff800000613e7808 */ /* 0x000fc40004800000 */
[----:B------:R-:W-:Y:S02]  /*112c0*/  FMNMX3.FTZ R8, R8, R141, R131, !PT ;  /* 0x0000008d08087276 */ /* 0x000fe40007810083 */
[C---:B------:R-:W-:Y:S02]  /*112d0*/  ISETP.GE.AND P4, PT, R2.reuse, R3, PT ;  /* 0x000000030200720c */ /* 0x040fe40003f86270 */
[----:B------:R-:W-:Y:S01]  /*112e0*/  ISETP.GE.AND P1, PT, R2, R120, PT ;  /* 0x000000780200720c */ /* 0x000fe20003f26270 */
[C---:B------:R-:W-:Y:S01]  /*112f0*/  VIADD R2, R0.reuse, 0xfffffff8 ;  /* 0xfffffff800027836 */ /* 0x040fe20000000000 */
[----:B------:R-:W-:Y:S01]  /*11300*/  FMNMX3.FTZ R9, R9, R142, R126, !PT ;  /* 0x0000008e09097276 */ /* 0x000fe2000781007e */
[----:B------:R-:W-:Y:S01]  /*11310*/  VIADD R0, R0, 0xfffffff9 ;  /* 0xfffffff900007836 */ /* 0x000fe20000000000 */
[----:B------:R-:W-:Y:S02]  /*11320*/  FMNMX3.FTZ R8, R8, R129, R127, !PT ;  /* 0x0000008108087276 */ /* 0x000fe4000781007f */
[----:B------:R-:W-:-:S02]  /*11330*/  FSEL R52, R99, -INF , !P3 ;  /* 0xff80000063347808 */ /* 0x000fc40005800000 */
[----:B------:R-:W-:Y:S02]  /*11340*/  ISETP.GE.AND P3, PT, R2, R3, PT ;  /* 0x000000030200720c */ /* 0x000fe40003f66270 */
[----:B------:R-:W-:Y:S02]  /*11350*/  FSEL R59, R92, -INF , !P5 ;  /* 0xff8000005c3b7808 */ /* 0x000fe40006800000 */
[----:B------:R-:W-:Y:S02]  /*11360*/  FMNMX3.FTZ R9, R9, R124, R66, !PT ;  /* 0x0000007c09097276 */ /* 0x000fe40007810042 */
[----:B------:R-:W-:Y:S02]  /*11370*/  FMNMX3.FTZ R8, R8, R125, R55, !PT ;  /* 0x0000007d08087276 */ /* 0x000fe40007810037 */
[----:B------:R-:W-:Y:S02]  /*11380*/  FSEL R58, R93, -INF , !P4 ;  /* 0xff8000005d3a7808 */ /* 0x000fe40006000000 */
[----:B------:R-:W-:-:S02]  /*11390*/  ISETP.GE.AND P5, PT, R0, R3, PT ;  /* 0x000000030000720c */ /* 0x000fc40003fa6270 */
[----:B------:R-:W-:Y:S02]  /*113a0*/  FSEL R57, R88, -INF , !P3 ;  /* 0xff80000058397808 */ /* 0x000fe40005800000 */
[----:B------:R-:W-:Y:S02]  /*113b0*/  FMNMX3.FTZ R9, R9, R62, R59, !PT ;  /* 0x0000003e09097276 */ /* 0x000fe4000781003b */
[-C--:B------:R-:W-:Y:S02]  /*113c0*/  ISETP.GE.AND P4, PT, R0, R120.reuse, PT ;  /* 0x000000780000720c */ /* 0x080fe40003f86270 */
[----:B------:R-:W-:Y:S02]  /*113d0*/  ISETP.GE.AND P3, PT, R2, R120, PT ;  /* 0x000000780200720c */ /* 0x000fe40003f66270 */
[----:B------:R-:W-:Y:S02]  /*113e0*/  FSEL R51, R94, -INF , !P2 ;  /* 0xff8000005e337808 */ /* 0x000fe40005000000 */
[----:B------:R-:W-:-:S02]  /*113f0*/  FMNMX3.FTZ R0, R8, R54, R53, !PT ;  /* 0x0000003608007276 */ /* 0x000fc40007810035 */
[----:B------:R-:W-:Y:S02]  /*11400*/  FSEL R56, R89, -INF , !P5 ;  /* 0xff80000059387808 */ /* 0x000fe40006800000 */
[----:B------:R-:W-:Y:S02]  /*11410*/  FMNMX3.FTZ R9, R9, R58, R57, !PT ;  /* 0x0000003a09097276 */ /* 0x000fe40007810039 */
[----:B------:R-:W-:Y:S02]  /*11420*/  FSEL R50, R95, -INF , !P1 ;  /* 0xff8000005f327808 */ /* 0x000fe40004800000 */
[----:B------:R-:W-:Y:S01]  /*11430*/  FSEL R49, R90, -INF , !P3 ;  /* 0xff8000005a317808 */ /* 0x000fe20005800000 */
[----:B------:R-:W-:Y:S01]  /*11440*/  LDSM.16.MT88.4 R92, [R144+0xb000] ;  /* 0x00b00000905c783b */ /* 0x000fe20000004200 */
[----:B------:R-:W-:Y:S02]  /*11450*/  FMNMX3.FTZ R0, R0, R52, R51, !PT ;  /* 0x0000003400007276 */ /* 0x000fe40007810033 */
[----:B------:R-:W-:-:S02]  /*11460*/  FMNMX.FTZ R8, R56, R9, !PT ;  /* 0x0000000938087209 */ /* 0x000fc40007810000 */
[----:B------:R-:W-:Y:S02]  /*11470*/  FSEL R48, R91, -INF , !P4 ;  /* 0xff8000005b307808 */ /* 0x000fe40006000000 */
[----:B------:R-:W-:Y:S01]  /*11480*/  FMNMX3.FTZ R9, R0, R50, R49, !PT ;  /* 0x0000003200097276 */ /* 0x000fe20007810031 */
[----:B------:R-:W1:Y:S03]  /*11490*/  SHFL.BFLY PT, R11, R8, 0x2, 0x1f ;  /* 0x0c401f00080b7f89 */ /* 0x000e6600000e0000 */
[----:B------:R-:W-:-:S05]  /*114a0*/  FMNMX.FTZ R10, R48, R9, !PT ;  /* 0x00000009300a7209 */ /* 0x000fca0007810000 */
[----:B------:R-:W3:Y:S01]  /*114b0*/  SHFL.BFLY PT, R9, R10, 0x2, 0x1f ;  /* 0x0c401f000a097f89 */ /* 0x000ee200000e0000 */
[----:B-1----:R-:W-:-:S05]  /*114c0*/  FMNMX.FTZ R11, R8, R11, !PT ;  /* 0x0000000b080b7209 */ /* 0x002fca0007810000 */
[----:B------:R-:W1:Y:S01]  /*114d0*/  SHFL.BFLY PT, R2, R11, 0x1, 0x1f ;  /* 0x0c201f000b027f89 */ /* 0x000e6200000e0000 */
[----:B---3--:R-:W-:-:S05]  /*114e0*/  FMNMX.FTZ R9, R10, R9, !PT ;  /* 0x000000090a097209 */ /* 0x008fca0007810000 */
[----:B------:R-:W3:Y:S01]  /*114f0*/  SHFL.BFLY PT, R0, R9, 0x1, 0x1f ;  /* 0x0c201f0009007f89 */ /* 0x000ee200000e0000 */
[----:B-1----:R-:W-:-:S04]  /*11500*/  FMNMX.FTZ R2, R11, R2, !PT ;  /* 0x000000020b027209 */ /* 0x002fc80007810000 */
[C---:B------:R-:W-:Y:S01]  /*11510*/  FSETP.NEU.FTZ.AND P1, PT, R2.reuse, -INF , PT ;  /* 0xff8000000200780b */ /* 0x040fe20003f3d000 */
[----:B--2---:R-:W-:Y:S01]  /*11520*/  FMUL.FTZ R63, R2, UR10 ;  /* 0x0000000a023f7c20 */ /* 0x004fe20008410000 */
[----:B---3--:R-:W-:-:S04]  /*11530*/  FMNMX.FTZ R0, R9, R0, !PT ;  /* 0x0000000009007209 */ /* 0x008fc80007810000 */
[----:B------:R-:W-:Y:S01]  /*11540*/  FSEL R63, R63, RZ, P1 ;  /* 0x000000ff3f3f7208 */ /* 0x000fe20000800000 */
[----:B------:R-:W-:Y:S01]  /*11550*/  LDSM.16.MT88.4 R8, [R144+0x9400] ;  /* 0x009400009008783b */ /* 0x000fe20000004200 */
        /* <DEDUP_REMOVED lines=13> */
[----:B------:R-:W1:Y:S01]  /*11630*/  LDSM.16.MT88.4 R4, [R144+0xd000] ;  /* 0x00d000009004783b */ /* 0x000e620000004200 */
[--C-:B------:R-:W-:Y:S01]  /*11640*/  FFMA.FTZ R40, R35, UR10, -R64.reuse ;  /* 0x0000000a23287c23 */ /* 0x100fe20008010840 */
[----:B------:R-:W2:Y:S01]  /*11650*/  MUFU.EX2 R46, R46 ;  /* 0x0000002e002e7308 */ /* 0x000ea20000000800 */
        /* <DEDUP_REMOVED lines=11> */
[----:B------:R-:W-:Y:S01]  /*11710*/  MUFU.EX2 R45, R45 ;  /* 0x0000002d002d7308 */ /* 0x000fe20000000800 */
[--C-:B------:R-:W-:Y:S01]  /*11720*/  FFMA.FTZ R31, R30, UR10, -R63.reuse ;  /* 0x0000000a1e1f7c23 */ /* 0x100fe2000801083f */
[----:B--2---:R-:W-:Y:S01]  /*11730*/  F2FP.F16.F32.PACK_AB R108, R46, R47 ;  /* 0x0000002f2e6c723e */ /* 0x004fe200000000ff */
[--C-:B------:R-:W-:Y:S01]  /*11740*/  FFMA.FTZ R26, R28, UR10, -R63.reuse ;  /* 0x0000000a1c1a7c23 */ /* 0x100fe2000801083f */
[----:B------:R-:W2:Y:S01]  /*11750*/  MUFU.EX2 R44, R44 ;  /* 0x0000002c002c7308 */ /* 0x000ea20000000800 */
[--C-:B------:R-:W-:Y:S01]  /*11760*/  FFMA.FTZ R30, R24, UR10, -R63.reuse ;  /* 0x0000000a181e7c23 */ /* 0x100fe2000801083f */
[--C-:B------:R-:W-:Y:S01]  /*11770*/  FFMA.FTZ R28, R25, UR10, -R64.reuse ;  /* 0x0000000a191c7c23 */ /* 0x100fe20008010840 */
[--C-:B------:R-:W-:Y:S01]  /*11780*/  FFMA.FTZ R29, R29, UR10, -R64.reuse ;  /* 0x0000000a1d1d7c23 */ /* 0x100fe20008010840 */
[----:B------:R-:W-:Y:S01]  /*11790*/  MUFU.EX2 R43, R43 ;  /* 0x0000002b002b7308 */ /* 0x000fe20000000800 */
[--C-:B------:R-:W-:Y:S01]  /*117a0*/  FFMA.FTZ R25, R65, UR10, -R64.reuse ;  /* 0x0000000a41197c23 */ /* 0x100fe20008010840 */
[----:B---3--:R-:W-:Y:S01]  /*117b0*/  F2FP.F16.F32.PACK_AB R110, R41, R42 ;  /* 0x0000002a296e723e */ /* 0x008fe200000000ff */
        /* <DEDUP_REMOVED lines=8> */
[----:B------:R-:W-:Y:S01]  /*11840*/  FFMA.FTZ R125, R125, UR10, -R64 ;  /* 0x0000000a7d7d7c23 */ /* 0x000fe20008010840 */
[----:B------:R-:W2:Y:S01]  /*11850*/  MUFU.EX2 R38, R38 ;  /* 0x0000002600267308 */ /* 0x000ea20000000800 */
[--C-:B------:R-:W-:Y:S01]  /*11860*/  FFMA.FTZ R126, R126, UR10, -R63.reuse ;  /* 0x0000000a7e7e7c23 */ /* 0x100fe2000801083f */
[--C-:B------:R-:W-:Y:S01]  /*11870*/  FFMA.FTZ R66, R66, UR10, -R63.reuse ;  /* 0x0000000a42427c23 */ /* 0x100fe2000801083f */
[----:B------:R-:W-:Y:S01]  /*11880*/  FADD.FTZ R47, R47, R46 ;  /* 0x0000002e2f2f7221 */ /* 0x000fe20000010000 */
[----:B------:R-:W-:Y:S01]  /*11890*/  MUFU.EX2 R35, R35 ;  /* 0x0000002300237308 */ /* 0x000fe20000000800 */
[----:B------:R-:W-:Y:S01]  /*118a0*/  FADD.FTZ R46, R45, R44 ;  /* 0x0000002c2d2e7221 */ /* 0x000fe20000010000 */
[----:B---3--:R-:W-:Y:S01]  /*118b0*/  F2FP.F16.F32.PACK_AB R111, R40, R43 ;  /* 0x0000002b286f723e */ /* 0x008fe200000000ff */
[----:B------:R-:W-:Y:S01]  /*118c0*/  FFMA.FTZ R163, R56, UR10, -R63 ;  /* 0x0000000a38a37c23 */ /* 0x000fe2000801083f */
[----:B------:R-:W-:Y:S01]  /*118d0*/  MUFU.EX2 R34, R34 ;  /* 0x0000002200227308 */ /* 0x000fe20000000800 */
[----:B------:R-:W-:Y:S01]  /*118e0*/  FADD.FTZ R42, R42, R47 ;  /* 0x0000002f2a2a7221 */ /* 0x000fe20000010000 */
[----:B------:R-:W-:Y:S01]  /*118f0*/  FADD.FTZ R43, R43, R46 ;  /* 0x0000002e2b2b7221 */ /* 0x000fe20000010000 */
[--C-:B------:R-:W-:Y:S01]  /*11900*/  FFMA.FTZ R59, R59, UR10, -R63.reuse ;  /* 0x0000000a3b3b7c23 */ /* 0x100fe2000801083f */
[----:B------:R3:W-:Y:S01]  /*11910*/  MUFU.EX2 R37, R16 ;  /* 0x0000001000257308 */ /* 0x0007e20000000800 */
[C---:B------:R-:W-:Y:S01]  /*11920*/  HMMA.16816.F32 R112, R108.reuse, R68, RZ ;  /* 0x000000446c70723c */ /* 0x040fe200000018ff */
[--C-:B------:R-:W-:Y:S01]  /*11930*/  FFMA.FTZ R58, R58, UR10, -R63.reuse ;  /* 0x0000000a3a3a7c23 */ /* 0x100fe2000801083f */
[----:B------:R-:W-:Y:S01]  /*11940*/  FFMA.FTZ R57, R57, UR10, -R63 ;  /* 0x0000000a39397c23 */ /* 0x000fe2000801083f */
[----:B------:R-:W4:Y:S01]  /*11950*/  MUFU.EX2 R36, R36 ;  /* 0x0000002400247308 */ /* 0x000f220000000800 */
[--C-:B------:R-:W-:Y:S01]  /*11960*/  FFMA.FTZ R51, R51, UR10, -R64.reuse ;  /* 0x0000000a33337c23 */ /* 0x100fe20008010840 */
[--C-:B------:R-:W-:Y:S01]  /*11970*/  FFMA.FTZ R50, R50, UR10, -R64.reuse ;  /* 0x0000000a32327c23 */ /* 0x100fe20008010840 */
[--C-:B------:R-:W-:Y:S01]  /*11980*/  FFMA.FTZ R49, R49, UR10, -R64.reuse ;  /* 0x0000000a31317c23 */ /* 0x100fe20008010840 */
[----:B------:R-:W-:Y:S01]  /*11990*/  MUFU.EX2 R33, R33 ;  /* 0x0000002100217308 */ /* 0x000fe20000000800 */
[C---:B------:R-:W-:Y:S01]  /*119a0*/  HMMA.16816.F32 R68, R108.reuse, R70, RZ ;  /* 0x000000466c44723c */ /* 0x040fe200000018ff */
[----:B------:R-:W-:Y:S01]  /*119b0*/  FFMA.FTZ R48, R48, UR10, -R64 ;  /* 0x0000000a30307c23 */ /* 0x000fe20008010840 */
[----:B------:R-:W-:Y:S01]  /*119c0*/  FADD.FTZ R42, R41, R42 ;  /* 0x0000002a292a7221 */ /* 0x000fe20000010000 */
[----:B------:R-:W5:Y:S01]  /*119d0*/  MUFU.EX2 R32, R32 ;  /* 0x0000002000207308 */ /* 0x000f620000000800 */
[----:B------:R-:W-:Y:S01]  /*119e0*/  FADD.FTZ R46, R40, R43 ;  /* 0x0000002b282e7221 */ /* 0x000fe20000010000 */
[----:B---3--:R-:W3:Y:S02]  /*119f0*/  LDSM.16.MT88.4 R16, [R144+0xd400] ;  /* 0x00d400009010783b */ /* 0x008ee40000004200 */
[----:B------:R-:W-:Y:S01]  /*11a00*/  MUFU.EX2 R31, R31 ;  /* 0x0000001f001f7308 */ /* 0x000fe20000000800 */
[C---:B------:R-:W-:Y:S03]  /*11a10*/  HMMA.16816.F32 R72, R108.reuse, R76, RZ ;  /* 0x0000004c6c48723c */ /* 0x040fe600000018ff */
[----:B------:R-:W3:Y:S04]  /*11a20*/  MUFU.EX2 R30, R30 ;  /* 0x0000001e001e7308 */ /* 0x000ee80000000800 */
        /* <DEDUP_REMOVED lines=22> */
[----:B-1----:R-:W-:Y:S01]  /*11b90*/  HMMA.16816.F32 R104, R108, R4, RZ ;  /* 0x000000046c68723c */ /* 0x002fe200000018ff */
[----:B--2---:R-:W-:Y:S01]  /*11ba0*/  F2FP.F16.F32.PACK_AB R4, R38, R39 ;  /* 0x000000272604723e */ /* 0x004fe200000000ff */
[----:B------:R-:W-:Y:S01]  /*11bb0*/  FADD.FTZ R39, R39, R42 ;  /* 0x0000002a27277221 */ /* 0x000fe20000010000 */
[----:B----4-:R-:W-:Y:S01]  /*11bc0*/  F2FP.F16.F32.PACK_AB R5, R36, R37 ;  /* 0x000000252405723e */ /* 0x010fe200000000ff */
[----:B------:R-:W-:Y:S01]  /*11bd0*/  MUFU.EX2 R41, R49 ;  /* 0x0000003100297308 */ /* 0x000fe20000000800 */
[----:B------:R-:W-:Y:S01]  /*11be0*/  FADD.FTZ R37, R37, R46 ;  /* 0x0000002e25257221 */ /* 0x000fe20000010000 */
[----:B------:R-:W-:-:S02]  /*11bf0*/  FADD.FTZ R38, R38, R39 ;  /* 0x0000002726267221 */ /* 0x000fc40000010000 */
[----:B------:R-:W-:Y:S01]  /*11c00*/  HMMA.16816.F32 R108, R108, R6, RZ ;  /* 0x000000066c6c723c */ /* 0x000fe200000018ff */
[----:B------:R-:W-:Y:S01]  /*11c10*/  F2FP.F16.F32.PACK_AB R6, R34, R35 ;  /* 0x000000232206723e */ /* 0x000fe200000000ff */
[----:B------:R-:W-:Y:S01]  /*11c20*/  MUFU.EX2 R40, R48 ;  /* 0x0000003000287308 */ /* 0x000fe20000000800 */
[----:B-----5:R-:W-:Y:S01]  /*11c30*/  F2FP.F16.F32.PACK_AB R7, R32, R33 ;  /* 0x000000212007723e */ /* 0x020fe200000000ff */
[----:B------:R-:W-:Y:S01]  /*11c40*/  FADD.FTZ R36, R36, R37 ;  /* 0x0000002524247221 */ /* 0x000fe20000010000 */
[----:B------:R-:W-:-:S03]  /*11c50*/  FADD.FTZ R35, R35, R38 ;  /* 0x0000002623237221 */ /* 0x000fc60000010000 */
[----:B------:R-:W-:Y:S01]  /*11c60*/  FADD.FTZ R33, R33, R36 ;  /* 0x0000002421217221 */ /* 0x000fe20000010000 */
[----:B------:R-:W-:Y:S01]  /*11c70*/  FADD.FTZ R34, R34, R35 ;  /* 0x0000002322227221 */ /* 0x000fe20000010000 */
[----:B------:R-:W-:Y:S02]  /*11c80*/  HMMA.16816.F32 R112, R4, R12, R112 ;  /* 0x0000000c0470723c */ /* 0x000fe40000001870 */
[----:B------:R-:W-:-:S06]  /*11c90*/  FADD.FTZ R32, R32, R33 ;  /* 0x0000002120207221 */ /* 0x000fcc0000010000 */
[C---:B------:R-:W-:Y:S01]  /*11ca0*/  HMMA.16816.F32 R68, R4.reuse, R14, R68 ;  /* 0x0000000e0444723c */ /* 0x040fe20000001844 */
[----:B------:R-:W1:Y:S07]  /*11cb0*/  LDSM.16.MT88.4 R12, [R144+0xb400] ;  /* 0x00b40000900c783b */ /* 0x000e6e0000004200 */
[C---:B------:R-:W-:Y:S08]  /*11cc0*/  HMMA.16816.F32 R72, R4.reuse, R8, R72 ;  /* 0x000000080448723c */ /* 0x040ff00000001848 */
[C---:B------:R-:W-:Y:S01]  /*11cd0*/  HMMA.16816.F32 R76, R4.reuse, R10, R76 ;  /* 0x0000000a044c723c */ /* 0x040fe2000000184c */
[----:B------:R-:W2:Y:S07]  /*11ce0*/  LDSM.16.MT88.4 R8, [R145+0xd400] ;  /* 0x00d400009108783b */ /* 0x000eae0000004200 */
[C---:B------:R-:W-:Y:S08]  /*11cf0*/  HMMA.16816.F32 R80, R4.reuse, R20, R80 ;  /* 0x000000140450723c */ /* 0x040ff00000001850 */
[C---:B------:R-:W-:Y:S01]  /*11d00*/  HMMA.16816.F32 R84, R4.reuse, R22, R84 ;  /* 0x000000160454723c */ /* 0x040fe20000001854 */
[----:B------:R-:W4:Y:S07]  /*11d10*/  LDSM.16.MT88.4 R20, [R145+0xb800] ;  /* 0x00b800009114783b */ /* 0x000f2e0000004200 */
[C---:B---3--:R-:W-:Y:S08]  /*11d20*/  HMMA.16816.F32 R104, R4.reuse, R16, R104 ;  /* 0x000000100468723c */ /* 0x048ff00000001868 */
[C---:B-1----:R-:W-:Y:S08]  /*11d30*/  HMMA.16816.F32 R88, R4.reuse, R12, R88 ;  /* 0x0000000c0458723c */ /* 0x042ff00000001858 */
[C---:B------:R-:W-:Y:S01]  /*11d40*/  HMMA.16816.F32 R92, R4.reuse, R14, R92 ;  /* 0x0000000e045c723c */ /* 0x040fe2000000185c */
[----:B------:R-:W1:Y:S07]  /*11d50*/  LDSM.16.MT88.4 R12, [R145+0x9800] ;  /* 0x00980000910c783b */ /* 0x000e6e0000004200 */
[C---:B--2---:R-:W-:Y:S08]  /*11d60*/  HMMA.16816.F32 R96, R4.reuse, R8, R96 ;  /* 0x000000080460723c */ /* 0x044ff00000001860 */
[C---:B------:R-:W-:Y:S01]  /*11d70*/  HMMA.16816.F32 R100, R4.reuse, R10, R100 ;  /* 0x0000000a0464723c */ /* 0x040fe20000001864 */
[----:B------:R-:W2:Y:S07]  /*11d80*/  LDSM.16.MT88.4 R8, [R144+0x9800] ;  /* 0x009800009008783b */ /* 0x000eae0000004200 */
[----:B------:R-:W-:Y:S01]  /*11d90*/  HMMA.16816.F32 R108, R4, R18, R108 ;  /* 0x00000012046c723c */ /* 0x000fe2000000186c */
[----:B------:R-:W-:Y:S01]  /*11da0*/  F2FP.F16.F32.PACK_AB R4, R30, R31 ;  /* 0x0000001f1e04723e */ /* 0x000fe200000000ff */
[----:B------:R-:W3:Y:S01]  /*11db0*/  LDSM.16.MT88.4 R16, [R144+0xd800] ;  /* 0x00d800009010783b */ /* 0x000ee20000004200 */
[----:B------:R-:W-:Y:S01]  /*11dc0*/  F2FP.F16.F32.PACK_AB R6, R26, R27 ;  /* 0x0000001b1a06723e */ /* 0x000fe200000000ff */
[----:B------:R-:W-:Y:S01]  /*11dd0*/  FADD.FTZ R31, R31, R34 ;  /* 0x000000221f1f7221 */ /* 0x000fe20000010000 */
[----:B------:R-:W-:Y:S01]  /*11de0*/  F2FP.F16.F32.PACK_AB R5, R28, R29 ;  /* 0x0000001d1c05723e */ /* 0x000fe200000000ff */
[----:B------:R-:W-:Y:S01]  /*11df0*/  FADD.FTZ R29, R29, R32 ;  /* 0x000000201d1d7221 */ /* 0x000fe20000010000 */
[----:B------:R-:W-:Y:S01]  /*11e00*/  F2FP.F16.F32.PACK_AB R7, R24, R25 ;  /* 0x000000191807723e */ /* 0x000fe200000000ff */
[----:B------:R-:W-:-:S02]  /*11e10*/  FADD.FTZ R30, R30, R31 ;  /* 0x0000001f1e1e7221 */ /* 0x000fc40000010000 */
[----:B------:R-:W-:Y:S02]  /*11e20*/  FADD.FTZ R28, R28, R29 ;  /* 0x0000001d1c1c7221 */ /* 0x000fe40000010000 */
[----:B------:R-:W-:Y:S02]  /*11e30*/  FADD.FTZ R27, R27, R30 ;  /* 0x0000001e1b1b7221 */ /* 0x000fe40000010000 */
[C---:B----4-:R-:W-:Y:S01]  /*11e40*/  HMMA.16816.F32 R80, R4.reuse, R20, R80 ;  /* 0x000000140450723c */ /* 0x050fe20000001850 */
[--C-:B------:R-:W-:Y:S01]  /*11e50*/  FFMA.FTZ R20, R134, UR10, -R63.reuse ;  /* 0x0000000a86147c23 */ /* 0x100fe2000801083f */
[--C-:B------:R-:W-:Y:S01]  /*11e60*/  FFMA.FTZ R134, R135, UR10, -R64.reuse ;  /* 0x0000000a87867c23 */ /* 0x100fe20008010840 */
[--C-:B------:R-:W-:Y:S02]  /*11e70*/  FFMA.FTZ R135, R160, UR10, -R63.reuse ;  /* 0x0000000aa0877c23 */ /* 0x100fe4000801083f */
[----:B------:R4:W5:Y:S03]  /*11e80*/  MUFU.EX2 R128, R20 ;  /* 0x0000001400807308 */ /* 0x0009660000000800 */
[C---:B-1----:R-:W-:Y:S01]  /*11e90*/  HMMA.16816.F32 R112, R4.reuse, R12, R112 ;  /* 0x0000000c0470723c */ /* 0x042fe20000001870 */
[----:B------:R-:W-:Y:S04]  /*11ea0*/  MUFU.EX2 R134, R134 ;  /* 0x0000008600867308 */ /* 0x000fe80000000800 */
[----:B------:R-:W-:Y:S03]  /*11eb0*/  MUFU.EX2 R135, R135 ;  /* 0x0000008700877308 */ /* 0x000fe60000000800 */
[C---:B------:R-:W-:Y:S01]  /*11ec0*/  HMMA.16816.F32 R68, R4.reuse, R14, R68 ;  /* 0x0000000e0444723c */ /* 0x040fe20000001844 */
[----:B------:R-:W1:Y:S07]  /*11ed0*/  LDSM.16.MT88.4 R12, [R144+0xb800] ;  /* 0x00b80000900c783b */ /* 0x000e6e0000004200 */
[C---:B--2---:R-:W-:Y:S08]  /*11ee0*/  HMMA.16816.F32 R72, R4.reuse, R8, R72 ;  /* 0x000000080448723c */ /* 0x044ff00000001848 */
[C---:B------:R-:W-:Y:S01]  /*11ef0*/  HMMA.16816.F32 R76, R4.reuse, R10, R76 ;  /* 0x0000000a044c723c */ /* 0x040fe2000000184c */
[----:B------:R-:W2:Y:S07]  /*11f00*/  LDSM.16.MT88.4 R8, [R145+0xd800] ;  /* 0x00d800009108783b */ /* 0x000eae0000004200 */
[C---:B---3--:R-:W-:Y:S01]  /*11f10*/  HMMA.16816.F32 R104, R4.reuse, R16, R104 ;  /* 0x000000100468723c */ /* 0x048fe20000001868 */
[--C-:B------:R-:W-:Y:S01]  /*11f20*/  FFMA.FTZ R16, R121, UR10, -R64.reuse ;  /* 0x0000000a79107c23 */ /* 0x100fe20008010840 */
[--C-:B------:R-:W-:Y:S01]  /*11f30*/  FFMA.FTZ R121, R133, UR10, -R64.reuse ;  /* 0x0000000a85797c23 */ /* 0x100fe20008010840 */
[----:B------:R-:W-:Y:S01]  /*11f40*/  FFMA.FTZ R133, R162, UR10, -R63 ;  /* 0x0000000aa2857c23 */ /* 0x000fe2000801083f */
[----:B------:R-:W-:Y:S01]  /*11f50*/  FFMA.FTZ R162, R139, UR10, -R64 ;  /* 0x0000000a8ba27c23 */ /* 0x000fe20008010840 */
[----:B------:R3:W5:Y:S03]  /*11f60*/  MUFU.EX2 R123, R16 ;  /* 0x00000010007b7308 */ /* 0x0007660000000800 */
[C---:B------:R-:W-:Y:S01]  /*11f70*/  HMMA.16816.F32 R84, R4.reuse, R22, R84 ;  /* 0x000000160454723c */ /* 0x040fe20000001854 */
[----:B------:R-:W5:Y:S01]  /*11f80*/  MUFU.EX2 R121, R121 ;  /* 0x0000007900797308 */ /* 0x000f620000000800 */
[----:B----4-:R-:W4:Y:S03]  /*11f90*/  LDSM.16.MT88.4 R20, [R145+0xbc00] ;  /* 0x00bc00009114783b */ /* 0x010f260000004200 */
[----:B------:R-:W-:Y:S03]  /*11fa0*/  MUFU.EX2 R133, R133 ;  /* 0x0000008500857308 */ /* 0x000fe60000000800 */
[C---:B------:R-:W-:Y:S01]  /*11fb0*/  HMMA.16816.F32 R108, R4.reuse, R18, R108 ;  /* 0x00000012046c723c */ /* 0x040fe2000000186c */
[----:B------:R-:W-:Y:S01]  /*11fc0*/  MUFU.EX2 R162, R162 ;  /* 0x000000a200a27308 */ /* 0x000fe20000000800 */
[----:B---3--:R-:W3:Y:S06]  /*11fd0*/  LDSM.16.MT88.4 R16, [R144+0xdc00] ;  /* 0x00dc00009010783b */ /* 0x008eec0000004200 */
[C---:B-1----:R-:W-:Y:S08]  /*11fe0*/  HMMA.16816.F32 R88, R4.reuse, R12, R88 ;  /* 0x0000000c0458723c */ /* 0x042ff00000001858 */
[C---:B------:R-:W-:Y:S01]  /*11ff0*/  HMMA.16816.F32 R92, R4.reuse, R14, R92 ;  /* 0x0000000e045c723c */ /* 0x040fe2000000185c */
[----:B------:R-:W1:Y:S07]  /*12000*/  LDSM.16.MT88.4 R12, [R145+0x9c00] ;  /* 0x009c0000910c783b */ /* 0x000e6e0000004200 */
[C---:B--2---:R-:W-:Y:S08]  /*12010*/  HMMA.16816.F32 R96, R4.reuse, R8, R96 ;  /* 0x000000080460723c */ /* 0x044ff00000001860 */
[----:B------:R-:W-:Y:S01]  /*12020*/  HMMA.16816.F32 R100, R4, R10, R100 ;  /* 0x0000000a0464723c */ /* 0x000fe20000001864 */
[----:B------:R-:W2:Y:S01]  /*12030*/  LDSM.16.MT88.4 R8, [R144+0x9c00] ;  /* 0x009c00009008783b */ /* 0x000ea20000004200 */
[----:B-----5:R-:W-:-:S02]  /*12040*/  F2FP.F16.F32.PACK_AB R4, R67, R128 ;  /* 0x000000804304723e */ /* 0x020fc400000000ff */
[----:B------:R-:W-:Y:S02]  /*12050*/  F2FP.F16.F32.PACK_AB R6, R132, R65 ;  /* 0x000000418406723e */ /* 0x000fe400000000ff */
[----:B------:R-:W-:Y:S02]  /*12060*/  F2FP.F16.F32.PACK_AB R5, R123, R134 ;  /* 0x000000867b05723e */ /* 0x000fe400000000ff */
[----:B------:R-:W-:-:S07]  /*12070*/  F2FP.F16.F32.PACK_AB R7, R121, R130 ;  /* 0x000000827907723e */ /* 0x000fce00000000ff */
[C---:B----4-:R-:W-:Y:S01]  /*12080*/  HMMA.16816.F32 R80, R4.reuse, R20, R80 ;  /* 0x000000140450723c */ /* 0x050fe20000001850 */
[--C-:B------:R-:W-:Y:S01]  /*12090*/  FFMA.FTZ R20, R166, UR10, -R63.reuse ;  /* 0x0000000aa6147c23 */ /* 0x100fe2000801083f */
[--C-:B------:R-:W-:Y:S01]  /*120a0*/  FFMA.FTZ R166, R143, UR10, -R64.reuse ;  /* 0x0000000a8fa67c23 */ /* 0x100fe20008010840 */
[--C-:B------:R-:W-:Y:S02]  /*120b0*/  FFMA.FTZ R143, R54, UR10, -R64.reuse ;  /* 0x0000000a368f7c23 */ /* 0x100fe40008010840 */
[----:B------:R4:W5:Y:S03]  /*120c0*/  MUFU.EX2 R160, R20 ;  /* 0x0000001400a07308 */ /* 0x0009660000000800 */
[C---:B---3--:R-:W-:Y:S01]  /*120d0*/  HMMA.16816.F32 R104, R4.reuse, R16, R104 ;  /* 0x000000100468723c */ /* 0x048fe20000001868 */
[--C-:B------:R-:W-:Y:S01]  /*120e0*/  FFMA.FTZ R16, R137, UR10, -R64.reuse ;  /* 0x0000000a89107c23 */ /* 0x100fe20008010840 */
[--C-:B------:R-:W-:Y:S01]  /*120f0*/  FFMA.FTZ R137, R141, UR10, -R64.reuse ;  /* 0x0000000a8d897c23 */ /* 0x100fe20008010840 */
[----:B------:R-:W-:Y:S01]  /*12100*/  MUFU.EX2 R166, R166 ;  /* 0x000000a600a67308 */ /* 0x000fe20000000800 */
[--C-:B------:R-:W-:Y:S01]  /*12110*/  FFMA.FTZ R141, R136, UR10, -R63.reuse ;  /* 0x0000000a888d7c23 */ /* 0x100fe2000801083f */
[--C-:B------:R-:W-:Y:S01]  /*12120*/  FFMA.FTZ R136, R138, UR10, -R63.reuse ;  /* 0x0000000a8a887c23 */ /* 0x100fe2000801083f */
[----:B------:R-:W-:Y:S01]  /*12130*/  FFMA.FTZ R138, R127, UR10, -R64 ;  /* 0x0000000a7f8a7c23 */ /* 0x000fe20008010840 */
[----:B------:R3:W5:Y:S01]  /*12140*/  MUFU.EX2 R139, R16 ;  /* 0x00000010008b7308 */ /* 0x0007620000000800 */
[----:B-1----:R-:W-:Y:S01]  /*12150*/  HMMA.16816.F32 R112, R4, R12, R112 ;  /* 0x0000000c0470723c */ /* 0x002fe20000001870 */
[----:B------:R-:W-:-:S02]  /*12160*/  FFMA.FTZ R127, R124, UR10, -R63 ;  /* 0x0000000a7c7f7c23 */ /* 0x000fc4000801083f */
[----:B------:R-:W1:Y:S04]  /*12170*/  MUFU.EX2 R137, R137 ;  /* 0x0000008900897308 */ /* 0x000e680000000800 */
[----:B------:R-:W1:Y:S01]  /*12180*/  MUFU.EX2 R141, R141 ;  /* 0x0000008d008d7308 */ /* 0x000e620000000800 */
[C---:B------:R-:W-:Y:S01]  /*12190*/  HMMA.16816.F32 R68, R4.reuse, R14, R68 ;  /* 0x0000000e0444723c */ /* 0x040fe20000001844 */
[----:B------:R-:W5:Y:S02]  /*121a0*/  LDSM.16.MT88.4 R12, [R144+0xbc00] ;  /* 0x00bc0000900c783b */ /* 0x000f640000004200 */
[----:B------:R-:W-:Y:S04]  /*121b0*/  MUFU.EX2 R136, R136 ;  /* 0x0000008800887308 */ /* 0x000fe80000000800 */
[----:B------:R-:W-:Y:S01]  /*121c0*/  MUFU.EX2 R138, R138 ;  /* 0x0000008a008a7308 */ /* 0x000fe20000000800 */
[C---:B--2---:R-:W-:Y:S03]  /*121d0*/  HMMA.16816.F32 R72, R4.reuse, R8, R72 ;  /* 0x000000080448723c */ /* 0x044fe60000001848 */
[----:B------:R-:W-:Y:S04]  /*121e0*/  MUFU.EX2 R124, R126 ;  /* 0x0000007e007c7308 */ /* 0x000fe80000000800 */
[----:B------:R-:W-:Y:S01]  /*121f0*/  MUFU.EX2 R127, R127 ;  /* 0x0000007f007f7308 */ /* 0x000fe20000000800 */
[C---:B------:R-:W-:Y:S01]  /*12200*/  HMMA.16816.F32 R76, R4.reuse, R10, R76 ;  /* 0x0000000a044c723c */ /* 0x040fe2000000184c */
[----:B------:R-:W2:Y:S02]  /*12210*/  LDSM.16.MT88.4 R8, [R145+0xdc00] ;  /* 0x00dc00009108783b */ /* 0x000ea40000004200 */
[----:B------:R-:W-:Y:S05]  /*12220*/  MUFU.EX2 R143, R143 ;  /* 0x0000008f008f7308 */ /* 0x000fea0000000800 */
[C---:B------:R-:W-:Y:S01]  /*12230*/  HMMA.16816.F32 R84, R4.reuse, R22, R84 ;  /* 0x000000160454723c */ /* 0x040fe20000001854 */
[----:B----4-:R-:W4:Y:S07]  /*12240*/  LDSM.16.MT88.4 R20, [R145+0xc000] ;  /* 0x00c000009114783b */ /* 0x010f2e0000004200 */
[C---:B------:R-:W-:Y:S01]  /*12250*/  HMMA.16816.F32 R108, R4.reuse, R18, R108 ;  /* 0x00000012046c723c */ /* 0x040fe2000000186c */
[----:B---3--:R-:W3:Y:S07]  /*12260*/  LDSM.16.MT88.4 R16, [R144+0xe000] ;  /* 0x00e000009010783b */ /* 0x008eee0000004200 */
[C---:B-----5:R-:W-:Y:S08]  /*12270*/  HMMA.16816.F32 R88, R4.reuse, R12, R88 ;  /* 0x0000000c0458723c */ /* 0x060ff00000001858 */
[C---:B------:R-:W-:Y:S01]  /*12280*/  HMMA.16816.F32 R92, R4.reuse, R14, R92 ;  /* 0x0000000e045c723c */ /* 0x040fe2000000185c */
[----:B------:R-:W5:Y:S07]  /*12290*/  LDSM.16.MT88.4 R12, [R145+0xa000] ;  /* 0x00a00000910c783b */ /* 0x000f6e0000004200 */
[C---:B--2---:R-:W-:Y:S08]  /*122a0*/  HMMA.16816.F32 R96, R4.reuse, R8, R96 ;  /* 0x000000080460723c */ /* 0x044ff00000001860 */
[----:B------:R-:W-:Y:S01]  /*122b0*/  HMMA.16816.F32 R100, R4, R10, R100 ;  /* 0x0000000a0464723c */ /* 0x000fe20000001864 */
[----:B------:R-:W2:Y:S01]  /*122c0*/  LDSM.16.MT88.4 R8, [R144+0xa000] ;  /* 0x00a000009008783b */ /* 0x000ea20000004200 */
[----:B------:R-:W-:-:S02]  /*122d0*/  F2FP.F16.F32.PACK_AB R4, R135, R160 ;  /* 0x000000a08704723e */ /* 0x000fc400000000ff */
[----:B------:R-:W-:Y:S02]  /*122e0*/  F2FP.F16.F32.PACK_AB R6, R164, R133 ;  /* 0x00000085a406723e */ /* 0x000fe400000000ff */
[----:B------:R-:W-:Y:S02]  /*122f0*/  F2FP.F16.F32.PACK_AB R5, R139, R166 ;  /* 0x000000a68b05723e */ /* 0x000fe400000000ff */
[----:B-1----:R-:W-:-:S07]  /*12300*/  F2FP.F16.F32.PACK_AB R7, R137, R162 ;  /* 0x000000a28907723e */ /* 0x002fce00000000ff */
[----:B----4-:R-:W-:Y:S01]  /*12310*/  HMMA.16816.F32 R80, R4, R20, R80 ;  /* 0x000000140450723c */ /* 0x010fe20000001850 */
[----:B------:R-:W-:Y:S01]  /*12320*/  FFMA.FTZ R20, R142, UR10, -R63 ;  /* 0x0000000a8e147c23 */ /* 0x000fe2000801083f */
[----:B------:R-:W-:-:S06]  /*12330*/  FFMA.FTZ R142, R129, UR10, -R64 ;  /* 0x0000000a818e7c23 */ /* 0x000fcc0008010840 */
[C---:B---3--:R-:W-:Y:S01]  /*12340*/  HMMA.16816.F32 R104, R4.reuse, R16, R104 ;  /* 0x000000100468723c */ /* 0x048fe20000001868 */
[----:B------:R-:W-:Y:S01]  /*12350*/  FFMA.FTZ R16, R131, UR10, -R64 ;  /* 0x0000000a83107c23 */ /* 0x000fe20008010840 */
[----:B------:R-:W-:Y:S04]  /*12360*/  MUFU.EX2 R142, R142 ;  /* 0x0000008e008e7308 */ /* 0x000fe80000000800 */
[----:B------:R1:W3:Y:S02]  /*12370*/  MUFU.EX2 R131, R20 ;  /* 0x0000001400837308 */ /* 0x0002e40000000800 */
[C---:B-----5:R-:W-:Y:S02]  /*12380*/  HMMA.16816.F32 R112, R4.reuse, R12, R112 ;  /* 0x0000000c0470723c */ /* 0x060fe40000001870 */
[----:B------:R4:W5:Y:S06]  /*12390*/  MUFU.EX2 R129, R16 ;  /* 0x0000001000817308 */ /* 0x00096c0000000800 */
[C---:B------:R-:W-:Y:S01]  /*123a0*/  HMMA.16816.F32 R68, R4.reuse, R14, R68 ;  /* 0x0000000e0444723c */ /* 0x040fe20000001844 */
[----:B------:R-:W3:Y:S07]  /*123b0*/  LDSM.16.MT88.4 R12, [R144+0xc000] ;  /* 0x00c00000900c783b */ /* 0x000eee0000004200 */
[C---:B--2---:R-:W-:Y:S08]  /*123c0*/  HMMA.16816.F32 R72, R4.reuse, R8, R72 ;  /* 0x000000080448723c */ /* 0x044ff00000001848 */
[C---:B------:R-:W-:Y:S01]  /*123d0*/  HMMA.16816.F32 R76, R4.reuse, R10, R76 ;  /* 0x0000000a044c723c */ /* 0x040fe2000000184c */
[----:B------:R-:W2:Y:S07]  /*123e0*/  LDSM.16.MT88.4 R8, [R145+0xe000] ;  /* 0x00e000009108783b */ /* 0x000eae0000004200 */
[C---:B------:R-:W-:Y:S01]  /*123f0*/  HMMA.16816.F32 R84, R4.reuse, R22, R84 ;  /* 0x000000160454723c */ /* 0x040fe20000001854 */
[----:B-1----:R-:W1:Y:S07]  /*12400*/  LDSM.16.MT88.4 R20, [R145+0xc400] ;  /* 0x00c400009114783b */ /* 0x002e6e0000004200 */
[C---:B------:R-:W-:Y:S01]  /*12410*/  HMMA.16816.F32 R108, R4.reuse, R18, R108 ;  /* 0x00000012046c723c */ /* 0x040fe2000000186c */
[----:B----4-:R-:W-:Y:S07]  /*12420*/  LDSM.16.MT88.4 R16, [R144+0xc400] ;  /* 0x00c400009010783b */ /* 0x010fee0000004200 */
[C---:B---3--:R-:W-:Y:S08]  /*12430*/  HMMA.16816.F32 R88, R4.reuse, R12, R88 ;  /* 0x0000000c0458723c */ /* 0x048ff00000001858 */
[C---:B------:R-:W-:Y:S01]  /*12440*/  HMMA.16816.F32 R92, R4.reuse, R14, R92 ;  /* 0x0000000e045c723c */ /* 0x040fe2000000185c */
[----:B------:R-:W3:Y:S07]  /*12450*/  LDSM.16.MT88.4 R12, [R145+0xa400] ;  /* 0x00a40000910c783b */ /* 0x000eee0000004200 */
[C---:B--2---:R-:W-:Y:S08]  /*12460*/  HMMA.16816.F32 R96, R4.reuse, R8, R96 ;  /* 0x000000080460723c */ /* 0x044ff00000001860 */
[----:B------:R-:W-:Y:S01]  /*12470*/  HMMA.16816.F32 R100, R4, R10, R100 ;  /* 0x0000000a0464723c */ /* 0x000fe20000001864 */
[----:B------:R-:W2:Y:S01]  /*12480*/  LDSM.16.MT88.4 R8, [R144+0xa400] ;  /* 0x00a400009008783b */ /* 0x000ea20000004200 */
[----:B------:R-:W-:-:S02]  /*12490*/  F2FP.F16.F32.PACK_AB R4, R141, R140 ;  /* 0x0000008c8d04723e */ /* 0x000fc400000000ff */
[----:B------:R-:W-:Y:S02]  /*124a0*/  F2FP.F16.F32.PACK_AB R6, R131, R136 ;  /* 0x000000888306723e */ /* 0x000fe400000000ff */
[----:B-----5:R-:W-:Y:S02]  /*124b0*/  F2FP.F16.F32.PACK_AB R5, R142, R129 ;  /* 0x000000818e05723e */ /* 0x020fe400000000ff */
[----:B------:R-:W-:-:S07]  /*124c0*/  F2FP.F16.F32.PACK_AB R7, R125, R138 ;  /* 0x0000008a7d07723e */ /* 0x000fce00000000ff */
[C---:B-1----:R-:W-:Y:S08]  /*124d0*/  HMMA.16816.F32 R80, R4.reuse, R20, R80 ;  /* 0x000000140450723c */ /* 0x042ff00000001850 */
[C---:B------:R-:W-:Y:S01]  /*124e0*/  HMMA.16816.F32 R84, R4.reuse, R22, R84 ;  /* 0x000000160454723c */ /* 0x040fe20000001854 */
[----:B------:R-:W-:Y:S07]  /*124f0*/  LDSM.16.MT88.4 R20, [R144+0xa800] ;  /* 0x00a800009014783b */ /* 0x000fee0000004200 */
[C---:B---3--:R-:W-:Y:S08]  /*12500*/  HMMA.16816.F32 R112, R4.reuse, R12, R112 ;  /* 0x0000000c0470723c */ /* 0x048ff00000001870 */
[C---:B------:R-:W-:Y:S01]  /*12510*/  HMMA.16816.F32 R68, R4.reuse, R14, R68 ;  /* 0x0000000e0444723c */ /* 0x040fe20000001844 */
[----:B------:R-:W1:Y:S07]  /*12520*/  LDSM.16.MT88.4 R12, [R145+0xe400] ;  /* 0x00e40000910c783b */ /* 0x000e6e0000004200 */
[C---:B--2---:R-:W-:Y:S08]  /*12530*/  HMMA.16816.F32 R72, R4.reuse, R8, R72 ;  /* 0x000000080448723c */ /* 0x044ff00000001848 */
[C---:B------:R-:W-:Y:S01]  /*12540*/  HMMA.16816.F32 R76, R4.reuse, R10, R76 ;  /* 0x0000000a044c723c */ /* 0x040fe2000000184c */
[----:B------:R-:W2:Y:S07]  /*12550*/  LDSM.16.MT88.4 R8, [R144+0xe400] ;  /* 0x00e400009008783b */ /* 0x000eae0000004200 */
[C---:B------:R-:W-:Y:S08]  /*12560*/  HMMA.16816.F32 R88, R4.reuse, R16, R88 ;  /* 0x000000100458723c */ /* 0x040ff00000001858 */
[C---:B------:R-:W-:Y:S01]  /*12570*/  HMMA.16816.F32 R92, R4.reuse, R18, R92 ;  /* 0x00000012045c723c */ /* 0x040fe2000000185c */
[----:B------:R-:W-:Y:S07]  /*12580*/  LDSM.16.MT88.4 R16, [R144+0xc800] ;  /* 0x00c800009010783b */ /* 0x000fee0000004200 */
        /* <DEDUP_REMOVED lines=8> */
[----:B------:R-:W-:Y:S01]  /*12610*/  FFMA.FTZ R5, R55, UR10, -R64 ;  /* 0x0000000a37057c23 */ /* 0x000fe20008010840 */
[----:B------:R-:W-:Y:S01]  /*12620*/  MUFU.EX2 R62, R66 ;  /* 0x00000042003e7308 */ /* 0x000fe20000000800 */
[----:B------:R-:W2:Y:S03]  /*12630*/  LDSM.16.MT88.4 R8, [R145+0xc800] ;  /* 0x00c800009108783b */ /* 0x000ea60000004200 */
[----:B------:R-:W3:Y:S04]  /*12640*/  MUFU.EX2 R55, R6 ;  /* 0x0000000600377308 */ /* 0x000ee80000000800 */
[----:B------:R-:W4:Y:S04]  /*12650*/  MUFU.EX2 R54, R5 ;  /* 0x0000000500367308 */ /* 0x000f280000000800 */
[----:B------:R5:W-:Y:S04]  /*12660*/  MUFU.EX2 R52, R4 ;  /* 0x0000000400347308 */ /* 0x000be80000000800 */
[----:B------:R-:W1:Y:S01]  /*12670*/  MUFU.EX2 R53, R53 ;  /* 0x0000003500357308 */ /* 0x000e620000000800 */
[----:B---3--:R-:W-:-:S02]  /*12680*/  F2FP.F16.F32.PACK_AB R6, R55, R62 ;  /* 0x0000003e3706723e */ /* 0x008fc400000000ff */
[----:B----4-:R-:W-:Y:S02]  /*12690*/  F2FP.F16.F32.PACK_AB R5, R143, R54 ;  /* 0x000000368f05723e */ /* 0x010fe400000000ff */
[----:B-----5:R-:W-:Y:S02]  /*126a0*/  F2FP.F16.F32.PACK_AB R4, R127, R124 ;  /* 0x0000007c7f04723e */ /* 0x020fe400000000ff */
[----:B-1----:R-:W-:-:S07]  /*126b0*/  F2FP.F16.F32.PACK_AB R7, R53, R52 ;  /* 0x000000343507723e */ /* 0x002fce00000000ff */
[C---:B------:R-:W-:Y:S08]  /*126c0*/  HMMA.16816.F32 R112, R4.reuse, R12, R112 ;  /* 0x0000000c0470723c */ /* 0x040ff00000001870 */
        /* <DEDUP_REMOVED lines=8> */
[C---:B------:R-:W-:Y:S01]  /*12750*/  HMMA.16816.F32 R72, R4.reuse, R20, R72 ;  /* 0x000000140448723c */ /* 0x040fe20000001848 */
[----:B------:R-:W4:Y:S04]  /*12760*/  MUFU.EX2 R21, R58 ;  /* 0x0000003a00157308 */ /* 0x000f280000000800 */
[----:B------:R-:W-:Y:S03]  /*12770*/  MUFU.EX2 R20, R51 ;  /* 0x0000003300147308 */ /* 0x000fe60000000800 */
[C---:B-1----:R-:W-:Y:S08]  /*12780*/  HMMA.16816.F32 R96, R4.reuse, R12, R96 ;  /* 0x0000000c0460723c */ /* 0x042ff00000001860 */
[C---:B------:R-:W-:Y:S01]  /*12790*/  HMMA.16816.F32 R100, R4.reuse, R14, R100 ;  /* 0x0000000e0464723c */ /* 0x040fe20000001864 */
[----:B------:R-:W1:Y:S07]  /*127a0*/  LDSM.16.MT88.4 R12, [R144+0xac00] ;  /* 0x00ac0000900c783b */ /* 0x000e6e0000004200 */
[C---:B------:R-:W-:Y:S01]  /*127b0*/  HMMA.16816.F32 R76, R4.reuse, R22, R76 ;  /* 0x00000016044c723c */ /* 0x040fe2000000184c */
[----:B------:R-:W5:Y:S04]  /*127c0*/  MUFU.EX2 R22, R57 ;  /* 0x0000003900167308 */ /* 0x000f680000000800 */
[----:B------:R-:W3:Y:S03]  /*127d0*/  MUFU.EX2 R23, R50 ;  /* 0x0000003200177308 */ /* 0x000ee60000000800 */
[C---:B--2---:R-:W-:Y:S08]  /*127e0*/  HMMA.16816.F32 R104, R4.reuse, R8, R104 ;  /* 0x000000080468723c */ /* 0x044ff00000001868 */
[----:B------:R-:W-:Y:S01]  /*127f0*/  HMMA.16816.F32 R108, R4, R10, R108 ;  /* 0x0000000a046c723c */ /* 0x000fe2000000186c */
[----:B----4-:R-:W-:Y:S01]  /*12800*/  F2FP.F16.F32.PACK_AB R4, R21, R44 ;  /* 0x0000002c1504723e */ /* 0x010fe200000000ff */
[----:B------:R-:W2:Y:S01]  /*12810*/  LDSM.16.MT88.4 R8, [R145+0xcc00] ;  /* 0x00cc00009108783b */ /* 0x000ea20000004200 */
[----:B-----5:R-:W-:-:S02]  /*12820*/  F2FP.F16.F32.PACK_AB R6, R163, R22 ;  /* 0x00000016a306723e */ /* 0x020fc400000000ff */
[----:B---3--:R-:W-:Y:S02]  /*12830*/  F2FP.F16.F32.PACK_AB R5, R23, R20 ;  /* 0x000000141705723e */ /* 0x008fe400000000ff */
[----:B------:R-:W-:-:S07]  /*12840*/  F2FP.F16.F32.PACK_AB R7, R40, R41 ;  /* 0x000000292807723e */ /* 0x000fce00000000ff */
        /* <DEDUP_REMOVED lines=8> */
[C---:B------:R-:W-:Y:S01]  /*128d0*/  HMMA.16816.F32 R76, R4.reuse, R14, R76 ;  /* 0x0000000e044c723c */ /* 0x040fe2000000184c */
[----:B------:R-:W-:Y:S01]  /*128e0*/  FADD.FTZ R134, R134, R27 ;  /* 0x0000001b86867221 */ /* 0x000fe20000010000 */
[----:B------:R-:W-:Y:S01]  /*128f0*/  FADD.FTZ R24, R67, R24 ;  /* 0x0000001843187221 */ /* 0x000fe20000010000 */
[----:B------:R-:W1:Y:S02]  /*12900*/  LDSM.16.MT88.4 R12, [R145+0xec00] ;  /* 0x00ec0000910c783b */ /* 0x000e640000004200 */
        /* <DEDUP_REMOVED lines=8> */
[----:B------:R-:W-:Y:S01]  /*12990*/  FADD.FTZ R166, R166, R121 ;  /* 0x00000079a6a67221 */ /* 0x000fe20000010000 */
[----:B------:R-:W-:Y:S01]  /*129a0*/  FADD.FTZ R24, R135, R24 ;  /* 0x0000001887187221 */ /* 0x000fe20000010000 */
[----:B------:R-:W2:Y:S02]  /*129b0*/  LDSM.16.MT88.4 R8, [R144+0xec00] ;  /* 0x00ec00009008783b */ /* 0x000ea40000004200 */
[----:B------:R-:W-:-:S03]  /*129c0*/  FADD.FTZ R139, R139, R166 ;  /* 0x000000a68b8b7221 */ /* 0x000fc60000010000 */
[----:B---3--:R-:W-:Y:S01]  /*129d0*/  HMMA.16816.F32 R88, R4, R16, R88 ;  /* 0x000000100458723c */ /* 0x008fe20000001858 */
        /* <DEDUP_REMOVED lines=30> */
[----:B------:R-:W-:-:S03]  /*12bc0*/  FADD.FTZ R41, R41, R20 ;  /* 0x0000001429297221 */ /* 0x000fc60000010000 */
[----:B------:R-:W-:Y:S01]  /*12bd0*/  FADD.FTZ R163, R163, R22 ;  /* 0x00000016a3a37221 */ /* 0x000fe20000010000 */
[----:B------:R-:W-:Y:S01]  /*12be0*/  FADD.FTZ R164, R40, R41 ;  /* 0x0000002928a47221 */ /* 0x000fe20000010000 */
[----:B------:R-:W-:Y:S08]  /*12bf0*/  @!P6 BRA `(.L_x_719) ;  /* 0x000000440030e947 */ /* 0x000ff00003800000 */
[----:B------:R-:W-:-:S04]  /*12c00*/  DEPBAR.LE SB0, 0x0 ;  /* 0x000080000000791a */ /* 0x000fc80000000000 */
[----:B------:R-:W-:-:S04]  /*12c10*/  UISETP.NE.U32.AND UP0, UPT, UR12, URZ, UPT ;  /* 0x000000ff0c00728c */ /* 0x000fc8000bf05070 */
[----:B------:R-:W-:Y:S01]  /*12c20*/  UISETP.NE.AND.EX UP0, UPT, UR13, URZ, UPT, UP0 ;  /* 0x000000ff0d00728c */ /* 0x000fe2000bf05300 */
[----:B------:R-:W-:Y:S08]  /*12c30*/  BAR.SYNC.DEFER_BLOCKING 0x0 ;  /* 0x0000000000007b1d */ /* 0x000ff00000010000 */
[----:B------:R-:W-:Y:S05]  /*12c40*/  BRA.U !UP0, `(.L_x_720) ;  /* 0x0000000108f87547 */ /* 0x000fea000b800000 */
[----:B------:R-:W1:Y:S01]  /*12c50*/  LDC R5, c[0x0][0x4f0] ;  /* 0x00013c00ff057b82 */ /* 0x000e620000000800 */
[C---:B------:R-:W-:Y:S01]  /*12c60*/  IADD3 R6, PT, PT, R60.reuse, -0x100, RZ ;  /* 0xffffff003c067810 */ /* 0x040fe20007ffe0ff */
[----:B------:R-:W-:Y:S01]  /*12c70*/  VIADD R60, R60, 0xffffff80 ;  /* 0xffffff803c3c7836 */ /* 0x000fe20000000000 */
[----:B------:R-:W2:Y:S02]  /*12c80*/  LDCU.64 UR8, c[0x0][0x3c0] ;  /* 0x00007800ff0877ac */ /* 0x000ea40008000a00 */
[----:B------:R-:W-:Y:S02]  /*12c90*/  IABS R8, R6 ;  /* 0x0000000600087213 */ /* 0x000fe40000000000 */
[----:B------:R-:W-:Y:S01]  /*12ca0*/  IABS R10, R60 ;  /* 0x0000003c000a7213 */ /* 0x000fe20000000000 */
[----:B------:R-:W3:Y:S01]  /*12cb0*/  LDCU.64 UR4, c[0x0][0x3a8] ;  /* 0x00007500ff0477ac */ /* 0x000ee20008000a00 */
[-C--:B-1----:R-:W-:Y:S02]  /*12cc0*/  IABS R4, R5.reuse ;  /* 0x0000000500047213 */ /* 0x082fe40000000000 */
[----:B------:R-:W-:-:S02]  /*12cd0*/  LOP3.LUT R6, R6, R5, RZ, 0x3c, !PT ;  /* 0x0000000506067212 */ /* 0x000fc400078e3cff */
[----:B------:R-:W1:Y:S01]  /*12ce0*/  I2F.RP R9, R4 ;  /* 0x0000000400097306 */ /* 0x000e620000209400 */
[----:B------:R-:W-:Y:S02]  /*12cf0*/  LOP3.LUT R60, R60, R5, RZ, 0x3c, !PT ;  /* 0x000000053c3c7212 */ /* 0x000fe400078e3cff */
[----:B------:R-:W-:Y:S02]  /*12d00*/  ISETP.GE.AND P1, PT, R6, RZ, PT ;  /* 0x000000ff0600720c */ /* 0x000fe40003f26270 */
[----:B------:R-:W-:-:S03]  /*12d10*/  ISETP.GE.AND P3, PT, R60, RZ, PT ;  /* 0x000000ff3c00720c */ /* 0x000fc60003f66270 */
        /* <DEDUP_REMOVED lines=31> */
[----:B------:R-:W4:Y:S04]  /*12f10*/  LDG.E R9, desc[UR6][R12.64] ;  /* 0x000000060c097981 */ /* 0x000f28000c1e1900 */
[----:B------:R-:W4:Y:S01]  /*12f20*/  LDG.E R4, desc[UR6][R10.64] ;  /* 0x000000060a047981 */ /* 0x000f22000c1e1900 */
[----:B------:R-:W-:-:S04]  /*12f30*/  IMAD.IADD R6, R7, 0x1, -R6 ;  /* 0x0000000107067824 */ /* 0x000fc800078e0a06 */
[----:B------:R-:W-:-:S05]  /*12f40*/  IMAD R6, R6, R5, -0x80 ;  /* 0xffffff8006067424 */ /* 0x000fca00078e0205 */
[----:B------:R-:W-:-:S05]  /*12f50*/  SHF.R.S32.HI R5, RZ, 0x1f, R6 ;  /* 0x0000001fff057819 */ /* 0x000fca0000011406 */
[----:B--2---:R-:W-:-:S04]  /*12f60*/  IMAD R5, R5, UR8, RZ ;  /* 0x0000000805057c24 */ /* 0x004fc8000f8e02ff */
[C---:B------:R-:W-:Y:S01]  /*12f70*/  IMAD R5, R6.reuse, UR9, R5 ;  /* 0x0000000906057c24 */ /* 0x040fe2000f8e0205 */
[----:B----4-:R-:W-:Y:S01]  /*12f80*/  IADD3 R4, PT, PT, R9, -R4, RZ ;  /* 0x8000000409047210 */ /* 0x010fe20007ffe0ff */
[----:B------:R-:W-:-:S03]  /*12f90*/  IMAD.WIDE.U32 R8, R6, UR8, RZ ;  /* 0x0000000806087c25 */ /* 0x000fc6000f8e00ff */
[----:B------:R-:W-:Y:S01]  /*12fa0*/  SHF.R.S32.HI R6, RZ, 0x1f, R4 ;  /* 0x0000001fff067819 */ /* 0x000fe20000011404 */
[----:B------:R-:W-:-:S04]  /*12fb0*/  IMAD.IADD R9, R9, 0x1, R5 ;  /* 0x0000000109097824 */ /* 0x000fc800078e0205 */
[----:B---3--:R-:W-:Y:S02]  /*12fc0*/  IMAD R5, R6, UR4, RZ ;  /* 0x0000000406057c24 */ /* 0x008fe4000f8e02ff */
[----:B------:R-:W-:-:S04]  /*12fd0*/  IMAD.WIDE.U32 R6, R4, UR4, R8 ;  /* 0x0000000404067c25 */ /* 0x000fc8000f8e0008 */
[----:B------:R-:W-:Y:S01]  /*12fe0*/  IMAD R5, R4, UR5, R5 ;  /* 0x0000000504057c24 */ /* 0x000fe2000f8e0205 */
[----:B------:R-:W-:-:S04]  /*12ff0*/  LEA R150, P1, R6, R150, 0x1 ;  /* 0x0000009606967211 */ /* 0x000fc800078208ff */
[----:B------:R-:W-:-:S04]  /*13000*/  IADD3 R5, PT, PT, R7, R5, RZ ;  /* 0x0000000507057210 */ /* 0x000fc80007ffe0ff */
[----:B------:R-:W-:Y:S01]  /*13010*/  LEA.HI.X R151, R6, R151, R5, 0x1, P1 ;  /* 0x0000009706977211 */ /* 0x000fe200008f0c05 */
[----:B------:R-:W-:Y:S06]  /*13020*/  BRA `(.L_x_721) ;  /* 0x0000000000207947 */ /* 0x000fec0003800000 */
.L_x_720:
[----:B------:R-:W1:Y:S01]  /*13030*/  LDCU UR8, c[0x0][0x3c0] ;  /* 0x00007800ff0877ac */ /* 0x000e620008000800 */
[----:B------:R-:W-:Y:S02]  /*13040*/  UMOV UR5, URZ ;  /* 0x000000ff00057c82 */ /* 0x000fe40008000000 */
[----:B------:R-:W-:Y:S01]  /*13050*/  IADD3 R5, P1, PT, RZ, -UR5, RZ ;  /* 0x80000005ff057c10 */ /* 0x000fe2000ff3e0ff */
[----:B-1----:R-:W-:-:S06]  /*13060*/  USHF.L.U32 UR4, UR8, 0x7, URZ ;  /* 0x0000000708047899 */ /* 0x002fcc00080006ff */
[----:B------:R-:W-:-:S05]  /*13070*/  IMAD.X R4, RZ, RZ, ~UR4, P1 ;  /* 0x80000004ff047e24 */ /* 0x000fca00088e06ff */
[----:B------:R-:W-:-:S04]  /*13080*/  SHF.R.S64 R5, R5, 0x1f, R4 ;  /* 0x0000001f05057819 */ /* 0x000fc80000001004 */
[----:B------:R-:W-:-:S04]  /*13090*/  IADD3 R150, P1, PT, R5, R150, RZ ;  /* 0x0000009605967210 */ /* 0x000fc80007f3e0ff */
[----:B------:R-:W-:-:S09]  /*130a0*/  LEA.HI.X.SX32 R151, R4, R151, 0x1, P1 ;  /* 0x0000009704977211 */ /* 0x000fd200008f0eff */
.L_x_721:
[----:B------:R-:W1:Y:S01]  /*130b0*/  LDCU UR5, c[0x0][0x440] ;  /* 0x00008800ff0577ac */ /* 0x000e620008000800 */
[----:B------:R-:W-:Y:S02]  /*130c0*/  IMAD.MOV.U32 R60, RZ, RZ, 0x20 ;  /* 0x00000020ff3c7424 */ /* 0x000fe400078e00ff */
[----:B------:R-:W-:Y:S01]  /*130d0*/  IMAD.SHL.U32 R62, R122, 0x2, RZ ;  /* 0x000000027a3e7824 */ /* 0x000fe200078e00ff */
[----:B------:R-:W2:Y:S02]  /*130e0*/  LDCU UR4, c[0x0][0x3c4] ;  /* 0x00007880ff0477ac */ /* 0x000ea40008000800 */
[----:B------:R-:W-:Y:S01]  /*130f0*/  SEL R60, R60, 0xffffffe0, !P0 ;  /* 0xffffffe03c3c7807 */ /* 0x000fe20004000000 */
[----:B------:R-:W-:Y:S01]  /*13100*/  USHF.L.U32 UR9, UR8, 0x6, URZ ;  /* 0x0000000608097899 */ /* 0x000fe200080006ff */
[----:B------:R-:W-:-:S03]  /*13110*/  LOP3.LUT P0, RZ, R122, 0x4, RZ, 0xc0, !PT ;  /* 0x000000047aff7812 */ /* 0x000fc6000780c0ff */
[--C-:B------:R-:W-:Y:S01]  /*13120*/  IMAD.IADD R128, R147, 0x1, R60.reuse ;  /* 0x0000000193807824 */ /* 0x100fe200078e023c */
[----:B------:R-:W-:Y:S01]  /*13130*/  LOP3.LUT R62, R62, 0x6, RZ, 0xc0, !PT ;  /* 0x000000063e3e7812 */ /* 0x000fe200078ec0ff */
[----:B------:R-:W-:Y:S01]  /*13140*/  IMAD.IADD R60, R146, 0x1, R60 ;  /* 0x00000001923c7824 */ /* 0x000fe200078e023c */
[----:B------:R-:W-:-:S03]  /*13150*/  IADD3 R6, P1, PT, R150, UR9, RZ ;  /* 0x0000000996067c10 */ /* 0x000fc6000ff3e0ff */
[----:B------:R-:W-:Y:S01]  /*13160*/  IMAD R62, R61, 0x80, R62 ;  /* 0x000000803d3e7824 */ /* 0x000fe200078e023e */
[----:B-1----:R-:W-:Y:S02]  /*13170*/  ISETP.GE.AND P3, PT, R117, UR5, PT ;  /* 0x0000000575007c0c */ /* 0x002fe4000bf66270 */
[----:B------:R-:W-:Y:S01]  /*13180*/  ISETP.GE.AND P4, PT, R118, UR5, PT ;  /* 0x0000000576007c0c */ /* 0x000fe2000bf86270 */
[----:B------:R-:W-:Y:S01]  /*13190*/  VIADD R63, R62, 0xffffff00 ;  /* 0xffffff003e3f7836 */ /* 0x000fe20000000000 */
[----:B------:R-:W-:Y:S01]  /*131a0*/  ISETP.GE.AND P2, PT, R116, UR5, PT ;  /* 0x0000000574007c0c */ /* 0x000fe2000bf46270 */
[----:B--2---:R-:W-:Y:S01]  /*131b0*/  USHF.L.U64.HI UR4, UR8, 0x6, UR4 ;  /* 0x0000000608047899 */ /* 0x004fe20008010204 */
[----:B------:R-:W-:Y:S02]  /*131c0*/  VIADD R121, R62, 0xffffff01 ;  /* 0xffffff013e797836 */ /* 0x000fe40000000000 */
[----:B------:R-:W-:-:S03]  /*131d0*/  ISETP.GE.AND P6, PT, R63, R120, PT ;  /* 0x000000783f00720c */ /* 0x000fc60003fc6270 */
[----:B------:R-:W-:Y:S02]  /*131e0*/  IADD3.X R7, PT, PT, R151, UR4, RZ, P1, !PT ;  /* 0x0000000497077c10 */ /* 0x000fe40008ffe4ff */
[----:B------:R-:W-:Y:S01]  /*131f0*/  @!P3 IMAD.MOV.U32 R4, RZ, RZ, R150 ;  /* 0x000000ffff04b224 */ /* 0x000fe200078e0096 */
[----:B------:R-:W-:Y:S01]  /*13200*/  IADD3 R10, P1, PT, R6, UR9, RZ ;  /* 0x00000009060a7c10 */ /* 0x000fe2000ff3e0ff */
[----:B------:R-:W-:Y:S01]  /*13210*/  @!P3 IMAD.MOV.U32 R5, RZ, RZ, R151 ;  /* 0x000000ffff05b224 */ /* 0x000fe200078e0097 */
[----:B------:R-:W-:Y:S01]  /*13220*/  @!PT LDS RZ, [RZ] ;  /* 0x00000000fffff984 */ /* 0x000fe20000000800 */
[----:B------:R-:W-:Y:S01]  /*13230*/  @!PT LDS RZ, [RZ] ;  /* 0x00000000fffff984 */ /* 0x000fe20000000800 */
[----:B------:R-:W-:Y:S01]  /*13240*/  @!PT LDS RZ, [RZ] ;  /* 0x00000000fffff984 */ /* 0x000fe20000000800 */
[----:B------:R-:W-:Y:S01]  /*13250*/  @!P4 LDGSTS.E.BYPASS.LTC128B.128 [R157+0x9000], desc[UR6][R150.64] ;  /* 0x09000000969dcfae */ /* 0x000fe2000b981a06 */
[----:B------:R-:W-:Y:S02]  /*13260*/  ISETP.GE.AND P5, PT, R121, R3, PT ;  /* 0x000000037900720c */ /* 0x000fe40003fa6270 */
[----:B------:R-:W-:Y:S01]  /*13270*/  IADD3.X R11, PT, PT, R7, UR4, RZ, P1, !PT ;  /* 0x00000004070b7c10 */ /* 0x000fe20008ffe4ff */
[----:B------:R-:W-:Y:S01]  /*13280*/  @P4 STS.128 [R157+0x9000], RZ ;  /* 0x009000ff9d004388 */ /* 0x000fe20000000c00 */
[----:B------:R-:W-:-:S03]  /*13290*/  IADD3 R8, P1, PT, R10, UR9, RZ ;  /* 0x000000090a087c10 */ /* 0x000fc6000ff3e0ff */
[----:B------:R-:W-:Y:S01]  /*132a0*/  @!PT LDS RZ, [RZ] ;  /* 0x00000000fffff984 */ /* 0x000fe20000000800 */
[----:B------:R-:W-:Y:S01]  /*132b0*/  @!PT LDS RZ, [RZ] ;  /* 0x00000000fffff984 */ /* 0x000fe20000000800 */
[----:B------:R-:W-:Y:S01]  /*132c0*/  @!PT LDS RZ, [RZ] ;  /* 0x00000000fffff984 */ /* 0x000fe20000000800 */
[----:B------:R-:W-:Y:S01]  /*132d0*/  @!P3 LDGSTS.E.BYPASS.LTC128B.128 [R157+0xb000], desc[UR6][R4.64+0x40] ;  /* 0x0b000040049dbfae */ /* 0x000fe2000b981a06 */
[----:B------:R-:W-:Y:S02]  /*132e0*/  IADD3.X R9, PT, PT, R11, UR4, RZ, P1, !PT ;  /* 0x000000040b097c10 */ /* 0x000fe40008ffe4ff */
[----:B------:R-:W-:Y:S01]  /*132f0*/  ISETP.GE.AND P1, PT, R121, R120, PT ;  /* 0x000000787900720c */ /* 0x000fe20003f26270 */
        /* <DEDUP_REMOVED lines=54> */
[----:B------:R-:W5:Y:S04]  /*13660*/  LDSM.16.M88.4 R44, [R146+0x3c00] ;  /* 0x003c0000922c783b */ /* 0x000f680000000200 */
[----:B-1----:R-:W2:Y:S04]  /*13670*/  LDSM.16.M88.4 R4, [R146+0x3000] ;  /* 0x003000009204783b */ /* 0x002ea80000000200 */
[----:B------:R-:W1:Y:S04]  /*13680*/  LDSM.16.M88.4 R36, [R146+0x4000] ;  /* 0x004000009224783b */ /* 0x000e680000000200 */
[----:B------:R-:W1:Y:S04]  /*13690*/  LDSM.16.M88.4 R28, [R146+0x4400] ;  /* 0x00440000921c783b */ /* 0x000e680000000200 */
[----:B------:R-:W1:Y:S04]  /*136a0*/  LDSM.16.M88.4 R20, [R146+0x4800] ;  /* 0x004800009214783b */ /* 0x000e680000000200 */
[----:B------:R-:W1:Y:S04]  /*136b0*/  LDSM.16.M88.4 R168, [R146+0x4c00] ;  /* 0x004c000092a8783b */ /* 0x000e680000000200 */
[----:B------:R-:W-:Y:S04]  /*136c0*/  LDSM.16.M88.4 R128, [R128] ;  /* 0x000000008080783b */ /* 0x000fe80000000200 */
[----:B------:R-:W1:Y:S04]  /*136d0*/  LDSM.16.M88.4 R140, [R60+0x3400] ;  /* 0x003400003c8c783b */ /* 0x000e680000000200 */
[----:B------:R-:W1:Y:S01]  /*136e0*/  LDSM.16.M88.4 R136, [R60+0x3800] ;  /* 0x003800003c88783b */ /* 0x000e620000000200 */
[C---:B---3--:R-:W-:Y:S03]  /*136f0*/  HMMA.16816.F32 R124, R12.reuse, R64, RZ ;  /* 0x000000400c7c723c */ /* 0x048fe600000018ff */
[----:B------:R-:W3:Y:S04]  /*13700*/  LDSM.16.M88.4 R132, [R60+0x3c00] ;  /* 0x003c00003c84783b */ /* 0x000ee80000000200 */
[----:B------:R-:W3:Y:S01]  /*13710*/  LDSM.16.M88.4 R172, [R60+0x3000] ;  /* 0x003000003cac783b */ /* 0x000ee20000000200 */
[C---:B----4-:R-:W-:Y:S03]  /*13720*/  HMMA.16816.F32 R56, R12.reuse, R52, RZ ;  /* 0x000000340c38723c */ /* 0x050fe600000018ff */
[----:B------:R-:W0:Y:S05]  /*13730*/  LDGDEPBAR ;  /* 0x00000000000079af */ /* 0x000e2a0000000000 */
[C---:B-----5:R-:W-:Y:S08]  /*13740*/  HMMA.16816.F32 R48, R12.reuse, R44, RZ ;  /* 0x0000002c0c30723c */ /* 0x060ff000000018ff */
[C---:B------:R-:W-:Y:S08]  /*13750*/  HMMA.16816.F32 R64, R12.reuse, R66, RZ ;  /* 0x000000420c40723c */ /* 0x040ff000000018ff */
[C---:B------:R-:W-:Y:S08]  /*13760*/  HMMA.16816.F32 R52, R12.reuse, R54, RZ ;  /* 0x000000360c34723c */ /* 0x040ff000000018ff */
[C---:B------:R-:W-:Y:S08]  /*13770*/  HMMA.16816.F32 R44, R12.reuse, R46, RZ ;  /* 0x0000002e0c2c723c */ /* 0x040ff000000018ff */
[C---:B--2---:R-:W-:Y:S08]  /*13780*/  HMMA.16816.F32 R8, R12.reuse, R4, RZ ;  /* 0x000000040c08723c */ /* 0x044ff000000018ff */
[C---:B-1----:R-:W-:Y:S08]  /*13790*/  HMMA.16816.F32 R40, R12.reuse, R36, RZ ;  /* 0x000000240c28723c */ /* 0x042ff000000018ff */
        /* <DEDUP_REMOVED lines=9> */
[C---:B------:R-:W-:Y:S08]  /*13830*/  HMMA.16816.F32 R124, R128.reuse, R140, R124 ;  /* 0x0000008c807c723c */ /* 0x040ff0000000187c */
[C---:B------:R-:W-:Y:S01]  /*13840*/  HMMA.16816.F32 R64, R128.reuse, R142, R64 ;  /* 0x0000008e8040723c */ /* 0x040fe20000001840 */
[----:B------:R-:W2:Y:S07]  /*13850*/  LDSM.16.M88.4 R140, [R60+0x4400] ;  /* 0x004400003c8c783b */ /* 0x000eae0000000200 */
[C---:B------:R-:W-:Y:S08]  /*13860*/  HMMA.16816.F32 R56, R128.reuse, R136, R56 ;  /* 0x000000888038723c */ /* 0x040ff00000001838 */
[C---:B------:R-:W-:Y:S01]  /*13870*/  HMMA.16816.F32 R52, R128.reuse, R138, R52 ;  /* 0x0000008a8034723c */ /* 0x040fe20000001834 */
[----:B------:R-:W4:Y:S07]  /*13880*/  LDSM.16.M88.4 R136, [R60+0x4800] ;  /* 0x004800003c88783b */ /* 0x000f2e0000000200 */
[C---:B---3--:R-:W-:Y:S08]  /*13890*/  HMMA.16816.F32 R48, R128.reuse, R132, R48 ;  /* 0x000000848030723c */ /* 0x048ff00000001830 */
[C---:B------:R-:W-:Y:S01]  /*138a0*/  HMMA.16816.F32 R44, R128.reuse, R134, R44 ;  /* 0x00000086802c723c */ /* 0x040fe2000000182c */
[----:B------:R3:W5:Y:S07]  /*138b0*/  LDSM.16.M88.4 R132, [R60+0x4c00] ;  /* 0x004c00003c84783b */ /* 0x00076e0000000200 */
[C---:B------:R-:W-:Y:S08]  /*138c0*/  HMMA.16816.F32 R8, R128.reuse, R172, R8 ;  /* 0x000000ac8008723c */ /* 0x040ff00000001808 */
[C---:B------:R-:W-:Y:S08]  /*138d0*/  HMMA.16816.F32 R4, R128.reuse, R174, R4 ;  /* 0x000000ae8004723c */ /* 0x040ff00000001804 */
[----:B-1----:R-:W-:Y:S01]  /*138e0*/  HMMA.16816.F32 R40, R128, R168, R40 ;  /* 0x000000a88028723c */ /* 0x002fe20000001828 */
[----:B---3--:R-:W-:-:S05]  /*138f0*/  IMAD.MOV.U32 R60, RZ, RZ, 0x20 ;  /* 0x00000020ff3c7424 */ /* 0x008fca00078e00ff */
[----:B------:R-:W-:Y:S02]  /*13900*/  SEL R60, R60, 0xffffffe0, !P0 ;  /* 0xffffffe03c3c7807 */ /* 0x000fe40004000000 */
[----:B------:R-:W-:Y:S01]  /*13910*/  HMMA.16816.F32 R36, R128, R170, R36 ;  /* 0x000000aa8024723c */ /* 0x000fe20000001824 */
[----:B------:R-:W-:Y:S01]  /*13920*/  LDSM.16.M88.4 R168, [R146+0x5000] ;  /* 0x0050000092a8783b */ /* 0x000fe20000000200 */
[----:B------:R-:W-:-:S06]  /*13930*/  LOP3.LUT P0, RZ, R122, 0x4, RZ, 0xc0, !PT ;  /* 0x000000047aff7812 */ /* 0x000fcc000780c0ff */
[C---:B--2---:R-:W-:Y:S08]  /*13940*/  HMMA.16816.F32 R32, R128.reuse, R140, R32 ;  /* 0x0000008c8020723c */ /* 0x044ff00000001820 */
[C---:B------:R-:W-:Y:S01]  /*13950*/  HMMA.16816.F32 R28, R128.reuse, R142, R28 ;  /* 0x0000008e801c723c */ /* 0x040fe2000000181c */
[----:B------:R-:W-:Y:S07]  /*13960*/  LDSM.16.M88.4 R140, [R146+0x5400] ;  /* 0x00540000928c783b */ /* 0x000fee0000000200 */
[C---:B----4-:R-:W-:Y:S08]  /*13970*/  HMMA.16816.F32 R24, R128.reuse, R136, R24 ;  /* 0x000000888018723c */ /* 0x050ff00000001818 */
[C---:B------:R-:W-:Y:S01]  /*13980*/  HMMA.16816.F32 R20, R128.reuse, R138, R20 ;  /* 0x0000008a8014723c */ /* 0x040fe20000001814 */
[----:B------:R-:W-:Y:S07]  /*13990*/  LDSM.16.M88.4 R136, [R146+0x5800] ;  /* 0x005800009288783b */ /* 0x000fee0000000200 */
[C---:B-----5:R-:W-:Y:S08]  /*139a0*/  HMMA.16816.F32 R16, R128.reuse, R132, R16 ;  /* 0x000000848010723c */ /* 0x060ff00000001810 */
[----:B------:R-:W-:Y:S01]  /*139b0*/  HMMA.16816.F32 R12, R128, R134, R12 ;  /* 0x00000086800c723c */ /* 0x000fe2000000180c */
[----:B------:R-:W1:Y:S04]  /*139c0*/  LDSM.16.M88.4 R128, [R147+0x1000] ;  /* 0x001000009380783b */ /* 0x000e680000000200 */
[----:B------:R-:W2:Y:S03]  /*139d0*/  LDSM.16.M88.4 R132, [R146+0x5c00] ;  /* 0x005c00009284783b */ /* 0x000ea60000000200 */
[C---:B-1----:R-:W-:Y:S08]  /*139e0*/  HMMA.16816.F32 R124, R128.reuse, R140, R124 ;  /* 0x0000008c807c723c */ /* 0x042ff0000000187c */
[C---:B------:R-:W-:Y:S01]  /*139f0*/  HMMA.16816.F32 R64, R128.reuse, R142, R64 ;  /* 0x0000008e8040723c */ /* 0x040fe20000001840 */
[----:B------:R-:W1:Y:S07]  /*13a00*/  LDSM.16.M88.4 R140, [R146+0x6400] ;  /* 0x00640000928c783b */ /* 0x000e6e0000000200 */
        /* <DEDUP_REMOVED lines=9> */
[----:B-1----:R-:W-:Y:S01]  /*13aa0*/  HMMA.16816.F32 R32, R128, R140, R32 ;  /* 0x0000008c8020723c */ /* 0x002fe20000001820 */
[----:B------:R-:W-:-:S02]  /*13ab0*/  IMAD.IADD R140, R147, 0x1, R60 ;  /* 0x00000001938c7824 */ /* 0x000fc400078e023c */
[----:B------:R-:W-:-:S05]  /*13ac0*/  IMAD.IADD R60, R146, 0x1, R60 ;  /* 0x00000001923c7824 */ /* 0x000fca00078e023c */
        /* <DEDUP_REMOVED lines=8> */
[C---:B----4-:R-:W-:Y:S08]  /*13b50*/  HMMA.16816.F32 R40, R128.reuse, R168, R40 ;  /* 0x000000a88028723c */ /* 0x050ff00000001828 */
        /* <DEDUP_REMOVED lines=14> */
[----:B------:R4:W5:Y:S07]  /*13c40*/  LDSM.16.M88.4 R168, [R60+0x6c00] ;  /* 0x006c00003ca8783b */ /* 0x00096e0000000200 */
[C---:B-1----:R-:W-:Y:S08]  /*13c50*/  HMMA.16816.F32 R40, R140.reuse, R136, R40 ;  /* 0x000000888c28723c */ /* 0x042ff00000001828 */
[C---:B------:R-:W-:Y:S01]  /*13c60*/  HMMA.16816.F32 R36, R140.reuse, R138, R36 ;  /* 0x0000008a8c24723c */ /* 0x040fe20000001824 */
[----:B------:R-:W-:Y:S07]  /*13c70*/  LDSM.16.M88.4 R136, [R146+0x7000] ;  /* 0x007000009288783b */ /* 0x000fee0000000200 */
[----:B--2---:R-:W-:Y:S01]  /*13c80*/  HMMA.16816.F32 R32, R140, R132, R32 ;  /* 0x000000848c20723c */ /* 0x004fe20000001820 */
[----:B----4-:R-:W-:-:S05]  /*13c90*/  IMAD.MOV.U32 R60, RZ, RZ, 0x20 ;  /* 0x00000020ff3c7424 */ /* 0x010fca00078e00ff */
[----:B------:R-:W-:Y:S02]  /*13ca0*/  SEL R60, R60, 0xffffffe0, !P0 ;  /* 0xffffffe03c3c7807 */ /* 0x000fe40004000000 */
[----:B------:R-:W-:Y:S01]  /*13cb0*/  HMMA.16816.F32 R28, R140, R134, R28 ;  /* 0x000000868c1c723c */ /* 0x000fe2000000181c */
[----:B------:R-:W1:Y:S01]  /*13cc0*/  LDSM.16.M88.4 R132, [R147+0x2000] ;  /* 0x002000009384783b */ /* 0x000e620000000200 */
[----:B------:R-:W-:Y:S01]  /*13cd0*/  ISETP.GE.AND P0, PT, R63, R3, PT ;  /* 0x000000033f00720c */ /* 0x000fe20003f06270 */
[----:B------:R-:W-:-:S05]  /*13ce0*/  VIADD R63, R62, 0xffffff08 ;  /* 0xffffff083e3f7836 */ /* 0x000fca0000000000 */
[C---:B---3--:R-:W-:Y:S08]  /*13cf0*/  HMMA.16816.F32 R24, R140.reuse, R128, R24 ;  /* 0x000000808c18723c */ /* 0x048ff00000001818 */
[C---:B------:R-:W-:Y:S01]  /*13d00*/  HMMA.16816.F32 R20, R140.reuse, R130, R20 ;  /* 0x000000828c14723c */ /* 0x040fe20000001814 */
[----:B------:R-:W2:Y:S07]  /*13d10*/  LDSM.16.M88.4 R128, [R146+0x7400] ;  /* 0x007400009280783b */ /* 0x000eae0000000200 */
[C---:B-----5:R-:W-:Y:S08]  /*13d20*/  HMMA.16816.F32 R16, R140.reuse, R168, R16 ;  /* 0x000000a88c10723c */ /* 0x060ff00000001810 */
        /* <DEDUP_REMOVED lines=12> */
[----:B----4-:R-:W-:Y:S01]  /*13df0*/  HMMA.16816.F32 R56, R132, R168, R56 ;  /* 0x000000a88438723c */ /* 0x010fe20000001838 */
[----:B------:R-:W-:-:S02]  /*13e00*/  IMAD.IADD R168, R147, 0x1, R60 ;  /* 0x0000000193a87824 */ /* 0x000fc400078e023c */
[----:B------:R-:W-:-:S05]  /*13e10*/  IMAD.IADD R60, R146, 0x1, R60 ;  /* 0x00000001923c7824 */ /* 0x000fca00078e023c */
[C---:B-1----:R-:W-:Y:S08]  /*13e20*/  HMMA.16816.F32 R40, R132.reuse, R136, R40 ;  /* 0x000000888428723c */ /* 0x042ff00000001828 */
[C---:B------:R-:W-:Y:S01]  /*13e30*/  HMMA.16816.F32 R36, R132.reuse, R138, R36 ;  /* 0x0000008a8424723c */ /* 0x040fe20000001824 */
[----:B------:R-:W1:Y:S07]  /*13e40*/  LDSM.16.M88.4 R136, [R146+0x8c00] ;  /* 0x008c00009288783b */ /* 0x000e6e0000000200 */
[C---:B------:R-:W-:Y:S01]  /*13e50*/  HMMA.16816.F32 R52, R132.reuse, R170, R52 ;  /* 0x000000aa8434723c */ /* 0x040fe20000001834 */
[----:B------:R-:W-:Y:S07]  /*13e60*/  LDSM.16.M88.4 R168, [R168+0x2000] ;  /* 0x00200000a8a8783b */ /* 0x000fee0000000200 */
        /* <DEDUP_REMOVED lines=8> */
[----:B------:R-:W1:Y:S04]  /*13ef0*/  LDSM.16.M88.4 R136, [R60+0x7800] ;  /* 0x007800003c88783b */ /* 0x000e680000000200 */
[----:B------:R-:W4:Y:S03]  /*13f00*/  LDSM.16.M88.4 R132, [R60+0x7c00] ;  /* 0x007c00003c84783b */ /* 0x000f260000000200 */
[C---:B--2---:R-:W-:Y:S08]  /*13f10*/  HMMA.16816.F32 R8, R168.reuse, R128, R8 ;  /* 0x00000080a808723c */ /* 0x044ff00000001808 */
[C---:B------:R-:W-:Y:S01]  /*13f20*/  HMMA.16816.F32 R4, R168.reuse, R130, R4 ;  /* 0x00000082a804723c */ /* 0x040fe20000001804 */
[----:B------:R-:W2:Y:S07]  /*13f30*/  LDSM.16.M88.4 R128, [R60+0x8000] ;  /* 0x008000003c80783b */ /* 0x000eae0000000200 */
[----:B---3--:R-:W-:Y:S03]  /*13f40*/  HMMA.16816.F32 R124, R168, R140, R124 ;  /* 0x0000008ca87c723c */ /* 0x008fe6000000187c */
[----:B------:R-:W-:Y:S01]  /*13f50*/  FSEL R237, R8, -INF , !P0 ;  /* 0xff80000008ed7808 */ /* 0x000fe20004000000 */
[----:B------:R-:W-:Y:S01]  /*13f60*/  VIADD R8, R62, 0xffffff09 ;  /* 0xffffff093e087836 */ /* 0x000fe20000000000 */
[----:B------:R-:W-:-:S02]  /*13f70*/  ISETP.GE.AND P0, PT, R63, R3, PT ;  /* 0x000000033f00720c */ /* 0x000fc40003f06270 */
[----:B------:R-:W-:Y:S01]  /*13f80*/  FSEL R9, R9, -INF , !P5 ;  /* 0xff80000009097808 */ /* 0x000fe20006800000 */
[C---:B------:R-:W-:Y:S01]  /*13f90*/  HMMA.16816.F32 R64, R168.reuse, R142, R64 ;  /* 0x0000008ea840723c */ /* 0x040fe20000001840 */
[----:B------:R-:W-:Y:S02]  /*13fa0*/  FSEL R235, R11, -INF , !P1 ;  /* 0xff8000000beb7808 */ /* 0x000fe40004800000 */
[----:B------:R-:W-:Y:S01]  /*13fb0*/  FSEL R239, R4, -INF , !P0 ;  /* 0xff80000004ef7808 */ /* 0x000fe20004000000 */
[----:B------:R-:W-:Y:S01]  /*13fc0*/  VIADD R4, R62, 0xffffff11 ;  /* 0xffffff113e047836 */ /* 0x000fe20000000000 */
[----:B------:R-:W-:Y:S01]  /*13fd0*/  FSEL R181, R10, -INF , !P6 ;  /* 0xff8000000ab57808 */ /* 0x000fe20007000000 */
[----:B------:R-:W-:Y:S01]  /*13fe0*/  VIADD R10, R62, 0xffffff50 ;  /* 0xffffff503e0a7836 */ /* 0x000fe20000000000 */
[C---:B------:R-:W-:Y:S01]  /*13ff0*/  ISETP.GE.AND P5, PT, R8.reuse, R3, PT ;  /* 0x000000030800720c */ /* 0x040fe20003fa6270 */
[----:B-1----:R-:W-:Y:S01]  /*14000*/  HMMA.16816.F32 R56, R168, R136, R56 ;  /* 0x00000088a838723c */ /* 0x002fe20000001838 */
[-C--:B------:R-:W-:Y:S01]  /*14010*/  ISETP.GE.AND P1, PT, R8, R120.reuse, PT ;  /* 0x000000780800720c */ /* 0x080fe20003f26270 */
[----:B------:R-:W-:Y:S01]  /*14020*/  VIADD R8, R62, 0xffffff10 ;  /* 0xffffff103e087836 */ /* 0x000fe20000000000 */
[----:B------:R-:W-:-:S02]  /*14030*/  ISETP.GE.AND P6, PT, R63, R120, PT ;  /* 0x000000783f00720c */ /* 0x000fc40003fc6270 */
[----:B------:R-:W-:Y:S01]  /*14040*/  FSEL R11, R5, -INF , !P5 ;  /* 0xff800000050b7808 */ /* 0x000fe20006800000 */
[----:B------:R-:W-:Y:S01]  /*14050*/  VIADD R5, R62, 0xffffff21 ;  /* 0xffffff213e057836 */ /* 0x000fe20000000000 */
[----:B------:R-:W-:Y:S01]  /*14060*/  FSEL R233, R7, -INF , !P1 ;  /* 0xff80000007e97808 */ /* 0x000fe20004800000 */
[C---:B------:R-:W-:Y:S01]  /*14070*/  HMMA.16816.F32 R52, R168.reuse, R138, R52 ;  /* 0x0000008aa834723c */ /* 0x040fe20000001834 */
[----:B------:R-:W-:Y:S02]  /*14080*/  FSEL R231, R6, -INF , !P6 ;  /* 0xff80000006e77808 */ /* 0x000fe40007000000 */
[CC--:B------:R-:W-:Y:S02]  /*14090*/  ISETP.GE.AND P5, PT, R4.reuse, R3.reuse, PT ;  /* 0x000000030400720c */ /* 0x0c0fe40003fa6270 */
[-C--:B------:R-:W-:Y:S01]  /*140a0*/  ISETP.GE.AND P1, PT, R4, R120.reuse, PT ;  /* 0x000000780400720c */ /* 0x080fe20003f26270 */
[----:B------:R-:W-:Y:S01]  /*140b0*/  VIADD R4, R62, 0xffffff18 ;  /* 0xffffff183e047836 */ /* 0x000fe20000000000 */
[C---:B------:R-:W-:Y:S01]  /*140c0*/  ISETP.GE.AND P0, PT, R8.reuse, R3, PT ;  /* 0x000000030800720c */ /* 0x040fe20003f06270 */
[----:B----4-:R-:W-:Y:S01]  /*140d0*/  HMMA.16816.F32 R44, R168, R134, R44 ;  /* 0x00000086a82c723c */ /* 0x010fe2000000182c */
[----:B------:R-:W-:Y:S01]  /*140e0*/  ISETP.GE.AND P6, PT, R8, R120, PT ;  /* 0x000000780800720c */ /* 0x000fe20003fc6270 */
[----:B------:R-:W-:Y:S01]  /*140f0*/  VIADD R8, R62, 0xffffff29 ;  /* 0xffffff293e087836 */ /* 0x000fe20000000000 */
[----:B------:R-:W-:-:S02]  /*14100*/  FSEL R229, R124, -INF , !P0 ;  /* 0xff8000007ce57808 */ /* 0x000fc40004000000 */
[----:B------:R-:W-:Y:S02]  /*14110*/  FSEL R225, R126, -INF , !P6 ;  /* 0xff8000007ee17808 */ /* 0x000fe40007000000 */
[CC--:B------:R-:W-:Y:S01]  /*14120*/  ISETP.GE.AND P0, PT, R4.reuse, R3.reuse, PT ;  /* 0x000000030400720c */ /* 0x0c0fe20003f06270 */
[C---:B------:R-:W-:Y:S01]  /*14130*/  HMMA.16816.F32 R48, R168.reuse, R132, R48 ;  /* 0x00000084a830723c */ /* 0x040fe20000001830 */
[-C--:B------:R-:W-:Y:S01]  /*14140*/  ISETP.GE.AND P6, PT, R4, R120.reuse, PT ;  /* 0x000000780400720c */ /* 0x080fe20003fc6270 */
[----:B------:R-:W-:Y:S01]  /*14150*/  VIADD R4, R62, 0xffffff19 ;  /* 0xffffff193e047836 */ /* 0x000fe20000000000 */
[----:B------:R-:W-:Y:S02]  /*14160*/  FSEL R227, R125, -INF , !P5 ;  /* 0xff8000007de37808 */ /* 0x000fe40006800000 */
[----:B------:R-:W-:Y:S02]  /*14170*/  FSEL R123, R127, -INF , !P1 ;  /* 0xff8000007f7b7808 */ /* 0x000fe40004800000 */
[C---:B------:R-:W-:Y:S01]  /*14180*/  ISETP.GE.AND P5, PT, R4.reuse, R3, PT ;  /* 0x000000030400720c */ /* 0x040fe20003fa6270 */
[----:B--2---:R-:W-:Y:S01]  /*14190*/  HMMA.16816.F32 R40, R168, R128, R40 ;  /* 0x00000080a828723c */ /* 0x004fe20000001828 */
[----:B------:R-:W-:Y:S01]  /*141a0*/  ISETP.GE.AND P1, PT, R4, R120, PT ;  /* 0x000000780400720c */ /* 0x000fe20003f26270 */
[----:B------:R-:W-:Y:S01]  /*141b0*/  VIADD R4, R62, 0xffffff20 ;  /* 0xffffff203e047836 */ /* 0x000fe20000000000 */
[----:B------:R-:W-:-:S02]  /*141c0*/  FSEL R121, R64, -INF , !P0 ;  /* 0xff80000040797808 */ /* 0x000fc40004000000 */
[----:B------:R-:W-:Y:S02]  /*141d0*/  FSEL R63, R66, -INF , !P6 ;  /* 0xff800000423f7808 */ /* 0x000fe40007000000 */
[C---:B------:R-:W-:Y:S01]  /*141e0*/  ISETP.GE.AND P0, PT, R4.reuse, R3, PT ;  /* 0x000000030400720c */ /* 0x040fe20003f06270 */
[----:B------:R-:W-:Y:S01]  /*141f0*/  HMMA.16816.F32 R36, R168, R130, R36 ;  /* 0x00000082a824723c */ /* 0x000fe20000001824 */
[----:B------:R-:W-:Y:S01]  /*14200*/  ISETP.GE.AND P6, PT, R4, R120, PT ;  /* 0x000000780400720c */ /* 0x000fe20003fc6270 */
[----:B------:R-:W-:Y:S01]  /*14210*/  VIADD R4, R62, 0xffffff28 ;  /* 0xffffff283e047836 */ /* 0x000fe20000000000 */
[----:B------:R-:W-:Y:S01]  /*14220*/  FSEL R65, R65, -INF , !P5 ;  /* 0xff80000041417808 */ /* 0x000fe20006800000 */
[----:B------:R-:W1:Y:S01]  /*14230*/  LDSM.16.M88.4 R128, [R60+0x8400] ;  /* 0x008400003c80783b */ /* 0x000e620000000200 */
[----:B------:R-:W-:Y:S02]  /*14240*/  FSEL R223, R67, -INF , !P1 ;  /* 0xff80000043df7808 */ /* 0x000fe40004800000 */
[----:B------:R-:W-:-:S02]  /*14250*/  FSEL R135, R56, -INF , !P0 ;  /* 0xff80000038877808 */ /* 0x000fc40004000000 */
[----:B------:R-:W-:Y:S02]  /*14260*/  FSEL R217, R58, -INF , !P6 ;  /* 0xff8000003ad97808 */ /* 0x000fe40007000000 */
[CC--:B------:R-:W-:Y:S02]  /*14270*/  ISETP.GE.AND P5, PT, R5.reuse, R3.reuse, PT ;  /* 0x000000030500720c */ /* 0x0c0fe40003fa6270 */
[-C--:B------:R-:W-:Y:S02]  /*14280*/  ISETP.GE.AND P1, PT, R5, R120.reuse, PT ;  /* 0x000000780500720c */ /* 0x080fe40003f26270 */
[C---:B------:R-:W-:Y:S02]  /*14290*/  ISETP.GE.AND P0, PT, R4.reuse, R3, PT ;  /* 0x000000030400720c */ /* 0x040fe40003f06270 */
[----:B------:R-:W-:Y:S02]  /*142a0*/  ISETP.GE.AND P6, PT, R4, R120, PT ;  /* 0x000000780400720c */ /* 0x000fe40003fc6270 */
[----:B------:R-:W2:Y:S01]  /*142b0*/  LDSM.16.M88.4 R4, [R60+0x8800] ;  /* 0x008800003c04783b */ /* 0x000ea20000000200 */
        /* <DEDUP_REMOVED lines=15> */
[----:B------:R-:W-:Y:S01]  /*143b0*/  FSEL R211, R48, -INF , !P0 ;  /* 0xff80000030d37808 */ /* 0x000fe20004000000 */
[----:B-1----:R-:W-:Y:S01]  /*143c0*/  HMMA.16816.F32 R32, R168, R128, R32 ;  /* 0x00000080a820723c */ /* 0x002fe20000001820 */
[----:B------:R-:W-:-:S02]  /*143d0*/  FSEL R205, R50, -INF , !P6 ;  /* 0xff80000032cd7808 */ /* 0x000fc40007000000 */
[CC--:B------:R-:W-:Y:S02]  /*143e0*/  ISETP.GE.AND P0, PT, R8.reuse, R3.reuse, PT ;  /* 0x000000030800720c */ /* 0x0c0fe40003f06270 */
[-C--:B------:R-:W-:Y:S01]  /*143f0*/  ISETP.GE.AND P6, PT, R8, R120.reuse, PT ;  /* 0x000000780800720c */ /* 0x080fe20003fc6270 */
[----:B------:R-:W-:Y:S01]  /*14400*/  VIADD R8, R62, 0xffffff39 ;  /* 0xffffff393e087836 */ /* 0x000fe20000000000 */
[----:B------:R-:W-:Y:S01]  /*14410*/  FSEL R207, R49, -INF , !P5 ;  /* 0xff80000031cf7808 */ /* 0x000fe20006800000 */
[C---:B------:R-:W-:Y:S01]  /*14420*/  HMMA.16816.F32 R28, R168.reuse, R130, R28 ;  /* 0x00000082a81c723c */ /* 0x040fe2000000181c */
[----:B------:R-:W-:Y:S02]  /*14430*/  FSEL R201, R51, -INF , !P1 ;  /* 0xff80000033c97808 */ /* 0x000fe40004800000 */
[CC--:B------:R-:W-:Y:S02]  /*14440*/  ISETP.GE.AND P5, PT, R8.reuse, R3.reuse, PT ;  /* 0x000000030800720c */ /* 0x0c0fe40003fa6270 */
[-C--:B------:R-:W-:Y:S01]  /*14450*/  ISETP.GE.AND P1, PT, R8, R120.reuse, PT ;  /* 0x000000780800720c */ /* 0x080fe20003f26270 */
[----:B------:R-:W-:Y:S01]  /*14460*/  VIADD R8, R62, 0xffffff40 ;  /* 0xffffff403e087836 */ /* 0x000fe20000000000 */
[----:B------:R-:W-:Y:S01]  /*14470*/  FSEL R209, R44, -INF , !P0 ;  /* 0xff8000002cd17808 */ /* 0x000fe20004000000 */
[C---:B--2---:R-:W-:Y:S01]  /*14480*/  HMMA.16816.F32 R24, R168.reuse, R4, R24 ;  /* 0x00000004a818723c */ /* 0x044fe20000001818 */
[----:B------:R-:W-:Y:S01]  /*14490*/  FSEL R199, R46, -INF , !P6 ;  /* 0xff8000002ec77808 */ /* 0x000fe20007000000 */
[----:B------:R-:W-:Y:S01]  /*144a0*/  VIADD R5, R62, 0xffffff41 ;  /* 0xffffff413e057836 */ /* 0x000fe20000000000 */
[----:B------:R-:W-:Y:S01]  /*144b0*/  ISETP.GE.AND P0, PT, R8, R3, PT ;  /* 0x000000030800720c */ /* 0x000fe20003f06270 */
[----:B------:R-:W-:Y:S01]  /*144c0*/  VIADD R4, R62, 0xffffff48 ;  /* 0xffffff483e047836 */ /* 0x000fe20000000000 */
[----:B------:R-:W-:Y:S01]  /*144d0*/  ISETP.GE.AND P6, PT, R8, R120, PT ;  /* 0x000000780800720c */ /* 0x000fe20003fc6270 */
[----:B------:R-:W-:Y:S01]  /*144e0*/  VIADD R8, R62, 0xffffff49 ;  /* 0xffffff493e087836 */ /* 0x000fe20000000000 */
[----:B------:R-:W-:Y:S01]  /*144f0*/  FSEL R213, R45, -INF , !P5 ;  /* 0xff8000002dd57808 */ /* 0x000fe20006800000 */
[----:B------:R-:W-:Y:S01]  /*14500*/  HMMA.16816.F32 R20, R168, R6, R20 ;  /* 0x00000006a814723c */ /* 0x000fe20000001814 */
[----:B------:R-:W-:-:S02]  /*14510*/  FSEL R203, R47, -INF , !P1 ;  /* 0xff8000002fcb7808 */ /* 0x000fc40004800000 */
[----:B------:R-:W-:Y:S02]  /*14520*/  FSEL R195, R40, -INF , !P0 ;  /* 0xff80000028c37808 */ /* 0x000fe40004000000 */
[----:B------:R-:W-:Y:S02]  /*14530*/  FSEL R183, R42, -INF , !P6 ;  /* 0xff8000002ab77808 */ /* 0x000fe40007000000 */
[CC--:B------:R-:W-:Y:S02]  /*14540*/  ISETP.GE.AND P5, PT, R5.reuse, R3.reuse, PT ;  /* 0x000000030500720c */ /* 0x0c0fe40003fa6270 */
[-C--:B------:R-:W-:Y:S02]  /*14550*/  ISETP.GE.AND P1, PT, R5, R120.reuse, PT ;  /* 0x000000780500720c */ /* 0x080fe40003f26270 */
[C---:B------:R-:W-:Y:S02]  /*14560*/  ISETP.GE.AND P0, PT, R4.reuse, R3, PT ;  /* 0x000000030400720c */ /* 0x040fe40003f06270 */
[----:B------:R-:W-:-:S02]  /*14570*/  ISETP.GE.AND P6, PT, R4, R120, PT ;  /* 0x000000780400720c */ /* 0x000fc40003fc6270 */
[----:B------:R-:W1:Y:S01]  /*14580*/  LDSM.16.M88.4 R4, [R60+0x8c00] ;  /* 0x008c00003c04783b */ /* 0x000e620000000200 */
[----:B------:R-:W-:Y:S01]  /*14590*/  FSEL R193, R41, -INF , !P5 ;  /* 0xff80000029c17808 */ /* 0x000fe20006800000 */
[----:B------:R-:W-:-:S04]  /*145a0*/  DEPBAR.LE SB0, 0x0 ;  /* 0x000080000000791a */ /* 0x000fc80000000000 */
[----:B------:R-:W-:Y:S01]  /*145b0*/  FSEL R185, R43, -INF , !P1 ;  /* 0xff8000002bb97808 */ /* 0x000fe20004800000 */
[----:B------:R-:W-:Y:S01]  /*145c0*/  BAR.SYNC.DEFER_BLOCKING 0x0 ;  /* 0x0000000000007b1d */ /* 0x000fe20000010000 */
        /* <DEDUP_REMOVED lines=14> */
[----:B------:R-:W-:Y:S01]  /*146b0*/  VIADD R8, R62, 0xffffff60 ;  /* 0xffffff603e087836 */ /* 0x000fe20000000000 */
[CC--:B------:R-:W-:Y:S02]  /*146c0*/  ISETP.GE.AND P5, PT, R10.reuse, R3.reuse, PT ;  /* 0x000000030a00720c */ /* 0x0c0fe40003fa6270 */
[-C--:B------:R-:W-:Y:S01]  /*146d0*/  ISETP.GE.AND P1, PT, R10, R120.reuse, PT ;  /* 0x000000780a00720c */ /* 0x080fe20003f26270 */
[----:B------:R-:W-:Y:S01]  /*146e0*/  VIADD R10, R62, 0xffffff59 ;  /* 0xffffff593e0a7836 */ /* 0x000fe20000000000 */
[----:B------:R-:W-:Y:S02]  /*146f0*/  FSEL R162, R28, -INF , !P0 ;  /* 0xff8000001ca27808 */ /* 0x000fe40004000000 */
[----:B------:R-:W-:Y:S02]  /*14700*/  FSEL R165, R30, -INF , !P6 ;  /* 0xff8000001ea57808 */ /* 0x000fe40007000000 */
[----:B------:R-:W-:Y:S01]  /*14710*/  FSEL R172, R33, -INF , !P5 ;  /* 0xff80000021ac7808 */ /* 0x000fe20006800000 */
[C---:B-1----:R-:W-:Y:S01]  /*14720*/  HMMA.16816.F32 R16, R168.reuse, R4, R16 ;  /* 0x00000004a810723c */ /* 0x042fe20000001810 */
[----:B------:R-:W-:Y:S01]  /*14730*/  FSEL R161, R35, -INF , !P1 ;  /* 0xff80000023a17808 */ /* 0x000fe20004800000 */
[----:B------:R-:W-:Y:S01]  /*14740*/  VIADD R4, R62, 0xffffff70 ;  /* 0xffffff703e047836 */ /* 0x000fe20000000000 */
[-C--:B------:R-:W-:Y:S01]  /*14750*/  ISETP.GE.AND P0, PT, R8, R3.reuse, PT ;  /* 0x000000030800720c */ /* 0x080fe20003f06270 */
[----:B------:R-:W-:Y:S01]  /*14760*/  VIADD R5, R62, 0xffffff69 ;  /* 0xffffff693e057836 */ /* 0x000fe20000000000 */
[-C--:B------:R-:W-:Y:S01]  /*14770*/  ISETP.GE.AND P6, PT, R8, R120.reuse, PT ;  /* 0x000000780800720c */ /* 0x080fe20003fc6270 */
[----:B------:R-:W-:Y:S01]  /*14780*/  VIADD R8, R62, 0xffffff68 ;  /* 0xffffff683e087836 */ /* 0x000fe20000000000 */
[C---:B------:R-:W-:Y:S01]  /*14790*/  ISETP.GE.AND P5, PT, R10.reuse, R3, PT ;  /* 0x000000030a00720c */ /* 0x040fe20003fa6270 */
[----:B------:R-:W-:Y:S01]  /*147a0*/  HMMA.16816.F32 R12, R168, R6, R12 ;  /* 0x00000006a80c723c */ /* 0x000fe2000000180c */
[----:B------:R-:W-:Y:S01]  /*147b0*/  ISETP.GE.AND P1, PT, R10, R120, PT ;  /* 0x000000780a00720c */ /* 0x000fe20003f26270 */
[----:B------:R-:W-:Y:S01]  /*147c0*/  VIADD R10, R62, 0xffffff61 ;  /* 0xffffff613e0a7836 */ /* 0x000fe20000000000 */
[----:B------:R-:W-:-:S02]  /*147d0*/  FSEL R160, R24, -INF , !P0 ;  /* 0xff80000018a07808 */ /* 0x000fc40004000000 */
[----:B------:R-:W-:Y:S02]  /*147e0*/  FSEL R126, R26, -INF , !P6 ;  /* 0xff8000001a7e7808 */ /* 0x000fe40007000000 */
[----:B------:R-:W-:Y:S02]  /*147f0*/  FSEL R167, R29, -INF , !P5 ;  /* 0xff8000001da77808 */ /* 0x000fe40006800000 */
[----:B------:R-:W-:Y:S02]  /*14800*/  FSEL R173, R31, -INF , !P1 ;  /* 0xff8000001fad7808 */ /* 0x000fe40004800000 */
[CC--:B------:R-:W-:Y:S02]  /*14810*/  ISETP.GE.AND P0, PT, R8.reuse, R3.reuse, PT ;  /* 0x000000030800720c */ /* 0x0c0fe40003f06270 */
[----:B------:R-:W-:Y:S02]  /*14820*/  ISETP.GE.AND P6, PT, R8, R120, PT ;  /* 0x000000780800720c */ /* 0x000fe40003fc6270 */
[----:B------:R-:W-:-:S02]  /*14830*/  ISETP.GE.AND P5, PT, R10, R3, PT ;  /* 0x000000030a00720c */ /* 0x000fc40003fa6270 */
[----:B------:R-:W-:Y:S02]  /*14840*/  ISETP.GE.AND P1, PT, R10, R120, PT ;  /* 0x000000780a00720c */ /* 0x000fe40003f26270 */
        /* <DEDUP_REMOVED lines=8> */
[----:B------:R-:W-:Y:S02]  /*148d0*/  ISETP.GE.AND P1, PT, R5, R120, PT ;  /* 0x000000780500720c */ /* 0x000fe40003f26270 */
[----:B------:R-:W-:Y:S02]  /*148e0*/  FSEL R169, R21, -INF , !P5 ;  /* 0xff80000015a97808 */ /* 0x000fe40006800000 */
[----:B------:R-:W-:Y:S02]  /*148f0*/  FSEL R133, R23, -INF , !P1 ;  /* 0xff80000017857808 */ /* 0x000fe40004800000 */
[----:B------:R-:W-:-:S02]  /*14900*/  ISETP.GE.AND P5, PT, R4, R3, PT ;  /* 0x000000030400720c */ /* 0x000fc40003fa6270 */
[----:B------:R-:W-:Y:S01]  /*14910*/  ISETP.GE.AND P1, PT, R4, R120, PT ;  /* 0x000000780400720c */ /* 0x000fe20003f26270 */
[----:B------:R-:W-:Y:S01]  /*14920*/  VIADD R4, R62, 0xffffff78 ;  /* 0xffffff783e047836 */ /* 0x000fe20000000000 */
[----:B------:R-:W-:Y:S01]  /*14930*/  FSEL R168, R16, -INF , !P0 ;  /* 0xff80000010a87808 */ /* 0x000fe20004000000 */
[----:B------:R-:W-:Y:S01]  /*14940*/  VIADD R62, R62, 0xffffff79 ;  /* 0xffffff793e3e7836 */ /* 0x000fe20000000000 */
[----:B------:R-:W-:Y:S02]  /*14950*/  FSEL R124, R18, -INF , !P6 ;  /* 0xff800000127c7808 */ /* 0x000fe40007000000 */
[----:B------:R-:W-:Y:S02]  /*14960*/  ISETP.GE.AND P0, PT, R4, R3, PT ;  /* 0x000000030400720c */ /* 0x000fe40003f06270 */
[----:B------:R-:W-:Y:S02]  /*14970*/  FSEL R171, R17, -INF , !P5 ;  /* 0xff80000011ab7808 */ /* 0x000fe40006800000 */
[----:B------:R-:W-:-:S02]  /*14980*/  FSEL R179, R12, -INF , !P0 ;  /* 0xff8000000cb37808 */ /* 0x000fc40004000000 */
[----:B------:R-:W-:Y:S02]  /*14990*/  ISETP.GE.AND P0, PT, R61, 0x3, PT ;  /* 0x000000033d00780c */ /* 0x000fe40003f06270 */
[----:B------:R-:W-:Y:S02]  /*149a0*/  FSEL R127, R19, -INF , !P1 ;  /* 0xff800000137f7808 */ /* 0x000fe40004800000 */
[----:B------:R-:W-:Y:S02]  /*149b0*/  ISETP.GE.AND P6, PT, R62, R3, PT ;  /* 0x000000033e00720c */ /* 0x000fe40003fc6270 */
[-C--:B------:R-:W-:Y:S02]  /*149c0*/  ISETP.GE.AND P5, PT, R4, R120.reuse, PT ;  /* 0x000000780400720c */ /* 0x080fe40003fa6270 */
[----:B------:R-:W-:Y:S02]  /*149d0*/  ISETP.GE.AND P1, PT, R62, R120, PT ;  /* 0x000000783e00720c */ /* 0x000fe40003f26270 */
[----:B------:R-:W-:-:S02]  /*149e0*/  FSEL R170, R13, -INF , !P6 ;  /* 0xff8000000daa7808 */ /* 0x000fc40007000000 */
[----:B------:R-:W-:Y:S02]  /*149f0*/  FSEL R129, R14, -INF , !P5 ;  /* 0xff8000000e817808 */ /* 0x000fe40006800000 */
[----:B------:R-:W-:Y:S01]  /*14a00*/  FSEL R120, R15, -INF , !P1 ;  /* 0xff8000000f787808 */ /* 0x000fe20004800000 */
[----:B------:R-:W-:Y:S06]  /*14a10*/  @!P0 BRA `(.L_x_722) ;  /* 0x00000008003c8947 */ /* 0x000fec0003800000 */
[----:B------:R-:W-:Y:S05]  /*14a20*/  BRA.U !UP0, `(.L_x_723) ;  /* 0x0000000508007547 */ /* 0x000fea000b800000 */
[----:B------:R-:W1:Y:S01]  /*14a30*/  LDC R7, c[0x0][0x4f0] ;  /* 0x00013c00ff077b82 */ /* 0x000e620000000800 */
[----:B------:R-:W-:Y:S01]  /*14a40*/  SHF.L.U32 R8, R61, 0x7, RZ ;  /* 0x000000073d087819 */ /* 0x000fe200000006ff */
[----:B------:R-:W2:Y:S04]  /*14a50*/  LDCU.64 UR4, c[0x0][0x3b8] ;  /* 0x00007700ff0477ac */ /* 0x000ea80008000a00 */
[C---:B------:R-:W-:Y:S01]  /*14a60*/  VIADD R14, R8.reuse, 0xfffffe80 ;  /* 0xfffffe80080e7836 */ /* 0x040fe20000000000 */
[----:B------:R-:W-:Y:S01]  /*14a70*/  IADD3 R8, PT, PT, R8, -0x100, RZ ;  /* 0xffffff0008087810 */ /* 0x000fe20007ffe0ff */
[----:B------:R-:W3:Y:S03]  /*14a80*/  LDCU.64 UR8, c[0x0][0x3a0] ;  /* 0x00007400ff0877ac */ /* 0x000ee60008000a00 */
[----:B------:R-:W-:-:S02]  /*14a90*/  IABS R12, R14 ;  /* 0x0000000e000c7213 */ /* 0x000fc40000000000 */
        /* <DEDUP_REMOVED lines=27> */
[----:B------:R-:W-:-:S02]  /*14c50*/  ISETP.GE.AND P0, PT, R8, RZ, PT ;  /* 0x000000ff0800720c */ /* 0x000fc40003f06270 */
[----:B------:R-:W-:-:S05]  /*14c60*/  LOP3.LUT R5, RZ, R7, RZ, 0x33, !PT ;  /* 0x00000007ff057212 */ /* 0x000fca00078e33ff */
[----:B------:R-:W-:-:S04]  /*14c70*/  @P6 IADD3 R13, PT, PT, R13, 0x1, RZ ;  /* 0x000000010d0d6810 */ /* 0x000fc80007ffe0ff */
[----:B------:R-:W-:Y:S01]  /*14c80*/  @P1 VIADD R4, R4, 0x1 ;  /* 0x0000000104041836 */ /* 0x000fe20000000000 */
[----:B------:R-:W-:Y:S02]  /*14c90*/  ISETP.NE.AND P1, PT, R7, RZ, PT ;  /* 0x000000ff0700720c */ /* 0x000fe40003f25270 */
[----:B------:R-:W-:Y:S01]  /*14ca0*/  @!P5 IADD3 R13, PT, PT, -R13, RZ, RZ ;  /* 0x000000ff0d0dd210 */ /* 0x000fe20007ffe1ff */
[----:B------:R-:W-:-:S03]  /*14cb0*/  @!P0 IMAD.MOV R4, RZ, RZ, -R4 ;  /* 0x000000ffff048224 */ /* 0x000fc600078e0a04 */
[C---:B------:R-:W-:Y:S02]  /*14cc0*/  SEL R6, R5.reuse, R13, !P1 ;  /* 0x0000000d05067207 */ /* 0x040fe40004800000 */
[----:B------:R-:W-:-:S03]  /*14cd0*/  SEL R5, R5, R4, !P1 ;  /* 0x0000000405057207 */ /* 0x000fc60004800000 */
[----:B------:R-:W-:-:S04]  /*14ce0*/  IMAD.WIDE R12, R6, 0x4, R158 ;  /* 0x00000004060c7825 */ /* 0x000fc800078e029e */
[C---:B------:R-:W-:Y:S01]  /*14cf0*/  IMAD.WIDE R14, R5.reuse, 0x4, R158 ;  /* 0x00000004050e7825 */ /* 0x040fe200078e029e */
[----:B------:R1:W4:Y:S04]  /*14d00*/  LDG.E R4, desc[UR6][R12.64] ;  /* 0x000000060c047981 */ /* 0x000328000c1e1900 */
[----:B------:R-:W4:Y:S01]  /*14d10*/  LDG.E R3, desc[UR6][R14.64] ;  /* 0x000000060e037981 */ /* 0x000f22000c1e1900 */
[----:B------:R-:W-:Y:S01]  /*14d20*/  IADD3 R6, PT, PT, R5, -R6, RZ ;  /* 0x8000000605067210 */ /* 0x000fe20007ffe0ff */
[----:B--2---:R-:W-:-:S04]  /*14d30*/  IMAD.U32 R5, RZ, RZ, UR4 ;  /* 0x00000004ff057e24 */ /* 0x004fc8000f8e00ff */
[----:B------:R-:W-:-:S05]  /*14d40*/  IMAD R7, R6, R7, -0x80 ;  /* 0xffffff8006077424 */ /* 0x000fca00078e0207 */
[----:B------:R-:W-:-:S05]  /*14d50*/  SHF.R.S32.HI R6, RZ, 0x1f, R7 ;  /* 0x0000001fff067819 */ /* 0x000fca0000011407 */
[----:B------:R-:W-:-:S04]  /*14d60*/  IMAD R6, R6, R5, RZ ;  /* 0x0000000506067224 */ /* 0x000fc800078e02ff */
[C---:B------:R-:W-:Y:S02]  /*14d70*/  IMAD R6, R7.reuse, UR5, R6 ;  /* 0x0000000507067c24 */ /* 0x040fe4000f8e0206 */
[----:B-1----:R-:W-:-:S04]  /*14d80*/  IMAD.WIDE.U32 R12, R7, R5, RZ ;  /* 0x00000005070c7225 */ /* 0x002fc800078e00ff */
        /* <DEDUP_REMOVED lines=8> */
[----:B------:R-:W-:Y:S01]  /*14e10*/  LEA.HI.X R149, R6, R149, R4, 0x1, P0 ;  /* 0x0000009506957211 */ /* 0x000fe200000f0c04 */
[----:B------:R-:W-:Y:S06]  /*14e20*/  BRA `(.L_x_724) ;  /* 0x0000000000207947 */ /* 0x000fec0003800000 */
.L_x_723:
[----:B------:R-:W1:Y:S01]  /*14e30*/  LDC R5, c[0x0][0x3b8] ;  /* 0x0000ee00ff057b82 */ /* 0x000e620000000800 */
[----:B------:R-:W-:Y:S02]  /*14e40*/  UMOV UR4, URZ ;  /* 0x000000ff00047c82 */ /* 0x000fe40008000000 */
[----:B------:R-:W-:Y:S01]  /*14e50*/  IADD3 R4, P0, PT, RZ, -UR4, RZ ;  /* 0x80000004ff047c10 */ /* 0x000fe2000ff1e0ff */
[----:B-1----:R-:W-:-:S04]  /*14e60*/  IMAD.SHL.U32 R3, R5, 0x80, RZ ;  /* 0x0000008005037824 */ /* 0x002fc800078e00ff */
[----:B------:R-:W-:-:S05]  /*14e70*/  IMAD.X R3, RZ, RZ, ~R3, P0 ;  /* 0x000000ffff037224 */ /* 0x000fca00000e0e03 */
[----:B------:R-:W-:-:S04]  /*14e80*/  SHF.R.S64 R7, R4, 0x1f, R3 ;  /* 0x0000001f04077819 */ /* 0x000fc80000001003 */
[----:B------:R-:W-:-:S04]  /*14e90*/  IADD3 R148, P0, PT, R7, R148, RZ ;  /* 0x0000009407947210 */ /* 0x000fc80007f1e0ff */
[----:B------:R-:W-:-:S09]  /*14ea0*/  LEA.HI.X.SX32 R149, R3, R149, 0x1, P0 ;  /* 0x0000009503957211 */ /* 0x000fd200000f0eff */
.L_x_724:
[----:B------:R-:W1:Y:S01]  /*14eb0*/  LDC R6, c[0x0][0x3bc] ;  /* 0x0000ef00ff067b82 */ /* 0x000e620000000800 */
[C---:B------:R-:W-:Y:S01]  /*14ec0*/  LEA R12, P0, R5.reuse, R148, 0x6 ;  /* 0x00000094050c7211 */ /* 0x040fe200078030ff */
[C---:B------:R-:W-:Y:S01]  /*14ed0*/  IMAD.SHL.U32 R3, R5.reuse, 0x40, RZ ;  /* 0x0000004005037824 */ /* 0x040fe200078e00ff */
        /* <DEDUP_REMOVED lines=15> */
[----:B-1----:R-:W-:-:S02]  /*14fd0*/  SHF.L.U64.HI R4, R5, 0x6, R6 ;  /* 0x0000000605047819 */ /* 0x002fc40000010206 */
[----:B------:R-:W-:Y:S02]  /*14fe0*/  LEA.HI.X R13, R5, R149, R6, 0x6, P0 ;  /* 0x00000095050d7211 */ /* 0x000fe400000f3406 */
        /* <DEDUP_REMOVED lines=50> */
.L_x_722:
[----:B--2---:R-:W-:Y:S01]  /*15310*/  FMNMX3.FTZ R6, R2, R237, R9, !PT ;  /* 0x000000ed02067276 */ /* 0x004fe20007810009 */
        /* <DEDUP_REMOVED lines=36> */
[----:B------:R-:W-:Y:S01]  /*15560*/  VIMNMX R61, PT, PT, R61, 0x2, !PT ;  /* 0x000000023d3d7848 */ /* 0x000fe20007fe0100 */
[----:B------:R-:W1:Y:S04]  /*15570*/  SHFL.BFLY PT, R5, R6, 0x2, 0x1f ;  /* 0x0c401f0006057f89 */ /* 0x000e6800000e0000 */
[----:B------:R-:W2:Y:S01]  /*15580*/  SHFL.BFLY PT, R4, R7, 0x2, 0x1f ;  /* 0x0c401f0007047f89 */ /* 0x000ea200000e0000 */
[----:B-1----:R-:W-:-:S02]  /*15590*/  FMNMX.FTZ R5, R6, R5, !PT ;  /* 0x0000000506057209 */ /* 0x002fc40007810000 */
        /* <DEDUP_REMOVED lines=17> */
[----:B------:R-:W-:Y:S01]  /*156b0*/  FMUL.FTZ R180, R7, UR10 ;  /* 0x0000000a07b47c20 */ /* 0x000fe20008410000 */
[----:B------:R-:W1:Y:S01]  /*156c0*/  LDSM.16.MT88.4 R8, [R145+0x9000] ;  /* 0x009000009108783b */ /* 0x000e620000004200 */
[----:B------:R-:W-:Y:S01]  /*156d0*/  FMUL.FTZ R176, R5, UR10 ;  /* 0x0000000a05b07c20 */ /* 0x000fe20008410000 */
[--C-:B------:R-:W-:Y:S01]  /*156e0*/  FFMA.FTZ R178, R237, UR10, -R174.reuse ;  /* 0x0000000aedb27c23 */ /* 0x100fe200080108ae */
[----:B------:R-:W-:Y:S01]  /*156f0*/  FFMA.FTZ R130, R239, UR10, -R174 ;  /* 0x0000000aef827c23 */ /* 0x000fe200080108ae */
[--C-:B------:R-:W-:Y:S01]  /*15700*/  FFMA.FTZ R181, R181, UR10, -R128.reuse ;  /* 0x0000000ab5b57c23 */ /* 0x100fe20008010880 */
[--C-:B------:R-:W-:Y:S01]  /*15710*/  FFMA.FTZ R132, R235, UR10, -R128.reuse ;  /* 0x0000000aeb847c23 */ /* 0x100fe20008010880 */
[--C-:B------:R-:W-:Y:S01]  /*15720*/  FFMA.FTZ R59, R231, UR10, -R128.reuse ;  /* 0x0000000ae73b7c23 */ /* 0x100fe20008010880 */
[----:B------:R-:W-:Y:S01]  /*15730*/  FFMA.FTZ R0, R233, UR10, -R128 ;  /* 0x0000000ae9007c23 */ /* 0x000fe20008010880 */
[----:B------:R-:W2:Y:S01]  /*15740*/  MUFU.EX2 R180, R180 ;  /* 0x000000b400b47308 */ /* 0x000ea20000000800 */
[--C-:B------:R-:W-:Y:S01]  /*15750*/  FFMA.FTZ R58, R65, UR10, -R174.reuse ;  /* 0x0000000a413a7c23 */ /* 0x100fe200080108ae */
[--C-:B------:R-:W-:Y:S01]  /*15760*/  FFMA.FTZ R60, R227, UR10, -R174.reuse ;  /* 0x0000000ae33c7c23 */ /* 0x100fe200080108ae */
[----:B------:R-:W3:Y:S01]  /*15770*/  LDSM.16.MT88.4 R64, [R144+0x9400] ;  /* 0x009400009040783b */ /* 0x000ee20000004200 */
[----:B------:R-:W4:Y:S01]  /*15780*/  MUFU.EX2 R176, R176 ;  /* 0x000000b000b07308 */ /* 0x000f220000000800 */
[----:B------:R-:W-:Y:S01]  /*15790*/  FFMA.FTZ R121, R121, UR10, -R174 ;  /* 0x0000000a79797c23 */ /* 0x000fe200080108ae */
[--C-:B------:R-:W-:Y:S01]  /*157a0*/  FFMA.FTZ R62, R123, UR10, -R128.reuse ;  /* 0x0000000a7b3e7c23 */ /* 0x100fe20008010880 */
[--C-:B------:R-:W-:Y:S01]  /*157b0*/  FFMA.FTZ R63, R63, UR10, -R128.reuse ;  /* 0x0000000a3f3f7c23 */ /* 0x100fe20008010880 */
[----:B------:R-:W-:Y:S01]  /*157c0*/  MUFU.EX2 R178, R178 ;  /* 0x000000b200b27308 */ /* 0x000fe20000000800 */
[--C-:B------:R-:W-:Y:S01]  /*157d0*/  FFMA.FTZ R2, R223, UR10, -R128.reuse ;  /* 0x0000000adf027c23 */ /* 0x100fe20008010880 */
[----:B------:R-:W-:Y:S01]  /*157e0*/  FFMA.FTZ R225, R225, UR10, -R128 ;  /* 0x0000000ae1e17c23 */ /* 0x000fe20008010880 */
[--C-:B------:R-:W-:Y:S01]  /*157f0*/  FFMA.FTZ R136, R137, UR10, -R174.reuse ;  /* 0x0000000a89887c23 */ /* 0x100fe200080108ae */
[----:B------:R-:W5:Y:S01]  /*15800*/  MUFU.EX2 R134, R134 ;  /* 0x0000008600867308 */ /* 0x000f620000000800 */
[--C-:B------:R-:W-:Y:S01]  /*15810*/  FFMA.FTZ R140, R221, UR10, -R174.reuse ;  /* 0x0000000add8c7c23 */ /* 0x100fe200080108ae */
[-C--:B--2---:R-:W-:Y:S01]  /*15820*/  FMUL.FTZ R12, R72, R180.reuse ;  /* 0x000000b4480c7220 */ /* 0x084fe20000410000 */
[-C--:B------:R-:W-:Y:S01]  /*15830*/  FMUL.FTZ R13, R73, R180.reuse ;  /* 0x000000b4490d7220 */ /* 0x080fe20000410000 */
[----:B------:R-:W-:Y:S01]  /*15840*/  MUFU.EX2 R130, R130 ;  /* 0x0000008200827308 */ /* 0x000fe20000000800 */
[----:B------:R-:W-:Y:S01]  /*15850*/  FMUL.FTZ R45, R105, R180 ;  /* 0x000000b4692d7220 */ /* 0x000fe20000410000 */
[-C--:B----4-:R-:W-:Y:S01]  /*15860*/  FMUL.FTZ R14, R74, R176.reuse ;  /* 0x000000b04a0e7220 */ /* 0x090fe20000410000 */
[----:B------:R-:W-:Y:S01]  /*15870*/  FMUL.FTZ R15, R75, R176 ;  /* 0x000000b04b0f7220 */ /* 0x000fe20000410000 */
[----:B------:R-:W2:Y:S01]  /*15880*/  MUFU.EX2 R57, R57 ;  /* 0x0000003900397308 */ /* 0x000ea20000000800 */
[----:B------:R-:W4:Y:S01]  /*15890*/  LDSM.16.MT88.4 R72, [R145+0x9400] ;  /* 0x009400009148783b */ /* 0x000f220000004200 */
[-C--:B------:R-:W-:Y:S01]  /*158a0*/  FMUL.FTZ R76, R76, R180.reuse ;  /* 0x000000b44c4c7220 */ /* 0x080fe20000410000 */
[----:B------:R-:W-:Y:S01]  /*158b0*/  FMUL.FTZ R77, R77, R180 ;  /* 0x000000b44d4d7220 */ /* 0x000fe20000410000 */
[----:B------:R-:W-:Y:S01]  /*158c0*/  MUFU.EX2 R181, R181 ;  /* 0x000000b500b57308 */ /* 0x000fe20000000800 */
[----:B------:R-:W-:Y:S01]  /*158d0*/  FMUL.FTZ R78, R78, R176 ;  /* 0x000000b04e4e7220 */ /* 0x000fe20000410000 */
[----:B-----5:R-:W-:Y:S01]  /*158e0*/  F2FP.F16.F32.PACK_AB R48, R134, R178 ;  /* 0x000000b28630723e */ /* 0x020fe200000000ff */
[----:B------:R-:W-:Y:S01]  /*158f0*/  FMUL.FTZ R79, R79, R176 ;  /* 0x000000b04f4f7220 */ /* 0x000fe20000410000 */
[----:B------:R-:W5:Y:S01]  /*15900*/  MUFU.EX2 R132, R132 ;  /* 0x0000008400847308 */ /* 0x000f620000000800 */
[----:B------:R-:W-:Y:S01]  /*15910*/  FFMA.FTZ R105, R229, UR10, -R174 ;  /* 0x0000000ae5697c23 */ /* 0x000fe200080108ae */
[-C--:B------:R-:W-:Y:S01]  /*15920*/  FMUL.FTZ R4, R112, R180.reuse ;  /* 0x000000b470047220 */ /* 0x080fe20000410000 */
[----:B------:R-:W-:Y:S01]  /*15930*/  FMUL.FTZ R5, R113, R180 ;  /* 0x000000b471057220 */ /* 0x000fe20000410000 */
[----:B------:R-:W-:Y:S01]  /*15940*/  MUFU.EX2 R59, R59 ;  /* 0x0000003b003b7308 */ /* 0x000fe20000000800 */
[----:B------:R-:W-:Y:S01]  /*15950*/  FMUL.FTZ R6, R114, R176 ;  /* 0x000000b072067220 */ /* 0x000fe20000410000 */
[----:B--2---:R-:W-:Y:S01]  /*15960*/  F2FP.F16.F32.PACK_AB R50, R57, R130 ;  /* 0x000000823932723e */ /* 0x004fe200000000ff */
[----:B------:R-:W-:Y:S01]  /*15970*/  FMUL.FTZ R7, R115, R176 ;  /* 0x000000b073077220 */ /* 0x000fe20000410000 */
[----:B------:R-:W2:Y:S01]  /*15980*/  MUFU.EX2 R0, R0 ;  /* 0x0000000000007308 */ /* 0x000ea20000000800 */
[-C--:B------:R-:W-:Y:S01]  /*15990*/  FMUL.FTZ R68, R68, R180.reuse ;  /* 0x000000b444447220 */ /* 0x080fe20000410000 */
[----:B------:R-:W-:Y:S01]  /*159a0*/  FMUL.FTZ R69, R69, R180 ;  /* 0x000000b445457220 */ /* 0x000fe20000410000 */
[-C--:B------:R-:W-:Y:S01]  /*159b0*/  FMUL.FTZ R70, R70, R176.reuse ;  /* 0x000000b046467220 */ /* 0x080fe20000410000 */
[----:B------:R-:W-:Y:S01]  /*159c0*/  MUFU.EX2 R105, R105 ;  /* 0x0000006900697308 */ /* 0x000fe20000000800 */
[----:B------:R-:W-:Y:S01]  /*159d0*/  FMUL.FTZ R71, R71, R176 ;  /* 0x000000b047477220 */ /* 0x000fe20000410000 */
[----:B-----5:R-:W-:Y:S01]  /*159e0*/  F2FP.F16.F32.PACK_AB R49, R132, R181 ;  /* 0x000000b58431723e */ /* 0x020fe200000000ff */
[-C--:B------:R-:W-:Y:S01]  /*159f0*/  FMUL.FTZ R20, R80, R180.reuse ;  /* 0x000000b450147220 */ /* 0x080fe20000410000 */
[----:B------:R-:W5:Y:S01]  /*15a00*/  MUFU.EX2 R60, R60 ;  /* 0x0000003c003c7308 */ /* 0x000f620000000800 */
[----:B------:R-:W-:Y:S01]  /*15a10*/  FMUL.FTZ R21, R81, R180 ;  /* 0x000000b451157220 */ /* 0x000fe20000410000 */
[-C--:B------:R-:W-:Y:S01]  /*15a20*/  FMUL.FTZ R22, R82, R176.reuse ;  /* 0x000000b052167220 */ /* 0x080fe20000410000 */
[----:B------:R-:W-:Y:S01]  /*15a30*/  FMUL.FTZ R23, R83, R176 ;  /* 0x000000b053177220 */ /* 0x000fe20000410000 */
[----:B------:R-:W-:Y:S01]  /*15a40*/  MUFU.EX2 R121, R121 ;  /* 0x0000007900797308 */ /* 0x000fe20000000800 */
[-C--:B------:R-:W-:Y:S01]  /*15a50*/  FMUL.FTZ R28, R88, R180.reuse ;  /* 0x000000b4581c7220 */ /* 0x080fe20000410000 */
[----:B--2---:R-:W-:Y:S01]  /*15a60*/  F2FP.F16.F32.PACK_AB R51, R0, R59 ;  /* 0x0000003b0033723e */ /* 0x004fe200000000ff */
[----:B------:R-:W-:Y:S01]  /*15a70*/  FMUL.FTZ R29, R89, R180 ;  /* 0x000000b4591d7220 */ /* 0x000fe20000410000 */
[----:B------:R-:W-:Y:S01]  /*15a80*/  MUFU.EX2 R58, R58 ;  /* 0x0000003a003a7308 */ /* 0x000fe20000000800 */
[-C--:B------:R-:W-:Y:S01]  /*15a90*/  FMUL.FTZ R30, R90, R176.reuse ;  /* 0x000000b05a1e7220 */ /* 0x080fe20000410000 */
[----:B------:R-:W-:Y:S01]  /*15aa0*/  FMUL.FTZ R31, R91, R176 ;  /* 0x000000b05b1f7220 */ /* 0x000fe20000410000 */
[-C--:B------:R-:W-:Y:S01]  /*15ab0*/  FMUL.FTZ R36, R96, R180.reuse ;  /* 0x000000b460247220 */ /* 0x080fe20000410000 */
[----:B------:R-:W-:Y:S01]  /*15ac0*/  MUFU.EX2 R123, R225 ;  /* 0x000000e1007b7308 */ /* 0x000fe20000000800 */
[C---:B------:R-:W-:Y:S01]  /*15ad0*/  HMMA.16816.F32 R12, R48.reuse, R16, R12 ;  /* 0x00000010300c723c */ /* 0x040fe2000000180c */
[----:B------:R-:W-:Y:S01]  /*15ae0*/  FMUL.FTZ R37, R97, R180 ;  /* 0x000000b461257220 */ /* 0x000fe20000410000 */
[-C--:B------:R-:W-:Y:S01]  /*15af0*/  FMUL.FTZ R38, R98, R176.reuse ;  /* 0x000000b062267220 */ /* 0x080fe20000410000 */
[----:B------:R-:W2:Y:S01]  /*15b00*/  MUFU.EX2 R62, R62 ;  /* 0x0000003e003e7308 */ /* 0x000ea20000000800 */
[----:B------:R-:W-:Y:S01]  /*15b10*/  FMUL.FTZ R39, R99, R176 ;  /* 0x000000b063277220 */ /* 0x000fe20000410000 */
[-C--:B------:R-:W-:Y:S01]  /*15b20*/  FMUL.FTZ R84, R84, R180.reuse ;  /* 0x000000b454547220 */ /* 0x080fe20000410000 */
[----:B------:R-:W-:Y:S01]  /*15b30*/  FMUL.FTZ R85, R85, R180 ;  /* 0x000000b455557220 */ /* 0x000fe20000410000 */
[----:B------:R-:W-:Y:S01]  /*15b40*/  MUFU.EX2 R63, R63 ;  /* 0x0000003f003f7308 */ /* 0x000fe20000000800 */
[C---:B------:R-:W-:Y:S01]  /*15b50*/  HMMA.16816.F32 R16, R48.reuse, R18, R76 ;  /* 0x000000123010723c */ /* 0x040fe2000000184c */
[-C--:B------:R-:W-:Y:S01]  /*15b60*/  FMUL.FTZ R86, R86, R176.reuse ;  /* 0x000000b056567220 */ /* 0x080fe20000410000 */
[----:B------:R-:W-:Y:S01]  /*15b70*/  FMUL.FTZ R87, R87, R176 ;  /* 0x000000b057577220 */ /* 0x000fe20000410000 */
[----:B------:R-:W3:Y:S01]  /*15b80*/  MUFU.EX2 R2, R2 ;  /* 0x0000000200027308 */ /* 0x000ee20000000800 */
        /* <DEDUP_REMOVED lines=8> */
[----:B------:R-:W-:Y:S01]  /*15c10*/  FMUL.FTZ R44, R104, R180 ;  /* 0x000000b4682c7220 */ /* 0x000fe20000410000 */
[-C--:B------:R-:W-:Y:S01]  /*15c20*/  FMUL.FTZ R46, R106, R176.reuse ;  /* 0x000000b06a2e7220 */ /* 0x080fe20000410000 */
[----:B------:R-:W-:Y:S01]  /*15c30*/  FMUL.FTZ R47, R107, R176 ;  /* 0x000000b06b2f7220 */ /* 0x000fe20000410000 */
[-C--:B------:R-:W-:Y:S01]  /*15c40*/  FMUL.FTZ R108, R108, R180.reuse ;  /* 0x000000b46c6c7220 */ /* 0x080fe20000410000 */
[----:B------:R-:W-:Y:S01]  /*15c50*/  FMUL.FTZ R109, R109, R180 ;  /* 0x000000b46d6d7220 */ /* 0x000fe20000410000 */
[-C--:B------:R-:W-:Y:S01]  /*15c60*/  FMUL.FTZ R110, R110, R176.reuse ;  /* 0x000000b06e6e7220 */ /* 0x080fe20000410000 */
[----:B------:R-:W-:Y:S01]  /*15c70*/  FMUL.FTZ R111, R111, R176 ;  /* 0x000000b06f6f7220 */ /* 0x000fe20000410000 */
[C---:B-1----:R-:W-:Y:S01]  /*15c80*/  HMMA.16816.F32 R4, R48.reuse, R8, R4 ;  /* 0x000000083004723c */ /* 0x042fe20000001804 */
[----:B------:R-:W-:Y:S01]  /*15c90*/  LDSM.16.MT88.4 R76, [R144+0xb400] ;  /* 0x00b40000904c783b */ /* 0x000fe20000004200 */
[--C-:B------:R-:W-:Y:S01]  /*15ca0*/  FFMA.FTZ R142, R217, UR10, -R128.reuse ;  /* 0x0000000ad98e7c23 */ /* 0x100fe20008010880 */
[--C-:B------:R-:W-:Y:S01]  /*15cb0*/  FFMA.FTZ R141, R141, UR10, -R128.reuse ;  /* 0x0000000a8d8d7c23 */ /* 0x100fe20008010880 */
[--C-:B------:R-:W-:Y:S01]  /*15cc0*/  FFMA.FTZ R139, R139, UR10, -R128.reuse ;  /* 0x0000000a8b8b7c23 */ /* 0x100fe20008010880 */
[----:B------:R-:W-:Y:S01]  /*15cd0*/  FFMA.FTZ R138, R215, UR10, -R128 ;  /* 0x0000000ad78a7c23 */ /* 0x000fe20008010880 */
[----:B------:R-:W-:Y:S01]  /*15ce0*/  MUFU.EX2 R136, R136 ;  /* 0x0000008800887308 */ /* 0x000fe20000000800 */
[--C-:B------:R-:W-:Y:S01]  /*15cf0*/  FFMA.FTZ R184, R207, UR10, -R174.reuse ;  /* 0x0000000acfb87c23 */ /* 0x100fe200080108ae */
[C---:B------:R-:W-:Y:S01]  /*15d00*/  HMMA.16816.F32 R8, R48.reuse, R10, R68 ;  /* 0x0000000a3008723c */ /* 0x040fe20000001844 */
[----:B------:R-:W1:Y:S01]  /*15d10*/  LDSM.16.MT88.4 R68, [R145+0xb400] ;  /* 0x00b400009144783b */ /* 0x000e620000004200 */
[----:B------:R-:W-:Y:S01]  /*15d20*/  MUFU.EX2 R140, R140 ;  /* 0x0000008c008c7308 */ /* 0x000fe20000000800 */
[----:B------:R-:W-:Y:S01]  /*15d30*/  FFMA.FTZ R182, R209, UR10, -R174 ;  /* 0x0000000ad1b67c23 */ /* 0x000fe200080108ae */
[--C-:B------:R-:W-:Y:S01]  /*15d40*/  FFMA.FTZ R188, R201, UR10, -R128.reuse ;  /* 0x0000000ac9bc7c23 */ /* 0x100fe20008010880 */
[--C-:B------:R-:W-:Y:S01]  /*15d50*/  FFMA.FTZ R199, R199, UR10, -R128.reuse ;  /* 0x0000000ac7c77c23 */ /* 0x100fe20008010880 */
[----:B------:R-:W-:Y:S01]  /*15d60*/  MUFU.EX2 R142, R142 ;  /* 0x0000008e008e7308 */ /* 0x000fe20000000800 */
[----:B------:R-:W-:Y:S01]  /*15d70*/  FFMA.FTZ R186, R203, UR10, -R128 ;  /* 0x0000000acbba7c23 */ /* 0x000fe20008010880 */
[C---:B------:R-:W-:Y:S01]  /*15d80*/  HMMA.16816.F32 R20, R48.reuse, R24, R20 ;  /* 0x000000183014723c */ /* 0x040fe20000001814 */
[--C-:B------:R-:W-:Y:S01]  /*15d90*/  FFMA.FTZ R211, R211, UR10, -R174.reuse ;  /* 0x0000000ad3d37c23 */ /* 0x100fe200080108ae */
[----:B------:R-:W-:Y:S01]  /*15da0*/  MUFU.EX2 R141, R141 ;  /* 0x0000008d008d7308 */ /* 0x000fe20000000800 */
[--C-:B------:R-:W-:Y:S01]  /*15db0*/  FFMA.FTZ R213, R213, UR10, -R174.reuse ;  /* 0x0000000ad5d57c23 */ /* 0x100fe200080108ae */
[--C-:B------:R-:W-:Y:S01]  /*15dc0*/  FFMA.FTZ R194, R195, UR10, -R174.reuse ;  /* 0x0000000ac3c27c23 */ /* 0x100fe200080108ae */
[----:B------:R-:W-:Y:S01]  /*15dd0*/  FFMA.FTZ R190, R187, UR10, -R174 ;  /* 0x0000000abbbe7c23 */ /* 0x000fe200080108ae */
[----:B------:R-:W-:Y:S01]  /*15de0*/  MUFU.EX2 R139, R139 ;  /* 0x0000008b008b7308 */ /* 0x000fe20000000800 */
[--C-:B------:R-:W-:Y:S01]  /*15df0*/  FFMA.FTZ R196, R183, UR10, -R128.reuse ;  /* 0x0000000ab7c47c23 */ /* 0x100fe20008010880 */
[C---:B------:R-:W-:Y:S01]  /*15e00*/  HMMA.16816.F32 R28, R48.reuse, R32, R28 ;  /* 0x00000020301c723c */ /* 0x040fe2000000181c */
[----:B------:R-:W-:Y:S01]  /*15e10*/  FFMA.FTZ R192, R189, UR10, -R128 ;  /* 0x0000000abdc07c23 */ /* 0x000fe20008010880 */
[----:B------:R-:W-:Y:S01]  /*15e20*/  MUFU.EX2 R138, R138 ;  /* 0x0000008a008a7308 */ /* 0x000fe20000000800 */
[--C-:B------:R-:W-:Y:S01]  /*15e30*/  FFMA.FTZ R193, R193, UR10, -R174.reuse ;  /* 0x0000000ac1c17c23 */ /* 0x100fe200080108ae */
[----:B------:R-:W-:Y:S01]  /*15e40*/  FFMA.FTZ R191, R191, UR10, -R174 ;  /* 0x0000000abfbf7c23 */ /* 0x000fe200080108ae */
[----:B------:R-:W-:Y:S01]  /*15e50*/  FFMA.FTZ R81, R163, R180, R178 ;  /* 0x000000b4a3517223 */ /* 0x000fe200000100b2 */
[----:B------:R-:W-:Y:S01]  /*15e60*/  MUFU.EX2 R207, R211 ;  /* 0x000000d300cf7308 */ /* 0x000fe20000000800 */
[----:B------:R-:W-:Y:S01]  /*15e70*/  FFMA.FTZ R163, R177, UR10, -R174 ;  /* 0x0000000ab1a37c23 */ /* 0x000fe200080108ae */
[C---:B------:R-:W-:Y:S01]  /*15e80*/  HMMA.16816.F32 R36, R48.reuse, R40, R36 ;  /* 0x000000283024723c */ /* 0x040fe20000001824 */
[--C-:B------:R-:W-:Y:S01]  /*15e90*/  FFMA.FTZ R180, R143, UR10, -R128.reuse ;  /* 0x0000000a8fb47c23 */ /* 0x100fe20008010880 */
[----:B------:R-:W-:Y:S01]  /*15ea0*/  MUFU.EX2 R184, R184 ;  /* 0x000000b800b87308 */ /* 0x000fe20000000800 */
[----:B------:R-:W-:Y:S01]  /*15eb0*/  FFMA.FTZ R178, R165, UR10, -R128 ;  /* 0x0000000aa5b27c23 */ /* 0x000fe20008010880 */
[--C-:B------:R-:W-:Y:S01]  /*15ec0*/  FFMA.FTZ R167, R167, UR10, -R174.reuse ;  /* 0x0000000aa7a77c23 */ /* 0x100fe200080108ae */
[--C-:B------:R-:W-:Y:S01]  /*15ed0*/  FFMA.FTZ R160, R160, UR10, -R174.reuse ;  /* 0x0000000aa0a07c23 */ /* 0x100fe200080108ae */
[----:B------:R-:W-:Y:S01]  /*15ee0*/  MUFU.EX2 R182, R182 ;  /* 0x000000b600b67308 */ /* 0x000fe20000000800 */
[--C-:B------:R-:W-:Y:S01]  /*15ef0*/  FFMA.FTZ R175, R175, UR10, -R174.reuse ;  /* 0x0000000aafaf7c23 */ /* 0x100fe200080108ae */
[C---:B------:R-:W-:Y:S01]  /*15f00*/  HMMA.16816.F32 R24, R48.reuse, R26, R84 ;  /* 0x0000001a3018723c */ /* 0x040fe20000001854 */
[--C-:B------:R-:W-:Y:S01]  /*15f10*/  FFMA.FTZ R166, R166, UR10, -R174.reuse ;  /* 0x0000000aa6a67c23 */ /* 0x100fe200080108ae */
[----:B------:R-:W-:Y:S01]  /*15f20*/  MUFU.EX2 R188, R188 ;  /* 0x000000bc00bc7308 */ /* 0x000fe20000000800 */
[----:B------:R-:W-:Y:S01]  /*15f30*/  FFMA.FTZ R169, R169, UR10, -R174 ;  /* 0x0000000aa9a97c23 */ /* 0x000fe200080108ae */
[----:B------:R-:W-:Y:S01]  /*15f40*/  FFMA.FTZ R131, R131, UR10, -R128 ;  /* 0x0000000a83837c23 */ /* 0x000fe20008010880 */
[----:B------:R-:W-:Y:S01]  /*15f50*/  LDSM.16.MT88.4 R84, [R145+0xc800] ;  /* 0x00c800009154783b */ /* 0x000fe20000004200 */
[----:B------:R-:W-:Y:S01]  /*15f60*/  MUFU.EX2 R199, R199 ;  /* 0x000000c700c77308 */ /* 0x000fe20000000800 */
[----:B------:R-:W-:Y:S01]  /*15f70*/  FFMA.FTZ R181, R164, R176, R181 ;  /* 0x000000b0a4b57223 */ /* 0x000fe200000100b5 */
[C---:B------:R-:W-:Y:S01]  /*15f80*/  HMMA.16816.F32 R32, R48.reuse, R34, R92 ;  /* 0x000000223020723c */ /* 0x040fe2000000185c */
[----:B------:R-:W-:Y:S01]  /*15f90*/  FADD.FTZ R81, R134, R81 ;  /* 0x0000005186517221 */ /* 0x000fe20000010000 */
[----:B------:R-:W-:Y:S01]  /*15fa0*/  MUFU.EX2 R186, R186 ;  /* 0x000000ba00ba7308 */ /* 0x000fe20000000800 */
[----:B------:R-:W-:Y:S01]  /*15fb0*/  FADD.FTZ R132, R132, R181 ;  /* 0x000000b584847221 */ /* 0x000fe20000010000 */
[----:B------:R-:W-:Y:S01]  /*15fc0*/  LDSM.16.MT88.4 R92, [R144+0xc800] ;  /* 0x00c80000905c783b */ /* 0x000fe20000004200 */
[----:B------:R-:W-:Y:S01]  /*15fd0*/  FADD.FTZ R130, R130, R81 ;  /* 0x0000005182827221 */ /* 0x000fe20000010000 */
[----:B------:R-:W-:Y:S01]  /*15fe0*/  MUFU.EX2 R194, R194 ;  /* 0x000000c200c27308 */ /* 0x000fe20000000800 */
[----:B------:R-:W-:Y:S01]  /*15ff0*/  FADD.FTZ R59, R59, R132 ;  /* 0x000000843b3b7221 */ /* 0x000fe20000010000 */
[C---:B------:R-:W-:Y:S01]  /*16000*/  HMMA.16816.F32 R40, R48.reuse, R42, R100 ;  /* 0x0000002a3028723c */ /* 0x040fe20000001864 */
[----:B------:R-:W-:Y:S01]  /*16010*/  FADD.FTZ R130, R57, R130 ;  /* 0x0000008239827221 */ /* 0x000fe20000010000 */
[----:B------:R-:W-:Y:S01]  /*16020*/  MUFU.EX2 R187, R193 ;  /* 0x000000c100bb7308 */ /* 0x000fe20000000800 */
[----:B------:R-:W-:Y:S01]  /*16030*/  FADD.FTZ R0, R0, R59 ;  /* 0x0000003b00007221 */ /* 0x000fe20000010000 */
[----:B------:R-:W-:Y:S01]  /*16040*/  LDSM.16.MT88.4 R100, [R145+0xe800] ;  /* 0x00e800009164783b */ /* 0x000fe20000004200 */
[--C-:B------:R-:W-:Y:S01]  /*16050*/  FFMA.FTZ R168, R168, UR10, -R174.reuse ;  /* 0x0000000aa8a87c23 */ /* 0x100fe200080108ae */
[----:B------:R-:W-:Y:S01]  /*16060*/  MUFU.EX2 R190, R190 ;  /* 0x000000be00be7308 */ /* 0x000fe20000000800 */
[----:B------:R-:W-:Y:S01]  /*16070*/  FFMA.FTZ R171, R171, UR10, -R174 ;  /* 0x0000000aabab7c23 */ /* 0x000fe200080108ae */
[C---:B------:R-:W-:Y:S01]  /*16080*/  HMMA.16816.F32 R44, R48.reuse, R52, R44 ;  /* 0x00000034302c723c */ /* 0x040fe2000000182c */
[----:B-----5:R-:W-:Y:S01]  /*16090*/  F2FP.F16.F32.PACK_AB R52, R60, R105 ;  /* 0x000000693c34723e */ /* 0x020fe200000000ff */
[----:B------:R-:W-:Y:S01]  /*160a0*/  MUFU.EX2 R183, R191 ;  /* 0x000000bf00b77308 */ /* 0x000fe20000000800 */
[----:B--2---:R-:W-:Y:S01]  /*160b0*/  F2FP.F16.F32.PACK_AB R53, R62, R123 ;  /* 0x0000007b3e35723e */ /* 0x004fe200000000ff */
[----:B------:R-:W-:Y:S01]  /*160c0*/  FADD.FTZ R123, R123, R0 ;  /* 0x000000007b7b7221 */ /* 0x000fe20000010000 */
[--C-:B------:R-:W-:Y:S01]  /*160d0*/  FFMA.FTZ R179, R179, UR10, -R174.reuse ;  /* 0x0000000ab3b37c23 */ /* 0x100fe200080108ae */
[----:B------:R-:W-:Y:S01]  /*160e0*/  MUFU.EX2 R196, R196 ;  /* 0x000000c400c47308 */ /* 0x000fe20000000800 */
[----:B------:R-:W-:Y:S01]  /*160f0*/  FFMA.FTZ R170, R170, UR10, -R174 ;  /* 0x0000000aaaaa7c23 */ /* 0x000fe200080108ae */
[----:B------:R-:W-:Y:S01]  /*16100*/  HMMA.16816.F32 R48, R48, R54, R108 ;  /* 0x000000363030723c */ /* 0x000fe2000000186c */
[----:B------:R-:W-:Y:S01]  /*16110*/  F2FP.F16.F32.PACK_AB R54, R58, R121 ;  /* 0x000000793a36723e */ /* 0x000fe200000000ff */
[----:B------:R-:W-:Y:S01]  /*16120*/  MUFU.EX2 R192, R192 ;  /* 0x000000c000c07308 */ /* 0x000fe20000000800 */
[----:B---3--:R-:W-:Y:S01]  /*16130*/  F2FP.F16.F32.PACK_AB R55, R2, R63 ;  /* 0x0000003f0237723e */ /* 0x008fe200000000ff */
[----:B------:R-:W-:Y:S01]  /*16140*/  FADD.FTZ R62, R62, R123 ;  /* 0x0000007b3e3e7221 */ /* 0x000fe20000010000 */
[--C-:B------:R-:W-:Y:S01]  /*16150*/  FFMA.FTZ R129, R129, UR10, -R128.reuse ;  /* 0x0000000a81817c23 */ /* 0x100fe20008010880 */
[----:B------:R-:W-:Y:S01]  /*16160*/  MUFU.EX2 R163, R163 ;  /* 0x000000a300a37308 */ /* 0x000fe20000000800 */
[----:B------:R-:W-:Y:S01]  /*16170*/  FFMA.FTZ R120, R120, UR10, -R128 ;  /* 0x0000000a78787c23 */ /* 0x000fe20008010880 */
[----:B------:R-:W-:Y:S01]  /*16180*/  FADD.FTZ R63, R63, R62 ;  /* 0x0000003e3f3f7221 */ /* 0x000fe20000010000 */
[--C-:B------:R-:W-:Y:S01]  /*16190*/  FFMA.FTZ R124, R124, UR10, -R128.reuse ;  /* 0x0000000a7c7c7c23 */ /* 0x100fe20008010880 */
[----:B------:R-:W-:Y:S01]  /*161a0*/  HMMA.16816.F32 R12, R52, R64, R12 ;  /* 0x00000040340c723c */ /* 0x000fe2000000180c */
[----:B------:R-:W-:Y:S01]  /*161b0*/  MUFU.EX2 R143, R167 ;  /* 0x000000a7008f7308 */ /* 0x000fe20000000800 */
[----:B------:R-:W-:Y:S01]  /*161c0*/  FADD.FTZ R63, R2, R63 ;  /* 0x0000003f023f7221 */ /* 0x000fe20000010000 */
[----:B------:R-:W-:Y:S01]  /*161d0*/  FFMA.FTZ R127, R127, UR10, -R128 ;  /* 0x0000000a7f7f7c23 */ /* 0x000fe20008010880 */
[----:B------:R-:W-:Y:S01]  /*161e0*/  MOV R0, R3 ;  /* 0x0000000300007202 */ /* 0x000fe20000000f00 */
[----:B------:R-:W-:Y:S01]  /*161f0*/  MUFU.EX2 R180, R180 ;  /* 0x000000b400b47308 */ /* 0x000fe20000000800 */
[----:B------:R-:W-:-:S02]  /*16200*/  MOV R2, R56 ;  /* 0x0000003800027202 */ /* 0x000fc40000000f00 */
[C---:B------:R-:W-:Y:S01]  /*16210*/  HMMA.16816.F32 R16, R52.reuse, R66, R16 ;  /* 0x000000423410723c */ /* 0x040fe20000001810 */
[----:B------:R-:W2:Y:S01]  /*16220*/  LDSM.16.MT88.4 R64, [R144+0xd400] ;  /* 0x00d400009040783b */ /* 0x000ea20000004200 */
[----:B------:R-:W-:Y:S04]  /*16230*/  MUFU.EX2 R178, R178 ;  /* 0x000000b200b27308 */ /* 0x000fe80000000800 */
[----:B------:R-:W-:Y:S02]  /*16240*/  MUFU.EX2 R168, R168 ;  /* 0x000000a800a87308 */ /* 0x000fe40000000800 */
[C---:B----4-:R-:W-:Y:S02]  /*16250*/  HMMA.16816.F32 R4, R52.reuse, R72, R4 ;  /* 0x000000483404723c */ /* 0x050fe40000001804 */
[----:B------:R-:W-:Y:S04]  /*16260*/  MUFU.EX2 R171, R171 ;  /* 0x000000ab00ab7308 */ /* 0x000fe80000000800 */
[----:B------:R-:W-:Y:S02]  /*16270*/  MUFU.EX2 R179, R179 ;  /* 0x000000b300b37308 */ /* 0x000fe40000000800 */
[C---:B------:R-:W-:Y:S01]  /*16280*/  HMMA.16816.F32 R8, R52.reuse, R74, R8 ;  /* 0x0000004a3408723c */ /* 0x040fe20000001808 */
[----:B------:R-:W3:Y:S01]  /*16290*/  LDSM.16.MT88.4 R72, [R145+0xd400] ;  /* 0x00d400009148783b */ /* 0x000ee20000004200 */
[----:B------:R-:W-:Y:S04]  /*162a0*/  MUFU.EX2 R170, R170 ;  /* 0x000000aa00aa7308 */ /* 0x000fe80000000800 */
[----:B------:R-:W-:Y:S02]  /*162b0*/  MUFU.EX2 R129, R129 ;  /* 0x0000008100817308 */ /* 0x000fe40000000800 */
[C---:B-1----:R-:W-:Y:S01]  /*162c0*/  HMMA.16816.F32 R20, R52.reuse, R68, R20 ;  /* 0x000000443414723c */ /* 0x042fe20000001814 */
[--C-:B------:R-:W-:Y:S01]  /*162d0*/  FFMA.FTZ R68, R135, UR10, -R174.reuse ;  /* 0x0000000a87447c23 */ /* 0x100fe200080108ae */
[----:B------:R-:W-:Y:S01]  /*162e0*/  FFMA.FTZ R135, R219, UR10, -R174 ;  /* 0x0000000adb877c23 */ /* 0x000fe200080108ae */
[----:B------:R-:W-:Y:S04]  /*162f0*/  MUFU.EX2 R120, R120 ;  /* 0x0000007800787308 */ /* 0x000fe80000000800 */
[----:B------:R1:W4:Y:S01]  /*16300*/  MUFU.EX2 R137, R68 ;  /* 0x0000004400897308 */ /* 0x0003220000000800 */
[C---:B------:R-:W-:Y:S03]  /*16310*/  HMMA.16816.F32 R24, R52.reuse, R70, R24 ;  /* 0x000000463418723c */ /* 0x040fe60000001818 */
[----:B------:R-:W5:Y:S05]  /*16320*/  MUFU.EX2 R135, R135 ;  /* 0x0000008700877308 */ /* 0x000f6a0000000800 */
[C---:B------:R-:W-:Y:S01]  /*16330*/  HMMA.16816.F32 R28, R52.reuse, R76, R28 ;  /* 0x0000004c341c723c */ /* 0x040fe2000000181c */
[----:B-1----:R-:W1:Y:S07]  /*16340*/  LDSM.16.MT88.4 R68, [R145+0xb800] ;  /* 0x00b800009144783b */ /* 0x002e6e0000004200 */
[C---:B--2---:R-:W-:Y:S08]  /*16350*/  HMMA.16816.F32 R44, R52.reuse, R64, R44 ;  /* 0x00000040342c723c */ /* 0x044ff0000000182c */
[C---:B------:R-:W-:Y:S01]  /*16360*/  HMMA.16816.F32 R48, R52.reuse, R66, R48 ;  /* 0x000000423430723c */ /* 0x040fe20000001830 */
[----:B------:R-:W2:Y:S07]  /*16370*/  LDSM.16.MT88.4 R64, [R144+0x9800] ;  /* 0x009800009040783b */ /* 0x000eae0000004200 */
[C---:B---3--:R-:W-:Y:S08]  /*16380*/  HMMA.16816.F32 R36, R52.reuse, R72, R36 ;  /* 0x000000483424723c */ /* 0x048ff00000001824 */
[C---:B------:R-:W-:Y:S01]  /*16390*/  HMMA.16816.F32 R40, R52.reuse, R74, R40 ;  /* 0x0000004a3428723c */ /* 0x040fe20000001828 */
[----:B------:R-:W3:Y:S07]  /*163a0*/  LDSM.16.MT88.4 R72, [R145+0x9800] ;  /* 0x009800009148783b */ /* 0x000eee0000004200 */
[----:B------:R-:W-:Y:S01]  /*163b0*/  HMMA.16816.F32 R32, R52, R78, R32 ;  /* 0x0000004e3420723c */ /* 0x000fe20000001820 */
[----:B----4-:R-:W-:Y:S01]  /*163c0*/  F2FP.F16.F32.PACK_AB R52, R136, R137 ;  /* 0x000000898834723e */ /* 0x010fe200000000ff */
[----:B------:R-:W4:Y:S01]  /*163d0*/  LDSM.16.MT88.4 R76, [R144+0xb800] ;  /* 0x00b80000904c783b */ /* 0x000f220000004200 */
[----:B------:R-:W-:Y:S01]  /*163e0*/  F2FP.F16.F32.PACK_AB R53, R141, R142 ;  /* 0x0000008e8d35723e */ /* 0x000fe200000000ff */
[----:B------:R-:W-:Y:S01]  /*163f0*/  FADD.FTZ R142, R142, R63 ;  /* 0x0000003f8e8e7221 */ /* 0x000fe20000010000 */
[----:B-----5:R-:W-:-:S02]  /*16400*/  F2FP.F16.F32.PACK_AB R54, R140, R135 ;  /* 0x000000878c36723e */ /* 0x020fc400000000ff */
[----:B------:R-:W-:Y:S01]  /*16410*/  F2FP.F16.F32.PACK_AB R55, R138, R139 ;  /* 0x0000008b8a37723e */ /* 0x000fe200000000ff */
[----:B------:R-:W-:-:S04]  /*16420*/  FADD.FTZ R142, R141, R142 ;  /* 0x0000008e8d8e7221 */ /* 0x000fc80000010000 */
[----:B------:R-:W-:Y:S02]  /*16430*/  FADD.FTZ R139, R139, R142 ;  /* 0x0000008e8b8b7221 */ /* 0x000fe40000010000 */
[----:B-1----:R-:W-:Y:S02]  /*16440*/  HMMA.16816.F32 R20, R52, R68, R20 ;  /* 0x000000443414723c */ /* 0x002fe40000001814 */
[----:B------:R-:W-:-:S06]  /*16450*/  FADD.FTZ R138, R138, R139 ;  /* 0x0000008b8a8a7221 */ /* 0x000fcc0000010000 */
[C---:B--2---:R-:W-:Y:S08]  /*16460*/  HMMA.16816.F32 R12, R52.reuse, R64, R12 ;  /* 0x00000040340c723c */ /* 0x044ff0000000180c */
[C---:B------:R-:W-:Y:S01]  /*16470*/  HMMA.16816.F32 R16, R52.reuse, R66, R16 ;  /* 0x000000423410723c */ /* 0x040fe20000001810 */
[----:B------:R-:W1:Y:S07]  /*16480*/  LDSM.16.MT88.4 R64, [R144+0xd800] ;  /* 0x00d800009040783b */ /* 0x000e6e0000004200 */
[C---:B---3--:R-:W-:Y:S08]  /*16490*/  HMMA.16816.F32 R4, R52.reuse, R72, R4 ;  /* 0x000000483404723c */ /* 0x048ff00000001804 */
[C---:B------:R-:W-:Y:S01]  /*164a0*/  HMMA.16816.F32 R8, R52.reuse, R74, R8 ;  /* 0x0000004a3408723c */ /* 0x040fe20000001808 */
[----:B------:R-:W2:Y:S07]  /*164b0*/  LDSM.16.MT88.4 R72, [R145+0xd800] ;  /* 0x00d800009148783b */ /* 0x000eae0000004200 */
[----:B----4-:R-:W-:Y:S01]  /*164c0*/  HMMA.16816.F32 R28, R52, R76, R28 ;  /* 0x0000004c341c723c */ /* 0x010fe2000000181c */
[----:B------:R-:W-:-:S02]  /*164d0*/  FFMA.FTZ R76, R205, UR10, -R128 ;  /* 0x0000000acd4c7c23 */ /* 0x000fc40008010880 */
[----:B------:R-:W-:Y:S04]  /*164e0*/  MUFU.EX2 R205, R213 ;  /* 0x000000d500cd7308 */ /* 0x000fe80000000800 */
[----:B------:R3:W4:Y:S01]  /*164f0*/  MUFU.EX2 R201, R76 ;  /* 0x0000004c00c97308 */ /* 0x0007220000000800 */
[C---:B------:R-:W-:Y:S01]  /*16500*/  HMMA.16816.F32 R24, R52.reuse, R70, R24 ;  /* 0x000000463418723c */ /* 0x040fe20000001818 */
[----:B------:R-:W5:Y:S07]  /*16510*/  LDSM.16.MT88.4 R68, [R145+0xbc00] ;  /* 0x00bc00009144783b */ /* 0x000f6e0000004200 */
[C---:B------:R-:W-:Y:S01]  /*16520*/  HMMA.16816.F32 R32, R52.reuse, R78, R32 ;  /* 0x0000004e3420723c */ /* 0x040fe20000001820 */
[----:B---3--:R-:W-:Y:S07]  /*16530*/  LDSM.16.MT88.4 R76, [R144+0xbc00] ;  /* 0x00bc0000904c783b */ /* 0x008fee0000004200 */
[C---:B-1----:R-:W-:Y:S08]  /*16540*/  HMMA.16816.F32 R44, R52.reuse, R64, R44 ;  /* 0x00000040342c723c */ /* 0x042ff0000000182c */
[C---:B------:R-:W-:Y:S01]  /*16550*/  HMMA.16816.F32 R48, R52.reuse, R66, R48 ;  /* 0x000000423430723c */ /* 0x040fe20000001830 */
[----:B------:R-:W1:Y:S07]  /*16560*/  LDSM.16.MT88.4 R64, [R144+0x9c00] ;  /* 0x009c00009040783b */ /* 0x000e6e0000004200 */
[C---:B--2---:R-:W-:Y:S08]  /*16570*/  HMMA.16816.F32 R36, R52.reuse, R72, R36 ;  /* 0x000000483424723c */ /* 0x044ff00000001824 */
[----:B------:R-:W-:Y:S01]  /*16580*/  HMMA.16816.F32 R40, R52, R74, R40 ;  /* 0x0000004a3428723c */ /* 0x000fe20000001828 */
[----:B------:R-:W2:Y:S01]  /*16590*/  LDSM.16.MT88.4 R72, [R145+0x9c00] ;  /* 0x009c00009148783b */ /* 0x000ea20000004200 */
[----:B------:R-:W-:-:S02]  /*165a0*/  F2FP.F16.F32.PACK_AB R52, R184, R207 ;  /* 0x000000cfb834723e */ /* 0x000fc400000000ff */
[----:B----4-:R-:W-:Y:S01]  /*165b0*/  F2FP.F16.F32.PACK_AB R53, R188, R201 ;  /* 0x000000c9bc35723e */ /* 0x010fe200000000ff */
[----:B------:R-:W-:Y:S01]  /*165c0*/  FADD.FTZ R201, R201, R138 ;  /* 0x0000008ac9c97221 */ /* 0x000fe20000010000 */
[----:B------:R-:W-:Y:S02]  /*165d0*/  F2FP.F16.F32.PACK_AB R54, R205, R182 ;  /* 0x000000b6cd36723e */ /* 0x000fe400000000ff */
[----:B------:R-:W-:Y:S01]  /*165e0*/  F2FP.F16.F32.PACK_AB R55, R186, R199 ;  /* 0x000000c7ba37723e */ /* 0x000fe200000000ff */
[----:B------:R-:W-:-:S04]  /*165f0*/  FADD.FTZ R188, R188, R201 ;  /* 0x000000c9bcbc7221 */ /* 0x000fc80000010000 */
[----:B------:R-:W-:Y:S02]  /*16600*/  FADD.FTZ R199, R199, R188 ;  /* 0x000000bcc7c77221 */ /* 0x000fe40000010000 */
[----:B-----5:R-:W-:Y:S02]  /*16610*/  HMMA.16816.F32 R20, R52, R68, R20 ;  /* 0x000000443414723c */ /* 0x020fe40000001814 */
[----:B------:R-:W-:-:S06]  /*16620*/  FADD.FTZ R199, R186, R199 ;  /* 0x000000c7bac77221 */ /* 0x000fcc0000010000 */
[C---:B------:R-:W-:Y:S01]  /*16630*/  HMMA.16816.F32 R24, R52.reuse, R70, R24 ;  /* 0x000000463418723c */ /* 0x040fe20000001818 */
[----:B------:R-:W-:Y:S07]  /*16640*/  LDSM.16.MT88.4 R68, [R145+0xa000] ;  /* 0x00a000009144783b */ /* 0x000fee0000004200 */
        /* <DEDUP_REMOVED lines=12> */
[----:B--2---:R-:W-:Y:S01]  /*16710*/  HMMA.16816.F32 R36, R52, R72, R36 ;  /* 0x000000483424723c */ /* 0x004fe20000001824 */
[--C-:B------:R-:W-:Y:S01]  /*16720*/  FFMA.FTZ R72, R185, UR10, -R128.reuse ;  /* 0x0000000ab9487c23 */ /* 0x100fe20008010880 */
[----:B------:R-:W-:-:S03]  /*16730*/  FFMA.FTZ R185, R197, UR10, -R128 ;  /* 0x0000000ac5b97c23 */ /* 0x000fc60008010880 */
[----:B------:R-:W2:Y:S03]  /*16740*/  MUFU.EX2 R189, R72 ;  /* 0x0000004800bd7308 */ /* 0x000ea60000000800 */
[----:B------:R-:W-:Y:S01]  /*16750*/  HMMA.16816.F32 R40, R52, R74, R40 ;  /* 0x0000004a3428723c */ /* 0x000fe20000001828 */
[----:B------:R-:W3:Y:S01]  /*16760*/  MUFU.EX2 R185, R185 ;  /* 0x000000b900b97308 */ /* 0x000ee20000000800 */
[----:B------:R-:W-:Y:S02]  /*16770*/  F2FP.F16.F32.PACK_AB R52, R187, R194 ;  /* 0x000000c2bb34723e */ /* 0x000fe400000000ff */
[----:B------:R-:W-:Y:S02]  /*16780*/  F2FP.F16.F32.PACK_AB R54, R183, R190 ;  /* 0x000000beb736723e */ /* 0x000fe400000000ff */
[----:B--2---:R-:W-:Y:S01]  /*16790*/  F2FP.F16.F32.PACK_AB R53, R189, R196 ;  /* 0x000000c4bd35723e */ /* 0x004fe200000000ff */
[----:B------:R-:W2:Y:S01]  /*167a0*/  LDSM.16.MT88.4 R72, [R144+0xc000] ;  /* 0x00c000009048783b */ /* 0x000ea20000004200 */
[----:B------:R-:W-:Y:S01]  /*167b0*/  FADD.FTZ R196, R196, R199 ;  /* 0x000000c7c4c47221 */ /* 0x000fe20000010000 */
[----:B---3--:R-:W-:-:S03]  /*167c0*/  F2FP.F16.F32.PACK_AB R55, R185, R192 ;  /* 0x000000c0b937723e */ /* 0x008fc600000000ff */
[----:B------:R-:W-:-:S04]  /*167d0*/  FADD.FTZ R189, R189, R196 ;  /* 0x000000c4bdbd7221 */ /* 0x000fc80000010000 */
[----:B------:R-:W-:Y:S01]  /*167e0*/  FADD.FTZ R192, R192, R189 ;  /* 0x000000bdc0c07221 */ /* 0x000fe20000010000 */
[----:B------:R-:W-:Y:S03]  /*167f0*/  HMMA.16816.F32 R4, R52, R68, R4 ;  /* 0x000000443404723c */ /* 0x000fe60000001804 */
[----:B------:R-:W-:-:S05]  /*16800*/  FADD.FTZ R185, R185, R192 ;  /* 0x000000c0b9b97221 */ /* 0x000fca0000010000 */
[C---:B------:R-:W-:Y:S01]  /*16810*/  HMMA.16816.F32 R8, R52.reuse, R70, R8 ;  /* 0x000000463408723c */ /* 0x040fe20000001808 */
[----:B------:R-:W3:Y:S07]  /*16820*/  LDSM.16.MT88.4 R68, [R145+0xe000] ;  /* 0x00e000009144783b */ /* 0x000eee0000004200 */
[C---:B-1----:R-:W-:Y:S08]  /*16830*/  HMMA.16816.F32 R12, R52.reuse, R64, R12 ;  /* 0x00000040340c723c */ /* 0x042ff0000000180c */
[C---:B------:R-:W-:Y:S01]  /*16840*/  HMMA.16816.F32 R16, R52.reuse, R66, R16 ;  /* 0x000000423410723c */ /* 0x040fe20000001810 */
[----:B------:R-:W1:Y:S07]  /*16850*/  LDSM.16.MT88.4 R64, [R144+0xe000] ;  /* 0x00e000009040783b */ /* 0x000e6e0000004200 */
[C---:B------:R-:W-:Y:S08]  /*16860*/  HMMA.16816.F32 R20, R52.reuse, R76, R20 ;  /* 0x0000004c3414723c */ /* 0x040ff00000001814 */
[C---:B------:R-:W-:Y:S01]  /*16870*/  HMMA.16816.F32 R24, R52.reuse, R78, R24 ;  /* 0x0000004e3418723c */ /* 0x040fe20000001818 */
[----:B------:R-:W4:Y:S07]  /*16880*/  LDSM.16.MT88.4 R76, [R145+0xa400] ;  /* 0x00a40000914c783b */ /* 0x000f2e0000004200 */
[C---:B--2---:R-:W-:Y:S08]  /*16890*/  HMMA.16816.F32 R28, R52.reuse, R72, R28 ;  /* 0x00000048341c723c */ /* 0x044ff0000000181c */
[C---:B---3--:R-:W-:Y:S08]  /*168a0*/  HMMA.16816.F32 R36, R52.reuse, R68, R36 ;  /* 0x000000443424723c */ /* 0x048ff00000001824 */
[C---:B------:R-:W-:Y:S01]  /*168b0*/  HMMA.16816.F32 R40, R52.reuse, R70, R40 ;  /* 0x000000463428723c */ /* 0x040fe20000001828 */
[----:B------:R-:W2:Y:S07]  /*168c0*/  LDSM.16.MT88.4 R68, [R145+0xc400] ;  /* 0x00c400009144783b */ /* 0x000eae0000004200 */
[C---:B------:R-:W-:Y:S01]  /*168d0*/  HMMA.16816.F32 R32, R52.reuse, R74, R32 ;  /* 0x0000004a3420723c */ /* 0x040fe20000001820 */
[----:B------:R-:W-:Y:S07]  /*168e0*/  LDSM.16.MT88.4 R72, [R144+0xa400] ;  /* 0x00a400009048783b */ /* 0x000fee0000004200 */
[----:B-1----:R-:W-:Y:S01]  /*168f0*/  HMMA.16816.F32 R44, R52, R64, R44 ;  /* 0x00000040342c723c */ /* 0x002fe2000000182c */
[--C-:B------:R-:W-:Y:S01]  /*16900*/  FFMA.FTZ R64, R172, UR10, -R174.reuse ;  /* 0x0000000aac407c23 */ /* 0x100fe200080108ae */
[----:B------:R-:W-:-:S03]  /*16910*/  FFMA.FTZ R172, R162, UR10, -R174 ;  /* 0x0000000aa2ac7c23 */ /* 0x000fc600080108ae */
[----:B------:R1:W3:Y:S03]  /*16920*/  MUFU.EX2 R162, R64 ;  /* 0x0000004000a27308 */ /* 0x0002e60000000800 */
[----:B------:R-:W-:Y:S01]  /*16930*/  HMMA.16816.F32 R48, R52, R66, R48 ;  /* 0x000000423430723c */ /* 0x000fe20000001830 */
[--C-:B------:R-:W-:Y:S01]  /*16940*/  FFMA.FTZ R52, R161, UR10, -R128.reuse ;  /* 0x0000000aa1347c23 */ /* 0x100fe20008010880 */
[----:B------:R-:W-:Y:S01]  /*16950*/  FFMA.FTZ R161, R173, UR10, -R128 ;  /* 0x0000000aada17c23 */ /* 0x000fe20008010880 */
[----:B------:R-:W5:Y:S04]  /*16960*/  MUFU.EX2 R172, R172 ;  /* 0x000000ac00ac7308 */ /* 0x000f680000000800 */
[----:B------:R4:W2:Y:S04]  /*16970*/  MUFU.EX2 R165, R52 ;  /* 0x0000003400a57308 */ /* 0x0008a80000000800 */
[----:B------:R-:W2:Y:S01]  /*16980*/  MUFU.EX2 R161, R161 ;  /* 0x000000a100a17308 */ /* 0x000ea20000000800 */
[----:B-1----:R-:W1:Y:S01]  /*16990*/  LDSM.16.MT88.4 R64, [R144+0xc400] ;  /* 0x00c400009040783b */ /* 0x002e620000004200 */
[----:B---3--:R-:W-:-:S02]  /*169a0*/  F2FP.F16.F32.PACK_AB R108, R162, R163 ;  /* 0x000000a3a26c723e */ /* 0x008fc400000000ff */
[----:B-----5:R-:W-:Y:S01]  /*169b0*/  F2FP.F16.F32.PACK_AB R110, R143, R172 ;  /* 0x000000ac8f6e723e */ /* 0x020fe200000000ff */
[----:B----4-:R-:W3:Y:S01]  /*169c0*/  LDSM.16.MT88.4 R52, [R145+0xe400] ;  /* 0x00e400009134783b */ /* 0x010ee20000004200 */
[----:B--2---:R-:W-:Y:S01]  /*169d0*/  F2FP.F16.F32.PACK_AB R109, R165, R180 ;  /* 0x000000b4a56d723e */ /* 0x004fe200000000ff */
[----:B------:R-:W-:Y:S01]  /*169e0*/  FADD.FTZ R180, R180, R185 ;  /* 0x000000b9b4b47221 */ /* 0x000fe20000010000 */
[----:B------:R-:W-:-:S03]  /*169f0*/  F2FP.F16.F32.PACK_AB R111, R161, R178 ;  /* 0x000000b2a16f723e */ /* 0x000fc600000000ff */
[----:B------:R-:W-:-:S04]  /*16a00*/  FADD.FTZ R165, R165, R180 ;  /* 0x000000b4a5a57221 */ /* 0x000fc80000010000 */
[----:B------:R-:W-:Y:S01]  /*16a10*/  FADD.FTZ R178, R178, R165 ;  /* 0x000000a5b2b27221 */ /* 0x000fe20000010000 */
[----:B------:R-:W-:Y:S01]  /*16a20*/  HMMA.16816.F32 R112, R108, R76, R4 ;  /* 0x0000004c6c70723c */ /* 0x000fe20000001804 */
[----:B------:R-:W2:Y:S02]  /*16a30*/  LDSM.16.MT88.4 R4, [R144+0xe400] ;  /* 0x00e400009004783b */ /* 0x000ea40000004200 */
[----:B------:R-:W-:-:S05]  /*16a40*/  FADD.FTZ R161, R161, R178 ;  /* 0x000000b2a1a17221 */ /* 0x000fca0000010000 */
[C---:B------:R-:W-:Y:S08]  /*16a50*/  HMMA.16816.F32 R20, R108.reuse, R68, R20 ;  /* 0x000000446c14723c */ /* 0x040ff00000001814 */
[C---:B------:R-:W-:Y:S01]  /*16a60*/  HMMA.16816.F32 R24, R108.reuse, R70, R24 ;  /* 0x000000466c18723c */ /* 0x040fe20000001818 */
[----:B------:R-:W4:Y:S07]  /*16a70*/  LDSM.16.MT88.4 R68, [R145+0xa800] ;  /* 0x00a800009144783b */ /* 0x000f2e0000004200 */
[----:B-1----:R-:W-:Y:S01]  /*16a80*/  HMMA.16816.F32 R32, R108, R66, R32 ;  /* 0x000000426c20723c */ /* 0x002fe20000001820 */
[--C-:B------:R-:W-:Y:S01]  /*16a90*/  FFMA.FTZ R66, R126, UR10, -R128.reuse ;  /* 0x0000000a7e427c23 */ /* 0x100fe20008010880 */
[----:B------:R-:W-:-:S05]  /*16aa0*/  FFMA.FTZ R67, R125, UR10, -R128 ;  /* 0x0000000a7d437c23 */ /* 0x000fca0008010880 */
[----:B------:R-:W-:Y:S01]  /*16ab0*/  MUFU.EX2 R66, R66 ;  /* 0x0000004200427308 */ /* 0x000fe20000000800 */
[C---:B---3--:R-:W-:Y:S01]  /*16ac0*/  HMMA.16816.F32 R40, R108.reuse, R54, R40 ;  /* 0x000000366c28723c */ /* 0x048fe20000001828 */
[----:B------:R-:W-:Y:S02]  /*16ad0*/  FFMA.FTZ R54, R133, UR10, -R128 ;  /* 0x0000000a85367c23 */ /* 0x000fe40008010880 */
[----:B------:R-:W-:Y:S04]  /*16ae0*/  MUFU.EX2 R55, R131 ;  /* 0x0000008300377308 */ /* 0x000fe80000000800 */
[----:B------:R-:W-:Y:S01]  /*16af0*/  MUFU.EX2 R67, R67 ;  /* 0x0000004300437308 */ /* 0x000fe20000000800 */
[C---:B------:R-:W-:Y:S03]  /*16b00*/  HMMA.16816.F32 R28, R108.reuse, R64, R28 ;  /* 0x000000406c1c723c */ /* 0x040fe6000000181c */
[----:B------:R-:W-:Y:S04]  /*16b10*/  MUFU.EX2 R65, R160 ;  /* 0x000000a000417308 */ /* 0x000fe80000000800 */
[----:B------:R-:W1:Y:S01]  /*16b20*/  MUFU.EX2 R64, R175 ;  /* 0x000000af00407308 */ /* 0x000e620000000800 */
[C---:B------:R-:W-:Y:S03]  /*16b30*/  HMMA.16816.F32 R36, R108.reuse, R52, R36 ;  /* 0x000000346c24723c */ /* 0x040fe60000001824 */
[----:B------:R-:W-:Y:S04]  /*16b40*/  MUFU.EX2 R53, R166 ;  /* 0x000000a600357308 */ /* 0x000fe80000000800 */
[----:B------:R-:W3:Y:S01]  /*16b50*/  MUFU.EX2 R52, R169 ;  /* 0x000000a900347308 */ /* 0x000ee20000000800 */
[C---:B------:R-:W-:Y:S01]  /*16b60*/  HMMA.16816.F32 R8, R108.reuse, R78, R8 ;  /* 0x0000004e6c08723c */ /* 0x040fe20000001808 */
[----:B------:R-:W5:Y:S02]  /*16b70*/  LDSM.16.MT88.4 R76, [R144+0xa800] ;  /* 0x00a80000904c783b */ /* 0x000f640000004200 */
[----:B------:R-:W4:Y:S05]  /*16b80*/  MUFU.EX2 R54, R54 ;  /* 0x0000003600367308 */ /* 0x000f2a0000000800 */
[C---:B------:R-:W-:Y:S08]  /*16b90*/  HMMA.16816.F32 R12, R108.reuse, R72, R12 ;  /* 0x000000486c0c723c */ /* 0x040ff0000000180c */
[C---:B------:R-:W-:Y:S08]  /*16ba0*/  HMMA.16816.F32 R16, R108.reuse, R74, R16 ;  /* 0x0000004a6c10723c */ /* 0x040ff00000001810 */
[----:B--2---:R-:W-:Y:S01]  /*16bb0*/  HMMA.16816.F32 R44, R108, R4, R44 ;  /* 0x000000046c2c723c */ /* 0x004fe2000000182c */
[----:B-1----:R-:W-:-:S02]  /*16bc0*/  F2FP.F16.F32.PACK_AB R4, R64, R65 ;  /* 0x000000414004723e */ /* 0x002fc400000000ff */
[----:B------:R-:W-:Y:S01]  /*16bd0*/  F2FP.F16.F32.PACK_AB R5, R55, R66 ;  /* 0x000000423705723e */ /* 0x000fe200000000ff */
[----:B------:R-:W-:Y:S01]  /*16be0*/  FADD.FTZ R66, R66, R161 ;  /* 0x000000a142427221 */ /* 0x000fe20000010000 */
[----:B------:R-:W-:-:S03]  /*16bf0*/  IADD3 R161, PT, PT, R61, -0x3, RZ ;  /* 0xfffffffd3da17810 */ /* 0x000fc60007ffe0ff */
[----:B------:R-:W-:Y:S01]  /*16c00*/  HMMA.16816.F32 R108, R108, R6, R48 ;  /* 0x000000066c6c723c */ /* 0x000fe20000001830 */
[----:B---3--:R-:W-:Y:S01]  /*16c10*/  F2FP.F16.F32.PACK_AB R6, R52, R53 ;  /* 0x000000353406723e */ /* 0x008fe200000000ff */
[----:B------:R-:W-:Y:S01]  /*16c20*/  FADD.FTZ R66, R55, R66 ;  /* 0x0000004237427221 */ /* 0x000fe20000010000 */
[----:B----4-:R-:W-:-:S03]  /*16c30*/  F2FP.F16.F32.PACK_AB R7, R54, R67 ;  /* 0x000000433607723e */ /* 0x010fc600000000ff */
[----:B------:R-:W-:-:S04]  /*16c40*/  FADD.FTZ R67, R67, R66 ;  /* 0x0000004243437221 */ /* 0x000fc80000010000 */
[----:B------:R-:W-:Y:S01]  /*16c50*/  HMMA.16816.F32 R112, R4, R68, R112 ;  /* 0x000000440470723c */ /* 0x000fe20000001870 */
[----:B------:R-:W-:-:S07]  /*16c60*/  FADD.FTZ R54, R54, R67 ;  /* 0x0000004336367221 */ /* 0x000fce0000010000 */
[C---:B------:R-:W-:Y:S01]  /*16c70*/  HMMA.16816.F32 R68, R4.reuse, R70, R8 ;  /* 0x000000460444723c */ /* 0x040fe20000001808 */
[----:B------:R-:W1:Y:S07]  /*16c80*/  LDSM.16.MT88.4 R8, [R144+0xe800] ;  /* 0x00e800009008783b */ /* 0x000e6e0000004200 */
[C---:B------:R-:W-:Y:S01]  /*16c90*/  HMMA.16816.F32 R80, R4.reuse, R84, R20 ;  /* 0x000000540450723c */ /* 0x040fe20000001814 */
[----:B------:R-:W-:Y:S01]  /*16ca0*/  FADD.FTZ R23, R105, R130 ;  /* 0x0000008269177221 */ /* 0x000fe20000010000 */
[----:B------:R-:W-:Y:S03]  /*16cb0*/  MUFU.EX2 R21, R124 ;  /* 0x0000007c00157308 */ /* 0x000fe60000000800 */
[----:B------:R-:W-:Y:S01]  /*16cc0*/  FADD.FTZ R60, R60, R23 ;  /* 0x000000173c3c7221 */ /* 0x000fe20000010000 */
[----:B------:R-:W2:Y:S02]  /*16cd0*/  MUFU.EX2 R20, R127 ;  /* 0x0000007f00147308 */ /* 0x000ea40000000800 */
[----:B-----5:R-:W-:Y:S01]  /*16ce0*/  HMMA.16816.F32 R72, R4, R76, R12 ;  /* 0x0000004c0448723c */ /* 0x020fe2000000180c */
[----:B------:R-:W-:Y:S01]  /*16cf0*/  FADD.FTZ R121, R121, R60 ;  /* 0x0000003c79797221 */ /* 0x000fe20000010000 */
[----:B------:R-:W3:Y:S03]  /*16d00*/  LDSM.16.MT88.4 R12, [R145+0xac00] ;  /* 0x00ac0000910c783b */ /* 0x000ee60000004200 */
[----:B------:R-:W-:-:S03]  /*16d10*/  FADD.FTZ R58, R58, R121 ;  /* 0x000000793a3a7221 */ /* 0x000fc60000010000 */
[----:B------:R-:W-:Y:S01]  /*16d20*/  HMMA.16816.F32 R76, R4, R78, R16 ;  /* 0x0000004e044c723c */ /* 0x000fe20000001810 */
[----:B------:R-:W4:Y:S01]  /*16d30*/  LDSM.16.MT88.4 R16, [R144+0xac00] ;  /* 0x00ac00009010783b */ /* 0x000f220000004200 */
[----:B------:R-:W-:-:S04]  /*16d40*/  FADD.FTZ R137, R137, R58 ;  /* 0x0000003a89897221 */ /* 0x000fc80000010000 */
[----:B------:R-:W-:Y:S02]  /*16d50*/  FADD.FTZ R136, R136, R137 ;  /* 0x0000008988887221 */ /* 0x000fe40000010000 */
[----:B------:R-:W-:Y:S02]  /*16d60*/  HMMA.16816.F32 R84, R4, R86, R24 ;  /* 0x000000560454723c */ /* 0x000fe40000001818 */
[----:B------:R-:W-:-:S04]  /*16d70*/  FADD.FTZ R135, R135, R136 ;  /* 0x0000008887877221 */ /* 0x000fc80000010000 */
[----:B------:R-:W-:Y:S02]  /*16d80*/  FADD.FTZ R140, R140, R135 ;  /* 0x000000878c8c7221 */ /* 0x000fe40000010000 */
[----:B------:R-:W-:Y:S02]  /*16d90*/  HMMA.16816.F32 R88, R4, R92, R28 ;  /* 0x0000005c0458723c */ /* 0x000fe4000000181c */
[----:B------:R-:W-:-:S04]  /*16da0*/  FADD.FTZ R207, R207, R140 ;  /* 0x0000008ccfcf7221 */ /* 0x000fc80000010000 */
[----:B------:R-:W-:Y:S02]  /*16db0*/  FADD.FTZ R207, R184, R207 ;  /* 0x000000cfb8cf7221 */ /* 0x000fe40000010000 */
[----:B-1----:R-:W-:Y:S02]  /*16dc0*/  HMMA.16816.F32 R104, R4, R8, R44 ;  /* 0x000000080468723c */ /* 0x002fe4000000182c */
[----:B------:R-:W-:-:S04]  /*16dd0*/  FADD.FTZ R182, R182, R207 ;  /* 0x000000cfb6b67221 */ /* 0x000fc80000010000 */
[----:B------:R-:W-:Y:S02]  /*16de0*/  FADD.FTZ R205, R205, R182 ;  /* 0x000000b6cdcd7221 */ /* 0x000fe40000010000 */
[----:B------:R-:W-:Y:S01]  /*16df0*/  HMMA.16816.F32 R108, R4, R10, R108 ;  /* 0x0000000a046c723c */ /* 0x000fe2000000186c */
[----:B------:R-:W1:Y:S01]  /*16e00*/  LDSM.16.MT88.4 R8, [R145+0xcc00] ;  /* 0x00cc00009108783b */ /* 0x000e620000004200 */
        /* <DEDUP_REMOVED lines=8> */
[----:B------:R-:W-:Y:S01]  /*16e90*/  HMMA.16816.F32 R100, R4, R102, R40 ;  /* 0x000000660464723c */ /* 0x000fe20000001828 */
[----:B------:R-:W-:Y:S01]  /*16ea0*/  F2FP.F16.F32.PACK_AB R4, R171, R168 ;  /* 0x000000a8ab04723e */ /* 0x000fe200000000ff */
[----:B------:R-:W-:Y:S01]  /*16eb0*/  FADD.FTZ R172, R172, R163 ;  /* 0x000000a3acac7221 */ /* 0x000fe20000010000 */
[----:B--2---:R-:W-:Y:S01]  /*16ec0*/  F2FP.F16.F32.PACK_AB R5, R20, R21 ;  /* 0x000000151405723e */ /* 0x004fe200000000ff */
[----:B------:R-:W-:Y:S01]  /*16ed0*/  FADD.FTZ R21, R21, R54 ;  /* 0x0000003615157221 */ /* 0x000fe20000010000 */
[----:B------:R-:W-:Y:S01]  /*16ee0*/  F2FP.F16.F32.PACK_AB R6, R170, R179 ;  /* 0x000000b3aa06723e */ /* 0x000fe200000000ff */
[----:B------:R-:W-:Y:S01]  /*16ef0*/  FADD.FTZ R172, R143, R172 ;  /* 0x000000ac8fac7221 */ /* 0x000fe20000010000 */
[----:B------:R-:W-:Y:S01]  /*16f00*/  F2FP.F16.F32.PACK_AB R7, R120, R129 ;  /* 0x000000817807723e */ /* 0x000fe200000000ff */
[----:B------:R-:W-:-:S02]  /*16f10*/  FADD.FTZ R20, R20, R21 ;  /* 0x0000001514147221 */ /* 0x000fc40000010000 */
[----:B------:R-:W-:Y:S02]  /*16f20*/  FADD.FTZ R65, R65, R172 ;  /* 0x000000ac41417221 */ /* 0x000fe40000010000 */
[----:B------:R-:W-:Y:S02]  /*16f30*/  FADD.FTZ R129, R129, R20 ;  /* 0x0000001481817221 */ /* 0x000fe40000010000 */
[----:B---3--:R-:W-:Y:S01]  /*16f40*/  HMMA.16816.F32 R112, R4, R12, R112 ;  /* 0x0000000c0470723c */ /* 0x008fe20000001870 */
[----:B------:R-:W-:Y:S01]  /*16f50*/  FADD.FTZ R64, R64, R65 ;  /* 0x0000004140407221 */ /* 0x000fe20000010000 */
[----:B------:R-:W-:-:S03]  /*16f60*/  FADD.FTZ R164, R120, R129 ;  /* 0x0000008178a47221 */ /* 0x000fc60000010000 */
[----:B------:R-:W-:-:S03]  /*16f70*/  FADD.FTZ R53, R53, R64 ;  /* 0x0000004035357221 */ /* 0x000fc60000010000 */
[----:B------:R-:W-:Y:S01]  /*16f80*/  HMMA.16816.F32 R68, R4, R14, R68 ;  /* 0x0000000e0444723c */ /* 0x000fe20000001844 */
[----:B------:R-:W2:Y:S01]  /*16f90*/  LDSM.16.MT88.4 R12, [R144+0xcc00] ;  /* 0x00cc0000900c783b */ /* 0x000ea20000004200 */
[----:B------:R-:W-:-:S04]  /*16fa0*/  FADD.FTZ R53, R52, R53 ;  /* 0x0000003534357221 */ /* 0x000fc80000010000 */
[----:B------:R-:W-:Y:S02]  /*16fb0*/  FADD.FTZ R168, R168, R53 ;  /* 0x00000035a8a87221 */ /* 0x000fe40000010000 */
[----:B----4-:R-:W-:Y:S02]  /*16fc0*/  HMMA.16816.F32 R72, R4, R16, R72 ;  /* 0x000000100448723c */ /* 0x010fe40000001848 */
[----:B------:R-:W-:-:S04]  /*16fd0*/  FADD.FTZ R168, R171, R168 ;  /* 0x000000a8aba87221 */ /* 0x000fc80000010000 */
[----:B------:R-:W-:Y:S02]  /*16fe0*/  FADD.FTZ R163, R179, R168 ;  /* 0x000000a8b3a37221 */ /* 0x000fe40000010000 */
[----:B------:R-:W-:Y:S01]  /*16ff0*/  HMMA.16816.F32 R76, R4, R18, R76 ;  /* 0x00000012044c723c */ /* 0x000fe2000000184c */
[----:B------:R-:W3:Y:S01]  /*17000*/  LDSM.16.MT88.4 R16, [R145+0xec00] ;  /* 0x00ec00009110783b */ /* 0x000ee20000004200 */
[----:B------:R-:W-:-:S06]  /*17010*/  FADD.FTZ R163, R170, R163 ;  /* 0x000000a3aaa37221 */ /* 0x000fcc0000010000 */
[C---:B-1----:R-:W-:Y:S08]  /*17020*/  HMMA.16816.F32 R80, R4.reuse, R8, R80 ;  /* 0x000000080450723c */ /* 0x042ff00000001850 */
[C---:B------:R-:W-:Y:S01]  /*17030*/  HMMA.16816.F32 R84, R4.reuse, R10, R84 ;  /* 0x0000000a0454723c */ /* 0x040fe20000001854 */
[----:B------:R-:W1:Y:S07]  /*17040*/  LDSM.16.MT88.4 R8, [R144+0xec00] ;  /* 0x00ec00009008783b */ /* 0x000e6e0000004200 */
[C---:B--2---:R-:W-:Y:S08]  /*17050*/  HMMA.16816.F32 R88, R4.reuse, R12, R88 ;  /* 0x0000000c0458723c */ /* 0x044ff00000001858 */
[C---:B------:R-:W-:Y:S08]  /*17060*/  HMMA.16816.F32 R92, R4.reuse, R14, R92 ;  /* 0x0000000e045c723c */ /* 0x040ff0000000185c */
[C---:B---3--:R-:W-:Y:S08]  /*17070*/  HMMA.16816.F32 R96, R4.reuse, R16, R96 ;  /* 0x000000100460723c */ /* 0x048ff00000001860 */
[C---:B------:R-:W-:Y:S08]  /*17080*/  HMMA.16816.F32 R100, R4.reuse, R18, R100 ;  /* 0x000000120464723c */ /* 0x040ff00000001864 */
[C---:B-1----:R-:W-:Y:S08]  /*17090*/  HMMA.16816.F32 R104, R4.reuse, R8, R104 ;  /* 0x000000080468723c */ /* 0x042ff00000001868 */
[----:B------:R-:W-:-:S15]  /*170a0*/  HMMA.16816.F32 R108, R4, R10, R108 ;  /* 0x0000000a046c723c */ /* 0x000fde000000186c */
[----:B------:R-:W-:-:S05]  /*170b0*/  NOP ;  /* 0x0000000000007918 */ /* 0x000fca0000000000 */
.L_x_719:
        /* <DEDUP_REMOVED lines=14> */
.L_x_729:
        /* <DEDUP_REMOVED lines=15> */
[----:B------:R-:W-:Y:S01]  /*17290*/  VIADD R6, R162, 0xffffff80 ;  /* 0xffffff80a2067836 */ /* 0x000fe20000000000 */
[----:B------:R-:W5:Y:S01]  /*172a0*/  LDC R9, c[0x0][0x4f0] ;  /* 0x00013c00ff097b82 */ /* 0x000f620000000800 */
[----:B------:R-:W-:Y:S03]  /*172b0*/  IABS R10, R162 ;  /* 0x000000a2000a7213 */ /* 0x000fe60000000000 */
[----:B------:R-:W-:Y:S02]  /*172c0*/  IABS R8, R6 ;  /* 0x0000000600087213 */ /* 0x000fe40000000000 */
[-C--:B-----5:R-:W-:Y:S02]  /*172d0*/  IABS R4, R9.reuse ;  /* 0x0000000900047213 */ /* 0x0a0fe40000000000 */
[----:B------:R-:W-:Y:S02]  /*172e0*/  LOP3.LUT R6, R6, R9, RZ, 0x3c, !PT ;  /* 0x0000000906067212 */ /* 0x000fe400078e3cff */
[----:B------:R-:W5:Y:S10]  /*172f0*/  I2F.RP R11, R4 ;  /* 0x00000004000b7306 */ /* 0x000f740000209400 */
[----:B-----5:R-:W5:Y:S02]  /*17300*/  MUFU.RCP R5, R11 ;  /* 0x0000000b00057308 */ /* 0x020f640000001000 */
[----:B-----5:R-:W-:Y:S08]  /*17310*/  VIADD R12, R5, 0xffffffe ;  /* 0x0ffffffe050c7836 */ /* 0x020ff00000000000 */
[----:B------:R-:W5:Y:S02]  /*17320*/  F2I.FTZ.U32.TRUNC.NTZ R13, R12 ;  /* 0x0000000c000d7305 */ /* 0x000f64000021f000 */
        /* <DEDUP_REMOVED lines=31> */
[C---:B------:R-:W-:Y:S01]  /*17520*/  LEA R16, P0, R13.reuse, R158, 0x2 ;  /* 0x0000009e0d107211 */ /* 0x040fe200078010ff */
[----:B------:R-:W-:Y:S01]  /*17530*/  IMAD.IADD R8, R13, 0x1, -R15 ;  /* 0x000000010d087824 */ /* 0x000fe200078e0a0f */
[-C--:B------:R-:W-:Y:S02]  /*17540*/  LEA.HI.X.SX32 R11, R15, R159.reuse, 0x2, P1 ;  /* 0x0000009f0f0b7211 */ /* 0x080fe400008f16ff */
[----:B------:R-:W-:Y:S01]  /*17550*/  LEA.HI.X.SX32 R17, R13, R159, 0x2, P0 ;  /* 0x0000009f0d117211 */ /* 0x000fe200000f16ff */
[----:B------:R-:W-:Y:S03]  /*17560*/  IMAD R9, R8, R9, -0x80 ;  /* 0xffffff8008097424 */ /* 0x000fe600078e0209 */
[----:B------:R-:W2:Y:S02]  /*17570*/  LDG.E R11, desc[UR6][R10.64] ;  /* 0x000000060a0b7981 */ /* 0x000ea4000c1e1900 */
[----:B------:R-:W-:Y:S02]  /*17580*/  SHF.R.S32.HI R13, RZ, 0x1f, R9 ;  /* 0x0000001fff0d7819 */ /* 0x000fe40000011409 */
[----:B------:R-:W2:Y:S03]  /*17590*/  LDG.E R6, desc[UR6][R16.64] ;  /* 0x0000000610067981 */ /* 0x000ea6000c1e1900 */
[-C--:B-----5:R-:W-:Y:S02]  /*175a0*/  IMAD R8, R13, R4.reuse, RZ ;  /* 0x000000040d087224 */ /* 0x0a0fe400078e02ff */
[C---:B------:R-:W-:Y:S04]  /*175b0*/  IMAD.WIDE.U32 R12, R9.reuse, R4, RZ ;  /* 0x00000004090c7225 */ /* 0x040fe800078e00ff */
[----:B------:R-:W-:Y:S05]  /*175c0*/  IMAD R8, R9, R5, R8 ;  /* 0x0000000509087224 */ /* 0x000fea00078e0208 */
[----:B------:R-:W-:Y:S01]  /*175d0*/  IADD3 R13, PT, PT, R13, R8, RZ ;  /* 0x000000080d0d7210 */ /* 0x000fe20007ffe0ff */
[----:B--2---:R-:W-:Y:S04]  /*175e0*/  IMAD.IADD R6, R11, 0x1, -R6 ;  /* 0x000000010b067824 */ /* 0x004fe800078e0a06 */
[----:B----4-:R-:W-:Y:S01]  /*175f0*/  IMAD.WIDE.U32 R12, R6, UR10, R12 ;  /* 0x0000000a060c7c25 */ /* 0x010fe2000f8e000c */
[----:B------:R-:W-:Y:S02]  /*17600*/  SHF.R.S32.HI R5, RZ, 0x1f, R6 ;  /* 0x0000001fff057819 */ /* 0x000fe40000011406 */
[----:B------:R-:W-:Y:S03]  /*17610*/  LEA R150, P0, R12, R2, 0x1 ;  /* 0x000000020c967211 */ /* 0x000fe600078008ff */
[----:B------:R-:W-:Y:S04]  /*17620*/  IMAD R5, R5, UR10, RZ ;  /* 0x0000000a05057c24 */ /* 0x000fe8000f8e02ff */
[----:B------:R-:W-:Y:S04]  /*17630*/  IMAD R5, R6, UR11, R5 ;  /* 0x0000000b06057c24 */ /* 0x000fe8000f8e0205 */
[----:B------:R-:W-:Y:S05]  /*17640*/  IMAD.IADD R5, R13, 0x1, R5 ;  /* 0x000000010d057824 */ /* 0x000fea00078e0205 */
[----:B------:R-:W-:Y:S07]  /*17650*/  LEA.HI.X R151, R12, R0, R5, 0x1, P0 ;  /* 0x000000000c977211 */ /* 0x000fee00000f0c05 */
.L_x_726:
[----:B------:R-:W-:Y:S01]  /*17660*/  @!PT LDS RZ, [RZ] ;  /* 0x00000000fffff984 */ /* 0x000fe20000000800 */
[----:B------:R-:W-:Y:S01]  /*17670*/  @!PT LDS RZ, [RZ] ;  /* 0x00000000fffff984 */ /* 0x000fe20000000800 */
[----:B------:R-:W-:Y:S01]  /*17680*/  @!PT LDS RZ, [RZ] ;  /* 0x00000000fffff984 */ /* 0x000fe20000000800 */
[----:B------:R-:W-:Y:S01]  /*17690*/  @!P3 LDGSTS.E.BYPASS.LTC128B.128 [R157+0x9000], desc[UR6][R150.64] ;  /* 0x09000000969dbfae */ /* 0x000fe2000b981a06 */
        /* <DEDUP_REMOVED lines=8> */
[----:B------:R-:W-:Y:S03]  /*17720*/  @!P2 LDGSTS.E.BYPASS.LTC128B.128 [R157+0xb000], desc[UR6][R150.64+0x40] ;  /* 0x0b000040969dafae */ /* 0x000fe6000b981a06 */
[C---:B------:R-:W-:Y:S01]  /*17730*/  IADD3 R8, P5, PT, R5.reuse, R6, RZ ;  /* 0x0000000605087210 */ /* 0x040fe20007fbe0ff */
[----:B------:R-:W-:Y:S01]  /*17740*/  @P2 STS.128 [R157+0xb000], RZ ;  /* 0x00b000ff9d002388 */ /* 0x000fe20000000c00 */
[C---:B------:R-:W-:Y:S02]  /*17750*/  IMAD.X R7, R4.reuse, 0x1, R151, P0 ;  /* 0x0000000104077824 */ /* 0x040fe400000e0697 */
[----:B------:R-:W-:Y:S01]  /*17760*/  IADD3 R10, P0, PT, R5, R8, RZ ;  /* 0x00000008050a7210 */ /* 0x000fe20007f1e0ff */
[----:B------:R-:W-:Y:S01]  /*17770*/  @!PT LDS RZ, [RZ] ;  /* 0x00000000fffff984 */ /* 0x000fe20000000800 */
[----:B------:R-:W-:Y:S01]  /*17780*/  @!PT LDS RZ, [RZ] ;  /* 0x00000000fffff984 */ /* 0x000fe20000000800 */
[----:B------:R-:W-:Y:S01]  /*17790*/  @!PT LDS RZ, [RZ] ;  /* 0x00000000fffff984 */ /* 0x000fe20000000800 */
[----:B------:R-:W-:Y:S01]  /*177a0*/  @!P1 LDGSTS.E.BYPASS.LTC128B.128 [R157+0xd000], desc[UR6][R150.64+0x80] ;  /* 0x0d000080969d9fae */ /* 0x000fe2000b981a06 */
[C---:B------:R-:W-:Y:S03]  /*177b0*/  IMAD.X R9, R4.reuse, 0x1, R7, P5 ;  /* 0x0000000104097824 */ /* 0x040fe600028e0607 */
[----:B------:R-:W-:Y:S01]  /*177c0*/  @P1 STS.128 [R157+0xd000], RZ ;  /* 0x00d000ff9d001388 */ /* 0x000fe20000000c00 */
[----:B------:R-:W-:Y:S01]  /*177d0*/  IMAD.X R11, R4, 0x1, R9, P0 ;  /* 0x00000001040b7824 */ /* 0x000fe200000e0609 */
[----:B------:R-:W-:Y:S01]  /*177e0*/  LOP3.LUT P0, RZ, R122, 0x4, RZ, 0xc0, !PT ;  /* 0x000000047aff7812 */ /* 0x000fe2000780c0ff */
[----:B------:R-:W-:Y:S01]  /*177f0*/  IMAD.MOV.U32 R4, RZ, RZ, 0x20 ;  /* 0x00000020ff047424 */ /* 0x000fe200078e00ff */
[----:B------:R-:W-:Y:S01]  /*17800*/  @!PT LDS RZ, [RZ] ;  /* 0x00000000fffff984 */ /* 0x000fe20000000800 */
[----:B------:R-:W-:Y:S01]  /*17810*/  @!PT LDS RZ, [RZ] ;  /* 0x00000000fffff984 */ /* 0x000fe20000000800 */
[----:B------:R-:W-:Y:S01]  /*17820*/  @!PT LDS RZ, [RZ] ;  /* 0x00000000fffff984 */ /* 0x000fe20000000800 */
[----:B------:R-:W-:Y:S04]  /*17830*/  @!P3 LDGSTS.E.BYPASS.LTC128B.128 [R157+0x9800], desc[UR6][R6.64] ;  /* 0x09800000069dbfae */ /* 0x000fe8000b981a06 */
[----:B------:R-:W-:Y:S01]  /*17840*/  @P3 STS.128 [R157+0x9800], RZ ;  /* 0x009800ff9d003388 */ /* 0x000fe20000000c00 */
[----:B------:R-:W-:Y:S02]  /*17850*/  SEL R4, R4, 0xffffffe0, !P0 ;  /* 0xffffffe004047807 */ /* 0x000fe40004000000 */
[----:B------:R-:W-:Y:S01]  /*17860*/  ISETP.NE.AND P0, PT, R161, 0x1, PT ;  /* 0x00000001a100780c */ /* 0x000fe20003f05270 */
[----:B------:R-:W-:Y:S01]  /*17870*/  @!PT LDS RZ, [RZ] ;  /* 0x00000000fffff984 */ /* 0x000fe20000000800 */
[----:B------:R-:W-:Y:S01]  /*17880*/  @!PT LDS RZ, [RZ] ;  /* 0x00000000fffff984 */ /* 0x000fe20000000800 */
[----:B------:R-:W-:Y:S01]  /*17890*/  @!PT LDS RZ, [RZ] ;  /* 0x00000000fffff984 */ /* 0x000fe20000000800 */
[----:B------:R-:W-:Y:S02]  /*178a0*/  @!P2 LDGSTS.E.BYPASS.LTC128B.128 [R157+0xb800], desc[UR6][R6.64+0x40] ;  /* 0x0b800040069dafae */ /* 0x000fe4000b981a06 */
[--C-:B------:R-:W-:Y:S02]  /*178b0*/  IMAD.IADD R2, R147, 0x1, R4.reuse ;  /* 0x0000000193027824 */ /* 0x100fe400078e0204 */
[----:B------:R-:W-:Y:S01]  /*178c0*/  @P2 STS.128 [R157+0xb800], RZ ;  /* 0x00b800ff9d002388 */ /* 0x000fe20000000c00 */
[----:B------:R-:W-:Y:S03]  /*178d0*/  IMAD.IADD R0, R146, 0x1, R4 ;  /* 0x0000000192007824 */ /* 0x000fe600078e0204 */
        /* <DEDUP_REMOVED lines=36> */
[----:B------:R-:W1:Y:S04]  /*17b20*/  LDSM.16.M88.4 R128, [R146+0x3000] ;  /* 0x003000009280783b */ /* 0x000e680000000200 */
[----:B------:R-:W2:Y:S04]  /*17b30*/  LDSM.16.M88.4 R16, [R146+0x3400] ;  /* 0x003400009210783b */ /* 0x000ea80000000200 */
[----:B------:R-:W3:Y:S04]  /*17b40*/  LDSM.16.M88.4 R24, [R146+0x3800] ;  /* 0x003800009218783b */ /* 0x000ee80000000200 */
[----:B------:R-:W0:Y:S04]  /*17b50*/  LDGDEPBAR ;  /* 0x00000000000079af */ /* 0x000e280000000000 */
[----:B------:R-:W4:Y:S04]  /*17b60*/  LDSM.16.M88.4 R32, [R146+0x3c00] ;  /* 0x003c00009220783b */ /* 0x000f280000000200 */
[----:B------:R-:W4:Y:S04]  /*17b70*/  LDSM.16.M88.4 R40, [R146+0x4000] ;  /* 0x004000009228783b */ /* 0x000f280000000200 */
[----:B------:R-:W4:Y:S04]  /*17b80*/  LDSM.16.M88.4 R48, [R146+0x4400] ;  /* 0x004400009230783b */ /* 0x000f280000000200 */
[----:B------:R-:W4:Y:S04]  /*17b90*/  LDSM.16.M88.4 R56, [R146+0x4800] ;  /* 0x004800009238783b */ /* 0x000f280000000200 */
[----:B------:R-:W4:Y:S04]  /*17ba0*/  LDSM.16.M88.4 R64, [R146+0x4c00] ;  /* 0x004c00009240783b */ /* 0x000f280000000200 */
[----:B------:R-:W-:Y:S01]  /*17bb0*/  LDSM.16.M88.4 R132, [R2] ;  /* 0x000000000284783b */ /* 0x000fe20000000200 */
[C---:B-1----:R-:W-:Y:S03]  /*17bc0*/  HMMA.16816.F32 R4, R124.reuse, R128, RZ ;  /* 0x000000807c04723c */ /* 0x042fe600000018ff */
[----:B------:R-:W1:Y:S04]  /*17bd0*/  LDSM.16.M88.4 R136, [R0+0x3000] ;  /* 0x003000000088783b */ /* 0x000e680000000200 */
[----:B------:R-:W1:Y:S01]  /*17be0*/  LDSM.16.M88.4 R140, [R0+0x3400] ;  /* 0x00340000008c783b */ /* 0x000e620000000200 */
[C---:B-----5:R-:W-:Y:S03]  /*17bf0*/  HMMA.16816.F32 R8, R124.reuse, R130, RZ ;  /* 0x000000827c08723c */ /* 0x060fe600000018ff */
[----:B------:R-:W-:Y:S05]  /*17c00*/  LDSM.16.M88.4 R128, [R0+0x3c00] ;  /* 0x003c00000080783b */ /* 0x000fea0000000200 */
[C---:B--2---:R-:W-:Y:S08]  /*17c10*/  HMMA.16816.F32 R12, R124.reuse, R16, RZ ;  /* 0x000000107c0c723c */ /* 0x044ff000000018ff */
[C---:B------:R-:W-:Y:S08]  /*17c20*/  HMMA.16816.F32 R16, R124.reuse, R18, RZ ;  /* 0x000000127c10723c */ /* 0x040ff000000018ff */
[C---:B---3--:R-:W-:Y:S08]  /*17c30*/  HMMA.16816.F32 R20, R124.reuse, R24, RZ ;  /* 0x000000187c14723c */ /* 0x048ff000000018ff */
[C---:B------:R-:W-:Y:S08]  /*17c40*/  HMMA.16816.F32 R24, R124.reuse, R26, RZ ;  /* 0x0000001a7c18723c */ /* 0x040ff000000018ff */
[C---:B----4-:R-:W-:Y:S08]  /*17c50*/  HMMA.16816.F32 R28, R124.reuse, R32, RZ ;  /* 0x000000207c1c723c */ /* 0x050ff000000018ff */
        /* <DEDUP_REMOVED lines=9> */
[----:B------:R-:W2:Y:S07]  /*17cf0*/  LDSM.16.M88.4 R124, [R0+0x3800] ;  /* 0x00380000007c783b */ /* 0x000eae0000000200 */
[C---:B-1----:R-:W-:Y:S08]  /*17d00*/  HMMA.16816.F32 R4, R132.reuse, R136, R4 ;  /* 0x000000888404723c */ /* 0x042ff00000001804 */
[C---:B------:R-:W-:Y:S01]  /*17d10*/  HMMA.16816.F32 R8, R132.reuse, R138, R8 ;  /* 0x0000008a8408723c */ /* 0x040fe20000001808 */
[----:B------:R-:W1:Y:S07]  /*17d20*/  LDSM.16.M88.4 R136, [R0+0x4000] ;  /* 0x004000000088783b */ /* 0x000e6e0000000200 */
[C---:B------:R-:W-:Y:S08]  /*17d30*/  HMMA.16816.F32 R12, R132.reuse, R140, R12 ;  /* 0x0000008c840c723c */ /* 0x040ff0000000180c */
        /* <DEDUP_REMOVED lines=88> */
[----:B------:R-:W-:Y:S07]  /*182c0*/  LDSM.16.M88.4 R128, [R2+0x2000] ;  /* 0x002000000280783b */ /* 0x000fee0000000200 */
[C---:B---3--:R-:W-:Y:S08]  /*182d0*/  HMMA.16816.F32 R52, R124.reuse, R132, R52 ;  /* 0x000000847c34723c */ /* 0x048ff00000001834 */
[C---:B------:R-:W-:Y:S01]  /*182e0*/  HMMA.16816.F32 R56, R124.reuse, R134, R56 ;  /* 0x000000867c38723c */ /* 0x040fe20000001838 */
[----:B------:R-:W1:Y:S07]  /*182f0*/  LDSM.16.M88.4 R132, [R0+0x7000] ;  /* 0x007000000084783b */ /* 0x000e6e0000000200 */
[C---:B------:R-:W-:Y:S08]  /*18300*/  HMMA.16816.F32 R60, R124.reuse, R140, R60 ;  /* 0x0000008c7c3c723c */ /* 0x040ff0000000183c */
[----:B------:R-:W-:Y:S01]  /*18310*/  HMMA.16816.F32 R64, R124, R142, R64 ;  /* 0x0000008e7c40723c */ /* 0x000fe20000001840 */
[----:B------:R-:W2:Y:S04]  /*18320*/  LDSM.16.M88.4 R124, [R0+0x7800] ;  /* 0x00780000007c783b */ /* 0x000ea80000000200 */
[----:B------:R-:W3:Y:S03]  /*18330*/  LDSM.16.M88.4 R140, [R0+0x7c00] ;  /* 0x007c0000008c783b */ /* 0x000ee60000000200 */
[C---:B-1----:R-:W-:Y:S08]  /*18340*/  HMMA.16816.F32 R4, R128.reuse, R132, R4 ;  /* 0x000000848004723c */ /* 0x042ff00000001804 */
[C---:B------:R-:W-:Y:S01]  /*18350*/  HMMA.16816.F32 R8, R128.reuse, R134, R8 ;  /* 0x000000868008723c */ /* 0x040fe20000001808 */
[----:B------:R-:W-:Y:S07]  /*18360*/  LDSM.16.M88.4 R132, [R0+0x8400] ;  /* 0x008400000084783b */ /* 0x000fee0000000200 */
[C---:B------:R-:W-:Y:S08]  /*18370*/  HMMA.16816.F32 R12, R128.reuse, R136, R12 ;  /* 0x00000088800c723c */ /* 0x040ff0000000180c */
[C---:B------:R-:W-:Y:S01]  /*18380*/  HMMA.16816.F32 R16, R128.reuse, R138, R16 ;  /* 0x0000008a8010723c */ /* 0x040fe20000001810 */
[----:B------:R-:W-:Y:S07]  /*18390*/  LDSM.16.M88.4 R136, [R0+0x8800] ;  /* 0x008800000088783b */ /* 0x000fee0000000200 */
[C---:B--2---:R-:W-:Y:S08]  /*183a0*/  HMMA.16816.F32 R20, R128.reuse, R124, R20 ;  /* 0x0000007c8014723c */ /* 0x044ff00000001814 */
[C---:B------:R-:W-:Y:S01]  /*183b0*/  HMMA.16816.F32 R24, R128.reuse, R126, R24 ;  /* 0x0000007e8018723c */ /* 0x040fe20000001818 */
[----:B------:R-:W1:Y:S07]  /*183c0*/  LDSM.16.M88.4 R124, [R0+0x8000] ;  /* 0x00800000007c783b */ /* 0x000e6e0000000200 */
[C---:B---3--:R-:W-:Y:S08]  /*183d0*/  HMMA.16816.F32 R28, R128.reuse, R140, R28 ;  /* 0x0000008c801c723c */ /* 0x048ff0000000181c */
[C---:B------:R-:W-:Y:S01]  /*183e0*/  HMMA.16816.F32 R32, R128.reuse, R142, R32 ;  /* 0x0000008e8020723c */ /* 0x040fe20000001820 */
[----:B------:R-:W2:Y:S01]  /*183f0*/  LDSM.16.M88.4 R140, [R0+0x8c00] ;  /* 0x008c0000008c783b */ /* 0x000ea20000000200 */
[----:B------:R-:W-:Y:S04]  /*18400*/  DEPBAR.LE SB0, 0x0 ;  /* 0x000080000000791a */ /* 0x000fe80000000000 */
[----:B------:R-:W-:Y:S02]  /*18410*/  BAR.SYNC.DEFER_BLOCKING 0x0 ;  /* 0x0000000000007b1d */ /* 0x000fe40000010000 */
[C---:B-1----:R-:W-:Y:S08]  /*18420*/  HMMA.16816.F32 R36, R128.reuse, R124, R36 ;  /* 0x0000007c8024723c */ /* 0x042ff00000001824 */
[C---:B------:R-:W-:Y:S08]  /*18430*/  HMMA.16816.F32 R40, R128.reuse, R126, R40 ;  /* 0x0000007e8028723c */ /* 0x040ff00000001828 */
[C---:B------:R-:W-:Y:S08]  /*18440*/  HMMA.16816.F32 R44, R128.reuse, R132, R44 ;  /* 0x00000084802c723c */ /* 0x040ff0000000182c */
[C---:B------:R-:W-:Y:S08]  /*18450*/  HMMA.16816.F32 R48, R128.reuse, R134, R48 ;  /* 0x000000868030723c */ /* 0x040ff00000001830 */
[C---:B------:R-:W-:Y:S08]  /*18460*/  HMMA.16816.F32 R52, R128.reuse, R136, R52 ;  /* 0x000000888034723c */ /* 0x040ff00000001834 */
[C---:B------:R-:W-:Y:S08]  /*18470*/  HMMA.16816.F32 R56, R128.reuse, R138, R56 ;  /* 0x0000008a8038723c */ /* 0x040ff00000001838 */
[C---:B--2---:R-:W-:Y:S08]  /*18480*/  HMMA.16816.F32 R60, R128.reuse, R140, R60 ;  /* 0x0000008c803c723c */ /* 0x044ff0000000183c */
        /* <DEDUP_REMOVED lines=79> */
.L_x_728:
        /* <DEDUP_REMOVED lines=69> */
.L_x_727:
        /* <DEDUP_REMOVED lines=42> */
[----:B-1----:R-:W-:Y:S07]  /*19070*/  FMNMX.FTZ R2, R124, R127, !PT ;  /* 0x0000007f7c027209 */ /* 0x002fee0007810000 */
[----:B------:R-:W1:Y:S01]  /*19080*/  LDSM.16.MT88.4 R124, [R145+0x9000] ;  /* 0x00900000917c783b */ /* 0x000e620000004200 */
[----:B--2---:R-:W-:Y:S01]  /*19090*/  FMNMX.FTZ R0, R123, R0, !PT ;  /* 0x000000007b007209 */ /* 0x004fe20007810000 */
[C---:B------:R-:W-:Y:S01]  /*190a0*/  FMUL.FTZ R169, R2.reuse, UR4 ;  /* 0x0000000402a97c20 */ /* 0x040fe20008410000 */
[C---:B------:R-:W-:Y:S01]  /*190b0*/  FSETP.NEU.FTZ.AND P1, PT, R2.reuse, -INF , PT ;  /* 0xff8000000200780b */ /* 0x040fe20003f3d000 */
[----:B------:R-:W-:Y:S01]  /*190c0*/  FADD.FTZ R3, -R2, R3 ;  /* 0x0000000302037221 */ /* 0x000fe20000010100 */
[C---:B------:R-:W-:Y:S01]  /*190d0*/  FSETP.NEU.FTZ.AND P0, PT, R0.reuse, -INF , PT ;  /* 0xff8000000000780b */ /* 0x040fe20003f1d000 */
[C---:B------:R-:W-:Y:S01]  /*190e0*/  FMUL.FTZ R143, R0.reuse, UR4 ;  /* 0x00000004008f7c20 */ /* 0x040fe20008410000 */
[----:B------:R-:W-:Y:S01]  /*190f0*/  FSEL R169, R169, RZ, P1 ;  /* 0x000000ffa9a97208 */ /* 0x000fe20000800000 */
[----:B------:R-:W-:Y:S01]  /*19100*/  FADD.FTZ R121, -R0, R121 ;  /* 0x0000007900797221 */ /* 0x000fe20000010100 */
[----:B------:R-:W-:Y:S02]  /*19110*/  FMUL.FTZ R120, R3, UR4 ;  /* 0x0000000403787c20 */ /* 0x000fe40008410000 */
[----:B------:R-:W-:Y:S01]  /*19120*/  FSEL R143, R143, RZ, P0 ;  /* 0x000000ff8f8f7208 */ /* 0x000fe20000000000 */
[----:B------:R-:W-:Y:S01]  /*19130*/  FMUL.FTZ R3, R121, UR4 ;  /* 0x0000000479037c20 */ /* 0x000fe20008410000 */
[--C-:B------:R-:W-:Y:S01]  /*19140*/  FFMA.FTZ R171, R4, UR4, -R169.reuse ;  /* 0x0000000404ab7c23 */ /* 0x100fe200080108a9 */
[--C-:B------:R-:W-:Y:S01]  /*19150*/  FFMA.FTZ R165, R5, UR4, -R169.reuse ;  /* 0x0000000405a57c23 */ /* 0x100fe200080108a9 */
[----:B------:R-:W-:Y:S01]  /*19160*/  FFMA.FTZ R136, R8, UR4, -R169 ;  /* 0x0000000408887c23 */ /* 0x000fe200080108a9 */
[--C-:B------:R-:W-:Y:S01]  /*19170*/  FFMA.FTZ R166, R6, UR4, -R143.reuse ;  /* 0x0000000406a67c23 */ /* 0x100fe2000801088f */
[----:B------:R-:W-:Y:S01]  /*19180*/  FFMA.FTZ R123, R7, UR4, -R143 ;  /* 0x00000004077b7c23 */ /* 0x000fe2000801088f */
[----:B------:R-:W-:Y:S01]  /*19190*/  FFMA.FTZ R7, R9, UR4, -R169 ;  /* 0x0000000409077c23 */ /* 0x000fe200080108a9 */
[--C-:B------:R-:W-:Y:S01]  /*191a0*/  FFMA.FTZ R121, R10, UR4, -R143.reuse ;  /* 0x000000040a797c23 */ /* 0x100fe2000801088f */
[--C-:B------:R-:W-:Y:S01]  /*191b0*/  FFMA.FTZ R6, R11, UR4, -R143.reuse ;  /* 0x000000040b067c23 */ /* 0x100fe2000801088f */
[----:B------:R-:W2:Y:S01]  /*191c0*/  MUFU.EX2 R120, R120 ;  /* 0x0000007800787308 */ /* 0x000ea20000000800 */
[----:B------:R-:W-:Y:S01]  /*191d0*/  FFMA.FTZ R168, R27, UR4, -R143 ;  /* 0x000000041ba87c23 */ /* 0x000fe2000801088f */
[----:B------:R-:W-:Y:S01]  /*191e0*/  FFMA.FTZ R170, R29, UR4, -R169 ;  /* 0x000000041daa7c23 */ /* 0x000fe200080108a9 */
[----:B------:R-:W-:Y:S07]  /*191f0*/  FFMA.FTZ R173, R30, UR4, -R143 ;  /* 0x000000041ead7c23 */ /* 0x000fee000801088f */
[----:B------:R-:W3:Y:S01]  /*19200*/  MUFU.EX2 R3, R3 ;  /* 0x0000000300037308 */ /* 0x000ee20000000800 */
[----:B------:R-:W-:Y:S01]  /*19210*/  FFMA.FTZ R172, R33, UR4, -R169 ;  /* 0x0000000421ac7c23 */ /* 0x000fe200080108a9 */
[----:B------:R-:W-:Y:S01]  /*19220*/  FFMA.FTZ R175, R34, UR4, -R143 ;  /* 0x0000000422af7c23 */ /* 0x000fe2000801088f */
[----:B------:R-:W-:Y:S07]  /*19230*/  FFMA.FTZ R181, R41, UR4, -R169 ;  /* 0x0000000429b57c23 */ /* 0x000fee00080108a9 */
[----:B------:R-:W-:Y:S01]  /*19240*/  MUFU.EX2 R171, R171 ;  /* 0x000000ab00ab7308 */ /* 0x000fe20000000800 */
[--C-:B------:R-:W-:Y:S01]  /*19250*/  FFMA.FTZ R183, R42, UR4, -R143.reuse ;  /* 0x000000042ab77c23 */ /* 0x100fe2000801088f */
[----:B------:R-:W-:Y:S01]  /*19260*/  FFMA.FTZ R43, R43, UR4, -R143 ;  /* 0x000000042b2b7c23 */ /* 0x000fe2000801088f */
[--C-:B------:R-:W-:Y:S07]  /*19270*/  FFMA.FTZ R138, R12, UR4, -R169.reuse ;  /* 0x000000040c8a7c23 */ /* 0x100fee00080108a9 */
[----:B------:R-:W4:Y:S01]  /*19280*/  MUFU.EX2 R165, R165 ;  /* 0x000000a500a57308 */ /* 0x000f220000000800 */
[----:B------:R-:W-:Y:S01]  /*19290*/  FFMA.FTZ R137, R13, UR4, -R169 ;  /* 0x000000040d897c23 */ /* 0x000fe200080108a9 */
[C---:B--2---:R-:W-:Y:S01]  /*192a0*/  FMUL.FTZ R8, R120.reuse, R112 ;  /* 0x0000007078087220 */ /* 0x044fe20000410000 */
[C---:B------:R-:W-:Y:S07]  /*192b0*/  FMUL.FTZ R9, R120.reuse, R113 ;  /* 0x0000007178097220 */ /* 0x040fee0000410000 */
[----:B------:R-:W-:Y:S01]  /*192c0*/  MUFU.EX2 R166, R166 ;  /* 0x000000a600a67308 */ /* 0x000fe20000000800 */
[C---:B------:R-:W-:Y:S01]  /*192d0*/  FMUL.FTZ R68, R120.reuse, R68 ;  /* 0x0000004478447220 */ /* 0x040fe20000410000 */
[C---:B---3--:R-:W-:Y:S01]  /*192e0*/  FMUL.FTZ R10, R3.reuse, R114 ;  /* 0x00000072030a7220 */ /* 0x048fe20000410000 */
[C---:B------:R-:W-:Y:S07]  /*192f0*/  FMUL.FTZ R11, R3.reuse, R115 ;  /* 0x00000073030b7220 */ /* 0x040fee0000410000 */
[----:B------:R-:W2:Y:S01]  /*19300*/  MUFU.EX2 R123, R123 ;  /* 0x0000007b007b7308 */ /* 0x000ea20000000800 */
[C---:B------:R-:W-:Y:S01]  /*19310*/  FMUL.FTZ R69, R120.reuse, R69 ;  /* 0x0000004578457220 */ /* 0x040fe20000410000 */
[C---:B------:R-:W-:Y:S01]  /*19320*/  FMUL.FTZ R70, R3.reuse, R70 ;  /* 0x0000004603467220 */ /* 0x040fe20000410000 */
[----:B------:R-:W-:Y:S07]  /*19330*/  FMUL.FTZ R71, R3, R71 ;  /* 0x0000004703477220 */ /* 0x000fee0000410000 */
[----:B------:R-:W-:Y:S01]  /*19340*/  MUFU.EX2 R136, R136 ;  /* 0x0000008800887308 */ /* 0x000fe20000000800 */
[C---:B------:R-:W-:Y:S01]  /*19350*/  FMUL.FTZ R72, R120.reuse, R72 ;  /* 0x0000004878487220 */ /* 0x040fe20000410000 */
[----:B----4-:R-:W-:Y:S01]  /*19360*/  F2FP.F16.F32.PACK_AB R112, R165, R171 ;  /* 0x000000aba570723e */ /* 0x010fe200000000ff */
[C---:B------:R-:W-:Y:S07]  /*19370*/  FMUL.FTZ R73, R120.reuse, R73 ;  /* 0x0000004978497220 */ /* 0x040fee0000410000 */
[----:B------:R-:W3:Y:S01]  /*19380*/  MUFU.EX2 R7, R7 ;  /* 0x0000000700077308 */ /* 0x000ee20000000800 */
[C---:B------:R-:W-:Y:S01]  /*19390*/  FMUL.FTZ R74, R3.reuse, R74 ;  /* 0x0000004a034a7220 */ /* 0x040fe20000410000 */
[----:B------:R-:W-:Y:S01]  /*193a0*/  FMUL.FTZ R75, R3, R75 ;  /* 0x0000004b034b7220 */ /* 0x000fe20000410000 */
[C---:B------:R-:W-:Y:S07]  /*193b0*/  FMUL.FTZ R76, R120.reuse, R76 ;  /* 0x0000004c784c7220 */ /* 0x040fee0000410000 */
[----:B------:R-:W-:Y:S01]  /*193c0*/  MUFU.EX2 R121, R121 ;  /* 0x0000007900797308 */ /* 0x000fe20000000800 */
[C---:B------:R-:W-:Y:S01]  /*193d0*/  FMUL.FTZ R77, R120.reuse, R77 ;  /* 0x0000004d784d7220 */ /* 0x040fe20000410000 */
[----:B--2---:R-:W-:Y:S01]  /*193e0*/  F2FP.F16.F32.PACK_AB R113, R123, R166 ;  /* 0x000000a67b71723e */ /* 0x004fe200000000ff */
[C---:B------:R-:W-:Y:S07]  /*193f0*/  FMUL.FTZ R78, R3.reuse, R78 ;  /* 0x0000004e034e7220 */ /* 0x040fee0000410000 */
[----:B------:R-:W2:Y:S01]  /*19400*/  MUFU.EX2 R6, R6 ;  /* 0x0000000600067308 */ /* 0x000ea20000000800 */
[C---:B------:R-:W-:Y:S01]  /*19410*/  FMUL.FTZ R79, R3.reuse, R79 ;  /* 0x0000004f034f7220 */ /* 0x040fe20000410000 */
[C---:B------:R-:W-:Y:S01]  /*19420*/  FMUL.FTZ R80, R120.reuse, R80 ;  /* 0x0000005078507220 */ /* 0x040fe20000410000 */
[C---:B------:R-:W-:Y:S01]  /*19430*/  FMUL.FTZ R81, R120.reuse, R81 ;  /* 0x0000005178517220 */ /* 0x040fe20000410000 */
[C---:B------:R-:W-:Y:S01]  /*19440*/  FMUL.FTZ R82, R3.reuse, R82 ;  /* 0x0000005203527220 */ /* 0x040fe20000410000 */
[----:B------:R-:W-:Y:S01]  /*19450*/  FMUL.FTZ R83, R3, R83 ;  /* 0x0000005303537220 */ /* 0x000fe20000410000 */
[----:B---3--:R-:W-:Y:S01]  /*19460*/  F2FP.F16.F32.PACK_AB R114, R7, R136 ;  /* 0x000000880772723e */ /* 0x008fe200000000ff */
[C---:B------:R-:W-:Y:S01]  /*19470*/  FMUL.FTZ R84, R120.reuse, R84 ;  /* 0x0000005478547220 */ /* 0x040fe20000410000 */
[C---:B------:R-:W-:Y:S01]  /*19480*/  FMUL.FTZ R85, R120.reuse, R85 ;  /* 0x0000005578557220 */ /* 0x040fe20000410000 */
[C---:B------:R-:W-:Y:S01]  /*19490*/  FMUL.FTZ R86, R3.reuse, R86 ;  /* 0x0000005603567220 */ /* 0x040fe20000410000 */
[C---:B------:R-:W-:Y:S01]  /*194a0*/  FMUL.FTZ R87, R3.reuse, R87 ;  /* 0x0000005703577220 */ /* 0x040fe20000410000 */
[C---:B------:R-:W-:Y:S01]  /*194b0*/  FMUL.FTZ R88, R120.reuse, R88 ;  /* 0x0000005878587220 */ /* 0x040fe20000410000 */
[----:B------:R-:W-:Y:S01]  /*194c0*/  FMUL.FTZ R89, R120, R89 ;  /* 0x0000005978597220 */ /* 0x000fe20000410000 */
[C---:B------:R-:W-:Y:S01]  /*194d0*/  FMUL.FTZ R90, R3.reuse, R90 ;  /* 0x0000005a035a7220 */ /* 0x040fe20000410000 */
[----:B--2---:R-:W-:Y:S01]  /*194e0*/  F2FP.F16.F32.PACK_AB R115, R6, R121 ;  /* 0x000000790673723e */ /* 0x004fe200000000ff */
[C---:B------:R-:W-:Y:S01]  /*194f0*/  FMUL.FTZ R12, R120.reuse, R108 ;  /* 0x0000006c780c7220 */ /* 0x040fe20000410000 */
[C---:B------:R-:W-:Y:S01]  /*19500*/  FMUL.FTZ R13, R120.reuse, R109 ;  /* 0x0000006d780d7220 */ /* 0x040fe20000410000 */
[C---:B------:R-:W-:Y:S01]  /*19510*/  FMUL.FTZ R91, R3.reuse, R91 ;  /* 0x0000005b035b7220 */ /* 0x040fe20000410000 */
[C---:B------:R-:W-:Y:S01]  /*19520*/  FMUL.FTZ R92, R120.reuse, R92 ;  /* 0x0000005c785c7220 */ /* 0x040fe20000410000 */
[C---:B------:R-:W-:Y:S01]  /*19530*/  FMUL.FTZ R93, R120.reuse, R93 ;  /* 0x0000005d785d7220 */ /* 0x040fe20000410000 */
[C---:B------:R-:W-:Y:S01]  /*19540*/  FMUL.FTZ R94, R3.reuse, R94 ;  /* 0x0000005e035e7220 */ /* 0x040fe20000410000 */
[C---:B-1----:R-:W-:Y:S01]  /*19550*/  HMMA.16816.F32 R8, R112.reuse, R124, R8 ;  /* 0x0000007c7008723c */ /* 0x042fe20000001808 */
[----:B------:R-:W-:Y:S04]  /*19560*/  MUFU.EX2 R138, R138 ;  /* 0x0000008a008a7308 */ /* 0x000fe80000000800 */
[C---:B------:R-:W-:Y:S01]  /*19570*/  FMUL.FTZ R95, R3.reuse, R95 ;  /* 0x0000005f035f7220 */ /* 0x040fe20000410000 */
[C---:B------:R-:W-:Y:S01]  /*19580*/  FMUL.FTZ R96, R120.reuse, R96 ;  /* 0x0000006078607220 */ /* 0x040fe20000410000 */
[C---:B------:R-:W-:Y:S01]  /*19590*/  FMUL.FTZ R97, R120.reuse, R97 ;  /* 0x0000006178617220 */ /* 0x040fe20000410000 */
[C---:B------:R-:W-:Y:S01]  /*195a0*/  HMMA.16816.F32 R68, R112.reuse, R126, R68 ;  /* 0x0000007e7044723c */ /* 0x040fe20000001844 */
[----:B------:R-:W1:Y:S02]  /*195b0*/  LDSM.16.MT88.4 R124, [R144+0xb000] ;  /* 0x00b00000907c783b */ /* 0x000e640000004200 */
[----:B------:R-:W2:Y:S01]  /*195c0*/  MUFU.EX2 R137, R137 ;  /* 0x0000008900897308 */ /* 0x000ea20000000800 */
        /* <DEDUP_REMOVED lines=9> */
[----:B------:R-:W-:Y:S01]  /*19660*/  FMUL.FTZ R105, R120, R105 ;  /* 0x0000006978697220 */ /* 0x000fe20000410000 */
[C---:B------:R-:W-:Y:S01]  /*19670*/  FMUL.FTZ R106, R3.reuse, R106 ;  /* 0x0000006a036a7220 */ /* 0x040fe20000410000 */
[C---:B------:R-:W-:Y:S01]  /*19680*/  FMUL.FTZ R107, R3.reuse, R107 ;  /* 0x0000006b036b7220 */ /* 0x040fe20000410000 */
[C---:B------:R-:W-:Y:S01]  /*19690*/  HMMA.16816.F32 R76, R112.reuse, R130, R76 ;  /* 0x00000082704c723c */ /* 0x040fe2000000184c */
[----:B------:R-:W3:Y:S03]  /*196a0*/  LDSM.16.MT88.4 R128, [R145+0xd000] ;  /* 0x00d000009180783b */ /* 0x000ee60000004200 */
[----:B------:R-:W-:Y:S01]  /*196b0*/  MUFU.EX2 R170, R170 ;  /* 0x000000aa00aa7308 */ /* 0x000fe20000000800 */
[--C-:B------:R-:W-:Y:S01]  /*196c0*/  FFMA.FTZ R140, R14, UR4, -R143.reuse ;  /* 0x000000040e8c7c23 */ /* 0x100fe2000801088f */
[----:B------:R-:W-:Y:S01]  /*196d0*/  FMUL.FTZ R14, R3, R110 ;  /* 0x0000006e030e7220 */ /* 0x000fe20000410000 */
[----:B------:R-:W-:Y:S01]  /*196e0*/  FFMA.FTZ R167, R15, UR4, -R143 ;  /* 0x000000040fa77c23 */ /* 0x000fe2000801088f */
[----:B------:R-:W-:Y:S01]  /*196f0*/  FMUL.FTZ R15, R3, R111 ;  /* 0x0000006f030f7220 */ /* 0x000fe20000410000 */
[--C-:B------:R-:W-:Y:S01]  /*19700*/  FFMA.FTZ R174, R36, UR4, -R169.reuse ;  /* 0x0000000424ae7c23 */ /* 0x100fe200080108a9 */
[C---:B------:R-:W-:Y:S01]  /*19710*/  HMMA.16816.F32 R80, R112.reuse, R132, R80 ;  /* 0x000000847050723c */ /* 0x040fe20000001850 */
[----:B------:R-:W-:Y:S03]  /*19720*/  LDSM.16.MT88.4 R108, [R145+0xb400] ;  /* 0x00b40000916c783b */ /* 0x000fe60000004200 */
[----:B------:R-:W-:Y:S01]  /*19730*/  MUFU.EX2 R140, R140 ;  /* 0x0000008c008c7308 */ /* 0x000fe20000000800 */
[--C-:B------:R-:W-:Y:S01]  /*19740*/  FFMA.FTZ R36, R49, UR4, -R169.reuse ;  /* 0x0000000431247c23 */ /* 0x100fe200080108a9 */
[--C-:B------:R-:W-:Y:S01]  /*19750*/  FFMA.FTZ R177, R37, UR4, -R169.reuse ;  /* 0x0000000425b17c23 */ /* 0x100fe200080108a9 */
[----:B------:R-:W-:Y:S01]  /*19760*/  FFMA.FTZ R37, R48, UR4, -R169 ;  /* 0x0000000430257c23 */ /* 0x000fe200080108a9 */
[----:B------:R-:W-:Y:S01]  /*19770*/  FFMA.FTZ R179, R38, UR4, -R143 ;  /* 0x0000000426b37c23 */ /* 0x000fe2000801088f */
[----:B------:R-:W-:Y:S01]  /*19780*/  FFMA.FTZ R38, R45, UR4, -R169 ;  /* 0x000000042d267c23 */ /* 0x000fe200080108a9 */
[C---:B------:R-:W-:Y:S01]  /*19790*/  HMMA.16816.F32 R84, R112.reuse, R134, R84 ;  /* 0x000000867054723c */ /* 0x040fe20000001854 */
[----:B------:R-:W4:Y:S03]  /*197a0*/  LDSM.16.MT88.4 R132, [R144+0xd000] ;  /* 0x00d000009084783b */ /* 0x000f260000004200 */
[----:B------:R-:W-:Y:S01]  /*197b0*/  MUFU.EX2 R49, R37 ;  /* 0x0000002500317308 */ /* 0x000fe20000000800 */
[----:B------:R-:W-:Y:S01]  /*197c0*/  FFMA.FTZ R176, R39, UR4, -R143 ;  /* 0x0000000427b07c23 */ /* 0x000fe2000801088f */
[--C-:B------:R-:W-:Y:S01]  /*197d0*/  FFMA.FTZ R39, R44, UR4, -R169.reuse ;  /* 0x000000042c277c23 */ /* 0x100fe200080108a9 */
[--C-:B------:R-:W-:Y:S07]  /*197e0*/  FFMA.FTZ R178, R40, UR4, -R169.reuse ;  /* 0x0000000428b27c23 */ /* 0x100fee00080108a9 */
[----:B------:R-:W-:Y:S01]  /*197f0*/  MUFU.EX2 R44, R43 ;  /* 0x0000002b002c7308 */ /* 0x000fe20000000800 */
[----:B------:R-:W-:Y:S01]  /*19800*/  FFMA.FTZ R40, R52, UR4, -R169 ;  /* 0x0000000434287c23 */ /* 0x000fe200080108a9 */
[----:B------:R-:W-:Y:S01]  /*19810*/  FFMA.FTZ R52, R50, UR4, -R143 ;  /* 0x0000000432347c23 */ /* 0x000fe2000801088f */
[C---:B-1----:R-:W-:Y:S07]  /*19820*/  HMMA.16816.F32 R88, R112.reuse, R124, R88 ;  /* 0x0000007c7058723c */ /* 0x042fee0000001858 */
[----:B------:R-:W-:Y:S01]  /*19830*/  MUFU.EX2 R45, R39 ;  /* 0x00000027002d7308 */ /* 0x000fe20000000800 */
[--C-:B------:R-:W-:Y:S01]  /*19840*/  FFMA.FTZ R139, R16, UR4, -R169.reuse ;  /* 0x00000004108b7c23 */ /* 0x100fe200080108a9 */
[----:B--2---:R-:W-:Y:S08]  /*19850*/  F2FP.F16.F32.PACK_AB R16, R137, R138 ;  /* 0x0000008a8910723e */ /* 0x004ff000000000ff */
[----:B------:R-:W-:Y:S01]  /*19860*/  MUFU.EX2 R48, R38 ;  /* 0x0000002600307308 */ /* 0x000fe20000000800 */
[----:B------:R-:W-:Y:S01]  /*19870*/  FFMA.FTZ R142, R17, UR4, -R169 ;  /* 0x00000004118e7c23 */ /* 0x000fe200080108a9 */
[----:B------:R-:W-:Y:S01]  /*19880*/  FFMA.FTZ R141, R18, UR4, -R143 ;  /* 0x00000004128d7c23 */ /* 0x000fe2000801088f */
[C---:B------:R-:W-:Y:S01]  /*19890*/  HMMA.16816.F32 R92, R112.reuse, R126, R92 ;  /* 0x0000007e705c723c */ /* 0x040fe2000000185c */
[----:B------:R-:W1:Y:S06]  /*198a0*/  LDSM.16.MT88.4 R124, [R145+0x9400] ;  /* 0x00940000917c783b */ /* 0x000e6c0000004200 */
[----:B------:R2:W-:Y:S01]  /*198b0*/  MUFU.EX2 R50, R36 ;  /* 0x0000002400327308 */ /* 0x0005e20000000800 */
[--C-:B------:R-:W-:Y:S01]  /*198c0*/  FFMA.FTZ R53, R53, UR4, -R169.reuse ;  /* 0x0000000435357c23 */ /* 0x100fe200080108a9 */
[--C-:B------:R-:W-:Y:S01]  /*198d0*/  FFMA.FTZ R56, R56, UR4, -R169.reuse ;  /* 0x0000000438387c23 */ /* 0x100fe200080108a9 */
[----:B------:R-:W-:Y:S07]  /*198e0*/  FFMA.FTZ R57, R57, UR4, -R169 ;  /* 0x0000000439397c23 */ /* 0x000fee00080108a9 */
[----:B------:R-:W-:Y:S01]  /*198f0*/  MUFU.EX2 R139, R139 ;  /* 0x0000008b008b7308 */ /* 0x000fe20000000800 */
[--C-:B------:R-:W-:Y:S01]  /*19900*/  FFMA.FTZ R55, R55, UR4, -R143.reuse ;  /* 0x0000000437377c23 */ /* 0x100fe2000801088f */
[C---:B---3--:R-:W-:Y:S08]  /*19910*/  HMMA.16816.F32 R96, R112.reuse, R128, R96 ;  /* 0x000000807060723c */ /* 0x048ff00000001860 */
[----:B------:R-:W-:Y:S01]  /*19920*/  MUFU.EX2 R53, R53 ;  /* 0x0000003500357308 */ /* 0x000fe20000000800 */
[--C-:B------:R-:W-:Y:S01]  /*19930*/  FFMA.FTZ R59, R59, UR4, -R143.reuse ;  /* 0x000000043b3b7c23 */ /* 0x100fe2000801088f */
[----:B------:R-:W-:Y:S01]  /*19940*/  FFMA.FTZ R51, R51, UR4, -R143 ;  /* 0x0000000433337c23 */ /* 0x000fe2000801088f */
[----:B------:R-:W-:Y:S07]  /*19950*/  FFMA.FTZ R171, R120, R163, R171 ;  /* 0x000000a378ab7223 */ /* 0x000fee00000100ab */
[----:B------:R-:W-:Y:S01]  /*19960*/  MUFU.EX2 R55, R55 ;  /* 0x0000003700377308 */ /* 0x000fe20000000800 */
[----:B------:R-:W-:Y:S01]  /*19970*/  FFMA.FTZ R120, R58, UR4, -R143 ;  /* 0x000000043a787c23 */ /* 0x000fe2000801088f */
[C---:B------:R-:W-:Y:S01]  /*19980*/  HMMA.16816.F32 R100, R112.reuse, R130, R100 ;  /* 0x000000827064723c */ /* 0x040fe20000001864 */
[----:B------:R-:W3:Y:S07]  /*19990*/  LDSM.16.MT88.4 R128, [R144+0x9400] ;  /* 0x009400009080783b */ /* 0x000eee0000004200 */
[----:B------:R-:W-:Y:S01]  /*199a0*/  MUFU.EX2 R56, R56 ;  /* 0x0000003800387308 */ /* 0x000fe20000000800 */
[--C-:B------:R-:W-:Y:S01]  /*199b0*/  FFMA.FTZ R60, R60, UR4, -R169.reuse ;  /* 0x000000043c3c7c23 */ /* 0x100fe200080108a9 */
[--C-:B------:R-:W-:Y:S01]  /*199c0*/  FFMA.FTZ R61, R61, UR4, -R169.reuse ;  /* 0x000000043d3d7c23 */ /* 0x100fe200080108a9 */
[----:B------:R-:W-:Y:S07]  /*199d0*/  FFMA.FTZ R64, R64, UR4, -R169 ;  /* 0x0000000440407c23 */ /* 0x000fee00080108a9 */
[----:B------:R-:W-:Y:S01]  /*199e0*/  MUFU.EX2 R57, R57 ;  /* 0x0000003900397308 */ /* 0x000fe20000000800 */
[--C-:B------:R-:W-:Y:S01]  /*199f0*/  FFMA.FTZ R62, R62, UR4, -R143.reuse ;  /* 0x000000043e3e7c23 */ /* 0x100fe2000801088f */
[C---:B----4-:R-:W-:Y:S01]  /*19a00*/  HMMA.16816.F32 R104, R112.reuse, R132, R104 ;  /* 0x000000847068723c */ /* 0x050fe20000001868 */
[----:B--2---:R-:W-:Y:S07]  /*19a10*/  LDSM.16.MT88.4 R36, [R145+0xe400] ;  /* 0x00e400009124783b */ /* 0x004fee0000004200 */
[----:B------:R2:W4:Y:S01]  /*19a20*/  MUFU.EX2 R133, R167 ;  /* 0x000000a700857308 */ /* 0x0005220000000800 */
[--C-:B------:R-:W-:Y:S01]  /*19a30*/  FFMA.FTZ R132, R19, UR4, -R143.reuse ;  /* 0x0000000413847c23 */ /* 0x100fe2000801088f */
[--C-:B------:R-:W-:Y:S01]  /*19a40*/  FFMA.FTZ R63, R63, UR4, -R143.reuse ;  /* 0x000000043f3f7c23 */ /* 0x100fe2000801088f */
[----:B------:R-:W-:Y:S07]  /*19a50*/  FFMA.FTZ R66, R66, UR4, -R143 ;  /* 0x0000000442427c23 */ /* 0x000fee000801088f */
[----:B------:R-:W5:Y:S01]  /*19a60*/  MUFU.EX2 R142, R142 ;  /* 0x0000008e008e7308 */ /* 0x000f620000000800 */
[----:B------:R-:W-:Y:S01]  /*19a70*/  FFMA.FTZ R166, R3, R164, R166 ;  /* 0x000000a403a67223 */ /* 0x000fe200000100a6 */
[----:B------:R-:W-:Y:S01]  /*19a80*/  HMMA.16816.F32 R12, R112, R134, R12 ;  /* 0x00000086700c723c */ /* 0x000fe2000000180c */
[----:B------:R-:W3:Y:S07]  /*19a90*/  LDSM.16.MT88.4 R112, [R144+0xb400] ;  /* 0x00b400009070783b */ /* 0x000eee0000004200 */
[----:B------:R-:W-:Y:S01]  /*19aa0*/  MUFU.EX2 R141, R141 ;  /* 0x0000008d008d7308 */ /* 0x000fe20000000800 */
[--C-:B------:R-:W-:Y:S01]  /*19ab0*/  FFMA.FTZ R134, R24, UR4, -R169.reuse ;  /* 0x0000000418867c23 */ /* 0x100fe200080108a9 */
[----:B------:R-:W-:Y:S01]  /*19ac0*/  FFMA.FTZ R135, R25, UR4, -R169 ;  /* 0x0000000419877c23 */ /* 0x000fe200080108a9 */
[----:B------:R-:W-:Y:S07]  /*19ad0*/  FADD.FTZ R171, R165, R171 ;  /* 0x000000aba5ab7221 */ /* 0x000fee0000010000 */
[----:B------:R-:W1:Y:S01]  /*19ae0*/  MUFU.EX2 R132, R132 ;  /* 0x0000008400847308 */ /* 0x000e620000000800 */
[----:B------:R-:W-:Y:S01]  /*19af0*/  ISETP.NE.AND P0, PT, R161, RZ, PT ;  /* 0x000000ffa100720c */ /* 0x000fe20003f05270 */
[----:B--2---:R-:W-:Y:S01]  /*19b00*/  FFMA.FTZ R167, R26, UR4, -R143 ;  /* 0x000000041aa77c23 */ /* 0x004fe2000801088f */
[----:B----4-:R-:W-:Y:S01]  /*19b10*/  F2FP.F16.F32.PACK_AB R17, R133, R140 ;  /* 0x0000008c8511723e */ /* 0x010fe200000000ff */
[----:B------:R-:W-:Y:S06]  /*19b20*/  LDSM.16.MT88.4 R24, [R144+0xb800] ;  /* 0x00b800009018783b */ /* 0x000fec0000004200 */
[----:B------:R-:W-:Y:S01]  /*19b30*/  MUFU.EX2 R120, R120 ;  /* 0x0000007800787308 */ /* 0x000fe20000000800 */
[----:B-----5:R-:W-:Y:S01]  /*19b40*/  F2FP.F16.F32.PACK_AB R18, R142, R139 ;  /* 0x0000008b8e12723e */ /* 0x020fe200000000ff */
[----:B------:R-:W-:Y:S01]  /*19b50*/  FADD.FTZ R166, R123, R166 ;  /* 0x000000a67ba67221 */ /* 0x000fe20000010000 */
[----:B------:R-:W-:Y:S07]  /*19b60*/  MOV R3, R2 ;  /* 0x0000000200037202 */ /* 0x000fee0000000f00 */
[----:B------:R-:W-:Y:S01]  /*19b70*/  MUFU.EX2 R59, R59 ;  /* 0x0000003b003b7308 */ /* 0x000fe20000000800 */
[----:B------:R-:W-:Y:S01]  /*19b80*/  FADD.FTZ R136, R136, R171 ;  /* 0x000000ab88887221 */ /* 0x000fe20000010000 */
[----:B------:R-:W-:Y:S08]  /*19b90*/  FADD.FTZ R121, R121, R166 ;  /* 0x000000a679797221 */ /* 0x000ff00000010000 */
[----:B------:R-:W-:Y:S01]  /*19ba0*/  MUFU.EX2 R134, R134 ;  /* 0x0000008600867308 */ /* 0x000fe20000000800 */
[----:B-1----:R-:W-:Y:S01]  /*19bb0*/  F2FP.F16.F32.PACK_AB R19, R132, R141 ;  /* 0x0000008d8413723e */ /* 0x002fe200000000ff */
[----:B------:R-:W-:Y:S01]  /*19bc0*/  FADD.FTZ R7, R7, R136 ;  /* 0x0000008807077221 */ /* 0x000fe20000010000 */
[----:B------:R-:W-:Y:S07]  /*19bd0*/  FADD.FTZ R121, R6, R121 ;  /* 0x0000007906797221 */ /* 0x000fee0000010000 */
[----:B------:R-:W-:Y:S01]  /*19be0*/  MUFU.EX2 R135, R135 ;  /* 0x0000008700877308 */ /* 0x000fe20000000800 */
[----:B------:R-:W-:Y:S01]  /*19bf0*/  FADD.FTZ R6, R138, R7 ;  /* 0x000000078a067221 */ /* 0x000fe20000010000 */
[----:B------:R-:W-:Y:S01]  /*19c00*/  FADD.FTZ R140, R140, R121 ;  /* 0x000000798c8c7221 */ /* 0x000fe20000010000 */
[C---:B------:R-:W-:Y:S07]  /*19c10*/  HMMA.16816.F32 R8, R16.reuse, R124, R8 ;  /* 0x0000007c1008723c */ /* 0x040fee0000001808 */
[----:B------:R-:W-:Y:S10]  /*19c20*/  MUFU.EX2 R167, R167 ;  /* 0x000000a700a77308 */ /* 0x000ff40000000800 */
[----:B------:R-:W-:Y:S01]  /*19c30*/  MUFU.EX2 R173, R173 ;  /* 0x000000ad00ad7308 */ /* 0x000fe20000000800 */
[----:B------:R-:W-:Y:S01]  /*19c40*/  MOV R121, R0 ;  /* 0x0000000000797202 */ /* 0x000fe20000000f00 */
[----:B------:R-:W-:Y:S01]  /*19c50*/  FADD.FTZ R6, R137, R6 ;  /* 0x0000000689067221 */ /* 0x000fe20000010000 */
[C---:B------:R-:W-:Y:S01]  /*19c60*/  HMMA.16816.F32 R68, R16.reuse, R126, R68 ;  /* 0x0000007e1044723c */ /* 0x040fe20000001844 */
[----:B------:R-:W1:Y:S06]  /*19c70*/  LDSM.16.MT88.4 R124, [R145+0xd400] ;  /* 0x00d40000917c783b */ /* 0x000e6c0000004200 */
[----:B------:R-:W-:Y:S01]  /*19c80*/  MUFU.EX2 R172, R172 ;  /* 0x000000ac00ac7308 */ /* 0x000fe20000000800 */
[----:B------:R-:W-:Y:S01]  /*19c90*/  FADD.FTZ R140, R133, R140 ;  /* 0x0000008c858c7221 */ /* 0x000fe20000010000 */
[----:B------:R-:W-:Y:S08]  /*19ca0*/  FADD.FTZ R139, R139, R6 ;  /* 0x000000068b8b7221 */ /* 0x000ff00000010000 */
[----:B------:R-:W-:Y:S01]  /*19cb0*/  MUFU.EX2 R175, R175 ;  /* 0x000000af00af7308 */ /* 0x000fe20000000800 */
[----:B------:R-:W-:Y:S01]  /*19cc0*/  FADD.FTZ R141, R141, R140 ;  /* 0x0000008c8d8d7221 */ /* 0x000fe20000010000 */
[C---:B---3--:R-:W-:Y:S08]  /*19cd0*/  HMMA.16816.F32 R72, R16.reuse, R128, R72 ;  /* 0x000000801048723c */ /* 0x048ff00000001848 */
[----:B------:R-:W-:Y:S01]  /*19ce0*/  MUFU.EX2 R174, R174 ;  /* 0x000000ae00ae7308 */ /* 0x000fe20000000800 */
[----:B------:R-:W-:Y:S01]  /*19cf0*/  FFMA.FTZ R129, R20, UR4, -R169 ;  /* 0x0000000414817c23 */ /* 0x000fe200080108a9 */
[----:B------:R-:W-:Y:S01]  /*19d00*/  FFMA.FTZ R128, R23, UR4, -R143 ;  /* 0x0000000417807c23 */ /* 0x000fe2000801088f */
[----:B------:R-:W-:Y:S07]  /*19d10*/  FADD.FTZ R142, R142, R139 ;  /* 0x0000008b8e8e7221 */ /* 0x000fee0000010000 */
[----:B------:R-:W-:Y:S01]  /*19d20*/  MUFU.EX2 R177, R177 ;  /* 0x000000b100b17308 */ /* 0x000fe20000000800 */
[----:B------:R-:W-:Y:S01]  /*19d30*/  FADD.FTZ R132, R132, R141 ;  /* 0x0000008d84847221 */ /* 0x000fe20000010000 */
[C---:B------:R-:W-:Y:S08]  /*19d40*/  HMMA.16816.F32 R76, R16.reuse, R130, R76 ;  /* 0x00000082104c723c */ /* 0x040ff0000000184c */
[----:B------:R-:W2:Y:S01]  /*19d50*/  MUFU.EX2 R129, R129 ;  /* 0x0000008100817308 */ /* 0x000ea20000000800 */
[----:B------:R-:W-:Y:S01]  /*19d60*/  FFMA.FTZ R130, R21, UR4, -R169 ;  /* 0x0000000415827c23 */ /* 0x000fe200080108a9 */
[----:B------:R-:W-:Y:S02]  /*19d70*/  FFMA.FTZ R131, R22, UR4, -R143 ;  /* 0x0000000416837c23 */ /* 0x000fe4000801088f */
[----:B------:R-:W-:Y:S06]  /*19d80*/  LDSM.16.MT88.4 R20, [R145+0xb800] ;  /* 0x00b800009114783b */ /* 0x000fec0000004200 */
[----:B------:R-:W-:Y:S01]  /*19d90*/  MUFU.EX2 R128, R128 ;  /* 0x0000008000807308 */ /* 0x000fe20000000800 */
[C---:B------:R-:W-:Y:S09]  /*19da0*/  HMMA.16816.F32 R80, R16.reuse, R108, R80 ;  /* 0x0000006c1050723c */ /* 0x040ff20000001850 */
[----:B------:R-:W3:Y:S10]  /*19db0*/  MUFU.EX2 R130, R130 ;  /* 0x0000008200827308 */ /* 0x000ef40000000800 */
[----:B------:R-:W4:Y:S01]  /*19dc0*/  MUFU.EX2 R131, R131 ;  /* 0x0000008300837308 */ /* 0x000f220000000800 */
[C---:B------:R-:W-:Y:S01]  /*19dd0*/  HMMA.16816.F32 R84, R16.reuse, R110, R84 ;  /* 0x0000006e1054723c */ /* 0x040fe20000001854 */
[----:B------:R-:W5:Y:S08]  /*19de0*/  LDSM.16.MT88.4 R108, [R144+0xd400] ;  /* 0x00d40000906c783b */ /* 0x000f700000004200 */
[----:B------:R-:W-:Y:S01]  /*19df0*/  MUFU.EX2 R179, R179 ;  /* 0x000000b300b37308 */ /* 0x000fe20000000800 */
[----:B--2---:R-:W-:Y:S09]  /*19e00*/  FADD.FTZ R7, R129, R142 ;  /* 0x0000008e81077221 */ /* 0x004ff20000010000 */
[----:B------:R-:W-:Y:S01]  /*19e10*/  MUFU.EX2 R176, R176 ;  /* 0x000000b000b07308 */ /* 0x000fe20000000800 */
[C---:B------:R-:W-:Y:S09]  /*19e20*/  HMMA.16816.F32 R88, R16.reuse, R112, R88 ;  /* 0x000000701058723c */ /* 0x040ff20000001858 */
[----:B------:R-:W-:Y:S01]  /*19e30*/  MUFU.EX2 R178, R178 ;  /* 0x000000b200b27308 */ /* 0x000fe20000000800 */
[----:B---3--:R-:W-:Y:S09]  /*19e40*/  FADD.FTZ R7, R130, R7 ;  /* 0x0000000782077221 */ /* 0x008ff20000010000 */
[----:B------:R-:W-:Y:S01]  /*19e50*/  MUFU.EX2 R181, R181 ;  /* 0x000000b500b57308 */ /* 0x000fe20000000800 */
[C---:B------:R-:W-:Y:S01]  /*19e60*/  HMMA.16816.F32 R92, R16.reuse, R114, R92 ;  /* 0x00000072105c723c */ /* 0x040fe2000000185c */
[----:B------:R-:W2:Y:S08]  /*19e70*/  LDSM.16.MT88.4 R112, [R145+0x9800] ;  /* 0x009800009170783b */ /* 0x000eb00000004200 */
[----:B------:R-:W-:Y:S01]  /*19e80*/  MUFU.EX2 R183, R183 ;  /* 0x000000b700b77308 */ /* 0x000fe20000000800 */
[----:B------:R-:W-:Y:S09]  /*19e90*/  FADD.FTZ R6, R134, R7 ;  /* 0x0000000786067221 */ /* 0x000ff20000010000 */
[----:B------:R-:W-:Y:S01]  /*19ea0*/  MUFU.EX2 R52, R52 ;  /* 0x0000003400347308 */ /* 0x000fe20000000800 */
[C---:B-1----:R-:W-:Y:S09]  /*19eb0*/  HMMA.16816.F32 R96, R16.reuse, R124, R96 ;  /* 0x0000007c1060723c */ /* 0x042ff20000001860 */
[----:B------:R-:W-:Y:S01]  /*19ec0*/  MUFU.EX2 R51, R51 ;  /* 0x0000003300337308 */ /* 0x000fe20000000800 */
[----:B------:R-:W-:Y:S09]  /*19ed0*/  FADD.FTZ R6, R135, R6 ;  /* 0x0000000687067221 */ /* 0x000ff20000010000 */
[----:B------:R-:W-:Y:S01]  /*19ee0*/  MUFU.EX2 R60, R60 ;  /* 0x0000003c003c7308 */ /* 0x000fe20000000800 */
[C---:B------:R-:W-:Y:S01]  /*19ef0*/  HMMA.16816.F32 R100, R16.reuse, R126, R100 ;  /* 0x0000007e1064723c */ /* 0x040fe20000001864 */
[----:B------:R-:W1:Y:S08]  /*19f00*/  LDSM.16.MT88.4 R124, [R144+0x9800] ;  /* 0x00980000907c783b */ /* 0x000e700000004200 */
[----:B------:R-:W-:Y:S10]  /*19f10*/  MUFU.EX2 R61, R61 ;  /* 0x0000003d003d7308 */ /* 0x000ff40000000800 */
[----:B------:R-:W-:Y:S01]  /*19f20*/  MUFU.EX2 R62, R62 ;  /* 0x0000003e003e7308 */ /* 0x000fe20000000800 */
[C---:B-----5:R-:W-:Y:S09]  /*19f30*/  HMMA.16816.F32 R104, R16.reuse, R108, R104 ;  /* 0x0000006c1068723c */ /* 0x060ff20000001868 */
[----:B------:R-:W-:Y:S10]  /*19f40*/  MUFU.EX2 R63, R63 ;  /* 0x0000003f003f7308 */ /* 0x000ff40000000800 */
[----:B------:R-:W-:Y:S01]  /*19f50*/  MUFU.EX2 R64, R64 ;  /* 0x0000004000407308 */ /* 0x000fe20000000800 */
[----:B------:R-:W-:Y:S01]  /*19f60*/  HMMA.16816.F32 R12, R16, R110, R12 ;  /* 0x0000006e100c723c */ /* 0x000fe2000000180c */
[----:B------:R-:W3:Y:S08]  /*19f70*/  LDSM.16.MT88.4 R108, [R145+0xd800] ;  /* 0x00d80000916c783b */ /* 0x000ef00000004200 */
[----:B------:R-:W-:Y:S01]  /*19f80*/  MUFU.EX2 R66, R66 ;  /* 0x0000004200427308 */ /* 0x000fe20000000800 */
[----:B------:R-:W-:Y:S02]  /*19f90*/  F2FP.F16.F32.PACK_AB R16, R130, R129 ;  /* 0x000000818210723e */ /* 0x000fe400000000ff */
[----:B----4-:R-:W-:Y:S01]  /*19fa0*/  F2FP.F16.F32.PACK_AB R17, R128, R131 ;  /* 0x000000838011723e */ /* 0x010fe200000000ff */
[----:B------:R-:W-:Y:S01]  /*19fb0*/  FADD.FTZ R131, R131, R132 ;  /* 0x0000008483837221 */ /* 0x000fe20000010000 */
[----:B------:R-:W-:Y:S02]  /*19fc0*/  F2FP.F16.F32.PACK_AB R18, R135, R134 ;  /* 0x000000868712723e */ /* 0x000fe400000000ff */
[----:B------:R-:W-:Y:S01]  /*19fd0*/  F2FP.F16.F32.PACK_AB R19, R168, R167 ;  /* 0x000000a7a813723e */ /* 0x000fe200000000ff */
[----:B------:R-:W-:Y:S04]  /*19fe0*/  FADD.FTZ R128, R128, R131 ;  /* 0x0000008380807221 */ /* 0x000fe80000010000 */
[----:B------:R-:W-:Y:S02]  /*19ff0*/  FADD.FTZ R167, R167, R128 ;  /* 0x00000080a7a77221 */ /* 0x000fe40000010000 */
[C---:B--2---:R-:W-:Y:S03]  /*1a000*/  HMMA.16816.F32 R8, R16.reuse, R112, R8 ;  /* 0x000000701008723c */ /* 0x044fe60000001808 */
[----:B------:R-:W-:Y:S05]  /*1a010*/  FADD.FTZ R168, R168, R167 ;  /* 0x000000a7a8a87221 */ /* 0x000fea0000010000 */
[C---:B------:R-:W-:Y:S08]  /*1a020*/  HMMA.16816.F32 R68, R16.reuse, R114, R68 ;  /* 0x000000721044723c */ /* 0x040ff00000001844 */
[C---:B-1----:R-:W-:Y:S03]  /*1a030*/  HMMA.16816.F32 R72, R16.reuse, R124, R72 ;  /* 0x0000007c1048723c */ /* 0x042fe60000001848 */
[----:B------:R-:W-:Y:S01]  /*1a040*/  FFMA.FTZ R124, R31, UR4, -R143 ;  /* 0x000000041f7c7c23 */ /* 0x000fe2000801088f */
[--C-:B------:R-:W-:Y:S04]  /*1a050*/  FFMA.FTZ R125, R32, UR4, -R169.reuse ;  /* 0x00000004207d7c23 */ /* 0x100fe800080108a9 */
[C---:B------:R-:W-:Y:S01]  /*1a060*/  HMMA.16816.F32 R76, R16.reuse, R126, R76 ;  /* 0x0000007e104c723c */ /* 0x040fe2000000184c */
[----:B------:R-:W-:Y:S02]  /*1a070*/  MUFU.EX2 R124, R124 ;  /* 0x0000007c007c7308 */ /* 0x000fe40000000800 */
[----:B------:R-:W-:Y:S01]  /*1a080*/  FFMA.FTZ R127, R28, UR4, -R169 ;  /* 0x000000041c7f7c23 */ /* 0x000fe200080108a9 */
[----:B------:R-:W-:Y:S01]  /*1a090*/  FFMA.FTZ R126, R35, UR4, -R143 ;  /* 0x00000004237e7c23 */ /* 0x000fe2000801088f */
[----:B------:R-:W-:Y:S06]  /*1a0a0*/  LDSM.16.MT88.4 R28, [R145+0xdc00] ;  /* 0x00dc0000911c783b */ /* 0x000fec0000004200 */
[----:B------:R-:W-:Y:S01]  /*1a0b0*/  MUFU.EX2 R125, R125 ;  /* 0x0000007d007d7308 */ /* 0x000fe20000000800 */
[----:B------:R-:W-:Y:S01]  /*1a0c0*/  FFMA.FTZ R169, R65, UR4, -R169 ;  /* 0x0000000441a97c23 */ /* 0x000fe200080108a9 */
[C---:B------:R-:W-:Y:S08]  /*1a0d0*/  HMMA.16816.F32 R80, R16.reuse, R20, R80 ;  /* 0x000000141050723c */ /* 0x040ff00000001850 */
[----:B------:R-:W1:Y:S01]  /*1a0e0*/  MUFU.EX2 R127, R127 ;  /* 0x0000007f007f7308 */ /* 0x000e620000000800 */
[----:B------:R-:W-:Y:S01]  /*1a0f0*/  FFMA.FTZ R65, R54, UR4, -R143 ;  /* 0x0000000436417c23 */ /* 0x000fe2000801088f */
[----:B------:R-:W-:Y:S08]  /*1a100*/  LDSM.16.MT88.4 R32, [R144+0xc000] ;  /* 0x00c000009020783b */ /* 0x000ff00000004200 */
[----:B------:R2:W-:Y:S01]  /*1a110*/  MUFU.EX2 R54, R40 ;  /* 0x0000002800367308 */ /* 0x0005e20000000800 */
[C---:B------:R-:W-:Y:S09]  /*1a120*/  HMMA.16816.F32 R84, R16.reuse, R22, R84 ;  /* 0x000000161054723c */ /* 0x040ff20000001854 */
[----:B------:R-:W-:Y:S01]  /*1a130*/  MUFU.EX2 R58, R65 ;  /* 0x00000041003a7308 */ /* 0x000fe20000000800 */
[----:B------:R-:W4:Y:S09]  /*1a140*/  LDSM.16.MT88.4 R20, [R144+0xd800] ;  /* 0x00d800009014783b */ /* 0x000f320000004200 */
[----:B------:R-:W5:Y:S01]  /*1a150*/  MUFU.EX2 R126, R126 ;  /* 0x0000007e007e7308 */ /* 0x000f620000000800 */
[C---:B------:R-:W-:Y:S09]  /*1a160*/  HMMA.16816.F32 R88, R16.reuse, R24, R88 ;  /* 0x000000181058723c */ /* 0x040ff20000001858 */
[----:B------:R-:W5:Y:S01]  /*1a170*/  MUFU.EX2 R169, R169 ;  /* 0x000000a900a97308 */ /* 0x000f620000000800 */
[----:B--2---:R-:W-:Y:S01]  /*1a180*/  LDSM.16.MT88.4 R40, [R145+0xe800] ;  /* 0x00e800009128783b */ /* 0x004fe20000004200 */
[C---:B------:R-:W-:Y:S07]  /*1a190*/  HMMA.16816.F32 R92, R16.reuse, R26, R92 ;  /* 0x0000001a105c723c */ /* 0x040fee000000185c */
[----:B------:R-:W2:Y:S01]  /*1a1a0*/  LDSM.16.MT88.4 R24, [R145+0x9c00] ;  /* 0x009c00009118783b */ /* 0x000ea20000004200 */
[C---:B---3--:R-:W-:Y:S08]  /*1a1b0*/  HMMA.16816.F32 R96, R16.reuse, R108, R96 ;  /* 0x0000006c1060723c */ /* 0x048ff00000001860 */
[C---:B------:R-:W-:Y:S01]  /*1a1c0*/  HMMA.16816.F32 R100, R16.reuse, R110, R100 ;  /* 0x0000006e1064723c */ /* 0x040fe20000001864 */
[----:B------:R-:W3:Y:S07]  /*1a1d0*/  LDSM.16.MT88.4 R108, [R144+0x9c00] ;  /* 0x009c0000906c783b */ /* 0x000eee0000004200 */
[C---:B----4-:R-:W-:Y:S08]  /*1a1e0*/  HMMA.16816.F32 R104, R16.reuse, R20, R104 ;  /* 0x000000141068723c */ /* 0x050ff00000001868 */
[----:B------:R-:W-:Y:S01]  /*1a1f0*/  HMMA.16816.F32 R12, R16, R22, R12 ;  /* 0x00000016100c723c */ /* 0x000fe2000000180c */
[----:B------:R-:W4:Y:S02]  /*1a200*/  LDSM.16.MT88.4 R20, [R145+0xbc00] ;  /* 0x00bc00009114783b */ /* 0x000f240000004200 */
[----:B-1----:R-:W-:Y:S01]  /*1a210*/  F2FP.F16.F32.PACK_AB R16, R170, R127 ;  /* 0x0000007faa10723e */ /* 0x002fe200000000ff */
[----:B------:R-:W-:Y:S01]  /*1a220*/  FADD.FTZ R127, R127, R6 ;  /* 0x000000067f7f7221 */ /* 0x000fe20000010000 */
[----:B------:R-:W-:Y:S01]  /*1a230*/  F2FP.F16.F32.PACK_AB R17, R124, R173 ;  /* 0x000000ad7c11723e */ /* 0x000fe200000000ff */
[----:B------:R-:W-:Y:S01]  /*1a240*/  FADD.FTZ R173, R173, R168 ;  /* 0x000000a8adad7221 */ /* 0x000fe20000010000 */
[----:B------:R-:W-:Y:S01]  /*1a250*/  F2FP.F16.F32.PACK_AB R18, R172, R125 ;  /* 0x0000007dac12723e */ /* 0x000fe200000000ff */
[----:B------:R-:W-:Y:S01]  /*1a260*/  FADD.FTZ R170, R170, R127 ;  /* 0x0000007faaaa7221 */ /* 0x000fe20000010000 */
[----:B-----5:R-:W-:Y:S01]  /*1a270*/  F2FP.F16.F32.PACK_AB R19, R126, R175 ;  /* 0x000000af7e13723e */ /* 0x020fe200000000ff */
[----:B------:R-:W-:Y:S02]  /*1a280*/  FADD.FTZ R124, R124, R173 ;  /* 0x000000ad7c7c7221 */ /* 0x000fe40000010000 */
[----:B------:R-:W-:Y:S02]  /*1a290*/  FADD.FTZ R7, R125, R170 ;  /* 0x000000aa7d077221 */ /* 0x000fe40000010000 */
[----:B------:R-:W-:Y:S02]  /*1a2a0*/  FADD.FTZ R175, R175, R124 ;  /* 0x0000007cafaf7221 */ /* 0x000fe40000010000 */
[C---:B--2---:R-:W-:Y:S03]  /*1a2b0*/  HMMA.16816.F32 R8, R16.reuse, R24, R8 ;  /* 0x000000181008723c */ /* 0x044fe60000001808 */
[----:B------:R-:W-:Y:S01]  /*1a2c0*/  FADD.FTZ R7, R172, R7 ;  /* 0x00000007ac077221 */ /* 0x000fe20000010000 */
[----:B------:R-:W-:Y:S04]  /*1a2d0*/  FADD.FTZ R126, R126, R175 ;  /* 0x000000af7e7e7221 */ /* 0x000fe80000010000 */
[C---:B------:R-:W-:Y:S01]  /*1a2e0*/  HMMA.16816.F32 R68, R16.reuse, R26, R68 ;  /* 0x0000001a1044723c */ /* 0x040fe20000001844 */
[----:B------:R-:W1:Y:S07]  /*1a2f0*/  LDSM.16.MT88.4 R24, [R144+0xbc00] ;  /* 0x00bc00009018783b */ /* 0x000e6e0000004200 */
[C---:B---3--:R-:W-:Y:S03]  /*1a300*/  HMMA.16816.F32 R72, R16.reuse, R108, R72 ;  /* 0x0000006c1048723c */ /* 0x048fe60000001848 */
[----:B------:R-:W-:Y:S02]  /*1a310*/  F2FP.F16.F32.PACK_AB R108, R61, R60 ;  /* 0x0000003c3d6c723e */ /* 0x000fe400000000ff */
[----:B------:R-:W-:Y:S03]  /*1a320*/  F2FP.F16.F32.PACK_AB R109, R63, R62 ;  /* 0x0000003e3f6d723e */ /* 0x000fe600000000ff */
[C---:B------:R-:W-:Y:S03]  /*1a330*/  HMMA.16816.F32 R76, R16.reuse, R110, R76 ;  /* 0x0000006e104c723c */ /* 0x040fe6000000184c */
[----:B------:R-:W-:Y:S05]  /*1a340*/  F2FP.F16.F32.PACK_AB R110, R169, R64 ;  /* 0x00000040a96e723e */ /* 0x000fea00000000ff */
[C---:B----4-:R-:W-:Y:S08]  /*1a350*/  HMMA.16816.F32 R80, R16.reuse, R20, R80 ;  /* 0x000000141050723c */ /* 0x050ff00000001850 */
[C---:B------:R-:W-:Y:S01]  /*1a360*/  HMMA.16816.F32 R84, R16.reuse, R22, R84 ;  /* 0x000000161054723c */ /* 0x040fe20000001854 */
[----:B------:R-:W2:Y:S07]  /*1a370*/  LDSM.16.MT88.4 R20, [R144+0xdc00] ;  /* 0x00dc00009014783b */ /* 0x000eae0000004200 */
[C---:B-1----:R-:W-:Y:S08]  /*1a380*/  HMMA.16816.F32 R88, R16.reuse, R24, R88 ;  /* 0x000000181058723c */ /* 0x042ff00000001858 */
[C---:B------:R-:W-:Y:S01]  /*1a390*/  HMMA.16816.F32 R92, R16.reuse, R26, R92 ;  /* 0x0000001a105c723c */ /* 0x040fe2000000185c */
[----:B------:R-:W1:Y:S07]  /*1a3a0*/  LDSM.16.MT88.4 R24, [R145+0xa000] ;  /* 0x00a000009118783b */ /* 0x000e6e0000004200 */
[C---:B------:R-:W-:Y:S08]  /*1a3b0*/  HMMA.16816.F32 R96, R16.reuse, R28, R96 ;  /* 0x0000001c1060723c */ /* 0x040ff00000001860 */
[C---:B------:R-:W-:Y:S01]  /*1a3c0*/  HMMA.16816.F32 R100, R16.reuse, R30, R100 ;  /* 0x0000001e1064723c */ /* 0x040fe20000001864 */
[----:B------:R-:W3:Y:S07]  /*1a3d0*/  LDSM.16.MT88.4 R28, [R144+0xa000] ;  /* 0x00a00000901c783b */ /* 0x000eee0000004200 */
[C---:B--2---:R-:W-:Y:S08]  /*1a3e0*/  HMMA.16816.F32 R104, R16.reuse, R20, R104 ;  /* 0x000000141068723c */ /* 0x044ff00000001868 */
[----:B------:R-:W-:Y:S01]  /*1a3f0*/  HMMA.16816.F32 R12, R16, R22, R12 ;  /* 0x00000016100c723c */ /* 0x000fe2000000180c */
[----:B------:R-:W2:Y:S02]  /*1a400*/  LDSM.16.MT88.4 R20, [R145+0xc000] ;  /* 0x00c000009114783b */ /* 0x000ea40000004200 */
[----:B------:R-:W-:Y:S01]  /*1a410*/  F2FP.F16.F32.PACK_AB R16, R177, R174 ;  /* 0x000000aeb110723e */ /* 0x000fe200000000ff */
[----:B------:R-:W-:Y:S01]  /*1a420*/  FADD.FTZ R174, R174, R7 ;  /* 0x00000007aeae7221 */ /* 0x000fe20000010000 */
[----:B------:R-:W-:Y:S01]  /*1a430*/  F2FP.F16.F32.PACK_AB R17, R176, R179 ;  /* 0x000000b3b011723e */ /* 0x000fe200000000ff */
[----:B------:R-:W-:Y:S01]  /*1a440*/  FADD.FTZ R179, R179, R126 ;  /* 0x0000007eb3b37221 */ /* 0x000fe20000010000 */
[----:B------:R-:W-:Y:S01]  /*1a450*/  F2FP.F16.F32.PACK_AB R18, R181, R178 ;  /* 0x000000b2b512723e */ /* 0x000fe200000000ff */
[----:B------:R-:W-:Y:S01]  /*1a460*/  FADD.FTZ R177, R177, R174 ;  /* 0x000000aeb1b17221 */ /* 0x000fe20000010000 */
[----:B------:R-:W-:Y:S01]  /*1a470*/  F2FP.F16.F32.PACK_AB R19, R44, R183 ;  /* 0x000000b72c13723e */ /* 0x000fe200000000ff */
[----:B------:R-:W-:Y:S02]  /*1a480*/  FADD.FTZ R176, R176, R179 ;  /* 0x000000b3b0b07221 */ /* 0x000fe40000010000 */
[----:B------:R-:W-:Y:S02]  /*1a490*/  FADD.FTZ R6, R178, R177 ;  /* 0x000000b1b2067221 */ /* 0x000fe40000010000 */
[----:B------:R-:W-:Y:S02]  /*1a4a0*/  FADD.FTZ R183, R183, R176 ;  /* 0x000000b0b7b77221 */ /* 0x000fe40000010000 */
[C---:B-1----:R-:W-:Y:S03]  /*1a4b0*/  HMMA.16816.F32 R8, R16.reuse, R24, R8 ;  /* 0x000000181008723c */ /* 0x042fe60000001808 */
[----:B------:R-:W-:Y:S01]  /*1a4c0*/  FADD.FTZ R6, R181, R6 ;  /* 0x00000006b5067221 */ /* 0x000fe20000010000 */
[----:B------:R-:W-:Y:S04]  /*1a4d0*/  FADD.FTZ R44, R44, R183 ;  /* 0x000000b72c2c7221 */ /* 0x000fe80000010000 */
        /* <DEDUP_REMOVED lines=10> */
[----:B------:R-:W-:Y:S07]  /*1a580*/  LDSM.16.MT88.4 R32, [R144+0xc400] ;  /* 0x00c400009020783b */ /* 0x000fee0000004200 */
[C---:B-1----:R-:W-:Y:S03]  /*1a590*/  HMMA.16816.F32 R96, R16.reuse, R24, R96 ;  /* 0x000000181060723c */ /* 0x042fe60000001860 */
[--C-:B------:R-:W-:Y:S01]  /*1a5a0*/  FFMA.FTZ R24, R46, UR4, -R143.reuse ;  /* 0x000000042e187c23 */ /* 0x100fe2000801088f */
[--C-:B------:R-:W-:Y:S01]  /*1a5b0*/  FFMA.FTZ R46, R47, UR4, -R143.reuse ;  /* 0x000000042f2e7c23 */ /* 0x100fe2000801088f */
[----:B------:R-:W-:Y:S02]  /*1a5c0*/  FFMA.FTZ R143, R67, UR4, -R143 ;  /* 0x00000004438f7c23 */ /* 0x000fe4000801088f */
[----:B------:R1:W-:Y:S01]  /*1a5d0*/  MUFU.EX2 R47, R24 ;  /* 0x00000018002f7308 */ /* 0x0003e20000000800 */
[C---:B------:R-:W-:Y:S09]  /*1a5e0*/  HMMA.16816.F32 R100, R16.reuse, R26, R100 ;  /* 0x0000001a1064723c */ /* 0x040ff20000001864 */
[----:B------:R-:W4:Y:S10]  /*1a5f0*/  MUFU.EX2 R46, R46 ;  /* 0x0000002e002e7308 */ /* 0x000f340000000800 */
[----:B------:R-:W5:Y:S01]  /*1a600*/  MUFU.EX2 R143, R143 ;  /* 0x0000008f008f7308 */ /* 0x000f620000000800 */
[C---:B---3--:R-:W-:Y:S01]  /*1a610*/  HMMA.16816.F32 R104, R16.reuse, R28, R104 ;  /* 0x0000001c1068723c */ /* 0x048fe20000001868 */
[----:B-1----:R-:W1:Y:S07]  /*1a620*/  LDSM.16.MT88.4 R24, [R144+0xa400] ;  /* 0x00a400009018783b */ /* 0x002e6e0000004200 */
[----:B------:R-:W-:Y:S03]  /*1a630*/  HMMA.16816.F32 R12, R16, R30, R12 ;  /* 0x0000001e100c723c */ /* 0x000fe6000000180c */
[----:B------:R-:W-:Y:S01]  /*1a640*/  F2FP.F16.F32.PACK_AB R16, R48, R45 ;  /* 0x0000002d3010723e */ /* 0x000fe200000000ff */
[----:B------:R-:W-:Y:S01]  /*1a650*/  FADD.FTZ R45, R45, R6 ;  /* 0x000000062d2d7221 */ /* 0x000fe20000010000 */
[----:B------:R-:W3:Y:S01]  /*1a660*/  LDSM.16.MT88.4 R28, [R145+0xc400] ;  /* 0x00c40000911c783b */ /* 0x000ee20000004200 */
[----:B----4-:R-:W-:Y:S01]  /*1a670*/  F2FP.F16.F32.PACK_AB R17, R46, R47 ;  /* 0x0000002f2e11723e */ /* 0x010fe200000000ff */
        /* <DEDUP_REMOVED lines=8> */
[C---:B--2---:R-:W-:Y:S03]  /*1a700*/  HMMA.16816.F32 R8, R16.reuse, R20, R8 ;  /* 0x000000141008723c */ /* 0x044fe60000001808 */
[----:B------:R-:W-:Y:S01]  /*1a710*/  FADD.FTZ R7, R50, R7 ;  /* 0x0000000732077221 */ /* 0x000fe20000010000 */
[----:B------:R-:W-:Y:S04]  /*1a720*/  FADD.FTZ R51, R51, R52 ;  /* 0x0000003433337221 */ /* 0x000fe80000010000 */
        /* <DEDUP_REMOVED lines=29> */
[----:B------:R-:W-:Y:S03]  /*1a900*/  FADD.FTZ R59, R59, R120 ;  /* 0x000000783b3b7221 */ /* 0x000fe60000010000 */
[----:B------:R-:W-:Y:S01]  /*1a910*/  FADD.FTZ R60, R60, R57 ;  /* 0x000000393c3c7221 */ /* 0x000fe20000010000 */
[C---:B------:R-:W-:Y:S01]  /*1a920*/  HMMA.16816.F32 R68, R16.reuse, R26, R68 ;  /* 0x0000001a1044723c */ /* 0x040fe20000001844 */
[----:B------:R-:W1:Y:S02]  /*1a930*/  LDSM.16.MT88.4 R24, [R145+0xac00] ;  /* 0x00ac00009118783b */ /* 0x000e640000004200 */
[----:B------:R-:W-:Y:S01]  /*1a940*/  FADD.FTZ R62, R62, R59 ;  /* 0x0000003b3e3e7221 */ /* 0x000fe20000010000 */
[----:B------:R-:W-:Y:S03]  /*1a950*/  FADD.FTZ R61, R61, R60 ;  /* 0x0000003c3d3d7221 */ /* 0x000fe60000010000 */
[----:B------:R-:W-:Y:S01]  /*1a960*/  FADD.FTZ R63, R63, R62 ;  /* 0x0000003e3f3f7221 */ /* 0x000fe20000010000 */
[C---:B---3--:R-:W-:Y:S03]  /*1a970*/  HMMA.16816.F32 R72, R16.reuse, R28, R72 ;  /* 0x0000001c1048723c */ /* 0x048fe60000001848 */
[----:B------:R-:W-:Y:S01]  /*1a980*/  FADD.FTZ R64, R64, R61 ;  /* 0x0000003d40407221 */ /* 0x000fe20000010000 */
[----:B------:R-:W-:Y:S03]  /*1a990*/  FADD.FTZ R66, R66, R63 ;  /* 0x0000003f42427221 */ /* 0x000fe60000010000 */
[----:B------:R-:W-:Y:S01]  /*1a9a0*/  FADD.FTZ R163, R169, R64 ;  /* 0x00000040a9a37221 */ /* 0x000fe20000010000 */
[C---:B------:R-:W-:Y:S01]  /*1a9b0*/  HMMA.16816.F32 R76, R16.reuse, R30, R76 ;  /* 0x0000001e104c723c */ /* 0x040fe2000000184c */
[----:B------:R-:W3:Y:S02]  /*1a9c0*/  LDSM.16.MT88.4 R28, [R144+0xac00] ;  /* 0x00ac0000901c783b */ /* 0x000ee40000004200 */
[----:B------:R-:W-:Y:S05]  /*1a9d0*/  FADD.FTZ R164, R143, R66 ;  /* 0x000000428fa47221 */ /* 0x000fea0000010000 */
[C---:B----4-:R-:W-:Y:S08]  /*1a9e0*/  HMMA.16816.F32 R80, R16.reuse, R32, R80 ;  /* 0x000000201050723c */ /* 0x050ff00000001850 */
[C---:B------:R-:W-:Y:S08]  /*1a9f0*/  HMMA.16816.F32 R84, R16.reuse, R34, R84 ;  /* 0x000000221054723c */ /* 0x040ff00000001854 */
[C---:B-----5:R-:W-:Y:S08]  /*1aa00*/  HMMA.16816.F32 R88, R16.reuse, R36, R88 ;  /* 0x000000241058723c */ /* 0x060ff00000001858 */
[C---:B------:R-:W-:Y:S08]  /*1aa10*/  HMMA.16816.F32 R92, R16.reuse, R38, R92 ;  /* 0x00000026105c723c */ /* 0x040ff0000000185c */
[C---:B------:R-:W-:Y:S08]  /*1aa20*/  HMMA.16816.F32 R96, R16.reuse, R40, R96 ;  /* 0x000000281060723c */ /* 0x040ff00000001860 */
[C---:B------:R-:W-:Y:S08]  /*1aa30*/  HMMA.16816.F32 R100, R16.reuse, R42, R100 ;  /* 0x0000002a1064723c */ /* 0x040ff00000001864 */
[C---:B--2---:R-:W-:Y:S08]  /*1aa40*/  HMMA.16816.F32 R104, R16.reuse, R20, R104 ;  /* 0x000000141068723c */ /* 0x044ff00000001868 */
[----:B------:R-:W-:Y:S01]  /*1aa50*/  HMMA.16816.F32 R12, R16, R22, R12 ;  /* 0x00000016100c723c */ /* 0x000fe2000000180c */
[----:B------:R-:W2:Y:S07]  /*1aa60*/  LDSM.16.MT88.4 R16, [R145+0xcc00] ;  /* 0x00cc00009110783b */ /* 0x000eae0000004200 */
[C---:B-1----:R-:W-:Y:S01]  /*1aa70*/  HMMA.16816.F32 R112, R108.reuse, R24, R8 ;  /* 0x000000186c70723c */ /* 0x042fe20000001808 */
[----:B------:R-:W1:Y:S07]  /*1aa80*/  LDSM.16.MT88.4 R8, [R144+0xcc00] ;  /* 0x00cc00009008783b */ /* 0x000e6e0000004200 */
[C---:B------:R-:W-:Y:S01]  /*1aa90*/  HMMA.16816.F32 R68, R108.reuse, R26, R68 ;  /* 0x0000001a6c44723c */ /* 0x040fe20000001844 */
[----:B------:R-:W4:Y:S07]  /*1aaa0*/  LDSM.16.MT88.4 R20, [R145+0xec00] ;  /* 0x00ec00009114783b */ /* 0x000f2e0000004200 */
[C---:B---3--:R-:W-:Y:S08]  /*1aab0*/  HMMA.16816.F32 R72, R108.reuse, R28, R72 ;  /* 0x0000001c6c48723c */ /* 0x048ff00000001848 */
[C---:B------:R-:W-:Y:S08]  /*1aac0*/  HMMA.16816.F32 R76, R108.reuse, R30, R76 ;  /* 0x0000001e6c4c723c */ /* 0x040ff0000000184c */
[C---:B--2---:R-:W-:Y:S08]  /*1aad0*/  HMMA.16816.F32 R80, R108.reuse, R16, R80 ;  /* 0x000000106c50723c */ /* 0x044ff00000001850 */
[C---:B------:R-:W-:Y:S01]  /*1aae0*/  HMMA.16816.F32 R84, R108.reuse, R18, R84 ;  /* 0x000000126c54723c */ /* 0x040fe20000001854 */
[----:B------:R-:W2:Y:S07]  /*1aaf0*/  LDSM.16.MT88.4 R16, [R144+0xec00] ;  /* 0x00ec00009010783b */ /* 0x000eae0000004200 */
[C---:B-1----:R-:W-:Y:S08]  /*1ab00*/  HMMA.16816.F32 R88, R108.reuse, R8, R88 ;  /* 0x000000086c58723c */ /* 0x042ff00000001858 */
[C---:B------:R-:W-:Y:S08]  /*1ab10*/  HMMA.16816.F32 R92, R108.reuse, R10, R92 ;  /* 0x0000000a6c5c723c */ /* 0x040ff0000000185c */
[C---:B----4-:R-:W-:Y:S08]  /*1ab20*/  HMMA.16816.F32 R96, R108.reuse, R20, R96 ;  /* 0x000000146c60723c */ /* 0x050ff00000001860 */
[C---:B------:R-:W-:Y:S08]  /*1ab30*/  HMMA.16816.F32 R100, R108.reuse, R22, R100 ;  /* 0x000000166c64723c */ /* 0x040ff00000001864 */
[C---:B--2---:R-:W-:Y:S08]  /*1ab40*/  HMMA.16816.F32 R104, R108.reuse, R16, R104 ;  /* 0x000000106c68723c */ /* 0x044ff00000001868 */
[----:B------:R-:W-:Y:S01]  /*1ab50*/  HMMA.16816.F32 R108, R108, R18, R12 ;  /* 0x000000126c6c723c */ /* 0x000fe2000000180c */
[----:B------:R-:W-:Y:S08]  /*1ab60*/  @!UPT UIADD3 URZ, UPT, UPT, URZ, URZ, URZ ;  /* 0x000000fffffff290 */ /* 0x000ff0000fffe0ff */
[----:B------:R-:W-:Y:S11]  /*1ab70*/  @P0 BRA `(.L_x_729) ;  /* 0xffffffc400880947 */ /* 0x000ff6000383ffff */
.L_x_725:
[----:B------:R-:W1:Y:S01]  /*1ab80*/  SHFL.BFLY PT, R11, R164, 0x2, 0x1f ;  /* 0x0c401f00a40b7f89 */ /* 0x000e6200000e0000 */
[----:B------:R-:W2:Y:S01]  /*1ab90*/  S2UR UR4, SR_CgaCtaId ;  /* 0x00000000000479c3 */ /* 0x000ea20000008800 */
[C---:B------:R-:W-:Y:S01]  /*1aba0*/  SHF.L.U32 R4, R122.reuse, 0x1, RZ ;  /* 0x000000017a047819 */ /* 0x040fe200000006ff */
[----:B------:R-:W-:Y:S01]  /*1abb0*/  UMOV UR5, 0x400 ;  /* 0x0000040000057882 */ /* 0x000fe20000000000 */
[----:B------:R-:W3:Y:S01]  /*1abc0*/  SHFL.BFLY PT, R10, R163, 0x2, 0x1f ;  /* 0x0c401f00a30a7f89 */ /* 0x000ee200000e0000 */
[----:B------:R-:W-:Y:S01]  /*1abd0*/  SHF.L.U32 R3, R122, 0x4, RZ ;  /* 0x000000047a037819 */ /* 0x000fe200000006ff */
[----:B------:R-:W4:Y:S01]  /*1abe0*/  LDCU.64 UR8, c[0x0][0x408] ;  /* 0x00008100ff0877ac */ /* 0x000f220008000a00 */
[----:B------:R-:W-:Y:S01]  /*1abf0*/  LOP3.LUT R4, R4, 0x6, RZ, 0xc0, !PT ;  /* 0x0000000604047812 */ /* 0x000fe200078ec0ff */
[----:B------:R-:W-:Y:S01]  /*1ac00*/  BSSY.RECONVERGENT B0, `(.L_x_730) ;  /* 0x00000ab000007945 */ /* 0x000fe20003800200 */
[----:B------:R-:W-:Y:S01]  /*1ac10*/  SHF.L.U32 R5, R122, 0x3, RZ ;  /* 0x000000037a057819 */ /* 0x000fe200000006ff */
[----:B------:R-:W5:Y:S01]  /*1ac20*/  LDC R21, c[0x0][0x434] ;  /* 0x00010d00ff157b82 */ /* 0x000f620000000800 */
[----:B------:R-:W-:-:S02]  /*1ac30*/  LOP3.LUT R4, R4, 0x3e00, R3, 0xf8, !PT ;  /* 0x00003e0004047812 */ /* 0x000fc400078ef803 */
[----:B------:R-:W-:Y:S02]  /*1ac40*/  LOP3.LUT R3, R5, 0xc0, RZ, 0xc0, !PT ;  /* 0x000000c005037812 */ /* 0x000fe400078ec0ff */
[----:B------:R-:W-:Y:S02]  /*1ac50*/  LOP3.LUT R4, R4, 0x20, R5, 0xf8, !PT ;  /* 0x0000002004047812 */ /* 0x000fe400078ef805 */
[----:B------:R-:W-:Y:S01]  /*1ac60*/  LOP3.LUT R3, R3, 0x18, R122, 0xf8, !PT ;  /* 0x0000001803037812 */ /* 0x000fe200078ef87a */
[----:B------:R-:W4:Y:S01]  /*1ac70*/  LDC.U8 R5, c[0x0][0x548] ;  /* 0x00015200ff057b82 */ /* 0x000f220000000000 */
[----:B------:R-:W-:Y:S02]  /*1ac80*/  ISETP.NE.AND P1, PT, R152, -0x1, PT ;  /* 0xffffffff9800780c */ /* 0x000fe40003f25270 */
[----:B------:R-:W-:Y:S02]  /*1ac90*/  LOP3.LUT R3, R4, R3, RZ, 0xfc, !PT ;  /* 0x0000000304037212 */ /* 0x000fe400078efcff */
[C---:B------:R-:W-:Y:S01]  /*1aca0*/  SHF.L.U32 R4, R122.reuse, 0x2, RZ ;  /* 0x000000027a047819 */ /* 0x040fe200000006ff */
[----:B-1----:R-:W-:Y:S01]  /*1acb0*/  FADD.FTZ R11, R11, R164 ;  /* 0x000000a40b0b7221 */ /* 0x002fe20000010000 */
[----:B--2---:R-:W-:Y:S01]  /*1acc0*/  ULEA UR4, UR4, UR5, 0x18 ;  /* 0x0000000504047291 */ /* 0x004fe2000f8ec0ff */
[----:B------:R-:W-:Y:S01]  /*1acd0*/  LOP3.LUT P5, RZ, R122, 0x3, RZ, 0xc0, !PT ;  /* 0x000000037aff7812 */ /* 0x000fe200078ac0ff */
[----:B---3--:R-:W-:-:S02]  /*1ace0*/  FADD.FTZ R10, R10, R163 ;  /* 0x000000a30a0a7221 */ /* 0x008fc40000010000 */
[----:B------:R-:W1:Y:S02]  /*1acf0*/  SHFL.BFLY PT, R6, R11, 0x1, 0x1f ;  /* 0x0c201f000b067f89 */ /* 0x000e6400000e0000 */
[----:B------:R-:W-:Y:S02]  /*1ad00*/  LEA R3, R3, UR4, 0x1 ;  /* 0x0000000403037c11 */ /* 0x000fe4000f8e08ff */
[----:B------:R-:W2:Y:S01]  /*1ad10*/  SHFL.BFLY PT, R7, R10, 0x1, 0x1f ;  /* 0x0c201f000a077f89 */ /* 0x000ea200000e0000 */
[----:B----4-:R-:W-:-:S04]  /*1ad20*/  ISETP.NE.AND P2, PT, R5, RZ, PT ;  /* 0x000000ff0500720c */ /* 0x010fc80003f45270 */
[----:B------:R-:W-:Y:S01]  /*1ad30*/  ISETP.NE.OR P0, PT, R152, -0x1, !P2 ;  /* 0xffffffff9800780c */ /* 0x000fe20005705670 */
[----:B-1----:R-:W-:-:S08]  /*1ad40*/  FADD.FTZ R6, R11, R6 ;  /* 0x000000060b067221 */ /* 0x002fd00000010000 */
[----:B------:R-:W1:Y:S01]  /*1ad50*/  @P2 LDC R12, c[0x0][0x454] ;  /* 0x00011500ff0c2b82 */ /* 0x000e620000000800 */
[----:B--2---:R-:W-:Y:S01]  /*1ad60*/  FADD.FTZ R7, R10, R7 ;  /* 0x000000070a077221 */ /* 0x004fe20000010000 */
[----:B------:R-:W2:Y:S01]  /*1ad70*/  MUFU.RCP R8, R6 ;  /* 0x0000000600087308 */ /* 0x000ea20000001000 */
[----:B------:R-:W-:-:S03]  /*1ad80*/  FSETP.NE.FTZ.AND P3, PT, R6, RZ, PT ;  /* 0x000000ff0600720b */ /* 0x000fc60003f75000 */
[----:B------:R-:W-:Y:S02]  /*1ad90*/  FSETP.NE.FTZ.AND P4, PT, R7, RZ, PT ;  /* 0x000000ff0700720b */ /* 0x000fe40003f95000 */
[----:B------:R-:W3:Y:S02]  /*1ada0*/  @!P2 LDC R10, c[0x0][0x3e0] ;  /* 0x0000f800ff0aab82 */ /* 0x000ee40000000800 */
[----:B------:R-:W4:Y:S08]  /*1adb0*/  MUFU.RCP R9, R7 ;  /* 0x0000000700097308 */ /* 0x000f300000001000 */
[----:B------:R-:W-:Y:S01]  /*1adc0*/  @P3 MUFU.LG2 R6, R6 ;  /* 0x0000000600063308 */ /* 0x000fe20000000c00 */
[----:B------:R-:W1:Y:S01]  /*1add0*/  @P4 LDC R23, c[0x0][0x458] ;  /* 0x00011600ff174b82 */ /* 0x000e620000000800 */
[----:B--2---:R-:W-:-:S05]  /*1ade0*/  FSEL R8, R8, 1, P3 ;  /* 0x3f80000008087808 */ /* 0x004fca0001800000 */
[C---:B------:R-:W-:Y:S01]  /*1adf0*/  FMUL.FTZ R114, R8.reuse, R114 ;  /* 0x0000007208727220 */ /* 0x040fe20000410000 */
[C---:B------:R-:W-:Y:S01]  /*1ae00*/  FMUL.FTZ R115, R8.reuse, R115 ;  /* 0x0000007308737220 */ /* 0x040fe20000410000 */
[C---:B------:R-:W-:Y:S01]  /*1ae10*/  FMUL.FTZ R70, R8.reuse, R70 ;  /* 0x0000004608467220 */ /* 0x040fe20000410000 */
[----:B----4-:R-:W-:Y:S01]  /*1ae20*/  FSEL R9, R9, 1, P4 ;  /* 0x3f80000009097808 */ /* 0x010fe20002000000 */
        /* <DEDUP_REMOVED lines=65> */
[----:B------:R-:W2:Y:S01]  /*1b240*/  @!P1 LDC.64 R4, c[0x0][0x400] ;  /* 0x00010000ff049b82 */ /* 0x000ea20000000a00 */
[----:B------:R-:W-:Y:S01]  /*1b250*/  F2FP.F16.F32.PACK_AB R90, R91, R90 ;  /* 0x0000005a5b5a723e */ /* 0x000fe200000000ff */
[----:B------:R-:W-:Y:S01]  /*1b260*/  STS [R11+0x10], R68 ;  /* 0x000010440b007388 */ /* 0x000fe20000000800 */
[----:B------:R-:W-:Y:S01]  /*1b270*/  F2FP.F16.F32.PACK_AB R92, R93, R92 ;  /* 0x0000005c5d5c723e */ /* 0x000fe200000000ff */
[----:B------:R-:W4:Y:S01]  /*1b280*/  @P4 MUFU.LG2 R7, R7 ;  /* 0x0000000700074308 */ /* 0x000f220000000c00 */
[----:B------:R-:W-:Y:S01]  /*1b290*/  F2FP.F16.F32.PACK_AB R94, R95, R94 ;  /* 0x0000005e5f5e723e */ /* 0x000fe200000000ff */
[----:B------:R-:W-:Y:S01]  /*1b2a0*/  STS [R11+0x210], R70 ;  /* 0x000210460b007388 */ /* 0x000fe20000000800 */
[----:B------:R-:W-:Y:S01]  /*1b2b0*/  F2FP.F16.F32.PACK_AB R96, R97, R96 ;  /* 0x000000606160723e */ /* 0x000fe200000000ff */
[----:B---3--:R-:W-:Y:S01]  /*1b2c0*/  @!P2 IMAD R10, R154, R10, R153 ;  /* 0x0000000a9a0aa224 */ /* 0x008fe200078e0299 */
[----:B------:R-:W-:Y:S01]  /*1b2d0*/  F2FP.F16.F32.PACK_AB R98, R99, R98 ;  /* 0x000000626362723e */ /* 0x000fe200000000ff */
[----:B------:R-:W-:Y:S01]  /*1b2e0*/  STS [R13+0x20], R72 ;  /* 0x000020480d007388 */ /* 0x000fe20000000800 */
[----:B------:R-:W-:Y:S01]  /*1b2f0*/  F2FP.F16.F32.PACK_AB R100, R101, R100 ;  /* 0x000000646564723e */ /* 0x000fe200000000ff */
[----:B-----5:R-:W-:Y:S01]  /*1b300*/  @!P2 IMAD R10, R10, R21, RZ ;  /* 0x000000150a0aa224 */ /* 0x020fe200078e02ff */
        /* <DEDUP_REMOVED lines=8> */
[----:B------:R-:W3:Y:S01]  /*1b390*/  @P1 LDC.64 R8, c[0x0][0x408] ;  /* 0x00010200ff081b82 */ /* 0x000ee20000000a00 */
[----:B----4-:R-:W-:Y:S02]  /*1b3a0*/  @P4 FMUL.FTZ R7, R7, 0.69314718246459960938 ;  /* 0x3f31721807074820 */ /* 0x010fe40000410000 */
[----:B------:R-:W-:Y:S04]  /*1b3b0*/  STS [R3+0x1000], R80 ;  /* 0x0010005003007388 */ /* 0x000fe80000000800 */
[----:B------:R-:W-:Y:S04]  /*1b3c0*/  STS [R3+0x1200], R82 ;  /* 0x0012005203007388 */ /* 0x000fe80000000800 */
[----:B------:R-:W-:Y:S04]  /*1b3d0*/  STS [R11+0x1010], R84 ;  /* 0x001010540b007388 */ /* 0x000fe80000000800 */
[----:B------:R-:W-:Y:S04]  /*1b3e0*/  STS [R11+0x1210], R86 ;  /* 0x001210560b007388 */ /* 0x000fe80000000800 */
[----:B------:R-:W-:Y:S04]  /*1b3f0*/  STS [R13+0x1020], R88 ;  /* 0x001020580d007388 */ /* 0x000fe80000000800 */
[----:B------:R-:W-:Y:S01]  /*1b400*/  STS [R13+0x1220], R90 ;  /* 0x0012205a0d007388 */ /* 0x000fe20000000800 */
[----:B---3--:R-:W-:Y:S01]  /*1b410*/  @P1 IMAD.WIDE.U32 R24, R152, R8, RZ ;  /* 0x0000000898181225 */ /* 0x008fe200078e00ff */
[----:B------:R-:W-:-:S02]  /*1b420*/  MOV R8, 0x7f800000 ;  /* 0x7f80000000087802 */ /* 0x000fc40000000f00 */
[----:B------:R-:W-:Y:S04]  /*1b430*/  STS [R15+0x1030], R92 ;  /* 0x0010305c0f007388 */ /* 0x000fe80000000800 */
[----:B------:R-:W-:Y:S04]  /*1b440*/  STS [R15+0x1230], R94 ;  /* 0x0012305e0f007388 */ /* 0x000fe80000000800 */
[----:B------:R-:W-:Y:S04]  /*1b450*/  STS [R3+0x2000], R96 ;  /* 0x0020006003007388 */ /* 0x000fe80000000800 */
[----:B------:R-:W-:Y:S04]  /*1b460*/  STS [R3+0x2200], R98 ;  /* 0x0022006203007388 */ /* 0x000fe80000000800 */
[----:B------:R-:W-:Y:S04]  /*1b470*/  STS [R11+0x2010], R100 ;  /* 0x002010640b007388 */ /* 0x000fe80000000800 */
[----:B------:R3:W-:Y:S04]  /*1b480*/  STS [R11+0x2210], R102 ;  /* 0x002210660b007388 */ /* 0x0007e80000000800 */
[----:B------:R-:W-:Y:S04]  /*1b490*/  STS [R13+0x2020], R104 ;  /* 0x002020680d007388 */ /* 0x000fe80000000800 */
[----:B------:R-:W-:Y:S04]  /*1b4a0*/  STS [R13+0x2220], R106 ;  /* 0x0022206a0d007388 */ /* 0x000fe80000000800 */
[----:B------:R-:W-:Y:S04]  /*1b4b0*/  STS [R15+0x2030], R108 ;  /* 0x0020306c0f007388 */ /* 0x000fe80000000800 */
[----:B------:R2:W-:Y:S01]  /*1b4c0*/  STS [R15+0x2230], R110 ;  /* 0x0022306e0f007388 */ /* 0x0005e20000000800 */
[----:B------:R-:W-:Y:S08]  /*1b4d0*/  BAR.SYNC.DEFER_BLOCKING 0x0 ;  /* 0x0000000000007b1d */ /* 0x000ff00000010000 */
[----:B---3--:R-:W3:Y:S01]  /*1b4e0*/  @P3 LDC R11, c[0x0][0x458] ;  /* 0x00011600ff0b3b82 */ /* 0x008ee20000000800 */
[----:B------:R-:W4:Y:S01]  /*1b4f0*/  S2R R3, SR_TID.X ;  /* 0x0000000000037919 */ /* 0x000f220000002100 */
[----:B--2---:R-:W-:Y:S01]  /*1b500*/  @!P1 IMAD.WIDE.U32 R14, R154, R4, RZ ;  /* 0x000000049a0e9225 */ /* 0x004fe200078e00ff */
[----:B------:R-:W-:-:S03]  /*1b510*/  MOV R4, 0x7f800000 ;  /* 0x7f80000000047802 */ /* 0x000fc60000000f00 */
[----:B-1----:R-:W-:Y:S01]  /*1b520*/  @P4 FFMA.FTZ R4, R2, R23, R7 ;  /* 0x0000001702044223 */ /* 0x002fe20000010007 */
[----:B------:R1:W2:Y:S01]  /*1b530*/  LDS.128 R16, [R157+0x800] ;  /* 0x000800009d107984 */ /* 0x0002a20000000c00 */
[----:B------:R-:W-:Y:S02]  /*1b540*/  @!P1 IMAD R5, R154, R5, R15 ;  /* 0x000000059a059224 */ /* 0x000fe400078e020f */
[----:B------:R-:W-:Y:S02]  /*1b550*/  @P1 IMAD R5, R152, R9, R25 ;  /* 0x0000000998051224 */ /* 0x000fe400078e0219 */
[----:B------:R-:W-:Y:S01]  /*1b560*/  @P3 FMUL.FTZ R9, R6, 0.69314718246459960938 ;  /* 0x3f31721806093820 */ /* 0x000fe20000410000 */
[----:B------:R-:W-:-:S03]  /*1b570*/  @!P0 IMAD R152, R154, R21, RZ ;  /* 0x000000159a988224 */ /* 0x000fc600078e02ff */
[----:B---3--:R-:W-:Y:S01]  /*1b580*/  @P3 FFMA.FTZ R8, R0, R11, R9 ;  /* 0x0000000b00083223 */ /* 0x008fe20000010009 */
[----:B------:R-:W-:Y:S01]  /*1b590*/  @P2 IMAD R10, R153, R12, R152 ;  /* 0x0000000c990a2224 */ /* 0x000fe200078e0298 */
[----:B----4-:R-:W-:Y:S01]  /*1b5a0*/  SHF.R.U32.HI R3, RZ, 0x2, R3 ;  /* 0x00000002ff037819 */ /* 0x010fe20000011603 */
[----:B-1----:R-:W-:Y:S06]  /*1b5b0*/  @P5 BRA `(.L_x_731) ;  /* 0x00000000003c5947 */ /* 0x002fec0003800000 */
[----:B------:R-:W-:Y:S01]  /*1b5c0*/  SHF.R.U32.HI R122, RZ, 0x1, R122 ;  /* 0x00000001ff7a7819 */ /* 0x000fe2000001167a */
[----:B------:R-:W1:Y:S01]  /*1b5d0*/  LDCU.64 UR4, c[0x0][0x420] ;  /* 0x00008400ff0477ac */ /* 0x000e620008000a00 */
[----:B------:R-:W-:Y:S02]  /*1b5e0*/  IMAD.IADD R9, R155, 0x1, R10 ;  /* 0x000000019b097824 */ /* 0x000fe400078e020a */
[----:B------:R-:W-:Y:S01]  /*1b5f0*/  LOP3.LUT R0, R122, 0x30, RZ, 0xc0, !PT ;  /* 0x000000307a007812 */ /* 0x000fe200078ec0ff */
[----:B------:R-:W-:-:S03]  /*1b600*/  IMAD.IADD R7, R156, 0x1, -R155 ;  /* 0x000000019c077824 */ /* 0x000fc600078e0a9b */
        /* <DEDUP_REMOVED lines=10> */
.L_x_731:
[----:B------:R-:W-:Y:S05]  /*1b6b0*/  BSYNC.RECONVERGENT B0 ;  /* 0x0000000000007941 */ /* 0x000fea0003800200 */
.L_x_730:
[----:B-1----:R-:W-:Y:S01]  /*1b6c0*/  MOV R6, R118 ;  /* 0x0000007600067202 */ /* 0x002fe20000000f00 */
[----:B------:R-:W-:Y:S01]  /*1b6d0*/  IMAD.IADD R156, R156, 0x1, -R155 ;  /* 0x000000019c9c7824 */ /* 0x000fe200078e0a9b */
[----:B------:R-:W-:Y:S01]  /*1b6e0*/  MOV R7, RZ ;  /* 0x000000ff00077202 */ /* 0x000fe20000000f00 */
[----:B------:R1:W3:Y:S01]  /*1b6f0*/  LDS.128 R8, [R157+0x1000] ;  /* 0x001000009d087984 */ /* 0x0002e20000000c00 */
[----:B------:R-:W-:Y:S01]  /*1b700*/  @P1 MOV R14, R24 ;  /* 0x00000018000e1202 */ /* 0x000fe20000000f00 */
[----:B------:R-:W4:Y:S01]  /*1b710*/  LDCU.64 UR4, c[0x0][0x410] ;  /* 0x00008200ff0477ac */ /* 0x000f220008000a00 */
[----:B------:R-:W-:Y:S01]  /*1b720*/  BSSY.RECONVERGENT B0, `(.L_x_732) ;  /* 0x000001a000007945 */ /* 0x000fe20003800200 */
[----:B------:R-:W-:-:S04]  /*1b730*/  IMAD.WIDE.U32 R6, R155, UR8, R6 ;  /* 0x000000089b067c25 */ /* 0x000fc8000f8e0006 */
[----:B------:R-:W-:Y:S01]  /*1b740*/  IMAD R0, R155, UR9, R7 ;  /* 0x000000099b007c24 */ /* 0x000fe2000f8e0207 */
[----:B------:R-:W-:Y:S02]  /*1b750*/  IADD3 R20, P0, PT, R14, R6, RZ ;  /* 0x000000060e147210 */ /* 0x000fe40007f1e0ff */
[----:B------:R1:W1:Y:S02]  /*1b760*/  LDS.128 R12, [R157] ;  /* 0x000000009d0c7984 */ /* 0x0002640000000c00 */
[----:B------:R-:W-:Y:S01]  /*1b770*/  IADD3.X R21, PT, PT, R5, R0, RZ, P0, !PT ;  /* 0x0000000005157210 */ /* 0x000fe200007fe4ff */
[C---:B------:R-:W-:Y:S01]  /*1b780*/  VIADD R5, R3.reuse, 0x20 ;  /* 0x0000002003057836 */ /* 0x040fe20000000000 */
[----:B------:R-:W-:-:S04]  /*1b790*/  ISETP.GE.AND P0, PT, R3, R156, PT ;  /* 0x0000009c0300720c */ /* 0x000fc80003f06270 */
[----:B------:R-:W-:Y:S01]  /*1b7a0*/  ISETP.GE.AND P4, PT, R5, R156, PT ;  /* 0x0000009c0500720c */ /* 0x000fe20003f86270 */
[C---:B----4-:R-:W-:Y:S01]  /*1b7b0*/  IMAD.WIDE.U32 R20, R153.reuse, UR4, R20 ;  /* 0x0000000499147c25 */ /* 0x050fe2000f8e0014 */
[----:B------:R4:W1:Y:S03]  /*1b7c0*/  LDS.128 R4, [R157+0x2000] ;  /* 0x002000009d047984 */ /* 0x0008660000000c00 */
[----:B------:R-:W-:-:S04]  /*1b7d0*/  IMAD R23, R153, UR5, R21 ;  /* 0x0000000599177c24 */ /* 0x000fc8000f8e0215 */
[----:B------:R-:W-:Y:S05]  /*1b7e0*/  @P0 BRA `(.L_x_733) ;  /* 0x0000000000340947 */ /* 0x000fea0003800000 */
[----:B------:R-:W5:Y:S01]  /*1b7f0*/  LDCU UR10, c[0x0][0x440] ;  /* 0x00008800ff0a77ac */ /* 0x000f620008000800 */
[----:B------:R-:W-:Y:S01]  /*1b800*/  IMAD.MOV.U32 R22, RZ, RZ, R20 ;  /* 0x000000ffff167224 */ /* 0x000fe200078e0014 */
[----:B------:R-:W2:Y:S03]  /*1b810*/  LDCU.64 UR4, c[0x0][0x3f0] ;  /* 0x00007e00ff0477ac */ /* 0x000ea60008000a00 */
[----:B------:R-:W-:-:S04]  /*1b820*/  IMAD.WIDE.U32 R26, R3, UR8, R22 ;  /* 0x00000008031a7c25 */ /* 0x000fc8000f8e0016 */
[----:B------:R-:W-:Y:S01]  /*1b830*/  IMAD R0, R3, UR9, R27 ;  /* 0x0000000903007c24 */ /* 0x000fe2000f8e021b */
[----:B-----5:R-:W-:Y:S02]  /*1b840*/  ISETP.GE.AND P2, PT, R118, UR10, PT ;  /* 0x0000000a76007c0c */ /* 0x020fe4000bf46270 */
[----:B------:R-:W-:Y:S02]  /*1b850*/  ISETP.GE.AND P1, PT, R117, UR10, PT ;  /* 0x0000000a75007c0c */ /* 0x000fe4000bf26270 */
[----:B------:R-:W-:Y:S02]  /*1b860*/  ISETP.GE.AND P0, PT, R116, UR10, PT ;  /* 0x0000000a74007c0c */ /* 0x000fe4000bf06270 */
[----:B--2---:R-:W-:-:S04]  /*1b870*/  LEA R24, P3, R26, UR4, 0x1 ;  /* 0x000000041a187c11 */ /* 0x004fc8000f8608ff */
[----:B------:R-:W-:-:S05]  /*1b880*/  LEA.HI.X R25, R26, UR5, R0, 0x1, P3 ;  /* 0x000000051a197c11 */ /* 0x000fca00098f0c00 */
[----:B-1----:R1:W-:Y:S04]  /*1b890*/  @!P2 STG.E.128 desc[UR6][R24.64], R12 ;  /* 0x0000000c1800a986 */ /* 0x0023e8000c101d06 */
[----:B---3--:R1:W-:Y:S04]  /*1b8a0*/  @!P1 STG.E.128 desc[UR6][R24.64+0x40], R8 ;  /* 0x0000400818009986 */ /* 0x0083e8000c101d06 */
[----:B------:R1:W-:Y:S02]  /*1b8b0*/  @!P0 STG.E.128 desc[UR6][R24.64+0x80], R4 ;  /* 0x0000800418008986 */ /* 0x0003e4000c101d06 */
.L_x_733:
[----:B------:R-:W-:Y:S05]  /*1b8c0*/  BSYNC.RECONVERGENT B0 ;  /* 0x0000000000007941 */ /* 0x000fea0003800200 */
.L_x_732:
[----:B-1----:R1:W1:Y:S01]  /*1b8d0*/  LDS.128 R4, [R157+0x1800] ;  /* 0x001800009d047984 */ /* 0x0022620000000c00 */
[----:B------:R-:W-:Y:S05]  /*1b8e0*/  @P4 EXIT ;  /* 0x000000000000494d */ /* 0x000fea0003800000 */
[----:B------:R-:W5:Y:S01]  /*1b8f0*/  LDCU.64 UR4, c[0x0][0x3f0] ;  /* 0x00007e00ff0477ac */ /* 0x000f620008000a00 */
[----:B------:R-:W-:Y:S01]  /*1b900*/  IADD3 R3, P0, PT, R3, 0x20, RZ ;  /* 0x0000002003037810 */ /* 0x000fe20007f1e0ff */
[----:B---3--:R3:W3:Y:S01]  /*1b910*/  LDS.128 R8, [R157+0x2800] ;  /* 0x002800009d087984 */ /* 0x0086e20000000c00 */
        /* <DEDUP_REMOVED lines=14> */
[----:B-1----:R2:W-:Y:S02]  /*1ba00*/  @!P1 STG.E.128 desc[UR6][R2.64+0x40], R4 ;  /* 0x0000400402009986 */ /* 0x0025e4000c101d06 */
[----:B------:R-:W-:Y:S05]  /*1ba10*/  @P0 EXIT ;  /* 0x000000000000094d */ /* 0x000fea0003800000 */
[----:B---3--:R-:W-:Y:S01]  /*1ba20*/  STG.E.128 desc[UR6][R2.64+0x80], R8 ;  /* 0x0000800802007986 */ /* 0x008fe2000c101d06 */
[----:B------:R-:W-:Y:S05]  /*1ba30*/  EXIT ;  /* 0x000000000000794d */ /* 0x000fea0003800000 */
.L_x_734:
        /* <DEDUP_REMOVED lines=12> */
.L_x_5488:


//--------------------- .text._ZN5flash24flash_fwd_splitkv_kernelI23Flash_fwd_kernel_traitsILi96ELi64ELi128ELi4ELb0ELb0EN7cutlass6half_tE19Flash_kernel_traitsILi96ELi64ELi128ELi4ES3_EELb1ELb0ELb0ELb0ELb0ELb1ELb0ELb1EEEvNS_16Flash_fwd_paramsE --------------------------
	.section	.text._ZN5flash24flash_fwd_splitkv_kernelI23Flash_fwd_kernel_traitsILi96ELi64ELi128ELi4ELb0ELb0EN7cutlass6half_tE19Flash_kernel_traitsILi96ELi64ELi128ELi4ES3_EELb1ELb0ELb0ELb0ELb0ELb1ELb0ELb1EEEvNS_16Flash_fwd_paramsE,"ax",@progbits
	.align	128
        .global         _ZN5flash24flash_fwd_splitkv_kernelI23Flash_fwd_kernel_traitsILi96ELi64ELi128ELi4ELb0ELb0EN7cutlass6half_tE19Flash_kernel_traitsILi96ELi64ELi128ELi4ES3_EELb1ELb0ELb0ELb0ELb0ELb1ELb0ELb1EEEvNS_16Flash_fwd_paramsE
        .type           _ZN5flash24flash_fwd_splitkv_kernelI23Flash_fwd_kernel_traitsILi96ELi64ELi128ELi4ELb0ELb0EN7cutlass6half_tE19Flash_kernel_traitsILi96ELi64ELi128ELi4ES3_EELb1ELb0ELb0ELb0ELb0ELb1ELb0ELb1EEEvNS_16Flash_fwd_paramsE,@function
        .size           _ZN5flash24flash_fwd_splitkv_kernelI23Flash_fwd_kernel_traitsILi96ELi64ELi128ELi4ELb0ELb0EN7cutlass6half_tE19Flash_kernel_traitsILi96ELi64ELi128ELi4ES3_EELb1ELb0ELb0ELb0ELb0ELb1ELb0ELb1EEEvNS_16Flash_fwd_paramsE,(.L_x_5489 - _ZN5flash24flash_fwd_splitkv_kernelI23Flash_fwd_kernel_traitsILi96ELi64ELi128ELi4ELb0ELb0EN7cutlass6half_tE19Flash_kernel_traitsILi96ELi64ELi128ELi4ES3_EELb1ELb0ELb0ELb0ELb0ELb1ELb0ELb1EEEvNS_16Flash_fwd_paramsE)
        .other          _ZN5flash24flash_fwd_splitkv_kernelI23Flash_fwd_kernel_traitsILi96ELi64ELi128ELi4ELb0ELb0EN7cutlass6half_tE19Flash_kernel_traitsILi96ELi64ELi128ELi4ES3_EELb1ELb0ELb0ELb0ELb0ELb1ELb0ELb1EEEvNS_16Flash_fwd_paramsE,@"STO_CUDA_ENTRY STV_DEFAULT"
_ZN5flash24flash_fwd_splitkv_kernelI23Flash_fwd_kernel_traitsILi96ELi64ELi128ELi4ELb0ELb0EN7cutlass6half_tE19Flash_kernel_traitsILi96ELi64ELi128ELi4ES3_EELb1ELb0ELb0ELb0ELb0ELb1ELb0ELb1EEEvNS_16Flash_fwd_paramsE:
.text._ZN5flash24flash_fwd_splitkv_kernelI23Flash_fwd_kernel_traitsILi96ELi64ELi128ELi4ELb0ELb0EN7cutlass6half_tE19Flash_kernel_traitsILi96ELi64ELi128ELi4ES3_EELb1ELb0ELb0ELb0ELb0ELb1ELb0ELb1EEEvNS_16Flash_fwd_paramsE:
        /* <DEDUP_REMOVED lines=52> */
.L_x_735:
        /* <DEDUP_REMOVED lines=69> */
.L_x_738:
[----:B------:R-:W-:Y:S05]  /*0790*/  BSYNC.RECONVERGENT B0 ;  /* 0x0000000000007941 */ /* 0x000fea0003800200 */
.L_x_737:
        /* <DEDUP_REMOVED lines=19> */
.L_x_740:
[----:B------:R-:W-:Y:S05]  /*08d0*/  BSYNC.RECONVERGENT B0 ;  /* 0x0000000000007941 */ /* 0x000fea0003800200 */
.L_x_739:
        /* <DEDUP_REMOVED lines=16> */
.L_x_736:
        /* <DEDUP_REMOVED lines=11> */
.L_x_741:
        /* <DEDUP_REMOVED lines=105> */
.L_x_742:
        /* <DEDUP_REMOVED lines=15> */
.L_x_744:
[----:B------:R-:W3:Y:S01]  /*1210*/  LDC.64 R6, c[0x0][0x3b8] ;  /* 0x0000ee00ff067b82 */ /* 0x000ee20000000a00 */
[----:B------:R-:W-:-:S05]  /*1220*/  IADD3 R2, PT, PT, R0, R9, RZ ;  /* 0x0000000900027210 */ /* 0x000fca0007ffe0ff */
[C---:B---3--:R-:W-:Y:S02]  /*1230*/  IMAD R13, R2.reuse, R7, RZ ;  /* 0x00000007020d7224 */ /* 0x048fe400078e02ff */
[----:B------:R-:W-:-:S05]  /*1240*/  IMAD.WIDE.U32 R2, R2, R6, RZ ;  /* 0x0000000602027225 */ /* 0x000fca00078e00ff */
[----:B------:R-:W-:Y:S02]  /*1250*/  IADD3 R13, PT, PT, R3, R13, RZ ;  /* 0x0000000d030d7210 */ /* 0x000fe40007ffe0ff */
[----:B------:R-:W-:Y:S02]  /*1260*/  MOV R12, R2 ;  /* 0x00000002000c7202 */ /* 0x000fe40000000f00 */
.L_x_745:
        /* <DEDUP_REMOVED lines=14> */
.L_x_746:
[----:B------:R-:W3:Y:S01]  /*1350*/  LDC.64 R2, c[0x0][0x3c0] ;  /* 0x0000f000ff027b82 */ /* 0x000ee20000000a00 */
[----:B------:R-:W-:-:S05]  /*1360*/  IADD3 R0, PT, PT, R0, R9, RZ ;  /* 0x0000000900007210 */ /* 0x000fca0007ffe0ff */
[C---:B---3--:R-:W-:Y:S02]  /*1370*/  IMAD R15, R0.reuse, R3, RZ ;  /* 0x00000003000f7224 */ /* 0x048fe400078e02ff */
[----:B--2--5:R-:W-:-:S05]  /*1380*/  IMAD.WIDE.U32 R4, R0, R2, RZ ;  /* 0x0000000200047225 */ /* 0x024fca00078e00ff */
[----:B------:R-:W-:Y:S02]  /*1390*/  IADD3 R15, PT, PT, R5, R15, RZ ;  /* 0x0000000f050f7210 */ /* 0x000fe40007ffe0ff */
[----:B------:R-:W-:-:S07]  /*13a0*/  MOV R14, R4 ;  /* 0x00000004000e7202 */ /* 0x000fce0000000f00 */
.L_x_747:
        /* <DEDUP_REMOVED lines=47> */
.L_x_743:
        /* <DEDUP_REMOVED lines=183> */
.L_x_816:
        /* <DEDUP_REMOVED lines=21> */
.L_x_750:
[----:B-1-3--:R-:W-:Y:S05]  /*2360*/  BSYNC.RECONVERGENT B0 ;  /* 0x0000000000007941 */ /* 0x00afea0003800200 */
.L_x_749:
        /* <DEDUP_REMOVED lines=16> */
.L_x_752:
[----:B------:R-:W-:Y:S05]  /*2470*/  BSYNC.RECONVERGENT B0 ;  /* 0x0000000000007941 */ /* 0x000fea0003800200 */
.L_x_751:
        /* <DEDUP_REMOVED lines=20> */
.L_x_754:
[----:B------:R-:W-:Y:S05]  /*25c0*/  BSYNC.RECONVERGENT B0 ;  /* 0x0000000000007941 */ /* 0x000fea0003800200 */
.L_x_753:
        /* <DEDUP_REMOVED lines=22> */
.L_x_756:
[----:B------:R-:W-:Y:S05]  /*2730*/  BSYNC.RECONVERGENT B0 ;  /* 0x0000000000007941 */ /* 0x000fea0003800200 */
.L_x_755:
        /* <DEDUP_REMOVED lines=16> */
.L_x_760:
[----:B------:R-:W-:Y:S05]  /*2840*/  BSYNC.RECONVERGENT B0 ;  /* 0x0000000000007941 */ /* 0x000fea0003800200 */
.L_x_759:
        /* <DEDUP_REMOVED lines=15> */
.L_x_762:
[----:B------:R-:W-:Y:S05]  /*2940*/  BSYNC.RECONVERGENT B0 ;  /* 0x0000000000007941 */ /* 0x000fea0003800200 */
.L_x_761:
        /* <DEDUP_REMOVED lines=17> */
.L_x_764:
[----:B------:R-:W-:Y:S05]  /*2a60*/  BSYNC.RECONVERGENT B0 ;  /* 0x0000000000007941 */ /* 0x000fea0003800200 */
.L_x_763:
        /* <DEDUP_REMOVED lines=22> */
.L_x_758:
        /* <DEDUP_REMOVED lines=59> */
.L_x_770:
[----:B------:R-:W-:Y:S05]  /*2f80*/  BSYNC.RECONVERGENT B0 ;  /* 0x0000000000007941 */ /* 0x000fea0003800200 */
.L_x_769:
        /* <DEDUP_REMOVED lines=52> */
.L_x_772:
[----:B------:R-:W-:Y:S05]  /*32d0*/  BSYNC.RECONVERGENT B0 ;  /* 0x0000000000007941 */ /* 0x000fea0003800200 */
.L_x_771:
        /* <DEDUP_REMOVED lines=51> */
.L_x_768:
[----:B------:R-:W-:Y:S05]  /*3610*/  BSYNC.RECONVERGENT B1 ;  /* 0x0000000000017941 */ /* 0x000fea0003800200 */
.L_x_767:
        /* <DEDUP_REMOVED lines=68> */
.L_x_776:
[----:B------:R-:W-:Y:S05]  /*3a60*/  BSYNC.RECONVERGENT B0 ;  /* 0x0000000000007941 */ /* 0x000fea0003800200 */
.L_x_775:
        /* <DEDUP_REMOVED lines=52> */
.L_x_778:
[----:B------:R-:W-:Y:S05]  /*3db0*/  BSYNC.RECONVERGENT B0 ;  /* 0x0000000000007941 */ /* 0x000fea0003800200 */
.L_x_777:
        /* <DEDUP_REMOVED lines=51> */
.L_x_774:
[----:B------:R-:W-:Y:S05]  /*40f0*/  BSYNC.RECONVERGENT B1 ;  /* 0x0000000000017941 */ /* 0x000fea0003800200 */
.L_x_773:
        /* <DEDUP_REMOVED lines=68> */
.L_x_782:
[----:B------:R-:W-:Y:S05]  /*4540*/  BSYNC.RECONVERGENT B0 ;  /* 0x0000000000007941 */ /* 0x000fea0003800200 */
.L_x_781:
        /* <DEDUP_REMOVED lines=52> */
.L_x_784:
[----:B------:R-:W-:Y:S05]  /*4890*/  BSYNC.RECONVERGENT B0 ;  /* 0x0000000000007941 */ /* 0x000fea0003800200 */
.L_x_783:
        /* <DEDUP_REMOVED lines=51> */
.L_x_780:
[----:B------:R-:W-:Y:S05]  /*4bd0*/  BSYNC.RECONVERGENT B1 ;  /* 0x0000000000017941 */ /* 0x000fea0003800200 */
.L_x_779:
        /* <DEDUP_REMOVED lines=70> */
.L_x_788:
[----:B------:R-:W-:Y:S05]  /*5040*/  BSYNC.RECONVERGENT B0 ;  /* 0x0000000000007941 */ /* 0x000fea0003800200 */
.L_x_787:
        /* <DEDUP_REMOVED lines=52> */
.L_x_790:
[----:B------:R-:W-:Y:S05]  /*5390*/  BSYNC.RECONVERGENT B0 ;  /* 0x0000000000007941 */ /* 0x000fea0003800200 */
.L_x_789:
        /* <DEDUP_REMOVED lines=51> */
.L_x_786:
[----:B------:R-:W-:Y:S05]  /*56d0*/  BSYNC.RECONVERGENT B1 ;  /* 0x0000000000017941 */ /* 0x000fea0003800200 */
.L_x_785:
        /* <DEDUP_REMOVED lines=8> */
.L_x_766:
        /* <DEDUP_REMOVED lines=99> */
.L_x_794:
[----:B------:R-:W-:Y:S05]  /*5d90*/  BSYNC.RECONVERGENT B0 ;  /* 0x0000000000007941 */ /* 0x000fea0003800200 */
.L_x_793:
        /* <DEDUP_REMOVED lines=93> */
.L_x_796:
[----:B------:R-:W-:Y:S05]  /*6370*/  BSYNC.RECONVERGENT B0 ;  /* 0x0000000000007941 */ /* 0x000fea0003800200 */
.L_x_795:
        /* <DEDUP_REMOVED lines=92> */
.L_x_792:
[----:B------:R-:W-:Y:S05]  /*6940*/  BSYNC.RECONVERGENT B1 ;  /* 0x0000000000017941 */ /* 0x000fea0003800200 */
.L_x_791:
        /* <DEDUP_REMOVED lines=100> */
.L_x_800:
[----:B------:R-:W-:Y:S05]  /*6f90*/  BSYNC.RECONVERGENT B0 ;  /* 0x0000000000007941 */ /* 0x000fea0003800200 */
.L_x_799:
        /* <DEDUP_REMOVED lines=93> */
.L_x_802:
[----:B------:R-:W-:Y:S05]  /*7570*/  BSYNC.RECONVERGENT B0 ;  /* 0x0000000000007941 */ /* 0x000fea0003800200 */
.L_x_801:
        /* <DEDUP_REMOVED lines=92> */
.L_x_798:
[----:B------:R-:W-:Y:S05]  /*7b40*/  BSYNC.RECONVERGENT B1 ;  /* 0x0000000000017941 */ /* 0x000fea0003800200 */
.L_x_797:
        /* <DEDUP_REMOVED lines=101> */
.L_x_806:
[----:B------:R-:W-:Y:S05]  /*81a0*/  BSYNC.RECONVERGENT B0 ;  /* 0x0000000000007941 */ /* 0x000fea0003800200 */
.L_x_805:
        /* <DEDUP_REMOVED lines=93> */
.L_x_808:
[----:B------:R-:W-:Y:S05]  /*8780*/  BSYNC.RECONVERGENT B0 ;  /* 0x0000000000007941 */ /* 0x000fea0003800200 */
.L_x_807:
        /* <DEDUP_REMOVED lines=92> */
.L_x_804:
[----:B------:R-:W-:Y:S05]  /*8d50*/  BSYNC.RECONVERGENT B1 ;  /* 0x0000000000017941 */ /* 0x000fea0003800200 */
.L_x_803:
        /* <DEDUP_REMOVED lines=104> */
.L_x_812:
[----:B------:R-:W-:Y:S05]  /*93e0*/  BSYNC.RECONVERGENT B0 ;  /* 0x0000000000007941 */ /* 0x000fea0003800200 */
.L_x_811:
        /* <DEDUP_REMOVED lines=92> */
.L_x_814:
[----:B------:R-:W-:Y:S05]  /*99b0*/  BSYNC.RECONVERGENT B0 ;  /* 0x0000000000007941 */ /* 0x000fea0003800200 */
.L_x_813:
        /* <DEDUP_REMOVED lines=90> */
.L_x_810:
[----:B------:R-:W-:Y:S05]  /*9f60*/  BSYNC.RECONVERGENT B1 ;  /* 0x0000000000017941 */ /* 0x000fea0003800200 */
.L_x_809:
[----:B------:R-:W5:Y:S08]  /*9f70*/  LDC R3, c[0x0][0x450] ;  /* 0x00011400ff037b82 */ /* 0x000f700000000800 */
[----:B------:R-:W1:Y:S01]  /*9f80*/  LDC R9, c[0x0][0x450] ;  /* 0x00011400ff097b82 */ /* 0x000e620000000800 */
[----:B-----5:R-:W-:Y:S05]  /*9f90*/  IMAD.U32 R3, R3, -0x40, RZ ;  /* 0xffffffc003037824 */ /* 0x020fea00078e00ff */
[C---:B------:R-:W-:Y:S02]  /*9fa0*/  LEA R80, P1, R3.reuse, R80, 0x1 ;  /* 0x0000005003507211 */ /* 0x040fe400078208ff */
[C---:B------:R-:W-:Y:S02]  /*9fb0*/  LEA R78, P0, R3.reuse, R78, 0x1 ;  /* 0x0000004e034e7211 */ /* 0x040fe400078008ff */
[C---:B------:R-:W-:Y:S02]  /*9fc0*/  LEA.HI.X.SX32 R81, R3.reuse, R81, 0x1, P1 ;  /* 0x0000005103517211 */ /* 0x040fe400008f0eff */
[----:B-1----:R-:W-:Y:S09]  /*9fd0*/  LEA.HI.X.SX32 R79, R3, R79, 0x1, P0 ;  /* 0x0000004f034f7211 */ /* 0x002ff200000f0eff */
.L_x_765:
[----:B------:R-:W-:Y:S05]  /*9fe0*/  BSYNC.RECONVERGENT B2 ;  /* 0x0000000000027941 */ /* 0x000fea0003800200 */
.L_x_757:
        /* <DEDUP_REMOVED lines=91> */
.L_x_815:
[----:B------:R-:W-:Y:S02]  /*a5a0*/  IADD3 R76, P1, PT, R76, R83, RZ ;  /* 0x000000534c4c7210 */ /* 0x000fe40007f3e0ff */
[----:B------:R-:W-:Y:S03]  /*a5b0*/  IADD3 R10, P0, PT, R10, R87, RZ ;  /* 0x000000570a0a7210 */ /* 0x000fe60007f1e0ff */
[----:B------:R-:W-:Y:S02]  /*a5c0*/  IMAD.X R77, R77, 0x1, R82, P1 ;  /* 0x000000014d4d7824 */ /* 0x000fe400008e0652 */
[----:B------:R-:W-:Y:S01]  /*a5d0*/  IMAD.X R11, R11, 0x1, R85, P0 ;  /* 0x000000010b0b7824 */ /* 0x000fe200000e0655 */
[----:B------:R-:W-:Y:S07]  /*a5e0*/  @P2 BRA `(.L_x_816) ;  /* 0xffffff7c00082947 */ /* 0x000fee000383ffff */
.L_x_748:
        /* <DEDUP_REMOVED lines=43> */
.L_x_821:
[----:B------:R2:W-:Y:S02]  /*a8a0*/  STS.128 [R155+0x2000], RZ ;  /* 0x002000ff9b007388 */ /* 0x0005e40000000c00 */
.L_x_820:
[----:B------:R-:W-:Y:S05]  /*a8b0*/  BSYNC.RECONVERGENT B0 ;  /* 0x0000000000007941 */ /* 0x000fea0003800200 */
.L_x_819:
        /* <DEDUP_REMOVED lines=25> */
.L_x_823:
[----:B------:R1:W-:Y:S01]  /*aa50*/  STS.128 [R155+0x2800], RZ ;  /* 0x002800ff9b007388 */ /* 0x0003e20000000c00 */
[----:B------:R-:W-:Y:S05]  /*aa60*/  BRA `(.L_x_822) ;  /* 0x0000003800a07947 */ /* 0x000fea0003800000 */
.L_x_818:
        /* <DEDUP_REMOVED lines=81> */
.L_x_830:
[----:B------:R-:W-:Y:S05]  /*af80*/  BSYNC.RECONVERGENT B0 ;  /* 0x0000000000007941 */ /* 0x000fea0003800200 */
.L_x_829:
[----:B-----5:R-:W-:Y:S01]  /*af90*/  IMAD.MOV.U32 R6, RZ, RZ, R10 ;  /* 0x000000ffff067224 */ /* 0x020fe200078e000a */
[----:B------:R-:W-:Y:S01]  /*afa0*/  MOV R4, R8 ;  /* 0x0000000800047202 */ /* 0x000fe20000000f00 */
[----:B------:R-:W-:Y:S01]  /*afb0*/  IMAD.MOV.U32 R7, RZ, RZ, R11 ;  /* 0x000000ffff077224 */ /* 0x000fe200078e000b */
[----:B------:R-:W-:Y:S02]  /*afc0*/  MOV R5, R9 ;  /* 0x0000000900057202 */ /* 0x000fe40000000f00 */
.L_x_828:
[----:B------:R-:W-:Y:S05]  /*afd0*/  BSYNC.RECONVERGENT B1 ;  /* 0x0000000000017941 */ /* 0x000fea0003800200 */
.L_x_827:
        /* <DEDUP_REMOVED lines=49> */
.L_x_834:
[----:B------:R-:W-:Y:S05]  /*b2f0*/  BSYNC.RECONVERGENT B0 ;  /* 0x0000000000007941 */ /* 0x000fea0003800200 */
.L_x_833:
[----:B-----5:R4:W-:Y:S02]  /*b300*/  STS.128 [R155+0x1000], R8 ;  /* 0x001000089b007388 */ /* 0x0209e40000000c00 */
.L_x_832:
[----:B------:R-:W-:Y:S05]  /*b310*/  BSYNC.RECONVERGENT B1 ;  /* 0x0000000000017941 */ /* 0x000fea0003800200 */
.L_x_831:
        /* <DEDUP_REMOVED lines=47> */
.L_x_836:
[----:B------:R-:W-:Y:S05]  /*b610*/  BSYNC.RECONVERGENT B0 ;  /* 0x0000000000007941 */ /* 0x000fea0003800200 */
.L_x_835:
[----:B-----5:R1:W-:Y:S02]  /*b620*/  STS.128 [R155+0x2000], R8 ;  /* 0x002000089b007388 */ /* 0x0203e40000000c00 */
.L_x_826:
[----:B------:R-:W-:Y:S05]  /*b630*/  BSYNC.RECONVERGENT B2 ;  /* 0x0000000000027941 */ /* 0x000fea0003800200 */
.L_x_825:
        /* <DEDUP_REMOVED lines=64> */
.L_x_840:
[----:B------:R-:W-:Y:S05]  /*ba40*/  BSYNC.RECONVERGENT B0 ;  /* 0x0000000000007941 */ /* 0x000fea0003800200 */
.L_x_839:
[----:B-----5:R4:W-:Y:S02]  /*ba50*/  STS.128 [R155+0x800], R8 ;  /* 0x000800089b007388 */ /* 0x0209e40000000c00 */
.L_x_838:
[----:B------:R-:W-:Y:S05]  /*ba60*/  BSYNC.RECONVERGENT B1 ;  /* 0x0000000000017941 */ /* 0x000fea0003800200 */
.L_x_837:
        /* <DEDUP_REMOVED lines=58> */
.L_x_844:
[----:B------:R-:W-:Y:S05]  /*be10*/  BSYNC.RECONVERGENT B0 ;  /* 0x0000000000007941 */ /* 0x000fea0003800200 */
.L_x_843:
[----:B-----5:R4:W-:Y:S02]  /*be20*/  STS.128 [R155+0x1800], R8 ;  /* 0x001800089b007388 */ /* 0x0209e40000000c00 */
.L_x_842:
[----:B------:R-:W-:Y:S05]  /*be30*/  BSYNC.RECONVERGENT B1 ;  /* 0x0000000000017941 */ /* 0x000fea0003800200 */
.L_x_841:
        /* <DEDUP_REMOVED lines=56> */
.L_x_846:
[----:B------:R-:W-:Y:S05]  /*c1c0*/  BSYNC.RECONVERGENT B0 ;  /* 0x0000000000007941 */ /* 0x000fea0003800200 */
.L_x_845:
[----:B-----5:R4:W-:Y:S01]  /*c1d0*/  STS.128 [R155+0x2800], R8 ;  /* 0x002800089b007388 */ /* 0x0209e20000000c00 */
[----:B------:R-:W-:Y:S05]  /*c1e0*/  BRA `(.L_x_822) ;  /* 0x0000002000c07947 */ /* 0x000fea0003800000 */
.L_x_824:
        /* <DEDUP_REMOVED lines=98> */
.L_x_852:
[----:B------:R-:W-:Y:S05]  /*c810*/  BSYNC.RECONVERGENT B0 ;  /* 0x0000000000007941 */ /* 0x000fea0003800200 */
.L_x_851:
[----:B-----5:R-:W-:Y:S01]  /*c820*/  IMAD.MOV.U32 R6, RZ, RZ, R22 ;  /* 0x000000ffff067224 */ /* 0x020fe200078e0016 */
[----:B------:R-:W-:Y:S01]  /*c830*/  MOV R4, R20 ;  /* 0x0000001400047202 */ /* 0x000fe20000000f00 */
[----:B------:R-:W-:Y:S01]  /*c840*/  IMAD.MOV.U32 R7, RZ, RZ, R23 ;  /* 0x000000ffff077224 */ /* 0x000fe200078e0017 */
[----:B------:R-:W-:Y:S02]  /*c850*/  MOV R5, R21 ;  /* 0x0000001500057202 */ /* 0x000fe40000000f00 */
.L_x_850:
[----:B------:R-:W-:Y:S05]  /*c860*/  BSYNC.RECONVERGENT B1 ;  /* 0x0000000000017941 */ /* 0x000fea0003800200 */
.L_x_849:
        /* <DEDUP_REMOVED lines=88> */
.L_x_856:
[----:B------:R-:W-:Y:S05]  /*cdf0*/  BSYNC.RECONVERGENT B0 ;  /* 0x0000000000007941 */ /* 0x000fea0003800200 */
.L_x_855:
[----:B-----5:R4:W-:Y:S02]  /*ce00*/  STS.128 [R155+0x1000], R20 ;  /* 0x001000149b007388 */ /* 0x0209e40000000c00 */
.L_x_854:
[----:B------:R-:W-:Y:S05]  /*ce10*/  BSYNC.RECONVERGENT B1 ;  /* 0x0000000000017941 */ /* 0x000fea0003800200 */
.L_x_853:
        /* <DEDUP_REMOVED lines=86> */
.L_x_858:
[----:B------:R-:W-:Y:S05]  /*d380*/  BSYNC.RECONVERGENT B0 ;  /* 0x0000000000007941 */ /* 0x000fea0003800200 */
.L_x_857:
[----:B-----5:R1:W-:Y:S02]  /*d390*/  STS.128 [R155+0x2000], R20 ;  /* 0x002000149b007388 */ /* 0x0203e40000000c00 */
.L_x_848:
[----:B------:R-:W-:Y:S05]  /*d3a0*/  BSYNC.RECONVERGENT B2 ;  /* 0x0000000000027941 */ /* 0x000fea0003800200 */
.L_x_847:
        /* <DEDUP_REMOVED lines=94> */
.L_x_862:
[----:B------:R-:W-:Y:S05]  /*d990*/  BSYNC.RECONVERGENT B0 ;  /* 0x0000000000007941 */ /* 0x000fea0003800200 */
.L_x_861:
[----:B-----5:R4:W-:Y:S02]  /*d9a0*/  STS.128 [R155+0x800], R20 ;  /* 0x000800149b007388 */ /* 0x0209e40000000c00 */
.L_x_860:
[----:B------:R-:W-:Y:S05]  /*d9b0*/  BSYNC.RECONVERGENT B1 ;  /* 0x0000000000017941 */ /* 0x000fea0003800200 */
.L_x_859:
        /* <DEDUP_REMOVED lines=88> */
.L_x_866:
[----:B------:R-:W-:Y:S05]  /*df40*/  BSYNC.RECONVERGENT B0 ;  /* 0x0000000000007941 */ /* 0x000fea0003800200 */
.L_x_865:
[----:B-----5:R1:W-:Y:S02]  /*df50*/  STS.128 [R155+0x1800], R20 ;  /* 0x001800149b007388 */ /* 0x0203e40000000c00 */
.L_x_864:
[----:B------:R-:W-:Y:S05]  /*df60*/  BSYNC.RECONVERGENT B1 ;  /* 0x0000000000017941 */ /* 0x000fea0003800200 */
.L_x_863:
        /* <DEDUP_REMOVED lines=86> */
.L_x_868:
[----:B------:R-:W-:Y:S05]  /*e4d0*/  BSYNC.RECONVERGENT B0 ;  /* 0x0000000000007941 */ /* 0x000fea0003800200 */
.L_x_867:
[----:B-----5:R4:W-:Y:S02]  /*e4e0*/  STS.128 [R155+0x2800], R20 ;  /* 0x002800149b007388 */ /* 0x0209e40000000c00 */
.L_x_822:
[----:B------:R-:W-:Y:S05]  /*e4f0*/  BSYNC.RECONVERGENT B3 ;  /* 0x0000000000037941 */ /* 0x000fea0003800200 */
.L_x_817:
        /* <DEDUP_REMOVED lines=26> */
.L_x_871:
[----:B------:R3:W-:Y:S02]  /*e6a0*/  STS.128 [R155+0x7000], RZ ;  /* 0x007000ff9b007388 */ /* 0x0007e40000000c00 */
.L_x_870:
[----:B------:R-:W-:Y:S05]  /*e6b0*/  BSYNC.RECONVERGENT B0 ;  /* 0x0000000000007941 */ /* 0x000fea0003800200 */
.L_x_869:
        /* <DEDUP_REMOVED lines=25> */
.L_x_874:
[----:B------:R4:W-:Y:S02]  /*e850*/  STS.128 [R155+0x7800], RZ ;  /* 0x007800ff9b007388 */ /* 0x0009e40000000c00 */
.L_x_873:
[----:B------:R-:W-:Y:S05]  /*e860*/  BSYNC.RECONVERGENT B0 ;  /* 0x0000000000007941 */ /* 0x000fea0003800200 */
.L_x_872:
        /* <DEDUP_REMOVED lines=27> */
.L_x_877:
[----:B------:R4:W-:Y:S02]  /*ea20*/  STS.128 [R155+0x8000], RZ ;  /* 0x008000ff9b007388 */ /* 0x0009e40000000c00 */
.L_x_876:
[----:B------:R-:W-:Y:S05]  /*ea30*/  BSYNC.RECONVERGENT B0 ;  /* 0x0000000000007941 */ /* 0x000fea0003800200 */
.L_x_875:
        /* <DEDUP_REMOVED lines=28> */
.L_x_880:
[----:B------:R4:W-:Y:S02]  /*ec00*/  STS.128 [R155+0x8800], RZ ;  /* 0x008800ff9b007388 */ /* 0x0009e40000000c00 */
.L_x_879:
[----:B------:R-:W-:Y:S05]  /*ec10*/  BSYNC.RECONVERGENT B0 ;  /* 0x0000000000007941 */ /* 0x000fea0003800200 */
.L_x_878:
        /* <DEDUP_REMOVED lines=33> */
.L_x_883:
[----:B------:R4:W-:Y:S01]  /*ee30*/  STS.128 [R155+0xd000], RZ ;  /* 0x00d000ff9b007388 */ /* 0x0009e20000000c00 */
[----:B------:R-:W-:Y:S05]  /*ee40*/  BRA `(.L_x_884) ;  /* 0x00000000000c7947 */ /* 0x000fea0003800000 */
.L_x_882:
[----:B------:R1:W-:Y:S04]  /*ee50*/  STS.128 [R155+0x9000], RZ ;  /* 0x009000ff9b007388 */ /* 0x0003e80000000c00 */
[----:B------:R1:W-:Y:S04]  /*ee60*/  STS.128 [R155+0xb000], RZ ;  /* 0x00b000ff9b007388 */ /* 0x0003e80000000c00 */
[----:B------:R1:W-:Y:S02]  /*ee70*/  STS.128 [R155+0xd000], RZ ;  /* 0x00d000ff9b007388 */ /* 0x0003e40000000c00 */
.L_x_884:
[----:B------:R-:W-:Y:S05]  /*ee80*/  BSYNC.RECONVERGENT B0 ;  /* 0x0000000000007941 */ /* 0x000fea0003800200 */
.L_x_881:
        /* <DEDUP_REMOVED lines=28> */
.L_x_887:
[----:B------:R4:W-:Y:S02]  /*f050*/  STS.128 [R155+0xd800], RZ ;  /* 0x00d800ff9b007388 */ /* 0x0009e40000000c00 */
.L_x_886:
[----:B------:R-:W-:Y:S05]  /*f060*/  BSYNC.RECONVERGENT B0 ;  /* 0x0000000000007941 */ /* 0x000fea0003800200 */
.L_x_885:
        /* <DEDUP_REMOVED lines=29> */
.L_x_890:
[----:B------:R4:W-:Y:S02]  /*f240*/  STS.128 [R155+0xe000], RZ ;  /* 0x00e000ff9b007388 */ /* 0x0009e40000000c00 */
.L_x_889:
[----:B------:R-:W-:Y:S05]  /*f250*/  BSYNC.RECONVERGENT B0 ;  /* 0x0000000000007941 */ /* 0x000fea0003800200 */
.L_x_888:
        /* <DEDUP_REMOVED lines=33> */
.L_x_893:
[----:B------:R4:W-:Y:S02]  /*f470*/  STS.128 [R155+0xe800], RZ ;  /* 0x00e800ff9b007388 */ /* 0x0009e40000000c00 */
.L_x_892:
[----:B------:R-:W-:Y:S05]  /*f480*/  BSYNC.RECONVERGENT B0 ;  /* 0x0000000000007941 */ /* 0x000fea0003800200 */
.L_x_891:
[----:B------:R-:W-:Y:S01]  /*f490*/  LEA R145, R47, UR4, 0x1 ;  /* 0x000000042f917c11 */ /* 0x000fe2000f8e08ff */
[----:B------:R-:W5:Y:S01]  /*f4a0*/  LDCU UR14, c[0x0][0x50c] ;  /* 0x0000a180ff0e77ac */ /* 0x000f620008000800 */
[----:B------:R-:W-:Y:S01]  /*f4b0*/  LEA R144, R46, UR4, 0x1 ;  /* 0x000000042e907c11 */ /* 0x000fe2000f8e08ff */
[----:B------:R-:W0:Y:S01]  /*f4c0*/  LDGDEPBAR ;  /* 0x00000000000079af */ /* 0x000e220000000000 */
[C---:B-1--4-:R-:W-:Y:S02]  /*f4d0*/  LEA R3, R129.reuse, R145, 0x1 ;  /* 0x0000009181037211 */ /* 0x052fe400078e08ff */
[----:B------:R-:W-:Y:S01]  /*f4e0*/  LEA R2, R129, R144, 0x1 ;  /* 0x0000009081027211 */ /* 0x000fe200078e08ff */
[----:B------:R-:W-:Y:S01]  /*f4f0*/  LDSM.16.M88.4 R40, [R145] ;  /* 0x000000009128783b */ /* 0x000fe20000000200 */
[----:B------:R-:W-:Y:S02]  /*f500*/  ISETP.NE.AND P0, PT, R61, 0x1, PT ;  /* 0x000000013d00780c */ /* 0x000fe40003f05270 */
[----:B------:R-:W-:Y:S01]  /*f510*/  VIADDMNMX R121, R0, 0x8, R65, PT ;  /* 0x0000000800797846 */ /* 0x000fe20003800141 */
[----:B------:R-:W1:Y:S04]  /*f520*/  LDSM.16.M88.4 R28, [R144+0x3000] ;  /* 0x00300000901c783b */ /* 0x000e680000000200 */
[----:B------:R-:W4:Y:S04]  /*f530*/  LDSM.16.M88.4 R100, [R144+0x3400] ;  /* 0x003400009064783b */ /* 0x000f280000000200 */
[----:B------:R-:W2:Y:S04]  /*f540*/  LDSM.16.M88.4 R92, [R144+0x3800] ;  /* 0x00380000905c783b */ /* 0x000ea80000000200 */
[----:B------:R-:W3:Y:S04]  /*f550*/  LDSM.16.M88.4 R84, [R144+0x3c00] ;  /* 0x003c00009054783b */ /* 0x000ee80000000200 */
[----:B------:R-:W5:Y:S04]  /*f560*/  LDSM.16.M88.4 R76, [R144+0x4000] ;  /* 0x00400000904c783b */ /* 0x000f680000000200 */
[----:B------:R-:W5:Y:S04]  /*f570*/  LDSM.16.M88.4 R68, [R144+0x4400] ;  /* 0x004400009044783b */ /* 0x000f680000000200 */
[----:B------:R-:W5:Y:S04]  /*f580*/  LDSM.16.M88.4 R52, [R144+0x4800] ;  /* 0x004800009034783b */ /* 0x000f680000000200 */
[----:B------:R-:W5:Y:S04]  /*f590*/  LDSM.16.M88.4 R20, [R144+0x4c00] ;  /* 0x004c00009014783b */ /* 0x000f680000000200 */
[----:B------:R-:W-:Y:S04]  /*f5a0*/  LDSM.16.M88.4 R4, [R3] ;  /* 0x000000000304783b */ /* 0x000fe80000000200 */
[----:B------:R-:W5:Y:S04]  /*f5b0*/  LDSM.16.M88.4 R16, [R2+0x3000] ;  /* 0x003000000210783b */ /* 0x000f680000000200 */
[----:B------:R-:W5:Y:S01]  /*f5c0*/  LDSM.16.M88.4 R32, [R2+0x3400] ;  /* 0x003400000220783b */ /* 0x000f620000000200 */
[C---:B-1----:R-:W-:Y:S03]  /*f5d0*/  HMMA.16816.F32 R12, R40.reuse, R28, RZ ;  /* 0x0000001c280c723c */ /* 0x042fe600000018ff */
[----:B------:R-:W1:Y:S04]  /*f5e0*/  LDSM.16.M88.4 R8, [R2+0x3c00] ;  /* 0x003c00000208783b */ /* 0x000e680000000200 */
[----:B------:R-:W1:Y:S01]  /*f5f0*/  LDSM.16.M88.4 R36, [R2+0x3800] ;  /* 0x003800000224783b */ /* 0x000e620000000200 */
[C---:B------:R-:W-:Y:S03]  /*f600*/  HMMA.16816.F32 R28, R40.reuse, R30, RZ ;  /* 0x0000001e281c723c */ /* 0x040fe600000018ff */
[----:B------:R-:W-:Y:S04]  /*f610*/  LDSM.16.M88.4 R108, [R145+0x1000] ;  /* 0x00100000916c783b */ /* 0x000fe80000000200 */
[----:B------:R-:W-:Y:S01]  /*f620*/  LDSM.16.M88.4 R104, [R2+0x4800] ;  /* 0x004800000268783b */ /* 0x000fe20000000200 */
[C---:B----4-:R-:W-:Y:S03]  /*f630*/  HMMA.16816.F32 R24, R40.reuse, R100, RZ ;  /* 0x000000642818723c */ /* 0x050fe600000018ff */
[----:B------:R-:W-:Y:S04]  /*f640*/  LDSM.16.M88.4 R124, [R2+0x5000] ;  /* 0x00500000027c783b */ /* 0x000fe80000000200 */
[----:B------:R-:W-:Y:S01]  /*f650*/  LDSM.16.M88.4 R112, [R144+0x5400] ;  /* 0x005400009070783b */ /* 0x000fe20000000200 */
[C---:B------:R-:W-:Y:S08]  /*f660*/  HMMA.16816.F32 R100, R40.reuse, R102, RZ ;  /* 0x000000662864723c */ /* 0x040ff000000018ff */
[C---:B--2---:R-:W-:Y:S08]  /*f670*/  HMMA.16816.F32 R96, R40.reuse, R92, RZ ;  /* 0x0000005c2860723c */ /* 0x044ff000000018ff */
[C---:B---3--:R-:W-:Y:S08]  /*f680*/  HMMA.16816.F32 R88, R40.reuse, R84, RZ ;  /* 0x000000542858723c */ /* 0x048ff000000018ff */
        /* <DEDUP_REMOVED lines=11> */
[C---:B------:R-:W-:Y:S08]  /*f740*/  HMMA.16816.F32 R12, R4.reuse, R16, R12 ;  /* 0x00000010040c723c */ /* 0x040ff0000000180c */
[C---:B------:R-:W-:Y:S01]  /*f750*/  HMMA.16816.F32 R28, R4.reuse, R18, R28 ;  /* 0x00000012041c723c */ /* 0x040fe2000000181c */
[----:B------:R-:W3:Y:S07]  /*f760*/  LDSM.16.M88.4 R16, [R2+0x4400] ;  /* 0x004400000210783b */ /* 0x000eee0000000200 */
[C---:B------:R-:W-:Y:S08]  /*f770*/  HMMA.16816.F32 R24, R4.reuse, R32, R24 ;  /* 0x000000200418723c */ /* 0x040ff00000001818 */
[C---:B------:R-:W-:Y:S01]  /*f780*/  HMMA.16816.F32 R100, R4.reuse, R34, R100 ;  /* 0x000000220464723c */ /* 0x040fe20000001864 */
[----:B------:R-:W4:Y:S07]  /*f790*/  LDSM.16.M88.4 R32, [R144+0x5000] ;  /* 0x005000009020783b */ /* 0x000f2e0000000200 */
[C---:B-1----:R-:W-:Y:S08]  /*f7a0*/  HMMA.16816.F32 R88, R4.reuse, R8, R88 ;  /* 0x000000080458723c */ /* 0x042ff00000001858 */
[C---:B------:R-:W-:Y:S01]  /*f7b0*/  HMMA.16816.F32 R84, R4.reuse, R10, R84 ;  /* 0x0000000a0454723c */ /* 0x040fe20000001854 */
[----:B------:R-:W1:Y:S07]  /*f7c0*/  LDSM.16.M88.4 R8, [R2+0x4c00] ;  /* 0x004c00000208783b */ /* 0x000e6e0000000200 */
[C---:B------:R-:W-:Y:S08]  /*f7d0*/  HMMA.16816.F32 R96, R4.reuse, R36, R96 ;  /* 0x000000240460723c */ /* 0x040ff00000001860 */
[C---:B------:R-:W-:Y:S01]  /*f7e0*/  HMMA.16816.F32 R92, R4.reuse, R38, R92 ;  /* 0x00000026045c723c */ /* 0x040fe2000000185c */
[----:B------:R-:W5:Y:S07]  /*f7f0*/  LDSM.16.M88.4 R36, [R3+0x1000] ;  /* 0x001000000324783b */ /* 0x000f6e0000000200 */
[C---:B--2---:R-:W-:Y:S08]  /*f800*/  HMMA.16816.F32 R80, R4.reuse, R20, R80 ;  /* 0x000000140450723c */ /* 0x044ff00000001850 */
[C---:B------:R-:W-:Y:S01]  /*f810*/  HMMA.16816.F32 R76, R4.reuse, R22, R76 ;  /* 0x00000016044c723c */ /* 0x040fe2000000184c */
[----:B------:R-:W-:Y:S07]  /*f820*/  LDSM.16.M88.4 R20, [R145+0x2000] ;  /* 0x002000009114783b */ /* 0x000fee0000000200 */
[C---:B---3--:R-:W-:Y:S08]  /*f830*/  HMMA.16816.F32 R72, R4.reuse, R16, R72 ;  /* 0x000000100448723c */ /* 0x048ff00000001848 */
[----:B------:R-:W-:Y:S01]  /*f840*/  HMMA.16816.F32 R68, R4, R18, R68 ;  /* 0x000000120444723c */ /* 0x000fe20000001844 */
[----:B------:R-:W2:Y:S07]  /*f850*/  LDSM.16.M88.4 R16, [R144+0x7000] ;  /* 0x007000009010783b */ /* 0x000eae0000000200 */
[C---:B----4-:R-:W-:Y:S08]  /*f860*/  HMMA.16816.F32 R12, R108.reuse, R32, R12 ;  /* 0x000000206c0c723c */ /* 0x050ff0000000180c */
[----:B------:R-:W-:Y:S01]  /*f870*/  HMMA.16816.F32 R28, R108, R34, R28 ;  /* 0x000000226c1c723c */ /* 0x000fe2000000181c */
[----:B------:R-:W-:Y:S07]  /*f880*/  LDSM.16.M88.4 R32, [R2+0x5400] ;  /* 0x005400000220783b */ /* 0x000fee0000000200 */
[C---:B------:R-:W-:Y:S08]  /*f890*/  HMMA.16816.F32 R56, R4.reuse, R104, R56 ;  /* 0x000000680438723c */ /* 0x040ff00000001838 */
[C---:B------:R-:W-:Y:S01]  /*f8a0*/  HMMA.16816.F32 R52, R4.reuse, R106, R52 ;  /* 0x0000006a0434723c */ /* 0x040fe20000001834 */
[----:B------:R-:W-:Y:S07]  /*f8b0*/  LDSM.16.M88.4 R104, [R144+0x5800] ;  /* 0x005800009068783b */ /* 0x000fee0000000200 */
[C---:B-1----:R-:W-:Y:S08]  /*f8c0*/  HMMA.16816.F32 R48, R4.reuse, R8, R48 ;  /* 0x000000080430723c */ /* 0x042ff00000001830 */
[----:B------:R-:W-:Y:S01]  /*f8d0*/  HMMA.16816.F32 R40, R4, R10, R40 ;  /* 0x0000000a0428723c */ /* 0x000fe20000001828 */
[----:B------:R-:W-:Y:S04]  /*f8e0*/  LDSM.16.M88.4 R8, [R3+0x2000] ;  /* 0x002000000308783b */ /* 0x000fe80000000200 */
[----:B------:R-:W1:Y:S03]  /*f8f0*/  LDSM.16.M88.4 R4, [R2+0x7000] ;  /* 0x007000000204783b */ /* 0x000e660000000200 */
[C---:B-----5:R-:W-:Y:S08]  /*f900*/  HMMA.16816.F32 R12, R36.reuse, R124, R12 ;  /* 0x0000007c240c723c */ /* 0x060ff0000000180c */
[----:B------:R-:W-:Y:S08]  /*f910*/  HMMA.16816.F32 R28, R36, R126, R28 ;  /* 0x0000007e241c723c */ /* 0x000ff0000000181c */
[----:B------:R-:W-:Y:S08]  /*f920*/  HMMA.16816.F32 R24, R108, R112, R24 ;  /* 0x000000706c18723c */ /* 0x000ff00000001818 */
[C---:B--2---:R-:W-:Y:S08]  /*f930*/  HMMA.16816.F32 R12, R20.reuse, R16, R12 ;  /* 0x00000010140c723c */ /* 0x044ff0000000180c */
[----:B------:R-:W-:Y:S01]  /*f940*/  HMMA.16816.F32 R28, R20, R18, R28 ;  /* 0x00000012141c723c */ /* 0x000fe2000000181c */
[----:B------:R-:W2:Y:S07]  /*f950*/  LDSM.16.M88.4 R16, [R144+0x5c00] ;  /* 0x005c00009010783b */ /* 0x000eae0000000200 */
[----:B------:R-:W-:Y:S08]  /*f960*/  HMMA.16816.F32 R100, R108, R114, R100 ;  /* 0x000000726c64723c */ /* 0x000ff00000001864 */
[C---:B-1----:R-:W-:Y:S08]  /*f970*/  HMMA.16816.F32 R12, R8.reuse, R4, R12 ;  /* 0x00000004080c723c */ /* 0x042ff0000000180c */
[----:B------:R-:W-:Y:S01]  /*f980*/  HMMA.16816.F32 R28, R8, R6, R28 ;  /* 0x00000006081c723c */ /* 0x000fe2000000181c */
[----:B------:R-:W1:Y:S07]  /*f990*/  LDSM.16.M88.4 R4, [R2+0x5800] ;  /* 0x005800000204783b */ /* 0x000e6e0000000200 */
[C---:B------:R-:W-:Y:S01]  /*f9a0*/  HMMA.16816.F32 R112, R108.reuse, R104, R96 ;  /* 0x000000686c70723c */ /* 0x040fe20000001860 */
[----:B------:R-:W3:Y:S02]  /*f9b0*/  LDSM.16.M88.4 R96, [R144+0x7400] ;  /* 0x007400009060783b */ /* 0x000ee40000000200 */
        /* <DEDUP_REMOVED lines=10> */
[----:B------:R-:W1:Y:S01]  /*fa60*/  MUFU.TANH R67, R28 ;  /* 0x0000001c00437308 */ /* 0x000e620000002400 */
[C---:B--2---:R-:W-:Y:S07]  /*fa70*/  HMMA.16816.F32 R88, R108.reuse, R16, R88 ;  /* 0x000000106c58723c */ /* 0x044fee0000001858 */
[----:B------:R-:W2:Y:S01]  /*fa80*/  MUFU.TANH R104, R29 ;  /* 0x0000001d00687308 */ /* 0x000ea20000002400 */
[----:B------:R-:W-:Y:S01]  /*fa90*/  HMMA.16816.F32 R84, R108, R18, R84 ;  /* 0x000000126c54723c */ /* 0x000fe20000001854 */
[----:B----4-:R-:W4:Y:S04]  /*faa0*/  LDSM.16.M88.4 R12, [R144+0x7800] ;  /* 0x00780000900c783b */ /* 0x010f280000000200 */
[----:B------:R-:W5:Y:S02]  /*fab0*/  LDSM.16.M88.4 R16, [R2+0x5c00] ;  /* 0x005c00000210783b */ /* 0x000f640000000200 */
[----:B------:R-:W2:Y:S01]  /*fac0*/  MUFU.TANH R105, R30 ;  /* 0x0000001e00697308 */ /* 0x000ea20000002400 */
[C---:B------:R-:W-:Y:S01]  /*fad0*/  HMMA.16816.F32 R124, R36.reuse, R32, R24 ;  /* 0x00000020247c723c */ /* 0x040fe20000001818 */
[----:B------:R-:W-:Y:S06]  /*fae0*/  LDSM.16.M88.4 R24, [R2+0x7400] ;  /* 0x007400000218783b */ /* 0x000fec0000000200 */
[----:B------:R3:W2:Y:S01]  /*faf0*/  MUFU.TANH R106, R31 ;  /* 0x0000001f006a7308 */ /* 0x0006a20000002400 */
[C---:B-1----:R-:W-:Y:S07]  /*fb00*/  HMMA.16816.F32 R112, R36.reuse, R4, R112 ;  /* 0x000000042470723c */ /* 0x042fee0000001870 */
[----:B------:R-:W1:Y:S01]  /*fb10*/  MUFU.TANH R46, R46 ;  /* 0x0000002e002e7308 */ /* 0x000e620000002400 */
[C---:B------:R-:W-:Y:S01]  /*fb20*/  HMMA.16816.F32 R92, R36.reuse, R6, R92 ;  /* 0x00000006245c723c */ /* 0x040fe2000000185c */
[----:B------:R-:W2:Y:S06]  /*fb30*/  LDSM.16.M88.4 R4, [R144+0x7c00] ;  /* 0x007c00009004783b */ /* 0x000eac0000000200 */
[----:B------:R-:W1:Y:S01]  /*fb40*/  MUFU.TANH R47, R47 ;  /* 0x0000002f002f7308 */ /* 0x000e620000002400 */
[----:B------:R-:W-:Y:S01]  /*fb50*/  HMMA.16816.F32 R100, R36, R34, R100 ;  /* 0x000000222464723c */ /* 0x000fe20000001864 */
[----:B------:R-:W1:Y:S04]  /*fb60*/  LDSM.16.M88.4 R32, [R144+0x6000] ;  /* 0x006000009020783b */ /* 0x000e680000000200 */
        /* <DEDUP_REMOVED lines=11> */
[C---:B--2---:R-:W-:Y:S08]  /*fc20*/  HMMA.16816.F32 R88, R20.reuse, R4, R88 ;  /* 0x000000041458723c */ /* 0x044ff00000001858 */
[----:B------:R-:W-:Y:S01]  /*fc30*/  HMMA.16816.F32 R84, R20, R6, R84 ;  /* 0x000000061454723c */ /* 0x000fe20000001854 */
[----:B------:R-:W2:Y:S07]  /*fc40*/  LDSM.16.M88.4 R4, [R144+0x6800] ;  /* 0x006800009004783b */ /* 0x000eae0000000200 */
[C---:B-1----:R-:W-:Y:S08]  /*fc50*/  HMMA.16816.F32 R80, R108.reuse, R32, R80 ;  /* 0x000000206c50723c */ /* 0x042ff00000001850 */
[----:B------:R-:W-:Y:S01]  /*fc60*/  HMMA.16816.F32 R76, R108, R34, R76 ;  /* 0x000000226c4c723c */ /* 0x000fe2000000184c */
[----:B------:R-:W-:Y:S07]  /*fc70*/  LDSM.16.M88.4 R32, [R2+0x8000] ;  /* 0x008000000220783b */ /* 0x000fee0000000200 */
[C---:B------:R-:W-:Y:S08]  /*fc80*/  HMMA.16816.F32 R124, R8.reuse, R24, R124 ;  /* 0x00000018087c723c */ /* 0x040ff0000000187c */
[----:B------:R-:W-:Y:S01]  /*fc90*/  HMMA.16816.F32 R100, R8, R26, R100 ;  /* 0x0000001a0864723c */ /* 0x000fe20000001864 */
[----:B------:R-:W1:Y:S07]  /*fca0*/  LDSM.16.M88.4 R24, [R2+0x7c00] ;  /* 0x007c00000218783b */ /* 0x000e6e0000000200 */
        /* <DEDUP_REMOVED lines=10> */
[----:B------:R-:W1:Y:S06]  /*fd50*/  MUFU.TANH R122, R122 ;  /* 0x0000007a007a7308 */ /* 0x000e6c0000002400 */
[----:B------:R-:W-:Y:S01]  /*fd60*/  HMMA.16816.F32 R76, R36, R30, R76 ;  /* 0x0000001e244c723c */ /* 0x000fe2000000184c */
[----:B------:R-:W-:Y:S01]  /*fd70*/  LDSM.16.M88.4 R28, [R2+0x8400] ;  /* 0x00840000021c783b */ /* 0x000fe20000000200 */
[----:B------:R-:W1:Y:S06]  /*fd80*/  MUFU.TANH R123, R123 ;  /* 0x0000007b007b7308 */ /* 0x000e6c0000002400 */
[C---:B--2---:R-:W-:Y:S02]  /*fd90*/  HMMA.16816.F32 R56, R108.reuse, R4, R56 ;  /* 0x000000046c38723c */ /* 0x044fe40000001838 */
[----:B------:R-:W2:Y:S06]  /*fda0*/  MUFU.TANH R124, R124 ;  /* 0x0000007c007c7308 */ /* 0x000eac0000002400 */
[----:B------:R-:W-:Y:S01]  /*fdb0*/  HMMA.16816.F32 R52, R108, R6, R52 ;  /* 0x000000066c34723c */ /* 0x000fe20000001834 */
[----:B------:R-:W5:Y:S01]  /*fdc0*/  LDSM.16.M88.4 R4, [R2+0x6800] ;  /* 0x006800000204783b */ /* 0x000f620000000200 */
[----:B------:R-:W1:Y:S06]  /*fdd0*/  MUFU.TANH R100, R100 ;  /* 0x0000006400647308 */ /* 0x000e6c0000002400 */
[C---:B------:R-:W-:Y:S08]  /*fde0*/  HMMA.16816.F32 R80, R20.reuse, R16, R80 ;  /* 0x000000101450723c */ /* 0x040ff00000001850 */
[----:B------:R-:W-:Y:S01]  /*fdf0*/  HMMA.16816.F32 R76, R20, R18, R76 ;  /* 0x00000012144c723c */ /* 0x000fe2000000184c */
[----:B------:R-:W3:Y:S07]  /*fe00*/  LDSM.16.M88.4 R16, [R144+0x6c00] ;  /* 0x006c00009010783b */ /* 0x000eee0000000200 */
[C---:B-1----:R-:W-:Y:S08]  /*fe10*/  HMMA.16816.F32 R88, R8.reuse, R24, R88 ;  /* 0x000000180858723c */ /* 0x042ff00000001858 */
        /* <DEDUP_REMOVED lines=17> */
[----:B------:R-:W2:Y:S01]  /*ff30*/  LDSM.16.M88.4 R32, [R2+0x6c00] ;  /* 0x006c00000220783b */ /* 0x000ea20000000200 */
        /* <DEDUP_REMOVED lines=15> */
[----:B------:R-:W3:Y:S06]  /*10030*/  MUFU.TANH R183, R85 ;  /* 0x0000005500b77308 */ /* 0x000eec0000002400 */
[----:B------:R-:W-:Y:S02]  /*10040*/  HMMA.16816.F32 R40, R108, R18, R40 ;  /* 0x000000126c28723c */ /* 0x000fe40000001828 */
[----:B------:R-:W2:Y:S06]  /*10050*/  MUFU.TANH R181, R86 ;  /* 0x0000005600b57308 */ /* 0x000eac0000002400 */
[C---:B-1----:R-:W-:Y:S02]  /*10060*/  HMMA.16816.F32 R72, R20.reuse, R24, R72 ;  /* 0x000000181448723c */ /* 0x042fe40000001848 */
[----:B------:R-:W1:Y:S06]  /*10070*/  MUFU.TANH R179, R87 ;  /* 0x0000005700b37308 */ /* 0x000e6c0000002400 */
[C---:B------:R-:W-:Y:S01]  /*10080*/  HMMA.16816.F32 R68, R20.reuse, R26, R68 ;  /* 0x0000001a1444723c */ /* 0x040fe20000001844 */
[----:B------:R-:W3:Y:S01]  /*10090*/  LDSM.16.M88.4 R24, [R2+0x8800] ;  /* 0x008800000218783b */ /* 0x000ee20000000200 */
[----:B------:R-:W1:Y:S06]  /*100a0*/  MUFU.TANH R177, R80 ;  /* 0x0000005000b17308 */ /* 0x000e6c0000002400 */
[C---:B----4-:R-:W-:Y:S02]  /*100b0*/  HMMA.16816.F32 R56, R20.reuse, R12, R56 ;  /* 0x0000000c1438723c */ /* 0x050fe40000001838 */
[----:B------:R-:W4:Y:S06]  /*100c0*/  MUFU.TANH R167, R81 ;  /* 0x0000005100a77308 */ /* 0x000f2c0000002400 */
[----:B------:R-:W-:Y:S01]  /*100d0*/  HMMA.16816.F32 R52, R20, R14, R52 ;  /* 0x0000000e1434723c */ /* 0x000fe20000001834 */
[----:B------:R-:W1:Y:S01]  /*100e0*/  LDSM.16.M88.4 R12, [R2+0x8c00] ;  /* 0x008c0000020c783b */ /* 0x000e620000000200 */
[----:B------:R-:W1:Y:S01]  /*100f0*/  MUFU.TANH R163, R82 ;  /* 0x0000005200a37308 */ /* 0x000e620000002400 */
[----:B------:R-:W-:-:S05]  /*10100*/  DEPBAR.LE SB0, 0x0 ;  /* 0x000080000000791a */ /* 0x000fca0000000000 */
[C---:B--2---:R-:W-:Y:S02]  /*10110*/  HMMA.16816.F32 R48, R36.reuse, R32, R48 ;  /* 0x000000202430723c */ /* 0x044fe40000001830 */
[----:B------:R-:W2:Y:S06]  /*10120*/  MUFU.TANH R169, R83 ;  /* 0x0000005300a97308 */ /* 0x000eac0000002400 */
[----:B------:R-:W-:Y:S02]  /*10130*/  HMMA.16816.F32 R40, R36, R34, R40 ;  /* 0x000000222428723c */ /* 0x000fe40000001828 */
[----:B------:R-:W1:Y:S06]  /*10140*/  MUFU.TANH R175, R76 ;  /* 0x0000004c00af7308 */ /* 0x000e6c0000002400 */
[----:B------:R-:W-:Y:S01]  /*10150*/  HMMA.16816.F32 R112, R8, R96, R112 ;  /* 0x000000600870723c */ /* 0x000fe20000001870 */
[----:B------:R-:W-:Y:S01]  /*10160*/  FMUL.FTZ R96, R101, UR14 ;  /* 0x0000000e65607c20 */ /* 0x000fe20008410000 */
[----:B------:R-:W-:Y:S01]  /*10170*/  FMUL.FTZ R97, R102, UR14 ;  /* 0x0000000e66617c20 */ /* 0x000fe20008410000 */
[----:B------:R-:W-:Y:S01]  /*10180*/  FMUL.FTZ R101, R103, UR14 ;  /* 0x0000000e67657c20 */ /* 0x000fe20008410000 */
[----:B------:R-:W1:Y:S04]  /*10190*/  MUFU.TANH R173, R77 ;  /* 0x0000004d00ad7308 */ /* 0x000e680000002400 */
[C---:B-----5:R-:W-:Y:S04]  /*101a0*/  HMMA.16816.F32 R48, R20.reuse, R4, R48 ;  /* 0x000000041430723c */ /* 0x060fe80000001830 */
[----:B------:R-:W1:Y:S04]  /*101b0*/  MUFU.TANH R96, R96 ;  /* 0x0000006000607308 */ /* 0x000e680000002400 */
[----:B------:R-:W-:Y:S03]  /*101c0*/  HMMA.16816.F32 R40, R20, R6, R40 ;  /* 0x000000061428723c */ /* 0x000fe60000001828 */
[----:B------:R-:W-:Y:S01]  /*101d0*/  FMUL.FTZ R102, R112, UR14 ;  /* 0x0000000e70667c20 */ /* 0x000fe20008410000 */
[----:B------:R-:W-:Y:S01]  /*101e0*/  FMUL.FTZ R103, R115, UR14 ;  /* 0x0000000e73677c20 */ /* 0x000fe20008410000 */
[----:B------:R-:W1:Y:S03]  /*101f0*/  MUFU.TANH R97, R97 ;  /* 0x0000006100617308 */ /* 0x000e660000002400 */
[C---:B---3--:R-:W-:Y:S05]  /*10200*/  HMMA.16816.F32 R56, R8.reuse, R24, R56 ;  /* 0x000000180838723c */ /* 0x048fea0000001838 */
[----:B------:R-:W3:Y:S03]  /*10210*/  MUFU.TANH R101, R101 ;  /* 0x0000006500657308 */ /* 0x000ee60000002400 */
[C---:B------:R-:W-:Y:S05]  /*10220*/  HMMA.16816.F32 R52, R8.reuse, R26, R52 ;  /* 0x0000001a0834723c */ /* 0x040fea0000001834 */
[----:B------:R-:W2:Y:S03]  /*10230*/  MUFU.TANH R102, R102 ;  /* 0x0000006600667308 */ /* 0x000ea60000002400 */
        /* <DEDUP_REMOVED lines=8> */
[C---:B-1----:R-:W-:Y:S03]  /*102c0*/  HMMA.16816.F32 R48, R8.reuse, R12, R48 ;  /* 0x0000000c0830723c */ /* 0x042fe60000001830 */
[----:B------:R-:W-:Y:S01]  /*102d0*/  FMUL.FTZ R12, R52, UR14 ;  /* 0x0000000e340c7c20 */ /* 0x000fe20008410000 */
[----:B------:R-:W-:Y:S01]  /*102e0*/  FMUL.FTZ R6, R53, UR14 ;  /* 0x0000000e35067c20 */ /* 0x000fe20008410000 */
[----:B------:R-:W-:Y:S01]  /*102f0*/  FMUL.FTZ R54, R54, UR14 ;  /* 0x0000000e36367c20 */ /* 0x000fe20008410000 */
[----:B------:R-:W-:Y:S01]  /*10300*/  FMUL.FTZ R53, R55, UR14 ;  /* 0x0000000e37357c20 */ /* 0x000fe20008410000 */
[----:B------:R-:W1:Y:S01]  /*10310*/  MUFU.TANH R99, R99 ;  /* 0x0000006300637308 */ /* 0x000e620000002400 */
[C---:B------:R-:W-:Y:S03]  /*10320*/  HMMA.16816.F32 R72, R8.reuse, R28, R72 ;  /* 0x0000001c0848723c */ /* 0x040fe60000001848 */
        /* <DEDUP_REMOVED lines=52> */
[----:B------:R5:W1:Y:S02]  /*10670*/  MUFU.TANH R2, R3 ;  /* 0x0000000300027308 */ /* 0x000a640000002400 */
[----:B-----5:R-:W-:Y:S01]  /*10680*/  VIMNMX R3, PT, PT, R0, R65, PT ;  /* 0x0000004100037248 */ /* 0x020fe20003fe0100 */
[----:B------:R-:W-:Y:S06]  /*10690*/  BAR.SYNC.DEFER_BLOCKING 0x0 ;  /* 0x0000000000007b1d */ /* 0x000fec0000010000 */
[----:B-1234-:R-:W-:Y:S05]  /*106a0*/  @!P0 BRA `(.L_x_894) ;  /* 0x0000000800488947 */ /* 0x01efea0003800000 */
        /* <DEDUP_REMOVED lines=12> */
.L_x_895:
        /* <DEDUP_REMOVED lines=59> */
[----:B------:R-:W-:-:S07]  /*10b20*/  LEA.HI.X R147, R8, R147, R7, 0x1, P1 ;  /* 0x0000009308937211 */ /* 0x000fce00008f0c07 */
.L_x_896:
        /* <DEDUP_REMOVED lines=74> */
.L_x_894:
[----:B------:R-:W-:Y:S01]  /*10fd0*/  IMAD.SHL.U32 R0, R120, 0x2, RZ ;  /* 0x0000000278007824 */ /* 0x000fe200078e00ff */
[----:B------:R-:W2:Y:S04]  /*10fe0*/  LDCU UR10, c[0x0][0x45c] ;  /* 0x00008b80ff0a77ac */ /* 0x000ea80008000800 */
[----:B------:R-:W-:-:S05]  /*10ff0*/  LOP3.LUT R0, R0, 0x6, RZ, 0xc0, !PT ;  /* 0x0000000600007812 */ /* 0x000fca00078ec0ff */
[----:B------:R-:W-:-:S04]  /*11000*/  IMAD R0, R61, 0x80, R0 ;  /* 0x000000803d007824 */ /* 0x000fc800078e0200 */
[C---:B-1----:R-:W-:Y:S02]  /*11010*/  VIADD R10, R0.reuse, 0xffffff80 ;  /* 0xffffff80000a7836 */ /* 0x042fe40000000000 */
[----:B------:R-:W-:-:S03]  /*11020*/  VIADD R8, R0, 0xffffff81 ;  /* 0xffffff8100087836 */ /* 0x000fc60000000000 */
[C---:B------:R-:W-:Y:S02]  /*11030*/  ISETP.GE.AND P3, PT, R10.reuse, R3, PT ;  /* 0x000000030a00720c */ /* 0x040fe40003f66270 */
[----:B------:R-:W-:Y:S01]  /*11040*/  ISETP.GE.AND P5, PT, R10, R121, PT ;  /* 0x000000790a00720c */ /* 0x000fe20003fa6270 */
[----:B------:R-:W-:Y:S01]  /*11050*/  VIADD R10, R0, 0xffffff88 ;  /* 0xffffff88000a7836 */ /* 0x000fe20000000000 */
[C---:B------:R-:W-:Y:S02]  /*11060*/  ISETP.GE.AND P2, PT, R8.reuse, R3, PT ;  /* 0x000000030800720c */ /* 0x040fe40003f46270 */
[----:B------:R-:W-:Y:S01]  /*11070*/  ISETP.GE.AND P4, PT, R8, R121, PT ;  /* 0x000000790800720c */ /* 0x000fe20003f86270 */
[----:B------:R-:W-:Y:S01]  /*11080*/  VIADD R8, R0, 0xffffff89 ;  /* 0xffffff8900087836 */ /* 0x000fe20000000000 */
[----:B------:R-:W-:Y:S02]  /*11090*/  FSEL R41, R44, -INF , !P3 ;  /* 0xff8000002c297808 */ /* 0x000fe40005800000 */
[----:B------:R-:W-:-:S02]  /*110a0*/  ISETP.GE.AND P1, PT, R10, R3, PT ;  /* 0x000000030a00720c */ /* 0x000fc40003f26270 */
[----:B------:R-:W-:Y:S01]  /*110b0*/  ISETP.GE.AND P3, PT, R10, R121, PT ;  /* 0x000000790a00720c */ /* 0x000fe20003f66270 */
        /* <DEDUP_REMOVED lines=111> */
[----:B------:R-:W-:-:S02]  /*117b0*/  FMNMX3.FTZ R14, R41, R43, R39, !PT ;  /* 0x0000002b290e7276 */ /* 0x000fc40007810027 */
[----:B------:R-:W-:Y:S02]  /*117c0*/  FSEL R135, R135, -INF , !P3 ;  /* 0xff80000087877808 */ /* 0x000fe40005800000 */
[----:B------:R-:W-:Y:S02]  /*117d0*/  FSEL R141, R141, -INF , !P5 ;  /* 0xff8000008d8d7808 */ /* 0x000fe40006800000 */
[C---:B------:R-:W-:Y:S02]  /*117e0*/  ISETP.GE.AND P3, PT, R8.reuse, R3, PT ;  /* 0x000000030800720c */ /* 0x040fe40003f66270 */
[----:B------:R-:W-:Y:S01]  /*117f0*/  ISETP.GE.AND P5, PT, R8, R121, PT ;  /* 0x000000790800720c */ /* 0x000fe20003fa6270 */
[----:B------:R-:W-:Y:S01]  /*11800*/  VIADD R8, R0, 0xffffffe9 ;  /* 0xffffffe900087836 */ /* 0x000fe20000000000 */
[----:B------:R-:W-:Y:S02]  /*11810*/  FSEL R133, R133, -INF , !P2 ;  /* 0xff80000085857808 */ /* 0x000fe40005000000 */
[----:B------:R-:W-:-:S02]  /*11820*/  FSEL R123, R2, -INF , !P4 ;  /* 0xff800000027b7808 */ /* 0x000fc40006000000 */
[----:B------:R-:W-:Y:S02]  /*11830*/  FMNMX3.FTZ R14, R14, R37, R11, !PT ;  /* 0x000000250e0e7276 */ /* 0x000fe4000781000b */
[C---:B------:R-:W-:Y:S02]  /*11840*/  ISETP.GE.AND P2, PT, R10.reuse, R3, PT ;  /* 0x000000030a00720c */ /* 0x040fe40003f46270 */
[----:B------:R-:W-:Y:S02]  /*11850*/  ISETP.GE.AND P4, PT, R10, R121, PT ;  /* 0x000000790a00720c */ /* 0x000fe40003f86270 */
[----:B------:R-:W-:Y:S02]  /*11860*/  FMNMX3.FTZ R10, R13, R15, R105, !PT ;  /* 0x0000000f0d0a7276 */ /* 0x000fe40007810069 */
[----:B------:R-:W-:Y:S02]  /*11870*/  FSEL R56, R56, -INF , !P1 ;  /* 0xff80000038387808 */ /* 0x000fe40004800000 */
[----:B------:R-:W-:Y:S01]  /*11880*/  FSEL R67, R4, -INF , !P3 ;  /* 0xff80000004437808 */ /* 0x000fe20005800000 */
[----:B------:R-:W-:Y:S01]  /*11890*/  VIADD R4, R0, 0xfffffff0 ;  /* 0xfffffff000047836 */ /* 0x000fe20000000000 */
[----:B------:R-:W-:-:S02]  /*118a0*/  FMNMX3.FTZ R2, R14, R9, R35, !PT ;  /* 0x000000090e027276 */ /* 0x000fc40007810023 */
[C---:B------:R-:W-:Y:S02]  /*118b0*/  ISETP.GE.AND P1, PT, R8.reuse, R3, PT ;  /* 0x000000030800720c */ /* 0x040fe40003f26270 */
[----:B------:R-:W-:Y:S02]  /*118c0*/  ISETP.GE.AND P3, PT, R8, R121, PT ;  /* 0x000000790800720c */ /* 0x000fe40003f66270 */
[----:B------:R-:W-:Y:S02]  /*118d0*/  FMNMX3.FTZ R8, R10, R7, R21, !PT ;  /* 0x000000070a087276 */ /* 0x000fe40007810015 */
[----:B------:R-:W-:Y:S02]  /*118e0*/  FMNMX3.FTZ R2, R2, R31, R33, !PT ;  /* 0x0000001f02027276 */ /* 0x000fe40007810021 */
[----:B------:R-:W-:Y:S02]  /*118f0*/  FMNMX3.FTZ R8, R8, R23, R17, !PT ;  /* 0x0000001708087276 */ /* 0x000fe40007810011 */
        /* <DEDUP_REMOVED lines=12> */
[----:B------:R-:W-:Y:S02]  /*119c0*/  FSEL R63, R6, -INF , !P1 ;  /* 0xff800000063f7808 */ /* 0x000fe40004800000 */
[----:B------:R-:W-:-:S02]  /*119d0*/  FMNMX3.FTZ R2, R2, R183, R177, !PT ;  /* 0x000000b702027276 */ /* 0x000fc400078100b1 */
[C---:B------:R-:W-:Y:S02]  /*119e0*/  ISETP.GE.AND P4, PT, R4.reuse, R3, PT ;  /* 0x000000030400720c */ /* 0x040fe40003f86270 */
[----:B------:R-:W-:Y:S02]  /*119f0*/  ISETP.GE.AND P1, PT, R4, R121, PT ;  /* 0x000000790400720c */ /* 0x000fe40003f26270 */
[----:B------:R-:W-:Y:S02]  /*11a00*/  FMNMX3.FTZ R4, R8, R131, R181, !PT ;  /* 0x0000008308047276 */ /* 0x000fe400078100b5 */
[----:B------:R-:W-:Y:S02]  /*11a10*/  FMNMX3.FTZ R2, R2, R167, R175, !PT ;  /* 0x000000a702027276 */ /* 0x000fe400078100af */
[----:B------:R-:W-:Y:S02]  /*11a20*/  FMNMX3.FTZ R4, R4, R179, R163, !PT ;  /* 0x000000b304047276 */ /* 0x000fe400078100a3 */
[----:B------:R-:W-:Y:S01]  /*11a30*/  FMNMX3.FTZ R6, R2, R173, R161, !PT ;  /* 0x000000ad02067276 */ /* 0x000fe200078100a1 */
[----:B------:R-:W-:Y:S01]  /*11a40*/  VIADD R2, R0, 0xfffffff8 ;  /* 0xfffffff800027836 */ /* 0x000fe20000000000 */
[----:B------:R-:W-:Y:S01]  /*11a50*/  FMNMX3.FTZ R4, R4, R169, R171, !PT ;  /* 0x000000a904047276 */ /* 0x000fe200078100ab */
[----:B------:R-:W-:Y:S01]  /*11a60*/  VIADD R0, R0, 0xfffffff9 ;  /* 0xfffffff900007836 */ /* 0x000fe20000000000 */
[----:B------:R-:W-:-:S02]  /*11a70*/  FMNMX3.FTZ R6, R6, R159, R143, !PT ;  /* 0x0000009f06067276 */ /* 0x000fc4000781008f */
[----:B------:R-:W-:Y:S02]  /*11a80*/  FMNMX3.FTZ R4, R4, R165, R139, !PT ;  /* 0x000000a504047276 */ /* 0x000fe4000781008b */
[----:B------:R-:W-:Y:S02]  /*11a90*/  FMNMX3.FTZ R6, R6, R141, R123, !PT ;  /* 0x0000008d06067276 */ /* 0x000fe4000781007b */
[----:B------:R-:W-:Y:S02]  /*11aa0*/  FMNMX3.FTZ R4, R4, R137, R135, !PT ;  /* 0x0000008904047276 */ /* 0x000fe40007810087 */
[----:B------:R-:W-:Y:S02]  /*11ab0*/  FSEL R53, R53, -INF , !P3 ;  /* 0xff80000035357808 */ /* 0x000fe40005800000 */
[----:B------:R-:W-:Y:S02]  /*11ac0*/  ISETP.GE.AND P3, PT, R2, R3, PT ;  /* 0x000000030200720c */ /* 0x000fe40003f66270 */
[----:B------:R-:W-:-:S02]  /*11ad0*/  FSEL R62, R16, -INF , !P5 ;  /* 0xff800000103e7808 */ /* 0x000fc40006800000 */
[----:B------:R-:W-:Y:S02]  /*11ae0*/  FMNMX3.FTZ R5, R6, R67, R65, !PT ;  /* 0x0000004306057276 */ /* 0x000fe40007810041 */
[----:B------:R-:W-:Y:S02]  /*11af0*/  FMNMX3.FTZ R4, R4, R133, R56, !PT ;  /* 0x0000008504047276 */ /* 0x000fe40007810038 */
[----:B------:R-:W-:Y:S02]  /*11b00*/  FSEL R59, R59, -INF , !P4 ;  /* 0xff8000003b3b7808 */ /* 0x000fe40006000000 */
[----:B------:R-:W-:Y:S02]  /*11b10*/  ISETP.GE.AND P5, PT, R0, R3, PT ;  /* 0x000000030000720c */ /* 0x000fe40003fa6270 */
[----:B------:R-:W-:Y:S02]  /*11b20*/  FSEL R58, R58, -INF , !P3 ;  /* 0xff8000003a3a7808 */ /* 0x000fe40005800000 */
[----:B------:R-:W-:-:S02]  /*11b30*/  FMNMX3.FTZ R5, R5, R63, R62, !PT ;  /* 0x0000003f05057276 */ /* 0x000fc4000781003e */
[-C--:B------:R-:W-:Y:S02]  /*11b40*/  ISETP.GE.AND P4, PT, R0, R121.reuse, PT ;  /* 0x000000790000720c */ /* 0x080fe40003f86270 */
[----:B------:R-:W-:Y:S02]  /*11b50*/  ISETP.GE.AND P3, PT, R2, R121, PT ;  /* 0x000000790200720c */ /* 0x000fe40003f66270 */
[----:B------:R-:W-:Y:S02]  /*11b60*/  FSEL R52, R52, -INF , !P2 ;  /* 0xff80000034347808 */ /* 0x000fe40005000000 */
[----:B------:R-:W-:Y:S02]  /*11b70*/  FMNMX3.FTZ R0, R4, R55, R54, !PT ;  /* 0x0000003704007276 */ /* 0x000fe40007810036 */
[----:B------:R-:W-:Y:S02]  /*11b80*/  FSEL R57, R57, -INF , !P5 ;  /* 0xff80000039397808 */ /* 0x000fe40006800000 */
[----:B------:R-:W-:-:S02]  /*11b90*/  FMNMX3.FTZ R2, R5, R59, R58, !PT ;  /* 0x0000003b05027276 */ /* 0x000fc4000781003a */
[----:B------:R-:W-:Y:S02]  /*11ba0*/  FSEL R51, R51, -INF , !P1 ;  /* 0xff80000033337808 */ /* 0x000fe40004800000 */
[----:B------:R-:W-:Y:S02]  /*11bb0*/  FSEL R50, R50, -INF , !P3 ;  /* 0xff80000032327808 */ /* 0x000fe40005800000 */
[----:B------:R-:W-:Y:S02]  /*11bc0*/  FMNMX3.FTZ R0, R0, R53, R52, !PT ;  /* 0x0000003500007276 */ /* 0x000fe40007810034 */
[----:B------:R-:W-:Y:S02]  /*11bd0*/  FMNMX.FTZ R4, R57, R2, !PT ;  /* 0x0000000239047209 */ /* 0x000fe40007810000 */
[----:B------:R-:W-:Y:S02]  /*11be0*/  FSEL R49, R49, -INF , !P4 ;  /* 0xff80000031317808 */ /* 0x000fe40006000000 */
[----:B------:R-:W-:Y:S01]  /*11bf0*/  FMNMX3.FTZ R0, R0, R51, R50, !PT ;  /* 0x0000003300007276 */ /* 0x000fe20007810032 */
[----:B------:R-:W1:Y:S01]  /*11c00*/  SHFL.BFLY PT, R47, R4, 0x2, 0x1f ;  /* 0x0c401f00042f7f89 */ /* 0x000e6200000e0000 */
[----:B------:R-:W-:-:S02]  /*11c10*/  LEA R122, R45, UR4, 0x1 ;  /* 0x000000042d7a7c11 */ /* 0x000fc4000f8e08ff */
[----:B------:R-:W-:-:S03]  /*11c20*/  FMNMX.FTZ R6, R49, R0, !PT ;  /* 0x0000000031067209 */ /* 0x000fc60007810000 */
[----:B------:R-:W-:Y:S01]  /*11c30*/  IMAD R24, R129, 0x2, R122 ;  /* 0x0000000281187824 */ /* 0x000fe200078e027a */
        /* <DEDUP_REMOVED lines=8> */
[----:B---3--:R-:W-:-:S05]  /*11cc0*/  FMNMX.FTZ R5, R6, R5, !PT ;  /* 0x0000000506057209 */ /* 0x008fca0007810000 */
[----:B------:R-:W3:Y:S01]  /*11cd0*/  SHFL.BFLY PT, R0, R5, 0x1, 0x1f ;  /* 0x0c201f0005007f89 */ /* 0x000ee200000e0000 */
[----:B-1----:R-:W-:-:S04]  /*11ce0*/  FMNMX.FTZ R2, R47, R2, !PT ;  /* 0x000000022f027209 */ /* 0x002fc80007810000 */
[C---:B------:R-:W-:Y:S01]  /*11cf0*/  FSETP.NEU.FTZ.AND P1, PT, R2.reuse, -INF , PT ;  /* 0xff8000000200780b */ /* 0x040fe20003f3d000 */
[----:B--2---:R-:W-:Y:S01]  /*11d00*/  FMUL.FTZ R66, R2, UR10 ;  /* 0x0000000a02427c20 */ /* 0x004fe20008410000 */
[----:B---3--:R-:W-:-:S04]  /*11d10*/  FMNMX.FTZ R0, R5, R0, !PT ;  /* 0x0000000005007209 */ /* 0x008fc80007810000 */
[----:B------:R-:W-:Y:S02]  /*11d20*/  FSEL R66, R66, RZ, P1 ;  /* 0x000000ff42427208 */ /* 0x000fe40000800000 */
        /* <DEDUP_REMOVED lines=9> */
[----:B------:R-:W-:Y:S01]  /*11dc0*/  FFMA.FTZ R39, R9, UR10, -R66 ;  /* 0x0000000a09277c23 */ /* 0x000fe20008010842 */
[--C-:B------:R-:W-:Y:S01]  /*11dd0*/  FFMA.FTZ R41, R7, UR10, -R64.reuse ;  /* 0x0000000a07297c23 */ /* 0x100fe20008010840 */
[--C-:B------:R-:W-:Y:S01]  /*11de0*/  FFMA.FTZ R46, R13, UR10, -R64.reuse ;  /* 0x0000000a0d2e7c23 */ /* 0x100fe20008010840 */
[----:B------:R-:W1:Y:S01]  /*11df0*/  LDSM.16.MT88.4 R4, [R24+0xd000] ;  /* 0x00d000001804783b */ /* 0x000e620000004200 */
[--C-:B------:R-:W-:Y:S01]  /*11e00*/  FFMA.FTZ R45, R15, UR10, -R64.reuse ;  /* 0x0000000a0f2d7c23 */ /* 0x100fe20008010840 */
[----:B------:R-:W-:Y:S01]  /*11e10*/  FFMA.FTZ R44, R105, UR10, -R64 ;  /* 0x0000000a692c7c23 */ /* 0x000fe20008010840 */
[----:B------:R-:W2:Y:S01]  /*11e20*/  MUFU.EX2 R47, R47 ;  /* 0x0000002f002f7308 */ /* 0x000ea20000000800 */
[----:B------:R-:W3:Y:S01]  /*11e30*/  LDSM.16.MT88.4 R8, [R24+0x9400] ;  /* 0x009400001808783b */ /* 0x000ee20000004200 */
[--C-:B------:R-:W-:Y:S01]  /*11e40*/  FFMA.FTZ R34, R31, UR10, -R66.reuse ;  /* 0x0000000a1f227c23 */ /* 0x100fe20008010842 */
[----:B------:R-:W-:Y:S01]  /*11e50*/  FFMA.FTZ R35, R35, UR10, -R66 ;  /* 0x0000000a23237c23 */ /* 0x000fe20008010842 */
[----:B------:R-:W-:Y:S01]  /*11e60*/  MUFU.EX2 R43, R43 ;  /* 0x0000002b002b7308 */ /* 0x000fe20000000800 */
[--C-:B------:R-:W-:Y:S01]  /*11e70*/  FFMA.FTZ R38, R21, UR10, -R64.reuse ;  /* 0x0000000a15267c23 */ /* 0x100fe20008010840 */
[--C-:B------:R-:W-:Y:S01]  /*11e80*/  FFMA.FTZ R37, R23, UR10, -R64.reuse ;  /* 0x0000000a17257c23 */ /* 0x100fe20008010840 */
[--C-:B------:R-:W-:Y:S01]  /*11e90*/  FFMA.FTZ R36, R17, UR10, -R64.reuse ;  /* 0x0000000a11247c23 */ /* 0x100fe20008010840 */
[----:B------:R-:W4:Y:S01]  /*11ea0*/  MUFU.EX2 R42, R42 ;  /* 0x0000002a002a7308 */ /* 0x000f220000000800 */
[----:B------:R-:W-:Y:S01]  /*11eb0*/  FFMA.FTZ R31, R19, UR10, -R64 ;  /* 0x0000000a131f7c23 */ /* 0x000fe20008010840 */
[----:B------:R-:W5:Y:S01]  /*11ec0*/  LDSM.16.MT88.4 R12, [R122+0x9400] ;  /* 0x009400007a0c783b */ /* 0x000f620000004200 */
[--C-:B------:R-:W-:Y:S01]  /*11ed0*/  FFMA.FTZ R30, R29, UR10, -R66.reuse ;  /* 0x0000000a1d1e7c23 */ /* 0x100fe20008010842 */
[----:B------:R-:W-:Y:S01]  /*11ee0*/  MUFU.EX2 R46, R46 ;  /* 0x0000002e002e7308 */ /* 0x000fe20000000800 */
[--C-:B------:R-:W-:Y:S01]  /*11ef0*/  FFMA.FTZ R33, R33, UR10, -R66.reuse ;  /* 0x0000000a21217c23 */ /* 0x100fe20008010842 */
[----:B--2---:R-:W-:Y:S01]  /*11f00*/  F2FP.F16.F32.PACK_AB R68, R47, R48 ;  /* 0x000000302f44723e */ /* 0x004fe200000000ff */
[----:B------:R-:W2:Y:S01]  /*11f10*/  LDSM.16.MT88.4 R16, [R24+0xd400] ;  /* 0x00d400001810783b */ /* 0x000ea20000004200 */
[----:B------:R-:W1:Y:S01]  /*11f20*/  MUFU.EX2 R45, R45 ;  /* 0x0000002d002d7308 */ /* 0x000e620000000800 */
[--C-:B------:R-:W-:Y:S01]  /*11f30*/  FFMA.FTZ R29, R193, UR10, -R66.reuse ;  /* 0x0000000ac11d7c23 */ /* 0x100fe20008010842 */
[----:B------:R-:W-:Y:S01]  /*11f40*/  FFMA.FTZ R26, R195, UR10, -R66 ;  /* 0x0000000ac31a7c23 */ /* 0x000fe20008010842 */
[----:B------:R-:W2:Y:S01]  /*11f50*/  LDSM.16.MT88.4 R20, [R122+0xb400] ;  /* 0x00b400007a14783b */ /* 0x000ea20000004200 */
[----:B------:R-:W-:Y:S01]  /*11f60*/  MUFU.EX2 R44, R44 ;  /* 0x0000002c002c7308 */ /* 0x000fe20000000800 */
[--C-:B------:R-:W-:Y:S01]  /*11f70*/  FFMA.FTZ R32, R191, UR10, -R64.reuse ;  /* 0x0000000abf207c23 */ /* 0x100fe20008010840 */
[----:B----4-:R-:W-:Y:S01]  /*11f80*/  F2FP.F16.F32.PACK_AB R70, R42, R43 ;  /* 0x0000002b2a46723e */ /* 0x010fe200000000ff */
[----:B------:R-:W-:Y:S01]  /*11f90*/  FFMA.FTZ R28, R27, UR10, -R64 ;  /* 0x0000000a1b1c7c23 */ /* 0x000fe20008010840 */
[----:B------:R-:W4:Y:S01]  /*11fa0*/  MUFU.EX2 R41, R41 ;  /* 0x0000002900297308 */ /* 0x000f220000000800 */
[--C-:B------:R-:W-:Y:S01]  /*11fb0*/  FFMA.FTZ R128, R187, UR10, -R66.reuse ;  /* 0x0000000abb807c23 */ /* 0x100fe20008010842 */
[----:B------:R-:W-:Y:S01]  /*11fc0*/  FFMA.FTZ R124, R125, UR10, -R66 ;  /* 0x0000000a7d7c7c23 */ /* 0x000fe20008010842 */
[--C-:B------:R-:W-:Y:S01]  /*11fd0*/  FFMA.FTZ R130, R131, UR10, -R64.reuse ;  /* 0x0000000a83827c23 */ /* 0x100fe20008010840 */
[----:B------:R-:W-:Y:S01]  /*11fe0*/  MUFU.EX2 R40, R40 ;  /* 0x0000002800287308 */ /* 0x000fe20000000800 */
[--C-:B------:R-:W-:Y:S01]  /*11ff0*/  FFMA.FTZ R129, R181, UR10, -R64.reuse ;  /* 0x0000000ab5817c23 */ /* 0x100fe20008010840 */
[----:B-1----:R-:W-:Y:S01]  /*12000*/  F2FP.F16.F32.PACK_AB R69, R45, R46 ;  /* 0x0000002e2d45723e */ /* 0x002fe200000000ff */
[----:B------:R-:W-:Y:S01]  /*12010*/  FFMA.FTZ R126, R179, UR10, -R64 ;  /* 0x0000000ab37e7c23 */ /* 0x000fe20008010840 */
[----:B------:R-:W1:Y:S01]  /*12020*/  MUFU.EX2 R39, R39 ;  /* 0x0000002700277308 */ /* 0x000e620000000800 */
[--C-:B------:R-:W-:Y:S01]  /*12030*/  FFMA.FTZ R185, R185, UR10, -R66.reuse ;  /* 0x0000000ab9b97c23 */ /* 0x100fe20008010842 */
[--C-:B------:R-:W-:Y:S01]  /*12040*/  FFMA.FTZ R183, R183, UR10, -R66.reuse ;  /* 0x0000000ab7b77c23 */ /* 0x100fe20008010842 */
[--C-:B------:R-:W-:Y:S01]  /*12050*/  FFMA.FTZ R134, R167, UR10, -R66.reuse ;  /* 0x0000000aa7867c23 */ /* 0x100fe20008010842 */
[----:B------:R-:W-:Y:S01]  /*12060*/  MUFU.EX2 R35, R35 ;  /* 0x0000002300237308 */ /* 0x000fe20000000800 */
[----:B------:R-:W-:Y:S01]  /*12070*/  FFMA.FTZ R132, R175, UR10, -R66 ;  /* 0x0000000aaf847c23 */ /* 0x000fe20008010842 */
[----:B----4-:R-:W-:Y:S01]  /*12080*/  F2FP.F16.F32.PACK_AB R71, R41, R44 ;  /* 0x0000002c2947723e */ /* 0x010fe200000000ff */
[--C-:B------:R-:W-:Y:S01]  /*12090*/  FFMA.FTZ R138, R169, UR10, -R64.reuse ;  /* 0x0000000aa98a7c23 */ /* 0x100fe20008010840 */
[----:B------:R-:W-:Y:S01]  /*120a0*/  MUFU.EX2 R34, R34 ;  /* 0x0000002200227308 */ /* 0x000fe20000000800 */
[----:B------:R-:W-:Y:S01]  /*120b0*/  FFMA.FTZ R136, R165, UR10, -R64 ;  /* 0x0000000aa5887c23 */ /* 0x000fe20008010840 */
[--C-:B------:R-:W-:Y:S01]  /*120c0*/  FFMA.FTZ R177, R177, UR10, -R66.reuse ;  /* 0x0000000ab1b17c23 */ /* 0x100fe20008010842 */
[----:B------:R-:W-:Y:S01]  /*120d0*/  FFMA.FTZ R173, R173, UR10, -R66 ;  /* 0x0000000aadad7c23 */ /* 0x000fe20008010842 */
[----:B------:R-:W-:Y:S01]  /*120e0*/  MUFU.EX2 R38, R38 ;  /* 0x0000002600267308 */ /* 0x000fe20000000800 */
[C---:B------:R-:W-:Y:S01]  /*120f0*/  HMMA.16816.F32 R104, R68.reuse, R100, RZ ;  /* 0x000000644468723c */ /* 0x040fe200000018ff */
[----:B------:R-:W-:Y:S01]  /*12100*/  FFMA.FTZ R171, R171, UR10, -R64 ;  /* 0x0000000aabab7c23 */ /* 0x000fe20008010840 */
[--C-:B------:R-:W-:Y:S01]  /*12110*/  FFMA.FTZ R140, R159, UR10, -R66.reuse ;  /* 0x0000000a9f8c7c23 */ /* 0x100fe20008010842 */
[----:B------:R-:W4:Y:S01]  /*12120*/  MUFU.EX2 R37, R37 ;  /* 0x0000002500257308 */ /* 0x000f220000000800 */
[----:B------:R-:W-:Y:S01]  /*12130*/  FFMA.FTZ R142, R141, UR10, -R66 ;  /* 0x0000000a8d8e7c23 */ /* 0x000fe20008010842 */
[--C-:B------:R-:W-:Y:S01]  /*12140*/  FFMA.FTZ R160, R139, UR10, -R64.reuse ;  /* 0x0000000a8ba07c23 */ /* 0x100fe20008010840 */
[--C-:B------:R-:W-:Y:S01]  /*12150*/  FFMA.FTZ R158, R135, UR10, -R64.reuse ;  /* 0x0000000a879e7c23 */ /* 0x100fe20008010840 */
[----:B------:R-:W-:Y:S01]  /*12160*/  MUFU.EX2 R36, R36 ;  /* 0x0000002400247308 */ /* 0x000fe20000000800 */
[C---:B------:R-:W-:Y:S01]  /*12170*/  HMMA.16816.F32 R100, R68.reuse, R102, RZ ;  /* 0x000000664464723c */ /* 0x040fe200000018ff */
[----:B------:R-:W-:Y:S01]  /*12180*/  FFMA.FTZ R133, R133, UR10, -R64 ;  /* 0x0000000a85857c23 */ /* 0x000fe20008010840 */
[--C-:B------:R-:W-:Y:S01]  /*12190*/  FFMA.FTZ R161, R161, UR10, -R66.reuse ;  /* 0x0000000aa1a17c23 */ /* 0x100fe20008010842 */
[----:B------:R-:W3:Y:S01]  /*121a0*/  MUFU.EX2 R31, R31 ;  /* 0x0000001f001f7308 */ /* 0x000ee20000000800 */
[----:B------:R-:W-:Y:S01]  /*121b0*/  FFMA.FTZ R143, R143, UR10, -R66 ;  /* 0x0000000a8f8f7c23 */ /* 0x000fe20008010842 */
[----:B------:R-:W-:Y:S01]  /*121c0*/  FFMA.FTZ R137, R137, UR10, -R64 ;  /* 0x0000000a89897c23 */ /* 0x000fe20008010840 */
[----:B------:R-:W-:Y:S01]  /*121d0*/  FFMA.FTZ R162, R67, UR10, -R66 ;  /* 0x0000000a43a27c23 */ /* 0x000fe20008010842 */
[----:B------:R-:W-:Y:S01]  /*121e0*/  MUFU.EX2 R33, R33 ;  /* 0x0000002100217308 */ /* 0x000fe20000000800 */
[C---:B------:R-:W-:Y:S01]  /*121f0*/  HMMA.16816.F32 R112, R68.reuse, R108, RZ ;  /* 0x0000006c4470723c */ /* 0x040fe200000018ff */
[--C-:B------:R-:W-:Y:S01]  /*12200*/  FFMA.FTZ R164, R54, UR10, -R64.reuse ;  /* 0x0000000a36a47c23 */ /* 0x100fe20008010840 */
[----:B------:R-:W-:Y:S01]  /*12210*/  FFMA.FTZ R53, R53, UR10, -R64 ;  /* 0x0000000a35357c23 */ /* 0x000fe20008010840 */
[----:B------:R-:W2:Y:S01]  /*12220*/  MUFU.EX2 R30, R30 ;  /* 0x0000001e001e7308 */ /* 0x000ea20000000800 */
[--C-:B------:R-:W-:Y:S01]  /*12230*/  FFMA.FTZ R123, R123, UR10, -R66.reuse ;  /* 0x0000000a7b7b7c23 */ /* 0x100fe20008010842 */
[----:B------:R-:W-:Y:S01]  /*12240*/  FFMA.FTZ R65, R65, UR10, -R66 ;  /* 0x0000000a41417c23 */ /* 0x000fe20008010842 */
[----:B------:R-:W-:Y:S01]  /*12250*/  FADD.FTZ R48, R48, R47 ;  /* 0x0000002f30307221 */ /* 0x000fe20000010000 */
[----:B------:R-:W-:Y:S01]  /*12260*/  MUFU.EX2 R29, R29 ;  /* 0x0000001d001d7308 */ /* 0x000fe20000000800 */
[C---:B------:R-:W-:Y:S01]  /*12270*/  HMMA.16816.F32 R96, R68.reuse, R92, RZ ;  /* 0x0000005c4460723c */ /* 0x040fe200000018ff */
[----:B------:R-:W-:Y:S01]  /*12280*/  FADD.FTZ R47, R46, R45 ;  /* 0x0000002d2e2f7221 */ /* 0x000fe20000010000 */
[----:B------:R-:W-:Y:S01]  /*12290*/  FADD.FTZ R43, R43, R48 ;  /* 0x000000302b2b7221 */ /* 0x000fe20000010000 */
[----:B------:R-:W-:Y:S01]  /*122a0*/  MUFU.EX2 R26, R26 ;  /* 0x0000001a001a7308 */ /* 0x000fe20000000800 */
[----:B------:R-:W-:Y:S01]  /*122b0*/  FFMA.FTZ R62, R62, UR10, -R66 ;  /* 0x0000000a3e3e7c23 */ /* 0x000fe20008010842 */
[----:B------:R-:W-:Y:S01]  /*122c0*/  FADD.FTZ R44, R44, R47 ;  /* 0x0000002f2c2c7221 */ /* 0x000fe20000010000 */
[----:B------:R-:W-:Y:S01]  /*122d0*/  FADD.FTZ R43, R42, R43 ;  /* 0x0000002b2a2b7221 */ /* 0x000fe20000010000 */
[----:B------:R-:W-:Y:S01]  /*122e0*/  MUFU.EX2 R32, R32 ;  /* 0x0000002000207308 */ /* 0x000fe20000000800 */
[C---:B------:R-:W-:Y:S01]  /*122f0*/  HMMA.16816.F32 R88, R68.reuse, R84, RZ ;  /* 0x000000544458723c */ /* 0x040fe200000018ff */
[----:B------:R-:W-:Y:S01]  /*12300*/  FADD.FTZ R47, R41, R44 ;  /* 0x0000002c292f7221 */ /* 0x000fe20000010000 */
[--C-:B------:R-:W-:Y:S01]  /*12310*/  FFMA.FTZ R59, R59, UR10, -R66.reuse ;  /* 0x0000000a3b3b7c23 */ /* 0x100fe20008010842 */
[----:B------:R-:W-:Y:S01]  /*12320*/  MUFU.EX2 R28, R28 ;  /* 0x0000001c001c7308 */ /* 0x000fe20000000800 */
[--C-:B------:R-:W-:Y:S01]  /*12330*/  FFMA.FTZ R58, R58, UR10, -R66.reuse ;  /* 0x0000000a3a3a7c23 */ /* 0x100fe20008010842 */
[----:B------:R-:W-:Y:S01]  /*12340*/  FFMA.FTZ R57, R57, UR10, -R66 ;  /* 0x0000000a39397c23 */ /* 0x000fe20008010842 */
[--C-:B------:R-:W-:Y:S01]  /*12350*/  FFMA.FTZ R52, R52, UR10, -R64.reuse ;  /* 0x0000000a34347c23 */ /* 0x100fe20008010840 */
[----:B------:R-:W-:Y:S01]  /*12360*/  MUFU.EX2 R128, R128 ;  /* 0x0000008000807308 */ /* 0x000fe20000000800 */
[----:B------:R-:W-:Y:S01]  /*12370*/  HMMA.16816.F32 R80, R68, R76, RZ ;  /* 0x0000004c4450723c */ /* 0x000fe200000018ff */
[--C-:B------:R-:W-:Y:S01]  /*12380*/  FFMA.FTZ R51, R51, UR10, -R64.reuse ;  /* 0x0000000a33337c23 */ /* 0x100fe20008010840 */
[--C-:B------:R-:W-:Y:S01]  /*12390*/  FFMA.FTZ R50, R50, UR10, -R64.reuse ;  /* 0x0000000a32327c23 */ /* 0x100fe20008010840 */
[----:B------:R-:W-:Y:S01]  /*123a0*/  MUFU.EX2 R125, R185 ;  /* 0x000000b9007d7308 */ /* 0x000fe20000000800 */
[----:B------:R-:W-:-:S03]  /*123b0*/  FFMA.FTZ R49, R49, UR10, -R64 ;  /* 0x0000000a31317c23 */ /* 0x000fc60008010840 */
        /* <DEDUP_REMOVED lines=13> */
[C---:B------:R-:W-:Y:S01]  /*12490*/  HMMA.16816.F32 R72, R68.reuse, R4, RZ ;  /* 0x000000044448723c */ /* 0x040fe200000018ff */
[----:B-1----:R-:W-:Y:S01]  /*124a0*/  F2FP.F16.F32.PACK_AB R4, R39, R40 ;  /* 0x000000282704723e */ /* 0x002fe200000000ff */
[----:B------:R-:W-:Y:S01]  /*124b0*/  FADD.FTZ R40, R40, R43 ;  /* 0x0000002b28287221 */ /* 0x000fe20000010000 */
[----:B----4-:R-:W-:Y:S01]  /*124c0*/  F2FP.F16.F32.PACK_AB R5, R37, R38 ;  /* 0x000000262505723e */ /* 0x010fe200000000ff */
[----:B------:R-:W-:Y:S04]  /*124d0*/  MUFU.EX2 R136, R136 ;  /* 0x0000008800887308 */ /* 0x000fe80000000800 */
[----:B------:R-:W-:Y:S01]  /*124e0*/  HMMA.16816.F32 R68, R68, R6, RZ ;  /* 0x000000064444723c */ /* 0x000fe200000018ff */
[----:B------:R-:W-:Y:S01]  /*124f0*/  F2FP.F16.F32.PACK_AB R6, R34, R35 ;  /* 0x000000232206723e */ /* 0x000fe200000000ff */
[----:B------:R1:W-:Y:S01]  /*12500*/  MUFU.EX2 R159, R161 ;  /* 0x000000a1009f7308 */ /* 0x0003e20000000800 */
[----:B---3--:R-:W-:-:S03]  /*12510*/  F2FP.F16.F32.PACK_AB R7, R31, R36 ;  /* 0x000000241f07723e */ /* 0x008fc600000000ff */
[----:B------:R-:W-:Y:S04]  /*12520*/  MUFU.EX2 R140, R140 ;  /* 0x0000008c008c7308 */ /* 0x000fe80000000800 */
[----:B------:R-:W-:Y:S01]  /*12530*/  HMMA.16816.F32 R104, R4, R8, R104 ;  /* 0x000000080468723c */ /* 0x000fe20000001868 */
[----:B------:R-:W-:Y:S04]  /*12540*/  MUFU.EX2 R141, R143 ;  /* 0x0000008f008d7308 */ /* 0x000fe80000000800 */
[----:B------:R-:W-:Y:S01]  /*12550*/  MUFU.EX2 R142, R142 ;  /* 0x0000008e008e7308 */ /* 0x000fe20000000800 */
[----:B-1----:R-:W-:-:S02]  /*12560*/  IMAD.MOV.U32 R161, RZ, RZ, -0x1 ;  /* 0xffffffffffa17424 */ /* 0x002fc400078e00ff */
[C---:B------:R-:W-:Y:S01]  /*12570*/  HMMA.16816.F32 R100, R4.reuse, R10, R100 ;  /* 0x0000000a0464723c */ /* 0x040fe20000001864 */
[----:B------:R-:W1:Y:S01]  /*12580*/  LDSM.16.MT88.4 R8, [R122+0xd400] ;  /* 0x00d400007a08783b */ /* 0x000e620000004200 */
[----:B------:R-:W-:Y:S04]  /*12590*/  MUFU.EX2 R160, R160 ;  /* 0x000000a000a07308 */ /* 0x000fe80000000800 */
[----:B------:R-:W-:Y:S02]  /*125a0*/  MUFU.EX2 R135, R137 ;  /* 0x0000008900877308 */ /* 0x000fe40000000800 */
[C---:B-----5:R-:W-:Y:S02]  /*125b0*/  HMMA.16816.F32 R112, R4.reuse, R12, R112 ;  /* 0x0000000c0470723c */ /* 0x060fe40000001870 */
[----:B------:R-:W-:Y:S04]  /*125c0*/  MUFU.EX2 R158, R158 ;  /* 0x0000009e009e7308 */ /* 0x000fe80000000800 */
[----:B------:R-:W-:Y:S02]  /*125d0*/  MUFU.EX2 R133, R133 ;  /* 0x0000008500857308 */ /* 0x000fe40000000800 */
[C---:B------:R-:W-:Y:S01]  /*125e0*/  HMMA.16816.F32 R108, R4.reuse, R14, R108 ;  /* 0x0000000e046c723c */ /* 0x040fe2000000186c */
[----:B------:R-:W3:Y:S01]  /*125f0*/  LDSM.16.MT88.4 R12, [R24+0xb400] ;  /* 0x00b40000180c783b */ /* 0x000ee20000004200 */
[----:B------:R-:W-:Y:S04]  /*12600*/  MUFU.EX2 R67, R123 ;  /* 0x0000007b00437308 */ /* 0x000fe80000000800 */
[----:B------:R-:W-:Y:S02]  /*12610*/  MUFU.EX2 R162, R162 ;  /* 0x000000a200a27308 */ /* 0x000fe40000000800 */
[C---:B--2---:R-:W-:Y:S01]  /*12620*/  HMMA.16816.F32 R72, R4.reuse, R16, R72 ;  /* 0x000000100448723c */ /* 0x044fe20000001848 */
[--C-:B------:R-:W-:Y:S01]  /*12630*/  FFMA.FTZ R16, R25, UR10, -R64.reuse ;  /* 0x0000000a19107c23 */ /* 0x100fe20008010840 */
[----:B------:R-:W-:Y:S01]  /*12640*/  FFMA.FTZ R25, R189, UR10, -R64 ;  /* 0x0000000abd197c23 */ /* 0x000fe20008010840 */
[----:B------:R-:W-:Y:S04]  /*12650*/  MUFU.EX2 R164, R164 ;  /* 0x000000a400a47308 */ /* 0x000fe80000000800 */
[----:B------:R2:W4:Y:S01]  /*12660*/  MUFU.EX2 R27, R16 ;  /* 0x00000010001b7308 */ /* 0x0005220000000800 */
[C---:B------:R-:W-:Y:S03]  /*12670*/  HMMA.16816.F32 R96, R4.reuse, R20, R96 ;  /* 0x000000140460723c */ /* 0x040fe60000001860 */
[----:B------:R-:W5:Y:S04]  /*12680*/  MUFU.EX2 R25, R25 ;  /* 0x0000001900197308 */ /* 0x000f680000000800 */
[----:B------:R-:W-:Y:S01]  /*12690*/  MUFU.EX2 R53, R53 ;  /* 0x0000003500357308 */ /* 0x000fe20000000800 */
[C---:B------:R-:W-:Y:S01]  /*126a0*/  HMMA.16816.F32 R92, R4.reuse, R22, R92 ;  /* 0x00000016045c723c */ /* 0x040fe2000000185c */
[----:B------:R-:W5:Y:S02]  /*126b0*/  LDSM.16.MT88.4 R20, [R122+0xb800] ;  /* 0x00b800007a14783b */ /* 0x000f640000004200 */
[----:B------:R-:W-:Y:S04]  /*126c0*/  MUFU.EX2 R45, R62 ;  /* 0x0000003e002d7308 */ /* 0x000fe80000000800 */
[----:B------:R-:W-:Y:S01]  /*126d0*/  MUFU.EX2 R46, R52 ;  /* 0x00000034002e7308 */ /* 0x000fe20000000800 */
[C---:B-1----:R-:W-:Y:S03]  /*126e0*/  HMMA.16816.F32 R80, R4.reuse, R8, R80 ;  /* 0x000000080450723c */ /* 0x042fe60000001850 */
[----:B------:R-:W-:Y:S04]  /*126f0*/  MUFU.EX2 R42, R50 ;  /* 0x00000032002a7308 */ /* 0x000fe80000000800 */
[----:B------:R-:W-:Y:S01]  /*12700*/  MUFU.EX2 R41, R49 ;  /* 0x0000003100297308 */ /* 0x000fe20000000800 */
[C---:B------:R-:W-:Y:S01]  /*12710*/  HMMA.16816.F32 R76, R4.reuse, R10, R76 ;  /* 0x0000000a044c723c */ /* 0x040fe2000000184c */
[----:B------:R-:W1:Y:S07]  /*12720*/  LDSM.16.MT88.4 R8, [R24+0x9800] ;  /* 0x009800001808783b */ /* 0x000e6e0000004200 */
[C---:B---3--:R-:W-:Y:S08]  /*12730*/  HMMA.16816.F32 R88, R4.reuse, R12, R88 ;  /* 0x0000000c0458723c */ /* 0x048ff00000001858 */
[C---:B------:R-:W-:Y:S01]  /*12740*/  HMMA.16816.F32 R84, R4.reuse, R14, R84 ;  /* 0x0000000e0454723c */ /* 0x040fe20000001854 */
[----:B------:R-:W3:Y:S07]  /*12750*/  LDSM.16.MT88.4 R12, [R122+0x9800] ;  /* 0x009800007a0c783b */ /* 0x000eee0000004200 */
[----:B------:R-:W-:Y:S01]  /*12760*/  HMMA.16816.F32 R68, R4, R18, R68 ;  /* 0x000000120444723c */ /* 0x000fe20000001844 */
[----:B------:R-:W-:Y:S01]  /*12770*/  F2FP.F16.F32.PACK_AB R4, R30, R33 ;  /* 0x000000211e04723e */ /* 0x000fe200000000ff */
[----:B--2---:R-:W2:Y:S01]  /*12780*/  LDSM.16.MT88.4 R16, [R24+0xd800] ;  /* 0x00d800001810783b */ /* 0x004ea20000004200 */
[----:B----4-:R-:W-:-:S02]  /*12790*/  F2FP.F16.F32.PACK_AB R5, R27, R32 ;  /* 0x000000201b05723e */ /* 0x010fc400000000ff */
[----:B------:R-:W-:Y:S02]  /*127a0*/  F2FP.F16.F32.PACK_AB R6, R26, R29 ;  /* 0x0000001d1a06723e */ /* 0x000fe400000000ff */
[----:B-----5:R-:W-:-:S07]  /*127b0*/  F2FP.F16.F32.PACK_AB R7, R25, R28 ;  /* 0x0000001c1907723e */ /* 0x020fce00000000ff */
[C---:B------:R-:W-:Y:S08]  /*127c0*/  HMMA.16816.F32 R96, R4.reuse, R20, R96 ;  /* 0x000000140460723c */ /* 0x040ff00000001860 */
[C---:B-1----:R-:W-:Y:S08]  /*127d0*/  HMMA.16816.F32 R104, R4.reuse, R8, R104 ;  /* 0x000000080468723c */ /* 0x042ff00000001868 */
[C---:B------:R-:W-:Y:S01]  /*127e0*/  HMMA.16816.F32 R100, R4.reuse, R10, R100 ;  /* 0x0000000a0464723c */ /* 0x040fe20000001864 */
[----:B------:R-:W1:Y:S07]  /*127f0*/  LDSM.16.MT88.4 R8, [R122+0xd800] ;  /* 0x00d800007a08783b */ /* 0x000e6e0000004200 */
[C---:B---3--:R-:W-:Y:S08]  /*12800*/  HMMA.16816.F32 R112, R4.reuse, R12, R112 ;  /* 0x0000000c0470723c */ /* 0x048ff00000001870 */
[C---:B------:R-:W-:Y:S01]  /*12810*/  HMMA.16816.F32 R108, R4.reuse, R14, R108 ;  /* 0x0000000e046c723c */ /* 0x040fe2000000186c */
[----:B------:R-:W3:Y:S07]  /*12820*/  LDSM.16.MT88.4 R12, [R24+0xb800] ;  /* 0x00b80000180c783b */ /* 0x000eee0000004200 */
[----:B--2---:R-:W-:Y:S01]  /*12830*/  HMMA.16816.F32 R72, R4, R16, R72 ;  /* 0x000000100448723c */ /* 0x004fe20000001848 */
[----:B------:R-:W-:-:S02]  /*12840*/  FFMA.FTZ R16, R127, UR10, -R64 ;  /* 0x0000000a7f107c23 */ /* 0x000fc40008010840 */
[----:B------:R-:W-:Y:S04]  /*12850*/  MUFU.EX2 R127, R183 ;  /* 0x000000b7007f7308 */ /* 0x000fe80000000800 */
[----:B------:R2:W4:Y:S01]  /*12860*/  MUFU.EX2 R131, R16 ;  /* 0x0000001000837308 */ /* 0x0005220000000800 */
[C---:B------:R-:W-:Y:S01]  /*12870*/  HMMA.16816.F32 R92, R4.reuse, R22, R92 ;  /* 0x00000016045c723c */ /* 0x040fe2000000185c */
[----:B------:R-:W-:Y:S07]  /*12880*/  LDSM.16.MT88.4 R20, [R122+0xbc00] ;  /* 0x00bc00007a14783b */ /* 0x000fee0000004200 */
[C---:B------:R-:W-:Y:S01]  /*12890*/  HMMA.16816.F32 R68, R4.reuse, R18, R68 ;  /* 0x000000120444723c */ /* 0x040fe20000001844 */
[----:B--2---:R-:W2:Y:S07]  /*128a0*/  LDSM.16.MT88.4 R16, [R24+0xdc00] ;  /* 0x00dc00001810783b */ /* 0x004eae0000004200 */
[C---:B-1----:R-:W-:Y:S08]  /*128b0*/  HMMA.16816.F32 R80, R4.reuse, R8, R80 ;  /* 0x000000080450723c */ /* 0x042ff00000001850 */
[C---:B------:R-:W-:Y:S01]  /*128c0*/  HMMA.16816.F32 R76, R4.reuse, R10, R76 ;  /* 0x0000000a044c723c */ /* 0x040fe2000000184c */
[----:B------:R-:W1:Y:S07]  /*128d0*/  LDSM.16.MT88.4 R8, [R24+0x9c00] ;  /* 0x009c00001808783b */ /* 0x000e6e0000004200 */
[C---:B---3--:R-:W-:Y:S08]  /*128e0*/  HMMA.16816.F32 R88, R4.reuse, R12, R88 ;  /* 0x0000000c0458723c */ /* 0x048ff00000001858 */
[----:B------:R-:W-:Y:S01]  /*128f0*/  HMMA.16816.F32 R84, R4, R14, R84 ;  /* 0x0000000e0454723c */ /* 0x000fe20000001854 */
[----:B------:R-:W3:Y:S01]  /*12900*/  LDSM.16.MT88.4 R12, [R122+0x9c00] ;  /* 0x009c00007a0c783b */ /* 0x000ee20000004200 */
[----:B------:R-:W-:-:S02]  /*12910*/  F2FP.F16.F32.PACK_AB R4, R125, R128 ;  /* 0x000000807d04723e */ /* 0x000fc400000000ff */
[----:B----4-:R-:W-:Y:S02]  /*12920*/  F2FP.F16.F32.PACK_AB R5, R130, R131 ;  /* 0x000000838205723e */ /* 0x010fe400000000ff */
[----:B------:R-:W-:Y:S02]  /*12930*/  F2FP.F16.F32.PACK_AB R6, R127, R124 ;  /* 0x0000007c7f06723e */ /* 0x000fe400000000ff */
[----:B------:R-:W-:-:S07]  /*12940*/  F2FP.F16.F32.PACK_AB R7, R126, R129 ;  /* 0x000000817e07723e */ /* 0x000fce00000000ff */
[C---:B--2---:R-:W-:Y:S01]  /*12950*/  HMMA.16816.F32 R72, R4.reuse, R16, R72 ;  /* 0x000000100448723c */ /* 0x044fe20000001848 */
[----:B------:R-:W-:Y:S02]  /*12960*/  FFMA.FTZ R16, R163, UR10, -R64 ;  /* 0x0000000aa3107c23 */ /* 0x000fe40008010840 */
[----:B------:R-:W-:Y:S04]  /*12970*/  MUFU.EX2 R163, R173 ;  /* 0x000000ad00a37308 */ /* 0x000fe80000000800 */
[----:B------:R2:W4:Y:S01]  /*12980*/  MUFU.EX2 R169, R16 ;  /* 0x0000001000a97308 */ /* 0x0005220000000800 */
[C---:B------:R-:W-:Y:S08]  /*12990*/  HMMA.16816.F32 R96, R4.reuse, R20, R96 ;  /* 0x000000140460723c */ /* 0x040ff00000001860 */
[C---:B-1----:R-:W-:Y:S08]  /*129a0*/  HMMA.16816.F32 R104, R4.reuse, R8, R104 ;  /* 0x000000080468723c */ /* 0x042ff00000001868 */
[C---:B------:R-:W-:Y:S01]  /*129b0*/  HMMA.16816.F32 R100, R4.reuse, R10, R100 ;  /* 0x0000000a0464723c */ /* 0x040fe20000001864 */
[----:B------:R-:W1:Y:S07]  /*129c0*/  LDSM.16.MT88.4 R8, [R122+0xdc00] ;  /* 0x00dc00007a08783b */ /* 0x000e6e0000004200 */
[C---:B---3--:R-:W-:Y:S08]  /*129d0*/  HMMA.16816.F32 R112, R4.reuse, R12, R112 ;  /* 0x0000000c0470723c */ /* 0x048ff00000001870 */
[C---:B------:R-:W-:Y:S01]  /*129e0*/  HMMA.16816.F32 R108, R4.reuse, R14, R108 ;  /* 0x0000000e046c723c */ /* 0x040fe2000000186c */
[----:B------:R-:W3:Y:S07]  /*129f0*/  LDSM.16.MT88.4 R12, [R24+0xbc00] ;  /* 0x00bc0000180c783b */ /* 0x000eee0000004200 */
[C---:B------:R-:W-:Y:S01]  /*12a00*/  HMMA.16816.F32 R92, R4.reuse, R22, R92 ;  /* 0x00000016045c723c */ /* 0x040fe2000000185c */
[----:B------:R-:W5:Y:S07]  /*12a10*/  LDSM.16.MT88.4 R20, [R122+0xc000] ;  /* 0x00c000007a14783b */ /* 0x000f6e0000004200 */
[C---:B------:R-:W-:Y:S01]  /*12a20*/  HMMA.16816.F32 R68, R4.reuse, R18, R68 ;  /* 0x000000120444723c */ /* 0x040fe20000001844 */
[----:B--2---:R-:W-:Y:S07]  /*12a30*/  LDSM.16.MT88.4 R16, [R24+0xe000] ;  /* 0x00e000001810783b */ /* 0x004fee0000004200 */
[C---:B-1----:R-:W-:Y:S08]  /*12a40*/  HMMA.16816.F32 R80, R4.reuse, R8, R80 ;  /* 0x000000080450723c */ /* 0x042ff00000001850 */
[C---:B------:R-:W-:Y:S01]  /*12a50*/  HMMA.16816.F32 R76, R4.reuse, R10, R76 ;  /* 0x0000000a044c723c */ /* 0x040fe2000000184c */
[----:B------:R-:W1:Y:S07]  /*12a60*/  LDSM.16.MT88.4 R8, [R24+0xa000] ;  /* 0x00a000001808783b */ /* 0x000e6e0000004200 */
[C---:B---3--:R-:W-:Y:S08]  /*12a70*/  HMMA.16816.F32 R88, R4.reuse, R12, R88 ;  /* 0x0000000c0458723c */ /* 0x048ff00000001858 */
[----:B------:R-:W-:Y:S01]  /*12a80*/  HMMA.16816.F32 R84, R4, R14, R84 ;  /* 0x0000000e0454723c */ /* 0x000fe20000001854 */
[----:B------:R-:W2:Y:S01]  /*12a90*/  LDSM.16.MT88.4 R12, [R122+0xa000] ;  /* 0x00a000007a0c783b */ /* 0x000ea20000004200 */
[----:B------:R-:W-:-:S02]  /*12aa0*/  F2FP.F16.F32.PACK_AB R4, R134, R167 ;  /* 0x000000a78604723e */ /* 0x000fc400000000ff */
[----:B----4-:R-:W-:Y:S02]  /*12ab0*/  F2FP.F16.F32.PACK_AB R5, R138, R169 ;  /* 0x000000a98a05723e */ /* 0x010fe400000000ff */
[----:B------:R-:W-:Y:S02]  /*12ac0*/  F2FP.F16.F32.PACK_AB R6, R163, R132 ;  /* 0x00000084a306723e */ /* 0x000fe400000000ff */
[----:B------:R-:W-:-:S07]  /*12ad0*/  F2FP.F16.F32.PACK_AB R7, R136, R165 ;  /* 0x000000a58807723e */ /* 0x000fce00000000ff */
[C---:B-----5:R-:W-:Y:S08]  /*12ae0*/  HMMA.16816.F32 R96, R4.reuse, R20, R96 ;  /* 0x000000140460723c */ /* 0x060ff00000001860 */
        /* <DEDUP_REMOVED lines=38> */
[----:B------:R-:W-:Y:S01]  /*12d50*/  FFMA.FTZ R6, R63, UR10, -R66 ;  /* 0x0000000a3f067c23 */ /* 0x000fe20008010842 */
[--C-:B------:R-:W-:Y:S01]  /*12d60*/  FFMA.FTZ R5, R56, UR10, -R64.reuse ;  /* 0x0000000a38057c23 */ /* 0x100fe20008010840 */
[----:B------:R-:W-:Y:S01]  /*12d70*/  FFMA.FTZ R4, R55, UR10, -R64 ;  /* 0x0000000a37047c23 */ /* 0x000fe20008010840 */
[----:B------:R-:W-:Y:S01]  /*12d80*/  MUFU.EX2 R63, R65 ;  /* 0x00000041003f7308 */ /* 0x000fe20000000800 */
[----:B------:R-:W2:Y:S01]  /*12d90*/  LDSM.16.MT88.4 R12, [R122+0xa800] ;  /* 0x00a800007a0c783b */ /* 0x000ea20000004200 */
[----:B------:R-:W-:-:S02]  /*12da0*/  F2FP.F16.F32.PACK_AB R7, R53, R164 ;  /* 0x000000a43507723e */ /* 0x000fc400000000ff */
[----:B------:R-:W3:Y:S04]  /*12db0*/  MUFU.EX2 R56, R6 ;  /* 0x0000000600387308 */ /* 0x000ee80000000800 */
[----:B------:R-:W-:Y:S04]  /*12dc0*/  MUFU.EX2 R55, R5 ;  /* 0x0000000500377308 */ /* 0x000fe80000000800 */
[----:B------:R4:W5:Y:S01]  /*12dd0*/  MUFU.EX2 R54, R4 ;  /* 0x0000000400367308 */ /* 0x0009620000000800 */
[----:B---3--:R-:W-:Y:S02]  /*12de0*/  F2FP.F16.F32.PACK_AB R6, R56, R63 ;  /* 0x0000003f3806723e */ /* 0x008fe400000000ff */
[----:B----4-:R-:W-:-:S02]  /*12df0*/  F2FP.F16.F32.PACK_AB R4, R162, R67 ;  /* 0x00000043a204723e */ /* 0x010fc400000000ff */
        /* <DEDUP_REMOVED lines=11> */
[----:B------:R-:W-:Y:S04]  /*12eb0*/  MUFU.EX2 R21, R58 ;  /* 0x0000003a00157308 */ /* 0x000fe80000000800 */
[----:B------:R-:W-:Y:S03]  /*12ec0*/  MUFU.EX2 R20, R57 ;  /* 0x0000003900147308 */ /* 0x000fe60000000800 */
        /* <DEDUP_REMOVED lines=8> */
[----:B------:R-:W1:Y:S02]  /*12f50*/  MUFU.EX2 R22, R59 ;  /* 0x0000003b00167308 */ /* 0x000e640000000800 */
[----:B------:R-:W-:Y:S01]  /*12f60*/  FADD.FTZ R31, R31, R36 ;  /* 0x000000241f1f7221 */ /* 0x000fe20000010000 */
[----:B------:R-:W-:Y:S01]  /*12f70*/  FADD.FTZ R33, R33, R34 ;  /* 0x0000002221217221 */ /* 0x000fe20000010000 */
[----:B------:R-:W4:Y:S01]  /*12f80*/  MUFU.EX2 R23, R51 ;  /* 0x0000003300177308 */ /* 0x000f220000000800 */
        /* <DEDUP_REMOVED lines=11> */
[----:B------:R-:W-:Y:S01]  /*13040*/  HMMA.16816.F32 R68, R4, R10, R68 ;  /* 0x0000000a0444723c */ /* 0x000fe20000001844 */
[----:B-1----:R-:W-:Y:S01]  /*13050*/  F2FP.F16.F32.PACK_AB R4, R22, R45 ;  /* 0x0000002d1604723e */ /* 0x002fe200000000ff */
[----:B------:R-:W-:Y:S01]  /*13060*/  FADD.FTZ R131, R131, R28 ;  /* 0x0000001c83837221 */ /* 0x000fe20000010000 */
[----:B------:R-:W-:Y:S01]  /*13070*/  FADD.FTZ R125, R125, R128 ;  /* 0x000000807d7d7221 */ /* 0x000fe20000010000 */
[----:B----4-:R-:W-:Y:S01]  /*13080*/  F2FP.F16.F32.PACK_AB R5, R23, R46 ;  /* 0x0000002e1705723e */ /* 0x010fe200000000ff */
[----:B------:R-:W1:Y:S01]  /*13090*/  LDSM.16.MT88.4 R8, [R122+0xcc00] ;  /* 0x00cc00007a08783b */ /* 0x000e620000004200 */
[----:B------:R-:W-:Y:S01]  /*130a0*/  FADD.FTZ R130, R130, R131 ;  /* 0x0000008382827221 */ /* 0x000fe20000010000 */
[----:B------:R-:W-:Y:S01]  /*130b0*/  FADD.FTZ R124, R124, R125 ;  /* 0x0000007d7c7c7221 */ /* 0x000fe20000010000 */
[----:B------:R-:W-:-:S02]  /*130c0*/  F2FP.F16.F32.PACK_AB R6, R20, R21 ;  /* 0x000000151406723e */ /* 0x000fc400000000ff */
[----:B------:R-:W-:Y:S01]  /*130d0*/  FADD.FTZ R129, R129, R130 ;  /* 0x0000008281817221 */ /* 0x000fe20000010000 */
[----:B------:R-:W-:Y:S01]  /*130e0*/  FADD.FTZ R124, R127, R124 ;  /* 0x0000007c7f7c7221 */ /* 0x000fe20000010000 */
[----:B------:R-:W-:Y:S02]  /*130f0*/  F2FP.F16.F32.PACK_AB R7, R41, R42 ;  /* 0x0000002a2907723e */ /* 0x000fe400000000ff */
        /* <DEDUP_REMOVED lines=9> */
[C---:B------:R-:W-:Y:S01]  /*13190*/  HMMA.16816.F32 R108, R4.reuse, R18, R108 ;  /* 0x00000012046c723c */ /* 0x040fe2000000186c */
[----:B------:R-:W3:Y:S01]  /*131a0*/  LDSM.16.MT88.4 R16, [R24+0xcc00] ;  /* 0x00cc00001810783b */ /* 0x000ee20000004200 */
[----:B------:R-:W-:Y:S01]  /*131b0*/  FADD.FTZ R165, R136, R165 ;  /* 0x000000a588a57221 */ /* 0x000fe20000010000 */
[----:B------:R-:W-:Y:S02]  /*131c0*/  FADD.FTZ R159, R159, R132 ;  /* 0x000000849f9f7221 */ /* 0x000fe40000010000 */
[----:B------:R-:W-:Y:S01]  /*131d0*/  LDSM.16.MT88.4 R24, [R24+0xec00] ;  /* 0x00ec00001818783b */ /* 0x000fe20000004200 */
        /* <DEDUP_REMOVED lines=13> */
[----:B-1----:R-:W-:Y:S01]  /*132b0*/  HMMA.16816.F32 R96, R4, R8, R96 ;  /* 0x000000080460723c */ /* 0x002fe20000001860 */
[----:B------:R-:W-:Y:S02]  /*132c0*/  VIADD R158, R122, 0x9000 ;  /* 0x000090007a9e7836 */ /* 0x000fe40000000000 */
        /* <DEDUP_REMOVED lines=14> */
[----:B------:R-:W-:Y:S02]  /*133b0*/  HMMA.16816.F32 R84, R4, R18, R84 ;  /* 0x000000120454723c */ /* 0x000fe40000001854 */
[----:B------:R-:W-:-:S06]  /*133c0*/  FADD.FTZ R164, R41, R42 ;  /* 0x0000002a29a47221 */ /* 0x000fcc0000010000 */
[C---:B--2---:R-:W-:Y:S08]  /*133d0*/  HMMA.16816.F32 R80, R4.reuse, R12, R80 ;  /* 0x0000000c0450723c */ /* 0x044ff00000001850 */
[C---:B------:R-:W-:Y:S08]  /*133e0*/  HMMA.16816.F32 R76, R4.reuse, R14, R76 ;  /* 0x0000000e044c723c */ /* 0x040ff0000000184c */
[C---:B------:R-:W-:Y:S08]  /*133f0*/  HMMA.16816.F32 R72, R4.reuse, R24, R72 ;  /* 0x000000180448723c */ /* 0x040ff00000001848 */
[----:B------:R-:W-:Y:S01]  /*13400*/  HMMA.16816.F32 R68, R4, R26, R68 ;  /* 0x0000001a0444723c */ /* 0x000fe20000001844 */
[----:B------:R-:W-:-:S04]  /*13410*/  NOP ;  /* 0x0000000000007918 */ /* 0x000fc80000000000 */
[----:B------:R-:W-:-:S15]  /*13420*/  @!P0 BRA `(.L_x_897) ;  /* 0x0000004c00348947 */ /* 0x000fde0003800000 */
        /* <DEDUP_REMOVED lines=67> */
.L_x_898:
        /* <DEDUP_REMOVED lines=8> */
.L_x_899:
[----:B------:R-:W1:Y:S01]  /*138e0*/  LDCU UR5, c[0x0][0x440] ;  /* 0x00008800ff0577ac */ /* 0x000e620008000800 */
[----:B------:R-:W-:Y:S01]  /*138f0*/  IMAD.MOV.U32 R60, RZ, RZ, 0x20 ;  /* 0x00000020ff3c7424 */ /* 0x000fe200078e00ff */
[----:B------:R-:W2:Y:S04]  /*13900*/  LDCU UR4, c[0x0][0x3c4] ;  /* 0x00007880ff0477ac */ /* 0x000ea80008000800 */
[----:B------:R-:W-:Y:S01]  /*13910*/  SEL R60, R60, 0xffffffe0, !P6 ;  /* 0xffffffe03c3c7807 */ /* 0x000fe20007000000 */
[----:B------:R-:W-:-:S04]  /*13920*/  USHF.L.U32 UR9, UR8, 0x6, URZ ;  /* 0x0000000608097899 */ /* 0x000fc800080006ff */
[--C-:B------:R-:W-:Y:S02]  /*13930*/  IMAD.IADD R128, R145, 0x1, R60.reuse ;  /* 0x0000000191807824 */ /* 0x100fe400078e023c */
[----:B------:R-:W-:Y:S01]  /*13940*/  IMAD.IADD R60, R144, 0x1, R60 ;  /* 0x00000001903c7824 */ /* 0x000fe200078e023c */
[----:B------:R-:W-:Y:S02]  /*13950*/  IADD3 R10, P0, PT, R148, UR9, RZ ;  /* 0x00000009940a7c10 */ /* 0x000fe4000ff1e0ff */
[----:B-1----:R-:W-:Y:S02]  /*13960*/  ISETP.GE.AND P3, PT, R117, UR5, PT ;  /* 0x0000000575007c0c */ /* 0x002fe4000bf66270 */
[----:B------:R-:W-:Y:S02]  /*13970*/  ISETP.GE.AND P4, PT, R118, UR5, PT ;  /* 0x0000000576007c0c */ /* 0x000fe4000bf86270 */
[----:B------:R-:W-:Y:S01]  /*13980*/  ISETP.GE.AND P2, PT, R116, UR5, PT ;  /* 0x0000000574007c0c */ /* 0x000fe2000bf46270 */
[----:B--2---:R-:W-:-:S06]  /*13990*/  USHF.L.U64.HI UR4, UR8, 0x6, UR4 ;  /* 0x0000000608047899 */ /* 0x004fcc0008010204 */
[----:B------:R-:W-:Y:S02]  /*139a0*/  IADD3.X R11, PT, PT, R149, UR4, RZ, P0, !PT ;  /* 0x00000004950b7c10 */ /* 0x000fe400087fe4ff */
[----:B------:R-:W-:Y:S01]  /*139b0*/  @!P3 IMAD.MOV.U32 R4, RZ, RZ, R148 ;  /* 0x000000ffff04b224 */ /* 0x000fe200078e0094 */
[----:B------:R-:W-:Y:S01]  /*139c0*/  IADD3 R6, P0, PT, R10, UR9, RZ ;  /* 0x000000090a067c10 */ /* 0x000fe2000ff1e0ff */
[----:B------:R-:W-:Y:S01]  /*139d0*/  @!P3 IMAD.MOV.U32 R5, RZ, RZ, R149 ;  /* 0x000000ffff05b224 */ /* 0x000fe200078e0095 */
[----:B------:R-:W-:Y:S01]  /*139e0*/  @!PT LDS RZ, [RZ] ;  /* 0x00000000fffff984 */ /* 0x000fe20000000800 */
[----:B------:R-:W-:Y:S01]  /*139f0*/  @!PT LDS RZ, [RZ] ;  /* 0x00000000fffff984 */ /* 0x000fe20000000800 */
[----:B------:R-:W-:Y:S01]  /*13a00*/  @!PT LDS RZ, [RZ] ;  /* 0x00000000fffff984 */ /* 0x000fe20000000800 */
[----:B------:R-:W-:Y:S02]  /*13a10*/  @!P4 LDGSTS.E.BYPASS.LTC128B.128 [R155+0x9000], desc[UR6][R148.64] ;  /* 0x09000000949bcfae */ /* 0x000fe4000b981a06 */
[----:B------:R-:W-:Y:S02]  /*13a20*/  IADD3.X R7, PT, PT, R11, UR4, RZ, P0, !PT ;  /* 0x000000040b077c10 */ /* 0x000fe400087fe4ff */
[----:B------:R-:W-:Y:S01]  /*13a30*/  @P4 STS.128 [R155+0x9000], RZ ;  /* 0x009000ff9b004388 */ /* 0x000fe20000000c00 */
[----:B------:R-:W-:-:S03]  /*13a40*/  IADD3 R8, P0, PT, R6, UR9, RZ ;  /* 0x0000000906087c10 */ /* 0x000fc6000ff1e0ff */
[----:B------:R-:W-:Y:S01]  /*13a50*/  @!PT LDS RZ, [RZ] ;  /* 0x00000000fffff984 */ /* 0x000fe20000000800 */
[----:B------:R-:W-:Y:S01]  /*13a60*/  @!PT LDS RZ, [RZ] ;  /* 0x00000000fffff984 */ /* 0x000fe20000000800 */
[----:B------:R-:W-:Y:S01]  /*13a70*/  @!PT LDS RZ, [RZ] ;  /* 0x00000000fffff984 */ /* 0x000fe20000000800 */
[----:B------:R-:W-:Y:S01]  /*13a80*/  @!P3 LDGSTS.E.BYPASS.LTC128B.128 [R155+0xb000], desc[UR6][R4.64+0x40] ;  /* 0x0b000040049bbfae */ /* 0x000fe2000b981a06 */
[----:B------:R-:W-:-:S03]  /*13a90*/  IADD3.X R9, PT, PT, R7, UR4, RZ, P0, !PT ;  /* 0x0000000407097c10 */ /* 0x000fc600087fe4ff */
        /* <DEDUP_REMOVED lines=52> */
[----:B-1----:R-:W2:Y:S04]  /*13de0*/  LDSM.16.M88.4 R4, [R144+0x3400] ;  /* 0x003400009004783b */ /* 0x002ea80000000200 */
[----:B------:R-:W1:Y:S04]  /*13df0*/  LDSM.16.M88.4 R64, [R144+0x3800] ;  /* 0x003800009040783b */ /* 0x000e680000000200 */
[----:B------:R-:W3:Y:S04]  /*13e00*/  LDSM.16.M88.4 R52, [R144+0x3c00] ;  /* 0x003c00009034783b */ /* 0x000ee80000000200 */
[----:B------:R-:W4:Y:S04]  /*13e10*/  LDSM.16.M88.4 R12, [R144+0x3000] ;  /* 0x00300000900c783b */ /* 0x000f280000000200 */
[----:B------:R-:W5:Y:S04]  /*13e20*/  LDSM.16.M88.4 R44, [R144+0x4000] ;  /* 0x00400000902c783b */ /* 0x000f680000000200 */
[----:B------:R-:W5:Y:S04]  /*13e30*/  LDSM.16.M88.4 R36, [R144+0x4400] ;  /* 0x004400009024783b */ /* 0x000f680000000200 */
[----:B------:R-:W5:Y:S04]  /*13e40*/  LDSM.16.M88.4 R28, [R144+0x4800] ;  /* 0x00480000901c783b */ /* 0x000f680000000200 */
[----:B------:R-:W5:Y:S04]  /*13e50*/  LDSM.16.M88.4 R168, [R144+0x4c00] ;  /* 0x004c000090a8783b */ /* 0x000f680000000200 */
[----:B------:R-:W-:Y:S04]  /*13e60*/  LDSM.16.M88.4 R128, [R128] ;  /* 0x000000008080783b */ /* 0x000fe80000000200 */
[----:B------:R-:W5:Y:S04]  /*13e70*/  LDSM.16.M88.4 R140, [R60+0x3400] ;  /* 0x003400003c8c783b */ /* 0x000f680000000200 */
[----:B------:R-:W5:Y:S01]  /*13e80*/  LDSM.16.M88.4 R136, [R60+0x3800] ;  /* 0x003800003c88783b */ /* 0x000f620000000200 */
[C---:B--2---:R-:W-:Y:S03]  /*13e90*/  HMMA.16816.F32 R8, R20.reuse, R4, RZ ;  /* 0x000000041408723c */ /* 0x044fe600000018ff */
[----:B------:R-:W2:Y:S04]  /*13ea0*/  LDSM.16.M88.4 R132, [R60+0x3c00] ;  /* 0x003c00003c84783b */ /* 0x000ea80000000200 */
[----:B------:R-:W2:Y:S01]  /*13eb0*/  LDSM.16.M88.4 R172, [R60+0x3000] ;  /* 0x003000003cac783b */ /* 0x000ea20000000200 */
[C---:B-1----:R-:W-:Y:S03]  /*13ec0*/  HMMA.16816.F32 R124, R20.reuse, R64, RZ ;  /* 0x00000040147c723c */ /* 0x042fe600000018ff */
[----:B------:R-:W0:Y:S05]  /*13ed0*/  LDGDEPBAR ;  /* 0x00000000000079af */ /* 0x000e2a0000000000 */
[C---:B---3--:R-:W-:Y:S08]  /*13ee0*/  HMMA.16816.F32 R56, R20.reuse, R52, RZ ;  /* 0x000000341438723c */ /* 0x048ff000000018ff */
[C---:B------:R-:W-:Y:S08]  /*13ef0*/  HMMA.16816.F32 R4, R20.reuse, R6, RZ ;  /* 0x000000061404723c */ /* 0x040ff000000018ff */
[C---:B------:R-:W-:Y:S08]  /*13f00*/  HMMA.16816.F32 R64, R20.reuse, R66, RZ ;  /* 0x000000421440723c */ /* 0x040ff000000018ff */
[C---:B------:R-:W-:Y:S08]  /*13f10*/  HMMA.16816.F32 R52, R20.reuse, R54, RZ ;  /* 0x000000361434723c */ /* 0x040ff000000018ff */
[C---:B----4-:R-:W-:Y:S08]  /*13f20*/  HMMA.16816.F32 R16, R20.reuse, R12, RZ ;  /* 0x0000000c1410723c */ /* 0x050ff000000018ff */
        /* <DEDUP_REMOVED lines=12> */
[----:B------:R-:W3:Y:S07]  /*13ff0*/  LDSM.16.M88.4 R140, [R60+0x4400] ;  /* 0x004400003c8c783b */ /* 0x000eee0000000200 */
[C---:B------:R-:W-:Y:S08]  /*14000*/  HMMA.16816.F32 R124, R128.reuse, R136, R124 ;  /* 0x00000088807c723c */ /* 0x040ff0000000187c */
[C---:B------:R-:W-:Y:S01]  /*14010*/  HMMA.16816.F32 R64, R128.reuse, R138, R64 ;  /* 0x0000008a8040723c */ /* 0x040fe20000001840 */
[----:B------:R-:W4:Y:S07]  /*14020*/  LDSM.16.M88.4 R136, [R60+0x4800] ;  /* 0x004800003c88783b */ /* 0x000f2e0000000200 */
[C---:B--2---:R-:W-:Y:S08]  /*14030*/  HMMA.16816.F32 R56, R128.reuse, R132, R56 ;  /* 0x000000848038723c */ /* 0x044ff00000001838 */
[C---:B------:R-:W-:Y:S01]  /*14040*/  HMMA.16816.F32 R52, R128.reuse, R134, R52 ;  /* 0x000000868034723c */ /* 0x040fe20000001834 */
[----:B------:R2:W5:Y:S07]  /*14050*/  LDSM.16.M88.4 R132, [R60+0x4c00] ;  /* 0x004c00003c84783b */ /* 0x00056e0000000200 */
[C---:B------:R-:W-:Y:S08]  /*14060*/  HMMA.16816.F32 R16, R128.reuse, R172, R16 ;  /* 0x000000ac8010723c */ /* 0x040ff00000001810 */
[C---:B------:R-:W-:Y:S08]  /*14070*/  HMMA.16816.F32 R12, R128.reuse, R174, R12 ;  /* 0x000000ae800c723c */ /* 0x040ff0000000180c */
[----:B-1----:R-:W-:Y:S01]  /*14080*/  HMMA.16816.F32 R48, R128, R168, R48 ;  /* 0x000000a88030723c */ /* 0x002fe20000001830 */
[----:B--2---:R-:W-:-:S05]  /*14090*/  IMAD.MOV.U32 R60, RZ, RZ, 0x20 ;  /* 0x00000020ff3c7424 */ /* 0x004fca00078e00ff */
[----:B------:R-:W-:Y:S02]  /*140a0*/  SEL R60, R60, 0xffffffe0, !P6 ;  /* 0xffffffe03c3c7807 */ /* 0x000fe40007000000 */
[C---:B------:R-:W-:Y:S01]  /*140b0*/  HMMA.16816.F32 R44, R128.reuse, R170, R44 ;  /* 0x000000aa802c723c */ /* 0x040fe2000000182c */
[----:B------:R-:W-:Y:S07]  /*140c0*/  LDSM.16.M88.4 R168, [R144+0x5000] ;  /* 0x0050000090a8783b */ /* 0x000fee0000000200 */
[C---:B---3--:R-:W-:Y:S08]  /*140d0*/  HMMA.16816.F32 R40, R128.reuse, R140, R40 ;  /* 0x0000008c8028723c */ /* 0x048ff00000001828 */
        /* <DEDUP_REMOVED lines=19> */
[----:B-1----:R-:W-:Y:S01]  /*14210*/  HMMA.16816.F32 R32, R128, R136, R32 ;  /* 0x000000888020723c */ /* 0x002fe20000001820 */
[----:B------:R-:W-:-:S02]  /*14220*/  IMAD.IADD R136, R145, 0x1, R60 ;  /* 0x0000000191887824 */ /* 0x000fc400078e023c */
[----:B------:R-:W-:-:S05]  /*14230*/  IMAD.IADD R60, R144, 0x1, R60 ;  /* 0x00000001903c7824 */ /* 0x000fca00078e023c */
[C---:B------:R-:W-:Y:S01]  /*14240*/  HMMA.16816.F32 R12, R128.reuse, R170, R12 ;  /* 0x000000aa800c723c */ /* 0x040fe2000000180c */
[----:B------:R-:W1:Y:S07]  /*14250*/  LDSM.16.M88.4 R168, [R144+0x6000] ;  /* 0x0060000090a8783b */ /* 0x000e6e0000000200 */
[C---:B---3--:R-:W-:Y:S08]  /*14260*/  HMMA.16816.F32 R40, R128.reuse, R140, R40 ;  /* 0x0000008c8028723c */ /* 0x048ff00000001828 */
[C---:B------:R-:W-:Y:S01]  /*14270*/  HMMA.16816.F32 R36, R128.reuse, R142, R36 ;  /* 0x0000008e8024723c */ /* 0x040fe20000001824 */
[----:B------:R-:W-:Y:S07]  /*14280*/  LDSM.16.M88.4 R140, [R60+0x5000] ;  /* 0x005000003c8c783b */ /* 0x000fee0000000200 */
[C---:B------:R-:W-:Y:S01]  /*14290*/  HMMA.16816.F32 R28, R128.reuse, R138, R28 ;  /* 0x0000008a801c723c */ /* 0x040fe2000000181c */
[----:B------:R-:W3:Y:S07]  /*142a0*/  LDSM.16.M88.4 R136, [R136+0x1000] ;  /* 0x001000008888783b */ /* 0x000eee0000000200 */
[C---:B--2---:R-:W-:Y:S08]  /*142b0*/  HMMA.16816.F32 R24, R128.reuse, R132, R24 ;  /* 0x000000848018723c */ /* 0x044ff00000001818 */
[C---:B------:R-:W-:Y:S01]  /*142c0*/  HMMA.16816.F32 R20, R128.reuse, R134, R20 ;  /* 0x000000868014723c */ /* 0x040fe20000001814 */
[----:B------:R-:W2:Y:S07]  /*142d0*/  LDSM.16.M88.4 R132, [R60+0x5400] ;  /* 0x005400003c84783b */ /* 0x000eae0000000200 */
[C---:B-1----:R-:W-:Y:S08]  /*142e0*/  HMMA.16816.F32 R48, R128.reuse, R168, R48 ;  /* 0x000000a88030723c */ /* 0x042ff00000001830 */
[----:B------:R-:W-:Y:S01]  /*142f0*/  HMMA.16816.F32 R44, R128, R170, R44 ;  /* 0x000000aa802c723c */ /* 0x000fe2000000182c */
[----:B------:R-:W1:Y:S04]  /*14300*/  LDSM.16.M88.4 R128, [R60+0x5800] ;  /* 0x005800003c80783b */ /* 0x000e680000000200 */
[----:B------:R-:W4:Y:S03]  /*14310*/  LDSM.16.M88.4 R168, [R60+0x5c00] ;  /* 0x005c00003ca8783b */ /* 0x000f260000000200 */
        /* <DEDUP_REMOVED lines=9> */
[C---:B----4-:R-:W-:Y:S08]  /*143b0*/  HMMA.16816.F32 R56, R136.reuse, R168, R56 ;  /* 0x000000a88838723c */ /* 0x050ff00000001838 */
[C---:B---3--:R-:W-:Y:S08]  /*143c0*/  HMMA.16816.F32 R48, R136.reuse, R140, R48 ;  /* 0x0000008c8830723c */ /* 0x048ff00000001830 */
[C---:B------:R-:W-:Y:S01]  /*143d0*/  HMMA.16816.F32 R44, R136.reuse, R142, R44 ;  /* 0x0000008e882c723c */ /* 0x040fe2000000182c */
[----:B------:R3:W4:Y:S07]  /*143e0*/  LDSM.16.M88.4 R140, [R60+0x6c00] ;  /* 0x006c00003c8c783b */ /* 0x00072e0000000200 */
[C---:B------:R-:W-:Y:S01]  /*143f0*/  HMMA.16816.F32 R52, R136.reuse, R170, R52 ;  /* 0x000000aa8834723c */ /* 0x040fe20000001834 */
[----:B------:R-:W-:Y:S07]  /*14400*/  LDSM.16.M88.4 R168, [R145+0x2000] ;  /* 0x0020000091a8783b */ /* 0x000fee0000000200 */
[C---:B--2---:R-:W-:Y:S08]  /*14410*/  HMMA.16816.F32 R40, R136.reuse, R132, R40 ;  /* 0x000000848828723c */ /* 0x044ff00000001828 */
[----:B------:R-:W-:Y:S01]  /*14420*/  HMMA.16816.F32 R36, R136, R134, R36 ;  /* 0x000000868824723c */ /* 0x000fe20000001824 */
[----:B------:R-:W2:Y:S01]  /*14430*/  LDSM.16.M88.4 R132, [R144+0x7000] ;  /* 0x007000009084783b */ /* 0x000ea20000000200 */
[----:B---3--:R-:W-:-:S05]  /*14440*/  IMAD.MOV.U32 R60, RZ, RZ, 0x20 ;  /* 0x00000020ff3c7424 */ /* 0x008fca00078e00ff */
[----:B------:R-:W-:Y:S01]  /*14450*/  SEL R60, R60, 0xffffffe0, !P6 ;  /* 0xffffffe03c3c7807 */ /* 0x000fe20007000000 */
[C---:B-1----:R-:W-:Y:S08]  /*14460*/  HMMA.16816.F32 R32, R136.reuse, R128, R32 ;  /* 0x000000808820723c */ /* 0x042ff00000001820 */
[C---:B------:R-:W-:Y:S01]  /*14470*/  HMMA.16816.F32 R28, R136.reuse, R130, R28 ;  /* 0x00000082881c723c */ /* 0x040fe2000000181c */
[----:B------:R-:W1:Y:S07]  /*14480*/  LDSM.16.M88.4 R128, [R144+0x7400] ;  /* 0x007400009080783b */ /* 0x000e6e0000000200 */
[C---:B----4-:R-:W-:Y:S08]  /*14490*/  HMMA.16816.F32 R24, R136.reuse, R140, R24 ;  /* 0x0000008c8818723c */ /* 0x050ff00000001818 */
[----:B------:R-:W-:Y:S01]  /*144a0*/  HMMA.16816.F32 R20, R136, R142, R20 ;  /* 0x0000008e8814723c */ /* 0x000fe20000001814 */
[----:B------:R-:W3:Y:S04]  /*144b0*/  LDSM.16.M88.4 R136, [R144+0x7c00] ;  /* 0x007c00009088783b */ /* 0x000ee80000000200 */
[----:B------:R-:W4:Y:S03]  /*144c0*/  LDSM.16.M88.4 R140, [R144+0x7800] ;  /* 0x00780000908c783b */ /* 0x000f260000000200 */
        /* <DEDUP_REMOVED lines=9> */
[C---:B----4-:R-:W-:Y:S08]  /*14560*/  HMMA.16816.F32 R124, R168.reuse, R140, R124 ;  /* 0x0000008ca87c723c */ /* 0x050ff0000000187c */
[----:B--2---:R-:W-:Y:S01]  /*14570*/  HMMA.16816.F32 R48, R168, R132, R48 ;  /* 0x00000084a830723c */ /* 0x004fe20000001830 */
[----:B------:R-:W-:-:S02]  /*14580*/  IMAD.IADD R132, R145, 0x1, R60 ;  /* 0x0000000191847824 */ /* 0x000fc400078e023c */
[----:B------:R-:W-:-:S05]  /*14590*/  IMAD.IADD R60, R144, 0x1, R60 ;  /* 0x00000001903c7824 */ /* 0x000fca00078e023c */
[C---:B------:R-:W-:Y:S01]  /*145a0*/  HMMA.16816.F32 R44, R168.reuse, R134, R44 ;  /* 0x00000086a82c723c */ /* 0x040fe2000000182c */
[----:B------:R-:W-:Y:S07]  /*145b0*/  LDSM.16.M88.4 R132, [R132+0x2000] ;  /* 0x002000008484783b */ /* 0x000fee0000000200 */
[C---:B------:R-:W-:Y:S01]  /*145c0*/  HMMA.16816.F32 R64, R168.reuse, R142, R64 ;  /* 0x0000008ea840723c */ /* 0x040fe20000001840 */
[----:B------:R-:W2:Y:S07]  /*145d0*/  LDSM.16.M88.4 R140, [R144+0x8800] ;  /* 0x00880000908c783b */ /* 0x000eae0000000200 */
[C---:B-1----:R-:W-:Y:S08]  /*145e0*/  HMMA.16816.F32 R40, R168.reuse, R128, R40 ;  /* 0x00000080a828723c */ /* 0x042ff00000001828 */
[C---:B---3--:R-:W-:Y:S08]  /*145f0*/  HMMA.16816.F32 R24, R168.reuse, R136, R24 ;  /* 0x00000088a818723c */ /* 0x048ff00000001818 */
[C---:B------:R-:W-:Y:S01]  /*14600*/  HMMA.16816.F32 R20, R168.reuse, R138, R20 ;  /* 0x0000008aa814723c */ /* 0x040fe20000001814 */
[----:B------:R-:W1:Y:S07]  /*14610*/  LDSM.16.M88.4 R136, [R60+0x7400] ;  /* 0x007400003c88783b */ /* 0x000e6e0000000200 */
[C---:B------:R-:W-:Y:S01]  /*14620*/  HMMA.16816.F32 R36, R168.reuse, R130, R36 ;  /* 0x00000082a824723c */ /* 0x040fe20000001824 */
[----:B------:R-:W3:Y:S07]  /*14630*/  LDSM.16.M88.4 R128, [R60+0x7000] ;  /* 0x007000003c80783b */ /* 0x000eee0000000200 */
[C---:B--2---:R-:W-:Y:S08]  /*14640*/  HMMA.16816.F32 R32, R168.reuse, R140, R32 ;  /* 0x0000008ca820723c */ /* 0x044ff00000001820 */
[----:B------:R-:W-:Y:S08]  /*14650*/  HMMA.16816.F32 R28, R168, R142, R28 ;  /* 0x0000008ea81c723c */ /* 0x000ff0000000181c */
[C---:B-1----:R-:W-:Y:S08]  /*14660*/  HMMA.16816.F32 R8, R132.reuse, R136, R8 ;  /* 0x000000888408723c */ /* 0x042ff00000001808 */
[C---:B------:R-:W-:Y:S08]  /*14670*/  HMMA.16816.F32 R4, R132.reuse, R138, R4 ;  /* 0x0000008a8404723c */ /* 0x040ff00000001804 */
[C---:B---3--:R-:W-:Y:S03]  /*14680*/  HMMA.16816.F32 R16, R132.reuse, R128, R16 ;  /* 0x000000808410723c */ /* 0x048fe60000001810 */
[----:B------:R-:W-:Y:S01]  /*14690*/  FMUL.FTZ R8, R8, UR14 ;  /* 0x0000000e08087c20 */ /* 0x000fe20008410000 */
[----:B------:R-:W-:Y:S01]  /*146a0*/  FMUL.FTZ R136, R9, UR14 ;  /* 0x0000000e09887c20 */ /* 0x000fe20008410000 */
[----:B------:R-:W-:Y:S01]  /*146b0*/  FMUL.FTZ R141, R10, UR14 ;  /* 0x0000000e0a8d7c20 */ /* 0x000fe20008410000 */
[----:B------:R-:W-:Y:S01]  /*146c0*/  FMUL.FTZ R138, R11, UR14 ;  /* 0x0000000e0b8a7c20 */ /* 0x000fe20008410000 */
[----:B------:R1:W-:Y:S01]  /*146d0*/  MUFU.TANH R139, R8 ;  /* 0x00000008008b7308 */ /* 0x0003e20000002400 */
[C---:B------:R-:W-:Y:S03]  /*146e0*/  HMMA.16816.F32 R12, R132.reuse, R130, R12 ;  /* 0x00000082840c723c */ /* 0x040fe6000000180c */
[----:B------:R-:W-:Y:S01]  /*146f0*/  FMUL.FTZ R4, R4, UR14 ;  /* 0x0000000e04047c20 */ /* 0x000fe20008410000 */
[----:B------:R-:W-:Y:S01]  /*14700*/  FMUL.FTZ R5, R5, UR14 ;  /* 0x0000000e05057c20 */ /* 0x000fe20008410000 */
[----:B------:R-:W-:Y:S01]  /*14710*/  FMUL.FTZ R6, R6, UR14 ;  /* 0x0000000e06067c20 */ /* 0x000fe20008410000 */
[----:B------:R-:W-:Y:S01]  /*14720*/  FMUL.FTZ R7, R7, UR14 ;  /* 0x0000000e07077c20 */ /* 0x000fe20008410000 */
[----:B------:R-:W-:Y:S04]  /*14730*/  MUFU.TANH R137, R4 ;  /* 0x0000000400897308 */ /* 0x000fe80000002400 */
[----:B------:R-:W-:Y:S01]  /*14740*/  FMUL.FTZ R16, R16, UR14 ;  /* 0x0000000e10107c20 */ /* 0x000fe20008410000 */
[----:B------:R-:W-:Y:S01]  /*14750*/  FMUL.FTZ R123, R17, UR14 ;  /* 0x0000000e117b7c20 */ /* 0x000fe20008410000 */
[----:B------:R-:W-:Y:S01]  /*14760*/  FMUL.FTZ R130, R18, UR14 ;  /* 0x0000000e12827c20 */ /* 0x000fe20008410000 */
[----:B------:R-:W-:Y:S01]  /*14770*/  FMUL.FTZ R129, R19, UR14 ;  /* 0x0000000e13817c20 */ /* 0x000fe20008410000 */
[----:B------:R-:W-:Y:S01]  /*14780*/  MUFU.TANH R143, R5 ;  /* 0x00000005008f7308 */ /* 0x000fe20000002400 */
[----:B-1----:R-:W1:Y:S03]  /*14790*/  LDSM.16.M88.4 R8, [R60+0x7c00] ;  /* 0x007c00003c08783b */ /* 0x002e660000000200 */
[----:B------:R-:W-:Y:S01]  /*147a0*/  FMUL.FTZ R15, R15, UR14 ;  /* 0x0000000e0f0f7c20 */ /* 0x000fe20008410000 */
[----:B------:R-:W-:Y:S01]  /*147b0*/  FMUL.FTZ R12, R12, UR14 ;  /* 0x0000000e0c0c7c20 */ /* 0x000fe20008410000 */
[----:B------:R-:W-:Y:S01]  /*147c0*/  FMUL.FTZ R13, R13, UR14 ;  /* 0x0000000e0d0d7c20 */ /* 0x000fe20008410000 */
[----:B------:R-:W-:Y:S01]  /*147d0*/  FMUL.FTZ R14, R14, UR14 ;  /* 0x0000000e0e0e7c20 */ /* 0x000fe20008410000 */
[----:B------:R-:W-:Y:S08]  /*147e0*/  MUFU.TANH R159, R6 ;  /* 0x00000006009f7308 */ /* 0x000ff00000002400 */
[----:B------:R2:W-:Y:S08]  /*147f0*/  MUFU.TANH R142, R7 ;  /* 0x00000007008e7308 */ /* 0x0005f00000002400 */
[----:B------:R3:W4:Y:S08]  /*14800*/  MUFU.TANH R140, R16 ;  /* 0x00000010008c7308 */ /* 0x0007300000002400 */
[----:B------:R-:W5:Y:S01]  /*14810*/  MUFU.TANH R130, R130 ;  /* 0x0000008200827308 */ /* 0x000f620000002400 */
[----:B--2---:R-:W2:Y:S07]  /*14820*/  LDSM.16.M88.4 R4, [R60+0x8000] ;  /* 0x008000003c04783b */ /* 0x004eae0000000200 */
[----:B------:R4:W-:Y:S01]  /*14830*/  MUFU.TANH R63, R15 ;  /* 0x0000000f003f7308 */ /* 0x0009e20000002400 */
[----:B---3--:R-:W3:Y:S01]  /*14840*/  LDSM.16.M88.4 R16, [R60+0x7800] ;  /* 0x007800003c10783b */ /* 0x008ee20000000200 */
[C---:B-1----:R-:W-:Y:S06]  /*14850*/  HMMA.16816.F32 R56, R132.reuse, R8, R56 ;  /* 0x000000088438723c */ /* 0x042fec0000001838 */
[----:B------:R-:W1:Y:S02]  /*14860*/  MUFU.TANH R123, R123 ;  /* 0x0000007b007b7308 */ /* 0x000e640000002400 */
[----:B------:R-:W-:Y:S01]  /*14870*/  HMMA.16816.F32 R52, R132, R10, R52 ;  /* 0x0000000a8434723c */ /* 0x000fe20000001834 */
[----:B------:R-:W1:Y:S05]  /*14880*/  LDSM.16.M88.4 R8, [R60+0x8400] ;  /* 0x008400003c08783b */ /* 0x000e6a0000000200 */
[----:B------:R-:W1:Y:S05]  /*14890*/  MUFU.TANH R129, R129 ;  /* 0x0000008100817308 */ /* 0x000e6a0000002400 */
[----:B------:R-:W-:Y:S01]  /*148a0*/  FMUL.FTZ R58, R58, UR14 ;  /* 0x0000000e3a3a7c20 */ /* 0x000fe20008410000 */
[----:B------:R-:W-:-:S02]  /*148b0*/  FMUL.FTZ R59, R59, UR14 ;  /* 0x0000000e3b3b7c20 */ /* 0x000fc40008410000 */
[----:B------:R-:W1:Y:S01]  /*148c0*/  MUFU.TANH R128, R12 ;  /* 0x0000000c00807308 */ /* 0x000e620000002400 */
[----:B------:R-:W-:Y:S01]  /*148d0*/  FMUL.FTZ R56, R56, UR14 ;  /* 0x0000000e38387c20 */ /* 0x000fe20008410000 */
[----:B------:R-:W-:-:S03]  /*148e0*/  FMUL.FTZ R57, R57, UR14 ;  /* 0x0000000e39397c20 */ /* 0x000fc60008410000 */
[----:B------:R-:W-:Y:S01]  /*148f0*/  FMUL.FTZ R52, R52, UR14 ;  /* 0x0000000e34347c20 */ /* 0x000fe20008410000 */
[----:B------:R-:W-:Y:S02]  /*14900*/  FMUL.FTZ R53, R53, UR14 ;  /* 0x0000000e35357c20 */ /* 0x000fe40008410000 */
[----:B------:R5:W-:Y:S01]  /*14910*/  MUFU.TANH R62, R13 ;  /* 0x0000000d003e7308 */ /* 0x000be20000002400 */
[----:B------:R-:W-:Y:S01]  /*14920*/  FMUL.FTZ R54, R54, UR14 ;  /* 0x0000000e36367c20 */ /* 0x000fe20008410000 */
[----:B--2---:R-:W-:Y:S01]  /*14930*/  HMMA.16816.F32 R48, R132, R4, R48 ;  /* 0x000000048430723c */ /* 0x004fe20000001830 */
[----:B------:R-:W-:Y:S02]  /*14940*/  IMAD.SHL.U32 R4, R120, 0x2, RZ ;  /* 0x0000000278047824 */ /* 0x000fe400078e00ff */
[----:B------:R-:W-:-:S03]  /*14950*/  FMUL.FTZ R55, R55, UR14 ;  /* 0x0000000e37377c20 */ /* 0x000fc60008410000 */
[----:B------:R-:W-:Y:S01]  /*14960*/  LOP3.LUT R4, R4, 0x6, RZ, 0xc0, !PT ;  /* 0x0000000604047812 */ /* 0x000fe200078ec0ff */
[----:B------:R2:W1:Y:S01]  /*14970*/  MUFU.TANH R131, R14 ;  /* 0x0000000e00837308 */ /* 0x0004620000002400 */
[----:B------:R-:W-:Y:S03]  /*14980*/  HMMA.16816.F32 R44, R132, R6, R44 ;  /* 0x00000006842c723c */ /* 0x000fe6000000182c */
[----:B----4-:R-:W-:-:S04]  /*14990*/  IMAD R15, R61, 0x80, R4 ;  /* 0x000000803d0f7824 */ /* 0x010fc800078e0204 */
[C---:B------:R-:W-:Y:S01]  /*149a0*/  VIADD R4, R15.reuse, 0xffffff00 ;  /* 0xffffff000f047836 */ /* 0x040fe20000000000 */
[C---:B---3--:R-:W-:Y:S01]  /*149b0*/  HMMA.16816.F32 R64, R132.reuse, R18, R64 ;  /* 0x000000128440723c */ /* 0x048fe20000001840 */
[C---:B------:R-:W-:Y:S01]  /*149c0*/  VIADD R6, R15.reuse, 0xffffff08 ;  /* 0xffffff080f067836 */ /* 0x040fe20000000000 */
[----:B------:R-:W3:Y:S01]  /*149d0*/  MUFU.TANH R136, R136 ;  /* 0x0000008800887308 */ /* 0x000ee20000002400 */
[----:B------:R-:W-:Y:S01]  /*149e0*/  FMUL.FTZ R48, R48, UR14 ;  /* 0x0000000e30307c20 */ /* 0x000fe20008410000 */
[----:B------:R-:W-:Y:S01]  /*149f0*/  ISETP.GE.AND P1, PT, R4, R3, PT ;  /* 0x000000030400720c */ /* 0x000fe20003f26270 */
[----:B------:R-:W-:Y:S01]  /*14a00*/  FMUL.FTZ R50, R50, UR14 ;  /* 0x0000000e32327c20 */ /* 0x000fe20008410000 */
[----:B------:R-:W-:Y:S01]  /*14a10*/  ISETP.GE.AND P0, PT, R4, R121, PT ;  /* 0x000000790400720c */ /* 0x000fe20003f06270 */
[----:B------:R-:W-:Y:S01]  /*14a20*/  VIADD R4, R15, 0xffffff01 ;  /* 0xffffff010f047836 */ /* 0x000fe20000000000 */
[----:B-----5:R-:W-:Y:S01]  /*14a30*/  FSEL R13, R140, -INF , !P1 ;  /* 0xff8000008c0d7808 */ /* 0x020fe20004800000 */
[C---:B------:R-:W-:Y:S01]  /*14a40*/  HMMA.16816.F32 R124, R132.reuse, R16, R124 ;  /* 0x00000010847c723c */ /* 0x040fe2000000187c */
[----:B--2---:R-:W-:Y:S01]  /*14a50*/  FSEL R14, R130, -INF , !P0 ;  /* 0xff800000820e7808 */ /* 0x004fe20004000000 */
[----:B------:R-:W2:Y:S01]  /*14a60*/  MUFU.TANH R141, R141 ;  /* 0x0000008d008d7308 */ /* 0x000ea20000002400 */
[C---:B------:R-:W-:Y:S01]  /*14a70*/  ISETP.GE.AND P5, PT, R4.reuse, R3, PT ;  /* 0x000000030400720c */ /* 0x040fe20003fa6270 */
[----:B------:R-:W-:Y:S01]  /*14a80*/  FMUL.FTZ R49, R49, UR14 ;  /* 0x0000000e31317c20 */ /* 0x000fe20008410000 */
[----:B------:R-:W-:Y:S01]  /*14a90*/  ISETP.GE.AND P1, PT, R4, R121, PT ;  /* 0x000000790400720c */ /* 0x000fe20003f26270 */
[----:B------:R-:W-:Y:S01]  /*14aa0*/  VIADD R4, R15, 0xffffff09 ;  /* 0xffffff090f047836 */ /* 0x000fe20000000000 */
[----:B------:R-:W-:Y:S01]  /*14ab0*/  ISETP.GE.AND P0, PT, R6, R3, PT ;  /* 0x000000030600720c */ /* 0x000fe20003f06270 */
[C---:B-1----:R-:W-:Y:S01]  /*14ac0*/  HMMA.16816.F32 R40, R132.reuse, R8, R40 ;  /* 0x000000088428723c */ /* 0x042fe20000001828 */
[----:B------:R-:W-:Y:S01]  /*14ad0*/  FSEL R17, R123, -INF , !P5 ;  /* 0xff8000007b117808 */ /* 0x000fe20006800000 */
[----:B------:R-:W-:Y:S01]  /*14ae0*/  VIADD R8, R15, 0xffffff10 ;  /* 0xffffff100f087836 */ /* 0x000fe20000000000 */
[----:B------:R-:W-:Y:S01]  /*14af0*/  FSEL R12, R129, -INF , !P1 ;  /* 0xff800000810c7808 */ /* 0x000fe20004800000 */
[----:B------:R-:W1:Y:S01]  /*14b00*/  MUFU.TANH R138, R138 ;  /* 0x0000008a008a7308 */ /* 0x000e620000002400 */
[----:B------:R-:W-:Y:S01]  /*14b10*/  FSEL R9, R128, -INF , !P0 ;  /* 0xff80000080097808 */ /* 0x000fe20004000000 */
[----:B------:R-:W-:Y:S01]  /*14b20*/  FMUL.FTZ R67, R67, UR14 ;  /* 0x0000000e43437c20 */ /* 0x000fe20008410000 */
[----:B------:R-:W-:Y:S01]  /*14b30*/  ISETP.GE.AND P5, PT, R6, R121, PT ;  /* 0x000000790600720c */ /* 0x000fe20003fa6270 */
[----:B------:R-:W-:Y:S01]  /*14b40*/  HMMA.16816.F32 R36, R132, R10, R36 ;  /* 0x0000000a8424723c */ /* 0x000fe20000001824 */
[----:B------:R-:W-:Y:S01]  /*14b50*/  ISETP.GE.AND P1, PT, R4, R3, PT ;  /* 0x000000030400720c */ /* 0x000fe20003f26270 */
[----:B------:R-:W-:Y:S01]  /*14b60*/  FMUL.FTZ R66, R66, UR14 ;  /* 0x0000000e42427c20 */ /* 0x000fe20008410000 */
[----:B------:R-:W-:Y:S01]  /*14b70*/  ISETP.GE.AND P0, PT, R4, R121, PT ;  /* 0x000000790400720c */ /* 0x000fe20003f06270 */
[----:B------:R4:W-:Y:S01]  /*14b80*/  MUFU.TANH R192, R67 ;  /* 0x0000004300c07308 */ /* 0x0009e20000002400 */
[----:B------:R-:W5:Y:S01]  /*14b90*/  LDSM.16.M88.4 R4, [R60+0x8800] ;  /* 0x008800003c04783b */ /* 0x000f620000000200 */
[----:B------:R-:W-:Y:S01]  /*14ba0*/  FSEL R18, R131, -INF , !P5 ;  /* 0xff80000083127808 */ /* 0x000fe20006800000 */
[----:B------:R-:W-:Y:S01]  /*14bb0*/  FMUL.FTZ R160, R124, UR14 ;  /* 0x0000000e7ca07c20 */ /* 0x000fe20008410000 */
[----:B------:R-:W-:Y:S01]  /*14bc0*/  FSEL R11, R62, -INF , !P1 ;  /* 0xff8000003e0b7808 */ /* 0x000fe20004800000 */
[----:B------:R-:W-:Y:S01]  /*14bd0*/  FMUL.FTZ R19, R125, UR14 ;  /* 0x0000000e7d137c20 */ /* 0x000fe20008410000 */
[C---:B------:R-:W-:Y:S01]  /*14be0*/  ISETP.GE.AND P5, PT, R8.reuse, R3, PT ;  /* 0x000000030800720c */ /* 0x040fe20003fa6270 */
[----:B------:R-:W-:Y:S01]  /*14bf0*/  FMUL.FTZ R162, R127, UR14 ;  /* 0x0000000e7fa27c20 */ /* 0x000fe20008410000 */
[----:B------:R-:W-:Y:S01]  /*14c00*/  ISETP.GE.AND P1, PT, R8, R121, PT ;  /* 0x000000790800720c */ /* 0x000fe20003f26270 */
[----:B------:R-:W-:Y:S01]  /*14c10*/  VIADD R8, R15, 0xffffff11 ;  /* 0xffffff110f087836 */ /* 0x000fe20000000000 */
[----:B------:R-:W-:Y:S01]  /*14c20*/  FSEL R16, R63, -INF , !P0 ;  /* 0xff8000003f107808 */ /* 0x000fe20004000000 */
[----:B------:R-:W-:Y:S01]  /*14c30*/  FMUL.FTZ R125, R126, UR14 ;  /* 0x0000000e7e7d7c20 */ /* 0x000fe20008410000 */
[----:B------:R2:W-:Y:S01]  /*14c40*/  MUFU.TANH R127, R66 ;  /* 0x00000042007f7308 */ /* 0x0005e20000002400 */
[----:B------:R-:W-:Y:S01]  /*14c50*/  FMUL.FTZ R64, R64, UR14 ;  /* 0x0000000e40407c20 */ /* 0x000fe20008410000 */
[----:B------:R-:W-:Y:S01]  /*14c60*/  ISETP.GE.AND P0, PT, R8, R3, PT ;  /* 0x000000030800720c */ /* 0x000fe20003f06270 */
[----:B------:R-:W-:Y:S01]  /*14c70*/  FMUL.FTZ R65, R65, UR14 ;  /* 0x0000000e41417c20 */ /* 0x000fe20008410000 */
[----:B------:R-:W-:Y:S01]  /*14c80*/  FMUL.FTZ R51, R51, UR14 ;  /* 0x0000000e33337c20 */ /* 0x000fe20008410000 */
[----:B------:R-:W-:Y:S01]  /*14c90*/  FMUL.FTZ R44, R44, UR14 ;  /* 0x0000000e2c2c7c20 */ /* 0x000fe20008410000 */
[----:B----4-:R-:W-:Y:S01]  /*14ca0*/  FSEL R67, R139, -INF , !P5 ;  /* 0xff8000008b437808 */ /* 0x010fe20006800000 */
[----:B------:R-:W-:Y:S01]  /*14cb0*/  FMUL.FTZ R45, R45, UR14 ;  /* 0x0000000e2d2d7c20 */ /* 0x000fe20008410000 */
[-C--:B------:R-:W-:Y:S01]  /*14cc0*/  ISETP.GE.AND P5, PT, R8, R121.reuse, PT ;  /* 0x000000790800720c */ /* 0x080fe20003fa6270 */
[----:B------:R-:W-:Y:S01]  /*14cd0*/  VIADD R8, R15, 0xffffff18 ;  /* 0xffffff180f087836 */ /* 0x000fe20000000000 */
[----:B------:R-:W4:Y:S01]  /*14ce0*/  MUFU.TANH R160, R160 ;  /* 0x000000a000a07308 */ /* 0x000f220000002400 */
[----:B---3--:R-:W-:Y:S01]  /*14cf0*/  FSEL R63, R136, -INF , !P0 ;  /* 0xff800000883f7808 */ /* 0x008fe20004000000 */
[----:B------:R-:W-:Y:S01]  /*14d00*/  FMUL.FTZ R46, R46, UR14 ;  /* 0x0000000e2e2e7c20 */ /* 0x000fe20008410000 */
[----:B------:R-:W-:Y:S01]  /*14d10*/  FMUL.FTZ R47, R47, UR14 ;  /* 0x0000000e2f2f7c20 */ /* 0x000fe20008410000 */
[----:B------:R-:W-:Y:S01]  /*14d20*/  ISETP.GE.AND P0, PT, R8, R121, PT ;  /* 0x000000790800720c */ /* 0x000fe20003f06270 */
[----:B------:R-:W-:Y:S01]  /*14d30*/  FMUL.FTZ R41, R41, UR14 ;  /* 0x0000000e29297c20 */ /* 0x000fe20008410000 */
[----:B------:R-:W-:Y:S01]  /*14d40*/  FMUL.FTZ R42, R42, UR14 ;  /* 0x0000000e2a2a7c20 */ /* 0x000fe20008410000 */
[----:B------:R-:W-:Y:S01]  /*14d50*/  FMUL.FTZ R40, R40, UR14 ;  /* 0x0000000e28287c20 */ /* 0x000fe20008410000 */
[----:B--2---:R-:W-:Y:S01]  /*14d60*/  FSEL R66, R141, -INF , !P1 ;  /* 0xff8000008d427808 */ /* 0x004fe20004800000 */
[----:B------:R-:W-:Y:S01]  /*14d70*/  MUFU.TANH R19, R19 ;  /* 0x0000001300137308 */ /* 0x000fe20000002400 */
[----:B------:R-:W-:Y:S01]  /*14d80*/  ISETP.GE.AND P1, PT, R8, R3, PT ;  /* 0x000000030800720c */ /* 0x000fe20003f26270 */
[----:B------:R-:W-:-:S02]  /*14d90*/  VIADD R8, R15, 0xffffff19 ;  /* 0xffffff190f087836 */ /* 0x000fc40000000000 */
[----:B------:R-:W-:Y:S01]  /*14da0*/  FMUL.FTZ R43, R43, UR14 ;  /* 0x0000000e2b2b7c20 */ /* 0x000fe20008410000 */
[----:B------:R-:W-:Y:S01]  /*14db0*/  FMUL.FTZ R36, R36, UR14 ;  /* 0x0000000e24247c20 */ /* 0x000fe20008410000 */
[----:B------:R-:W-:Y:S01]  /*14dc0*/  FMUL.FTZ R37, R37, UR14 ;  /* 0x0000000e25257c20 */ /* 0x000fe20008410000 */
[----:B------:R-:W-:Y:S01]  /*14dd0*/  FMUL.FTZ R38, R38, UR14 ;  /* 0x0000000e26267c20 */ /* 0x000fe20008410000 */
[----:B------:R-:W-:Y:S01]  /*14de0*/  FMUL.FTZ R39, R39, UR14 ;  /* 0x0000000e27277c20 */ /* 0x000fe20008410000 */
[----:B------:R-:W2:Y:S01]  /*14df0*/  MUFU.TANH R125, R125 ;  /* 0x0000007d007d7308 */ /* 0x000ea20000002400 */
[C---:B------:R-:W-:Y:S01]  /*14e00*/  VIADD R10, R15.reuse, 0xffffff51 ;  /* 0xffffff510f0a7836 */ /* 0x040fe20000000000 */
[----:B-----5:R-:W-:Y:S01]  /*14e10*/  HMMA.16816.F32 R32, R132, R4, R32 ;  /* 0x000000048420723c */ /* 0x020fe20000001820 */
[----:B------:R-:W-:-:S05]  /*14e20*/  VIADD R4, R15, 0xffffff28 ;  /* 0xffffff280f047836 */ /* 0x000fca0000000000 */
[----:B------:R1:W-:Y:S02]  /*14e30*/  MUFU.TANH R124, R64 ;  /* 0x00000040007c7308 */ /* 0x0003e40000002400 */
[----:B------:R-:W-:Y:S06]  /*14e40*/  HMMA.16816.F32 R28, R132, R6, R28 ;  /* 0x00000006841c723c */ /* 0x000fec000000181c */
[----:B------:R3:W-:Y:S05]  /*14e50*/  MUFU.TANH R126, R65 ;  /* 0x00000041007e7308 */ /* 0x0007ea0000002400 */
[----:B------:R-:W-:Y:S01]  /*14e60*/  FMUL.FTZ R33, R33, UR14 ;  /* 0x0000000e21217c20 */ /* 0x000fe20008410000 */
[----:B------:R-:W-:Y:S01]  /*14e70*/  FMUL.FTZ R34, R34, UR14 ;  /* 0x0000000e22227c20 */ /* 0x000fe20008410000 */
[----:B------:R-:W-:Y:S01]  /*14e80*/  FMUL.FTZ R32, R32, UR14 ;  /* 0x0000000e20207c20 */ /* 0x000fe20008410000 */
[----:B------:R-:W5:Y:S01]  /*14e90*/  MUFU.TANH R162, R162 ;  /* 0x000000a200a27308 */ /* 0x000f620000002400 */
[----:B------:R-:W-:Y:S01]  /*14ea0*/  FMUL.FTZ R35, R35, UR14 ;  /* 0x0000000e23237c20 */ /* 0x000fe20008410000 */
[----:B-1----:R-:W-:-:S02]  /*14eb0*/  FSEL R64, R138, -INF , !P5 ;  /* 0xff8000008a407808 */ /* 0x002fc40006800000 */
[----:B------:R-:W-:Y:S01]  /*14ec0*/  ISETP.GE.AND P5, PT, R8, R3, PT ;  /* 0x000000030800720c */ /* 0x000fe20003fa6270 */
[----:B------:R-:W-:Y:S01]  /*14ed0*/  FMUL.FTZ R28, R28, UR14 ;  /* 0x0000000e1c1c7c20 */ /* 0x000fe20008410000 */
[----:B------:R-:W-:Y:S01]  /*14ee0*/  FMUL.FTZ R30, R30, UR14 ;  /* 0x0000000e1e1e7c20 */ /* 0x000fe20008410000 */
[----:B------:R-:W-:Y:S01]  /*14ef0*/  FMUL.FTZ R29, R29, UR14 ;  /* 0x0000000e1d1d7c20 */ /* 0x000fe20008410000 */
[----:B------:R1:W-:Y:S01]  /*14f00*/  MUFU.TANH R202, R58 ;  /* 0x0000003a00ca7308 */ /* 0x0003e20000002400 */
[----:B---3--:R-:W-:Y:S02]  /*14f10*/  FSEL R65, R137, -INF , !P1 ;  /* 0xff80000089417808 */ /* 0x008fe40004800000 */
[----:B------:R-:W-:Y:S01]  /*14f20*/  ISETP.GE.AND P1, PT, R8, R121, PT ;  /* 0x000000790800720c */ /* 0x000fe20003f26270 */
[----:B------:R-:W-:-:S04]  /*14f30*/  VIADD R8, R15, 0xffffff20 ;  /* 0xffffff200f087836 */ /* 0x000fc80000000000 */
[----:B------:R3:W-:Y:S01]  /*14f40*/  MUFU.TANH R200, R59 ;  /* 0x0000003b00c87308 */ /* 0x0007e20000002400 */
[----:B------:R-:W-:-:S07]  /*14f50*/  FSEL R140, R142, -INF , !P1 ;  /* 0xff8000008e8c7808 */ /* 0x000fce0004800000 */
[----:B------:R-:W5:Y:S01]  /*14f60*/  MUFU.TANH R199, R56 ;  /* 0x0000003800c77308 */ /* 0x000f620000002400 */
[----:B-1----:R-:W-:Y:S02]  /*14f70*/  FSEL R58, R159, -INF , !P0 ;  /* 0xff8000009f3a7808 */ /* 0x002fe40004000000 */
[----:B------:R-:W-:-:S05]  /*14f80*/  ISETP.GE.AND P0, PT, R8, R3, PT ;  /* 0x000000030800720c */ /* 0x000fca0003f06270 */
[----:B------:R-:W1:Y:S01]  /*14f90*/  MUFU.TANH R197, R57 ;  /* 0x0000003900c57308 */ /* 0x000e620000002400 */
[----:B---3--:R-:W-:Y:S02]  /*14fa0*/  FSEL R59, R143, -INF , !P5 ;  /* 0xff8000008f3b7808 */ /* 0x008fe40006800000 */
[----:B------:R-:W-:Y:S01]  /*14fb0*/  ISETP.GE.AND P5, PT, R8, R121, PT ;  /* 0x000000790800720c */ /* 0x000fe20003fa6270 */
[----:B------:R-:W-:Y:S01]  /*14fc0*/  VIADD R8, R15, 0xffffff21 ;  /* 0xffffff210f087836 */ /* 0x000fe20000000000 */
[----:B----4-:R-:W-:Y:S02]  /*14fd0*/  FSEL R143, R160, -INF , !P0 ;  /* 0xff800000a08f7808 */ /* 0x010fe40004000000 */
[----:B--2---:R-:W-:Y:S01]  /*14fe0*/  FSEL R142, R125, -INF , !P5 ;  /* 0xff8000007d8e7808 */ /* 0x004fe20006800000 */
[----:B------:R-:W2:Y:S01]  /*14ff0*/  MUFU.TANH R193, R52 ;  /* 0x0000003400c17308 */ /* 0x000ea20000002400 */
[C---:B------:R-:W-:Y:S02]  /*15000*/  ISETP.GE.AND P1, PT, R8.reuse, R3, PT ;  /* 0x000000030800720c */ /* 0x040fe40003f26270 */
[----:B------:R-:W-:Y:S01]  /*15010*/  ISETP.GE.AND P0, PT, R8, R121, PT ;  /* 0x000000790800720c */ /* 0x000fe20003f06270 */
[----:B------:R-:W-:Y:S01]  /*15020*/  VIADD R8, R15, 0xffffff29 ;  /* 0xffffff290f087836 */ /* 0x000fe20000000000 */
[----:B------:R-:W-:-:S02]  /*15030*/  FSEL R141, R19, -INF , !P1 ;  /* 0xff800000138d7808 */ /* 0x000fc40004800000 */
[C---:B------:R-:W-:Y:S01]  /*15040*/  ISETP.GE.AND P5, PT, R4.reuse, R3, PT ;  /* 0x000000030400720c */ /* 0x040fe20003fa6270 */
[----:B------:R-:W-:Y:S01]  /*15050*/  MUFU.TANH R195, R53 ;  /* 0x0000003500c37308 */ /* 0x000fe20000002400 */
[----:B------:R-:W-:Y:S01]  /*15060*/  ISETP.GE.AND P1, PT, R4, R121, PT ;  /* 0x000000790400720c */ /* 0x000fe20003f26270 */
[----:B------:R-:W-:Y:S01]  /*15070*/  VIADD R4, R15, 0xffffff30 ;  /* 0xffffff300f047836 */ /* 0x000fe20000000000 */
[----:B-----5:R-:W-:Y:S02]  /*15080*/  FSEL R162, R162, -INF , !P0 ;  /* 0xff800000a2a27808 */ /* 0x020fe40004000000 */
[----:B------:R-:W-:Y:S02]  /*15090*/  ISETP.GE.AND P0, PT, R8, R3, PT ;  /* 0x000000030800720c */ /* 0x000fe40003f06270 */
[----:B------:R-:W-:Y:S01]  /*150a0*/  FSEL R160, R127, -INF , !P1 ;  /* 0xff8000007fa07808 */ /* 0x000fe20004800000 */
[----:B------:R-:W3:Y:S01]  /*150b0*/  MUFU.TANH R198, R54 ;  /* 0x0000003600c67308 */ /* 0x000ee20000002400 */
[----:B------:R-:W-:-:S02]  /*150c0*/  FSEL R137, R126, -INF , !P0 ;  /* 0xff8000007e897808 */ /* 0x000fc40004000000 */
[C---:B------:R-:W-:Y:S02]  /*150d0*/  ISETP.GE.AND P1, PT, R4.reuse, R3, PT ;  /* 0x000000030400720c */ /* 0x040fe40003f26270 */
[-C--:B------:R-:W-:Y:S02]  /*150e0*/  ISETP.GE.AND P0, PT, R4, R121.reuse, PT ;  /* 0x000000790400720c */ /* 0x080fe40003f06270 */
[----:B------:R-:W4:Y:S01]  /*150f0*/  LDSM.16.M88.4 R4, [R60+0x8c00] ;  /* 0x008c00003c04783b */ /* 0x000f220000000200 */
[----:B------:R-:W-:Y:S01]  /*15100*/  FSEL R139, R124, -INF , !P5 ;  /* 0xff8000007c8b7808 */ /* 0x000fe20006800000 */
[----:B------:R-:W5:Y:S01]  /*15110*/  MUFU.TANH R196, R55 ;  /* 0x0000003700c47308 */ /* 0x000f620000002400 */
[----:B------:R-:W-:Y:S01]  /*15120*/  ISETP.GE.AND P5, PT, R8, R121, PT ;  /* 0x000000790800720c */ /* 0x000fe20003fa6270 */
[----:B------:R-:W-:Y:S01]  /*15130*/  VIADD R8, R15, 0xffffff31 ;  /* 0xffffff310f087836 */ /* 0x000fe20000000000 */
[----:B------:R-:W-:Y:S01]  /*15140*/  FSEL R199, R199, -INF , !P1 ;  /* 0xff800000c7c77808 */ /* 0x000fe20004800000 */
[----:B------:R-:W-:-:S04]  /*15150*/  DEPBAR.LE SB0, 0x0 ;  /* 0x000080000000791a */ /* 0x000fc80000000000 */
[----:B------:R-:W-:Y:S01]  /*15160*/  FSEL R192, R192, -INF , !P5 ;  /* 0xff800000c0c07808 */ /* 0x000fe20006800000 */
[----:B------:R-:W4:Y:S01]  /*15170*/  MUFU.TANH R189, R48 ;  /* 0x0000003000bd7308 */ /* 0x000f220000002400 */
[C---:B------:R-:W-:Y:S02]  /*15180*/  ISETP.GE.AND P5, PT, R8.reuse, R3, PT ;  /* 0x000000030800720c */ /* 0x040fe40003fa6270 */
[----:B------:R-:W-:Y:S01]  /*15190*/  ISETP.GE.AND P1, PT, R8, R121, PT ;  /* 0x000000790800720c */ /* 0x000fe20003f26270 */
[----:B------:R-:W-:Y:S01]  /*151a0*/  VIADD R8, R15, 0xffffff38 ;  /* 0xffffff380f087836 */ /* 0x000fe20000000000 */
[----:B------:R-:W-:Y:S02]  /*151b0*/  FSEL R202, R202, -INF , !P0 ;  /* 0xff800000caca7808 */ /* 0x000fe40004000000 */
[----:B-1----:R-:W-:Y:S01]  /*151c0*/  FSEL R197, R197, -INF , !P5 ;  /* 0xff800000c5c57808 */ /* 0x002fe20006800000 */
[----:B------:R-:W1:Y:S01]  /*151d0*/  MUFU.TANH R188, R50 ;  /* 0x0000003200bc7308 */ /* 0x000e620000002400 */
[----:B------:R-:W-:-:S02]  /*151e0*/  ISETP.GE.AND P0, PT, R8, R3, PT ;  /* 0x000000030800720c */ /* 0x000fc40003f06270 */
[----:B------:R-:W-:Y:S01]  /*151f0*/  ISETP.GE.AND P5, PT, R8, R121, PT ;  /* 0x000000790800720c */ /* 0x000fe20003fa6270 */
[----:B------:R-:W-:Y:S01]  /*15200*/  VIADD R8, R15, 0xffffff39 ;  /* 0xffffff390f087836 */ /* 0x000fe20000000000 */
[----:B------:R-:W-:Y:S02]  /*15210*/  FSEL R200, R200, -INF , !P1 ;  /* 0xff800000c8c87808 */ /* 0x000fe40004800000 */
[----:B--2---:R-:W-:Y:S01]  /*15220*/  FSEL R193, R193, -INF , !P0 ;  /* 0xff800000c1c17808 */ /* 0x004fe20004000000 */
[----:B------:R-:W2:Y:S01]  /*15230*/  MUFU.TANH R187, R49 ;  /* 0x0000003100bb7308 */ /* 0x000ea20000002400 */
[C---:B------:R-:W-:Y:S02]  /*15240*/  ISETP.GE.AND P1, PT, R8.reuse, R3, PT ;  /* 0x000000030800720c */ /* 0x040fe40003f26270 */
[----:B------:R-:W-:Y:S01]  /*15250*/  ISETP.GE.AND P0, PT, R8, R121, PT ;  /* 0x000000790800720c */ /* 0x000fe20003f06270 */
[----:B------:R-:W-:Y:S01]  /*15260*/  VIADD R8, R15, 0xffffff40 ;  /* 0xffffff400f087836 */ /* 0x000fe20000000000 */
[----:B---3--:R-:W-:-:S02]  /*15270*/  FSEL R198, R198, -INF , !P5 ;  /* 0xff800000c6c67808 */ /* 0x008fc40006800000 */
[----:B------:R-:W-:Y:S01]  /*15280*/  FSEL R195, R195, -INF , !P1 ;  /* 0xff800000c3c37808 */ /* 0x000fe20004800000 */
[----:B------:R-:W3:Y:S01]  /*15290*/  MUFU.TANH R186, R51 ;  /* 0x0000003300ba7308 */ /* 0x000ee20000002400 */
[C---:B------:R-:W-:Y:S02]  /*152a0*/  ISETP.GE.AND P5, PT, R8.reuse, R3, PT ;  /* 0x000000030800720c */ /* 0x040fe40003fa6270 */
[----:B------:R-:W-:Y:S01]  /*152b0*/  ISETP.GE.AND P1, PT, R8, R121, PT ;  /* 0x000000790800720c */ /* 0x000fe20003f26270 */
[----:B------:R-:W-:Y:S01]  /*152c0*/  VIADD R8, R15, 0xffffff41 ;  /* 0xffffff410f087836 */ /* 0x000fe20000000000 */
[----:B-----5:R-:W-:Y:S01]  /*152d0*/  FSEL R196, R196, -INF , !P0 ;  /* 0xff800000c4c47808 */ /* 0x020fe20004000000 */
[C---:B----4-:R-:W-:Y:S01]  /*152e0*/  HMMA.16816.F32 R24, R132.reuse, R4, R24 ;  /* 0x000000048418723c */ /* 0x050fe20000001818 */
[----:B------:R-:W-:Y:S01]  /*152f0*/  FSEL R189, R189, -INF , !P5 ;  /* 0xff800000bdbd7808 */ /* 0x000fe20006800000 */
[----:B------:R-:W4:Y:S01]  /*15300*/  MUFU.TANH R185, R44 ;  /* 0x0000002c00b97308 */ /* 0x000f220000002400 */
[C---:B------:R-:W-:Y:S01]  /*15310*/  ISETP.GE.AND P0, PT, R8.reuse, R3, PT ;  /* 0x000000030800720c */ /* 0x040fe20003f06270 */
[C---:B------:R-:W-:Y:S01]  /*15320*/  VIADD R4, R15.reuse, 0xffffff49 ;  /* 0xffffff490f047836 */ /* 0x040fe20000000000 */
[----:B------:R-:W-:Y:S01]  /*15330*/  ISETP.GE.AND P5, PT, R8, R121, PT ;  /* 0x000000790800720c */ /* 0x000fe20003fa6270 */
[----:B------:R-:W-:Y:S01]  /*15340*/  VIADD R8, R15, 0xffffff48 ;  /* 0xffffff480f087836 */ /* 0x000fe20000000000 */
[----:B-1----:R-:W-:Y:S01]  /*15350*/  FSEL R188, R188, -INF , !P1 ;  /* 0xff800000bcbc7808 */ /* 0x002fe20004800000 */
[----:B------:R-:W-:Y:S01]  /*15360*/  HMMA.16816.F32 R20, R132, R6, R20 ;  /* 0x000000068414723c */ /* 0x000fe20000001814 */
[----:B--2---:R-:W-:Y:S01]  /*15370*/  FSEL R187, R187, -INF , !P0 ;  /* 0xff800000bbbb7808 */ /* 0x004fe20004000000 */
[----:B------:R-:W1:Y:S01]  /*15380*/  MUFU.TANH R183, R45 ;  /* 0x0000002d00b77308 */ /* 0x000e620000002400 */
[C---:B------:R-:W-:Y:S01]  /*15390*/  ISETP.GE.AND P1, PT, R8.reuse, R3, PT ;  /* 0x000000030800720c */ /* 0x040fe20003f26270 */
[----:B------:R-:W-:Y:S01]  /*153a0*/  FMUL.FTZ R5, R31, UR14 ;  /* 0x0000000e1f057c20 */ /* 0x000fe20008410000 */
[----:B------:R-:W-:Y:S01]  /*153b0*/  ISETP.GE.AND P0, PT, R8, R121, PT ;  /* 0x000000790800720c */ /* 0x000fe20003f06270 */
[C---:B------:R-:W-:Y:S01]  /*153c0*/  VIADD R8, R15.reuse, 0xffffff50 ;  /* 0xffffff500f087836 */ /* 0x040fe20000000000 */
[----:B---3--:R-:W-:Y:S01]  /*153d0*/  FSEL R186, R186, -INF , !P5 ;  /* 0xff800000baba7808 */ /* 0x008fe20006800000 */
[----:B------:R-:W-:Y:S01]  /*153e0*/  VIADD R6, R15, 0xffffff60 ;  /* 0xffffff600f067836 */ /* 0x000fe20000000000 */
[----:B------:R-:W-:Y:S01]  /*153f0*/  ISETP.GE.AND P5, PT, R4, R3, PT ;  /* 0x000000030400720c */ /* 0x000fe20003fa6270 */
[----:B------:R-:W2:Y:S01]  /*15400*/  MUFU.TANH R184, R46 ;  /* 0x0000002e00b87308 */ /* 0x000ea20000002400 */
[----:B------:R-:W-:Y:S01]  /*15410*/  FMUL.FTZ R25, R25, UR14 ;  /* 0x0000000e19197c20 */ /* 0x000fe20008410000 */
[----:B----4-:R-:W-:Y:S01]  /*15420*/  FSEL R185, R185, -INF , !P1 ;  /* 0xff800000b9b97808 */ /* 0x010fe20004800000 */
[----:B------:R-:W-:Y:S01]  /*15430*/  FMUL.FTZ R24, R24, UR14 ;  /* 0x0000000e18187c20 */ /* 0x000fe20008410000 */
[----:B------:R-:W-:Y:S01]  /*15440*/  ISETP.GE.AND P1, PT, R4, R121, PT ;  /* 0x000000790400720c */ /* 0x000fe20003f26270 */
[----:B------:R-:W-:Y:S01]  /*15450*/  FMUL.FTZ R26, R26, UR14 ;  /* 0x0000000e1a1a7c20 */ /* 0x000fe20008410000 */
[----:B------:R-:W-:-:S02]  /*15460*/  FMUL.FTZ R27, R27, UR14 ;  /* 0x0000000e1b1b7c20 */ /* 0x000fc40008410000 */
[----:B------:R-:W3:Y:S01]  /*15470*/  MUFU.TANH R182, R47 ;  /* 0x0000002f00b67308 */ /* 0x000ee20000002400 */
[----:B------:R-:W-:Y:S01]  /*15480*/  FMUL.FTZ R21, R21, UR14 ;  /* 0x0000000e15157c20 */ /* 0x000fe20008410000 */
[----:B-1----:R-:W-:Y:S01]  /*15490*/  FSEL R183, R183, -INF , !P5 ;  /* 0xff800000b7b77808 */ /* 0x002fe20006800000 */
[----:B------:R-:W-:Y:S01]  /*154a0*/  FMUL.FTZ R20, R20, UR14 ;  /* 0x0000000e14147c20 */ /* 0x000fe20008410000 */
[----:B------:R-:W-:Y:S01]  /*154b0*/  ISETP.GE.AND P5, PT, R8, R121, PT ;  /* 0x000000790800720c */ /* 0x000fe20003fa6270 */
[----:B------:R-:W-:Y:S01]  /*154c0*/  FMUL.FTZ R22, R22, UR14 ;  /* 0x0000000e16167c20 */ /* 0x000fe20008410000 */
[----:B------:R-:W-:Y:S02]  /*154d0*/  FMUL.FTZ R23, R23, UR14 ;  /* 0x0000000e17177c20 */ /* 0x000fe40008410000 */
        /* <DEDUP_REMOVED lines=53> */
[----:B--2---:R-:W-:Y:S01]  /*15830*/  FSEL R134, R4, -INF , !P5 ;  /* 0xff80000004867808 */ /* 0x004fe20006800000 */
[----:B------:R-:W-:Y:S01]  /*15840*/  VIADD R4, R15, 0xffffff79 ;  /* 0xffffff790f047836 */ /* 0x000fe20000000000 */
        /* <DEDUP_REMOVED lines=12> */
[----:B---3--:R-:W-:Y:S01]  /*15910*/  FSEL R170, R170, -INF , !P0 ;  /* 0xff800000aaaa7808 */ /* 0x008fe20004000000 */
[----:B------:R-:W-:Y:S01]  /*15920*/  BAR.SYNC.DEFER_BLOCKING 0x0 ;  /* 0x0000000000007b1d */ /* 0x000fe20000010000 */
[----:B------:R-:W-:-:S05]  /*15930*/  ISETP.GE.AND P0, PT, R61, 0x3, PT ;  /* 0x000000033d00780c */ /* 0x000fca0003f06270 */
        /* <DEDUP_REMOVED lines=11> */
[----:B------:R-:W-:Y:S02]  /*159f0*/  ISETP.GE.AND P1, PT, R4, R121, PT ;  /* 0x000000790400720c */ /* 0x000fe40003f26270 */
[----:B--2---:R-:W-:Y:S02]  /*15a00*/  FSEL R128, R128, -INF , !P5 ;  /* 0xff80000080807808 */ /* 0x004fe40006800000 */
[----:B---3--:R-:W-:Y:S01]  /*15a10*/  FSEL R127, R127, -INF , !P1 ;  /* 0xff8000007f7f7808 */ /* 0x008fe20004800000 */
[----:B------:R-:W-:Y:S08]  /*15a20*/  @!P0 BRA `(.L_x_900) ;  /* 0x0000000800408947 */ /* 0x000ff00003800000 */
[----:B------:R-:W-:Y:S05]  /*15a30*/  BRA.U !UP0, `(.L_x_901) ;  /* 0x0000000508047547 */ /* 0x000fea000b800000 */
[----:B------:R-:W1:Y:S01]  /*15a40*/  LDC R8, c[0x0][0x4f0] ;  /* 0x00013c00ff087b82 */ /* 0x000e620000000800 */
[----:B------:R-:W-:Y:S01]  /*15a50*/  SHF.L.U32 R19, R61, 0x7, RZ ;  /* 0x000000073d137819 */ /* 0x000fe200000006ff */
[----:B------:R-:W2:Y:S04]  /*15a60*/  LDCU.64 UR4, c[0x0][0x3b8] ;  /* 0x00007700ff0477ac */ /* 0x000ea80008000a00 */
[C---:B------:R-:W-:Y:S01]  /*15a70*/  VIADD R15, R19.reuse, 0xffffff00 ;  /* 0xffffff00130f7836 */ /* 0x040fe20000000000 */
[----:B------:R-:W3:Y:S01]  /*15a80*/  LDCU.64 UR8, c[0x0][0x3a0] ;  /* 0x00007400ff0877ac */ /* 0x000ee20008000a00 */
        /* <DEDUP_REMOVED lines=15> */
[----:B------:R-:W-:Y:S02]  /*15b80*/  IMAD.MOV R3, RZ, RZ, -R4 ;  /* 0x000000ffff037224 */ /* 0x000fe400078e0a04 */
[----:B------:R-:W-:-:S04]  /*15b90*/  IMAD.HI.U32 R5, R5, R10, RZ ;  /* 0x0000000a05057227 */ /* 0x000fc800078e00ff */
[----:B------:R-:W-:Y:S01]  /*15ba0*/  IMAD R6, R7, R3, R6 ;  /* 0x0000000307067224 */ /* 0x000fe200078e0206 */
[----:B------:R-:W-:-:S04]  /*15bb0*/  IADD3 R3, PT, PT, -R5, RZ, RZ ;  /* 0x000000ff05037210 */ /* 0x000fc80007ffe1ff */
[C---:B------:R-:W-:Y:S01]  /*15bc0*/  ISETP.GT.U32.AND P0, PT, R7.reuse, R6, PT ;  /* 0x000000060700720c */ /* 0x040fe20003f04070 */
[----:B------:R-:W-:-:S05]  /*15bd0*/  IMAD R10, R7, R3, R10 ;  /* 0x00000003070a7224 */ /* 0x000fca00078e020a */
[----:B------:R-:W-:-:S07]  /*15be0*/  ISETP.GT.U32.AND P1, PT, R7, R10, PT ;  /* 0x0000000a0700720c */ /* 0x000fce0003f24070 */
[----:B------:R-:W-:Y:S02]  /*15bf0*/  @!P0 IMAD.IADD R6, R6, 0x1, -R7 ;  /* 0x0000000106068824 */ /* 0x000fe400078e0a07 */
[----:B------:R-:W-:-:S03]  /*15c00*/  @!P0 VIADD R4, R4, 0x1 ;  /* 0x0000000104048836 */ /* 0x000fc60000000000 */
[-C--:B------:R-:W-:Y:S01]  /*15c10*/  ISETP.GE.U32.AND P5, PT, R6, R7.reuse, PT ;  /* 0x000000070600720c */ /* 0x080fe20003fa6070 */
[----:B------:R-:W-:Y:S01]  /*15c20*/  @!P1 VIADD R5, R5, 0x1 ;  /* 0x0000000105059836 */ /* 0x000fe20000000000 */
[-C--:B------:R-:W-:Y:S02]  /*15c30*/  @!P1 IADD3 R10, PT, PT, R10, -R7.reuse, RZ ;  /* 0x800000070a0a9210 */ /* 0x080fe40007ffe0ff */
[----:B------:R-:W-:Y:S02]  /*15c40*/  ISETP.GE.AND P1, PT, R15, RZ, PT ;  /* 0x000000ff0f00720c */ /* 0x000fe40003f26270 */
[----:B------:R-:W-:-:S07]  /*15c50*/  ISETP.GE.U32.AND P0, PT, R10, R7, PT ;  /* 0x000000070a00720c */ /* 0x000fce0003f06070 */
[----:B------:R-:W-:Y:S02]  /*15c60*/  @P5 IADD3 R4, PT, PT, R4, 0x1, RZ ;  /* 0x0000000104045810 */ /* 0x000fe40007ffe0ff */
[----:B------:R-:W-:-:S03]  /*15c70*/  ISETP.GE.AND P5, PT, R19, RZ, PT ;  /* 0x000000ff1300720c */ /* 0x000fc60003fa6270 */
[----:B------:R-:W-:Y:S01]  /*15c80*/  @!P1 IMAD.MOV R4, RZ, RZ, -R4 ;  /* 0x000000ffff049224 */ /* 0x000fe200078e0a04 */
[----:B------:R-:W-:Y:S02]  /*15c90*/  @P0 IADD3 R5, PT, PT, R5, 0x1, RZ ;  /* 0x0000000105050810 */ /* 0x000fe40007ffe0ff */
[----:B------:R-:W-:-:S03]  /*15ca0*/  ISETP.NE.AND P0, PT, R8, RZ, PT ;  /* 0x000000ff0800720c */ /* 0x000fc60003f05270 */
[----:B------:R-:W-:Y:S01]  /*15cb0*/  IMAD.MOV.U32 R6, RZ, RZ, R5 ;  /* 0x000000ffff067224 */ /* 0x000fe200078e0005 */
[----:B------:R-:W-:-:S04]  /*15cc0*/  LOP3.LUT R5, RZ, R8, RZ, 0x33, !PT ;  /* 0x00000008ff057212 */ /* 0x000fc800078e33ff */
[----:B------:R-:W-:-:S04]  /*15cd0*/  @!P5 IADD3 R6, PT, PT, -R6, RZ, RZ ;  /* 0x000000ff0606d210 */ /* 0x000fc80007ffe1ff */
[C---:B------:R-:W-:Y:S02]  /*15ce0*/  SEL R6, R5.reuse, R6, !P0 ;  /* 0x0000000605067207 */ /* 0x040fe40004000000 */
[----:B------:R-:W-:-:S03]  /*15cf0*/  SEL R5, R5, R4, !P0 ;  /* 0x0000000405057207 */ /* 0x000fc60004000000 */
[----:B------:R-:W-:-:S04]  /*15d00*/  IMAD.WIDE R20, R6, 0x4, R156 ;  /* 0x0000000406147825 */ /* 0x000fc800078e029c */
[C---:B------:R-:W-:Y:S01]  /*15d10*/  IMAD.WIDE R22, R5.reuse, 0x4, R156 ;  /* 0x0000000405167825 */ /* 0x040fe200078e029c */
[----:B------:R1:W4:Y:S04]  /*15d20*/  LDG.E R4, desc[UR6][R20.64] ;  /* 0x0000000614047981 */ /* 0x000328000c1e1900 */
[----:B------:R-:W4:Y:S01]  /*15d30*/  LDG.E R3, desc[UR6][R22.64] ;  /* 0x0000000616037981 */ /* 0x000f22000c1e1900 */
[----:B------:R-:W-:-:S05]  /*15d40*/  IADD3 R5, PT, PT, R5, -R6, RZ ;  /* 0x8000000605057210 */ /* 0x000fca0007ffe0ff */
[----:B------:R-:W-:Y:S02]  /*15d50*/  IMAD R8, R5, R8, -0x80 ;  /* 0xffffff8005087424 */ /* 0x000fe400078e0208 */
[----:B--2---:R-:W-:-:S03]  /*15d60*/  IMAD.U32 R5, RZ, RZ, UR4 ;  /* 0x00000004ff057e24 */ /* 0x004fc6000f8e00ff */
        /* <DEDUP_REMOVED lines=14> */
.L_x_901:
        /* <DEDUP_REMOVED lines=8> */
.L_x_902:
        /* <DEDUP_REMOVED lines=70> */
.L_x_900:
[----:B--2---:R-:W-:Y:S01]  /*16330*/  FMNMX3.FTZ R7, R0, R14, R12, !PT ;  /* 0x0000000e00077276 */ /* 0x004fe2000781000c */
        /* <DEDUP_REMOVED lines=51> */
[----:B------:R-:W-:Y:S01]  /*16670*/  FADD.FTZ R7, R2, -R7 ;  /* 0x8000000702077221 */ /* 0x000fe20000010000 */
[----:B------:R-:W-:Y:S01]  /*16680*/  IADD3 R0, PT, PT, R122, 0x9020, RZ ;  /* 0x000090207a007810 */ /* 0x000fe20007ffe0ff */
[--C-:B------:R-:W-:Y:S01]  /*16690*/  FFMA.FTZ R133, R17, UR10, -R172.reuse ;  /* 0x0000000a11857c23 */ /* 0x100fe200080108ac */
[----:B------:R-:W-:Y:S01]  /*166a0*/  @P6 IADD3 R0, PT, PT, R158, -0x20, RZ ;  /* 0xffffffe09e006810 */ /* 0x000fe20007ffe0ff */
[--C-:B------:R-:W-:Y:S01]  /*166b0*/  FFMA.FTZ R131, R18, UR10, -R129.reuse ;  /* 0x0000000a12837c23 */ /* 0x100fe20008010881 */
[--C-:B------:R-:W-:Y:S01]  /*166c0*/  FFMA.FTZ R2, R16, UR10, -R129.reuse ;  /* 0x0000000a10027c23 */ /* 0x100fe20008010881 */
[--C-:B------:R-:W-:Y:S01]  /*166d0*/  FFMA.FTZ R130, R9, UR10, -R172.reuse ;  /* 0x0000000a09827c23 */ /* 0x100fe200080108ac */
[--C-:B------:R-:W-:Y:S01]  /*166e0*/  FFMA.FTZ R57, R11, UR10, -R172.reuse ;  /* 0x0000000a0b397c23 */ /* 0x100fe200080108ac */
[----:B------:R-:W1:Y:S01]  /*166f0*/  LDSM.16.MT88.4 R16, [R0] ;  /* 0x000000000010783b */ /* 0x000e620000004200 */
[----:B------:R-:W-:Y:S01]  /*16700*/  FMUL.FTZ R180, R5, UR10 ;  /* 0x0000000a05b47c20 */ /* 0x000fe20008410000 */
[--C-:B------:R-:W-:Y:S01]  /*16710*/  FFMA.FTZ R190, R13, UR10, -R172.reuse ;  /* 0x0000000a0dbe7c23 */ /* 0x100fe200080108ac */
[--C-:B------:R-:W-:Y:S01]  /*16720*/  FFMA.FTZ R179, R14, UR10, -R129.reuse ;  /* 0x0000000a0eb37c23 */ /* 0x100fe20008010881 */
[----:B------:R-:W2:Y:S01]  /*16730*/  LDSM.16.MT88.4 R8, [R122+0x9000] ;  /* 0x009000007a08783b */ /* 0x000ea20000004200 */
[--C-:B------:R-:W-:Y:S01]  /*16740*/  FFMA.FTZ R135, R12, UR10, -R129.reuse ;  /* 0x0000000a0c877c23 */ /* 0x100fe20008010881 */
[----:B------:R-:W-:Y:S01]  /*16750*/  FMUL.FTZ R7, R7, UR10 ;  /* 0x0000000a07077c20 */ /* 0x000fe20008410000 */
[--C-:B------:R-:W-:Y:S01]  /*16760*/  FFMA.FTZ R67, R67, UR10, -R172.reuse ;  /* 0x0000000a43437c23 */ /* 0x100fe200080108ac */
[----:B------:R-:W3:Y:S01]  /*16770*/  LDSM.16.MT88.4 R32, [R0+0x2000] ;  /* 0x002000000020783b */ /* 0x000ee20000004200 */
[----:B------:R-:W4:Y:S01]  /*16780*/  MUFU.EX2 R180, R180 ;  /* 0x000000b400b47308 */ /* 0x000f220000000800 */
[--C-:B------:R-:W-:Y:S01]  /*16790*/  FFMA.FTZ R62, R63, UR10, -R172.reuse ;  /* 0x0000000a3f3e7c23 */ /* 0x100fe200080108ac */
[--C-:B------:R-:W-:Y:S01]  /*167a0*/  FFMA.FTZ R60, R65, UR10, -R172.reuse ;  /* 0x0000000a413c7c23 */ /* 0x100fe200080108ac */
[----:B------:R-:W5:Y:S01]  /*167b0*/  LDSM.16.MT88.4 R52, [R0+0x4000] ;  /* 0x004000000034783b */ /* 0x000f620000004200 */
[----:B------:R-:W4:Y:S01]  /*167c0*/  MUFU.EX2 R191, R7 ;  /* 0x0000000700bf7308 */ /* 0x000f220000000800 */
[--C-:B------:R-:W-:Y:S01]  /*167d0*/  FFMA.FTZ R124, R66, UR10, -R129.reuse ;  /* 0x0000000a427c7c23 */ /* 0x100fe20008010881 */
[--C-:B------:R-:W-:Y:S01]  /*167e0*/  FFMA.FTZ R123, R64, UR10, -R129.reuse ;  /* 0x0000000a407b7c23 */ /* 0x100fe20008010881 */
[--C-:B------:R-:W-:Y:S01]  /*167f0*/  FFMA.FTZ R121, R58, UR10, -R129.reuse ;  /* 0x0000000a3a797c23 */ /* 0x100fe20008010881 */
[----:B------:R-:W-:Y:S01]  /*16800*/  MUFU.EX2 R190, R190 ;  /* 0x000000be00be7308 */ /* 0x000fe20000000800 */
[--C-:B------:R-:W-:Y:S01]  /*16810*/  FFMA.FTZ R59, R59, UR10, -R172.reuse ;  /* 0x0000000a3b3b7c23 */ /* 0x100fe200080108ac */
[--C-:B------:R-:W-:Y:S01]  /*16820*/  FFMA.FTZ R58, R140, UR10, -R129.reuse ;  /* 0x0000000a8c3a7c23 */ /* 0x100fe20008010881 */
[--C-:B------:R-:W-:Y:S01]  /*16830*/  FFMA.FTZ R141, R141, UR10, -R172.reuse ;  /* 0x0000000a8d8d7c23 */ /* 0x100fe200080108ac */
[----:B------:R-:W1:Y:S01]  /*16840*/  MUFU.EX2 R133, R133 ;  /* 0x0000008500857308 */ /* 0x000e620000000800 */
[--C-:B------:R-:W-:Y:S01]  /*16850*/  FFMA.FTZ R140, R143, UR10, -R172.reuse ;  /* 0x0000000a8f8c7c23 */ /* 0x100fe200080108ac */
[-C--:B----4-:R-:W-:Y:S01]  /*16860*/  FMUL.FTZ R46, R74, R180.reuse ;  /* 0x000000b44a2e7220 */ /* 0x090fe20000410000 */
[-C--:B------:R-:W-:Y:S01]  /*16870*/  FMUL.FTZ R47, R75, R180.reuse ;  /* 0x000000b44b2f7220 */ /* 0x080fe20000410000 */
[----:B------:R-:W-:Y:S01]  /*16880*/  MUFU.EX2 R130, R130 ;  /* 0x0000008200827308 */ /* 0x000fe20000000800 */
[-C--:B------:R-:W-:Y:S01]  /*16890*/  FMUL.FTZ R14, R106, R180.reuse ;  /* 0x000000b46a0e7220 */ /* 0x080fe20000410000 */
[-C--:B------:R-:W-:Y:S01]  /*168a0*/  FMUL.FTZ R44, R72, R191.reuse ;  /* 0x000000bf482c7220 */ /* 0x080fe20000410000 */
[-C--:B------:R-:W-:Y:S01]  /*168b0*/  FMUL.FTZ R45, R73, R191.reuse ;  /* 0x000000bf492d7220 */ /* 0x080fe20000410000 */
[----:B------:R-:W4:Y:S01]  /*168c0*/  MUFU.EX2 R57, R57 ;  /* 0x0000003900397308 */ /* 0x000f220000000800 */
[-C--:B------:R-:W-:Y:S01]  /*168d0*/  FMUL.FTZ R12, R104, R191.reuse ;  /* 0x000000bf680c7220 */ /* 0x080fe20000410000 */
[-C--:B------:R-:W-:Y:S01]  /*168e0*/  FMUL.FTZ R13, R105, R191.reuse ;  /* 0x000000bf690d7220 */ /* 0x080fe20000410000 */
[----:B------:R-:W-:Y:S01]  /*168f0*/  FMUL.FTZ R15, R107, R180 ;  /* 0x000000b46b0f7220 */ /* 0x000fe20000410000 */
[----:B------:R-:W-:Y:S01]  /*16900*/  MUFU.EX2 R179, R179 ;  /* 0x000000b300b37308 */ /* 0x000fe20000000800 */
[----:B------:R-:W-:Y:S01]  /*16910*/  LDSM.16.MT88.4 R72, [R122+0x9400] ;  /* 0x009400007a48783b */ /* 0x000fe20000004200 */
[----:B-1----:R-:W-:Y:S01]  /*16920*/  F2FP.F16.F32.PACK_AB R48, R133, R190 ;  /* 0x000000be8530723e */ /* 0x002fe200000000ff */
[-C--:B------:R-:W-:Y:S01]  /*16930*/  FMUL.FTZ R100, R100, R191.reuse ;  /* 0x000000bf64647220 */ /* 0x080fe20000410000 */
[----:B------:R-:W1:Y:S01]  /*16940*/  MUFU.EX2 R135, R135 ;  /* 0x0000008700877308 */ /* 0x000e620000000800 */
[-C--:B------:R-:W-:Y:S01]  /*16950*/  FMUL.FTZ R101, R101, R191.reuse ;  /* 0x000000bf65657220 */ /* 0x080fe20000410000 */
[-C--:B------:R-:W-:Y:S01]  /*16960*/  FMUL.FTZ R102, R102, R180.reuse ;  /* 0x000000b466667220 */ /* 0x080fe20000410000 */
[----:B------:R-:W-:Y:S01]  /*16970*/  FMUL.FTZ R103, R103, R180 ;  /* 0x000000b467677220 */ /* 0x000fe20000410000 */
[----:B------:R-:W-:Y:S01]  /*16980*/  MUFU.EX2 R131, R131 ;  /* 0x0000008300837308 */ /* 0x000fe20000000800 */
[-C--:B------:R-:W-:Y:S01]  /*16990*/  FMUL.FTZ R4, R112, R191.reuse ;  /* 0x000000bf70047220 */ /* 0x080fe20000410000 */
[----:B----4-:R-:W-:Y:S01]  /*169a0*/  F2FP.F16.F32.PACK_AB R50, R57, R130 ;  /* 0x000000823932723e */ /* 0x010fe200000000ff */
[-C--:B------:R-:W-:Y:S01]  /*169b0*/  FMUL.FTZ R5, R113, R191.reuse ;  /* 0x000000bf71057220 */ /* 0x080fe20000410000 */
[----:B------:R-:W4:Y:S01]  /*169c0*/  MUFU.EX2 R2, R2 ;  /* 0x0000000200027308 */ /* 0x000f220000000800 */
[-C--:B------:R-:W-:Y:S01]  /*169d0*/  FMUL.FTZ R6, R114, R180.reuse ;  /* 0x000000b472067220 */ /* 0x080fe20000410000 */
[-C--:B------:R-:W-:Y:S01]  /*169e0*/  FMUL.FTZ R7, R115, R180.reuse ;  /* 0x000000b473077220 */ /* 0x080fe20000410000 */
[-C--:B------:R-:W-:Y:S01]  /*169f0*/  FMUL.FTZ R20, R96, R191.reuse ;  /* 0x000000bf60147220 */ /* 0x080fe20000410000 */
[----:B------:R2:W-:Y:S01]  /*16a00*/  MUFU.EX2 R63, R67 ;  /* 0x00000043003f7308 */ /* 0x0005e20000000800 */
[----:B------:R-:W-:Y:S01]  /*16a10*/  FMUL.FTZ R21, R97, R191 ;  /* 0x000000bf61157220 */ /* 0x000fe20000410000 */
        /* <DEDUP_REMOVED lines=10> */
[----:B------:R-:W-:Y:S01]  /*16ac0*/  MUFU.EX2 R59, R59 ;  /* 0x0000003b003b7308 */ /* 0x000fe20000000800 */
[-C--:B------:R-:W-:Y:S01]  /*16ad0*/  FMUL.FTZ R36, R80, R191.reuse ;  /* 0x000000bf50247220 */ /* 0x080fe20000410000 */
[----:B--2---:R-:W2:Y:S01]  /*16ae0*/  LDSM.16.MT88.4 R64, [R0+0x400] ;  /* 0x000400000040783b */ /* 0x004ea20000004200 */
[-C--:B------:R-:W-:Y:S01]  /*16af0*/  FMUL.FTZ R37, R81, R191.reuse ;  /* 0x000000bf51257220 */ /* 0x080fe20000410000 */
[----:B------:R-:W-:Y:S01]  /*16b00*/  MUFU.EX2 R124, R124 ;  /* 0x0000007c007c7308 */ /* 0x000fe20000000800 */
[C---:B------:R-:W-:Y:S01]  /*16b10*/  HMMA.16816.F32 R12, R48.reuse, R16, R12 ;  /* 0x00000010300c723c */ /* 0x040fe2000000180c */
[-C--:B------:R-:W-:Y:S01]  /*16b20*/  FMUL.FTZ R38, R82, R180.reuse ;  /* 0x000000b452267220 */ /* 0x080fe20000410000 */
[-C--:B------:R-:W-:Y:S01]  /*16b30*/  FMUL.FTZ R39, R83, R180.reuse ;  /* 0x000000b453277220 */ /* 0x080fe20000410000 */
[----:B------:R-:W4:Y:S01]  /*16b40*/  MUFU.EX2 R123, R123 ;  /* 0x0000007b007b7308 */ /* 0x000f220000000800 */
[-C--:B------:R-:W-:Y:S01]  /*16b50*/  FMUL.FTZ R108, R108, R191.reuse ;  /* 0x000000bf6c6c7220 */ /* 0x080fe20000410000 */
[-C--:B------:R-:W-:Y:S01]  /*16b60*/  FMUL.FTZ R109, R109, R191.reuse ;  /* 0x000000bf6d6d7220 */ /* 0x080fe20000410000 */
        /* <DEDUP_REMOVED lines=21> */
[C---:B------:R-:W-:Y:S01]  /*16cc0*/  HMMA.16816.F32 R4, R48.reuse, R8, R4 ;  /* 0x000000083004723c */ /* 0x040fe20000001804 */
[--C-:B------:R-:W-:Y:S01]  /*16cd0*/  FFMA.FTZ R143, R162, UR10, -R129.reuse ;  /* 0x0000000aa28f7c23 */ /* 0x100fe20008010881 */
[--C-:B------:R-:W-:Y:S01]  /*16ce0*/  FFMA.FTZ R160, R160, UR10, -R129.reuse ;  /* 0x0000000aa0a07c23 */ /* 0x100fe20008010881 */
[----:B------:R-:W-:Y:S01]  /*16cf0*/  MUFU.EX2 R140, R140 ;  /* 0x0000008c008c7308 */ /* 0x000fe20000000800 */
[--C-:B------:R-:W-:Y:S01]  /*16d00*/  FFMA.FTZ R194, R199, UR10, -R172.reuse ;  /* 0x0000000ac7c27c23 */ /* 0x100fe200080108ac */
[--C-:B------:R-:W-:Y:S01]  /*16d10*/  FFMA.FTZ R199, R202, UR10, -R129.reuse ;  /* 0x0000000acac77c23 */ /* 0x100fe20008010881 */
[--C-:B------:R-:W-:Y:S01]  /*16d20*/  FFMA.FTZ R200, R200, UR10, -R129.reuse ;  /* 0x0000000ac8c87c23 */ /* 0x100fe20008010881 */
[----:B------:R-:W-:Y:S01]  /*16d30*/  MUFU.EX2 R143, R143 ;  /* 0x0000008f008f7308 */ /* 0x000fe20000000800 */
[C---:B------:R-:W-:Y:S01]  /*16d40*/  HMMA.16816.F32 R20, R48.reuse, R24, R20 ;  /* 0x000000183014723c */ /* 0x040fe20000001814 */
[--C-:B------:R-:W-:Y:S01]  /*16d50*/  FFMA.FTZ R202, R189, UR10, -R172.reuse ;  /* 0x0000000abdca7c23 */ /* 0x100fe200080108ac */
[----:B------:R-:W-:Y:S01]  /*16d60*/  FFMA.FTZ R183, R183, UR10, -R172 ;  /* 0x0000000ab7b77c23 */ /* 0x000fe200080108ac */
[----:B------:R-:W-:Y:S01]  /*16d70*/  MUFU.EX2 R160, R160 ;  /* 0x000000a000a07308 */ /* 0x000fe20000000800 */
[--C-:B------:R-:W-:Y:S01]  /*16d80*/  FFMA.FTZ R189, R188, UR10, -R129.reuse ;  /* 0x0000000abcbd7c23 */ /* 0x100fe20008010881 */
[--C-:B------:R-:W-:Y:S01]  /*16d90*/  FFMA.FTZ R182, R182, UR10, -R129.reuse ;  /* 0x0000000ab6b67c23 */ /* 0x100fe20008010881 */
[--C-:B------:R-:W-:Y:S01]  /*16da0*/  FFMA.FTZ R186, R186, UR10, -R129.reuse ;  /* 0x0000000ababa7c23 */ /* 0x100fe20008010881 */
[----:B------:R-:W-:Y:S01]  /*16db0*/  MUFU.EX2 R194, R194 ;  /* 0x000000c200c27308 */ /* 0x000fe20000000800 */
[C---:B---3--:R-:W-:Y:S01]  /*16dc0*/  HMMA.16816.F32 R28, R48.reuse, R32, R28 ;  /* 0x00000020301c723c */ /* 0x048fe2000000181c */
[----:B------:R-:W-:Y:S01]  /*16dd0*/  FFMA.FTZ R190, R163, R191, R190 ;  /* 0x000000bfa3be7223 */ /* 0x000fe200000100be */
[--C-:B------:R-:W-:Y:S01]  /*16de0*/  FFMA.FTZ R163, R161, UR10, -R172.reuse ;  /* 0x0000000aa1a37c23 */ /* 0x100fe200080108ac */
[----:B------:R-:W-:Y:S01]  /*16df0*/  MUFU.EX2 R199, R199 ;  /* 0x000000c700c77308 */ /* 0x000fe20000000800 */
[--C-:B------:R-:W-:Y:S01]  /*16e00*/  FFMA.FTZ R161, R175, UR10, -R172.reuse ;  /* 0x0000000aafa17c23 */ /* 0x100fe200080108ac */
[--C-:B------:R-:W-:Y:S01]  /*16e10*/  FFMA.FTZ R188, R181, UR10, -R172.reuse ;  /* 0x0000000ab5bc7c23 */ /* 0x100fe200080108ac */
[----:B------:R-:W-:Y:S01]  /*16e20*/  FFMA.FTZ R175, R178, UR10, -R129 ;  /* 0x0000000ab2af7c23 */ /* 0x000fe20008010881 */
[----:B------:R-:W-:Y:S01]  /*16e30*/  MUFU.EX2 R202, R202 ;  /* 0x000000ca00ca7308 */ /* 0x000fe20000000800 */
[C---:B------:R-:W-:Y:S01]  /*16e40*/  HMMA.16816.F32 R36, R48.reuse, R40, R36 ;  /* 0x000000283024723c */ /* 0x040fe20000001824 */
[--C-:B------:R-:W-:Y:S01]  /*16e50*/  FFMA.FTZ R173, R173, UR10, -R172.reuse ;  /* 0x0000000aadad7c23 */ /* 0x100fe200080108ac */
[--C-:B------:R-:W-:Y:S01]  /*16e60*/  FFMA.FTZ R171, R171, UR10, -R172.reuse ;  /* 0x0000000aabab7c23 */ /* 0x100fe200080108ac */
[----:B------:R-:W-:Y:S01]  /*16e70*/  MUFU.EX2 R183, R183 ;  /* 0x000000b700b77308 */ /* 0x000fe20000000800 */
[--C-:B------:R-:W-:Y:S01]  /*16e80*/  FFMA.FTZ R169, R169, UR10, -R172.reuse ;  /* 0x0000000aa9a97c23 */ /* 0x100fe200080108ac */
[----:B------:R-:W-:Y:S01]  /*16e90*/  FFMA.FTZ R167, R167, UR10, -R172 ;  /* 0x0000000aa7a77c23 */ /* 0x000fe200080108ac */
[----:B------:R-:W-:Y:S01]  /*16ea0*/  LDSM.16.MT88.4 R100, [R0+0x1800] ;  /* 0x001800000064783b */ /* 0x000fe20000004200 */
[----:B------:R-:W-:Y:S01]  /*16eb0*/  MUFU.EX2 R189, R189 ;  /* 0x000000bd00bd7308 */ /* 0x000fe20000000800 */
[C---:B------:R-:W-:Y:S01]  /*16ec0*/  HMMA.16816.F32 R8, R48.reuse, R10, R108 ;  /* 0x0000000a3008723c */ /* 0x040fe2000000186c */
[----:B------:R-:W-:Y:S01]  /*16ed0*/  FFMA.FTZ R164, R164, R180, R179 ;  /* 0x000000b4a4a47223 */ /* 0x000fe200000100b3 */
[----:B------:R-:W-:Y:S01]  /*16ee0*/  LDSM.16.MT88.4 R108, [R122+0xa800] ;  /* 0x00a800007a6c783b */ /* 0x000fe20000004200 */
[----:B------:R-:W-:Y:S01]  /*16ef0*/  MUFU.EX2 R182, R182 ;  /* 0x000000b600b67308 */ /* 0x000fe20000000800 */
[----:B------:R-:W-:Y:S01]  /*16f00*/  FADD.FTZ R133, R133, R190 ;  /* 0x000000be85857221 */ /* 0x000fe20000010000 */
[----:B------:R-:W-:Y:S01]  /*16f10*/  FADD.FTZ R164, R135, R164 ;  /* 0x000000a487a47221 */ /* 0x000fe20000010000 */
[----:B------:R-:W-:Y:S01]  /*16f20*/  FFMA.FTZ R168, R168, UR10, -R172 ;  /* 0x0000000aa8a87c23 */ /* 0x000fe200080108ac */
[----:B------:R-:W-:Y:S01]  /*16f30*/  MUFU.EX2 R188, R188 ;  /* 0x000000bc00bc7308 */ /* 0x000fe20000000800 */
[C---:B------:R-:W-:Y:S01]  /*16f40*/  HMMA.16816.F32 R24, R48.reuse, R26, R92 ;  /* 0x0000001a3018723c */ /* 0x040fe2000000185c */
[----:B------:R-:W-:Y:S01]  /*16f50*/  LDSM.16.MT88.4 R92, [R122+0xc800] ;  /* 0x00c800007a5c783b */ /* 0x000fe20000004200 */
[----:B------:R-:W-:Y:S01]  /*16f60*/  FADD.FTZ R131, R131, R164 ;  /* 0x000000a483837221 */ /* 0x000fe20000010000 */
[----:B------:R-:W-:Y:S01]  /*16f70*/  MUFU.EX2 R163, R163 ;  /* 0x000000a300a37308 */ /* 0x000fe20000000800 */
[----:B------:R-:W-:Y:S01]  /*16f80*/  FADD.FTZ R130, R130, R133 ;  /* 0x0000008582827221 */ /* 0x000fe20000010000 */
[----:B------:R-:W-:Y:S01]  /*16f90*/  FFMA.FTZ R159, R159, UR10, -R172 ;  /* 0x0000000a9f9f7c23 */ /* 0x000fe200080108ac */
[----:B------:R-:W-:Y:S01]  /*16fa0*/  FADD.FTZ R131, R2, R131 ;  /* 0x0000008302837221 */ /* 0x000fe20000010000 */
[----:B------:R-:W-:Y:S01]  /*16fb0*/  MUFU.EX2 R161, R161 ;  /* 0x000000a100a17308 */ /* 0x000fe20000000800 */
[C---:B------:R-:W-:Y:S01]  /*16fc0*/  HMMA.16816.F32 R32, R48.reuse, R34, R84 ;  /* 0x000000223020723c */ /* 0x040fe20000001854 */
[----:B------:R-:W-:Y:S01]  /*16fd0*/  FADD.FTZ R130, R57, R130 ;  /* 0x0000008239827221 */ /* 0x000fe20000010000 */
[----:B------:R-:W-:Y:S01]  /*16fe0*/  LDSM.16.MT88.4 R84, [R0+0x3800] ;  /* 0x003800000054783b */ /* 0x000fe20000004200 */
[----:B------:R-:W-:Y:S01]  /*16ff0*/  MUFU.EX2 R175, R175 ;  /* 0x000000af00af7308 */ /* 0x000fe20000000800 */
[--C-:B------:R-:W-:Y:S01]  /*17000*/  FFMA.FTZ R165, R165, UR10, -R172.reuse ;  /* 0x0000000aa5a57c23 */ /* 0x100fe200080108ac */
[----:B------:R-:W-:Y:S01]  /*17010*/  FFMA.FTZ R170, R170, UR10, -R172 ;  /* 0x0000000aaaaa7c23 */ /* 0x000fe200080108ac */
[--C-:B------:R-:W-:Y:S01]  /*17020*/  FFMA.FTZ R127, R127, UR10, -R129.reuse ;  /* 0x0000000a7f7f7c23 */ /* 0x100fe20008010881 */
[--C-:B------:R-:W-:Y:S01]  /*17030*/  FFMA.FTZ R125, R125, UR10, -R129.reuse ;  /* 0x0000000a7d7d7c23 */ /* 0x100fe20008010881 */
[C---:B------:R-:W-:Y:S01]  /*17040*/  HMMA.16816.F32 R40, R48.reuse, R42, R76 ;  /* 0x0000002a3028723c */ /* 0x040fe2000000184c */
[----:B------:R-:W3:Y:S01]  /*17050*/  LDSM.16.MT88.4 R76, [R0+0x2400] ;  /* 0x00240000004c783b */ /* 0x000ee20000004200 */
[--C-:B------:R-:W-:Y:S01]  /*17060*/  FFMA.FTZ R126, R126, UR10, -R129.reuse ;  /* 0x0000000a7e7e7c23 */ /* 0x100fe20008010881 */
[----:B------:R-:W-:Y:S01]  /*17070*/  FFMA.FTZ R128, R128, UR10, -R129 ;  /* 0x0000000a80807c23 */ /* 0x000fe20008010881 */
[----:B------:R-:W-:Y:S04]  /*17080*/  MUFU.EX2 R168, R168 ;  /* 0x000000a800a87308 */ /* 0x000fe80000000800 */
[----:B-----5:R-:W-:Y:S01]  /*17090*/  HMMA.16816.F32 R44, R48, R52, R44 ;  /* 0x00000034302c723c */ /* 0x020fe2000000182c */
[----:B-1----:R-:W-:Y:S01]  /*170a0*/  F2FP.F16.F32.PACK_AB R52, R62, R63 ;  /* 0x0000003f3e34723e */ /* 0x002fe200000000ff */
[----:B------:R-:W-:Y:S01]  /*170b0*/  FADD.FTZ R63, R63, R130 ;  /* 0x000000823f3f7221 */ /* 0x000fe20000010000 */
[----:B----4-:R-:W-:Y:S01]  /*170c0*/  F2FP.F16.F32.PACK_AB R53, R123, R124 ;  /* 0x0000007c7b35723e */ /* 0x010fe200000000ff */
[----:B------:R-:W-:Y:S01]  /*170d0*/  FADD.FTZ R124, R124, R131 ;  /* 0x000000837c7c7221 */ /* 0x000fe20000010000 */
[----:B------:R-:W-:Y:S01]  /*170e0*/  MUFU.EX2 R159, R159 ;  /* 0x0000009f009f7308 */ /* 0x000fe20000000800 */
[----:B------:R-:W-:-:S02]  /*170f0*/  FADD.FTZ R63, R62, R63 ;  /* 0x0000003f3e3f7221 */ /* 0x000fc40000010000 */
[----:B------:R-:W-:Y:S01]  /*17100*/  HMMA.16816.F32 R48, R48, R54, R68 ;  /* 0x000000363030723c */ /* 0x000fe20000001844 */
[----:B------:R-:W-:Y:S01]  /*17110*/  F2FP.F16.F32.PACK_AB R54, R59, R60 ;  /* 0x0000003c3b36723e */ /* 0x000fe200000000ff */
[----:B------:R-:W1:Y:S01]  /*17120*/  LDSM.16.MT88.4 R68, [R122+0xb400] ;  /* 0x00b400007a44783b */ /* 0x000e620000004200 */
[----:B------:R-:W-:Y:S01]  /*17130*/  F2FP.F16.F32.PACK_AB R55, R58, R121 ;  /* 0x000000793a37723e */ /* 0x000fe200000000ff */
[----:B------:R-:W-:Y:S01]  /*17140*/  FADD.FTZ R124, R123, R124 ;  /* 0x0000007c7b7c7221 */ /* 0x000fe20000010000 */
[----:B------:R-:W-:Y:S01]  /*17150*/  FADD.FTZ R60, R60, R63 ;  /* 0x0000003f3c3c7221 */ /* 0x000fe20000010000 */
[----:B------:R-:W-:Y:S02]  /*17160*/  MUFU.EX2 R165, R165 ;  /* 0x000000a500a57308 */ /* 0x000fe40000000800 */
[----:B------:R-:W-:Y:S01]  /*17170*/  FADD.FTZ R121, R121, R124 ;  /* 0x0000007c79797221 */ /* 0x000fe20000010000 */
[----:B------:R-:W-:Y:S01]  /*17180*/  FADD.FTZ R59, R59, R60 ;  /* 0x0000003c3b3b7221 */ /* 0x000fe20000010000 */
[----:B--2---:R-:W-:Y:S01]  /*17190*/  HMMA.16816.F32 R12, R52, R64, R12 ;  /* 0x00000040340c723c */ /* 0x004fe2000000180c */
[----:B------:R-:W-:Y:S01]  /*171a0*/  MUFU.EX2 R170, R170 ;  /* 0x000000aa00aa7308 */ /* 0x000fe20000000800 */
[----:B------:R-:W-:-:S03]  /*171b0*/  FADD.FTZ R121, R58, R121 ;  /* 0x000000793a797221 */ /* 0x000fc60000010000 */
[----:B------:R-:W-:Y:S03]  /*171c0*/  MUFU.EX2 R2, R128 ;  /* 0x0000008000027308 */ /* 0x000fe60000000800 */
[C---:B------:R-:W-:Y:S01]  /*171d0*/  HMMA.16816.F32 R16, R52.reuse, R66, R16 ;  /* 0x000000423410723c */ /* 0x040fe20000001810 */
[----:B------:R-:W2:Y:S01]  /*171e0*/  LDSM.16.MT88.4 R64, [R0+0x4400] ;  /* 0x004400000040783b */ /* 0x000ea20000004200 */
[----:B------:R-:W-:Y:S06]  /*171f0*/  MUFU.EX2 R127, R127 ;  /* 0x0000007f007f7308 */ /* 0x000fec0000000800 */
[C---:B------:R-:W-:Y:S08]  /*17200*/  HMMA.16816.F32 R4, R52.reuse, R72, R4 ;  /* 0x000000483404723c */ /* 0x040ff00000001804 */
[C---:B------:R-:W-:Y:S01]  /*17210*/  HMMA.16816.F32 R8, R52.reuse, R74, R8 ;  /* 0x0000004a3408723c */ /* 0x040fe20000001808 */
[----:B------:R-:W4:Y:S07]  /*17220*/  LDSM.16.MT88.4 R72, [R122+0xd400] ;  /* 0x00d400007a48783b */ /* 0x000f2e0000004200 */
[----:B---3--:R-:W-:Y:S01]  /*17230*/  HMMA.16816.F32 R32, R52, R78, R32 ;  /* 0x0000004e3420723c */ /* 0x008fe20000001820 */
[----:B------:R-:W-:-:S02]  /*17240*/  FFMA.FTZ R78, R139, UR10, -R172 ;  /* 0x0000000a8b4e7c23 */ /* 0x000fc400080108ac */
[----:B------:R3:W5:Y:S05]  /*17250*/  MUFU.EX2 R139, R141 ;  /* 0x0000008d008b7308 */ /* 0x00076a0000000800 */
[C---:B------:R-:W-:Y:S01]  /*17260*/  HMMA.16816.F32 R28, R52.reuse, R76, R28 ;  /* 0x0000004c341c723c */ /* 0x040fe2000000181c */
[--C-:B------:R-:W-:Y:S01]  /*17270*/  FFMA.FTZ R76, R137, UR10, -R172.reuse ;  /* 0x0000000a894c7c23 */ /* 0x100fe200080108ac */
[--C-:B------:R-:W-:Y:S01]  /*17280*/  FFMA.FTZ R77, R142, UR10, -R129.reuse ;  /* 0x0000000a8e4d7c23 */ /* 0x100fe20008010881 */
[----:B------:R-:W-:Y:S04]  /*17290*/  MUFU.EX2 R137, R78 ;  /* 0x0000004e00897308 */ /* 0x000fe80000000800 */
[----:B------:R-:W-:Y:S01]  /*172a0*/  MUFU.EX2 R142, R76 ;  /* 0x0000004c008e7308 */ /* 0x000fe20000000800 */
[C---:B-1----:R-:W-:Y:S01]  /*172b0*/  HMMA.16816.F32 R20, R52.reuse, R68, R20 ;  /* 0x000000443414723c */ /* 0x042fe20000001814 */
[----:B---3--:R-:W-:Y:S01]  /*172c0*/  FFMA.FTZ R141, R192, UR10, -R129 ;  /* 0x0000000ac08d7c23 */ /* 0x008fe20008010881 */
[----:B------:R-:W-:Y:S01]  /*172d0*/  FFMA.FTZ R192, R193, UR10, -R172 ;  /* 0x0000000ac1c07c23 */ /* 0x000fe200080108ac */
[----:B------:R1:W3:Y:S04]  /*172e0*/  MUFU.EX2 R162, R77 ;  /* 0x0000004d00a27308 */ /* 0x0002e80000000800 */
[----:B------:R-:W3:Y:S01]  /*172f0*/  MUFU.EX2 R141, R141 ;  /* 0x0000008d008d7308 */ /* 0x000ee20000000800 */
[C---:B--2---:R-:W-:Y:S03]  /*17300*/  HMMA.16816.F32 R44, R52.reuse, R64, R44 ;  /* 0x00000040342c723c */ /* 0x044fe6000000182c */
[----:B------:R-:W-:Y:S05]  /*17310*/  MUFU.EX2 R192, R192 ;  /* 0x000000c000c07308 */ /* 0x000fea0000000800 */
[C---:B------:R-:W-:Y:S01]  /*17320*/  HMMA.16816.F32 R48, R52.reuse, R66, R48 ;  /* 0x000000423430723c */ /* 0x040fe20000001830 */
[----:B------:R-:W2:Y:S04]  /*17330*/  LDSM.16.MT88.4 R64, [R0+0x800] ;  /* 0x000800000040783b */ /* 0x000ea80000004200 */
[----:B-1----:R-:W-:Y:S03]  /*17340*/  LDSM.16.MT88.4 R76, [R0+0x2800] ;  /* 0x00280000004c783b */ /* 0x002fe60000004200 */
[C---:B----4-:R-:W-:Y:S08]  /*17350*/  HMMA.16816.F32 R36, R52.reuse, R72, R36 ;  /* 0x000000483424723c */ /* 0x050ff00000001824 */
[C---:B------:R-:W-:Y:S01]  /*17360*/  HMMA.16816.F32 R40, R52.reuse, R74, R40 ;  /* 0x0000004a3428723c */ /* 0x040fe20000001828 */
[----:B------:R-:W1:Y:S07]  /*17370*/  LDSM.16.MT88.4 R72, [R122+0x9800] ;  /* 0x009800007a48783b */ /* 0x000e6e0000004200 */
[----:B------:R-:W-:Y:S01]  /*17380*/  HMMA.16816.F32 R24, R52, R70, R24 ;  /* 0x000000463418723c */ /* 0x000fe20000001818 */
[----:B-----5:R-:W-:Y:S01]  /*17390*/  F2FP.F16.F32.PACK_AB R52, R139, R140 ;  /* 0x0000008c8b34723e */ /* 0x020fe200000000ff */
[----:B------:R-:W4:Y:S01]  /*173a0*/  LDSM.16.MT88.4 R68, [R122+0xb800] ;  /* 0x00b800007a44783b */ /* 0x000f220000004200 */
        /* <DEDUP_REMOVED lines=8> */
[----:B------:R-:W-:Y:S02]  /*17430*/  FADD.FTZ R137, R137, R140 ;  /* 0x0000008c89897221 */ /* 0x000fe40000010000 */
[----:B------:R-:W-:Y:S01]  /*17440*/  FADD.FTZ R160, R141, R160 ;  /* 0x000000a08da07221 */ /* 0x000fe20000010000 */
[----:B--2---:R-:W-:Y:S01]  /*17450*/  HMMA.16816.F32 R12, R52, R64, R12 ;  /* 0x00000040340c723c */ /* 0x004fe2000000180c */
[----:B------:R-:W-:-:S07]  /*17460*/  FADD.FTZ R137, R142, R137 ;  /* 0x000000898e897221 */ /* 0x000fce0000010000 */
[C---:B------:R-:W-:Y:S01]  /*17470*/  HMMA.16816.F32 R16, R52.reuse, R66, R16 ;  /* 0x000000423410723c */ /* 0x040fe20000001810 */
[----:B------:R-:W2:Y:S07]  /*17480*/  LDSM.16.MT88.4 R64, [R0+0x4800] ;  /* 0x004800000040783b */ /* 0x000eae0000004200 */
[C---:B-1----:R-:W-:Y:S08]  /*17490*/  HMMA.16816.F32 R4, R52.reuse, R72, R4 ;  /* 0x000000483404723c */ /* 0x042ff00000001804 */
[C---:B------:R-:W-:Y:S01]  /*174a0*/  HMMA.16816.F32 R8, R52.reuse, R74, R8 ;  /* 0x0000004a3408723c */ /* 0x040fe20000001808 */
[----:B------:R-:W1:Y:S07]  /*174b0*/  LDSM.16.MT88.4 R72, [R122+0xd800] ;  /* 0x00d800007a48783b */ /* 0x000e6e0000004200 */
[----:B------:R-:W-:Y:S01]  /*174c0*/  HMMA.16816.F32 R28, R52, R76, R28 ;  /* 0x0000004c341c723c */ /* 0x000fe2000000181c */
[--C-:B------:R-:W-:Y:S01]  /*174d0*/  FFMA.FTZ R76, R197, UR10, -R172.reuse ;  /* 0x0000000ac54c7c23 */ /* 0x100fe200080108ac */
[----:B------:R-:W-:Y:S01]  /*174e0*/  FFMA.FTZ R197, R195, UR10, -R172 ;  /* 0x0000000ac3c57c23 */ /* 0x000fe200080108ac */
[----:B------:R-:W-:-:S02]  /*174f0*/  FFMA.FTZ R195, R196, UR10, -R129 ;  /* 0x0000000ac4c37c23 */ /* 0x000fc40008010881 */
[----:B------:R3:W5:Y:S03]  /*17500*/  MUFU.EX2 R193, R76 ;  /* 0x0000004c00c17308 */ /* 0x0007660000000800 */
[C---:B----4-:R-:W-:Y:S01]  /*17510*/  HMMA.16816.F32 R20, R52.reuse, R68, R20 ;  /* 0x000000443414723c */ /* 0x050fe20000001814 */
[----:B------:R-:W-:Y:S04]  /*17520*/  MUFU.EX2 R197, R197 ;  /* 0x000000c500c57308 */ /* 0x000fe80000000800 */
[----:B------:R-:W-:Y:S03]  /*17530*/  MUFU.EX2 R195, R195 ;  /* 0x000000c300c37308 */ /* 0x000fe60000000800 */
[----:B------:R-:W-:Y:S01]  /*17540*/  HMMA.16816.F32 R24, R52, R70, R24 ;  /* 0x000000463418723c */ /* 0x000fe20000001818 */
[----:B------:R-:W4:Y:S01]  /*17550*/  LDSM.16.MT88.4 R68, [R122+0xbc00] ;  /* 0x00bc00007a44783b */ /* 0x000f220000004200 */
[----:B---3--:R-:W-:-:S02]  /*17560*/  FFMA.FTZ R76, R198, UR10, -R129 ;  /* 0x0000000ac64c7c23 */ /* 0x008fc40008010881 */
[----:B------:R3:W5:Y:S04]  /*17570*/  MUFU.EX2 R198, R200 ;  /* 0x000000c800c67308 */ /* 0x0007680000000800 */
[C---:B--2---:R-:W-:Y:S01]  /*17580*/  HMMA.16816.F32 R44, R52.reuse, R64, R44 ;  /* 0x00000040342c723c */ /* 0x044fe2000000182c */
[----:B------:R2:W2:Y:S07]  /*17590*/  MUFU.EX2 R196, R76 ;  /* 0x0000004c00c47308 */ /* 0x0004ae0000000800 */
[----:B------:R-:W-:Y:S01]  /*175a0*/  HMMA.16816.F32 R48, R52, R66, R48 ;  /* 0x000000423430723c */ /* 0x000fe20000001830 */
[----:B------:R-:W4:Y:S01]  /*175b0*/  LDSM.16.MT88.4 R64, [R0+0xc00] ;  /* 0x000c00000040783b */ /* 0x000f220000004200 */
[----:B---3--:R-:W-:-:S06]  /*175c0*/  FFMA.FTZ R200, R185, UR10, -R172 ;  /* 0x0000000ab9c87c23 */ /* 0x008fcc00080108ac */
[C---:B-1----:R-:W-:Y:S01]  /*175d0*/  HMMA.16816.F32 R36, R52.reuse, R72, R36 ;  /* 0x000000483424723c */ /* 0x042fe20000001824 */
[----:B------:R-:W1:Y:S07]  /*175e0*/  MUFU.EX2 R200, R200 ;  /* 0x000000c800c87308 */ /* 0x000e6e0000000800 */
[C---:B------:R-:W-:Y:S01]  /*175f0*/  HMMA.16816.F32 R40, R52.reuse, R74, R40 ;  /* 0x0000004a3428723c */ /* 0x040fe20000001828 */
[----:B------:R-:W3:Y:S07]  /*17600*/  LDSM.16.MT88.4 R72, [R122+0x9c00] ;  /* 0x009c00007a48783b */ /* 0x000eee0000004200 */
[----:B------:R-:W-:Y:S01]  /*17610*/  HMMA.16816.F32 R32, R52, R78, R32 ;  /* 0x0000004e3420723c */ /* 0x000fe20000001820 */
[----:B-----5:R-:W-:Y:S01]  /*17620*/  F2FP.F16.F32.PACK_AB R52, R193, R194 ;  /* 0x000000c2c134723e */ /* 0x020fe200000000ff */
[----:B--2---:R-:W2:Y:S01]  /*17630*/  LDSM.16.MT88.4 R76, [R0+0x2c00] ;  /* 0x002c0000004c783b */ /* 0x004ea20000004200 */
        /* <DEDUP_REMOVED lines=8> */
[----:B----4-:R-:W-:Y:S01]  /*176c0*/  HMMA.16816.F32 R20, R52, R68, R20 ;  /* 0x000000443414723c */ /* 0x010fe20000001814 */
[----:B------:R-:W-:Y:S01]  /*176d0*/  FADD.FTZ R192, R192, R193 ;  /* 0x000000c1c0c07221 */ /* 0x000fe20000010000 */
[----:B------:R-:W-:-:S03]  /*176e0*/  FADD.FTZ R196, R195, R196 ;  /* 0x000000c4c3c47221 */ /* 0x000fc60000010000 */
[----:B------:R-:W-:-:S03]  /*176f0*/  FADD.FTZ R197, R197, R192 ;  /* 0x000000c0c5c57221 */ /* 0x000fc60000010000 */
[C---:B------:R-:W-:Y:S08]  /*17700*/  HMMA.16816.F32 R12, R52.reuse, R64, R12 ;  /* 0x00000040340c723c */ /* 0x040ff0000000180c */
[C---:B------:R-:W-:Y:S01]  /*17710*/  HMMA.16816.F32 R16, R52.reuse, R66, R16 ;  /* 0x000000423410723c */ /* 0x040fe20000001810 */
[----:B------:R-:W4:Y:S07]  /*17720*/  LDSM.16.MT88.4 R64, [R0+0x4c00] ;  /* 0x004c00000040783b */ /* 0x000f2e0000004200 */
[C---:B---3--:R-:W-:Y:S08]  /*17730*/  HMMA.16816.F32 R4, R52.reuse, R72, R4 ;  /* 0x000000483404723c */ /* 0x048ff00000001804 */
[C---:B------:R-:W-:Y:S01]  /*17740*/  HMMA.16816.F32 R8, R52.reuse, R74, R8 ;  /* 0x0000004a3408723c */ /* 0x040fe20000001808 */
[----:B------:R-:W3:Y:S07]  /*17750*/  LDSM.16.MT88.4 R72, [R122+0xdc00] ;  /* 0x00dc00007a48783b */ /* 0x000eee0000004200 */
[C---:B------:R-:W-:Y:S01]  /*17760*/  HMMA.16816.F32 R24, R52.reuse, R70, R24 ;  /* 0x000000463418723c */ /* 0x040fe20000001818 */
[----:B------:R-:W5:Y:S07]  /*17770*/  LDSM.16.MT88.4 R68, [R122+0xa000] ;  /* 0x00a000007a44783b */ /* 0x000f6e0000004200 */
[C---:B--2---:R-:W-:Y:S08]  /*17780*/  HMMA.16816.F32 R28, R52.reuse, R76, R28 ;  /* 0x0000004c341c723c */ /* 0x044ff0000000181c */
[C---:B------:R-:W-:Y:S01]  /*17790*/  HMMA.16816.F32 R32, R52.reuse, R78, R32 ;  /* 0x0000004e3420723c */ /* 0x040fe20000001820 */
[----:B------:R-:W-:Y:S07]  /*177a0*/  LDSM.16.MT88.4 R76, [R122+0xc000] ;  /* 0x00c000007a4c783b */ /* 0x000fee0000004200 */
[C---:B----4-:R-:W-:Y:S08]  /*177b0*/  HMMA.16816.F32 R44, R52.reuse, R64, R44 ;  /* 0x00000040342c723c */ /* 0x050ff0000000182c */
[C---:B------:R-:W-:Y:S01]  /*177c0*/  HMMA.16816.F32 R48, R52.reuse, R66, R48 ;  /* 0x000000423430723c */ /* 0x040fe20000001830 */
[----:B------:R-:W2:Y:S07]  /*177d0*/  LDSM.16.MT88.4 R64, [R0+0x1000] ;  /* 0x001000000040783b */ /* 0x000eae0000004200 */
[C---:B---3--:R-:W-:Y:S08]  /*177e0*/  HMMA.16816.F32 R36, R52.reuse, R72, R36 ;  /* 0x000000483424723c */ /* 0x048ff00000001824 */
[----:B------:R-:W-:Y:S01]  /*177f0*/  HMMA.16816.F32 R40, R52, R74, R40 ;  /* 0x0000004a3428723c */ /* 0x000fe20000001828 */
[--C-:B------:R-:W-:Y:S01]  /*17800*/  FFMA.FTZ R52, R187, UR10, -R172.reuse ;  /* 0x0000000abb347c23 */ /* 0x100fe200080108ac */
[--C-:B------:R-:W-:Y:S01]  /*17810*/  FFMA.FTZ R187, R184, UR10, -R129.reuse ;  /* 0x0000000ab8bb7c23 */ /* 0x100fe20008010881 */
[----:B-1----:R-:W-:Y:S01]  /*17820*/  F2FP.F16.F32.PACK_AB R54, R183, R200 ;  /* 0x000000c8b736723e */ /* 0x002fe200000000ff */
[----:B------:R-:W1:Y:S01]  /*17830*/  MUFU.EX2 R184, R186 ;  /* 0x000000ba00b87308 */ /* 0x000e620000000800 */
[----:B------:R-:W3:Y:S03]  /*17840*/  LDSM.16.MT88.4 R72, [R0+0x3000] ;  /* 0x003000000048783b */ /* 0x000ee60000004200 */
[----:B------:R-:W4:Y:S04]  /*17850*/  MUFU.EX2 R185, R52 ;  /* 0x0000003400b97308 */ /* 0x000f280000000800 */
[----:B------:R-:W5:Y:S01]  /*17860*/  MUFU.EX2 R187, R187 ;  /* 0x000000bb00bb7308 */ /* 0x000f620000000800 */
[----:B-1----:R-:W-:Y:S01]  /*17870*/  F2FP.F16.F32.PACK_AB R53, R184, R189 ;  /* 0x000000bdb835723e */ /* 0x002fe200000000ff */
[----:B------:R-:W-:Y:S01]  /*17880*/  FFMA.FTZ R186, R177, UR10, -R172 ;  /* 0x0000000ab1ba7c23 */ /* 0x000fe200080108ac */
[----:B------:R-:W-:Y:S01]  /*17890*/  FFMA.FTZ R177, R176, UR10, -R129 ;  /* 0x0000000ab0b17c23 */ /* 0x000fe20008010881 */
[----:B------:R-:W-:Y:S01]  /*178a0*/  FADD.FTZ R189, R189, R196 ;  /* 0x000000c4bdbd7221 */ /* 0x000fe20000010000 */
[----:B----4-:R-:W-:Y:S01]  /*178b0*/  F2FP.F16.F32.PACK_AB R52, R185, R202 ;  /* 0x000000cab934723e */ /* 0x010fe200000000ff */
[----:B------:R-:W-:-:S02]  /*178c0*/  FADD.FTZ R202, R202, R197 ;  /* 0x000000c5caca7221 */ /* 0x000fc40000010000 */
[----:B------:R-:W1:Y:S01]  /*178d0*/  MUFU.EX2 R186, R186 ;  /* 0x000000ba00ba7308 */ /* 0x000e620000000800 */
[----:B-----5:R-:W-:Y:S01]  /*178e0*/  F2FP.F16.F32.PACK_AB R55, R182, R187 ;  /* 0x000000bbb637723e */ /* 0x020fe200000000ff */
[----:B------:R-:W-:Y:S01]  /*178f0*/  FADD.FTZ R184, R184, R189 ;  /* 0x000000bdb8b87221 */ /* 0x000fe20000010000 */
[----:B------:R-:W-:Y:S01]  /*17900*/  FADD.FTZ R185, R185, R202 ;  /* 0x000000cab9b97221 */ /* 0x000fe20000010000 */
[----:B------:R-:W-:Y:S02]  /*17910*/  MUFU.EX2 R177, R177 ;  /* 0x000000b100b17308 */ /* 0x000fe40000000800 */
[----:B------:R-:W-:Y:S01]  /*17920*/  FADD.FTZ R187, R187, R184 ;  /* 0x000000b8bbbb7221 */ /* 0x000fe20000010000 */
[----:B------:R-:W-:Y:S01]  /*17930*/  FADD.FTZ R200, R200, R185 ;  /* 0x000000b9c8c87221 */ /* 0x000fe20000010000 */
[----:B------:R-:W-:Y:S02]  /*17940*/  HMMA.16816.F32 R4, R52, R68, R4 ;  /* 0x000000443404723c */ /* 0x000fe40000001804 */
[----:B------:R-:W-:Y:S01]  /*17950*/  FADD.FTZ R187, R182, R187 ;  /* 0x000000bbb6bb7221 */ /* 0x000fe20000010000 */
[----:B------:R-:W-:-:S05]  /*17960*/  FADD.FTZ R183, R183, R200 ;  /* 0x000000c8b7b77221 */ /* 0x000fca0000010000 */
[C---:B------:R-:W-:Y:S01]  /*17970*/  HMMA.16816.F32 R8, R52.reuse, R70, R8 ;  /* 0x000000463408723c */ /* 0x040fe20000001808 */
[----:B------:R-:W4:Y:S07]  /*17980*/  LDSM.16.MT88.4 R68, [R122+0xe000] ;  /* 0x00e000007a44783b */ /* 0x000f2e0000004200 */
[C---:B--2---:R-:W-:Y:S08]  /*17990*/  HMMA.16816.F32 R12, R52.reuse, R64, R12 ;  /* 0x00000040340c723c */ /* 0x044ff0000000180c */
[C---:B------:R-:W-:Y:S01]  /*179a0*/  HMMA.16816.F32 R16, R52.reuse, R66, R16 ;  /* 0x000000423410723c */ /* 0x040fe20000001810 */
[----:B------:R-:W2:Y:S07]  /*179b0*/  LDSM.16.MT88.4 R64, [R0+0x5000] ;  /* 0x005000000040783b */ /* 0x000eae0000004200 */
[C---:B------:R-:W-:Y:S08]  /*179c0*/  HMMA.16816.F32 R20, R52.reuse, R76, R20 ;  /* 0x0000004c3414723c */ /* 0x040ff00000001814 */
[C---:B------:R-:W-:Y:S01]  /*179d0*/  HMMA.16816.F32 R24, R52.reuse, R78, R24 ;  /* 0x0000004e3418723c */ /* 0x040fe20000001818 */
[----:B------:R-:W5:Y:S07]  /*179e0*/  LDSM.16.MT88.4 R76, [R0+0x1400] ;  /* 0x00140000004c783b */ /* 0x000f6e0000004200 */
[C---:B---3--:R-:W-:Y:S08]  /*179f0*/  HMMA.16816.F32 R28, R52.reuse, R72, R28 ;  /* 0x00000048341c723c */ /* 0x048ff0000000181c */
[C---:B------:R-:W-:Y:S01]  /*17a00*/  HMMA.16816.F32 R32, R52.reuse, R74, R32 ;  /* 0x0000004a3420723c */ /* 0x040fe20000001820 */
[----:B------:R-:W3:Y:S07]  /*17a10*/  LDSM.16.MT88.4 R72, [R122+0xc400] ;  /* 0x00c400007a48783b */ /* 0x000eee0000004200 */
[----:B----4-:R-:W-:Y:S01]  /*17a20*/  HMMA.16816.F32 R36, R52, R68, R36 ;  /* 0x000000443424723c */ /* 0x010fe20000001824 */
[----:B------:R-:W-:Y:S01]  /*17a30*/  F2FP.F16.F32.PACK_AB R68, R163, R188 ;  /* 0x000000bca344723e */ /* 0x000fe200000000ff */
[----:B------:R-:W-:-:S04]  /*17a40*/  FADD.FTZ R188, R188, R183 ;  /* 0x000000b7bcbc7221 */ /* 0x000fc80000010000 */
[----:B------:R-:W-:Y:S02]  /*17a50*/  FADD.FTZ R163, R163, R188 ;  /* 0x000000bca3a37221 */ /* 0x000fe40000010000 */
[----:B------:R-:W-:Y:S01]  /*17a60*/  HMMA.16816.F32 R40, R52, R70, R40 ;  /* 0x000000463428723c */ /* 0x000fe20000001828 */
[----:B-1----:R-:W-:Y:S01]  /*17a70*/  F2FP.F16.F32.PACK_AB R70, R161, R186 ;  /* 0x000000baa146723e */ /* 0x002fe200000000ff */
[----:B------:R-:W-:-:S04]  /*17a80*/  FADD.FTZ R186, R186, R163 ;  /* 0x000000a3baba7221 */ /* 0x000fc80000010000 */
[----:B------:R-:W-:Y:S01]  /*17a90*/  FADD.FTZ R186, R161, R186 ;  /* 0x000000baa1ba7221 */ /* 0x000fe20000010000 */
[----:B------:R-:W-:Y:S01]  /*17aa0*/  IADD3 R161, PT, PT, R61, -0x3, RZ ;  /* 0xfffffffd3da17810 */ /* 0x000fe20007ffe0ff */
[----:B--2---:R-:W-:Y:S01]  /*17ab0*/  HMMA.16816.F32 R44, R52, R64, R44 ;  /* 0x00000040342c723c */ /* 0x004fe2000000182c */
[--C-:B------:R-:W-:Y:S01]  /*17ac0*/  FFMA.FTZ R64, R166, UR10, -R129.reuse ;  /* 0x0000000aa6407c23 */ /* 0x100fe20008010881 */
[----:B------:R-:W-:-:S03]  /*17ad0*/  FFMA.FTZ R166, R174, UR10, -R129 ;  /* 0x0000000aaea67c23 */ /* 0x000fc60008010881 */
[----:B------:R-:W1:Y:S03]  /*17ae0*/  MUFU.EX2 R178, R64 ;  /* 0x0000004000b27308 */ /* 0x000e660000000800 */
[----:B------:R-:W-:Y:S01]  /*17af0*/  HMMA.16816.F32 R48, R52, R66, R48 ;  /* 0x000000423430723c */ /* 0x000fe20000001830 */
[----:B------:R-:W2:Y:S01]  /*17b00*/  LDSM.16.MT88.4 R52, [R122+0xa400] ;  /* 0x00a400007a34783b */ /* 0x000ea20000004200 */
[----:B------:R-:W4:Y:S01]  /*17b10*/  MUFU.EX2 R166, R166 ;  /* 0x000000a600a67308 */ /* 0x000f220000000800 */
[----:B-1----:R-:W-:Y:S02]  /*17b20*/  F2FP.F16.F32.PACK_AB R69, R175, R178 ;  /* 0x000000b2af45723e */ /* 0x002fe400000000ff */
[----:B------:R-:W1:Y:S01]  /*17b30*/  LDSM.16.MT88.4 R64, [R0+0x3400] ;  /* 0x003400000040783b */ /* 0x000e620000004200 */
[----:B------:R-:W-:Y:S01]  /*17b40*/  FADD.FTZ R178, R178, R187 ;  /* 0x000000bbb2b27221 */ /* 0x000fe20000010000 */
[----:B----4-:R-:W-:-:S03]  /*17b50*/  F2FP.F16.F32.PACK_AB R71, R166, R177 ;  /* 0x000000b1a647723e */ /* 0x010fc600000000ff */
[----:B------:R-:W-:-:S04]  /*17b60*/  FADD.FTZ R178, R175, R178 ;  /* 0x000000b2afb27221 */ /* 0x000fc80000010000 */
[----:B------:R-:W-:Y:S01]  /*17b70*/  FADD.FTZ R177, R177, R178 ;  /* 0x000000b2b1b17221 */ /* 0x000fe20000010000 */
[----:B-----5:R-:W-:Y:S03]  /*17b80*/  HMMA.16816.F32 R12, R68, R76, R12 ;  /* 0x0000004c440c723c */ /* 0x020fe6000000180c */
[----:B------:R-:W-:-:S05]  /*17b90*/  FADD.FTZ R166, R166, R177 ;  /* 0x000000b1a6a67221 */ /* 0x000fca0000010000 */
[C---:B------:R-:W-:Y:S01]  /*17ba0*/  HMMA.16816.F32 R16, R68.reuse, R78, R16 ;  /* 0x0000004e4410723c */ /* 0x040fe20000001810 */
[----:B------:R-:W-:Y:S07]  /*17bb0*/  LDSM.16.MT88.4 R76, [R122+0xe800] ;  /* 0x00e800007a4c783b */ /* 0x000fee0000004200 */
[C---:B---3--:R-:W-:Y:S08]  /*17bc0*/  HMMA.16816.F32 R20, R68.reuse, R72, R20 ;  /* 0x000000484414723c */ /* 0x048ff00000001814 */
[C---:B--2---:R-:W-:Y:S01]  /*17bd0*/  HMMA.16816.F32 R112, R68.reuse, R52, R4 ;  /* 0x000000344470723c */ /* 0x044fe20000001804 */
[----:B------:R-:W2:Y:S07]  /*17be0*/  LDSM.16.MT88.4 R4, [R0+0x5400] ;  /* 0x005400000004783b */ /* 0x000eae0000004200 */
[C---:B------:R-:W-:Y:S01]  /*17bf0*/  HMMA.16816.F32 R8, R68.reuse, R54, R8 ;  /* 0x000000364408723c */ /* 0x040fe20000001808 */
[----:B------:R-:W3:Y:S07]  /*17c00*/  LDSM.16.MT88.4 R52, [R122+0xe400] ;  /* 0x00e400007a34783b */ /* 0x000eee0000004200 */
[C---:B-1----:R-:W-:Y:S01]  /*17c10*/  HMMA.16816.F32 R28, R68.reuse, R64, R28 ;  /* 0x00000040441c723c */ /* 0x042fe2000000181c */
[--C-:B------:R-:W-:Y:S01]  /*17c20*/  FFMA.FTZ R64, R136, UR10, -R129.reuse ;  /* 0x0000000a88407c23 */ /* 0x100fe20008010881 */
[----:B------:R-:W-:Y:S05]  /*17c30*/  MUFU.EX2 R65, R173 ;  /* 0x000000ad00417308 */ /* 0x000fea0000000800 */
[----:B------:R-:W-:Y:S01]  /*17c40*/  MUFU.EX2 R64, R64 ;  /* 0x0000004000407308 */ /* 0x000fe20000000800 */
[----:B------:R-:W-:Y:S01]  /*17c50*/  HMMA.16816.F32 R32, R68, R66, R32 ;  /* 0x000000424420723c */ /* 0x000fe20000001820 */
[--C-:B------:R-:W-:Y:S01]  /*17c60*/  FFMA.FTZ R67, R138, UR10, -R129.reuse ;  /* 0x0000000a8a437c23 */ /* 0x100fe20008010881 */
[----:B------:R-:W-:-:S05]  /*17c70*/  FFMA.FTZ R66, R134, UR10, -R129 ;  /* 0x0000000a86427c23 */ /* 0x000fca0008010881 */
[----:B------:R-:W1:Y:S01]  /*17c80*/  MUFU.EX2 R67, R67 ;  /* 0x0000004300437308 */ /* 0x000e620000000800 */
[C---:B------:R-:W-:Y:S03]  /*17c90*/  HMMA.16816.F32 R24, R68.reuse, R74, R24 ;  /* 0x0000004a4418723c */ /* 0x040fe60000001818 */
[----:B------:R-:W-:Y:S05]  /*17ca0*/  MUFU.EX2 R66, R66 ;  /* 0x0000004200427308 */ /* 0x000fea0000000800 */
[----:B--2---:R-:W-:Y:S01]  /*17cb0*/  HMMA.16816.F32 R44, R68, R4, R44 ;  /* 0x00000004442c723c */ /* 0x004fe2000000182c */
[----:B-1----:R-:W-:Y:S01]  /*17cc0*/  F2FP.F16.F32.PACK_AB R5, R64, R67 ;  /* 0x000000434005723e */ /* 0x002fe200000000ff */
[----:B------:R-:W-:-:S06]  /*17cd0*/  FADD.FTZ R67, R67, R166 ;  /* 0x000000a643437221 */ /* 0x000fcc0000010000 */
[----:B---3--:R-:W-:Y:S01]  /*17ce0*/  HMMA.16816.F32 R40, R68, R54, R40 ;  /* 0x000000364428723c */ /* 0x008fe20000001828 */
[----:B------:R-:W-:Y:S01]  /*17cf0*/  FFMA.FTZ R55, R132, UR10, -R129 ;  /* 0x0000000a84377c23 */ /* 0x000fe20008010881 */
[----:B------:R-:W1:Y:S01]  /*17d00*/  MUFU.EX2 R54, R171 ;  /* 0x000000ab00367308 */ /* 0x000e620000000800 */
[----:B------:R-:W-:-:S04]  /*17d10*/  FADD.FTZ R67, R64, R67 ;  /* 0x0000004340437221 */ /* 0x000fc80000010000 */
[----:B------:R-:W2:Y:S01]  /*17d20*/  MUFU.EX2 R55, R55 ;  /* 0x0000003700377308 */ /* 0x000ea20000000800 */
[C---:B------:R-:W-:Y:S03]  /*17d30*/  HMMA.16816.F32 R36, R68.reuse, R52, R36 ;  /* 0x000000344424723c */ /* 0x040fe60000001824 */
[----:B------:R-:W-:Y:S04]  /*17d40*/  MUFU.EX2 R53, R169 ;  /* 0x000000a900357308 */ /* 0x000fe80000000800 */
[----:B------:R-:W3:Y:S01]  /*17d50*/  MUFU.EX2 R52, R167 ;  /* 0x000000a700347308 */ /* 0x000ee20000000800 */
[----:B------:R-:W-:Y:S01]  /*17d60*/  HMMA.16816.F32 R68, R68, R6, R48 ;  /* 0x000000064444723c */ /* 0x000fe20000001830 */
[----:B-1----:R-:W-:Y:S01]  /*17d70*/  F2FP.F16.F32.PACK_AB R4, R54, R65 ;  /* 0x000000413604723e */ /* 0x002fe200000000ff */
[----:B------:R-:W-:Y:S01]  /*17d80*/  FADD.FTZ R65, R65, R186 ;  /* 0x000000ba41417221 */ /* 0x000fe20000010000 */
[----:B--2---:R-:W-:-:S03]  /*17d90*/  F2FP.F16.F32.PACK_AB R7, R55, R66 ;  /* 0x000000423707723e */ /* 0x004fc600000000ff */
[----:B------:R-:W-:Y:S01]  /*17da0*/  FADD.FTZ R54, R54, R65 ;  /* 0x0000004136367221 */ /* 0x000fe20000010000 */
[----:B------:R-:W-:-:S04]  /*17db0*/  FADD.FTZ R66, R66, R67 ;  /* 0x0000004342427221 */ /* 0x000fc80000010000 */
[----:B------:R-:W-:Y:S01]  /*17dc0*/  FADD.FTZ R66, R55, R66 ;  /* 0x0000004237427221 */ /* 0x000fe20000010000 */
[----:B---3--:R-:W-:Y:S01]  /*17dd0*/  F2FP.F16.F32.PACK_AB R6, R52, R53 ;  /* 0x000000353406723e */ /* 0x008fe200000000ff */
[----:B------:R-:W-:-:S04]  /*17de0*/  FADD.FTZ R53, R53, R54 ;  /* 0x0000003635357221 */ /* 0x000fc80000010000 */
[----:B------:R-:W-:Y:S02]  /*17df0*/  FADD.FTZ R53, R52, R53 ;  /* 0x0000003534357221 */ /* 0x000fe40000010000 */
        /* <DEDUP_REMOVED lines=12> */
[C---:B-1----:R-:W-:Y:S08]  /*17ec0*/  HMMA.16816.F32 R72, R4.reuse, R8, R44 ;  /* 0x000000080448723c */ /* 0x042ff0000000182c */
[C---:B------:R-:W-:Y:S01]  /*17ed0*/  HMMA.16816.F32 R68, R4.reuse, R10, R68 ;  /* 0x0000000a0444723c */ /* 0x040fe20000001844 */
[----:B------:R-:W1:Y:S07]  /*17ee0*/  LDSM.16.MT88.4 R8, [R122+0xcc00] ;  /* 0x00cc00007a08783b */ /* 0x000e6e0000004200 */
[C---:B------:R-:W-:Y:S08]  /*17ef0*/  HMMA.16816.F32 R80, R4.reuse, R76, R36 ;  /* 0x0000004c0450723c */ /* 0x040ff00000001824 */
[C---:B------:R-:W-:Y:S08]  /*17f00*/  HMMA.16816.F32 R84, R4.reuse, R86, R32 ;  /* 0x000000560454723c */ /* 0x040ff00000001820 */
[----:B------:R-:W-:Y:S01]  /*17f10*/  HMMA.16816.F32 R76, R4, R78, R40 ;  /* 0x0000004e044c723c */ /* 0x000fe20000001828 */
[----:B------:R-:W-:Y:S01]  /*17f20*/  F2FP.F16.F32.PACK_AB R4, R159, R168 ;  /* 0x000000a89f04723e */ /* 0x000fe200000000ff */
[----:B------:R-:W-:Y:S01]  /*17f30*/  FADD.FTZ R168, R168, R53 ;  /* 0x00000035a8a87221 */ /* 0x000fe20000010000 */
[----:B----4-:R-:W-:Y:S01]  /*17f40*/  F2FP.F16.F32.PACK_AB R5, R20, R21 ;  /* 0x000000151405723e */ /* 0x010fe200000000ff */
        /* <DEDUP_REMOVED lines=9> */
[----:B------:R-:W-:Y:S01]  /*17fe0*/  FADD.FTZ R164, R127, R2 ;  /* 0x000000027fa47221 */ /* 0x000fe20000010000 */
[----:B------:R-:W-:-:S05]  /*17ff0*/  MOV R2, R56 ;  /* 0x0000003800027202 */ /* 0x000fca0000000f00 */
[C---:B------:R-:W-:Y:S01]  /*18000*/  HMMA.16816.F32 R108, R4.reuse, R14, R108 ;  /* 0x0000000e046c723c */ /* 0x040fe2000000186c */
[----:B------:R-:W2:Y:S07]  /*18010*/  LDSM.16.MT88.4 R12, [R0+0x3c00] ;  /* 0x003c0000000c783b */ /* 0x000eae0000004200 */
[C---:B---3--:R-:W-:Y:S08]  /*18020*/  HMMA.16816.F32 R104, R4.reuse, R16, R104 ;  /* 0x000000100468723c */ /* 0x048ff00000001868 */
[C---:B------:R-:W-:Y:S01]  /*18030*/  HMMA.16816.F32 R100, R4.reuse, R18, R100 ;  /* 0x000000120464723c */ /* 0x040fe20000001864 */
[----:B------:R-:W3:Y:S07]  /*18040*/  LDSM.16.MT88.4 R16, [R122+0xec00] ;  /* 0x00ec00007a10783b */ /* 0x000eee0000004200 */
[C---:B-1----:R-:W-:Y:S08]  /*18050*/  HMMA.16816.F32 R96, R4.reuse, R8, R96 ;  /* 0x000000080460723c */ /* 0x042ff00000001860 */
[C---:B------:R-:W-:Y:S01]  /*18060*/  HMMA.16816.F32 R92, R4.reuse, R10, R92 ;  /* 0x0000000a045c723c */ /* 0x040fe2000000185c */
[----:B------:R1:W4:Y:S07]  /*18070*/  LDSM.16.MT88.4 R8, [R0+0x5c00] ;  /* 0x005c00000008783b */ /* 0x00032e0000004200 */
[C---:B--2---:R-:W-:Y:S08]  /*18080*/  HMMA.16816.F32 R88, R4.reuse, R12, R88 ;  /* 0x0000000c0458723c */ /* 0x044ff00000001858 */
[----:B------:R-:W-:Y:S01]  /*18090*/  HMMA.16816.F32 R84, R4, R14, R84 ;  /* 0x0000000e0454723c */ /* 0x000fe20000001854 */
[----:B-1----:R-:W-:-:S07]  /*180a0*/  MOV R0, R3 ;  /* 0x0000000300007202 */ /* 0x002fce0000000f00 */
[C---:B---3--:R-:W-:Y:S08]  /*180b0*/  HMMA.16816.F32 R80, R4.reuse, R16, R80 ;  /* 0x000000100450723c */ /* 0x048ff00000001850 */
[C---:B------:R-:W-:Y:S08]  /*180c0*/  HMMA.16816.F32 R76, R4.reuse, R18, R76 ;  /* 0x00000012044c723c */ /* 0x040ff0000000184c */
[C---:B----4-:R-:W-:Y:S08]  /*180d0*/  HMMA.16816.F32 R72, R4.reuse, R8, R72 ;  /* 0x000000080448723c */ /* 0x050ff00000001848 */
[----:B------:R-:W-:-:S15]  /*180e0*/  HMMA.16816.F32 R68, R4, R10, R68 ;  /* 0x0000000a0444723c */ /* 0x000fde0000001844 */
[----:B------:R-:W-:-:S05]  /*180f0*/  NOP ;  /* 0x0000000000007918 */ /* 0x000fca0000000000 */
.L_x_897:
[----:B------:R-:W-:-:S13]  /*18100*/  ISETP.GE.AND P0, PT, R161, RZ, PT ;  /* 0x000000ffa100720c */ /* 0x000fda0003f06270 */
[----:B------:R-:W-:Y:S05]  /*18110*/  @!P0 BRA `(.L_x_903) ;  /* 0x0000004000b08947 */ /* 0x000fea0003800000 */
[----:B------:R-:W-:Y:S01]  /*18120*/  UISETP.NE.U32.AND UP0, UPT, UR12, URZ, UPT ;  /* 0x000000ff0c00728c */ /* 0x000fe2000bf05070 */
[C---:B------:R-:W-:Y:S01]  /*18130*/  LEA R162, R161.reuse, 0x80, 0x7 ;  /* 0x00000080a1a27811 */ /* 0x040fe200078e38ff */
[----:B------:R-:W-:Y:S01]  /*18140*/  IMAD.MOV.U32 R123, RZ, RZ, R0 ;  /* 0x000000ffff7b7224 */ /* 0x000fe200078e0000 */
[----:B------:R-:W-:Y:S01]  /*18150*/  MOV R121, R2 ;  /* 0x0000000200797202 */ /* 0x000fe20000000f00 */
[----:B------:R-:W-:Y:S01]  /*18160*/  UISETP.NE.AND.EX UP0, UPT, UR13, URZ, UPT, UP0 ;  /* 0x000000ff0d00728c */ /* 0x000fe2000bf05300 */
[----:B------:R-:W-:Y:S01]  /*18170*/  VIADD R161, R161, 0x1 ;  /* 0x00000001a1a17836 */ /* 0x000fe20000000000 */
[----:B------:R-:W-:Y:S01]  /*18180*/  IADD3 R159, PT, PT, R122, 0x9020, RZ ;  /* 0x000090207a9f7810 */ /* 0x000fe20007ffe0ff */
[----:B------:R-:W-:Y:S01]  /*18190*/  IMAD.MOV.U32 R160, RZ, RZ, RZ ;  /* 0x000000ffffa07224 */ /* 0x000fe200078e00ff */
[----:B------:R-:W1:Y:S02]  /*181a0*/  LDCU UR12, c[0x0][0x440] ;  /* 0x00008800ff0c77ac */ /* 0x000e640008000800 */
[----:B------:R-:W-:Y:S01]  /*181b0*/  PLOP3.LUT P6, PT, PT, PT, UP0, 0x80, 0x8 ;  /* 0x000000000008781c */ /* 0x000fe20003fcf008 */
[----:B------:R-:W2:Y:S01]  /*181c0*/  LDCU UR5, c[0x0][0x50c] ;  /* 0x0000a180ff0577ac */ /* 0x000ea20008000800 */
[----:B------:R-:W3:Y:S01]  /*181d0*/  LDCU UR4, c[0x0][0x45c] ;  /* 0x00008b80ff0477ac */ /* 0x000ee20008000800 */
[----:B------:R-:W4:Y:S01]  /*181e0*/  LDCU.64 UR8, c[0x0][0x3a0] ;  /* 0x00007400ff0877ac */ /* 0x000f220008000a00 */
[----:B------:R-:W1:Y:S09]  /*181f0*/  LDCU.64 UR10, c[0x0][0x3a8] ;  /* 0x00007500ff0a77ac */ /* 0x000e720008000a00 */
.L_x_907:
        /* <DEDUP_REMOVED lines=34> */
[C---:B------:R-:W-:Y:S01]  /*18420*/  IMAD R10, R2.reuse, R9, R10 ;  /* 0x00000009020a7224 */ /* 0x040fe200078e020a */
[-C--:B------:R-:W-:Y:S02]  /*18430*/  LOP3.LUT R9, RZ, R7.reuse, RZ, 0x33, !PT ;  /* 0x00000007ff097212 */ /* 0x080fe400078e33ff */
        /* <DEDUP_REMOVED lines=9> */
[----:B------:R-:W-:Y:S04]  /*184d0*/  LOP3.LUT R2, R162, R7, RZ, 0x3c, !PT ;  /* 0x00000007a2027212 */ /* 0x000fe800078e3cff */
[----:B------:R-:W-:Y:S02]  /*184e0*/  ISETP.GE.AND P1, PT, R2, RZ, PT ;  /* 0x000000ff0200720c */ /* 0x000fe40003f26270 */
[----:B------:R-:W5:Y:S03]  /*184f0*/  LDC.64 R2, c[0x0][0x3c0] ;  /* 0x0000f000ff027b82 */ /* 0x000f660000000a00 */
[----:B------:R-:W-:Y:S02]  /*18500*/  @P2 IADD3 R11, PT, PT, R11, 0x1, RZ ;  /* 0x000000010b0b2810 */ /* 0x000fe40007ffe0ff */
[----:B------:R-:W-:Y:S01]  /*18510*/  @P3 VIADD R12, R12, 0x1 ;  /* 0x000000010c0c3836 */ /* 0x000fe20000000000 */
[----:B------:R-:W-:Y:S02]  /*18520*/  ISETP.NE.AND P2, PT, R7, RZ, PT ;  /* 0x000000ff0700720c */ /* 0x000fe40003f45270 */
[----:B------:R-:W-:Y:S03]  /*18530*/  @!P0 IMAD.MOV R11, RZ, RZ, -R11 ;  /* 0x000000ffff0b8224 */ /* 0x000fe600078e0a0b */
[----:B------:R-:W-:Y:S02]  /*18540*/  @!P1 IADD3 R12, PT, PT, -R12, RZ, RZ ;  /* 0x000000ff0c0c9210 */ /* 0x000fe40007ffe1ff */
[C---:B------:R-:W-:Y:S02]  /*18550*/  SEL R13, R9.reuse, R11, !P2 ;  /* 0x0000000b090d7207 */ /* 0x040fe40005000000 */
[----:B------:R-:W-:Y:S02]  /*18560*/  SEL R9, R9, R12, !P2 ;  /* 0x0000000c09097207 */ /* 0x000fe40005000000 */
[-C--:B------:R-:W-:Y:S02]  /*18570*/  LEA R16, P1, R13, R156.reuse, 0x2 ;  /* 0x0000009c0d107211 */ /* 0x080fe400078210ff */
[C---:B------:R-:W-:Y:S01]  /*18580*/  LEA R14, P0, R9.reuse, R156, 0x2 ;  /* 0x0000009c090e7211 */ /* 0x040fe200078010ff */
[----:B------:R-:W-:Y:S01]  /*18590*/  IMAD.IADD R8, R9, 0x1, -R13 ;  /* 0x0000000109087824 */ /* 0x000fe200078e0a0d */
[-C--:B------:R-:W-:Y:S02]  /*185a0*/  LEA.HI.X.SX32 R17, R13, R157.reuse, 0x2, P1 ;  /* 0x0000009d0d117211 */ /* 0x080fe400008f16ff */
[----:B------:R-:W-:Y:S01]  /*185b0*/  LEA.HI.X.SX32 R15, R9, R157, 0x2, P0 ;  /* 0x0000009d090f7211 */ /* 0x000fe200000f16ff */
[----:B------:R-:W-:Y:S02]  /*185c0*/  IMAD R7, R8, R7, -0x80 ;  /* 0xffffff8008077424 */ /* 0x000fe400078e0207 */
[----:B------:R-:W2:Y:S02]  /*185d0*/  LDG.E R11, desc[UR6][R16.64] ;  /* 0x00000006100b7981 */ /* 0x000ea4000c1e1900 */
[-C--:B-----5:R-:W-:Y:S01]  /*185e0*/  IMAD.WIDE.U32 R12, R7, R2.reuse, RZ ;  /* 0x00000002070c7225 */ /* 0x0a0fe200078e00ff */
[----:B------:R-:W-:Y:S01]  /*185f0*/  SHF.R.S32.HI R9, RZ, 0x1f, R7 ;  /* 0x0000001fff097819 */ /* 0x000fe20000011407 */
[----:B------:R-:W2:Y:S04]  /*18600*/  LDG.E R6, desc[UR6][R14.64] ;  /* 0x000000060e067981 */ /* 0x000ea8000c1e1900 */
[----:B------:R-:W-:Y:S04]  /*18610*/  IMAD R8, R9, R2, RZ ;  /* 0x0000000209087224 */ /* 0x000fe800078e02ff */
[----:B------:R-:W-:Y:S05]  /*18620*/  IMAD R8, R7, R3, R8 ;  /* 0x0000000307087224 */ /* 0x000fea00078e0208 */
[----:B------:R-:W-:Y:S01]  /*18630*/  IADD3 R13, PT, PT, R13, R8, RZ ;  /* 0x000000080d0d7210 */ /* 0x000fe20007ffe0ff */
[----:B--2---:R-:W-:Y:S04]  /*18640*/  IMAD.IADD R6, R11, 0x1, -R6 ;  /* 0x000000010b067824 */ /* 0x004fe800078e0a06 */
[----:B------:R-:W-:Y:S01]  /*18650*/  IMAD.WIDE.U32 R12, R6, UR10, R12 ;  /* 0x0000000a060c7c25 */ /* 0x000fe2000f8e000c */
[----:B------:R-:W-:Y:S02]  /*18660*/  SHF.R.S32.HI R3, RZ, 0x1f, R6 ;  /* 0x0000001fff037819 */ /* 0x000fe40000011406 */
[----:B------:R-:W-:Y:S03]  /*18670*/  LEA R148, P0, R12, R4, 0x1 ;  /* 0x000000040c947211 */ /* 0x000fe600078008ff */
[----:B------:R-:W-:Y:S04]  /*18680*/  IMAD R3, R3, UR10, RZ ;  /* 0x0000000a03037c24 */ /* 0x000fe8000f8e02ff */
[----:B------:R-:W-:Y:S04]  /*18690*/  IMAD R3, R6, UR11, R3 ;  /* 0x0000000b06037c24 */ /* 0x000fe8000f8e0203 */
[----:B------:R-:W-:Y:S05]  /*186a0*/  IMAD.IADD R3, R13, 0x1, R3 ;  /* 0x000000010d037824 */ /* 0x000fea00078e0203 */
[----:B------:R-:W-:Y:S07]  /*186b0*/  LEA.HI.X R149, R12, R0, R3, 0x1, P0 ;  /* 0x000000000c957211 */ /* 0x000fee00000f0c03 */
.L_x_904:
        /* <DEDUP_REMOVED lines=8> */
[C---:B------:R-:W-:Y:S03]  /*18740*/  IADD3 R4, P0, PT, R3.reuse, R148, RZ ;  /* 0x0000009403047210 */ /* 0x040fe60007f1e0ff */
[----:B------:R-:W-:Y:S01]  /*18750*/  @!PT LDS RZ, [RZ] ;  /* 0x00000000fffff984 */ /* 0x000fe20000000800 */
[----:B------:R-:W-:Y:S01]  /*18760*/  @!PT LDS RZ, [RZ] ;  /* 0x00000000fffff984 */ /* 0x000fe20000000800 */
[----:B------:R-:W-:Y:S01]  /*18770*/  @!PT LDS RZ, [RZ] ;  /* 0x00000000fffff984 */ /* 0x000fe20000000800 */
[----:B------:R-:W-:Y:S01]  /*18780*/  @!P4 LDGSTS.E.BYPASS.LTC128B.128 [R155+0xb000], desc[UR6][R148.64+0x40] ;  /* 0x0b000040949bcfae */ /* 0x000fe2000b981a06 */
[C---:B------:R-:W-:Y:S05]  /*18790*/  IADD3.X R5, PT, PT, R2.reuse, R149, RZ, P0, !PT ;  /* 0x0000009502057210 */ /* 0x040fea00007fe4ff */
        /* <DEDUP_REMOVED lines=9> */
[----:B------:R-:W-:Y:S02]  /*18830*/  MOV R3, 0x20 ;  /* 0x0000002000037802 */ /* 0x000fe40000000f00 */
[----:B------:R-:W-:Y:S03]  /*18840*/  IADD3.X R13, PT, PT, R2, R7, RZ, P0, !PT ;  /* 0x00000007020d7210 */ /* 0x000fe600007fe4ff */
[----:B------:R-:W-:Y:S01]  /*18850*/  @!PT LDS RZ, [RZ] ;  /* 0x00000000fffff984 */ /* 0x000fe20000000800 */
[----:B------:R-:W-:Y:S01]  /*18860*/  @!PT LDS RZ, [RZ] ;  /* 0x00000000fffff984 */ /* 0x000fe20000000800 */
[----:B------:R-:W-:Y:S01]  /*18870*/  @!PT LDS RZ, [RZ] ;  /* 0x00000000fffff984 */ /* 0x000fe20000000800 */
[----:B------:R-:W-:Y:S01]  /*18880*/  @!P5 LDGSTS.E.BYPASS.LTC128B.128 [R155+0x9800], desc[UR6][R4.64] ;  /* 0x09800000049bdfae */ /* 0x000fe2000b981a06 */
[----:B------:R-:W-:Y:S02]  /*18890*/  LOP3.LUT P0, RZ, R120, 0x4, RZ, 0xc0, !PT ;  /* 0x0000000478ff7812 */ /* 0x000fe4000780c0ff */
[----:B------:R-:W-:Y:S03]  /*188a0*/  ISETP.NE.AND P1, PT, R161, 0x1, PT ;  /* 0x00000001a100780c */ /* 0x000fe60003f25270 */
[----:B------:R-:W-:Y:S01]  /*188b0*/  @P5 STS.128 [R155+0x9800], RZ ;  /* 0x009800ff9b005388 */ /* 0x000fe20000000c00 */
[----:B------:R-:W-:Y:S05]  /*188c0*/  SEL R3, R3, 0xffffffe0, !P0 ;  /* 0xffffffe003037807 */ /* 0x000fea0004000000 */
[----:B------:R-:W-:Y:S01]  /*188d0*/  @!PT LDS RZ, [RZ] ;  /* 0x00000000fffff984 */ /* 0x000fe20000000800 */
[----:B------:R-:W-:Y:S01]  /*188e0*/  @!PT LDS RZ, [RZ] ;  /* 0x00000000fffff984 */ /* 0x000fe20000000800 */
[----:B------:R-:W-:Y:S01]  /*188f0*/  @!PT LDS RZ, [RZ] ;  /* 0x00000000fffff984 */ /* 0x000fe20000000800 */
[----:B------:R-:W-:Y:S01]  /*18900*/  @!P4 LDGSTS.E.BYPASS.LTC128B.128 [R155+0xb800], desc[UR6][R4.64+0x40] ;  /* 0x0b800040049bcfae */ /* 0x000fe2000b981a06 */
[-C--:B------:R-:W-:Y:S02]  /*18910*/  IADD3 R2, PT, PT, R145, R3.reuse, RZ ;  /* 0x0000000391027210 */ /* 0x080fe40007ffe0ff */
[----:B------:R-:W-:Y:S03]  /*18920*/  IADD3 R0, PT, PT, R144, R3, RZ ;  /* 0x0000000390007210 */ /* 0x000fe60007ffe0ff */
        /* <DEDUP_REMOVED lines=37> */
[----:B------:R-:W1:Y:S06]  /*18b80*/  LDSM.16.M88.4 R8, [R144+0x3000] ;  /* 0x003000009008783b */ /* 0x000e6c0000000200 */
[----:B------:R-:W5:Y:S06]  /*18b90*/  LDSM.16.M88.4 R16, [R144+0x3400] ;  /* 0x003400009010783b */ /* 0x000f6c0000000200 */
[----:B------:R-:W2:Y:S06]  /*18ba0*/  LDSM.16.M88.4 R24, [R144+0x3800] ;  /* 0x003800009018783b */ /* 0x000eac0000000200 */
[----:B------:R-:W0:Y:S06]  /*18bb0*/  LDGDEPBAR ;  /* 0x00000000000079af */ /* 0x000e2c0000000000 */
[----:B------:R-:W3:Y:S06]  /*18bc0*/  LDSM.16.M88.4 R32, [R144+0x3c00] ;  /* 0x003c00009020783b */ /* 0x000eec0000000200 */
[----:B------:R-:W4:Y:S06]  /*18bd0*/  LDSM.16.M88.4 R40, [R144+0x4000] ;  /* 0x004000009028783b */ /* 0x000f2c0000000200 */
[----:B------:R-:W4:Y:S01]  /*18be0*/  LDSM.16.M88.4 R48, [R144+0x4400] ;  /* 0x004400009030783b */ /* 0x000f220000000200 */
[C---:B-1----:R-:W-:Y:S05]  /*18bf0*/  HMMA.16816.F32 R4, R124.reuse, R8, RZ ;  /* 0x000000087c04723c */ /* 0x042fea00000018ff */
[----:B------:R-:W1:Y:S06]  /*18c00*/  LDSM.16.M88.4 R56, [R144+0x4800] ;  /* 0x004800009038783b */ /* 0x000e6c0000000200 */
[----:B------:R-:W1:Y:S01]  /*18c10*/  LDSM.16.M88.4 R64, [R144+0x4c00] ;  /* 0x004c00009040783b */ /* 0x000e620000000200 */
[C---:B------:R-:W-:Y:S05]  /*18c20*/  HMMA.16816.F32 R8, R124.reuse, R10, RZ ;  /* 0x0000000a7c08723c */ /* 0x040fea00000018ff */
[----:B------:R-:W-:Y:S03]  /*18c30*/  LDSM.16.M88.4 R128, [R2] ;  /* 0x000000000280783b */ /* 0x000fe60000000200 */
[C---:B-----5:R-:W-:Y:S03]  /*18c40*/  HMMA.16816.F32 R12, R124.reuse, R16, RZ ;  /* 0x000000107c0c723c */ /* 0x060fe600000018ff */
[----:B------:R-:W5:Y:S05]  /*18c50*/  LDSM.16.M88.4 R132, [R0+0x3000] ;  /* 0x003000000084783b */ /* 0x000f6a0000000200 */
[C---:B------:R-:W-:Y:S01]  /*18c60*/  HMMA.16816.F32 R16, R124.reuse, R18, RZ ;  /* 0x000000127c10723c */ /* 0x040fe200000018ff */
[----:B------:R-:W5:Y:S06]  /*18c70*/  LDSM.16.M88.4 R136, [R0+0x3400] ;  /* 0x003400000088783b */ /* 0x000f6c0000000200 */
[----:B------:R-:W-:Y:S01]  /*18c80*/  LDSM.16.M88.4 R140, [R0+0x3c00] ;  /* 0x003c0000008c783b */ /* 0x000fe20000000200 */
        /* <DEDUP_REMOVED lines=8> */
[C---:B-1----:R-:W-:Y:S08]  /*18d10*/  HMMA.16816.F32 R52, R124.reuse, R56, RZ ;  /* 0x000000387c34723c */ /* 0x042ff000000018ff */
[C---:B------:R-:W-:Y:S08]  /*18d20*/  HMMA.16816.F32 R56, R124.reuse, R58, RZ ;  /* 0x0000003a7c38723c */ /* 0x040ff000000018ff */
[C---:B------:R-:W-:Y:S08]  /*18d30*/  HMMA.16816.F32 R60, R124.reuse, R64, RZ ;  /* 0x000000407c3c723c */ /* 0x040ff000000018ff */
[----:B------:R-:W-:Y:S01]  /*18d40*/  HMMA.16816.F32 R64, R124, R66, RZ ;  /* 0x000000427c40723c */ /* 0x000fe200000018ff */
[----:B------:R-:W1:Y:S07]  /*18d50*/  LDSM.16.M88.4 R124, [R0+0x3800] ;  /* 0x00380000007c783b */ /* 0x000e6e0000000200 */
[C---:B-----5:R-:W-:Y:S08]  /*18d60*/  HMMA.16816.F32 R4, R128.reuse, R132, R4 ;  /* 0x000000848004723c */ /* 0x060ff00000001804 */
        /* <DEDUP_REMOVED lines=98> */
[C---:B------:R-:W-:Y:S11]  /*19390*/  HMMA.16816.F32 R8, R128.reuse, R134, R8 ;  /* 0x000000868008723c */ /* 0x040ff60000001808 */
[----:B------:R-:W-:Y:S01]  /*193a0*/  FMUL.FTZ R249, R4, UR5 ;  /* 0x0000000504f97c20 */ /* 0x000fe20008410000 */
[----:B------:R-:W-:Y:S01]  /*193b0*/  FMUL.FTZ R245, R5, UR5 ;  /* 0x0000000505f57c20 */ /* 0x000fe20008410000 */
[----:B------:R-:W-:Y:S01]  /*193c0*/  FMUL.FTZ R243, R6, UR5 ;  /* 0x0000000506f37c20 */ /* 0x000fe20008410000 */
[----:B------:R-:W-:Y:S02]  /*193d0*/  FMUL.FTZ R177, R7, UR5 ;  /* 0x0000000507b17c20 */ /* 0x000fe40008410000 */
[----:B------:R-:W1:Y:S01]  /*193e0*/  LDSM.16.M88.4 R4, [R0+0x7800] ;  /* 0x007800000004783b */ /* 0x000e620000000200 */
[----:B------:R-:W3:Y:S02]  /*193f0*/  MUFU.TANH R249, R249 ;  /* 0x000000f900f97308 */ /* 0x000ee40000002400 */
[----:B------:R-:W-:Y:S01]  /*19400*/  FMUL.FTZ R9, R9, UR5 ;  /* 0x0000000509097c20 */ /* 0x000fe20008410000 */
[----:B------:R-:W-:Y:S01]  /*19410*/  FMUL.FTZ R10, R10, UR5 ;  /* 0x000000050a0a7c20 */ /* 0x000fe20008410000 */
[----:B------:R-:W-:Y:S01]  /*19420*/  FMUL.FTZ R11, R11, UR5 ;  /* 0x000000050b0b7c20 */ /* 0x000fe20008410000 */
[----:B------:R-:W-:Y:S01]  /*19430*/  FMUL.FTZ R168, R8, UR5 ;  /* 0x0000000508a87c20 */ /* 0x000fe20008410000 */
[C---:B--2---:R-:W-:Y:S04]  /*19440*/  HMMA.16816.F32 R12, R128.reuse, R124, R12 ;  /* 0x0000007c800c723c */ /* 0x044fe8000000180c */
[----:B------:R-:W2:Y:S04]  /*19450*/  MUFU.TANH R125, R9 ;  /* 0x00000009007d7308 */ /* 0x000ea80000002400 */
[C---:B------:R-:W-:Y:S06]  /*19460*/  HMMA.16816.F32 R16, R128.reuse, R126, R16 ;  /* 0x0000007e8010723c */ /* 0x040fec0000001810 */
[----:B------:R-:W4:Y:S10]  /*19470*/  MUFU.TANH R251, R10 ;  /* 0x0000000a00fb7308 */ /* 0x000f340000002400 */
[----:B------:R5:W2:Y:S01]  /*19480*/  MUFU.TANH R247, R11 ;  /* 0x0000000b00f77308 */ /* 0x000aa20000002400 */
[----:B------:R-:W-:Y:S01]  /*19490*/  FMUL.FTZ R12, R12, UR5 ;  /* 0x000000050c0c7c20 */ /* 0x000fe20008410000 */
[----:B------:R-:W-:Y:S01]  /*194a0*/  FMUL.FTZ R13, R13, UR5 ;  /* 0x000000050d0d7c20 */ /* 0x000fe20008410000 */
[----:B------:R-:W-:Y:S01]  /*194b0*/  FMUL.FTZ R14, R14, UR5 ;  /* 0x000000050e0e7c20 */ /* 0x000fe20008410000 */
[----:B------:R-:W-:Y:S06]  /*194c0*/  FMUL.FTZ R15, R15, UR5 ;  /* 0x000000050f0f7c20 */ /* 0x000fec0008410000 */
[----:B------:R-:W2:Y:S01]  /*194d0*/  MUFU.TANH R245, R245 ;  /* 0x000000f500f57308 */ /* 0x000ea20000002400 */
[----:B------:R-:W-:Y:S01]  /*194e0*/  FMUL.FTZ R239, R16, UR5 ;  /* 0x0000000510ef7c20 */ /* 0x000fe20008410000 */
[----:B------:R-:W-:Y:S01]  /*194f0*/  FMUL.FTZ R17, R17, UR5 ;  /* 0x0000000511117c20 */ /* 0x000fe20008410000 */
[----:B------:R-:W-:Y:S01]  /*19500*/  FMUL.FTZ R18, R18, UR5 ;  /* 0x0000000512127c20 */ /* 0x000fe20008410000 */
[----:B------:R-:W-:Y:S01]  /*19510*/  FMUL.FTZ R19, R19, UR5 ;  /* 0x0000000513137c20 */ /* 0x000fe20008410000 */
[C---:B-1----:R-:W-:Y:S05]  /*19520*/  HMMA.16816.F32 R20, R128.reuse, R4, R20 ;  /* 0x000000048014723c */ /* 0x042fea0000001814 */
[----:B------:R-:W1:Y:S01]  /*19530*/  MUFU.TANH R243, R243 ;  /* 0x000000f300f37308 */ /* 0x000e620000002400 */
[----:B-----5:R-:W5:Y:S02]  /*19540*/  LDSM.16.M88.4 R8, [R0+0x7c00] ;  /* 0x007c00000008783b */ /* 0x020f640000000200 */
[C---:B------:R-:W-:Y:S07]  /*19550*/  HMMA.16816.F32 R24, R128.reuse, R6, R24 ;  /* 0x000000068018723c */ /* 0x040fee0000001818 */
[----:B------:R-:W1:Y:S01]  /*19560*/  MUFU.TANH R177, R177 ;  /* 0x000000b100b17308 */ /* 0x000e620000002400 */
[----:B------:R-:W3:Y:S09]  /*19570*/  LDSM.16.M88.4 R4, [R0+0x8000] ;  /* 0x008000000004783b */ /* 0x000ef20000000200 */
        /* <DEDUP_REMOVED lines=10> */
[----:B------:R-:W1:Y:S10]  /*19620*/  MUFU.TANH R231, R13 ;  /* 0x0000000d00e77308 */ /* 0x000e740000002400 */
[----:B------:R-:W1:Y:S01]  /*19630*/  MUFU.TANH R229, R14 ;  /* 0x0000000e00e57308 */ /* 0x000e620000002400 */
[C---:B-----5:R-:W-:Y:S09]  /*19640*/  HMMA.16816.F32 R28, R128.reuse, R8, R28 ;  /* 0x00000008801c723c */ /* 0x060ff2000000181c */
[----:B------:R-:W1:Y:S01]  /*19650*/  MUFU.TANH R227, R15 ;  /* 0x0000000f00e37308 */ /* 0x000e620000002400 */
[C---:B------:R-:W-:Y:S01]  /*19660*/  HMMA.16816.F32 R32, R128.reuse, R10, R32 ;  /* 0x0000000a8020723c */ /* 0x040fe20000001820 */
[----:B------:R-:W5:Y:S08]  /*19670*/  LDSM.16.M88.4 R8, [R0+0x8400] ;  /* 0x008400000008783b */ /* 0x000f700000000200 */
[----:B------:R-:W1:Y:S01]  /*19680*/  MUFU.TANH R239, R239 ;  /* 0x000000ef00ef7308 */ /* 0x000e620000002400 */
[C---:B---3--:R-:W-:Y:S03]  /*19690*/  HMMA.16816.F32 R36, R128.reuse, R4, R36 ;  /* 0x000000048024723c */ /* 0x048fe60000001824 */
[----:B------:R-:W-:Y:S01]  /*196a0*/  FMUL.FTZ R28, R28, UR5 ;  /* 0x000000051c1c7c20 */ /* 0x000fe20008410000 */
[----:B------:R-:W-:Y:S01]  /*196b0*/  FMUL.FTZ R29, R29, UR5 ;  /* 0x000000051d1d7c20 */ /* 0x000fe20008410000 */
[----:B------:R-:W-:Y:S04]  /*196c0*/  FMUL.FTZ R30, R30, UR5 ;  /* 0x000000051e1e7c20 */ /* 0x000fe80008410000 */
[----:B------:R-:W3:Y:S01]  /*196d0*/  MUFU.TANH R237, R17 ;  /* 0x0000001100ed7308 */ /* 0x000ee20000002400 */
[----:B------:R-:W-:Y:S01]  /*196e0*/  FMUL.FTZ R31, R31, UR5 ;  /* 0x000000051f1f7c20 */ /* 0x000fe20008410000 */
[C---:B------:R-:W-:Y:S01]  /*196f0*/  HMMA.16816.F32 R40, R128.reuse, R6, R40 ;  /* 0x000000068028723c */ /* 0x040fe20000001828 */
[----:B------:R-:W4:Y:S02]  /*19700*/  LDSM.16.M88.4 R4, [R0+0x8800] ;  /* 0x008800000004783b */ /* 0x000f240000000200 */
        /* <DEDUP_REMOVED lines=22> */
[C---:B----4-:R-:W-:Y:S05]  /*19870*/  HMMA.16816.F32 R52, R128.reuse, R4, R52 ;  /* 0x000000048034723c */ /* 0x050fea0000001834 */
[----:B------:R-:W-:Y:S03]  /*19880*/  FMUL.FTZ R134, R44, UR5 ;  /* 0x000000052c867c20 */ /* 0x000fe60008410000 */
[----:B------:R-:W4:Y:S01]  /*19890*/  MUFU.TANH R217, R23 ;  /* 0x0000001700d97308 */ /* 0x000f220000002400 */
[----:B------:R-:W-:Y:S01]  /*198a0*/  FMUL.FTZ R45, R45, UR5 ;  /* 0x000000052d2d7c20 */ /* 0x000fe20008410000 */
[C---:B------:R-:W-:Y:S03]  /*198b0*/  HMMA.16816.F32 R56, R128.reuse, R6, R56 ;  /* 0x000000068038723c */ /* 0x040fe60000001838 */
[----:B------:R-:W-:Y:S01]  /*198c0*/  FMUL.FTZ R136, R48, UR5 ;  /* 0x0000000530887c20 */ /* 0x000fe20008410000 */
        /* <DEDUP_REMOVED lines=17> */
[----:B------:R5:W1:Y:S01]  /*199e0*/  MUFU.TANH R143, R53 ;  /* 0x00000035008f7308 */ /* 0x000a620000002400 */
[----:B------:R-:W-:Y:S09]  /*199f0*/  HMMA.16816.F32 R64, R128, R10, R64 ;  /* 0x0000000a8040723c */ /* 0x000ff20000001840 */
[----:B------:R2:W1:Y:S01]  /*19a00*/  MUFU.TANH R139, R54 ;  /* 0x00000036008b7308 */ /* 0x0004620000002400 */
[----:B------:R-:W-:Y:S01]  /*19a10*/  FMUL.FTZ R140, R60, UR5 ;  /* 0x000000053c8c7c20 */ /* 0x000fe20008410000 */
[----:B------:R-:W-:Y:S08]  /*19a20*/  FMUL.FTZ R61, R61, UR5 ;  /* 0x000000053d3d7c20 */ /* 0x000ff00008410000 */
[----:B------:R1:W1:Y:S01]  /*19a30*/  MUFU.TANH R213, R26 ;  /* 0x0000001a00d57308 */ /* 0x0002620000002400 */
[----:B-----5:R-:W-:Y:S01]  /*19a40*/  FMUL.FTZ R53, R63, UR5 ;  /* 0x000000053f357c20 */ /* 0x020fe20008410000 */
[----:B------:R-:W-:Y:S01]  /*19a50*/  FMUL.FTZ R130, R64, UR5 ;  /* 0x0000000540827c20 */ /* 0x000fe20008410000 */
[----:B------:R-:W-:Y:S07]  /*19a60*/  FMUL.FTZ R52, R66, UR5 ;  /* 0x0000000542347c20 */ /* 0x000fee0008410000 */
[----:B------:R1:W1:Y:S01]  /*19a70*/  MUFU.TANH R211, R27 ;  /* 0x0000001b00d37308 */ /* 0x0002620000002400 */
[----:B------:R-:W-:Y:S01]  /*19a80*/  FMUL.FTZ R3, R67, UR5 ;  /* 0x0000000543037c20 */ /* 0x000fe20008410000 */
[----:B--2---:R-:W-:Y:S01]  /*19a90*/  FMUL.FTZ R54, R62, UR5 ;  /* 0x000000053e367c20 */ /* 0x004fe20008410000 */
[----:B------:R-:W-:Y:S07]  /*19aa0*/  FMUL.FTZ R65, R65, UR5 ;  /* 0x0000000541417c20 */ /* 0x000fee0008410000 */
[----:B------:R2:W1:Y:S10]  /*19ab0*/  MUFU.TANH R207, R28 ;  /* 0x0000001c00cf7308 */ /* 0x0004740000002400 */
[----:B------:R2:W1:Y:S10]  /*19ac0*/  MUFU.TANH R199, R29 ;  /* 0x0000001d00c77308 */ /* 0x0004740000002400 */
[----:B------:R2:W1:Y:S10]  /*19ad0*/  MUFU.TANH R195, R30 ;  /* 0x0000001e00c37308 */ /* 0x0004740000002400 */
[----:B------:R2:W1:Y:S10]  /*19ae0*/  MUFU.TANH R197, R31 ;  /* 0x0000001f00c57308 */ /* 0x0004740000002400 */
[----:B------:R-:W1:Y:S10]  /*19af0*/  MUFU.TANH R201, R201 ;  /* 0x000000c900c97308 */ /* 0x000e740000002400 */
[----:B------:R2:W1:Y:S10]  /*19b00*/  MUFU.TANH R203, R33 ;  /* 0x0000002100cb7308 */ /* 0x0004740000002400 */
[----:B------:R2:W1:Y:S10]  /*19b10*/  MUFU.TANH R205, R34 ;  /* 0x0000002200cd7308 */ /* 0x0004740000002400 */
[----:B------:R2:W1:Y:S10]  /*19b20*/  MUFU.TANH R209, R35 ;  /* 0x0000002300d17308 */ /* 0x0004740000002400 */
        /* <DEDUP_REMOVED lines=23> */
[----:B------:R-:W1:Y:S10]  /*19ca0*/  MUFU.TANH R54, R54 ;  /* 0x0000003600367308 */ /* 0x000e740000002400 */
[----:B------:R-:W1:Y:S10]  /*19cb0*/  MUFU.TANH R53, R53 ;  /* 0x0000003500357308 */ /* 0x000e740000002400 */
[----:B------:R-:W1:Y:S10]  /*19cc0*/  MUFU.TANH R130, R130 ;  /* 0x0000008200827308 */ /* 0x000e740000002400 */
[----:B------:R2:W1:Y:S10]  /*19cd0*/  MUFU.TANH R131, R65 ;  /* 0x0000004100837308 */ /* 0x0004740000002400 */
        /* <DEDUP_REMOVED lines=9> */
[----:B------:R-:W-:Y:S05]  /*19d70*/  @!P6 IMAD.MOV.U32 R2, RZ, RZ, RZ ;  /* 0x000000ffff02e224 */ /* 0x000fea00078e00ff */
[----:B------:R-:W-:Y:S01]  /*19d80*/  @!P6 IADD3 R2, P1, PT, RZ, -R2, RZ ;  /* 0x80000002ff02e210 */ /* 0x000fe20007f3e0ff */
[----:B--2---:R-:W-:Y:S04]  /*19d90*/  @!P6 IMAD.SHL.U32 R0, R4, 0x80, RZ ;  /* 0x000000800400e824 */ /* 0x004fe800078e00ff */
[----:B------:R-:W-:Y:S05]  /*19da0*/  @!P6 IMAD.X R0, RZ, RZ, ~R0, P1 ;  /* 0x000000ffff00e224 */ /* 0x000fea00008e0e00 */
[----:B------:R-:W-:Y:S04]  /*19db0*/  @!P6 SHF.R.S64 R5, R2, 0x1f, R0 ;  /* 0x0000001f0205e819 */ /* 0x000fe80000001000 */
[----:B------:R-:W-:Y:S04]  /*19dc0*/  @!P6 IADD3 R146, P1, PT, R5, R146, RZ ;  /* 0x000000920592e210 */ /* 0x000fe80007f3e0ff */
[----:B------:R-:W-:Y:S01]  /*19dd0*/  @!P6 LEA.HI.X.SX32 R147, R0, R147, 0x1, P1 ;  /* 0x000000930093e211 */ /* 0x000fe200008f0eff */
[----:B---3--:R-:W-:Y:S08]  /*19de0*/  @!P6 BRA `(.L_x_906) ;  /* 0x0000000000f8e947 */ /* 0x008ff00003800000 */
[C---:B------:R-:W-:Y:S01]  /*19df0*/  VIADD R13, R162.reuse, 0xffffff00 ;  /* 0xffffff00a20d7836 */ /* 0x040fe20000000000 */
[----:B------:R-:W2:Y:S01]  /*19e00*/  LDC R0, c[0x0][0x4f0] ;  /* 0x00013c00ff007b82 */ /* 0x000ea20000000800 */
[----:B------:R-:W-:Y:S04]  /*19e10*/  IADD3 R5, PT, PT, R162, -0x80, RZ ;  /* 0xffffff80a2057810 */ /* 0x000fe80007ffe0ff */
[----:B------:R-:W-:Y:S02]  /*19e20*/  IABS R6, R5 ;  /* 0x0000000500067213 */ /* 0x000fe40000000000 */
[-C--:B--2---:R-:W-:Y:S02]  /*19e30*/  IABS R2, R0.reuse ;  /* 0x0000000000027213 */ /* 0x084fe40000000000 */
[-C--:B------:R-:W-:Y:S02]  /*19e40*/  LOP3.LUT R5, R5, R0.reuse, RZ, 0x3c, !PT ;  /* 0x0000000005057212 */ /* 0x080fe400078e3cff */
[----:B------:R-:W2:Y:S10]  /*19e50*/  I2F.RP R10, R2 ;  /* 0x00000002000a7306 */ /* 0x000eb40000209400 */
[----:B--2---:R-:W2:Y:S02]  /*19e60*/  MUFU.RCP R4, R10 ;  /* 0x0000000a00047308 */ /* 0x004ea40000001000 */
[----:B--2---:R-:W-:Y:S01]  /*19e70*/  VIADD R8, R4, 0xffffffe ;  /* 0x0ffffffe04087836 */ /* 0x004fe20000000000 */
[----:B------:R-:W-:Y:S02]  /*19e80*/  IABS R4, R13 ;  /* 0x0000000d00047213 */ /* 0x000fe40000000000 */
[----:B------:R-:W-:Y:S05]  /*19e90*/  LOP3.LUT R13, R13, R0, RZ, 0x3c, !PT ;  /* 0x000000000d0d7212 */ /* 0x000fea00078e3cff */
[----:B------:R-:W2:Y:S02]  /*19ea0*/  F2I.FTZ.U32.TRUNC.NTZ R9, R8 ;  /* 0x0000000800097305 */ /* 0x000ea4000021f000 */
[--C-:B--2---:R-:W-:Y:S02]  /*19eb0*/  IMAD.MOV R11, RZ, RZ, -R9.reuse ;  /* 0x000000ffff0b7224 */ /* 0x104fe400078e0a09 */
[----:B------:R-:W-:Y:S02]  /*19ec0*/  IMAD.MOV.U32 R8, RZ, RZ, RZ ;  /* 0x000000ffff087224 */ /* 0x000fe400078e00ff */
[----:B------:R-:W-:Y:S04]  /*19ed0*/  IMAD R11, R11, R2, RZ ;  /* 0x000000020b0b7224 */ /* 0x000fe800078e02ff */
[----:B------:R-:W-:Y:S06]  /*19ee0*/  IMAD.HI.U32 R9, R9, R11, R8 ;  /* 0x0000000b09097227 */ /* 0x000fec00078e0008 */
[C---:B------:R-:W-:Y:S04]  /*19ef0*/  IMAD.HI.U32 R10, R9.reuse, R6, RZ ;  /* 0x00000006090a7227 */ /* 0x040fe800078e00ff */
[----:B------:R-:W-:Y:S01]  /*19f00*/  IMAD.HI.U32 R8, R9, R4, RZ ;  /* 0x0000000409087227 */ /* 0x000fe200078e00ff */
[----:B------:R-:W-:Y:S03]  /*19f10*/  IADD3 R11, PT, PT, -R10, RZ, RZ ;  /* 0x000000ff0a0b7210 */ /* 0x000fe60007ffe1ff */
[----:B------:R-:W-:Y:S02]  /*19f20*/  IMAD.MOV R9, RZ, RZ, -R8 ;  /* 0x000000ffff097224 */ /* 0x000fe400078e0a08 */
[C---:B------:R-:W-:Y:S02]  /*19f30*/  IMAD R6, R2.reuse, R11, R6 ;  /* 0x0000000b02067224 */ /* 0x040fe400078e0206 */
[C---:B------:R-:W-:Y:S01]  /*19f40*/  IMAD R4, R2.reuse, R9, R4 ;  /* 0x0000000902047224 */ /* 0x040fe200078e0204 */
[----:B------:R-:W-:Y:S02]  /*19f50*/  LOP3.LUT R9, RZ, R0, RZ, 0x33, !PT ;  /* 0x00000000ff097212 */ /* 0x000fe400078e33ff */
[C---:B------:R-:W-:Y:S02]  /*19f60*/  ISETP.GT.U32.AND P2, PT, R2.reuse, R6, PT ;  /* 0x000000060200720c */ /* 0x040fe40003f44070 */
[----:B------:R-:W-:Y:S11]  /*19f70*/  ISETP.GT.U32.AND P1, PT, R2, R4, PT ;  /* 0x000000040200720c */ /* 0x000ff60003f24070 */
[--C-:B------:R-:W-:Y:S02]  /*19f80*/  @!P2 IMAD.IADD R6, R6, 0x1, -R2.reuse ;  /* 0x000000010606a824 */ /* 0x100fe400078e0a02 */
[----:B------:R-:W-:Y:S01]  /*19f90*/  @!P1 IADD3 R8, PT, PT, R8, 0x1, RZ ;  /* 0x0000000108089810 */ /* 0x000fe20007ffe0ff */
[----:B------:R-:W-:Y:S02]  /*19fa0*/  @!P1 IMAD.IADD R4, R4, 0x1, -R2 ;  /* 0x0000000104049824 */ /* 0x000fe400078e0a02 */
[----:B------:R-:W-:Y:S01]  /*19fb0*/  @!P2 VIADD R10, R10, 0x1 ;  /* 0x000000010a0aa836 */ /* 0x000fe20000000000 */
[-C--:B------:R-:W-:Y:S02]  /*19fc0*/  ISETP.GE.U32.AND P2, PT, R6, R2.reuse, PT ;  /* 0x000000020600720c */ /* 0x080fe40003f46070 */
[----:B------:R-:W-:Y:S11]  /*19fd0*/  ISETP.GE.U32.AND P1, PT, R4, R2, PT ;  /* 0x000000020400720c */ /* 0x000ff60003f26070 */
[----:B------:R-:W-:Y:S02]  /*19fe0*/  @P2 IADD3 R10, PT, PT, R10, 0x1, RZ ;  /* 0x000000010a0a2810 */ /* 0x000fe40007ffe0ff */
[----:B------:R-:W-:Y:S01]  /*19ff0*/  ISETP.GE.AND P2, PT, R5, RZ, PT ;  /* 0x000000ff0500720c */ /* 0x000fe20003f46270 */
[----:B------:R-:W-:Y:S01]  /*1a000*/  @P1 VIADD R8, R8, 0x1 ;  /* 0x0000000108081836 */ /* 0x000fe20000000000 */
[----:B------:R-:W-:Y:S01]  /*1a010*/  ISETP.GE.AND P1, PT, R13, RZ, PT ;  /* 0x000000ff0d00720c */ /* 0x000fe20003f26270 */
[----:B------:R-:W2:Y:S10]  /*1a020*/  LDC.64 R4, c[0x0][0x3b8] ;  /* 0x0000ee00ff047b82 */ /* 0x000eb40000000a00 */
[----:B------:R-:W-:Y:S02]  /*1a030*/  @!P2 IMAD.MOV R10, RZ, RZ, -R10 ;  /* 0x000000ffff0aa224 */ /* 0x000fe400078e0a0a */
[----:B------:R-:W-:Y:S01]  /*1a040*/  @!P1 IMAD.MOV R8, RZ, RZ, -R8 ;  /* 0x000000ffff089224 */ /* 0x000fe200078e0a08 */
[----:B------:R-:W-:Y:S04]  /*1a050*/  ISETP.NE.AND P1, PT, R0, RZ, PT ;  /* 0x000000ff0000720c */ /* 0x000fe80003f25270 */
[C---:B------:R-:W-:Y:S02]  /*1a060*/  SEL R13, R9.reuse, R8, !P1 ;  /* 0x00000008090d7207 */ /* 0x040fe40004800000 */
[----:B------:R-:W-:Y:S02]  /*1a070*/  SEL R9, R9, R10, !P1 ;  /* 0x0000000a09097207 */ /* 0x000fe40004800000 */
[-C--:B------:R-:W-:Y:S02]  /*1a080*/  LEA R16, P2, R13, R156.reuse, 0x2 ;  /* 0x0000009c0d107211 */ /* 0x080fe400078410ff */
[----:B------:R-:W-:Y:S02]  /*1a090*/  LEA R14, P1, R9, R156, 0x2 ;  /* 0x0000009c090e7211 */ /* 0x000fe400078210ff */
[-C--:B------:R-:W-:Y:S02]  /*1a0a0*/  LEA.HI.X.SX32 R17, R13, R157.reuse, 0x2, P2 ;  /* 0x0000009d0d117211 */ /* 0x080fe400010f16ff */
[C---:B------:R-:W-:Y:S02]  /*1a0b0*/  LEA.HI.X.SX32 R15, R9.reuse, R157, 0x2, P1 ;  /* 0x0000009d090f7211 */ /* 0x040fe400008f16ff */
[----:B------:R-:W-:Y:S01]  /*1a0c0*/  IADD3 R9, PT, PT, R9, -R13, RZ ;  /* 0x8000000d09097210 */ /* 0x000fe20007ffe0ff */
[----:B------:R-:W3:Y:S04]  /*1a0d0*/  LDG.E R11, desc[UR6][R16.64] ;  /* 0x00000006100b7981 */ /* 0x000ee8000c1e1900 */
[----:B------:R-:W-:Y:S01]  /*1a0e0*/  IMAD R9, R9, R0, -0x80 ;  /* 0xffffff8009097424 */ /* 0x000fe200078e0200 */
[----:B------:R-:W3:Y:S04]  /*1a0f0*/  LDG.E R2, desc[UR6][R14.64] ;  /* 0x000000060e027981 */ /* 0x000ee8000c1e1900 */
[----:B------:R-:W-:Y:S05]  /*1a100*/  SHF.R.S32.HI R13, RZ, 0x1f, R9 ;  /* 0x0000001fff0d7819 */ /* 0x000fea0000011409 */
[-C--:B--2---:R-:W-:Y:S02]  /*1a110*/  IMAD R0, R13, R4.reuse, RZ ;  /* 0x000000040d007224 */ /* 0x084fe400078e02ff */
[C---:B------:R-:W-:Y:S04]  /*1a120*/  IMAD.WIDE.U32 R12, R9.reuse, R4, RZ ;  /* 0x00000004090c7225 */ /* 0x040fe800078e00ff */
[----:B------:R-:W-:Y:S04]  /*1a130*/  IMAD R0, R9, R5, R0 ;  /* 0x0000000509007224 */ /* 0x000fe800078e0200 */
[----:B------:R-:W-:Y:S02]  /*1a140*/  IMAD.IADD R13, R13, 0x1, R0 ;  /* 0x000000010d0d7824 */ /* 0x000fe400078e0200 */
[----:B---3--:R-:W-:Y:S04]  /*1a150*/  IMAD.IADD R2, R11, 0x1, -R2 ;  /* 0x000000010b027824 */ /* 0x008fe800078e0a02 */
[----:B------:R-:W-:Y:S01]  /*1a160*/  IMAD.WIDE.U32 R12, R2, UR8, R12 ;  /* 0x00000008020c7c25 */ /* 0x000fe2000f8e000c */
[----:B------:R-:W-:Y:S02]  /*1a170*/  SHF.R.S32.HI R5, RZ, 0x1f, R2 ;  /* 0x0000001fff057819 */ /* 0x000fe40000011402 */
[----:B------:R-:W-:Y:S03]  /*1a180*/  LEA R146, P1, R12, R146, 0x1 ;  /* 0x000000920c927211 */ /* 0x000fe600078208ff */
[----:B------:R-:W-:Y:S04]  /*1a190*/  IMAD R5, R5, UR8, RZ ;  /* 0x0000000805057c24 */ /* 0x000fe8000f8e02ff */
[----:B------:R-:W-:Y:S05]  /*1a1a0*/  IMAD R5, R2, UR9, R5 ;  /* 0x0000000902057c24 */ /* 0x000fea000f8e0205 */
[----:B------:R-:W-:Y:S04]  /*1a1b0*/  IADD3 R5, PT, PT, R13, R5, RZ ;  /* 0x000000050d057210 */ /* 0x000fe80007ffe0ff */
[----:B------:R-:W-:Y:S07]  /*1a1c0*/  LEA.HI.X R147, R12, R147, R5, 0x1, P1 ;  /* 0x000000930c937211 */ /* 0x000fee00008f0c05 */
.L_x_906:
        /* <DEDUP_REMOVED lines=69> */
.L_x_905:
[----:B------:R-:W-:Y:S01]  /*1a620*/  FMNMX3.FTZ R2, R121, R249, R245, !PT ;  /* 0x000000f979027276 */ /* 0x000fe200078100f5 */
[----:B------:R-:W-:Y:S01]  /*1a630*/  LDSM.16.MT88.4 R12, [R122+0x9000] ;  /* 0x009000007a0c783b */ /* 0x000fe20000004200 */
[----:B-1----:R-:W-:Y:S02]  /*1a640*/  FMNMX3.FTZ R0, R123, R243, R177, !PT ;  /* 0x000000f37b007276 */ /* 0x002fe400078100b1 */
        /* <DEDUP_REMOVED lines=30> */
[----:B--2---:R-:W-:Y:S02]  /*1a830*/  FMNMX3.FTZ R4, R2, R130, R131, !PT ;  /* 0x0000008202047276 */ /* 0x004fe40007810083 */
        /* <DEDUP_REMOVED lines=12> */
[----:B------:R-:W-:Y:S01]  /*1a900*/  FADD.FTZ R4, -R0, R123 ;  /* 0x0000007b00047221 */ /* 0x000fe20000010100 */
[----:B------:R-:W-:Y:S01]  /*1a910*/  MOV R123, R159 ;  /* 0x0000009f007b7202 */ /* 0x000fe20000000f00 */
[C---:B------:R-:W-:Y:S01]  /*1a920*/  FMUL.FTZ R142, R2.reuse, UR4 ;  /* 0x00000004028e7c20 */ /* 0x040fe20008410000 */
[C---:B------:R-:W-:Y:S01]  /*1a930*/  FSETP.NEU.FTZ.AND P1, PT, R2.reuse, -INF , PT ;  /* 0xff8000000200780b */ /* 0x040fe20003f3d000 */
[----:B------:R-:W-:Y:S01]  /*1a940*/  FADD.FTZ R5, -R2, R121 ;  /* 0x0000007902057221 */ /* 0x000fe20000010100 */
[----:B------:R-:W-:Y:S01]  /*1a950*/  @P0 IADD3 R123, PT, PT, R158, -0x20, RZ ;  /* 0xffffffe09e7b0810 */ /* 0x000fe20007ffe0ff */
[----:B------:R-:W-:Y:S01]  /*1a960*/  FMUL.FTZ R55, R4, UR4 ;  /* 0x0000000404377c20 */ /* 0x000fe20008410000 */
[----:B------:R-:W-:Y:S01]  /*1a970*/  FSEL R142, R142, RZ, P1 ;  /* 0x000000ff8e8e7208 */ /* 0x000fe20000800000 */
[----:B------:R-:W-:Y:S01]  /*1a980*/  FMUL.FTZ R56, R5, UR4 ;  /* 0x0000000405387c20 */ /* 0x000fe20008410000 */
[----:B------:R-:W-:Y:S01]  /*1a990*/  FSETP.NEU.FTZ.AND P1, PT, R0, -INF , PT ;  /* 0xff8000000000780b */ /* 0x000fe20003f3d000 */
[----:B------:R-:W1:Y:S01]  /*1a9a0*/  LDSM.16.MT88.4 R20, [R123] ;  /* 0x000000007b14783b */ /* 0x000e620000004200 */
[----:B------:R-:W-:Y:S01]  /*1a9b0*/  ISETP.NE.AND P0, PT, R161, RZ, PT ;  /* 0x000000ffa100720c */ /* 0x000fe20003f05270 */
[--C-:B------:R-:W-:Y:S01]  /*1a9c0*/  FFMA.FTZ R126, R125, UR4, -R142.reuse ;  /* 0x000000047d7e7c23 */ /* 0x100fe2000801088e */
[----:B------:R-:W-:Y:S01]  /*1a9d0*/  FSEL R124, R124, RZ, P1 ;  /* 0x000000ff7c7c7208 */ /* 0x000fe20000800000 */
[--C-:B------:R-:W-:Y:S01]  /*1a9e0*/  FFMA.FTZ R57, R249, UR4, -R142.reuse ;  /* 0x00000004f9397c23 */ /* 0x100fe2000801088e */
[--C-:B------:R-:W-:Y:S01]  /*1a9f0*/  FFMA.FTZ R166, R245, UR4, -R142.reuse ;  /* 0x00000004f5a67c23 */ /* 0x100fe2000801088e */
[----:B------:R-:W2:Y:S01]  /*1aa00*/  MUFU.EX2 R56, R56 ;  /* 0x0000003800387308 */ /* 0x000ea20000000800 */
[----:B------:R-:W-:Y:S01]  /*1aa10*/  FFMA.FTZ R182, R167, UR4, -R142 ;  /* 0x00000004a7b67c23 */ /* 0x000fe2000801088e */
[----:B------:R-:W-:Y:S01]  /*1aa20*/  FFMA.FTZ R127, R177, UR4, -R124 ;  /* 0x00000004b17f7c23 */ /* 0x000fe2000801087c */
[----:B------:R-:W-:Y:S01]  /*1aa30*/  FFMA.FTZ R177, R168, UR4, -R142 ;  /* 0x00000004a8b17c23 */ /* 0x000fe2000801088e */
[--C-:B------:R-:W-:Y:S01]  /*1aa40*/  FFMA.FTZ R128, R251, UR4, -R124.reuse ;  /* 0x00000004fb807c23 */ /* 0x100fe2000801087c */
[--C-:B------:R-:W-:Y:S01]  /*1aa50*/  FFMA.FTZ R125, R247, UR4, -R124.reuse ;  /* 0x00000004f77d7c23 */ /* 0x100fe2000801087c */
[----:B------:R-:W-:Y:S04]  /*1aa60*/  FFMA.FTZ R58, R243, UR4, -R124 ;  /* 0x00000004f33a7c23 */ /* 0x000fe8000801087c */
[----:B------:R-:W3:Y:S01]  /*1aa70*/  MUFU.EX2 R55, R55 ;  /* 0x0000003700377308 */ /* 0x000ee20000000800 */
[----:B------:R-:W4:Y:S01]  /*1aa80*/  LDSM.16.MT88.4 R36, [R123+0x2000] ;  /* 0x002000007b24783b */ /* 0x000f220000004200 */
[----:B------:R-:W-:Y:S01]  /*1aa90*/  FFMA.FTZ R170, R207, UR4, -R142 ;  /* 0x00000004cfaa7c23 */ /* 0x000fe2000801088e */
[--C-:B------:R-:W-:Y:S07]  /*1aaa0*/  FFMA.FTZ R207, R195, UR4, -R124.reuse ;  /* 0x00000004c3cf7c23 */ /* 0x100fee000801087c */
[----:B------:R-:W-:Y:S01]  /*1aab0*/  MUFU.EX2 R127, R127 ;  /* 0x0000007f007f7308 */ /* 0x000fe20000000800 */
[----:B------:R-:W-:Y:S01]  /*1aac0*/  FFMA.FTZ R172, R197, UR4, -R124 ;  /* 0x00000004c5ac7c23 */ /* 0x000fe2000801087c */
[----:B------:R-:W-:Y:S01]  /*1aad0*/  FFMA.FTZ R199, R199, UR4, -R142 ;  /* 0x00000004c7c77c23 */ /* 0x000fe2000801088e */
[C---:B--2---:R-:W-:Y:S07]  /*1aae0*/  FMUL.FTZ R4, R56.reuse, R112 ;  /* 0x0000007038047220 */ /* 0x044fee0000410000 */
[----:B------:R-:W-:Y:S01]  /*1aaf0*/  MUFU.EX2 R128, R128 ;  /* 0x0000008000807308 */ /* 0x000fe20000000800 */
[C---:B------:R-:W-:Y:S01]  /*1ab00*/  FMUL.FTZ R5, R56.reuse, R113 ;  /* 0x0000007138057220 */ /* 0x040fe20000410000 */
[C---:B------:R-:W-:Y:S01]  /*1ab10*/  FMUL.FTZ R8, R56.reuse, R108 ;  /* 0x0000006c38087220 */ /* 0x040fe20000410000 */
[C---:B------:R-:W-:Y:S07]  /*1ab20*/  FMUL.FTZ R9, R56.reuse, R109 ;  /* 0x0000006d38097220 */ /* 0x040fee0000410000 */
[----:B------:R-:W2:Y:S01]  /*1ab30*/  MUFU.EX2 R125, R125 ;  /* 0x0000007d007d7308 */ /* 0x000ea20000000800 */
[C---:B------:R-:W-:Y:S01]  /*1ab40*/  FMUL.FTZ R17, R56.reuse, R101 ;  /* 0x0000006538117220 */ /* 0x040fe20000410000 */
[C---:B---3--:R-:W-:Y:S01]  /*1ab50*/  FMUL.FTZ R6, R55.reuse, R114 ;  /* 0x0000007237067220 */ /* 0x048fe20000410000 */
[C---:B------:R-:W-:Y:S07]  /*1ab60*/  FMUL.FTZ R7, R55.reuse, R115 ;  /* 0x0000007337077220 */ /* 0x040fee0000410000 */
[----:B------:R-:W-:Y:S01]  /*1ab70*/  MUFU.EX2 R57, R57 ;  /* 0x0000003900397308 */ /* 0x000fe20000000800 */
[C---:B------:R-:W-:Y:S01]  /*1ab80*/  FMUL.FTZ R10, R55.reuse, R110 ;  /* 0x0000006e370a7220 */ /* 0x040fe20000410000 */
[C---:B------:R-:W-:Y:S01]  /*1ab90*/  FMUL.FTZ R11, R55.reuse, R111 ;  /* 0x0000006f370b7220 */ /* 0x040fe20000410000 */
[C---:B------:R-:W-:Y:S07]  /*1aba0*/  FMUL.FTZ R19, R55.reuse, R103 ;  /* 0x0000006737137220 */ /* 0x040fee0000410000 */
[----:B------:R-:W3:Y:S01]  /*1abb0*/  MUFU.EX2 R166, R166 ;  /* 0x000000a600a67308 */ /* 0x000ee20000000800 */
[C---:B------:R-:W-:Y:S01]  /*1abc0*/  FMUL.FTZ R16, R56.reuse, R100 ;  /* 0x0000006438107220 */ /* 0x040fe20000410000 */
[C---:B------:R-:W-:Y:S01]  /*1abd0*/  FMUL.FTZ R18, R55.reuse, R102 ;  /* 0x0000006637127220 */ /* 0x040fe20000410000 */
[----:B------:R-:W-:Y:S07]  /*1abe0*/  FMUL.FTZ R26, R55, R94 ;  /* 0x0000005e371a7220 */ /* 0x000fee0000410000 */
[----:B------:R-:W5:Y:S01]  /*1abf0*/  MUFU.EX2 R58, R58 ;  /* 0x0000003a003a7308 */ /* 0x000f620000000800 */
[C---:B------:R-:W-:Y:S01]  /*1ac00*/  FMUL.FTZ R24, R56.reuse, R92 ;  /* 0x0000005c38187220 */ /* 0x040fe20000410000 */
[----:B--2---:R-:W-:Y:S01]  /*1ac10*/  F2FP.F16.F32.PACK_AB R63, R125, R128 ;  /* 0x000000807d3f723e */ /* 0x004fe200000000ff */
[C---:B------:R-:W-:Y:S07]  /*1ac20*/  FMUL.FTZ R25, R56.reuse, R93 ;  /* 0x0000005d38197220 */ /* 0x040fee0000410000 */
[----:B------:R-:W-:Y:S01]  /*1ac30*/  MUFU.EX2 R177, R177 ;  /* 0x000000b100b17308 */ /* 0x000fe20000000800 */
[C---:B------:R-:W-:Y:S01]  /*1ac40*/  FMUL.FTZ R27, R55.reuse, R95 ;  /* 0x0000005f371b7220 */ /* 0x040fe20000410000 */
[C---:B------:R-:W-:Y:S01]  /*1ac50*/  FMUL.FTZ R32, R56.reuse, R84 ;  /* 0x0000005438207220 */ /* 0x040fe20000410000 */
[----:B------:R-:W-:Y:S07]  /*1ac60*/  FMUL.FTZ R33, R56, R85 ;  /* 0x0000005538217220 */ /* 0x000fee0000410000 */
[----:B------:R-:W2:Y:S01]  /*1ac70*/  MUFU.EX2 R126, R126 ;  /* 0x0000007e007e7308 */ /* 0x000ea20000000800 */
[C---:B------:R-:W-:Y:S01]  /*1ac80*/  FMUL.FTZ R34, R55.reuse, R86 ;  /* 0x0000005637227220 */ /* 0x040fe20000410000 */
[----:B---3--:R-:W-:Y:S01]  /*1ac90*/  F2FP.F16.F32.PACK_AB R60, R166, R57 ;  /* 0x00000039a63c723e */ /* 0x008fe200000000ff */
[----:B------:R-:W-:Y:S01]  /*1aca0*/  FMUL.FTZ R35, R55, R87 ;  /* 0x0000005737237220 */ /* 0x000fe20000410000 */
[----:B------:R-:W3:Y:S01]  /*1acb0*/  LDSM.16.MT88.4 R64, [R123+0x4000] ;  /* 0x004000007b40783b */ /* 0x000ee20000004200 */
[C---:B------:R-:W-:Y:S01]  /*1acc0*/  FMUL.FTZ R40, R56.reuse, R76 ;  /* 0x0000004c38287220 */ /* 0x040fe20000410000 */
[----:B-----5:R-:W-:Y:S01]  /*1acd0*/  F2FP.F16.F32.PACK_AB R61, R127, R58 ;  /* 0x0000003a7f3d723e */ /* 0x020fe200000000ff */
[----:B------:R-:W-:Y:S01]  /*1ace0*/  FMUL.FTZ R41, R56, R77 ;  /* 0x0000004d38297220 */ /* 0x000fe20000410000 */
[C---:B------:R-:W-:Y:S01]  /*1acf0*/  FMUL.FTZ R42, R55.reuse, R78 ;  /* 0x0000004e372a7220 */ /* 0x040fe20000410000 */
[----:B------:R-:W-:Y:S01]  /*1ad00*/  FMUL.FTZ R43, R55, R79 ;  /* 0x0000004f372b7220 */ /* 0x000fe20000410000 */
[----:B------:R-:W-:Y:S01]  /*1ad10*/  FFMA.FTZ R86, R227, UR4, -R124 ;  /* 0x00000004e3567c23 */ /* 0x000fe2000801087c */
[----:B------:R-:W-:Y:S01]  /*1ad20*/  FFMA.FTZ R85, R237, UR4, -R142 ;  /* 0x00000004ed557c23 */ /* 0x000fe2000801088e */
[--C-:B------:R-:W-:Y:S01]  /*1ad30*/  FFMA.FTZ R84, R235, UR4, -R124.reuse ;  /* 0x00000004eb547c23 */ /* 0x100fe2000801087c */
[----:B------:R-:W-:Y:S01]  /*1ad40*/  FFMA.FTZ R87, R233, UR4, -R124 ;  /* 0x00000004e9577c23 */ /* 0x000fe2000801087c */
[----:B--2---:R-:W-:Y:S01]  /*1ad50*/  F2FP.F16.F32.PACK_AB R62, R126, R177 ;  /* 0x000000b17e3e723e */ /* 0x004fe200000000ff */
[----:B------:R-:W-:Y:S01]  /*1ad60*/  LDSM.16.MT88.4 R76, [R123+0x400] ;  /* 0x000400007b4c783b */ /* 0x000fe20000004200 */
[----:B------:R-:W-:Y:S01]  /*1ad70*/  MUFU.EX2 R86, R86 ;  /* 0x0000005600567308 */ /* 0x000fe20000000800 */
[C---:B------:R-:W-:Y:S01]  /*1ad80*/  FMUL.FTZ R48, R56.reuse, R68 ;  /* 0x0000004438307220 */ /* 0x040fe20000410000 */
[----:B------:R-:W-:Y:S01]  /*1ad90*/  FMUL.FTZ R49, R56, R69 ;  /* 0x0000004538317220 */ /* 0x000fe20000410000 */
[C---:B------:R-:W-:Y:S07]  /*1ada0*/  FMUL.FTZ R50, R55.reuse, R70 ;  /* 0x0000004637327220 */ /* 0x040fee0000410000 */
[----:B------:R-:W-:Y:S01]  /*1adb0*/  MUFU.EX2 R85, R85 ;  /* 0x0000005500557308 */ /* 0x000fe20000000800 */
[C---:B------:R-:W-:Y:S01]  /*1adc0*/  HMMA.16816.F32 R4, R60.reuse, R12, R4 ;  /* 0x0000000c3c04723c */ /* 0x040fe20000001804 */
[----:B------:R-:W-:Y:S08]  /*1add0*/  LDSM.16.MT88.4 R108, [R122+0xac00] ;  /* 0x00ac00007a6c783b */ /* 0x000ff00000004200 */
[----:B------:R-:W-:Y:S01]  /*1ade0*/  MUFU.EX2 R84, R84 ;  /* 0x0000005400547308 */ /* 0x000fe20000000800 */
[C---:B------:R-:W-:Y:S01]  /*1adf0*/  FMUL.FTZ R51, R55.reuse, R71 ;  /* 0x0000004737337220 */ /* 0x040fe20000410000 */
[--C-:B------:R-:W-:Y:S08]  /*1ae00*/  FFMA.FTZ R100, R138, UR4, -R142.reuse ;  /* 0x000000048a647c23 */ /* 0x100ff0000801088e */
[----:B------:R-:W-:Y:S01]  /*1ae10*/  MUFU.EX2 R87, R87 ;  /* 0x0000005700577308 */ /* 0x000fe20000000800 */
[C---:B------:R-:W-:Y:S01]  /*1ae20*/  HMMA.16816.F32 R8, R60.reuse, R14, R8 ;  /* 0x0000000e3c08723c */ /* 0x040fe20000001808 */
[----:B------:R-:W-:Y:S02]  /*1ae30*/  LDSM.16.MT88.4 R68, [R123+0x2400] ;  /* 0x002400007b44783b */ /* 0x000fe40000004200 */
[C---:B------:R-:W-:Y:S01]  /*1ae40*/  FMUL.FTZ R12, R56.reuse, R104 ;  /* 0x00000068380c7220 */ /* 0x040fe20000410000 */
[----:B------:R-:W-:Y:S01]  /*1ae50*/  FMUL.FTZ R13, R56, R105 ;  /* 0x00000069380d7220 */ /* 0x000fe20000410000 */
[C---:B------:R-:W-:Y:S01]  /*1ae60*/  FMUL.FTZ R14, R55.reuse, R106 ;  /* 0x0000006a370e7220 */ /* 0x040fe20000410000 */
[----:B------:R-:W-:Y:S01]  /*1ae70*/  FMUL.FTZ R15, R55, R107 ;  /* 0x0000006b370f7220 */ /* 0x000fe20000410000 */
[--C-:B------:R-:W-:Y:S01]  /*1ae80*/  FFMA.FTZ R94, R130, UR4, -R142.reuse ;  /* 0x00000004825e7c23 */ /* 0x100fe2000801088e */
[--C-:B------:R-:W-:Y:S01]  /*1ae90*/  FFMA.FTZ R95, R225, UR4, -R142.reuse ;  /* 0x00000004e15f7c23 */ /* 0x100fe2000801088e */
[----:B------:R-:W-:Y:S01]  /*1aea0*/  MUFU.EX2 R170, R170 ;  /* 0x000000aa00aa7308 */ /* 0x000fe20000000800 */
[----:B------:R-:W-:Y:S01]  /*1aeb0*/  FFMA.FTZ R92, R241, UR4, -R142 ;  /* 0x00000004f15c7c23 */ /* 0x000fe2000801088e */
[----:B------:R-:W-:Y:S01]  /*1aec0*/  FFMA.FTZ R93, R229, UR4, -R124 ;  /* 0x00000004e55d7c23 */ /* 0x000fe2000801087c */
[--C-:B------:R-:W-:Y:S01]  /*1aed0*/  FFMA.FTZ R104, R223, UR4, -R142.reuse ;  /* 0x00000004df687c23 */ /* 0x100fe2000801088e */
[C---:B-1----:R-:W-:Y:S06]  /*1aee0*/  HMMA.16816.F32 R12, R60.reuse, R20, R12 ;  /* 0x000000143c0c723c */ /* 0x042fec000000180c */
[----:B------:R-:W-:Y:S01]  /*1aef0*/  MUFU.EX2 R95, R95 ;  /* 0x0000005f005f7308 */ /* 0x000fe20000000800 */
[C---:B------:R-:W-:Y:S01]  /*1af00*/  FMUL.FTZ R20, R56.reuse, R96 ;  /* 0x0000006038147220 */ /* 0x040fe20000410000 */
[C---:B------:R-:W-:Y:S08]  /*1af10*/  FMUL.FTZ R21, R56.reuse, R97 ;  /* 0x0000006138157220 */ /* 0x040ff00000410000 */
[----:B------:R-:W-:Y:S01]  /*1af20*/  MUFU.EX2 R92, R92 ;  /* 0x0000005c005c7308 */ /* 0x000fe20000000800 */
[--C-:B------:R-:W-:Y:S01]  /*1af30*/  FFMA.FTZ R97, R215, UR4, -R142.reuse ;  /* 0x00000004d7617c23 */ /* 0x100fe2000801088e */
[--C-:B------:R-:W-:Y:S01]  /*1af40*/  FFMA.FTZ R174, R201, UR4, -R142.reuse ;  /* 0x00000004c9ae7c23 */ /* 0x100fe2000801088e */
[C---:B------:R-:W-:Y:S07]  /*1af50*/  HMMA.16816.F32 R16, R60.reuse, R22, R16 ;  /* 0x000000163c10723c */ /* 0x040fee0000001810 */
[----:B------:R-:W1:Y:S01]  /*1af60*/  MUFU.EX2 R93, R93 ;  /* 0x0000005d005d7308 */ /* 0x000e620000000800 */
[C---:B------:R-:W-:Y:S01]  /*1af70*/  FMUL.FTZ R22, R55.reuse, R98 ;  /* 0x0000006237167220 */ /* 0x040fe20000410000 */
[----:B------:R-:W-:Y:S08]  /*1af80*/  FMUL.FTZ R23, R55, R99 ;  /* 0x0000006337177220 */ /* 0x000ff00000410000 */
[----:B------:R-:W-:Y:S01]  /*1af90*/  MUFU.EX2 R104, R104 ;  /* 0x0000006800687308 */ /* 0x000fe20000000800 */
[--C-:B------:R-:W-:Y:S01]  /*1afa0*/  FFMA.FTZ R98, R221, UR4, -R142.reuse ;  /* 0x00000004dd627c23 */ /* 0x100fe2000801088e */
[----:B------:R-:W-:Y:S01]  /*1afb0*/  FFMA.FTZ R195, R203, UR4, -R142 ;  /* 0x00000004cbc37c23 */ /* 0x000fe2000801088e */
[--C-:B------:R-:W-:Y:S07]  /*1afc0*/  FFMA.FTZ R197, R205, UR4, -R124.reuse ;  /* 0x00000004cdc57c23 */ /* 0x100fee000801087c */
[----:B------:R-:W-:Y:S01]  /*1afd0*/  MUFU.EX2 R199, R199 ;  /* 0x000000c700c77308 */ /* 0x000fe20000000800 */
[----:B------:R-:W-:Y:S01]  /*1afe0*/  FFMA.FTZ R168, R209, UR4, -R124 ;  /* 0x00000004d1a87c23 */ /* 0x000fe2000801087c */
        /* <DEDUP_REMOVED lines=14> */
[--C-:B------:R-:W-:Y:S01]  /*1b0d0*/  FFMA.FTZ R178, R183, UR4, -R142.reuse ;  /* 0x00000004b7b27c23 */ /* 0x100fe2000801088e */
[----:B------:R-:W-:Y:S07]  /*1b0e0*/  FFMA.FTZ R134, R134, UR4, -R142 ;  /* 0x0000000486867c23 */ /* 0x000fee000801088e */
[----:B------:R-:W2:Y:S01]  /*1b0f0*/  MUFU.EX2 R88, R88 ;  /* 0x0000005800587308 */ /* 0x000ea20000000800 */
[C---:B----4-:R-:W-:Y:S09]  /*1b100*/  HMMA.16816.F32 R28, R60.reuse, R36, R28 ;  /* 0x000000243c1c723c */ /* 0x050ff2000000181c */
[----:B------:R-:W-:Y:S01]  /*1b110*/  MUFU.EX2 R195, R195 ;  /* 0x000000c300c37308 */ /* 0x000fe20000000800 */
[C---:B------:R-:W-:Y:S01]  /*1b120*/  FMUL.FTZ R36, R56.reuse, R80 ;  /* 0x0000005038247220 */ /* 0x040fe20000410000 */
[C---:B------:R-:W-:Y:S01]  /*1b130*/  FFMA.FTZ R80, R55.reuse, R164, R58 ;  /* 0x000000a437507223 */ /* 0x040fe2000001003a */
[----:B------:R-:W-:Y:S07]  /*1b140*/  FMUL.FTZ R37, R56, R81 ;  /* 0x0000005138257220 */ /* 0x000fee0000410000 */
[----:B------:R-:W-:Y:S01]  /*1b150*/  MUFU.EX2 R197, R197 ;  /* 0x000000c500c57308 */ /* 0x000fe20000000800 */
[C---:B------:R-:W-:Y:S03]  /*1b160*/  HMMA.16816.F32 R32, R60.reuse, R38, R32 ;  /* 0x000000263c20723c */ /* 0x040fe60000001820 */
[C---:B------:R-:W-:Y:S01]  /*1b170*/  FMUL.FTZ R39, R55.reuse, R83 ;  /* 0x0000005337277220 */ /* 0x040fe20000410000 */
[----:B------:R-:W-:Y:S01]  /*1b180*/  FMUL.FTZ R38, R55, R82 ;  /* 0x0000005237267220 */ /* 0x000fe20000410000 */
[--C-:B------:R-:W-:Y:S04]  /*1b190*/  FFMA.FTZ R82, R132, UR4, -R142.reuse ;  /* 0x0000000484527c23 */ /* 0x100fe8000801088e */
[----:B------:R-:W-:Y:S01]  /*1b1a0*/  MUFU.EX2 R168, R168 ;  /* 0x000000a800a87308 */ /* 0x000fe20000000800 */
[C---:B------:R-:W-:Y:S01]  /*1b1b0*/  FFMA.FTZ R81, R56.reuse, R163, R57 ;  /* 0x000000a338517223 */ /* 0x040fe20000010039 */
[--C-:B------:R-:W-:Y:S01]  /*1b1c0*/  FFMA.FTZ R173, R173, UR4, -R142.reuse ;  /* 0x00000004adad7c23 */ /* 0x100fe2000801088e */
[----:B------:R-:W-:Y:S07]  /*1b1d0*/  FFMA.FTZ R105, R129, UR4, -R142 ;  /* 0x0000000481697c23 */ /* 0x000fee000801088e */
[----:B------:R-:W-:Y:S01]  /*1b1e0*/  MUFU.EX2 R98, R98 ;  /* 0x0000006200627308 */ /* 0x000fe20000000800 */
[C---:B------:R-:W-:Y:S03]  /*1b1f0*/  HMMA.16816.F32 R36, R60.reuse, R44, R36 ;  /* 0x0000002c3c24723c */ /* 0x040fe60000001824 */
[C---:B------:R-:W-:Y:S01]  /*1b200*/  FMUL.FTZ R44, R56.reuse, R72 ;  /* 0x00000048382c7220 */ /* 0x040fe20000410000 */
[----:B------:R-:W-:Y:S01]  /*1b210*/  FMUL.FTZ R45, R56, R73 ;  /* 0x00000049382d7220 */ /* 0x000fe20000410000 */
[----:B------:R-:W-:Y:S01]  /*1b220*/  FADD.FTZ R166, R166, R81 ;  /* 0x00000051a6a67221 */ /* 0x000fe20000010000 */
[----:B------:R-:W-:Y:S03]  /*1b230*/  FADD.FTZ R81, R127, R80 ;  /* 0x000000507f517221 */ /* 0x000fe60000010000 */
[----:B------:R-:W-:Y:S01]  /*1b240*/  MUFU.EX2 R97, R97 ;  /* 0x0000006100617308 */ /* 0x000fe20000000800 */
[C---:B------:R-:W-:Y:S03]  /*1b250*/  HMMA.16816.F32 R40, R60.reuse, R46, R40 ;  /* 0x0000002e3c28723c */ /* 0x040fe60000001828 */
[C---:B------:R-:W-:Y:S01]  /*1b260*/  FMUL.FTZ R46, R55.reuse, R74 ;  /* 0x0000004a372e7220 */ /* 0x040fe20000410000 */
[----:B------:R-:W-:Y:S01]  /*1b270*/  FMUL.FTZ R47, R55, R75 ;  /* 0x0000004b372f7220 */ /* 0x000fe20000410000 */
[----:B------:R-:W-:Y:S01]  /*1b280*/  FADD.FTZ R80, R128, R81 ;  /* 0x0000005180507221 */ /* 0x000fe20000010000 */
[----:B------:R-:W4:Y:S03]  /*1b290*/  LDSM.16.MT88.4 R72, [R122+0x9400] ;  /* 0x009400007a48783b */ /* 0x000f260000004200 */
[----:B------:R5:W-:Y:S01]  /*1b2a0*/  MUFU.EX2 R127, R82 ;  /* 0x00000052007f7308 */ /* 0x000be20000000800 */
[----:B------:R-:W-:Y:S01]  /*1b2b0*/  FADD.FTZ R177, R177, R166 ;  /* 0x000000a6b1b17221 */ /* 0x000fe20000010000 */
[----:B------:R-:W-:Y:S01]  /*1b2c0*/  FADD.FTZ R102, R125, R80 ;  /* 0x000000507d667221 */ /* 0x000fe20000010000 */
[--C-:B------:R-:W-:Y:S01]  /*1b2d0*/  FFMA.FTZ R143, R143, UR4, -R142.reuse ;  /* 0x000000048f8f7c23 */ /* 0x100fe2000801088e */
[C---:B---3--:R-:W-:Y:S06]  /*1b2e0*/  HMMA.16816.F32 R44, R60.reuse, R64, R44 ;  /* 0x000000403c2c723c */ /* 0x048fec000000182c */
[----:B------:R-:W-:Y:S01]  /*1b2f0*/  MUFU.EX2 R176, R176 ;  /* 0x000000b000b07308 */ /* 0x000fe20000000800 */
[----:B------:R-:W-:Y:S01]  /*1b300*/  FADD.FTZ R177, R126, R177 ;  /* 0x000000b17eb17221 */ /* 0x000fe20000010000 */
[--C-:B------:R-:W-:Y:S08]  /*1b310*/  FFMA.FTZ R175, R175, UR4, -R142.reuse ;  /* 0x00000004afaf7c23 */ /* 0x100ff0000801088e */
[----:B------:R-:W3:Y:S01]  /*1b320*/  MUFU.EX2 R189, R189 ;  /* 0x000000bd00bd7308 */ /* 0x000ee20000000800 */
[----:B------:R-:W-:Y:S01]  /*1b330*/  FFMA.FTZ R140, R140, UR4, -R142 ;  /* 0x000000048c8c7c23 */ /* 0x000fe2000801088e */
[----:B------:R-:W-:Y:S01]  /*1b340*/  FFMA.FTZ R99, R219, UR4, -R124 ;  /* 0x00000004db637c23 */ /* 0x000fe2000801087c */
[----:B------:R-:W-:Y:S01]  /*1b350*/  HMMA.16816.F32 R48, R60, R66, R48 ;  /* 0x000000423c30723c */ /* 0x000fe20000001830 */
[----:B------:R-:W4:Y:S06]  /*1b360*/  LDSM.16.MT88.4 R64, [R122+0xb400] ;  /* 0x00b400007a40783b */ /* 0x000f2c0000004200 */
[----:B------:R-:W-:Y:S01]  /*1b370*/  MUFU.EX2 R178, R178 ;  /* 0x000000b200b27308 */ /* 0x000fe20000000800 */
[C---:B-1----:R-:W-:Y:S01]  /*1b380*/  F2FP.F16.F32.PACK_AB R61, R86.reuse, R93 ;  /* 0x0000005d563d723e */ /* 0x042fe200000000ff */
[----:B------:R-:W-:Y:S01]  /*1b390*/  FADD.FTZ R93, R93, R102 ;  /* 0x000000665d5d7221 */ /* 0x000fe20000010000 */
[----:B--2---:R-:W-:Y:S07]  /*1b3a0*/  F2FP.F16.F32.PACK_AB R62, R85, R88 ;  /* 0x00000058553e723e */ /* 0x004fee00000000ff */
[----:B------:R-:W-:Y:S01]  /*1b3b0*/  MUFU.EX2 R99, R99 ;  /* 0x0000006300637308 */ /* 0x000fe20000000800 */
[----:B------:R-:W-:Y:S01]  /*1b3c0*/  F2FP.F16.F32.PACK_AB R63, R87, R84 ;  /* 0x00000054573f723e */ /* 0x000fe200000000ff */
[----:B------:R-:W-:Y:S01]  /*1b3d0*/  FADD.FTZ R93, R86, R93 ;  /* 0x0000005d565d7221 */ /* 0x000fe20000010000 */
[----:B------:R-:W-:Y:S01]  /*1b3e0*/  F2FP.F16.F32.PACK_AB R60, R89, R92 ;  /* 0x0000005c593c723e */ /* 0x000fe200000000ff */
[----:B-----5:R-:W-:Y:S01]  /*1b3f0*/  LDSM.16.MT88.4 R80, [R122+0xe800] ;  /* 0x00e800007a50783b */ /* 0x020fe20000004200 */
[----:B------:R-:W-:Y:S01]  /*1b400*/  FADD.FTZ R92, R92, R177 ;  /* 0x000000b15c5c7221 */ /* 0x000fe20000010000 */
[----:B---3--:R-:W-:Y:S04]  /*1b410*/  F2FP.F16.F32.PACK_AB R56, R189, R176 ;  /* 0x000000b0bd38723e */ /* 0x008fe800000000ff */
[----:B------:R-:W-:Y:S01]  /*1b420*/  MUFU.EX2 R134, R134 ;  /* 0x0000008600867308 */ /* 0x000fe20000000800 */
[----:B------:R-:W-:Y:S01]  /*1b430*/  FFMA.FTZ R96, R217, UR4, -R124 ;  /* 0x00000004d9607c23 */ /* 0x000fe2000801087c */
[----:B------:R-:W-:Y:S01]  /*1b440*/  FADD.FTZ R89, R89, R92 ;  /* 0x0000005c59597221 */ /* 0x000fe20000010000 */
[--C-:B------:R-:W-:Y:S07]  /*1b450*/  FFMA.FTZ R91, R213, UR4, -R124.reuse ;  /* 0x00000004d55b7c23 */ /* 0x100fee000801087c */
[----:B------:R-:W-:Y:S01]  /*1b460*/  MUFU.EX2 R182, R182 ;  /* 0x000000b600b67308 */ /* 0x000fe20000000800 */
[--C-:B------:R-:W-:Y:S01]  /*1b470*/  FFMA.FTZ R90, R211, UR4, -R124.reuse ;  /* 0x00000004d35a7c23 */ /* 0x100fe2000801087c */
[----:B------:R-:W-:Y:S01]  /*1b480*/  FADD.FTZ R88, R88, R89 ;  /* 0x0000005958587221 */ /* 0x000fe20000010000 */
[----:B------:R-:W-:Y:S07]  /*1b490*/  FFMA.FTZ R163, R179, UR4, -R124 ;  /* 0x00000004b3a37c23 */ /* 0x000fee000801087c */
[----:B------:R-:W-:Y:S01]  /*1b4a0*/  MUFU.EX2 R96, R96 ;  /* 0x0000006000607308 */ /* 0x000fe20000000800 */
[----:B------:R-:W-:Y:S01]  /*1b4b0*/  FFMA.FTZ R179, R185, UR4, -R142 ;  /* 0x00000004b9b37c23 */ /* 0x000fe2000801088e */
[----:B------:R-:W-:Y:S01]  /*1b4c0*/  FADD.FTZ R88, R85, R88 ;  /* 0x0000005855587221 */ /* 0x000fe20000010000 */
[--C-:B------:R-:W-:Y:S07]  /*1b4d0*/  FFMA.FTZ R180, R191, UR4, -R124.reuse ;  /* 0x00000004bfb47c23 */ /* 0x100fee000801087c */
[----:B------:R-:W-:Y:S01]  /*1b4e0*/  MUFU.EX2 R91, R91 ;  /* 0x0000005b005b7308 */ /* 0x000fe20000000800 */
[--C-:B------:R-:W-:Y:S01]  /*1b4f0*/  FFMA.FTZ R55, R181, UR4, -R124.reuse ;  /* 0x00000004b5377c23 */ /* 0x100fe2000801087c */
[C---:B----4-:R-:W-:Y:S08]  /*1b500*/  HMMA.16816.F32 R4, R60.reuse, R72, R4 ;  /* 0x000000483c04723c */ /* 0x050ff00000001804 */
[----:B------:R-:W-:Y:S01]  /*1b510*/  MUFU.EX2 R90, R90 ;  /* 0x0000005a005a7308 */ /* 0x000fe20000000800 */
[--C-:B------:R-:W-:Y:S01]  /*1b520*/  FFMA.FTZ R187, R187, UR4, -R124.reuse ;  /* 0x00000004bbbb7c23 */ /* 0x100fe2000801087c */
[--C-:B------:R-:W-:Y:S01]  /*1b530*/  FFMA.FTZ R169, R169, UR4, -R124.reuse ;  /* 0x00000004a9a97c23 */ /* 0x100fe2000801087c */
[--C-:B------:R-:W-:Y:S07]  /*1b540*/  FFMA.FTZ R129, R139, UR4, -R124.reuse ;  /* 0x000000048b817c23 */ /* 0x100fee000801087c */
[----:B------:R-:W-:Y:S01]  /*1b550*/  MUFU.EX2 R180, R180 ;  /* 0x000000b400b47308 */ /* 0x000fe20000000800 */
[--C-:B------:R-:W-:Y:S01]  /*1b560*/  FFMA.FTZ R138, R135, UR4, -R124.reuse ;  /* 0x00000004878a7c23 */ /* 0x100fe2000801087c */
[C---:B------:R-:W-:Y:S01]  /*1b570*/  HMMA.16816.F32 R8, R60.reuse, R74, R8 ;  /* 0x0000004a3c08723c */ /* 0x040fe20000001808 */
[----:B------:R-:W1:Y:S07]  /*1b580*/  LDSM.16.MT88.4 R72, [R122+0xd400] ;  /* 0x00d400007a48783b */ /* 0x000e6e0000004200 */
[----:B------:R-:W2:Y:S01]  /*1b590*/  MUFU.EX2 R163, R163 ;  /* 0x000000a300a37308 */ /* 0x000ea20000000800 */
[--C-:B------:R-:W-:Y:S01]  /*1b5a0*/  FFMA.FTZ R125, R133, UR4, -R124.reuse ;  /* 0x00000004857d7c23 */ /* 0x100fe2000801087c */
[--C-:B------:R-:W-:Y:S01]  /*1b5b0*/  FFMA.FTZ R137, R137, UR4, -R124.reuse ;  /* 0x0000000489897c23 */ /* 0x100fe2000801087c */
[--C-:B------:R-:W-:Y:S07]  /*1b5c0*/  FFMA.FTZ R52, R52, UR4, -R124.reuse ;  /* 0x0000000434347c23 */ /* 0x100fee000801087c */
[----:B------:R-:W3:Y:S01]  /*1b5d0*/  MUFU.EX2 R179, R179 ;  /* 0x000000b300b37308 */ /* 0x000ee20000000800 */
[----:B------:R-:W-:Y:S01]  /*1b5e0*/  MOV R121, R2 ;  /* 0x0000000200797202 */ /* 0x000fe20000000f00 */
[C---:B------:R-:W-:Y:S08]  /*1b5f0*/  HMMA.16816.F32 R12, R60.reuse, R76, R12 ;  /* 0x0000004c3c0c723c */ /* 0x040ff0000000180c */
[----:B------:R-:W-:Y:S10]  /*1b600*/  MUFU.EX2 R164, R187 ;  /* 0x000000bb00a47308 */ /* 0x000ff40000000800 */
[----:B------:R-:W4:Y:S01]  /*1b610*/  MUFU.EX2 R55, R55 ;  /* 0x0000003700377308 */ /* 0x000f220000000800 */
[C---:B------:R-:W-:Y:S01]  /*1b620*/  HMMA.16816.F32 R16, R60.reuse, R78, R16 ;  /* 0x0000004e3c10723c */ /* 0x040fe20000001810 */
[----:B------:R-:W-:Y:S08]  /*1b630*/  LDSM.16.MT88.4 R76, [R122+0xc000] ;  /* 0x00c000007a4c783b */ /* 0x000ff00000004200 */
[----:B------:R-:W-:Y:S01]  /*1b640*/  MUFU.EX2 R130, R143 ;  /* 0x0000008f00827308 */ /* 0x000fe20000000800 */
[----:B--2---:R-:W-:Y:S02]  /*1b650*/  F2FP.F16.F32.PACK_AB R57, R163, R180 ;  /* 0x000000b4a339723e */ /* 0x004fe400000000ff */
[----:B---3--:R-:W-:Y:S07]  /*1b660*/  F2FP.F16.F32.PACK_AB R58, R179, R178 ;  /* 0x000000b2b33a723e */ /* 0x008fee00000000ff */
[----:B------:R-:W-:Y:S01]  /*1b670*/  MUFU.EX2 R129, R129 ;  /* 0x0000008100817308 */ /* 0x000fe20000000800 */
[C---:B------:R-:W-:Y:S09]  /*1b680*/  HMMA.16816.F32 R20, R60.reuse, R64, R20 ;  /* 0x000000403c14723c */ /* 0x040ff20000001814 */
[----:B------:R-:W-:Y:S01]  /*1b690*/  MUFU.EX2 R128, R137 ;  /* 0x0000008900807308 */ /* 0x000fe20000000800 */
[----:B----4-:R-:W-:Y:S09]  /*1b6a0*/  F2FP.F16.F32.PACK_AB R59, R55, R164 ;  /* 0x000000a4373b723e */ /* 0x010ff200000000ff */
[----:B------:R-:W-:Y:S01]  /*1b6b0*/  MUFU.EX2 R126, R175 ;  /* 0x000000af007e7308 */ /* 0x000fe20000000800 */
[C---:B------:R-:W-:Y:S01]  /*1b6c0*/  HMMA.16816.F32 R24, R60.reuse, R66, R24 ;  /* 0x000000423c18723c */ /* 0x040fe20000001818 */
[----:B------:R-:W2:Y:S08]  /*1b6d0*/  LDSM.16.MT88.4 R64, [R123+0x4400] ;  /* 0x004400007b40783b */ /* 0x000eb00000004200 */
[----:B------:R-:W-:Y:S10]  /*1b6e0*/  MUFU.EX2 R138, R138 ;  /* 0x0000008a008a7308 */ /* 0x000ff40000000800 */
[----:B------:R-:W-:Y:S01]  /*1b6f0*/  MUFU.EX2 R125, R125 ;  /* 0x0000007d007d7308 */ /* 0x000fe20000000800 */
[C---:B------:R-:W-:Y:S09]  /*1b700*/  HMMA.16816.F32 R28, R60.reuse, R68, R28 ;  /* 0x000000443c1c723c */ /* 0x040ff2000000181c */
[----:B------:R-:W-:Y:S01]  /*1b710*/  MUFU.EX2 R140, R140 ;  /* 0x0000008c008c7308 */ /* 0x000fe20000000800 */
[C---:B------:R-:W-:Y:S01]  /*1b720*/  HMMA.16816.F32 R32, R60.reuse, R70, R32 ;  /* 0x000000463c20723c */ /* 0x040fe20000001820 */
[----:B------:R-:W3:Y:S07]  /*1b730*/  LDSM.16.MT88.4 R68, [R122+0x9800] ;  /* 0x009800007a44783b */ /* 0x000eee0000004200 */
[C---:B-1----:R-:W-:Y:S08]  /*1b740*/  HMMA.16816.F32 R36, R60.reuse, R72, R36 ;  /* 0x000000483c24723c */ /* 0x042ff00000001824 */
[C---:B------:R-:W-:Y:S01]  /*1b750*/  HMMA.16816.F32 R40, R60.reuse, R74, R40 ;  /* 0x0000004a3c28723c */ /* 0x040fe20000001828 */
[----:B------:R-:W1:Y:S07]  /*1b760*/  LDSM.16.MT88.4 R72, [R123+0x800] ;  /* 0x000800007b48783b */ /* 0x000e6e0000004200 */
[C---:B--2---:R-:W-:Y:S08]  /*1b770*/  HMMA.16816.F32 R44, R60.reuse, R64, R44 ;  /* 0x000000403c2c723c */ /* 0x044ff0000000182c */
[----:B------:R-:W-:Y:S01]  /*1b780*/  HMMA.16816.F32 R48, R60, R66, R48 ;  /* 0x000000423c30723c */ /* 0x000fe20000001830 */
[----:B------:R-:W2:Y:S02]  /*1b790*/  LDSM.16.MT88.4 R64, [R122+0xb800] ;  /* 0x00b800007a40783b */ /* 0x000ea40000004200 */
[----:B------:R-:W-:Y:S02]  /*1b7a0*/  F2FP.F16.F32.PACK_AB R60, R104, R95 ;  /* 0x0000005f683c723e */ /* 0x000fe400000000ff */
[----:B------:R-:W-:Y:S02]  /*1b7b0*/  F2FP.F16.F32.PACK_AB R61, R96, R99 ;  /* 0x00000063603d723e */ /* 0x000fe400000000ff */
[----:B------:R-:W-:Y:S02]  /*1b7c0*/  F2FP.F16.F32.PACK_AB R62, R97, R98 ;  /* 0x00000062613e723e */ /* 0x000fe400000000ff */
[----:B------:R-:W-:Y:S07]  /*1b7d0*/  F2FP.F16.F32.PACK_AB R63, R90, R91 ;  /* 0x0000005b5a3f723e */ /* 0x000fee00000000ff */
[C---:B---3--:R-:W-:Y:S08]  /*1b7e0*/  HMMA.16816.F32 R4, R60.reuse, R68, R4 ;  /* 0x000000443c04723c */ /* 0x048ff00000001804 */
[C---:B------:R-:W-:Y:S01]  /*1b7f0*/  HMMA.16816.F32 R8, R60.reuse, R70, R8 ;  /* 0x000000463c08723c */ /* 0x040fe20000001808 */
[----:B------:R-:W3:Y:S07]  /*1b800*/  LDSM.16.MT88.4 R68, [R123+0x2800] ;  /* 0x002800007b44783b */ /* 0x000eee0000004200 */
[C---:B-1----:R-:W-:Y:S08]  /*1b810*/  HMMA.16816.F32 R12, R60.reuse, R72, R12 ;  /* 0x000000483c0c723c */ /* 0x042ff0000000180c */
[C---:B------:R-:W-:Y:S01]  /*1b820*/  HMMA.16816.F32 R16, R60.reuse, R74, R16 ;  /* 0x0000004a3c10723c */ /* 0x040fe20000001810 */
[----:B------:R-:W-:Y:S07]  /*1b830*/  LDSM.16.MT88.4 R72, [R123+0x4800] ;  /* 0x004800007b48783b */ /* 0x000fee0000004200 */
[C---:B--2---:R-:W-:Y:S08]  /*1b840*/  HMMA.16816.F32 R20, R60.reuse, R64, R20 ;  /* 0x000000403c14723c */ /* 0x044ff00000001814 */
[C---:B------:R-:W-:Y:S01]  /*1b850*/  HMMA.16816.F32 R24, R60.reuse, R66, R24 ;  /* 0x000000423c18723c */ /* 0x040fe20000001818 */
[----:B------:R-:W1:Y:S07]  /*1b860*/  LDSM.16.MT88.4 R64, [R122+0xd800] ;  /* 0x00d800007a40783b */ /* 0x000e6e0000004200 */
[C---:B---3--:R-:W-:Y:S08]  /*1b870*/  HMMA.16816.F32 R28, R60.reuse, R68, R28 ;  /* 0x000000443c1c723c */ /* 0x048ff0000000181c */
[C---:B------:R-:W-:Y:S01]  /*1b880*/  HMMA.16816.F32 R32, R60.reuse, R70, R32 ;  /* 0x000000463c20723c */ /* 0x040fe20000001820 */
[----:B------:R-:W-:Y:S07]  /*1b890*/  LDSM.16.MT88.4 R68, [R123+0xc00] ;  /* 0x000c00007b44783b */ /* 0x000fee0000004200 */
[C---:B-1----:R-:W-:Y:S08]  /*1b8a0*/  HMMA.16816.F32 R36, R60.reuse, R64, R36 ;  /* 0x000000403c24723c */ /* 0x042ff00000001824 */
[C---:B------:R-:W-:Y:S01]  /*1b8b0*/  HMMA.16816.F32 R40, R60.reuse, R66, R40 ;  /* 0x000000423c28723c */ /* 0x040fe20000001828 */
[----:B------:R-:W1:Y:S07]  /*1b8c0*/  LDSM.16.MT88.4 R64, [R122+0x9c00] ;  /* 0x009c00007a40783b */ /* 0x000e6e0000004200 */
[C---:B------:R-:W-:Y:S08]  /*1b8d0*/  HMMA.16816.F32 R44, R60.reuse, R72, R44 ;  /* 0x000000483c2c723c */ /* 0x040ff0000000182c */
[----:B------:R-:W-:Y:S01]  /*1b8e0*/  HMMA.16816.F32 R48, R60, R74, R48 ;  /* 0x0000004a3c30723c */ /* 0x000fe20000001830 */
[----:B------:R-:W2:Y:S02]  /*1b8f0*/  LDSM.16.MT88.4 R72, [R122+0xbc00] ;  /* 0x00bc00007a48783b */ /* 0x000ea40000004200 */
[----:B------:R-:W-:Y:S02]  /*1b900*/  F2FP.F16.F32.PACK_AB R60, R199, R170 ;  /* 0x000000aac73c723e */ /* 0x000fe400000000ff */
[----:B------:R-:W-:Y:S02]  /*1b910*/  F2FP.F16.F32.PACK_AB R61, R172, R207 ;  /* 0x000000cfac3d723e */ /* 0x000fe400000000ff */
[----:B------:R-:W-:Y:S02]  /*1b920*/  F2FP.F16.F32.PACK_AB R62, R195, R174 ;  /* 0x000000aec33e723e */ /* 0x000fe400000000ff */
[----:B------:R-:W-:Y:S07]  /*1b930*/  F2FP.F16.F32.PACK_AB R63, R168, R197 ;  /* 0x000000c5a83f723e */ /* 0x000fee00000000ff */
[C---:B-1----:R-:W-:Y:S08]  /*1b940*/  HMMA.16816.F32 R4, R60.reuse, R64, R4 ;  /* 0x000000403c04723c */ /* 0x042ff00000001804 */
[C---:B------:R-:W-:Y:S01]  /*1b950*/  HMMA.16816.F32 R8, R60.reuse, R66, R8 ;  /* 0x000000423c08723c */ /* 0x040fe20000001808 */
[----:B------:R-:W1:Y:S07]  /*1b960*/  LDSM.16.MT88.4 R64, [R123+0x2c00] ;  /* 0x002c00007b40783b */ /* 0x000e6e0000004200 */
[C---:B------:R-:W-:Y:S08]  /*1b970*/  HMMA.16816.F32 R12, R60.reuse, R68, R12 ;  /* 0x000000443c0c723c */ /* 0x040ff0000000180c */
        /* <DEDUP_REMOVED lines=11> */
[C---:B--2---:R-:W-:Y:S03]  /*1ba30*/  HMMA.16816.F32 R44, R60.reuse, R72, R44 ;  /* 0x000000483c2c723c */ /* 0x044fe6000000182c */
[--C-:B------:R-:W-:Y:S02]  /*1ba40*/  FFMA.FTZ R72, R171, UR4, -R124.reuse ;  /* 0x00000004ab487c23 */ /* 0x100fe4000801087c */
[----:B------:R-:W-:Y:S03]  /*1ba50*/  MUFU.EX2 R171, R173 ;  /* 0x000000ad00ab7308 */ /* 0x000fe60000000800 */
[----:B------:R-:W-:Y:S01]  /*1ba60*/  HMMA.16816.F32 R48, R60, R74, R48 ;  /* 0x0000004a3c30723c */ /* 0x000fe20000001830 */
[----:B------:R-:W2:Y:S07]  /*1ba70*/  LDSM.16.MT88.4 R60, [R123+0x3000] ;  /* 0x003000007b3c783b */ /* 0x000eae0000004200 */
[C---:B-1----:R-:W-:Y:S08]  /*1ba80*/  HMMA.16816.F32 R4, R56.reuse, R64, R4 ;  /* 0x000000403804723c */ /* 0x042ff00000001804 */
[C---:B------:R-:W-:Y:S01]  /*1ba90*/  HMMA.16816.F32 R8, R56.reuse, R66, R8 ;  /* 0x000000423808723c */ /* 0x040fe20000001808 */
[----:B------:R-:W1:Y:S07]  /*1baa0*/  LDSM.16.MT88.4 R64, [R122+0xe000] ;  /* 0x00e000007a40783b */ /* 0x000e6e0000004200 */
[C---:B---3--:R-:W-:Y:S08]  /*1bab0*/  HMMA.16816.F32 R12, R56.reuse, R68, R12 ;  /* 0x00000044380c723c */ /* 0x048ff0000000180c */
[C---:B------:R-:W-:Y:S01]  /*1bac0*/  HMMA.16816.F32 R16, R56.reuse, R70, R16 ;  /* 0x000000463810723c */ /* 0x040fe20000001810 */
[----:B------:R-:W3:Y:S07]  /*1bad0*/  LDSM.16.MT88.4 R68, [R123+0x5000] ;  /* 0x005000007b44783b */ /* 0x000eee0000004200 */
[C---:B------:R-:W-:Y:S03]  /*1bae0*/  HMMA.16816.F32 R20, R56.reuse, R76, R20 ;  /* 0x0000004c3814723c */ /* 0x040fe60000001814 */
[----:B------:R-:W-:Y:S01]  /*1baf0*/  FFMA.FTZ R76, R141, UR4, -R124 ;  /* 0x000000048d4c7c23 */ /* 0x000fe2000801087c */
[--C-:B------:R-:W-:Y:S01]  /*1bb00*/  FFMA.FTZ R77, R136, UR4, -R142.reuse ;  /* 0x00000004884d7c23 */ /* 0x100fe2000801088e */
[----:B------:R4:W-:Y:S01]  /*1bb10*/  MUFU.EX2 R141, R72 ;  /* 0x00000048008d7308 */ /* 0x0009e20000000800 */
[----:B------:R-:W-:Y:S02]  /*1bb20*/  FFMA.FTZ R142, R131, UR4, -R142 ;  /* 0x00000004838e7c23 */ /* 0x000fe4000801088e */
[C---:B------:R-:W-:Y:S07]  /*1bb30*/  HMMA.16816.F32 R24, R56.reuse, R78, R24 ;  /* 0x0000004e3818723c */ /* 0x040fee0000001818 */
[----:B------:R-:W5:Y:S10]  /*1bb40*/  MUFU.EX2 R136, R76 ;  /* 0x0000004c00887308 */ /* 0x000f740000000800 */
[----:B------:R5:W3:Y:S01]  /*1bb50*/  MUFU.EX2 R167, R77 ;  /* 0x0000004d00a77308 */ /* 0x000ae20000000800 */
[C---:B--2---:R-:W-:Y:S09]  /*1bb60*/  HMMA.16816.F32 R28, R56.reuse, R60, R28 ;  /* 0x0000003c381c723c */ /* 0x044ff2000000181c */
[----:B------:R2:W-:Y:S01]  /*1bb70*/  MUFU.EX2 R131, R100 ;  /* 0x0000006400837308 */ /* 0x0005e20000000800 */
[----:B----4-:R-:W-:Y:S01]  /*1bb80*/  LDSM.16.MT88.4 R72, [R123+0x3400] ;  /* 0x003400007b48783b */ /* 0x010fe20000004200 */
[C---:B------:R-:W-:Y:S07]  /*1bb90*/  HMMA.16816.F32 R32, R56.reuse, R62, R32 ;  /* 0x0000003e3820723c */ /* 0x040fee0000001820 */
[----:B------:R-:W4:Y:S01]  /*1bba0*/  LDSM.16.MT88.4 R60, [R122+0xa400] ;  /* 0x00a400007a3c783b */ /* 0x000f220000004200 */
[C---:B-1----:R-:W-:Y:S07]  /*1bbb0*/  HMMA.16816.F32 R36, R56.reuse, R64, R36 ;  /* 0x000000403824723c */ /* 0x042fee0000001824 */
[----:B-----5:R-:W-:Y:S01]  /*1bbc0*/  LDSM.16.MT88.4 R76, [R122+0xe400] ;  /* 0x00e400007a4c783b */ /* 0x020fe20000004200 */
[C---:B------:R-:W-:Y:S07]  /*1bbd0*/  HMMA.16816.F32 R40, R56.reuse, R66, R40 ;  /* 0x000000423828723c */ /* 0x040fee0000001828 */
[----:B------:R-:W1:Y:S01]  /*1bbe0*/  LDSM.16.MT88.4 R64, [R123+0x1400] ;  /* 0x001400007b40783b */ /* 0x000e620000004200 */
[C---:B---3--:R-:W-:Y:S07]  /*1bbf0*/  HMMA.16816.F32 R44, R56.reuse, R68, R44 ;  /* 0x00000044382c723c */ /* 0x048fee000000182c */
[----:B--2---:R-:W-:Y:S01]  /*1bc00*/  LDSM.16.MT88.4 R100, [R123+0x1c00] ;  /* 0x001c00007b64783b */ /* 0x004fe20000004200 */
[----:B------:R-:W-:Y:S03]  /*1bc10*/  HMMA.16816.F32 R48, R56, R70, R48 ;  /* 0x000000463830723c */ /* 0x000fe60000001830 */
[--C-:B------:R-:W-:Y:S04]  /*1bc20*/  FFMA.FTZ R56, R165, UR4, -R124.reuse ;  /* 0x00000004a5387c23 */ /* 0x100fe8000801087c */
[----:B------:R-:W2:Y:S01]  /*1bc30*/  LDSM.16.MT88.4 R68, [R122+0xc400] ;  /* 0x00c400007a44783b */ /* 0x000ea20000004200 */
[----:B------:R-:W-:Y:S01]  /*1bc40*/  MUFU.EX2 R165, R169 ;  /* 0x000000a900a57308 */ /* 0x000fe20000000800 */
[----:B------:R-:W-:Y:S02]  /*1bc50*/  F2FP.F16.F32.PACK_AB R57, R136, R141 ;  /* 0x0000008d8839723e */ /* 0x000fe400000000ff */
[----:B------:R-:W-:Y:S07]  /*1bc60*/  F2FP.F16.F32.PACK_AB R58, R182, R167 ;  /* 0x000000a7b63a723e */ /* 0x000fee00000000ff */
[----:B------:R3:W5:Y:S02]  /*1bc70*/  MUFU.EX2 R132, R56 ;  /* 0x0000003800847308 */ /* 0x0007640000000800 */
[----:B---3--:R-:W-:Y:S02]  /*1bc80*/  F2FP.F16.F32.PACK_AB R56, R171, R134 ;  /* 0x00000086ab38723e */ /* 0x008fe400000000ff */
[----:B-----5:R-:W-:Y:S07]  /*1bc90*/  F2FP.F16.F32.PACK_AB R59, R132, R165 ;  /* 0x000000a5843b723e */ /* 0x020fee00000000ff */
[C---:B----4-:R-:W-:Y:S08]  /*1bca0*/  HMMA.16816.F32 R4, R56.reuse, R60, R4 ;  /* 0x0000003c3804723c */ /* 0x050ff00000001804 */
        /* <DEDUP_REMOVED lines=14> */
[C---:B---3--:R-:W-:Y:S08]  /*1bd90*/  HMMA.16816.F32 R44, R56.reuse, R60, R44 ;  /* 0x0000003c382c723c */ /* 0x048ff0000000182c */
[----:B------:R-:W-:Y:S01]  /*1bda0*/  HMMA.16816.F32 R48, R56, R62, R48 ;  /* 0x0000003e3830723c */ /* 0x000fe20000001830 */
[----:B------:R-:W3:Y:S02]  /*1bdb0*/  LDSM.16.MT88.4 R60, [R123+0x5800] ;  /* 0x005800007b3c783b */ /* 0x000ee40000004200 */
[----:B------:R-:W-:Y:S02]  /*1bdc0*/  F2FP.F16.F32.PACK_AB R56, R130, R127 ;  /* 0x0000007f8238723e */ /* 0x000fe400000000ff */
[----:B------:R-:W-:Y:S02]  /*1bdd0*/  F2FP.F16.F32.PACK_AB R57, R128, R129 ;  /* 0x000000818039723e */ /* 0x000fe400000000ff */
[----:B------:R-:W-:Y:S02]  /*1bde0*/  F2FP.F16.F32.PACK_AB R58, R126, R131 ;  /* 0x000000837e3a723e */ /* 0x000fe400000000ff */
[----:B------:R-:W-:Y:S07]  /*1bdf0*/  F2FP.F16.F32.PACK_AB R59, R125, R138 ;  /* 0x0000008a7d3b723e */ /* 0x000fee00000000ff */
[C---:B-1----:R-:W-:Y:S01]  /*1be00*/  HMMA.16816.F32 R4, R56.reuse, R64, R4 ;  /* 0x000000403804723c */ /* 0x042fe20000001804 */
[----:B------:R-:W-:Y:S10]  /*1be10*/  MUFU.EX2 R64, R94 ;  /* 0x0000005e00407308 */ /* 0x000ff40000000800 */
[----:B------:R-:W1:Y:S01]  /*1be20*/  MUFU.EX2 R65, R105 ;  /* 0x0000006900417308 */ /* 0x000e620000000800 */
[C---:B------:R-:W-:Y:S09]  /*1be30*/  HMMA.16816.F32 R8, R56.reuse, R66, R8 ;  /* 0x000000423808723c */ /* 0x040ff20000001808 */
[----:B------:R-:W4:Y:S01]  /*1be40*/  MUFU.EX2 R67, R142 ;  /* 0x0000008e00437308 */ /* 0x000f220000000800 */
[--C-:B------:R-:W-:Y:S01]  /*1be50*/  FFMA.FTZ R66, R54, UR4, -R124.reuse ;  /* 0x0000000436427c23 */ /* 0x100fe2000801087c */
[--C-:B------:R-:W-:Y:S01]  /*1be60*/  FFMA.FTZ R54, R53, UR4, -R124.reuse ;  /* 0x0000000435367c23 */ /* 0x100fe2000801087c */
[----:B------:R-:W-:Y:S07]  /*1be70*/  FFMA.FTZ R124, R3, UR4, -R124 ;  /* 0x00000004037c7c23 */ /* 0x000fee000801087c */
[----:B------:R-:W-:Y:S01]  /*1be80*/  MUFU.EX2 R53, R66 ;  /* 0x0000004200357308 */ /* 0x000fe20000000800 */
[C---:B--2---:R-:W-:Y:S03]  /*1be90*/  HMMA.16816.F32 R12, R56.reuse, R68, R12 ;  /* 0x00000044380c723c */ /* 0x044fe6000000180c */
[----:B-1----:R-:W-:Y:S06]  /*1bea0*/  F2FP.F16.F32.PACK_AB R68, R65, R140 ;  /* 0x0000008c4144723e */ /* 0x002fec00000000ff */
[----:B------:R-:W1:Y:S01]  /*1beb0*/  MUFU.EX2 R54, R54 ;  /* 0x0000003600367308 */ /* 0x000e620000000800 */
[C---:B------:R-:W-:Y:S09]  /*1bec0*/  HMMA.16816.F32 R16, R56.reuse, R70, R16 ;  /* 0x000000463810723c */ /* 0x040ff20000001810 */
[----:B------:R-:W-:Y:S01]  /*1bed0*/  MUFU.EX2 R3, R52 ;  /* 0x0000003400037308 */ /* 0x000fe20000000800 */
[----:B----4-:R-:W-:Y:S09]  /*1bee0*/  F2FP.F16.F32.PACK_AB R70, R67, R64 ;  /* 0x000000404346723e */ /* 0x010ff200000000ff */
[----:B------:R-:W2:Y:S01]  /*1bef0*/  MUFU.EX2 R124, R124 ;  /* 0x0000007c007c7308 */ /* 0x000ea20000000800 */
[C---:B------:R-:W-:Y:S03]  /*1bf00*/  HMMA.16816.F32 R20, R56.reuse, R72, R20 ;  /* 0x000000483814723c */ /* 0x040fe60000001814 */
[----:B-1----:R-:W-:Y:S05]  /*1bf10*/  F2FP.F16.F32.PACK_AB R69, R54, R53 ;  /* 0x000000353645723e */ /* 0x002fea00000000ff */
[C---:B------:R-:W-:Y:S03]  /*1bf20*/  HMMA.16816.F32 R24, R56.reuse, R74, R24 ;  /* 0x0000004a3818723c */ /* 0x040fe60000001818 */
[----:B--2---:R-:W-:Y:S05]  /*1bf30*/  F2FP.F16.F32.PACK_AB R71, R124, R3 ;  /* 0x000000037c47723e */ /* 0x004fea00000000ff */
[C---:B-----5:R-:W-:Y:S08]  /*1bf40*/  HMMA.16816.F32 R28, R56.reuse, R76, R28 ;  /* 0x0000004c381c723c */ /* 0x060ff0000000181c */
[C---:B------:R-:W-:Y:S01]  /*1bf50*/  HMMA.16816.F32 R32, R56.reuse, R78, R32 ;  /* 0x0000004e3820723c */ /* 0x040fe20000001820 */
[----:B------:R-:W-:Y:S07]  /*1bf60*/  LDSM.16.MT88.4 R76, [R122+0xec00] ;  /* 0x00ec00007a4c783b */ /* 0x000fee0000004200 */
[C---:B------:R-:W-:Y:S08]  /*1bf70*/  HMMA.16816.F32 R36, R56.reuse, R80, R36 ;  /* 0x000000503824723c */ /* 0x040ff00000001824 */
[C---:B------:R-:W-:Y:S08]  /*1bf80*/  HMMA.16816.F32 R40, R56.reuse, R82, R40 ;  /* 0x000000523828723c */ /* 0x040ff00000001828 */
[C---:B---3--:R-:W-:Y:S03]  /*1bf90*/  HMMA.16816.F32 R44, R56.reuse, R60, R44 ;  /* 0x0000003c382c723c */ /* 0x048fe6000000182c */
[----:B------:R-:W-:Y:S01]  /*1bfa0*/  FADD.FTZ R60, R84, R93 ;  /* 0x0000005d543c7221 */ /* 0x000fe20000010000 */
[----:B------:R-:W-:Y:S02]  /*1bfb0*/  FADD.FTZ R61, R95, R88 ;  /* 0x000000585f3d7221 */ /* 0x000fe40000010000 */
[----:B------:R-:W1:Y:S01]  /*1bfc0*/  LDSM.16.MT88.4 R92, [R122+0xcc00] ;  /* 0x00cc00007a5c783b */ /* 0x000e620000004200 */
[----:B------:R-:W-:Y:S01]  /*1bfd0*/  FADD.FTZ R60, R87, R60 ;  /* 0x0000003c573c7221 */ /* 0x000fe20000010000 */
[----:B------:R-:W-:Y:S03]  /*1bfe0*/  HMMA.16816.F32 R48, R56, R62, R48 ;  /* 0x0000003e3830723c */ /* 0x000fe60000001830 */
[----:B------:R-:W-:Y:S01]  /*1bff0*/  FADD.FTZ R99, R99, R60 ;  /* 0x0000003c63637221 */ /* 0x000fe20000010000 */
[----:B------:R-:W-:Y:S02]  /*1c000*/  FADD.FTZ R61, R104, R61 ;  /* 0x0000003d683d7221 */ /* 0x000fe40000010000 */
[----:B------:R-:W2:Y:S01]  /*1c010*/  LDSM.16.MT88.4 R84, [R123+0x3c00] ;  /* 0x003c00007b54783b */ /* 0x000ea20000004200 */
[----:B------:R-:W-:Y:S01]  /*1c020*/  FADD.FTZ R96, R96, R99 ;  /* 0x0000006360607221 */ /* 0x000fe20000010000 */
[C---:B------:R-:W-:Y:S05]  /*1c030*/  HMMA.16816.F32 R112, R68.reuse, R108, R4 ;  /* 0x0000006c4470723c */ /* 0x040fea0000001804 */
[----:B------:R-:W-:Y:S01]  /*1c040*/  FADD.FTZ R98, R98, R61 ;  /* 0x0000003d62627221 */ /* 0x000fe20000010000 */
[----:B------:R3:W4:Y:S01]  /*1c050*/  LDSM.16.MT88.4 R4, [R123+0x5c00] ;  /* 0x005c00007b04783b */ /* 0x0007220000004200 */
        /* <DEDUP_REMOVED lines=11> */
[----:B------:R-:W-:Y:S01]  /*1c110*/  FADD.FTZ R197, R197, R172 ;  /* 0x000000acc5c57221 */ /* 0x000fe20000010000 */
[----:B---3--:R-:W-:Y:S02]  /*1c120*/  MOV R123, R0 ;  /* 0x00000000007b7202 */ /* 0x008fe40000000f00 */
        /* <DEDUP_REMOVED lines=42> */
[----:B------:R-:W-:Y:S06]  /*1c3d0*/  @P0 BRA `(.L_x_907) ;  /* 0xffffffbc00880947 */ /* 0x000fec000383ffff */
.L_x_903:
        /* <DEDUP_REMOVED lines=179> */
.L_x_909:
[----:B------:R-:W-:Y:S05]  /*1cf10*/  BSYNC.RECONVERGENT B0 ;  /* 0x0000000000007941 */ /* 0x000fea0003800200 */
.L_x_908:
        /* <DEDUP_REMOVED lines=32> */
.L_x_911:
[----:B------:R-:W-:Y:S05]  /*1d120*/  BSYNC.RECONVERGENT B0 ;  /* 0x0000000000007941 */ /* 0x000fea0003800200 */
.L_x_910:
        /* <DEDUP_REMOVED lines=23> */
.L_x_912:
        /* <DEDUP_REMOVED lines=14> */
.L_x_5489:


//--------------------- .text._ZN5flash24flash_fwd_splitkv_kernelI23Flash_fwd_kernel_traitsILi96ELi64ELi128ELi4ELb0ELb0EN7cutlass6half_tE19Flash_kernel_traitsILi96ELi64ELi128ELi4ES3_EELb1ELb0ELb0ELb0ELb0ELb0ELb1ELb0EEEvNS_16Flash_fwd_paramsE --------------------------
	.section	.text._ZN5flash24flash_fwd_splitkv_kernelI23Flash_fwd_kernel_traitsILi96ELi64ELi128ELi4ELb0ELb0EN7cutlass6half_tE19Flash_kernel_traitsILi96ELi64ELi128ELi4ES3_EELb1ELb0ELb0ELb0ELb0ELb0ELb1ELb0EEEvNS_16Flash_fwd_paramsE,"ax",@progbits
	.align	128
        .global         _ZN5flash24flash_fwd_splitkv_kernelI23Flash_fwd_kernel_traitsILi96ELi64ELi128ELi4ELb0ELb0EN7cutlass6half_tE19Flash_kernel_traitsILi96ELi64ELi128ELi4ES3_EELb1ELb0ELb0ELb0ELb0ELb0ELb1ELb0EEEvNS_16Flash_fwd_paramsE
        .type           _ZN5flash24flash_fwd_splitkv_kernelI23Flash_fwd_kernel_traitsILi96ELi64ELi128ELi4ELb0ELb0EN7cutlass6half_tE19Flash_kernel_traitsILi96ELi64ELi128ELi4ES3_EELb1ELb0ELb0ELb0ELb0ELb0ELb1ELb0EEEvNS_16Flash_fwd_paramsE,@function
        .size           _ZN5flash24flash_fwd_splitkv_kernelI23Flash_fwd_kernel_traitsILi96ELi64ELi128ELi4ELb0ELb0EN7cutlass6half_tE19Flash_kernel_traitsILi96ELi64ELi128ELi4ES3_EELb1ELb0ELb0ELb0ELb0ELb0ELb1ELb0EEEvNS_16Flash_fwd_paramsE,(.L_x_5490 - _ZN5flash24flash_fwd_splitkv_kernelI23Flash_fwd_kernel_traitsILi96ELi64ELi128ELi4ELb0ELb0EN7cutlass6half_tE19Flash_kernel_traitsILi96ELi64ELi128ELi4ES3_EELb1ELb0ELb0ELb0ELb0ELb0ELb1ELb0EEEvNS_16Flash_fwd_paramsE)
        .other          _ZN5flash24flash_fwd_splitkv_kernelI23Flash_fwd_kernel_traitsILi96ELi64ELi128ELi4ELb0ELb0EN7cutlass6half_tE19Flash_kernel_traitsILi96ELi64ELi128ELi4ES3_EELb1ELb0ELb0ELb0ELb0ELb0ELb1ELb0EEEvNS_16Flash_fwd_paramsE,@"STO_CUDA_ENTRY STV_DEFAULT"
_ZN5flash24flash_fwd_splitkv_kernelI23Flash_fwd_kernel_traitsILi96ELi64ELi128ELi4ELb0ELb0EN7cutlass6half_tE19Flash_kernel_traitsILi96ELi64ELi128ELi4ES3_EELb1ELb0ELb0ELb0ELb0ELb0ELb1ELb0EEEvNS_16Flash_fwd_paramsE:
.text._ZN5flash24flash_fwd_splitkv_kernelI23Flash_fwd_kernel_traitsILi96ELi64ELi128ELi4ELb0ELb0EN7cutlass6half_tE19Flash_kernel_traitsILi96ELi64ELi128ELi4ES3_EELb1ELb0ELb0ELb0ELb0ELb0ELb1ELb0EEEvNS_16Flash_fwd_paramsE:
[----:B------:R-:W-:Y:S08]  /*0000*/  LDC R1, c[0x0][0x37c] ;  /* 0x0000df00ff017b82 */ /* 0x000ff00000000800 */
[----:B------:R-:W1:Y:S01]  /*0010*/  LDC R6, c[0x0][0x3e0] ;  /* 0x0000f800ff067b82 */ /* 0x000e620000000800 */
[----:B------:R-:W2:Y:S01]  /*0020*/  S2R R187, SR_CTAID.Z ;  /* 0x0000000000bb7919 */ /* 0x000ea20000002700 */
[----:B------:R-:W-:Y:S01]  /*0030*/  IMAD.MOV.U32 R2, RZ, RZ, RZ ;  /* 0x000000ffff027224 */ /* 0x000fe200078e00ff */
[----:B------:R-:W3:Y:S01]  /*0040*/  LDCU.64 UR16, c[0x0][0x358] ;  /* 0x00006b00ff1077ac */ /* 0x000ee20008000a00 */
[----:B------:R-:W4:Y:S01]  /*0050*/  LDCU.64 UR4, c[0x0][0x478] ;  /* 0x00008f00ff0477ac */ /* 0x000f220008000a00 */
[----:B------:R-:W3:Y:S01]  /*0060*/  LDCU.64 UR6, c[0x0][0x470] ;  /* 0x00008e00ff0677ac */ /* 0x000ee20008000a00 */
[----:B-1----:R-:W1:Y:S01]  /*0070*/  I2F.U32.RP R4, R6 ;  /* 0x0000000600047306 */ /* 0x002e620000209000 */
[----:B------:R-:W-:-:S02]  /*0080*/  ISETP.NE.U32.AND P1, PT, R6, RZ, PT ;  /* 0x000000ff0600720c */ /* 0x000fc40003f25070 */
[----:B---3--:R-:W-:-:S04]  /*0090*/  ISETP.NE.U32.AND P3, PT, RZ, UR6, PT ;  /* 0x00000006ff007c0c */ /* 0x008fc8000bf65070 */
[----:B------:R-:W-:Y:S01]  /*00a0*/  ISETP.NE.AND.EX P3, PT, RZ, UR7, PT, P3 ;  /* 0x00000007ff007c0c */ /* 0x000fe2000bf65330 */
[----:B-1----:R-:W1:Y:S02]  /*00b0*/  MUFU.RCP R3, R4 ;  /* 0x0000000400037308 */ /* 0x002e640000001000 */
[----:B-1----:R-:W-:-:S06]  /*00c0*/  VIADD R3, R3, 0xffffffe ;  /* 0x0ffffffe03037836 */ /* 0x002fcc0000000000 */
[----:B------:R-:W1:Y:S02]  /*00d0*/  F2I.FTZ.U32.TRUNC.NTZ R3, R3 ;  /* 0x0000000300037305 */ /* 0x000e64000021f000 */
[----:B-1----:R-:W-:-:S04]  /*00e0*/  IMAD.MOV R0, RZ, RZ, -R3 ;  /* 0x000000ffff007224 */ /* 0x002fc800078e0a03 */
[----:B------:R-:W-:Y:S02]  /*00f0*/  IMAD R5, R0, R6, RZ ;  /* 0x0000000600057224 */ /* 0x000fe400078e02ff */
[----:B------:R-:W-:Y:S02]  /*0100*/  IMAD.MOV.U32 R0, RZ, RZ, -0x1 ;  /* 0xffffffffff007424 */ /* 0x000fe400078e00ff */
[----:B------:R-:W-:Y:S02]  /*0110*/  IMAD.HI.U32 R2, R3, R5, R2 ;  /* 0x0000000503027227 */ /* 0x000fe400078e0002 */
[----:B------:R-:W1:Y:S04]  /*0120*/  LDC.64 R4, c[0x0][0x460] ;  /* 0x00011800ff047b82 */ /* 0x000e680000000a00 */
[----:B--2---:R-:W-:-:S04]  /*0130*/  IMAD.HI.U32 R188, R2, R187, RZ ;  /* 0x000000bb02bc7227 */ /* 0x004fc800078e00ff */
[----:B------:R-:W-:Y:S01]  /*0140*/  IMAD.MOV R7, RZ, RZ, -R188 ;  /* 0x000000ffff077224 */ /* 0x000fe200078e0abc */
[----:B------:R-:W2:Y:S03]  /*0150*/  LDC.64 R2, c[0x0][0x460] ;  /* 0x00011800ff027b82 */ /* 0x000ea60000000a00 */
[----:B------:R-:W-:-:S05]  /*0160*/  IMAD R7, R6, R7, R187 ;  /* 0x0000000706077224 */ /* 0x000fca00078e02bb */
[----:B------:R-:W-:-:S13]  /*0170*/  ISETP.GE.U32.AND P0, PT, R7, R6, PT ;  /* 0x000000060700720c */ /* 0x000fda0003f06070 */
[----:B------:R-:W-:Y:S02]  /*0180*/  @P0 IMAD.IADD R7, R7, 0x1, -R6 ;  /* 0x0000000107070824 */ /* 0x000fe400078e0a06 */
[----:B------:R-:W-:Y:S01]  /*0190*/  @P0 VIADD R188, R188, 0x1 ;  /* 0x00000001bcbc0836 */ /* 0x000fe20000000000 */
[C---:B--2---:R-:W-:Y:S02]  /*01a0*/  ISETP.NE.U32.AND P0, PT, R2.reuse, RZ, PT ;  /* 0x000000ff0200720c */ /* 0x044fe40003f05070 */
[----:B------:R-:W-:Y:S02]  /*01b0*/  ISETP.GE.U32.AND P2, PT, R7, R6, PT ;  /* 0x000000060700720c */ /* 0x000fe40003f46070 */
[----:B------:R-:W-:Y:S02]  /*01c0*/  ISETP.NE.U32.AND P4, PT, R2, RZ, PT ;  /* 0x000000ff0200720c */ /* 0x000fe40003f85070 */
[C---:B------:R-:W-:Y:S02]  /*01d0*/  ISETP.NE.AND.EX P0, PT, R3.reuse, RZ, PT, P0 ;  /* 0x000000ff0300720c */ /* 0x040fe40003f05300 */
[----:B------:R-:W-:-:S02]  /*01e0*/  ISETP.NE.AND.EX P4, PT, R3, RZ, PT, P4 ;  /* 0x000000ff0300720c */ /* 0x000fc40003f85340 */
[----:B------:R-:W2:Y:S05]  /*01f0*/  LDC.64 R2, c[0x0][0x468] ;  /* 0x00011a00ff027b82 */ /* 0x000eaa0000000a00 */
[----:B------:R-:W-:Y:S01]  /*0200*/  @P2 VIADD R188, R188, 0x1 ;  /* 0x00000001bcbc2836 */ /* 0x000fe20000000000 */
[----:B------:R-:W-:Y:S02]  /*0210*/  @!P1 LOP3.LUT R188, RZ, R6, RZ, 0x33, !PT ;  /* 0x00000006ffbc9212 */ /* 0x000fe400078e33ff */
[----:B----4-:R-:W-:-:S03]  /*0220*/  ISETP.NE.U32.AND P2, PT, RZ, UR4, PT ;  /* 0x00000004ff007c0c */ /* 0x010fc6000bf45070 */
[----:B-1----:R-:W-:Y:S01]  /*0230*/  IMAD.WIDE.U32 R10, R188, 0x4, R4 ;  /* 0x00000004bc0a7825 */ /* 0x002fe200078e0004 */
[----:B------:R-:W-:-:S04]  /*0240*/  ISETP.NE.AND.EX P2, PT, RZ, UR5, PT, P2 ;  /* 0x00000005ff007c0c */ /* 0x000fc8000bf45320 */
[----:B------:R-:W3:Y:S04]  /*0250*/  @P0 LDG.E R0, desc[UR16][R10.64] ;  /* 0x000000100a000981 */ /* 0x000ee8000c1e1900 */
[----:B------:R2:W3:Y:S01]  /*0260*/  @P4 LDG.E R15, desc[UR16][R10.64+0x4] ;  /* 0x000004100a0f4981 */ /* 0x0004e2000c1e1900 */
[----:B------:R-:W-:Y:S01]  /*0270*/  IMAD.SHL.U32 R7, R188, 0x4, RZ ;  /* 0x00000004bc077824 */ /* 0x000fe200078e00ff */
[----:B------:R-:W-:Y:S01]  /*0280*/  SHF.R.U32.HI R4, RZ, 0x1e, R188 ;  /* 0x0000001eff047819 */ /* 0x000fe200000116bc */
[----:B------:R-:W-:-:S03]  /*0290*/  IMAD.MOV.U32 R8, RZ, RZ, RZ ;  /* 0x000000ffff087224 */ /* 0x000fc600078e00ff */
[C---:B------:R-:W-:Y:S02]  /*02a0*/  @P2 IADD3 R12, P0, PT, R7.reuse, UR4, RZ ;  /* 0x00000004070c2c10 */ /* 0x040fe4000ff1e0ff */
[----:B------:R-:W-:Y:S02]  /*02b0*/  @P3 IADD3 R16, P1, PT, R7, UR6, RZ ;  /* 0x0000000607103c10 */ /* 0x000fe4000ff3e0ff */
[C---:B------:R-:W-:Y:S02]  /*02c0*/  @P2 IADD3.X R13, PT, PT, R4.reuse, UR5, RZ, P0, !PT ;  /* 0x00000005040d2c10 */ /* 0x040fe400087fe4ff */
[----:B------:R-:W-:-:S03]  /*02d0*/  @P3 IADD3.X R17, PT, PT, R4, UR7, RZ, P1, !PT ;  /* 0x0000000704113c10 */ /* 0x000fc60008ffe4ff */
[----:B------:R1:W5:Y:S01]  /*02e0*/  @P2 LDG.E R5, desc[UR16][R12.64] ;  /* 0x000000100c052981 */ /* 0x000362000c1e1900 */
[----:B------:R-:W4:Y:S03]  /*02f0*/  LDCU.U8 UR4, c[0x0][0x532] ;  /* 0x0000a640ff0477ac */ /* 0x000f260008000000 */
[----:B------:R4:W5:Y:S01]  /*0300*/  @P3 LDG.E R8, desc[UR16][R16.64] ;  /* 0x0000001010083981 */ /* 0x000962000c1e1900 */
[----:B--2---:R-:W-:-:S05]  /*0310*/  IADD3 R10, P0, PT, R7, R2, RZ ;  /* 0x00000002070a7210 */ /* 0x004fca0007f1e0ff */
[----:B------:R-:W-:Y:S01]  /*0320*/  IMAD.X R11, R4, 0x1, R3, P0 ;  /* 0x00000001040b7824 */ /* 0x000fe200000e0603 */
[C---:B------:R-:W-:Y:S01]  /*0330*/  ISETP.NE.U32.AND P0, PT, R2.reuse, RZ, PT ;  /* 0x000000ff0200720c */ /* 0x040fe20003f05070 */
[----:B-1----:R-:W1:Y:S01]  /*0340*/  @!P4 LDC R13, c[0x0][0x434] ;  /* 0x00010d00ff0dcb82 */ /* 0x002e620000000800 */
[----:B----4-:R-:W2:Y:S02]  /*0350*/  S2R R17, SR_CTAID.X ;  /* 0x0000000000117919 */ /* 0x010ea40000002500 */
[----:B------:R-:W-:Y:S01]  /*0360*/  ISETP.NE.AND.EX P0, PT, R3, RZ, PT, P0 ;  /* 0x000000ff0300720c */ /* 0x000fe20003f05300 */
[----:B------:R-:W4:Y:S01]  /*0370*/  S2R R181, SR_CTAID.Y ;  /* 0x0000000000b57919 */ /* 0x000f220000002600 */
[----:B------:R-:W-:Y:S02]  /*0380*/  ISETP.NE.AND P1, PT, RZ, UR4, PT ;  /* 0x00000004ff007c0c */ /* 0x000fe4000bf25270 */
[----:B------:R-:W-:-:S04]  /*0390*/  ISETP.EQ.U32.AND P3, PT, R2, RZ, PT ;  /* 0x000000ff0200720c */ /* 0x000fc80003f62070 */
[----:B------:R-:W-:Y:S01]  /*03a0*/  ISETP.EQ.OR.EX P3, PT, R3, RZ, !P1, P3 ;  /* 0x000000ff0300720c */ /* 0x000fe20004f62730 */
[----:B------:R-:W-:-:S12]  /*03b0*/  IMAD.MOV.U32 R9, RZ, RZ, -0x1 ;  /* 0xffffffffff097424 */ /* 0x000fd800078e00ff */
[----:B------:R1:W5:Y:S01]  /*03c0*/  @!P3 LDG.E R9, desc[UR16][R10.64] ;  /* 0x000000100a09b981 */ /* 0x000362000c1e1900 */
[----:B--2---:R-:W-:Y:S02]  /*03d0*/  IMAD.SHL.U32 R186, R17, 0x40, RZ ;  /* 0x0000004011ba7824 */ /* 0x004fe400078e00ff */
[----:B---3--:R-:W-:Y:S02]  /*03e0*/  @P4 IMAD.IADD R13, R15, 0x1, -R0 ;  /* 0x000000010f0d4824 */ /* 0x008fe400078e0a00 */
[----:B------:R-:W2:Y:S03]  /*03f0*/  @!P0 LDC R15, c[0x0][0x438] ;  /* 0x00010e00ff0f8b82 */ /* 0x000ea60000000800 */
[----:B-1----:R-:W-:Y:S01]  /*0400*/  ISETP.GT.AND P3, PT, R13, R186, PT ;  /* 0x000000ba0d00720c */ /* 0x002fe20003f64270 */
[----:B----4-:R-:W-:-:S12]  /*0410*/  @!P0 BRA `(.L_x_913) ;  /* 0x00000000000c8947 */ /* 0x010fd80003800000 */
[----:B------:R-:W2:Y:S02]  /*0420*/  @P1 LDG.E R2, desc[UR16][R10.64+0x4] ;  /* 0x000004100a021981 */ /* 0x000ea4000c1e1900 */
[----:B--2--5:R-:W-:-:S06]  /*0430*/  @P1 IADD3 R15, PT, PT, R2, -R9, RZ ;  /* 0x80000009020f1210 */ /* 0x024fcc0007ffe0ff */
[----:B------:R1:W5:Y:S02]  /*0440*/  @!P1 LDG.E R15, desc[UR16][R10.64] ;  /* 0x000000100a0f9981 */ /* 0x000364000c1e1900 */
.L_x_913:
[----:B------:R-:W-:Y:S05]  /*0450*/  @!P3 EXIT ;  /* 0x000000000000b94d */ /* 0x000fea0003800000 */
[----:B-1----:R-:W1:Y:S01]  /*0460*/  LDC R10, c[0x0][0x374] ;  /* 0x0000dd00ff0a7b82 */ /* 0x002e620000000800 */
[----:B------:R-:W3:Y:S01]  /*0470*/  LDCU UR14, c[0x0][0x508] ;  /* 0x0000a100ff0e77ac */ /* 0x000ee20008000800 */
[----:B-----5:R-:W-:Y:S01]  /*0480*/  @P2 IMAD.IADD R130, R5, 0x1, -R8 ;  /* 0x0000000105822824 */ /* 0x020fe200078e0a08 */
[----:B------:R-:W4:Y:S05]  /*0490*/  S2R R180, SR_TID.X ;  /* 0x0000000000b47919 */ /* 0x000f2a0000002100 */
[----:B------:R-:W3:Y:S01]  /*04a0*/  LDC R2, c[0x0][0x438] ;  /* 0x00010e00ff027b82 */ /* 0x000ee20000000800 */
[----:B-1----:R-:W-:-:S04]  /*04b0*/  IABS R16, R10 ;  /* 0x0000000a00107213 */ /* 0x002fc80000000000 */
[----:B------:R-:W1:Y:S01]  /*04c0*/  I2F.RP R12, R16 ;  /* 0x00000010000c7306 */ /* 0x000e620000209400 */
[----:B---3--:R-:W-:-:S05]  /*04d0*/  VIADD R2, R2, 0x7f ;  /* 0x0000007f02027836 */ /* 0x008fca0000000000 */
[----:B------:R-:W-:-:S04]  /*04e0*/  SHF.R.S32.HI R19, RZ, 0x1f, R2 ;  /* 0x0000001fff137819 */ /* 0x000fc80000011402 */
[----:B------:R-:W-:Y:S01]  /*04f0*/  LEA.HI R19, R19, R2, RZ, 0x7 ;  /* 0x0000000213137211 */ /* 0x000fe200078f38ff */
[----:B------:R-:W-:Y:S01]  /*0500*/  IMAD.MOV.U32 R2, RZ, RZ, RZ ;  /* 0x000000ffff027224 */ /* 0x000fe200078e00ff */
[----:B-1----:R-:W1:Y:S02]  /*0510*/  MUFU.RCP R3, R12 ;  /* 0x0000000c00037308 */ /* 0x002e640000001000 */
[----:B------:R-:W-:-:S05]  /*0520*/  LEA.HI.SX32 R19, R19, R10, 0x19 ;  /* 0x0000000a13137211 */ /* 0x000fca00078fcaff */
[----:B------:R-:W-:-:S05]  /*0530*/  VIADD R19, R19, 0xffffffff ;  /* 0xffffffff13137836 */ /* 0x000fca0000000000 */
[----:B------:R-:W-:Y:S02]  /*0540*/  IABS R14, R19 ;  /* 0x00000013000e7213 */ /* 0x000fe40000000000 */
[-C--:B------:R-:W-:Y:S01]  /*0550*/  LOP3.LUT R19, R19, R10.reuse, RZ, 0x3c, !PT ;  /* 0x0000000a13137212 */ /* 0x080fe200078e3cff */
[----:B-1----:R-:W-:Y:S01]  /*0560*/  VIADD R3, R3, 0xffffffe ;  /* 0x0ffffffe03037836 */ /* 0x002fe20000000000 */
[----:B------:R-:W-:Y:S02]  /*0570*/  IABS R12, R10 ;  /* 0x0000000a000c7213 */ /* 0x000fe40000000000 */
[----:B------:R-:W-:-:S03]  /*0580*/  ISETP.GE.AND P0, PT, R19, RZ, PT ;  /* 0x000000ff1300720c */ /* 0x000fc60003f06270 */
[----:B------:R-:W1:Y:S01]  /*0590*/  F2I.FTZ.U32.TRUNC.NTZ R3, R3 ;  /* 0x0000000300037305 */ /* 0x000e62000021f000 */
[----:B------:R-:W-:Y:S02]  /*05a0*/  IMAD.MOV R12, RZ, RZ, -R12 ;  /* 0x000000ffff0c7224 */ /* 0x000fe400078e0a0c */
[----:B-1----:R-:W-:-:S04]  /*05b0*/  IMAD.MOV R11, RZ, RZ, -R3 ;  /* 0x000000ffff0b7224 */ /* 0x002fc800078e0a03 */
[----:B------:R-:W-:-:S04]  /*05c0*/  IMAD R11, R11, R16, RZ ;  /* 0x000000100b0b7224 */ /* 0x000fc800078e02ff */
[----:B------:R-:W-:Y:S02]  /*05d0*/  IMAD.HI.U32 R11, R3, R11, R2 ;  /* 0x0000000b030b7227 */ /* 0x000fe400078e0002 */
[----:B------:R-:W1:Y:S04]  /*05e0*/  @!P2 LDC.64 R2, c[0x0][0x488] ;  /* 0x00012200ff02ab82 */ /* 0x000e680000000a00 */
[----:B------:R-:W-:-:S04]  /*05f0*/  IMAD.HI.U32 R11, R11, R14, RZ ;  /* 0x0000000e0b0b7227 */ /* 0x000fc800078e00ff */
[----:B------:R-:W-:Y:S02]  /*0600*/  IMAD R21, R11, R12, R14 ;  /* 0x0000000c0b157224 */ /* 0x000fe400078e020e */
[----:B------:R-:W3:Y:S03]  /*0610*/  @!P2 LDC R12, c[0x0][0x43c] ;  /* 0x00010f00ff0cab82 */ /* 0x000ee60000000800 */
[----:B------:R-:W-:Y:S02]  /*0620*/  ISETP.GT.U32.AND P1, PT, R16, R21, PT ;  /* 0x000000151000720c */ /* 0x000fe40003f24070 */
[----:B-1----:R-:W-:Y:S01]  /*0630*/  @!P2 ISETP.NE.U32.AND P3, PT, R2, RZ, PT ;  /* 0x000000ff0200a20c */ /* 0x002fe20003f65070 */
[----:B------:R-:W-:-:S10]  /*0640*/  VIADD R2, R17, 0x1 ;  /* 0x0000000111027836 */ /* 0x000fd40000000000 */
[----:B------:R-:W-:Y:S01]  /*0650*/  @!P1 IMAD.IADD R21, R21, 0x1, -R16 ;  /* 0x0000000115159824 */ /* 0x000fe200078e0a10 */
[----:B------:R-:W-:Y:S01]  /*0660*/  @!P2 ISETP.NE.AND.EX P3, PT, R3, RZ, PT, P3 ;  /* 0x000000ff0300a20c */ /* 0x000fe20003f65330 */
[----:B------:R-:W-:Y:S01]  /*0670*/  @!P1 VIADD R11, R11, 0x1 ;  /* 0x000000010b0b9836 */ /* 0x000fe20000000000 */
[----:B------:R-:W-:Y:S01]  /*0680*/  ISETP.NE.AND P1, PT, R10, RZ, PT ;  /* 0x000000ff0a00720c */ /* 0x000fe20003f25270 */
[----:B------:R-:W-:Y:S01]  /*0690*/  IMAD R3, R2, 0x40, -R13 ;  /* 0x0000004002037824 */ /* 0x000fe200078e0a0d */
[----:B------:R-:W-:Y:S02]  /*06a0*/  ISETP.GE.U32.AND P4, PT, R21, R16, PT ;  /* 0x000000101500720c */ /* 0x000fe40003f86070 */
[----:B---3--:R-:W-:-:S04]  /*06b0*/  @!P2 SEL R12, R12, RZ, P3 ;  /* 0x000000ff0c0ca207 */ /* 0x008fc80001800000 */
[----:B--2---:R-:W-:-:S05]  /*06c0*/  @!P2 IADD3 R130, PT, PT, R12, R15, -R8 ;  /* 0x0000000f0c82a210 */ /* 0x004fca0007ffe808 */
[----:B------:R-:W-:Y:S02]  /*06d0*/  VIADD R12, R130, 0x7f ;  /* 0x0000007f820c7836 */ /* 0x000fe40000000000 */
[----:B------:R-:W-:-:S03]  /*06e0*/  @P4 VIADD R11, R11, 0x1 ;  /* 0x000000010b0b4836 */ /* 0x000fc60000000000 */
[----:B------:R-:W-:Y:S01]  /*06f0*/  IADD3 R2, PT, PT, R12, UR14, R3 ;  /* 0x0000000e0c027c10 */ /* 0x000fe2000fffe003 */
[----:B------:R-:W-:Y:S01]  /*0700*/  @!P0 IMAD.MOV R11, RZ, RZ, -R11 ;  /* 0x000000ffff0b8224 */ /* 0x000fe200078e0a0b */
[----:B------:R-:W-:Y:S02]  /*0710*/  SHF.R.S32.HI R3, RZ, 0x1f, R12 ;  /* 0x0000001fff037819 */ /* 0x000fe4000001140c */
[----:B------:R-:W-:Y:S02]  /*0720*/  @!P1 LOP3.LUT R11, RZ, R10, RZ, 0x33, !PT ;  /* 0x0000000aff0b9212 */ /* 0x000fe400078e33ff */
[----:B------:R-:W-:Y:S02]  /*0730*/  SHF.R.S32.HI R5, RZ, 0x1f, R2 ;  /* 0x0000001fff057819 */ /* 0x000fe40000011402 */
[----:B------:R-:W-:Y:S01]  /*0740*/  LEA.HI R3, R3, R12, RZ, 0x7 ;  /* 0x0000000c03037211 */ /* 0x000fe200078f38ff */
[----:B------:R-:W-:Y:S01]  /*0750*/  IMAD R174, R11, R181, RZ ;  /* 0x000000b50bae7224 */ /* 0x000fe200078e02ff */
[----:B------:R-:W-:-:S02]  /*0760*/  LEA.HI R5, R5, R2, RZ, 0x7 ;  /* 0x0000000205057211 */ /* 0x000fc400078f38ff */
[----:B------:R-:W-:Y:S02]  /*0770*/  SHF.R.S32.HI R3, RZ, 0x7, R3 ;  /* 0x00000007ff037819 */ /* 0x000fe40000011403 */
[----:B------:R-:W-:Y:S02]  /*0780*/  SHF.R.S32.HI R5, RZ, 0x7, R5 ;  /* 0x00000007ff057819 */ /* 0x000fe40000011405 */
[----:B------:R-:W-:-:S04]  /*0790*/  VIADDMNMX R2, R174, R11, R3, PT ;  /* 0x0000000bae027246 */ /* 0x000fc80003800103 */
[----:B------:R-:W-:Y:S01]  /*07a0*/  VIMNMX R3, PT, PT, R2, R5, PT ;  /* 0x0000000502037248 */ /* 0x000fe20003fe0100 */
[----:B------:R-:W-:-:S03]  /*07b0*/  IMAD.MOV R2, RZ, RZ, -R188 ;  /* 0x000000ffff027224 */ /* 0x000fc600078e0abc */
[----:B------:R-:W-:Y:S01]  /*07c0*/  ISETP.GE.AND P0, PT, R174, R3, PT ;  /* 0x00000003ae00720c */ /* 0x000fe20003f06270 */
[----:B------:R-:W-:-:S12]  /*07d0*/  IMAD R187, R6, R2, R187 ;  /* 0x0000000206bb7224 */ /* 0x000fd800078e02bb */
[----:B----4-:R-:W-:Y:S05]  /*07e0*/  @!P0 BRA `(.L_x_914) ;  /* 0x0000000400c08947 */ /* 0x010fea0003800000 */
[----:B------:R-:W1:Y:S01]  /*07f0*/  LDC.64 R14, c[0x0][0x430] ;  /* 0x00010c00ff0e7b82 */ /* 0x000e620000000a00 */
[----:B------:R-:W2:Y:S01]  /*0800*/  LDCU UR4, c[0x0][0x44c] ;  /* 0x00008980ff0477ac */ /* 0x000ea20008000800 */
[----:B------:R-:W-:Y:S01]  /*0810*/  IMAD.SHL.U32 R11, R180, 0x4, RZ ;  /* 0x00000004b40b7824 */ /* 0x000fe200078e00ff */
[----:B------:R-:W-:Y:S01]  /*0820*/  SHF.R.U32.HI R180, RZ, 0x3, R180 ;  /* 0x00000003ffb47819 */ /* 0x000fe200000116b4 */
[----:B------:R-:W-:Y:S01]  /*0830*/  IMAD.IADD R13, R13, 0x1, -R186 ;  /* 0x000000010d0d7824 */ /* 0x000fe200078e0aba */
[----:B------:R-:W-:Y:S02]  /*0840*/  BSSY.RECONVERGENT B0, `(.L_x_915) ;  /* 0x000001d000007945 */ /* 0x000fe40003800200 */
[----:B------:R-:W-:Y:S01]  /*0850*/  LOP3.LUT R11, R11, 0x1c, RZ, 0xc0, !PT ;  /* 0x0000001c0b0b7812 */ /* 0x000fe200078ec0ff */
[C---:B------:R-:W-:Y:S01]  /*0860*/  VIADD R12, R180.reuse, 0x10 ;  /* 0x00000010b40c7836 */ /* 0x040fe20000000000 */
[CC--:B------:R-:W-:Y:S01]  /*0870*/  ISETP.GE.AND P2, PT, R180.reuse, R13.reuse, PT ;  /* 0x0000000db400720c */ /* 0x0c0fe20003f46270 */
[C---:B------:R-:W-:Y:S01]  /*0880*/  VIADD R10, R180.reuse, 0x20 ;  /* 0x00000020b40a7836 */ /* 0x040fe20000000000 */
[----:B------:R-:W-:Y:S01]  /*0890*/  LOP3.LUT R16, R11, 0x20, RZ, 0xfc, !PT ;  /* 0x000000200b107812 */ /* 0x000fe200078efcff */
[----:B------:R-:W-:Y:S01]  /*08a0*/  IMAD R9, R180, 0x60, R11 ;  /* 0x00000060b4097824 */ /* 0x000fe200078e020b */
[-C--:B------:R-:W-:Y:S01]  /*08b0*/  ISETP.GE.AND P1, PT, R12, R13.reuse, PT ;  /* 0x0000000d0c00720c */ /* 0x080fe20003f26270 */
[----:B------:R-:W-:Y:S01]  /*08c0*/  VIADD R8, R180, 0x30 ;  /* 0x00000030b4087836 */ /* 0x000fe20000000000 */
[----:B------:R-:W-:-:S04]  /*08d0*/  ISETP.GE.AND P5, PT, R10, R13, PT ;  /* 0x0000000d0a00720c */ /* 0x000fc80003fa6270 */
[----:B------:R-:W-:Y:S01]  /*08e0*/  ISETP.GE.AND P6, PT, R8, R13, PT ;  /* 0x0000000d0800720c */ /* 0x000fe20003fc6270 */
[----:B-1----:R-:W-:-:S04]  /*08f0*/  IMAD R14, R181, R14, R188 ;  /* 0x0000000eb50e7224 */ /* 0x002fc800078e02bc */
[----:B------:R-:W-:Y:S01]  /*0900*/  IMAD R6, R14, R6, R187 ;  /* 0x000000060e067224 */ /* 0x000fe200078e02bb */
[----:B------:R-:W-:-:S03]  /*0910*/  LOP3.LUT R14, R11, 0x40, RZ, 0xfc, !PT ;  /* 0x000000400b0e7812 */ /* 0x000fc600078efcff */
[----:B------:R-:W-:-:S04]  /*0920*/  IMAD R15, R6, R15, R186 ;  /* 0x0000000f060f7224 */ /* 0x000fc800078e02ba */
[----:B--2---:R-:W-:-:S05]  /*0930*/  IMAD R0, R15, UR4, RZ ;  /* 0x000000040f007c24 */ /* 0x004fca000f8e02ff */
[----:B------:R-:W-:-:S04]  /*0940*/  IADD3 R9, P0, PT, R0, R9, RZ ;  /* 0x0000000900097210 */ /* 0x000fc80007f1e0ff */
[----:B------:R-:W-:Y:S01]  /*0950*/  LEA.HI.X.SX32 R0, R0, RZ, 0x1, P0 ;  /* 0x000000ff00007211 */ /* 0x000fe200000f0eff */
[----:B------:R-:W-:Y:S08]  /*0960*/  @P2 BRA `(.L_x_916) ;  /* 0x0000000000282947 */ /* 0x000ff00003800000 */
[----:B------:R-:W1:Y:S01]  /*0970*/  LDCU UR6, c[0x0][0x440] ;  /* 0x00008800ff0677ac */ /* 0x000e620008000800 */
[----:B------:R-:W2:Y:S01]  /*0980*/  LDCU.64 UR4, c[0x0][0x3f8] ;  /* 0x00007f00ff0477ac */ /* 0x000ea20008000a00 */
[----:B-1----:R-:W-:Y:S02]  /*0990*/  ISETP.GE.AND P4, PT, R11, UR6, PT ;  /* 0x000000060b007c0c */ /* 0x002fe4000bf86270 */
[----:B------:R-:W-:Y:S02]  /*09a0*/  ISETP.GE.AND P3, PT, R16, UR6, PT ;  /* 0x0000000610007c0c */ /* 0x000fe4000bf66270 */
[----:B------:R-:W-:Y:S02]  /*09b0*/  ISETP.GE.AND P2, PT, R14, UR6, PT ;  /* 0x000000060e007c0c */ /* 0x000fe4000bf46270 */
[----:B--2---:R-:W-:-:S04]  /*09c0*/  LEA R2, P0, R9, UR4, 0x2 ;  /* 0x0000000409027c11 */ /* 0x004fc8000f8010ff */
[----:B------:R-:W-:-:S05]  /*09d0*/  LEA.HI.X R3, R9, UR5, R0, 0x2, P0 ;  /* 0x0000000509037c11 */ /* 0x000fca00080f1400 */
[----:B------:R1:W-:Y:S04]  /*09e0*/  @!P4 STG.E.128 desc[UR16][R2.64], RZ ;  /* 0x000000ff0200c986 */ /* 0x0003e8000c101d10 */
[----:B------:R1:W-:Y:S04]  /*09f0*/  @!P3 STG.E.128 desc[UR16][R2.64+0x80], RZ ;  /* 0x000080ff0200b986 */ /* 0x0003e8000c101d10 */
[----:B------:R1:W-:Y:S02]  /*0a00*/  @!P2 STG.E.128 desc[UR16][R2.64+0x100], RZ ;  /* 0x000100ff0200a986 */ /* 0x0003e4000c101d10 */
.L_x_916:
[----:B------:R-:W-:Y:S05]  /*0a10*/  BSYNC.RECONVERGENT B0 ;  /* 0x0000000000007941 */ /* 0x000fea0003800200 */
.L_x_915:
[----:B------:R-:W-:Y:S04]  /*0a20*/  BSSY.RECONVERGENT B0, `(.L_x_917) ;  /* 0x0000012000007945 */ /* 0x000fe80003800200 */
[----:B------:R-:W-:Y:S05]  /*0a30*/  @P1 BRA `(.L_x_918) ;  /* 0x0000000000401947 */ /* 0x000fea0003800000 */
[----:B------:R-:W2:Y:S02]  /*0a40*/  LDCU UR4, c[0x0][0x440] ;  /* 0x00008800ff0477ac */ /* 0x000ea40008000800 */
[----:B--2---:R-:W-:Y:S02]  /*0a50*/  ISETP.GE.AND P4, PT, R11, UR4, PT ;  /* 0x000000040b007c0c */ /* 0x004fe4000bf86270 */
[----:B------:R-:W-:Y:S02]  /*0a60*/  ISETP.GE.AND P3, PT, R16, UR4, PT ;  /* 0x0000000410007c0c */ /* 0x000fe4000bf66270 */
[----:B------:R-:W-:-:S09]  /*0a70*/  ISETP.GE.AND P1, PT, R14, UR4, PT ;  /* 0x000000040e007c0c */ /* 0x000fd2000bf26270 */
[----:B------:R-:W2:Y:S08]  /*0a80*/  @!P4 LDC.64 R6, c[0x0][0x3f8] ;  /* 0x0000fe00ff06cb82 */ /* 0x000eb00000000a00 */
[----:B------:R-:W3:Y:S08]  /*0a90*/  @!P3 LDC.64 R4, c[0x0][0x3f8] ;  /* 0x0000fe00ff04bb82 */ /* 0x000ef00000000a00 */
[----:B-1----:R-:W1:Y:S01]  /*0aa0*/  @!P1 LDC.64 R2, c[0x0][0x3f8] ;  /* 0x0000fe00ff029b82 */ /* 0x002e620000000a00 */
[----:B--2---:R-:W-:-:S04]  /*0ab0*/  @!P4 LEA R6, P0, R9, R6, 0x2 ;  /* 0x000000060906c211 */ /* 0x004fc800078010ff */
[C---:B------:R-:W-:Y:S02]  /*0ac0*/  @!P4 LEA.HI.X R7, R9.reuse, R7, R0, 0x2, P0 ;  /* 0x000000070907c211 */ /* 0x040fe400000f1400 */
[----:B---3--:R-:W-:-:S03]  /*0ad0*/  @!P3 LEA R4, P2, R9, R4, 0x2 ;  /* 0x000000040904b211 */ /* 0x008fc600078410ff */
[----:B------:R2:W-:Y:S01]  /*0ae0*/  @!P4 STG.E.128 desc[UR16][R6.64+0x1800], RZ ;  /* 0x001800ff0600c986 */ /* 0x0005e2000c101d10 */
[C---:B------:R-:W-:Y:S02]  /*0af0*/  @!P3 LEA.HI.X R5, R9.reuse, R5, R0, 0x2, P2 ;  /* 0x000000050905b211 */ /* 0x040fe400010f1400 */
[----:B-1----:R-:W-:-:S03]  /*0b00*/  @!P1 LEA R2, P0, R9, R2, 0x2 ;  /* 0x0000000209029211 */ /* 0x002fc600078010ff */
[----:B------:R2:W-:Y:S01]  /*0b10*/  @!P3 STG.E.128 desc[UR16][R4.64+0x1880], RZ ;  /* 0x001880ff0400b986 */ /* 0x0005e2000c101d10 */
[----:B------:R-:W-:-:S05]  /*0b20*/  @!P1 LEA.HI.X R3, R9, R3, R0, 0x2, P0 ;  /* 0x0000000309039211 */ /* 0x000fca00000f1400 */
[----:B------:R2:W-:Y:S04]  /*0b30*/  @!P1 STG.E.128 desc[UR16][R2.64+0x1900], RZ ;  /* 0x001900ff02009986 */ /* 0x0005e8000c101d10 */
.L_x_918:
[----:B------:R-:W-:Y:S05]  /*0b40*/  BSYNC.RECONVERGENT B0 ;  /* 0x0000000000007941 */ /* 0x000fea0003800200 */
.L_x_917:
[----:B------:R-:W-:Y:S04]  /*0b50*/  BSSY.RECONVERGENT B0, `(.L_x_919) ;  /* 0x0000012000007945 */ /* 0x000fe80003800200 */
[----:B------:R-:W-:Y:S05]  /*0b60*/  @P5 BRA `(.L_x_920) ;  /* 0x0000000000405947 */ /* 0x000fea0003800000 */
[----:B------:R-:W3:Y:S02]  /*0b70*/  LDCU UR4, c[0x0][0x440] ;  /* 0x00008800ff0477ac */ /* 0x000ee40008000800 */
[----:B---3--:R-:W-:Y:S02]  /*0b80*/  ISETP.GE.AND P5, PT, R11, UR4, PT ;  /* 0x000000040b007c0c */ /* 0x008fe4000bfa6270 */
[----:B------:R-:W-:Y:S02]  /*0b90*/  ISETP.GE.AND P3, PT, R16, UR4, PT ;  /* 0x0000000410007c0c */ /* 0x000fe4000bf66270 */
[----:B------:R-:W-:-:S09]  /*0ba0*/  ISETP.GE.AND P1, PT, R14, UR4, PT ;  /* 0x000000040e007c0c */ /* 0x000fd2000bf26270 */
[----:B--2---:R-:W2:Y:S08]  /*0bb0*/  @!P5 LDC.64 R6, c[0x0][0x3f8] ;  /* 0x0000fe00ff06db82 */ /* 0x004eb00000000a00 */
        /* <DEDUP_REMOVED lines=11> */
.L_x_920:
[----:B------:R-:W-:Y:S05]  /*0c70*/  BSYNC.RECONVERGENT B0 ;  /* 0x0000000000007941 */ /* 0x000fea0003800200 */
.L_x_919:
[----:B------:R-:W-:Y:S04]  /*0c80*/  BSSY.RECONVERGENT B0, `(.L_x_921) ;  /* 0x0000012000007945 */ /* 0x000fe80003800200 */
[----:B------:R-:W-:Y:S05]  /*0c90*/  @P6 BRA `(.L_x_922) ;  /* 0x0000000000406947 */ /* 0x000fea0003800000 */
[----:B------:R-:W4:Y:S02]  /*0ca0*/  LDCU UR4, c[0x0][0x440] ;  /* 0x00008800ff0477ac */ /* 0x000f240008000800 */
[----:B----4-:R-:W-:Y:S02]  /*0cb0*/  ISETP.GE.AND P5, PT, R11, UR4, PT ;  /* 0x000000040b007c0c */ /* 0x010fe4000bfa6270 */
[----:B------:R-:W-:Y:S02]  /*0cc0*/  ISETP.GE.AND P3, PT, R16, UR4, PT ;  /* 0x0000000410007c0c */ /* 0x000fe4000bf66270 */
[----:B------:R-:W-:-:S09]  /*0cd0*/  ISETP.GE.AND P1, PT, R14, UR4, PT ;  /* 0x000000040e007c0c */ /* 0x000fd2000bf26270 */
[----:B--23--:R-:W2:Y:S08]  /*0ce0*/  @!P5 LDC.64 R6, c[0x0][0x3f8] ;  /* 0x0000fe00ff06db82 */ /* 0x00ceb00000000a00 */
        /* <DEDUP_REMOVED lines=11> */
.L_x_922:
[----:B------:R-:W-:Y:S05]  /*0da0*/  BSYNC.RECONVERGENT B0 ;  /* 0x0000000000007941 */ /* 0x000fea0003800200 */
.L_x_921:
[----:B------:R-:W1:Y:S01]  /*0db0*/  LDCU.64 UR4, c[0x0][0x428] ;  /* 0x00008500ff0477ac */ /* 0x000e620008000a00 */
[----:B------:R-:W-:-:S04]  /*0dc0*/  ISETP.NE.AND P4, PT, R11, RZ, PT ;  /* 0x000000ff0b00720c */ /* 0x000fc80003f85270 */
[-C--:B------:R-:W-:Y:S02]  /*0dd0*/  ISETP.GE.OR P3, PT, R180, R13.reuse, P4 ;  /* 0x0000000db400720c */ /* 0x080fe40002766670 */
[-C--:B------:R-:W-:Y:S02]  /*0de0*/  ISETP.GE.OR P2, PT, R12, R13.reuse, P4 ;  /* 0x0000000d0c00720c */ /* 0x080fe40002746670 */
[-C--:B------:R-:W-:Y:S02]  /*0df0*/  ISETP.GE.OR P1, PT, R10, R13.reuse, P4 ;  /* 0x0000000d0a00720c */ /* 0x080fe40002726670 */
[C---:B------:R-:W-:Y:S02]  /*0e00*/  IADD3 R180, P0, PT, R15.reuse, R180, RZ ;  /* 0x000000b40fb47210 */ /* 0x040fe40007f1e0ff */
[----:B------:R-:W-:Y:S02]  /*0e10*/  ISETP.GE.OR P4, PT, R8, R13, P4 ;  /* 0x0000000d0800720c */ /* 0x000fe40002786670 */
[----:B------:R-:W-:-:S02]  /*0e20*/  LEA.HI.X.SX32 R15, R15, RZ, 0x1, P0 ;  /* 0x000000ff0f0f7211 */ /* 0x000fc400000f0eff */
[C---:B-1234-:R-:W-:Y:S01]  /*0e30*/  LEA R2, P0, R180.reuse, UR4, 0x2 ;  /* 0x00000004b4027c11 */ /* 0x05efe2000f8010ff */
[----:B------:R-:W-:Y:S02]  /*0e40*/  @!P3 IMAD.MOV.U32 R9, RZ, RZ, -0x800000 ;  /* 0xff800000ff09b424 */ /* 0x000fe400078e00ff */
[----:B------:R-:W-:Y:S01]  /*0e50*/  @!P2 IMAD.MOV.U32 R7, RZ, RZ, -0x800000 ;  /* 0xff800000ff07a424 */ /* 0x000fe200078e00ff */
[----:B------:R-:W-:Y:S01]  /*0e60*/  LEA.HI.X R3, R180, UR5, R15, 0x2, P0 ;  /* 0x00000005b4037c11 */ /* 0x000fe200080f140f */
[----:B------:R-:W-:-:S04]  /*0e70*/  @!P1 IMAD.MOV.U32 R5, RZ, RZ, -0x800000 ;  /* 0xff800000ff059424 */ /* 0x000fc800078e00ff */
[----:B------:R1:W-:Y:S04]  /*0e80*/  @!P3 STG.E desc[UR16][R2.64], R9 ;  /* 0x000000090200b986 */ /* 0x0003e8000c101910 */
[----:B------:R1:W-:Y:S04]  /*0e90*/  @!P2 STG.E desc[UR16][R2.64+0x40], R7 ;  /* 0x000040070200a986 */ /* 0x0003e8000c101910 */
[----:B------:R1:W-:Y:S01]  /*0ea0*/  @!P1 STG.E desc[UR16][R2.64+0x80], R5 ;  /* 0x0000800502009986 */ /* 0x0003e2000c101910 */
[----:B------:R-:W-:Y:S05]  /*0eb0*/  @P4 EXIT ;  /* 0x000000000000494d */ /* 0x000fea0003800000 */
[----:B-1----:R-:W-:-:S05]  /*0ec0*/  MOV R5, 0xff800000 ;  /* 0xff80000000057802 */ /* 0x002fca0000000f00 */
[----:B------:R-:W-:Y:S01]  /*0ed0*/  STG.E desc[UR16][R2.64+0xc0], R5 ;  /* 0x0000c00502007986 */ /* 0x000fe2000c101910 */
[----:B------:R-:W-:Y:S05]  /*0ee0*/  EXIT ;  /* 0x000000000000794d */ /* 0x000fea0003800000 */
.L_x_914:
[----:B------:R-:W1:Y:S01]  /*0ef0*/  LDCU.64 UR4, c[0x0][0x4d8] ;  /* 0x00009b00ff0477ac */ /* 0x000e620008000a00 */
[----:B------:R-:W-:Y:S01]  /*0f00*/  MOV R5, R188 ;  /* 0x000000bc00057202 */ /* 0x000fe20000000f00 */
[----:B------:R-:W2:Y:S01]  /*0f10*/  LDCU.64 UR8, c[0x0][0x4e0] ;  /* 0x00009c00ff0877ac */ /* 0x000ea20008000a00 */
[----:B-1----:R-:W-:-:S04]  /*0f20*/  UISETP.NE.U32.AND UP0, UPT, UR4, URZ, UPT ;  /* 0x000000ff0400728c */ /* 0x002fc8000bf05070 */
[----:B------:R-:W-:Y:S02]  /*0f30*/  UISETP.NE.AND.EX UP0, UPT, UR5, URZ, UPT, UP0 ;  /* 0x000000ff0500728c */ /* 0x000fe4000bf05300 */
[----:B--2---:R-:W-:-:S04]  /*0f40*/  UISETP.NE.U32.AND UP1, UPT, UR8, URZ, UPT ;  /* 0x000000ff0800728c */ /* 0x004fc8000bf25070 */
[----:B------:R-:W-:-:S03]  /*0f50*/  UISETP.NE.AND.EX UP1, UPT, UR9, URZ, UPT, UP1 ;  /* 0x000000ff0900728c */ /* 0x000fc6000bf25310 */
[----:B------:R-:W-:Y:S08]  /*0f60*/  BRA.U !UP0, `(.L_x_923) ;  /* 0x00000001080c7547 */ /* 0x000ff0000b800000 */
[----:B------:R-:W-:-:S04]  /*0f70*/  IADD3 R6, P0, PT, R7, UR4, RZ ;  /* 0x0000000407067c10 */ /* 0x000fc8000ff1e0ff */
[----:B------:R-:W-:-:S05]  /*0f80*/  IADD3.X R7, PT, PT, R4, UR5, RZ, P0, !PT ;  /* 0x0000000504077c10 */ /* 0x000fca00087fe4ff */
[----:B------:R1:W5:Y:S04]  /*0f90*/  LDG.E R5, desc[UR16][R6.64] ;  /* 0x0000001006057981 */ /* 0x000368000c1e1900 */
.L_x_923:
[----:B------:R-:W-:Y:S05]  /*0fa0*/  BRA.U !UP1, `(.L_x_924) ;  /* 0x0000000509847547 */ /* 0x000fea000b800000 */
[----:B------:R-:W1:Y:S01]  /*0fb0*/  LDC R9, c[0x0][0x4f0] ;  /* 0x00013c00ff097b82 */ /* 0x000e620000000800 */
[----:B------:R-:W-:Y:S01]  /*0fc0*/  LEA R2, R3, 0xffffff80, 0x7 ;  /* 0xffffff8003027811 */ /* 0x000fe200078e38ff */
[----:B------:R-:W2:Y:S03]  /*0fd0*/  LDCU.64 UR4, c[0x0][0x4e8] ;  /* 0x00009d00ff0477ac */ /* 0x000ea60008000a00 */
[----:B------:R-:W-:Y:S01]  /*0fe0*/  IABS R4, R2 ;  /* 0x0000000200047213 */ /* 0x000fe20000000000 */
[----:B------:R-:W3:Y:S01]  /*0ff0*/  LDCU.64 UR6, c[0x0][0x3a0] ;  /* 0x00007400ff0677ac */ /* 0x000ee20008000a00 */
[----:B------:R-:W4:Y:S01]  /*1000*/  LDCU.64 UR12, c[0x0][0x3b8] ;  /* 0x00007700ff0c77ac */ /* 0x000f220008000a00 */
[----:B------:R-:W3:Y:S01]  /*1010*/  LDCU.64 UR10, c[0x0][0x3c0] ;  /* 0x00007800ff0a77ac */ /* 0x000ee20008000a00 */
[----:B-1----:R-:W-:-:S04]  /*1020*/  IABS R6, R9 ;  /* 0x0000000900067213 */ /* 0x002fc80000000000 */
[----:B------:R-:W1:Y:S08]  /*1030*/  I2F.RP R7, R6 ;  /* 0x0000000600077306 */ /* 0x000e700000209400 */
[----:B-1----:R-:W1:Y:S02]  /*1040*/  MUFU.RCP R10, R7 ;  /* 0x00000007000a7308 */ /* 0x002e640000001000 */
[----:B-1----:R-:W-:-:S06]  /*1050*/  IADD3 R10, PT, PT, R10, 0xffffffe, RZ ;  /* 0x0ffffffe0a0a7810 */ /* 0x002fcc0007ffe0ff */
[----:B------:R-:W1:Y:S02]  /*1060*/  F2I.FTZ.U32.TRUNC.NTZ R11, R10 ;  /* 0x0000000a000b7305 */ /* 0x000e64000021f000 */
[----:B-1---5:R-:W-:Y:S01]  /*1070*/  IMAD.MOV R5, RZ, RZ, -R11 ;  /* 0x000000ffff057224 */ /* 0x022fe200078e0a0b */
        /* <DEDUP_REMOVED lines=9> */
[----:B------:R-:W1:Y:S09]  /*1110*/  LDC R4, c[0x0][0x3e8] ;  /* 0x0000fa00ff047b82 */ /* 0x000e720000000800 */
[----:B------:R-:W-:Y:S01]  /*1120*/  @!P2 IADD3 R7, PT, PT, R7, -R6, RZ ;  /* 0x800000060707a210 */ /* 0x000fe20007ffe0ff */
[----:B------:R-:W-:Y:S01]  /*1130*/  @!P2 VIADD R5, R5, 0x1 ;  /* 0x000000010505a836 */ /* 0x000fe20000000000 */
[----:B------:R-:W-:-:S02]  /*1140*/  ISETP.NE.AND P2, PT, R9, RZ, PT ;  /* 0x000000ff0900720c */ /* 0x000fc40003f45270 */
[----:B------:R-:W-:Y:S01]  /*1150*/  ISETP.GE.U32.AND P0, PT, R7, R6, PT ;  /* 0x000000060700720c */ /* 0x000fe20003f06070 */
[----:B--2---:R-:W-:-:S04]  /*1160*/  IMAD.WIDE.U32 R6, R188, UR4, RZ ;  /* 0x00000004bc067c25 */ /* 0x004fc8000f8e00ff */
[----:B------:R-:W-:Y:S01]  /*1170*/  IMAD R191, R188, UR5, R7 ;  /* 0x00000005bcbf7c24 */ /* 0x000fe2000f8e0207 */
[----:B------:R-:W2:Y:S07]  /*1180*/  LDCU.64 UR4, c[0x0][0x3a8] ;  /* 0x00007500ff0477ac */ /* 0x000eae0008000a00 */
[----:B------:R-:W-:Y:S02]  /*1190*/  @P0 IADD3 R5, PT, PT, R5, 0x1, RZ ;  /* 0x0000000105050810 */ /* 0x000fe40007ffe0ff */
[----:B------:R-:W-:-:S02]  /*11a0*/  LEA R190, P0, R6, UR8, 0x2 ;  /* 0x0000000806be7c11 */ /* 0x000fc4000f8010ff */
[----:B------:R-:W-:Y:S02]  /*11b0*/  @!P1 IADD3 R5, PT, PT, -R5, RZ, RZ ;  /* 0x000000ff05059210 */ /* 0x000fe40007ffe1ff */
[----:B------:R-:W-:Y:S02]  /*11c0*/  LEA.HI.X R191, R6, UR9, R191, 0x2, P0 ;  /* 0x0000000906bf7c11 */ /* 0x000fe400080f14bf */
[----:B------:R-:W-:-:S05]  /*11d0*/  @!P2 LOP3.LUT R5, RZ, R9, RZ, 0x33, !PT ;  /* 0x00000009ff05a212 */ /* 0x000fca00078e33ff */
[----:B------:R-:W-:-:S06]  /*11e0*/  IMAD.WIDE R10, R5, 0x4, R190 ;  /* 0x00000004050a7825 */ /* 0x000fcc00078e02be */
[----:B------:R3:W2:Y:S01]  /*11f0*/  LDG.E R10, desc[UR16][R10.64] ;  /* 0x000000100a0a7981 */ /* 0x0006a2000c1e1900 */
[----:B-1----:R-:W-:Y:S02]  /*1200*/  IABS R6, R4 ;  /* 0x0000000400067213 */ /* 0x002fe40000000000 */
[----:B------:R-:W-:Y:S02]  /*1210*/  IADD3 R5, PT, PT, -R5, RZ, RZ ;  /* 0x000000ff05057210 */ /* 0x000fe40007ffe1ff */
[----:B------:R-:W1:Y:S01]  /*1220*/  I2F.RP R12, R6 ;  /* 0x00000006000c7306 */ /* 0x000e620000209400 */
[----:B----4-:R-:W-:Y:S02]  /*1230*/  MOV R116, UR12 ;  /* 0x0000000c00747c02 */ /* 0x010fe40008000f00 */
[----:B------:R-:W-:Y:S01]  /*1240*/  IMAD R2, R9, R5, R2 ;  /* 0x0000000509027224 */ /* 0x000fe200078e0202 */
[----:B------:R-:W-:-:S04]  /*1250*/  MOV R117, UR13 ;  /* 0x0000000d00757c02 */ /* 0x000fc80008000f00 */
[----:B------:R-:W-:Y:S01]  /*1260*/  SHF.R.S32.HI R5, RZ, 0x1f, R2 ;  /* 0x0000001fff057819 */ /* 0x000fe20000011402 */
[----:B-1----:R-:W1:Y:S02]  /*1270*/  MUFU.RCP R14, R12 ;  /* 0x0000000c000e7308 */ /* 0x002e640000001000 */
[----:B-1----:R-:W-:-:S06]  /*1280*/  VIADD R14, R14, 0xffffffe ;  /* 0x0ffffffe0e0e7836 */ /* 0x002fcc0000000000 */
[----:B------:R-:W1:Y:S02]  /*1290*/  F2I.FTZ.U32.TRUNC.NTZ R15, R14 ;  /* 0x0000000e000f7305 */ /* 0x000e64000021f000 */
[----:B-1----:R-:W-:Y:S02]  /*12a0*/  IADD3 R7, PT, PT, RZ, -R15, RZ ;  /* 0x8000000fff077210 */ /* 0x002fe40007ffe0ff */
[----:B------:R-:W-:-:S03]  /*12b0*/  MOV R14, RZ ;  /* 0x000000ff000e7202 */ /* 0x000fc60000000f00 */
[----:B------:R-:W-:Y:S01]  /*12c0*/  IMAD R8, R7, R6, RZ ;  /* 0x0000000607087224 */ /* 0x000fe200078e02ff */
[----:B------:R-:W-:-:S03]  /*12d0*/  IABS R7, R187 ;  /* 0x000000bb00077213 */ /* 0x000fc60000000000 */
[----:B------:R-:W-:-:S04]  /*12e0*/  IMAD.HI.U32 R8, R15, R8, R14 ;  /* 0x000000080f087227 */ /* 0x000fc800078e000e */
[----:B---3--:R-:W-:-:S04]  /*12f0*/  IMAD.MOV.U32 R11, RZ, RZ, R7 ;  /* 0x000000ffff0b7224 */ /* 0x008fc800078e0007 */
        /* <DEDUP_REMOVED lines=9> */
[----:B------:R-:W-:Y:S01]  /*1390*/  ISETP.GE.AND P0, PT, R6, RZ, PT ;  /* 0x000000ff0600720c */ /* 0x000fe20003f06270 */
[----:B------:R-:W-:-:S06]  /*13a0*/  IMAD.U32 R6, RZ, RZ, UR10 ;  /* 0x0000000aff067e24 */ /* 0x000fcc000f8e00ff */
[----:B------:R-:W-:-:S06]  /*13b0*/  @P2 IADD3 R8, PT, PT, R8, 0x1, RZ ;  /* 0x0000000108082810 */ /* 0x000fcc0007ffe0ff */
[----:B------:R-:W-:Y:S01]  /*13c0*/  @!P0 IMAD.MOV R8, RZ, RZ, -R8 ;  /* 0x000000ffff088224 */ /* 0x000fe200078e0a08 */
[----:B------:R-:W-:Y:S01]  /*13d0*/  @!P1 LOP3.LUT R8, RZ, R4, RZ, 0x33, !PT ;  /* 0x00000004ff089212 */ /* 0x000fe200078e33ff */
[C---:B------:R-:W-:Y:S02]  /*13e0*/  IMAD R4, R5.reuse, R116, RZ ;  /* 0x0000007405047224 */ /* 0x040fe400078e02ff */
[----:B------:R-:W-:Y:S02]  /*13f0*/  IMAD R5, R5, R6, RZ ;  /* 0x0000000605057224 */ /* 0x000fe400078e02ff */
[----:B------:R-:W-:Y:S01]  /*1400*/  IMAD R4, R2, R117, R4 ;  /* 0x0000007502047224 */ /* 0x000fe200078e0204 */
[----:B--2---:R-:W-:Y:S01]  /*1410*/  SHF.R.S32.HI R7, RZ, 0x1f, R10 ;  /* 0x0000001fff077819 */ /* 0x004fe2000001140a */
[----:B------:R-:W-:-:S04]  /*1420*/  IMAD.WIDE.U32 R14, R10, UR6, RZ ;  /* 0x000000060a0e7c25 */ /* 0x000fc8000f8e00ff */
[C---:B------:R-:W-:Y:S02]  /*1430*/  IMAD R11, R7.reuse, UR6, RZ ;  /* 0x00000006070b7c24 */ /* 0x040fe4000f8e02ff */
[----:B------:R-:W-:Y:S02]  /*1440*/  IMAD R7, R7, UR4, RZ ;  /* 0x0000000407077c24 */ /* 0x000fe4000f8e02ff */
[C---:B------:R-:W-:Y:S02]  /*1450*/  IMAD R11, R10.reuse, UR7, R11 ;  /* 0x000000070a0b7c24 */ /* 0x040fe4000f8e020b */
[----:B------:R-:W-:-:S03]  /*1460*/  IMAD R7, R10, UR5, R7 ;  /* 0x000000050a077c24 */ /* 0x000fc6000f8e0207 */
[----:B------:R-:W-:Y:S01]  /*1470*/  IADD3 R15, PT, PT, R15, R11, RZ ;  /* 0x0000000b0f0f7210 */ /* 0x000fe20007ffe0ff */
[----:B------:R-:W-:Y:S01]  /*1480*/  IMAD.WIDE.U32 R10, R10, UR4, RZ ;  /* 0x000000040a0a7c25 */ /* 0x000fe2000f8e00ff */
[----:B------:R-:W1:Y:S03]  /*1490*/  LDCU.128 UR4, c[0x0][0x3d0] ;  /* 0x00007a00ff0477ac */ /* 0x000e660008000c00 */
[----:B------:R-:W-:Y:S01]  /*14a0*/  IMAD.WIDE.U32 R14, R2, R116, R14 ;  /* 0x00000074020e7225 */ /* 0x000fe200078e000e */
[----:B------:R-:W-:-:S03]  /*14b0*/  IADD3 R11, PT, PT, R11, R7, RZ ;  /* 0x000000070b0b7210 */ /* 0x000fc60007ffe0ff */
[----:B------:R-:W-:Y:S01]  /*14c0*/  IMAD.U32 R7, RZ, RZ, UR11 ;  /* 0x0000000bff077e24 */ /* 0x000fe2000f8e00ff */
[----:B------:R-:W-:Y:S01]  /*14d0*/  IADD3 R15, PT, PT, R15, R4, RZ ;  /* 0x000000040f0f7210 */ /* 0x000fe20007ffe0ff */
[----:B------:R-:W-:-:S04]  /*14e0*/  IMAD.WIDE.U32 R10, R2, R6, R10 ;  /* 0x00000006020a7225 */ /* 0x000fc800078e000a */
[----:B------:R-:W-:Y:S01]  /*14f0*/  IMAD R5, R2, R7, R5 ;  /* 0x0000000702057224 */ /* 0x000fe200078e0205 */
[----:B------:R-:W-:-:S04]  /*1500*/  SHF.R.S32.HI R2, RZ, 0x1f, R8 ;  /* 0x0000001fff027819 */ /* 0x000fc80000011408 */
[----:B------:R-:W-:Y:S01]  /*1510*/  IADD3 R11, PT, PT, R11, R5, RZ ;  /* 0x000000050b0b7210 */ /* 0x000fe20007ffe0ff */
[C---:B-1----:R-:W-:Y:S02]  /*1520*/  IMAD R9, R2.reuse, UR6, RZ ;  /* 0x0000000602097c24 */ /* 0x042fe4000f8e02ff */
[----:B------:R-:W-:Y:S02]  /*1530*/  IMAD R5, R2, UR4, RZ ;  /* 0x0000000402057c24 */ /* 0x000fe4000f8e02ff */
[----:B------:R-:W-:-:S04]  /*1540*/  IMAD.WIDE.U32 R14, R8, UR4, R14 ;  /* 0x00000004080e7c25 */ /* 0x000fc8000f8e000e */
[C---:B------:R-:W-:Y:S02]  /*1550*/  IMAD R9, R8.reuse, UR7, R9 ;  /* 0x0000000708097c24 */ /* 0x040fe4000f8e0209 */
[----:B------:R-:W-:Y:S01]  /*1560*/  IMAD.WIDE.U32 R18, R8, UR6, R10 ;  /* 0x0000000608127c25 */ /* 0x000fe2000f8e000a */
[----:B------:R-:W-:-:S03]  /*1570*/  MOV R10, R14 ;  /* 0x0000000e000a7202 */ /* 0x000fc60000000f00 */
[----:B------:R-:W-:Y:S01]  /*1580*/  IMAD R5, R8, UR5, R5 ;  /* 0x0000000508057c24 */ /* 0x000fe2000f8e0205 */
[----:B------:R-:W-:-:S03]  /*1590*/  IADD3 R12, PT, PT, R19, R9, RZ ;  /* 0x00000009130c7210 */ /* 0x000fc60007ffe0ff */
[----:B------:R-:W-:Y:S01]  /*15a0*/  IMAD.IADD R2, R15, 0x1, R5 ;  /* 0x000000010f027824 */ /* 0x000fe200078e0205 */
[----:B------:R-:W-:Y:S06]  /*15b0*/  BRA `(.L_x_925) ;  /* 0x0000000400647947 */ /* 0x000fec0003800000 */
.L_x_924:
[----:B------:R-:W-:-:S13]  /*15c0*/  ISETP.NE.AND P0, PT, R9, -0x1, PT ;  /* 0xffffffff0900780c */ /* 0x000fda0003f05270 */
[----:B------:R-:W-:Y:S05]  /*15d0*/  @P0 BRA `(.L_x_926) ;  /* 0x0000000000340947 */ /* 0x000fea0003800000 */
[----:B------:R-:W2:Y:S01]  /*15e0*/  LDC.64 R116, c[0x0][0x3b8] ;  /* 0x0000ee00ff747b82 */ /* 0x000ea20000000a00 */
[----:B------:R-:W3:Y:S01]  /*15f0*/  LDCU.64 UR4, c[0x0][0x3a0] ;  /* 0x00007400ff0477ac */ /* 0x000ee20008000a00 */
[----:B-1----:R-:W-:Y:S02]  /*1600*/  SHF.R.S32.HI R7, RZ, 0x1f, R8 ;  /* 0x0000001fff077819 */ /* 0x002fe40000011408 */
[----:B-----5:R-:W-:-:S05]  /*1610*/  SHF.R.S32.HI R2, RZ, 0x1f, R5 ;  /* 0x0000001fff027819 */ /* 0x020fca0000011405 */
[----:B---3--:R-:W-:-:S04]  /*1620*/  IMAD R2, R2, UR4, RZ ;  /* 0x0000000402027c24 */ /* 0x008fc8000f8e02ff */
[----:B------:R-:W-:Y:S02]  /*1630*/  IMAD R2, R5, UR5, R2 ;  /* 0x0000000505027c24 */ /* 0x000fe4000f8e0202 */
[-C--:B--2---:R-:W-:Y:S02]  /*1640*/  IMAD R4, R7, R116.reuse, RZ ;  /* 0x0000007407047224 */ /* 0x084fe400078e02ff */
[----:B------:R-:W-:-:S04]  /*1650*/  IMAD.WIDE.U32 R6, R8, R116, RZ ;  /* 0x0000007408067225 */ /* 0x000fc800078e00ff */
[----:B------:R-:W-:-:S05]  /*1660*/  IMAD R4, R8, R117, R4 ;  /* 0x0000007508047224 */ /* 0x000fca00078e0204 */
[----:B------:R-:W-:-:S03]  /*1670*/  IADD3 R7, PT, PT, R7, R4, RZ ;  /* 0x0000000407077210 */ /* 0x000fc60007ffe0ff */
[----:B------:R-:W-:-:S05]  /*1680*/  IMAD.WIDE.U32 R18, R5, UR4, R6 ;  /* 0x0000000405127c25 */ /* 0x000fca000f8e0006 */
[----:B------:R-:W-:Y:S01]  /*1690*/  IADD3 R19, PT, PT, R19, R2, RZ ;  /* 0x0000000213137210 */ /* 0x000fe20007ffe0ff */
[----:B------:R-:W-:Y:S05]  /*16a0*/  BRA `(.L_x_927) ;  /* 0x0000000000187947 */ /* 0x000fea0003800000 */
.L_x_926:
[----:B------:R-:W2:Y:S01]  /*16b0*/  LDC.64 R116, c[0x0][0x3b8] ;  /* 0x0000ee00ff747b82 */ /* 0x000ea20000000a00 */
[----:B-1----:R-:W-:-:S05]  /*16c0*/  IADD3 R6, PT, PT, R8, R9, RZ ;  /* 0x0000000908067210 */ /* 0x002fca0007ffe0ff */
[C---:B--2---:R-:W-:Y:S02]  /*16d0*/  IMAD R19, R6.reuse, R117, RZ ;  /* 0x0000007506137224 */ /* 0x044fe400078e02ff */
[----:B------:R-:W-:-:S05]  /*16e0*/  IMAD.WIDE.U32 R6, R6, R116, RZ ;  /* 0x0000007406067225 */ /* 0x000fca00078e00ff */
[----:B------:R-:W-:Y:S02]  /*16f0*/  IADD3 R19, PT, PT, R7, R19, RZ ;  /* 0x0000001307137210 */ /* 0x000fe40007ffe0ff */
[----:B------:R-:W-:Y:S02]  /*1700*/  MOV R18, R6 ;  /* 0x0000000600127202 */ /* 0x000fe40000000f00 */
.L_x_927:
[----:B------:R-:W-:Y:S05]  /*1710*/  @P0 BRA `(.L_x_928) ;  /* 0x0000000000340947 */ /* 0x000fea0003800000 */
[----:B------:R-:W1:Y:S01]  /*1720*/  LDC.64 R6, c[0x0][0x3c0] ;  /* 0x0000f000ff067b82 */ /* 0x000e620000000a00 */
[----:B------:R-:W2:Y:S01]  /*1730*/  LDCU.64 UR4, c[0x0][0x3a8] ;  /* 0x00007500ff0477ac */ /* 0x000ea20008000a00 */
[----:B------:R-:W-:Y:S02]  /*1740*/  SHF.R.S32.HI R9, RZ, 0x1f, R8 ;  /* 0x0000001fff097819 */ /* 0x000fe40000011408 */
[----:B-----5:R-:W-:-:S05]  /*1750*/  SHF.R.S32.HI R2, RZ, 0x1f, R5 ;  /* 0x0000001fff027819 */ /* 0x020fca0000011405 */
[----:B--2---:R-:W-:-:S04]  /*1760*/  IMAD R2, R2, UR4, RZ ;  /* 0x0000000402027c24 */ /* 0x004fc8000f8e02ff */
[----:B------:R-:W-:Y:S02]  /*1770*/  IMAD R2, R5, UR5, R2 ;  /* 0x0000000505027c24 */ /* 0x000fe4000f8e0202 */
[----:B-1----:R-:W-:-:S04]  /*1780*/  IMAD R4, R9, R6, RZ ;  /* 0x0000000609047224 */ /* 0x002fc800078e02ff */
[C---:B------:R-:W-:Y:S02]  /*1790*/  IMAD R4, R8.reuse, R7, R4 ;  /* 0x0000000708047224 */ /* 0x040fe400078e0204 */
[----:B------:R-:W-:-:S05]  /*17a0*/  IMAD.WIDE.U32 R8, R8, R6, RZ ;  /* 0x0000000608087225 */ /* 0x000fca00078e00ff */
[----:B------:R-:W-:-:S03]  /*17b0*/  IADD3 R9, PT, PT, R9, R4, RZ ;  /* 0x0000000409097210 */ /* 0x000fc60007ffe0ff */
[----:B------:R-:W-:-:S05]  /*17c0*/  IMAD.WIDE.U32 R20, R5, UR4, R8 ;  /* 0x0000000405147c25 */ /* 0x000fca000f8e0008 */
[----:B------:R-:W-:Y:S01]  /*17d0*/  IADD3 R21, PT, PT, R21, R2, RZ ;  /* 0x0000000215157210 */ /* 0x000fe20007ffe0ff */
[----:B------:R-:W-:Y:S06]  /*17e0*/  BRA `(.L_x_929) ;  /* 0x0000000000187947 */ /* 0x000fec0003800000 */
.L_x_928:
[----:B------:R-:W1:Y:S01]  /*17f0*/  LDC.64 R6, c[0x0][0x3c0] ;  /* 0x0000f000ff067b82 */ /* 0x000e620000000a00 */
[----:B------:R-:W-:-:S05]  /*1800*/  IADD3 R4, PT, PT, R8, R9, RZ ;  /* 0x0000000908047210 */ /* 0x000fca0007ffe0ff */
[C---:B-1----:R-:W-:Y:S02]  /*1810*/  IMAD R21, R4.reuse, R7, RZ ;  /* 0x0000000704157224 */ /* 0x042fe400078e02ff */
[----:B-----5:R-:W-:-:S05]  /*1820*/  IMAD.WIDE.U32 R4, R4, R6, RZ ;  /* 0x0000000604047225 */ /* 0x020fca00078e00ff */
[----:B------:R-:W-:Y:S02]  /*1830*/  IADD3 R21, PT, PT, R5, R21, RZ ;  /* 0x0000001505157210 */ /* 0x000fe40007ffe0ff */
[----:B------:R-:W-:-:S07]  /*1840*/  MOV R20, R4 ;  /* 0x0000000400147202 */ /* 0x000fce0000000f00 */
.L_x_929:
[----:B------:R-:W1:Y:S01]  /*1850*/  LDC R2, c[0x0][0x3e8] ;  /* 0x0000fa00ff027b82 */ /* 0x000e620000000800 */
[----:B------:R-:W-:Y:S02]  /*1860*/  CS2R R190, SRZ ;  /* 0x0000000000be7805 */ /* 0x000fe4000001ff00 */
[----:B-1----:R-:W-:-:S04]  /*1870*/  IABS R4, R2 ;  /* 0x0000000200047213 */ /* 0x002fc80000000000 */
        /* <DEDUP_REMOVED lines=8> */
[----:B------:R-:W-:Y:S01]  /*1900*/  IMAD.HI.U32 R11, R11, R8, R10 ;  /* 0x000000080b0b7227 */ /* 0x000fe200078e000a */
[----:B------:R-:W-:-:S03]  /*1910*/  LEA R10, R3, 0xffffff80, 0x7 ;  /* 0xffffff80030a7811 */ /* 0x000fc600078e38ff */
[----:B------:R-:W-:Y:S02]  /*1920*/  IMAD.MOV.U32 R8, RZ, RZ, R5 ;  /* 0x000000ffff087224 */ /* 0x000fe400078e0005 */
[----:B------:R-:W-:-:S04]  /*1930*/  IMAD.WIDE.U32 R20, R10, R6, R20 ;  /* 0x000000060a147225 */ /* 0x000fc800078e0014 */
[----:B------:R-:W-:Y:S01]  /*1940*/  IMAD.HI.U32 R14, R11, R8, RZ ;  /* 0x000000080b0e7227 */ /* 0x000fe200078e00ff */
[----:B------:R-:W-:-:S03]  /*1950*/  SHF.R.S32.HI R11, RZ, 0x1f, R10 ;  /* 0x0000001fff0b7819 */ /* 0x000fc6000001140a */
[----:B------:R-:W-:Y:S01]  /*1960*/  IMAD.WIDE.U32 R18, R10, R116, R18 ;  /* 0x000000740a127225 */ /* 0x000fe200078e0012 */
[----:B------:R-:W-:-:S03]  /*1970*/  IADD3 R5, PT, PT, -R14, RZ, RZ ;  /* 0x000000ff0e057210 */ /* 0x000fc60007ffe1ff */
[C---:B------:R-:W-:Y:S02]  /*1980*/  IMAD R12, R11.reuse, R6, RZ ;  /* 0x000000060b0c7224 */ /* 0x040fe400078e02ff */
[----:B------:R-:W-:Y:S02]  /*1990*/  IMAD R5, R4, R5, R8 ;  /* 0x0000000504057224 */ /* 0x000fe400078e0208 */
[----:B------:R-:W1:Y:S01]  /*19a0*/  LDC.64 R8, c[0x0][0x3d8] ;  /* 0x0000f600ff087b82 */ /* 0x000e620000000a00 */
[----:B------:R-:W-:Y:S02]  /*19b0*/  IMAD R15, R10, R7, R12 ;  /* 0x000000070a0f7224 */ /* 0x000fe400078e020c */
[----:B------:R-:W-:Y:S01]  /*19c0*/  ISETP.GT.U32.AND P0, PT, R4, R5, PT ;  /* 0x000000050400720c */ /* 0x000fe20003f04070 */
[----:B------:R-:W-:Y:S02]  /*19d0*/  IMAD R11, R11, R116, RZ ;  /* 0x000000740b0b7224 */ /* 0x000fe400078e02ff */
[----:B------:R-:W-:-:S02]  /*19e0*/  IADD3 R21, PT, PT, R21, R15, RZ ;  /* 0x0000000f15157210 */ /* 0x000fc40007ffe0ff */
[----:B------:R-:W-:-:S05]  /*19f0*/  IMAD R11, R10, R117, R11 ;  /* 0x000000750a0b7224 */ /* 0x000fca00078e020b */
[----:B------:R-:W-:-:S03]  /*1a00*/  IADD3 R19, PT, PT, R19, R11, RZ ;  /* 0x0000000b13137210 */ /* 0x000fc60007ffe0ff */
[----:B------:R-:W-:Y:S01]  /*1a10*/  @!P0 IMAD.IADD R5, R5, 0x1, -R4 ;  /* 0x0000000105058824 */ /* 0x000fe200078e0a04 */
[----:B------:R-:W-:Y:S02]  /*1a20*/  @!P0 IADD3 R14, PT, PT, R14, 0x1, RZ ;  /* 0x000000010e0e8810 */ /* 0x000fe40007ffe0ff */
[----:B------:R-:W-:Y:S02]  /*1a30*/  ISETP.NE.AND P0, PT, R2, RZ, PT ;  /* 0x000000ff0200720c */ /* 0x000fe40003f05270 */
[----:B------:R-:W-:Y:S02]  /*1a40*/  ISETP.GE.U32.AND P2, PT, R5, R4, PT ;  /* 0x000000040500720c */ /* 0x000fe40003f46070 */
[----:B------:R-:W-:-:S04]  /*1a50*/  LOP3.LUT R4, R187, R2, RZ, 0x3c, !PT ;  /* 0x00000002bb047212 */ /* 0x000fc800078e3cff */
[----:B------:R-:W-:Y:S02]  /*1a60*/  ISETP.GE.AND P1, PT, R4, RZ, PT ;  /* 0x000000ff0400720c */ /* 0x000fe40003f26270 */
[----:B------:R-:W2:Y:S05]  /*1a70*/  LDC.64 R4, c[0x0][0x3d0] ;  /* 0x0000f400ff047b82 */ /* 0x000eaa0000000a00 */
[----:B------:R-:W-:-:S06]  /*1a80*/  @P2 IADD3 R14, PT, PT, R14, 0x1, RZ ;  /* 0x000000010e0e2810 */ /* 0x000fcc0007ffe0ff */
[----:B------:R-:W-:Y:S01]  /*1a90*/  @!P1 IMAD.MOV R14, RZ, RZ, -R14 ;  /* 0x000000ffff0e9224 */ /* 0x000fe200078e0a0e */
[----:B------:R-:W-:-:S04]  /*1aa0*/  @!P0 LOP3.LUT R14, RZ, R2, RZ, 0x33, !PT ;  /* 0x00000002ff0e8212 */ /* 0x000fc800078e33ff */
[----:B------:R-:W-:Y:S01]  /*1ab0*/  SHF.R.S32.HI R15, RZ, 0x1f, R14 ;  /* 0x0000001fff0f7819 */ /* 0x000fe2000001140e */
[----:B-1----:R-:W-:-:S04]  /*1ac0*/  IMAD.WIDE.U32 R20, R14, R8, R20 ;  /* 0x000000080e147225 */ /* 0x002fc800078e0014 */
[C---:B------:R-:W-:Y:S02]  /*1ad0*/  IMAD R2, R15.reuse, R8, RZ ;  /* 0x000000080f027224 */ /* 0x040fe400078e02ff */
[-C--:B--2---:R-:W-:Y:S02]  /*1ae0*/  IMAD R15, R15, R4.reuse, RZ ;  /* 0x000000040f0f7224 */ /* 0x084fe400078e02ff */
[C---:B------:R-:W-:Y:S02]  /*1af0*/  IMAD R2, R14.reuse, R9, R2 ;  /* 0x000000090e027224 */ /* 0x040fe400078e0202 */
[----:B------:R-:W-:-:S03]  /*1b00*/  IMAD.WIDE.U32 R10, R14, R4, R18 ;  /* 0x000000040e0a7225 */ /* 0x000fc600078e0012 */
[----:B------:R-:W-:Y:S01]  /*1b10*/  IADD3 R12, PT, PT, R21, R2, RZ ;  /* 0x00000002150c7210 */ /* 0x000fe20007ffe0ff */
[----:B------:R-:W-:Y:S02]  /*1b20*/  IMAD R5, R14, R5, R15 ;  /* 0x000000050e057224 */ /* 0x000fe400078e020f */
[----:B------:R-:W-:-:S03]  /*1b30*/  IMAD.MOV.U32 R18, RZ, RZ, R20 ;  /* 0x000000ffff127224 */ /* 0x000fc600078e0014 */
[----:B------:R-:W-:-:S07]  /*1b40*/  IADD3 R2, PT, PT, R11, R5, RZ ;  /* 0x000000050b027210 */ /* 0x000fce0007ffe0ff */
.L_x_925:
[----:B------:R-:W-:Y:S01]  /*1b50*/  ISETP.NE.AND P0, PT, R0, -0x1, PT ;  /* 0xffffffff0000780c */ /* 0x000fe20003f05270 */
[C---:B------:R-:W-:Y:S01]  /*1b60*/  IMAD.SHL.U32 R185, R180.reuse, 0x8, RZ ;  /* 0x00000008b4b97824 */ /* 0x040fe200078e00ff */
[----:B------:R-:W1:Y:S01]  /*1b70*/  S2UR UR12, SR_CgaCtaId ;  /* 0x00000000000c79c3 */ /* 0x000e620000008800 */
[----:B------:R-:W2:Y:S01]  /*1b80*/  LDCU.64 UR4, c[0x0][0x3c8] ;  /* 0x00007900ff0477ac */ /* 0x000ea20008000a00 */
[----:B------:R-:W-:Y:S01]  /*1b90*/  IMAD.IADD R173, R13, 0x1, -R186 ;  /* 0x000000010dad7824 */ /* 0x000fe200078e0aba */
[----:B------:R-:W-:Y:S01]  /*1ba0*/  SHF.R.U32.HI R14, RZ, 0x2, R180 ;  /* 0x00000002ff0e7819 */ /* 0x000fe200000116b4 */
[C---:B------:R-:W-:Y:S01]  /*1bb0*/  IMAD.SHL.U32 R118, R180.reuse, 0x20, RZ ;  /* 0x00000020b4767824 */ /* 0x040fe200078e00ff */
[----:B------:R-:W-:Y:S01]  /*1bc0*/  LOP3.LUT R184, R185, 0x18, RZ, 0xc0, !PT ;  /* 0x00000018b9b87812 */ /* 0x000fe200078ec0ff */
[----:B------:R-:W3:Y:S01]  /*1bd0*/  LDCU.64 UR10, c[0x0][0x388] ;  /* 0x00007100ff0a77ac */ /* 0x000ee20008000a00 */
[----:B------:R-:W-:Y:S01]  /*1be0*/  IMAD.SHL.U32 R11, R180, 0x4, RZ ;  /* 0x00000004b40b7824 */ /* 0x000fe200078e00ff */
[----:B------:R-:W-:Y:S01]  /*1bf0*/  BSSY.RECONVERGENT B0, `(.L_x_930) ;  /* 0x000004d000007945 */ /* 0x000fe20003800200 */
[----:B------:R-:W-:Y:S01]  /*1c00*/  LOP3.LUT R16, R118, 0xc0, RZ, 0xc0, !PT ;  /* 0x000000c076107812 */ /* 0x000fe200078ec0ff */
[----:B------:R-:W4:Y:S01]  /*1c10*/  LDCU.64 UR6, c[0x0][0x390] ;  /* 0x00007200ff0677ac */ /* 0x000f220008000a00 */
[----:B------:R-:W5:Y:S01]  /*1c20*/  @!P0 LDC.64 R8, c[0x0][0x398] ;  /* 0x0000e600ff088b82 */ /* 0x000f620000000a00 */
[----:B------:R-:W-:Y:S01]  /*1c30*/  IMAD.MOV.U32 R15, RZ, RZ, RZ ;  /* 0x000000ffff0f7224 */ /* 0x000fe200078e00ff */
[----:B------:R-:W-:-:S02]  /*1c40*/  LOP3.LUT R11, R16, 0x18, R11, 0xf8, !PT ;  /* 0x00000018100b7812 */ /* 0x000fc400078ef80b */
[C---:B------:R-:W-:Y:S01]  /*1c50*/  LOP3.LUT R183, R184.reuse, 0x20, RZ, 0xfc, !PT ;  /* 0x00000020b8b77812 */ /* 0x040fe200078efcff */
[----:B------:R-:W-:Y:S01]  /*1c60*/  IMAD.WIDE.U32 R16, R17, 0x40, R14 ;  /* 0x0000004011107825 */ /* 0x000fe200078e000e */
[----:B------:R-:W-:Y:S02]  /*1c70*/  LOP3.LUT R182, R184, 0x40, RZ, 0xfc, !PT ;  /* 0x00000040b8b67812 */ /* 0x000fe400078efcff */
[----:B------:R-:W2:Y:S01]  /*1c80*/  @P0 LDC.64 R4, c[0x0][0x3b0] ;  /* 0x0000ec00ff040b82 */ /* 0x000ea20000000a00 */
[----:B-----5:R-:W-:-:S04]  /*1c90*/  @!P0 IMAD.WIDE.U32 R20, R188, R8, RZ ;  /* 0x00000008bc148225 */ /* 0x020fc800078e00ff */
[----:B------:R-:W-:Y:S02]  /*1ca0*/  @!P0 IMAD R9, R188, R9, R21 ;  /* 0x00000009bc098224 */ /* 0x000fe400078e0215 */
[----:B--2---:R-:W-:-:S04]  /*1cb0*/  @P0 IMAD.WIDE.U32 R22, R0, R4, RZ ;  /* 0x0000000400160225 */ /* 0x004fc800078e00ff */
[----:B------:R-:W-:Y:S01]  /*1cc0*/  @!P0 IMAD.MOV.U32 R4, RZ, RZ, R20 ;  /* 0x000000ffff048224 */ /* 0x000fe200078e0014 */
[----:B------:R-:W-:Y:S01]  /*1cd0*/  IADD3 R20, P1, PT, R184, R10, RZ ;  /* 0x0000000ab8147210 */ /* 0x000fe20007f3e0ff */
[----:B------:R-:W-:Y:S01]  /*1ce0*/  @P0 IMAD R9, R0, R5, R23 ;  /* 0x0000000500090224 */ /* 0x000fe200078e0217 */
[----:B------:R-:W-:Y:S01]  /*1cf0*/  SHF.R.S32.HI R0, RZ, 0x1f, R187 ;  /* 0x0000001fff007819 */ /* 0x000fe200000114bb */
[----:B------:R-:W-:Y:S01]  /*1d00*/  @P0 IMAD.MOV.U32 R4, RZ, RZ, R22 ;  /* 0x000000ffff040224 */ /* 0x000fe200078e0016 */
[----:B------:R-:W-:Y:S02]  /*1d10*/  IADD3 R18, P0, PT, R184, R18, RZ ;  /* 0x00000012b8127210 */ /* 0x000fe40007f1e0ff */
[----:B------:R-:W-:Y:S01]  /*1d20*/  IADD3.X R21, PT, PT, RZ, R2, RZ, P1, !PT ;  /* 0x00000002ff157210 */ /* 0x000fe20000ffe4ff */
[----:B------:R-:W-:Y:S01]  /*1d30*/  IMAD R0, R0, UR4, RZ ;  /* 0x0000000400007c24 */ /* 0x000fe2000f8e02ff */
[----:B------:R-:W-:Y:S01]  /*1d40*/  LOP3.LUT R5, R185, 0xd8, RZ, 0xc0, !PT ;  /* 0x000000d8b9057812 */ /* 0x000fe200078ec0ff */
[----:B------:R-:W-:Y:S01]  /*1d50*/  IMAD.X R19, RZ, RZ, R12, P0 ;  /* 0x000000ffff137224 */ /* 0x000fe200000e060c */
[----:B------:R-:W-:Y:S01]  /*1d60*/  IADD3 R8, P0, PT, R184, R4, RZ ;  /* 0x00000004b8087210 */ /* 0x000fe20007f1e0ff */
[----:B------:R-:W-:Y:S01]  /*1d70*/  IMAD.WIDE.U32 R20, R14, R116, R20 ;  /* 0x000000740e147225 */ /* 0x000fe200078e0014 */
[----:B------:R-:W-:-:S02]  /*1d80*/  LOP3.LUT R2, R5, 0x18, R180, 0x78, !PT ;  /* 0x0000001805027812 */ /* 0x000fc400078e78b4 */
[----:B------:R-:W-:Y:S01]  /*1d90*/  SHF.R.U32.HI R12, RZ, 0x1, R180 ;  /* 0x00000001ff0c7819 */ /* 0x000fe200000116b4 */
[----:B------:R-:W-:Y:S01]  /*1da0*/  IMAD.X R9, RZ, RZ, R9, P0 ;  /* 0x000000ffff097224 */ /* 0x000fe200000e0609 */
[C---:B------:R-:W-:Y:S01]  /*1db0*/  ISETP.GE.AND P0, PT, R14.reuse, R173, PT ;  /* 0x000000ad0e00720c */ /* 0x040fe20003f06270 */
[----:B------:R-:W-:Y:S01]  /*1dc0*/  IMAD.WIDE.U32 R18, R14, R6, R18 ;  /* 0x000000060e127225 */ /* 0x000fe200078e0012 */
[----:B---3--:R-:W-:Y:S02]  /*1dd0*/  LEA R176, P2, R20, UR10, 0x1 ;  /* 0x0000000a14b07c11 */ /* 0x008fe4000f8408ff */
[----:B------:R-:W-:Y:S01]  /*1de0*/  LOP3.LUT R185, R2, 0x1f20, R185, 0xf8, !PT ;  /* 0x00001f2002b97812 */ /* 0x000fe200078ef8b9 */
[C---:B------:R-:W-:Y:S01]  /*1df0*/  IMAD.WIDE.U32 R8, R187.reuse, UR4, R8 ;  /* 0x00000004bb087c25 */ /* 0x040fe2000f8e0008 */
[----:B------:R-:W-:Y:S01]  /*1e00*/  UMOV UR4, 0x400 ;  /* 0x0000040000047882 */ /* 0x000fe20000000000 */
[----:B----4-:R-:W-:Y:S01]  /*1e10*/  LEA R178, P1, R18, UR6, 0x1 ;  /* 0x0000000612b27c11 */ /* 0x010fe2000f8208ff */
[----:B-1----:R-:W-:Y:S01]  /*1e20*/  ULEA UR4, UR12, UR4, 0x18 ;  /* 0x000000040c047291 */ /* 0x002fe2000f8ec0ff */
[C---:B------:R-:W-:Y:S01]  /*1e30*/  IMAD R175, R14.reuse, R117, R21 ;  /* 0x000000750eaf7224 */ /* 0x040fe200078e0215 */
[----:B------:R-:W-:Y:S01]  /*1e40*/  SHF.R.U32.HI R2, RZ, 0x3, R180 ;  /* 0x00000003ff027819 */ /* 0x000fe200000116b4 */
[----:B------:R-:W-:Y:S01]  /*1e50*/  IMAD R179, R14, R7, R19 ;  /* 0x000000070eb37224 */ /* 0x000fe200078e0213 */
[----:B------:R-:W-:Y:S01]  /*1e60*/  SHF.L.U32 R4, R180, 0x4, RZ ;  /* 0x00000004b4047819 */ /* 0x000fe200000006ff */
[----:B------:R-:W-:Y:S01]  /*1e70*/  IMAD R21, R187, UR5, R0 ;  /* 0x00000005bb157c24 */ /* 0x000fe2000f8e0200 */
[----:B------:R-:W-:-:S02]  /*1e80*/  LEA.HI.X R175, R20, UR11, R175, 0x1, P2 ;  /* 0x0000000b14af7c11 */ /* 0x000fc400090f0caf */
[----:B------:R-:W-:Y:S01]  /*1e90*/  LEA.HI.X R179, R18, UR7, R179, 0x1, P1 ;  /* 0x0000000712b37c11 */ /* 0x000fe200088f0cb3 */
[----:B------:R-:W-:Y:S01]  /*1ea0*/  IMAD.IADD R21, R9, 0x1, R21 ;  /* 0x0000000109157824 */ /* 0x000fe200078e0215 */
[----:B------:R-:W-:Y:S02]  /*1eb0*/  LOP3.LUT R0, R11, 0x8, R12, 0x78, !PT ;  /* 0x000000080b007812 */ /* 0x000fe400078e780c */
        /* <DEDUP_REMOVED lines=13> */
[----:B------:R-:W-:Y:S02]  /*1f90*/  LEA.HI.X R23, R18, UR11, R5, 0x1, P0 ;  /* 0x0000000b12177c11 */ /* 0x000fe400080f0c05 */
[----:B------:R-:W-:-:S03]  /*1fa0*/  ISETP.GE.AND P0, PT, R182, UR5, PT ;  /* 0x00000005b6007c0c */ /* 0x000fc6000bf06270 */
        /* <DEDUP_REMOVED lines=16> */
.L_x_932:
[----:B------:R2:W-:Y:S02]  /*20b0*/  STS.128 [R185+0x2000], RZ ;  /* 0x002000ffb9007388 */ /* 0x0005e40000000c00 */
.L_x_931:
[----:B------:R-:W-:Y:S05]  /*20c0*/  BSYNC.RECONVERGENT B0 ;  /* 0x0000000000007941 */ /* 0x000fea0003800200 */
.L_x_930:
        /* <DEDUP_REMOVED lines=35> */
.L_x_935:
[----:B------:R4:W-:Y:S02]  /*2300*/  STS.128 [R185+0x2800], RZ ;  /* 0x002800ffb9007388 */ /* 0x0009e40000000c00 */
.L_x_934:
[----:B------:R-:W-:Y:S05]  /*2310*/  BSYNC.RECONVERGENT B0 ;  /* 0x0000000000007941 */ /* 0x000fea0003800200 */
.L_x_933:
[----:B------:R-:W-:Y:S01]  /*2320*/  VIADD R129, R3, 0xffffffff ;  /* 0xffffffff03817836 */ /* 0x000fe20000000000 */
[----:B------:R-:W-:Y:S04]  /*2330*/  BSSY.RECONVERGENT B0, `(.L_x_936) ;  /* 0x000001e000007945 */ /* 0x000fe80003800200 */
[----:B------:R-:W-:-:S05]  /*2340*/  SHF.L.U32 R5, R129, 0x7, RZ ;  /* 0x0000000781057819 */ /* 0x000fca00000006ff */
[----:B------:R-:W-:-:S05]  /*2350*/  IMAD.IADD R8, R130, 0x1, -R5 ;  /* 0x0000000182087824 */ /* 0x000fca00078e0a05 */
[----:B------:R-:W-:-:S13]  /*2360*/  ISETP.GE.AND P3, PT, R14, R8, PT ;  /* 0x000000080e00720c */ /* 0x000fda0003f66270 */
[----:B------:R-:W-:Y:S05]  /*2370*/  @P3 BRA `(.L_x_937) ;  /* 0x0000000000643947 */ /* 0x000fea0003800000 */
[----:B------:R-:W5:Y:S02]  /*2380*/  LDCU UR5, c[0x0][0x440] ;  /* 0x00008800ff0577ac */ /* 0x000f640008000800 */
[----:B-----5:R-:W-:Y:S02]  /*2390*/  ISETP.GE.AND P1, PT, R184, UR5, PT ;  /* 0x00000005b8007c0c */ /* 0x020fe4000bf26270 */
[----:B------:R-:W-:-:S11]  /*23a0*/  ISETP.GE.AND P0, PT, R183, UR5, PT ;  /* 0x00000005b7007c0c */ /* 0x000fd6000bf06270 */
[----:B-1--4-:R-:W-:Y:S02]  /*23b0*/  @!P1 IMAD.MOV.U32 R16, RZ, RZ, R176 ;  /* 0x000000ffff109224 */ /* 0x012fe400078e00b0 */
[--C-:B------:R-:W-:Y:S02]  /*23c0*/  @!P1 IMAD.MOV.U32 R17, RZ, RZ, R175.reuse ;  /* 0x000000ffff119224 */ /* 0x100fe400078e00af */
[----:B------:R-:W-:-:S03]  /*23d0*/  @!P0 IMAD.MOV.U32 R177, RZ, RZ, R175 ;  /* 0x000000ffffb18224 */ /* 0x000fc600078e00af */
        /* <DEDUP_REMOVED lines=12> */
[----:B-1----:R-:W-:-:S05]  /*24a0*/  MOV R177, R175 ;  /* 0x000000af00b17202 */ /* 0x002fca0000000f00 */
[----:B------:R-:W-:Y:S01]  /*24b0*/  @!PT LDS RZ, [RZ] ;  /* 0x00000000fffff984 */ /* 0x000fe20000000800 */
[----:B------:R-:W-:Y:S01]  /*24c0*/  @!PT LDS RZ, [RZ] ;  /* 0x00000000fffff984 */ /* 0x000fe20000000800 */
[----:B------:R-:W-:Y:S01]  /*24d0*/  @!PT LDS RZ, [RZ] ;  /* 0x00000000fffff984 */ /* 0x000fe20000000800 */
[----:B------:R1:W-:Y:S01]  /*24e0*/  LDGSTS.E.BYPASS.LTC128B.128 [R185+0x7000], desc[UR16][R176.64+0x80] ;  /* 0x07000080b0b97fae */ /* 0x0003e2000b981a10 */
[----:B------:R-:W-:Y:S05]  /*24f0*/  BRA `(.L_x_937) ;  /* 0x0000000000047947 */ /* 0x000fea0003800000 */
.L_x_938:
[----:B------:R4:W-:Y:S02]  /*2500*/  STS.128 [R185+0x7000], RZ ;  /* 0x007000ffb9007388 */ /* 0x0009e40000000c00 */
.L_x_937:
[----:B------:R-:W-:Y:S05]  /*2510*/  BSYNC.RECONVERGENT B0 ;  /* 0x0000000000007941 */ /* 0x000fea0003800200 */
.L_x_936:
[----:B------:R-:W-:Y:S01]  /*2520*/  ISETP.GE.AND P0, PT, R19, R8, PT ;  /* 0x000000081300720c */ /* 0x000fe20003f06270 */
[----:B------:R-:W-:-:S12]  /*2530*/  BSSY.RECONVERGENT B0, `(.L_x_939) ;  /* 0x000001b000007945 */ /* 0x000fd80003800200 */
[----:B------:R-:W-:Y:S05]  /*2540*/  @P0 BRA `(.L_x_940) ;  /* 0x0000000000640947 */ /* 0x000fea0003800000 */
[----:B------:R-:W5:Y:S01]  /*2550*/  LDCU UR5, c[0x0][0x440] ;  /* 0x00008800ff0577ac */ /* 0x000f620008000800 */
[C---:B------:R-:W-:Y:S01]  /*2560*/  IMAD.SHL.U32 R9, R116.reuse, 0x20, RZ ;  /* 0x0000002074097824 */ /* 0x040fe200078e00ff */
[----:B------:R-:W-:-:S04]  /*2570*/  SHF.L.U64.HI R10, R116, 0x5, R117 ;  /* 0x00000005740a7819 */ /* 0x000fc80000010275 */
        /* <DEDUP_REMOVED lines=21> */
.L_x_941:
[----:B------:R4:W-:Y:S02]  /*26d0*/  STS.128 [R185+0x7800], RZ ;  /* 0x007800ffb9007388 */ /* 0x0009e40000000c00 */
.L_x_940:
[----:B------:R-:W-:Y:S05]  /*26e0*/  BSYNC.RECONVERGENT B0 ;  /* 0x0000000000007941 */ /* 0x000fea0003800200 */
.L_x_939:
[----:B-1--4-:R-:W-:Y:S01]  /*26f0*/  IADD3 R17, PT, PT, R14, 0x40, RZ ;  /* 0x000000400e117810 */ /* 0x012fe20007ffe0ff */
[----:B------:R-:W-:Y:S03]  /*2700*/  BSSY.RECONVERGENT B0, `(.L_x_942) ;  /* 0x000001a000007945 */ /* 0x000fe60003800200 */
[----:B------:R-:W-:-:S13]  /*2710*/  ISETP.GE.AND P0, PT, R17, R8, PT ;  /* 0x000000081100720c */ /* 0x000fda0003f06270 */
[----:B------:R-:W-:Y:S05]  /*2720*/  @P0 BRA `(.L_x_943) ;  /* 0x00000000005c0947 */ /* 0x000fea0003800000 */
[----:B------:R-:W1:Y:S01]  /*2730*/  LDCU UR5, c[0x0][0x440] ;  /* 0x00008800ff0577ac */ /* 0x000e620008000800 */
[----:B------:R-:W-:-:S04]  /*2740*/  LEA R20, P2, R116, R176, 0x7 ;  /* 0x000000b074147211 */ /* 0x000fc800078438ff */
[----:B------:R-:W-:Y:S02]  /*2750*/  LEA.HI.X R21, R116, R175, R117, 0x7, P2 ;  /* 0x000000af74157211 */ /* 0x000fe400010f3c75 */
[----:B-1----:R-:W-:Y:S02]  /*2760*/  ISETP.GE.AND P1, PT, R184, UR5, PT ;  /* 0x00000005b8007c0c */ /* 0x002fe4000bf26270 */
        /* <DEDUP_REMOVED lines=18> */
.L_x_944:
[----:B------:R4:W-:Y:S02]  /*2890*/  STS.128 [R185+0x8000], RZ ;  /* 0x008000ffb9007388 */ /* 0x0009e40000000c00 */
.L_x_943:
[----:B------:R-:W-:Y:S05]  /*28a0*/  BSYNC.RECONVERGENT B0 ;  /* 0x0000000000007941 */ /* 0x000fea0003800200 */
.L_x_942:
[----:B------:R-:W-:Y:S01]  /*28b0*/  VIADD R9, R14, 0x60 ;  /* 0x000000600e097836 */ /* 0x000fe20000000000 */
[----:B------:R-:W-:Y:S01]  /*28c0*/  BSSY.RECONVERGENT B0, `(.L_x_945) ;  /* 0x000001e000007945 */ /* 0x000fe20003800200 */
[----:B------:R-:W-:Y:S02]  /*28d0*/  LOP3.LUT R172, R4, 0x3e00, RZ, 0xc0, !PT ;  /* 0x00003e0004ac7812 */ /* 0x000fe400078ec0ff */
[----:B-1--4-:R-:W-:Y:S02]  /*28e0*/  LOP3.LUT R21, R118, 0x120, RZ, 0xc0, !PT ;  /* 0x0000012076157812 */ /* 0x012fe400078ec0ff */
[----:B------:R-:W-:-:S13]  /*28f0*/  ISETP.GE.AND P0, PT, R9, R8, PT ;  /* 0x000000080900720c */ /* 0x000fda0003f06270 */
[----:B------:R-:W-:Y:S05]  /*2900*/  @P0 BRA `(.L_x_946) ;  /* 0x0000000000640947 */ /* 0x000fea0003800000 */
[----:B------:R-:W1:Y:S01]  /*2910*/  LDCU UR5, c[0x0][0x440] ;  /* 0x00008800ff0577ac */ /* 0x000e620008000800 */
[----:B------:R-:W-:Y:S02]  /*2920*/  IMAD.MOV.U32 R177, RZ, RZ, R175 ;  /* 0x000000ffffb17224 */ /* 0x000fe400078e00af */
[----:B------:R-:W-:Y:S02]  /*2930*/  IMAD R10, R117, 0xc0, RZ ;  /* 0x000000c0750a7824 */ /* 0x000fe400078e02ff */
[----:B---3--:R-:W-:-:S05]  /*2940*/  IMAD.WIDE.U32 R22, R116, 0xc0, R176 ;  /* 0x000000c074167825 */ /* 0x008fca00078e00b0 */
[----:B------:R-:W-:Y:S02]  /*2950*/  IADD3 R23, PT, PT, R23, R10, RZ ;  /* 0x0000000a17177210 */ /* 0x000fe40007ffe0ff */
        /* <DEDUP_REMOVED lines=19> */
.L_x_947:
[----:B------:R3:W-:Y:S02]  /*2a90*/  STS.128 [R185+0x8800], RZ ;  /* 0x008800ffb9007388 */ /* 0x0007e40000000c00 */
.L_x_946:
[----:B------:R-:W-:Y:S05]  /*2aa0*/  BSYNC.RECONVERGENT B0 ;  /* 0x0000000000007941 */ /* 0x000fea0003800200 */
.L_x_945:
        /* <DEDUP_REMOVED lines=33> */
.L_x_950:
[----:B------:R1:W-:Y:S01]  /*2cc0*/  STS.128 [R185+0xd000], RZ ;  /* 0x00d000ffb9007388 */ /* 0x0003e20000000c00 */
[----:B------:R-:W-:Y:S05]  /*2cd0*/  BRA `(.L_x_951) ;  /* 0x00000000000c7947 */ /* 0x000fea0003800000 */
.L_x_949:
[----:B------:R1:W-:Y:S04]  /*2ce0*/  STS.128 [R185+0x9000], RZ ;  /* 0x009000ffb9007388 */ /* 0x0003e80000000c00 */
[----:B------:R1:W-:Y:S04]  /*2cf0*/  STS.128 [R185+0xb000], RZ ;  /* 0x00b000ffb9007388 */ /* 0x0003e80000000c00 */
[----:B------:R1:W-:Y:S02]  /*2d00*/  STS.128 [R185+0xd000], RZ ;  /* 0x00d000ffb9007388 */ /* 0x0003e40000000c00 */
.L_x_951:
[----:B------:R-:W-:Y:S05]  /*2d10*/  BSYNC.RECONVERGENT B0 ;  /* 0x0000000000007941 */ /* 0x000fea0003800200 */
.L_x_948:
[----:B------:R-:W-:Y:S01]  /*2d20*/  ISETP.GE.AND P0, PT, R19, R8, PT ;  /* 0x000000081300720c */ /* 0x000fe20003f06270 */
[----:B------:R-:W-:-:S12]  /*2d30*/  BSSY.RECONVERGENT B0, `(.L_x_952) ;  /* 0x000001e000007945 */ /* 0x000fd80003800200 */
[----:B------:R1:W-:Y:S04]  /*2d40*/  @P0 STS.128 [R185+0x9800], RZ ;  /* 0x009800ffb9000388 */ /* 0x0003e80000000c00 */
[----:B------:R1:W-:Y:S04]  /*2d50*/  @P0 STS.128 [R185+0xb800], RZ ;  /* 0x00b800ffb9000388 */ /* 0x0003e80000000c00 */
[----:B------:R1:W-:Y:S01]  /*2d60*/  @P0 STS.128 [R185+0xd800], RZ ;  /* 0x00d800ffb9000388 */ /* 0x0003e20000000c00 */
        /* <DEDUP_REMOVED lines=25> */
.L_x_954:
[----:B------:R1:W-:Y:S02]  /*2f00*/  STS.128 [R185+0xd800], RZ ;  /* 0x00d800ffb9007388 */ /* 0x0003e40000000c00 */
.L_x_953:
[----:B------:R-:W-:Y:S05]  /*2f10*/  BSYNC.RECONVERGENT B0 ;  /* 0x0000000000007941 */ /* 0x000fea0003800200 */
.L_x_952:
[----:B------:R-:W-:Y:S01]  /*2f20*/  ISETP.GE.AND P0, PT, R17, R8, PT ;  /* 0x000000081100720c */ /* 0x000fe20003f06270 */
[----:B------:R-:W-:-:S12]  /*2f30*/  BSSY.RECONVERGENT B0, `(.L_x_955) ;  /* 0x000001c000007945 */ /* 0x000fd80003800200 */
[----:B------:R1:W-:Y:S04]  /*2f40*/  @P0 STS.128 [R185+0xa000], RZ ;  /* 0x00a000ffb9000388 */ /* 0x0003e80000000c00 */
[----:B------:R1:W-:Y:S04]  /*2f50*/  @P0 STS.128 [R185+0xc000], RZ ;  /* 0x00c000ffb9000388 */ /* 0x0003e80000000c00 */
[----:B------:R1:W-:Y:S01]  /*2f60*/  @P0 STS.128 [R185+0xe000], RZ ;  /* 0x00e000ffb9000388 */ /* 0x0003e20000000c00 */
        /* <DEDUP_REMOVED lines=23> */
.L_x_957:
[----:B------:R1:W-:Y:S02]  /*30e0*/  STS.128 [R185+0xe000], RZ ;  /* 0x00e000ffb9007388 */ /* 0x0003e40000000c00 */
.L_x_956:
[----:B------:R-:W-:Y:S05]  /*30f0*/  BSYNC.RECONVERGENT B0 ;  /* 0x0000000000007941 */ /* 0x000fea0003800200 */
.L_x_955:
        /* <DEDUP_REMOVED lines=31> */
.L_x_960:
[----:B------:R1:W-:Y:S02]  /*32f0*/  STS.128 [R185+0xe800], RZ ;  /* 0x00e800ffb9007388 */ /* 0x0003e40000000c00 */
.L_x_959:
[----:B------:R-:W-:Y:S05]  /*3300*/  BSYNC.RECONVERGENT B0 ;  /* 0x0000000000007941 */ /* 0x000fea0003800200 */
.L_x_958:
[----:B------:R-:W-:Y:S01]  /*3310*/  LOP3.LUT R9, R4, 0x100, RZ, 0xc0, !PT ;  /* 0x0000010004097812 */ /* 0x000fe200078ec0ff */
[----:B------:R-:W0:Y:S01]  /*3320*/  LDGDEPBAR ;  /* 0x00000000000079af */ /* 0x000e220000000000 */
[----:B------:R-:W-:Y:S02]  /*3330*/  LOP3.LUT R171, R11, 0x8, R180, 0x78, !PT ;  /* 0x000000080bab7812 */ /* 0x000fe400078e78b4 */
[----:B------:R-:W-:Y:S02]  /*3340*/  LOP3.LUT R4, R9, 0x20, R118, 0xf8, !PT ;  /* 0x0000002009047812 */ /* 0x000fe400078ef876 */
[----:B------:R-:W-:Y:S02]  /*3350*/  LEA R172, R172, UR4, 0x1 ;  /* 0x00000004acac7c11 */ /* 0x000fe4000f8e08ff */
[----:B------:R-:W-:Y:S01]  /*3360*/  LOP3.LUT P0, RZ, R180, 0x4, RZ, 0xc0, !PT ;  /* 0x00000004b4ff7812 */ /* 0x000fe2000780c0ff */
[----:B------:R-:W-:Y:S01]  /*3370*/  IMAD.IADD R171, R171, 0x1, R4 ;  /* 0x00000001abab7824 */ /* 0x000fe200078e0204 */
[C---:B------:R-:W-:Y:S01]  /*3380*/  VIMNMX R136, PT, PT, R119.reuse, R130, PT ;  /* 0x0000008277887248 */ /* 0x040fe20003fe0100 */
[----:B------:R-:W-:Y:S01]  /*3390*/  LDSM.16.M88.4 R84, [R172] ;  /* 0x00000000ac54783b */ /* 0x000fe20000000200 */
[----:B------:R-:W-:Y:S01]  /*33a0*/  IMAD.MOV.U32 R4, RZ, RZ, 0x20 ;  /* 0x00000020ff047424 */ /* 0x000fe200078e00ff */
[----:B------:R-:W-:-:S02]  /*33b0*/  VIADDMNMX R119, R119, 0x8, R130, PT ;  /* 0x0000000877777846 */ /* 0x000fc40003800182 */
[----:B------:R-:W-:Y:S01]  /*33c0*/  LEA R171, R171, UR4, 0x1 ;  /* 0x00000004abab7c11 */ /* 0x000fe2000f8e08ff */
[----:B------:R-:W-:Y:S01]  /*33d0*/  LDSM.16.M88.4 R124, [R172+0x2000] ;  /* 0x00200000ac7c783b */ /* 0x000fe20000000200 */
[----:B------:R-:W-:Y:S02]  /*33e0*/  SEL R4, R4, 0xffffffe0, !P0 ;  /* 0xffffffe004047807 */ /* 0x000fe40004000000 */
[----:B------:R-:W-:Y:S01]  /*33f0*/  ISETP.GT.AND P0, PT, R129, R174, PT ;  /* 0x000000ae8100720c */ /* 0x000fe20003f04270 */
[----:B------:R-:W5:Y:S02]  /*3400*/  LDSM.16.M88.4 R40, [R171+0x3000] ;  /* 0x00300000ab28783b */ /* 0x000f640000000200 */
[--C-:B------:R-:W-:Y:S02]  /*3410*/  IMAD.IADD R170, R172, 0x1, R4.reuse ;  /* 0x00000001acaa7824 */ /* 0x100fe400078e0204 */
[----:B------:R-:W-:Y:S01]  /*3420*/  IMAD.IADD R168, R171, 0x1, R4 ;  /* 0x00000001aba87824 */ /* 0x000fe200078e0204 */
[----:B------:R-:W2:Y:S04]  /*3430*/  LDSM.16.M88.4 R32, [R171+0x3400] ;  /* 0x00340000ab20783b */ /* 0x000ea80000000200 */
[----:B------:R-:W3:Y:S04]  /*3440*/  LDSM.16.M88.4 R24, [R171+0x3800] ;  /* 0x00380000ab18783b */ /* 0x000ee80000000200 */
[----:B------:R-:W1:Y:S04]  /*3450*/  LDSM.16.M88.4 R16, [R171+0x3c00] ;  /* 0x003c0000ab10783b */ /* 0x000e680000000200 */
[----:B------:R-:W1:Y:S04]  /*3460*/  LDSM.16.M88.4 R8, [R171+0x4000] ;  /* 0x00400000ab08783b */ /* 0x000e680000000200 */
[----:B------:R-:W1:Y:S04]  /*3470*/  LDSM.16.M88.4 R100, [R171+0x4400] ;  /* 0x00440000ab64783b */ /* 0x000e680000000200 */
[----:B------:R-:W1:Y:S04]  /*3480*/  LDSM.16.M88.4 R92, [R171+0x4800] ;  /* 0x00480000ab5c783b */ /* 0x000e680000000200 */
[----:B------:R-:W1:Y:S04]  /*3490*/  LDSM.16.M88.4 R52, [R171+0x4c00] ;  /* 0x004c0000ab34783b */ /* 0x000e680000000200 */
[----:B------:R-:W-:Y:S04]  /*34a0*/  LDSM.16.M88.4 R64, [R170] ;  /* 0x00000000aa40783b */ /* 0x000fe80000000200 */
[----:B------:R-:W1:Y:S01]  /*34b0*/  LDSM.16.M88.4 R48, [R168+0x3000] ;  /* 0x00300000a830783b */ /* 0x000e620000000200 */
[C---:B-----5:R-:W-:Y:S03]  /*34c0*/  HMMA.16816.F32 R44, R84.reuse, R40, RZ ;  /* 0x00000028542c723c */ /* 0x060fe600000018ff */
[----:B------:R-:W5:Y:S04]  /*34d0*/  LDSM.16.M88.4 R56, [R168+0x3400] ;  /* 0x00340000a838783b */ /* 0x000f680000000200 */
[----:B------:R-:W5:Y:S01]  /*34e0*/  LDSM.16.M88.4 R68, [R168+0x3c00] ;  /* 0x003c0000a844783b */ /* 0x000f620000000200 */
[C---:B------:R-:W-:Y:S03]  /*34f0*/  HMMA.16816.F32 R40, R84.reuse, R42, RZ ;  /* 0x0000002a5428723c */ /* 0x040fe600000018ff */
[----:B------:R-:W-:Y:S04]  /*3500*/  LDSM.16.M88.4 R80, [R168+0x3800] ;  /* 0x00380000a850783b */ /* 0x000fe80000000200 */
[----:B------:R-:W-:Y:S01]  /*3510*/  LDSM.16.M88.4 R76, [R168+0x4400] ;  /* 0x00440000a84c783b */ /* 0x000fe20000000200 */
[C---:B--2---:R-:W-:Y:S03]  /*3520*/  HMMA.16816.F32 R36, R84.reuse, R32, RZ ;  /* 0x000000205424723c */ /* 0x044fe600000018ff */
[----:B------:R-:W-:Y:S04]  /*3530*/  LDSM.16.M88.4 R72, [R168+0x4c00] ;  /* 0x004c0000a848783b */ /* 0x000fe80000000200 */
[----:B------:R-:W-:Y:S01]  /*3540*/  LDSM.16.M88.4 R60, [R171+0x5000] ;  /* 0x00500000ab3c783b */ /* 0x000fe20000000200 */
[C---:B---3--:R-:W-:Y:S03]  /*3550*/  HMMA.16816.F32 R28, R84.reuse, R24, RZ ;  /* 0x00000018541c723c */ /* 0x048fe600000018ff */
[----:B------:R-:W-:Y:S04]  /*3560*/  LDSM.16.M88.4 R120, [R168+0x5000] ;  /* 0x00500000a878783b */ /* 0x000fe80000000200 */
[----:B------:R-:W-:Y:S01]  /*3570*/  LDSM.16.M88.4 R112, [R168+0x5400] ;  /* 0x00540000a870783b */ /* 0x000fe20000000200 */
[C---:B-1--4-:R-:W-:Y:S03]  /*3580*/  HMMA.16816.F32 R20, R84.reuse, R16, RZ ;  /* 0x000000105414723c */ /* 0x052fe600000018ff */
        /* <DEDUP_REMOVED lines=16> */
[C---:B-----5:R-:W-:Y:S08]  /*3690*/  HMMA.16816.F32 R36, R64.reuse, R56, R36 ;  /* 0x000000384024723c */ /* 0x060ff00000001824 */
        /* <DEDUP_REMOVED lines=16> */
[----:B------:R-:W5:Y:S07]  /*37a0*/  LDSM.16.M88.4 R76, [R171+0x6000] ;  /* 0x00600000ab4c783b */ /* 0x000f6e0000000200 */
[C---:B------:R-:W-:Y:S08]  /*37b0*/  HMMA.16816.F32 R88, R64.reuse, R72, R88 ;  /* 0x000000484058723c */ /* 0x040ff00000001858 */
[----:B------:R-:W-:Y:S01]  /*37c0*/  HMMA.16816.F32 R84, R64, R74, R84 ;  /* 0x0000004a4054723c */ /* 0x000fe20000001854 */
[----:B------:R-:W5:Y:S04]  /*37d0*/  LDSM.16.M88.4 R72, [R171+0x6400] ;  /* 0x00640000ab48783b */ /* 0x000f680000000200 */
[----:B------:R-:W5:Y:S03]  /*37e0*/  LDSM.16.M88.4 R64, [R171+0x6800] ;  /* 0x00680000ab40783b */ /* 0x000f660000000200 */
        /* <DEDUP_REMOVED lines=12> */
[C---:B-----5:R-:W-:Y:S08]  /*38b0*/  HMMA.16816.F32 R12, R56.reuse, R76, R12 ;  /* 0x0000004c380c723c */ /* 0x060ff0000000180c */
[C---:B------:R-:W-:Y:S01]  /*38c0*/  HMMA.16816.F32 R8, R56.reuse, R78, R8 ;  /* 0x0000004e3808723c */ /* 0x040fe20000001808 */
[----:B------:R-:W4:Y:S07]  /*38d0*/  LDSM.16.M88.4 R76, [R168+0x6800] ;  /* 0x00680000a84c783b */ /* 0x000f2e0000000200 */
[C---:B------:R-:W-:Y:S08]  /*38e0*/  HMMA.16816.F32 R104, R56.reuse, R72, R104 ;  /* 0x000000483868723c */ /* 0x040ff00000001868 */
[C---:B------:R-:W-:Y:S01]  /*38f0*/  HMMA.16816.F32 R100, R56.reuse, R74, R100 ;  /* 0x0000004a3864723c */ /* 0x040fe20000001864 */
[----:B------:R-:W5:Y:S07]  /*3900*/  LDSM.16.M88.4 R72, [R168+0x6c00] ;  /* 0x006c0000a848783b */ /* 0x000f6e0000000200 */
[C---:B------:R-:W-:Y:S08]  /*3910*/  HMMA.16816.F32 R96, R56.reuse, R64, R96 ;  /* 0x000000403860723c */ /* 0x040ff00000001860 */
[C---:B------:R-:W-:Y:S01]  /*3920*/  HMMA.16816.F32 R92, R56.reuse, R66, R92 ;  /* 0x00000042385c723c */ /* 0x040fe2000000185c */
[----:B------:R-:W5:Y:S07]  /*3930*/  LDSM.16.M88.4 R64, [R171+0x7000] ;  /* 0x00700000ab40783b */ /* 0x000f6e0000000200 */
[C---:B---3--:R-:W-:Y:S08]  /*3940*/  HMMA.16816.F32 R88, R56.reuse, R60, R88 ;  /* 0x0000003c3858723c */ /* 0x048ff00000001858 */
[----:B------:R-:W-:Y:S01]  /*3950*/  HMMA.16816.F32 R84, R56, R62, R84 ;  /* 0x0000003e3854723c */ /* 0x000fe20000001854 */
[----:B------:R-:W3:Y:S04]  /*3960*/  LDSM.16.M88.4 R60, [R171+0x7400] ;  /* 0x00740000ab3c783b */ /* 0x000ee80000000200 */
[----:B------:R-:W3:Y:S03]  /*3970*/  LDSM.16.M88.4 R56, [R171+0x7800] ;  /* 0x00780000ab38783b */ /* 0x000ee60000000200 */
        /* <DEDUP_REMOVED lines=17> */
[----:B------:R-:W-:Y:S07]  /*3a90*/  LDSM.16.M88.4 R80, [R170+0x2000] ;  /* 0x00200000aa50783b */ /* 0x000fee0000000200 */
[C---:B----4-:R-:W-:Y:S08]  /*3aa0*/  HMMA.16816.F32 R96, R68.reuse, R76, R96 ;  /* 0x0000004c4460723c */ /* 0x050ff00000001860 */
[C---:B------:R-:W-:Y:S01]  /*3ab0*/  HMMA.16816.F32 R92, R68.reuse, R78, R92 ;  /* 0x0000004e445c723c */ /* 0x040fe2000000185c */
[----:B------:R-:W4:Y:S07]  /*3ac0*/  LDSM.16.M88.4 R76, [R168+0x7000] ;  /* 0x00700000a84c783b */ /* 0x000f2e0000000200 */
[C---:B-----5:R-:W-:Y:S08]  /*3ad0*/  HMMA.16816.F32 R88, R68.reuse, R72, R88 ;  /* 0x000000484458723c */ /* 0x060ff00000001858 */
[----:B------:R-:W-:Y:S01]  /*3ae0*/  HMMA.16816.F32 R84, R68, R74, R84 ;  /* 0x0000004a4454723c */ /* 0x000fe20000001854 */
[----:B------:R-:W5:Y:S04]  /*3af0*/  LDSM.16.M88.4 R72, [R168+0x7400] ;  /* 0x00740000a848783b */ /* 0x000f680000000200 */
[----:B------:R-:W5:Y:S03]  /*3b00*/  LDSM.16.M88.4 R68, [R168+0x7800] ;  /* 0x00780000a844783b */ /* 0x000f660000000200 */
[C---:B------:R-:W-:Y:S08]  /*3b10*/  HMMA.16816.F32 R44, R124.reuse, R64, R44 ;  /* 0x000000407c2c723c */ /* 0x040ff0000000182c */
[C---:B------:R-:W-:Y:S01]  /*3b20*/  HMMA.16816.F32 R40, R124.reuse, R66, R40 ;  /* 0x000000427c28723c */ /* 0x040fe20000001828 */
[----:B------:R-:W5:Y:S07]  /*3b30*/  LDSM.16.M88.4 R64, [R168+0x7c00] ;  /* 0x007c0000a840783b */ /* 0x000f6e0000000200 */
[C---:B---3--:R-:W-:Y:S08]  /*3b40*/  HMMA.16816.F32 R36, R124.reuse, R60, R36 ;  /* 0x0000003c7c24723c */ /* 0x048ff00000001824 */
[C---:B------:R-:W-:Y:S01]  /*3b50*/  HMMA.16816.F32 R32, R124.reuse, R62, R32 ;  /* 0x0000003e7c20723c */ /* 0x040fe20000001820 */
[----:B------:R-:W3:Y:S07]  /*3b60*/  LDSM.16.M88.4 R60, [R168+0x8000] ;  /* 0x00800000a83c783b */ /* 0x000eee0000000200 */
[C---:B------:R-:W-:Y:S08]  /*3b70*/  HMMA.16816.F32 R28, R124.reuse, R56, R28 ;  /* 0x000000387c1c723c */ /* 0x040ff0000000181c */
[C---:B------:R-:W-:Y:S01]  /*3b80*/  HMMA.16816.F32 R24, R124.reuse, R58, R24 ;  /* 0x0000003a7c18723c */ /* 0x040fe20000001818 */
[----:B------:R-:W3:Y:S07]  /*3b90*/  LDSM.16.M88.4 R56, [R168+0x8400] ;  /* 0x00840000a838783b */ /* 0x000eee0000000200 */
[C---:B-1----:R-:W-:Y:S08]  /*3ba0*/  HMMA.16816.F32 R20, R124.reuse, R52, R20 ;  /* 0x000000347c14723c */ /* 0x042ff00000001814 */
[C---:B------:R-:W-:Y:S01]  /*3bb0*/  HMMA.16816.F32 R16, R124.reuse, R54, R16 ;  /* 0x000000367c10723c */ /* 0x040fe20000001810 */
[----:B------:R-:W1:Y:S07]  /*3bc0*/  LDSM.16.M88.4 R52, [R168+0x8800] ;  /* 0x00880000a834783b */ /* 0x000e6e0000000200 */
[C---:B--2---:R-:W-:Y:S08]  /*3bd0*/  HMMA.16816.F32 R12, R124.reuse, R48, R12 ;  /* 0x000000307c0c723c */ /* 0x044ff0000000180c */
[----:B------:R-:W-:Y:S01]  /*3be0*/  HMMA.16816.F32 R8, R124, R50, R8 ;  /* 0x000000327c08723c */ /* 0x000fe20000001808 */
[----:B------:R-:W2:Y:S01]  /*3bf0*/  LDSM.16.M88.4 R48, [R168+0x8c00] ;  /* 0x008c0000a830783b */ /* 0x000ea20000000200 */
[----:B------:R-:W-:-:S06]  /*3c00*/  DEPBAR.LE SB0, 0x0 ;  /* 0x000080000000791a */ /* 0x000fcc0000000000 */
[C---:B------:R-:W-:Y:S08]  /*3c10*/  HMMA.16816.F32 R104, R124.reuse, R120, R104 ;  /* 0x000000787c68723c */ /* 0x040ff00000001868 */
[C---:B------:R-:W-:Y:S08]  /*3c20*/  HMMA.16816.F32 R100, R124.reuse, R122, R100 ;  /* 0x0000007a7c64723c */ /* 0x040ff00000001864 */
[C---:B------:R-:W-:Y:S08]  /*3c30*/  HMMA.16816.F32 R96, R124.reuse, R112, R96 ;  /* 0x000000707c60723c */ /* 0x040ff00000001860 */
[C---:B------:R-:W-:Y:S08]  /*3c40*/  HMMA.16816.F32 R92, R124.reuse, R114, R92 ;  /* 0x000000727c5c723c */ /* 0x040ff0000000185c */
[C---:B------:R-:W-:Y:S08]  /*3c50*/  HMMA.16816.F32 R88, R124.reuse, R108, R88 ;  /* 0x0000006c7c58723c */ /* 0x040ff00000001858 */
[----:B------:R-:W-:Y:S08]  /*3c60*/  HMMA.16816.F32 R84, R124, R110, R84 ;  /* 0x0000006e7c54723c */ /* 0x000ff00000001854 */
[C---:B----4-:R-:W-:Y:S08]  /*3c70*/  HMMA.16816.F32 R44, R80.reuse, R76, R44 ;  /* 0x0000004c502c723c */ /* 0x050ff0000000182c */
[C---:B------:R-:W-:Y:S08]  /*3c80*/  HMMA.16816.F32 R40, R80.reuse, R78, R40 ;  /* 0x0000004e5028723c */ /* 0x040ff00000001828 */
[C---:B-----5:R-:W-:Y:S08]  /*3c90*/  HMMA.16816.F32 R36, R80.reuse, R72, R36 ;  /* 0x000000485024723c */ /* 0x060ff00000001824 */
[C---:B------:R-:W-:Y:S08]  /*3ca0*/  HMMA.16816.F32 R32, R80.reuse, R74, R32 ;  /* 0x0000004a5020723c */ /* 0x040ff00000001820 */
[----:B------:R-:W-:Y:S01]  /*3cb0*/  HMMA.16816.F32 R28, R80, R68, R28 ;  /* 0x00000044501c723c */ /* 0x000fe2000000181c */
[----:B------:R-:W-:-:S07]  /*3cc0*/  IMAD.IADD R68, R5, 0x1, R128 ;  /* 0x0000000105447824 */ /* 0x000fce00078e0280 */
[C---:B------:R-:W-:Y:S08]  /*3cd0*/  HMMA.16816.F32 R24, R80.reuse, R70, R24 ;  /* 0x000000465018723c */ /* 0x040ff00000001818 */
[C---:B------:R-:W-:Y:S08]  /*3ce0*/  HMMA.16816.F32 R20, R80.reuse, R64, R20 ;  /* 0x000000405014723c */ /* 0x040ff00000001814 */
[C---:B------:R-:W-:Y:S08]  /*3cf0*/  HMMA.16816.F32 R16, R80.reuse, R66, R16 ;  /* 0x000000425010723c */ /* 0x040ff00000001810 */
[C---:B---3--:R-:W-:Y:S08]  /*3d00*/  HMMA.16816.F32 R12, R80.reuse, R60, R12 ;  /* 0x0000003c500c723c */ /* 0x048ff0000000180c */
[C---:B------:R-:W-:Y:S08]  /*3d10*/  HMMA.16816.F32 R8, R80.reuse, R62, R8 ;  /* 0x0000003e5008723c */ /* 0x040ff00000001808 */
[C---:B------:R-:W-:Y:S08]  /*3d20*/  HMMA.16816.F32 R104, R80.reuse, R56, R104 ;  /* 0x000000385068723c */ /* 0x040ff00000001868 */
[C---:B------:R-:W-:Y:S08]  /*3d30*/  HMMA.16816.F32 R100, R80.reuse, R58, R100 ;  /* 0x0000003a5064723c */ /* 0x040ff00000001864 */
[C---:B-1----:R-:W-:Y:S08]  /*3d40*/  HMMA.16816.F32 R96, R80.reuse, R52, R96 ;  /* 0x000000345060723c */ /* 0x042ff00000001860 */
[C---:B------:R-:W-:Y:S08]  /*3d50*/  HMMA.16816.F32 R92, R80.reuse, R54, R92 ;  /* 0x00000036505c723c */ /* 0x040ff0000000185c */
[C---:B--2---:R-:W-:Y:S08]  /*3d60*/  HMMA.16816.F32 R88, R80.reuse, R48, R88 ;  /* 0x000000305058723c */ /* 0x044ff00000001858 */
        /* <DEDUP_REMOVED lines=14> */
.L_x_962:
        /* <DEDUP_REMOVED lines=59> */
.L_x_963:
        /* <DEDUP_REMOVED lines=9> */
[----:B-1----:R-:W-:Y:S02]  /*4290*/  ISETP.GE.AND P2, PT, R184, UR5, PT ;  /* 0x00000005b8007c0c */ /* 0x002fe4000bf46270 */
[----:B------:R-:W-:Y:S02]  /*42a0*/  ISETP.GE.AND P1, PT, R183, UR5, PT ;  /* 0x00000005b7007c0c */ /* 0x000fe4000bf26270 */
[----:B------:R-:W-:Y:S02]  /*42b0*/  ISETP.GE.AND P0, PT, R182, UR5, PT ;  /* 0x00000005b6007c0c */ /* 0x000fe4000bf06270 */
[----:B------:R-:W-:-:S07]  /*42c0*/  IADD3.X R57, PT, PT, R48, R51, RZ, P3, !PT ;  /* 0x0000003330397210 */ /* 0x000fce0001ffe4ff */
[--C-:B------:R-:W-:Y:S02]  /*42d0*/  @!P2 IMAD.MOV.U32 R177, RZ, RZ, R175.reuse ;  /* 0x000000ffffb1a224 */ /* 0x100fe400078e00af */
[----:B------:R-:W-:Y:S01]  /*42e0*/  @!P1 MOV R54, R176 ;  /* 0x000000b000369202 */ /* 0x000fe20000000f00 */
[--C-:B------:R-:W-:Y:S02]  /*42f0*/  @!P1 IMAD.MOV.U32 R55, RZ, RZ, R175.reuse ;  /* 0x000000ffff379224 */ /* 0x100fe400078e00af */
        /* <DEDUP_REMOVED lines=10> */
[----:B-1----:R-:W-:-:S05]  /*43a0*/  @!P0 IMAD.MOV.U32 R177, RZ, RZ, R175 ;  /* 0x000000ffffb18224 */ /* 0x002fca00078e00af */
        /* <DEDUP_REMOVED lines=51> */
.L_x_965:
[----:B------:R1:W-:Y:S02]  /*46e0*/  STS.128 [R185+0x8800], RZ ;  /* 0x008800ffb9007388 */ /* 0x0003e40000000c00 */
.L_x_966:
[----:B------:R-:W-:Y:S05]  /*46f0*/  BSYNC.RECONVERGENT B0 ;  /* 0x0000000000007941 */ /* 0x000fea0003800200 */
.L_x_964:
[----:B------:R-:W0:Y:S02]  /*4700*/  LDGDEPBAR ;  /* 0x00000000000079af */ /* 0x000e240000000000 */
.L_x_961:
[C---:B------:R-:W-:Y:S01]  /*4710*/  VIADD R49, R68.reuse, 0x1 ;  /* 0x0000000144317836 */ /* 0x040fe20000000000 */
[----:B------:R-:W4:Y:S01]  /*4720*/  LDCU UR6, c[0x0][0x45c] ;  /* 0x00008b80ff0677ac */ /* 0x000f220008000800 */
[C---:B------:R-:W-:Y:S02]  /*4730*/  VIADD R48, R68.reuse, 0x8 ;  /* 0x0000000844307836 */ /* 0x040fe40000000000 */
[C---:B--2---:R-:W-:Y:S01]  /*4740*/  VIADD R52, R68.reuse, 0x11 ;  /* 0x0000001144347836 */ /* 0x044fe20000000000 */
[CC--:B------:R-:W-:Y:S01]  /*4750*/  ISETP.GE.AND P6, PT, R49.reuse, R136.reuse, PT ;  /* 0x000000883100720c */ /* 0x0c0fe20003fc6270 */
[C---:B------:R-:W-:Y:S01]  /*4760*/  VIADD R50, R68.reuse, 0x18 ;  /* 0x0000001844327836 */ /* 0x040fe20000000000 */
[-C--:B------:R-:W-:Y:S01]  /*4770*/  ISETP.GE.AND P1, PT, R49, R119.reuse, PT ;  /* 0x000000773100720c */ /* 0x080fe20003f26270 */
[----:B------:R-:W-:Y:S01]  /*4780*/  VIADD R49, R68, 0x9 ;  /* 0x0000000944317836 */ /* 0x000fe20000000000 */
[CC--:B------:R-:W-:Y:S02]  /*4790*/  ISETP.GE.AND P0, PT, R48.reuse, R136.reuse, PT ;  /* 0x000000883000720c */ /* 0x0c0fe40003f06270 */
[----:B------:R-:W-:Y:S01]  /*47a0*/  ISETP.GE.AND P2, PT, R48, R119, PT ;  /* 0x000000773000720c */ /* 0x000fe20003f46270 */
[----:B------:R-:W-:Y:S01]  /*47b0*/  VIADD R48, R68, 0x10 ;  /* 0x0000001044307836 */ /* 0x000fe20000000000 */
[----:B------:R-:W-:-:S02]  /*47c0*/  ISETP.GE.AND P4, PT, R49, R136, PT ;  /* 0x000000883100720c */ /* 0x000fc40003f86270 */
[-C--:B------:R-:W-:Y:S02]  /*47d0*/  ISETP.GE.AND P3, PT, R49, R119.reuse, PT ;  /* 0x000000773100720c */ /* 0x080fe40003f66270 */
[----:B------:R-:W-:Y:S01]  /*47e0*/  FSEL R49, R40, -INF , !P0 ;  /* 0xff80000028317808 */ /* 0x000fe20004000000 */
[----:B------:R-:W-:Y:S01]  /*47f0*/  VIADD R40, R68, 0x19 ;  /* 0x0000001944287836 */ /* 0x000fe20000000000 */
[CC--:B------:R-:W-:Y:S02]  /*4800*/  ISETP.GE.AND P5, PT, R48.reuse, R136.reuse, PT ;  /* 0x000000883000720c */ /* 0x0c0fe40003fa6270 */
[----:B------:R-:W-:Y:S02]  /*4810*/  ISETP.GE.AND P0, PT, R48, R119, PT ;  /* 0x000000773000720c */ /* 0x000fe40003f06270 */
[----:B------:R-:W-:Y:S02]  /*4820*/  FSEL R48, R42, -INF , !P2 ;  /* 0xff8000002a307808 */ /* 0x000fe40005000000 */
[----:B------:R-:W-:-:S02]  /*4830*/  ISETP.GE.AND P2, PT, R52, R136, PT ;  /* 0x000000883400720c */ /* 0x000fc40003f46270 */
[----:B------:R-:W-:Y:S01]  /*4840*/  FSEL R51, R41, -INF , !P4 ;  /* 0xff80000029337808 */ /* 0x000fe20006000000 */
[----:B------:R-:W-:Y:S01]  /*4850*/  VIADD R41, R68, 0x20 ;  /* 0x0000002044297836 */ /* 0x000fe20000000000 */
[----:B------:R-:W-:Y:S02]  /*4860*/  FSEL R75, R36, -INF , !P5 ;  /* 0xff800000244b7808 */ /* 0x000fe40006800000 */
[----:B------:R-:W-:Y:S02]  /*4870*/  ISETP.GE.AND P4, PT, R52, R119, PT ;  /* 0x000000773400720c */ /* 0x000fe40003f86270 */
[----:B------:R-:W-:Y:S01]  /*4880*/  FSEL R36, R38, -INF , !P0 ;  /* 0xff80000026247808 */ /* 0x000fe20004000000 */
[----:B------:R-:W-:Y:S01]  /*4890*/  VIADD R38, R68, 0x28 ;  /* 0x0000002844267836 */ /* 0x000fe20000000000 */
[----:B------:R-:W-:Y:S02]  /*48a0*/  FSEL R73, R37, -INF , !P2 ;  /* 0xff80000025497808 */ /* 0x000fe40005000000 */
[----:B------:R-:W-:-:S02]  /*48b0*/  ISETP.GE.AND P0, PT, R40, R136, PT ;  /* 0x000000882800720c */ /* 0x000fc40003f06270 */
[-C--:B------:R-:W-:Y:S01]  /*48c0*/  ISETP.GE.AND P2, PT, R40, R119.reuse, PT ;  /* 0x000000772800720c */ /* 0x080fe20003f46270 */
[----:B------:R-:W-:Y:S01]  /*48d0*/  VIADD R40, R68, 0x21 ;  /* 0x0000002144287836 */ /* 0x000fe20000000000 */
[----:B------:R-:W-:Y:S02]  /*48e0*/  FSEL R52, R43, -INF , !P3 ;  /* 0xff8000002b347808 */ /* 0x000fe40005800000 */
[C---:B------:R-:W-:Y:S02]  /*48f0*/  ISETP.GE.AND P5, PT, R50.reuse, R119, PT ;  /* 0x000000773200720c */ /* 0x040fe40003fa6270 */
[-C--:B------:R-:W-:Y:S02]  /*4900*/  ISETP.GE.AND P3, PT, R50, R136.reuse, PT ;  /* 0x000000883200720c */ /* 0x080fe40003f66270 */
[----:B------:R-:W-:Y:S02]  /*4910*/  FSEL R50, R39, -INF , !P4 ;  /* 0xff80000027327808 */ /* 0x000fe40006000000 */
[----:B------:R-:W-:-:S02]  /*4920*/  ISETP.GE.AND P4, PT, R41, R136, PT ;  /* 0x000000882900720c */ /* 0x000fc40003f86270 */
        /* <DEDUP_REMOVED lines=8> */
[----:B------:R-:W-:Y:S01]  /*49b0*/  FSEL R33, R28, -INF , !P4 ;  /* 0xff8000001c217808 */ /* 0x000fe20006000000 */
[----:B------:R-:W-:Y:S01]  /*49c0*/  VIADD R28, R68, 0x31 ;  /* 0x00000031441c7836 */ /* 0x000fe20000000000 */
[CC--:B------:R-:W-:Y:S02]  /*49d0*/  ISETP.GE.AND P2, PT, R38.reuse, R136.reuse, PT ;  /* 0x000000882600720c */ /* 0x0c0fe40003f46270 */
[----:B------:R-:W-:Y:S01]  /*49e0*/  ISETP.GE.AND P4, PT, R38, R119, PT ;  /* 0x000000772600720c */ /* 0x000fe20003f86270 */
[----:B------:R-:W-:Y:S01]  /*49f0*/  VIADD R38, R68, 0x30 ;  /* 0x0000003044267836 */ /* 0x000fe20000000000 */
[----:B------:R-:W-:Y:S02]  /*4a00*/  FSEL R152, R30, -INF , !P3 ;  /* 0xff8000001e987808 */ /* 0x000fe40005800000 */
[----:B------:R-:W-:-:S02]  /*4a10*/  ISETP.GE.AND P3, PT, R40, R136, PT ;  /* 0x000000882800720c */ /* 0x000fc40003f66270 */
[----:B------:R-:W-:Y:S02]  /*4a20*/  FSEL R35, R29, -INF , !P5 ;  /* 0xff8000001d237808 */ /* 0x000fe40006800000 */
[----:B---3--:R-:W-:Y:S02]  /*4a30*/  FSEL R56, R31, -INF , !P0 ;  /* 0xff8000001f387808 */ /* 0x008fe40004000000 */
[----:B------:R-:W-:Y:S01]  /*4a40*/  FSEL R59, R24, -INF , !P2 ;  /* 0xff800000183b7808 */ /* 0x000fe20005000000 */
[----:B------:R-:W-:Y:S01]  /*4a50*/  VIADD R24, R68, 0x38 ;  /* 0x0000003844187836 */ /* 0x000fe20000000000 */
[-C--:B------:R-:W-:Y:S02]  /*4a60*/  ISETP.GE.AND P5, PT, R40, R119.reuse, PT ;  /* 0x000000772800720c */ /* 0x080fe40003fa6270 */
[----:B------:R-:W-:Y:S02]  /*4a70*/  ISETP.GE.AND P0, PT, R38, R136, PT ;  /* 0x000000882600720c */ /* 0x000fe40003f06270 */
[----:B------:R-:W-:Y:S01]  /*4a80*/  FSEL R143, R25, -INF , !P3 ;  /* 0xff800000198f7808 */ /* 0x000fe20005800000 */
[----:B------:R-:W-:Y:S01]  /*4a90*/  VIADD R25, R68, 0x39 ;  /* 0x0000003944197836 */ /* 0x000fe20000000000 */
[----:B------:R-:W-:-:S02]  /*4aa0*/  ISETP.GE.AND P2, PT, R38, R119, PT ;  /* 0x000000772600720c */ /* 0x000fc40003f46270 */
[----:B------:R-:W-:Y:S02]  /*4ab0*/  FSEL R150, R27, -INF , !P5 ;  /* 0xff8000001b967808 */ /* 0x000fe40006800000 */
[----:B------:R-:W-:Y:S01]  /*4ac0*/  FSEL R53, R20, -INF , !P0 ;  /* 0xff80000014357808 */ /* 0x000fe20004000000 */
[----:B------:R-:W-:Y:S01]  /*4ad0*/  VIADD R20, R68, 0x41 ;  /* 0x0000004144147836 */ /* 0x000fe20000000000 */
[----:B------:R-:W-:Y:S02]  /*4ae0*/  FSEL R60, R26, -INF , !P4 ;  /* 0xff8000001a3c7808 */ /* 0x000fe40006000000 */
[CC--:B------:R-:W-:Y:S02]  /*4af0*/  ISETP.GE.AND P5, PT, R24.reuse, R136.reuse, PT ;  /* 0x000000881800720c */ /* 0x0c0fe40003fa6270 */
[----:B------:R-:W-:Y:S01]  /*4b00*/  ISETP.GE.AND P0, PT, R24, R119, PT ;  /* 0x000000771800720c */ /* 0x000fe20003f06270 */
[----:B------:R-:W-:Y:S01]  /*4b10*/  VIADD R24, R68, 0x40 ;  /* 0x0000004044187836 */ /* 0x000fe20000000000 */
[----:B------:R-:W-:-:S02]  /*4b20*/  ISETP.GE.AND P4, PT, R28, R136, PT ;  /* 0x000000881c00720c */ /* 0x000fc40003f86270 */
[-C--:B------:R-:W-:Y:S02]  /*4b30*/  ISETP.GE.AND P3, PT, R28, R119.reuse, PT ;  /* 0x000000771c00720c */ /* 0x080fe40003f66270 */
[----:B------:R-:W-:Y:S02]  /*4b40*/  FSEL R58, R22, -INF , !P2 ;  /* 0xff800000163a7808 */ /* 0x000fe40005000000 */
[----:B------:R-:W-:Y:S02]  /*4b50*/  ISETP.GE.AND P2, PT, R25, R136, PT ;  /* 0x000000881900720c */ /* 0x000fe40003f46270 */
[----:B------:R-:W-:Y:S02]  /*4b60*/  FSEL R55, R21, -INF , !P4 ;  /* 0xff80000015377808 */ /* 0x000fe40006000000 */
[----:B------:R-:W-:Y:S02]  /*4b70*/  FSEL R54, R23, -INF , !P3 ;  /* 0xff80000017367808 */ /* 0x000fe40005800000 */
[----:B------:R-:W-:Y:S01]  /*4b80*/  FSEL R57, R16, -INF , !P5 ;  /* 0xff80000010397808 */ /* 0x000fe20006800000 */
[----:B------:R-:W-:Y:S01]  /*4b90*/  VIADD R16, R68, 0x48 ;  /* 0x0000004844107836 */ /* 0x000fe20000000000 */
[----:B------:R-:W-:-:S02]  /*4ba0*/  ISETP.GE.AND P4, PT, R25, R119, PT ;  /* 0x000000771900720c */ /* 0x000fc40003f86270 */
[-C--:B------:R-:W-:Y:S02]  /*4bb0*/  ISETP.GE.AND P3, PT, R24, R136.reuse, PT ;  /* 0x000000881800720c */ /* 0x080fe40003f66270 */
[----:B------:R-:W-:Y:S01]  /*4bc0*/  FSEL R141, R17, -INF , !P2 ;  /* 0xff800000118d7808 */ /* 0x000fe20005000000 */
[----:B------:R-:W-:Y:S01]  /*4bd0*/  VIADD R17, R68, 0x49 ;  /* 0x0000004944117836 */ /* 0x000fe20000000000 */
[----:B------:R-:W-:Y:S02]  /*4be0*/  ISETP.GE.AND P5, PT, R24, R119, PT ;  /* 0x000000771800720c */ /* 0x000fe40003fa6270 */
[----:B------:R-:W-:Y:S02]  /*4bf0*/  FSEL R148, R19, -INF , !P4 ;  /* 0xff80000013947808 */ /* 0x000fe40006000000 */
[----:B------:R-:W-:Y:S01]  /*4c00*/  FSEL R133, R12, -INF , !P3 ;  /* 0xff8000000c857808 */ /* 0x000fe20005800000 */
[----:B------:R-:W-:Y:S01]  /*4c10*/  VIADD R12, R68, 0x51 ;  /* 0x00000051440c7836 */ /* 0x000fe20000000000 */
[----:B------:R-:W-:-:S02]  /*4c20*/  ISETP.GE.AND P4, PT, R16, R136, PT ;  /* 0x000000881000720c */ /* 0x000fc40003f86270 */
[----:B------:R-:W-:Y:S01]  /*4c30*/  ISETP.GE.AND P3, PT, R16, R119, PT ;  /* 0x000000771000720c */ /* 0x000fe20003f66270 */
[----:B------:R-:W-:Y:S01]  /*4c40*/  VIADD R16, R68, 0x50 ;  /* 0x0000005044107836 */ /* 0x000fe20000000000 */
[----:B------:R-:W-:Y:S02]  /*4c50*/  FSEL R144, R14, -INF , !P5 ;  /* 0xff8000000e907808 */ /* 0x000fe40006800000 */
[-C--:B------:R-:W-:Y:S02]  /*4c60*/  ISETP.GE.AND P5, PT, R17, R136.reuse, PT ;  /* 0x000000881100720c */ /* 0x080fe40003fa6270 */
[----:B------:R-:W-:Y:S02]  /*4c70*/  FSEL R146, R18, -INF , !P0 ;  /* 0xff80000012927808 */ /* 0x000fe40004000000 */
[----:B------:R-:W-:Y:S01]  /*4c80*/  FSEL R137, R8, -INF , !P4 ;  /* 0xff80000008897808 */ /* 0x000fe20006000000 */
[----:B------:R-:W-:Y:S01]  /*4c90*/  VIADD R8, R68, 0x58 ;  /* 0x0000005844087836 */ /* 0x000fe20000000000 */
[----:B------:R-:W-:Y:S01]  /*4ca0*/  FSEL R140, R10, -INF , !P3 ;  /* 0xff8000000a8c7808 */ /* 0x000fe20005800000 */
[C---:B------:R-:W-:Y:S01]  /*4cb0*/  VIADD R10, R68.reuse, 0x60 ;  /* 0x00000060440a7836 */ /* 0x040fe20000000000 */
[----:B------:R-:W-:Y:S01]  /*4cc0*/  FSEL R139, R9, -INF , !P5 ;  /* 0xff800000098b7808 */ /* 0x000fe20006800000 */
[----:B------:R-:W-:Y:S01]  /*4cd0*/  VIADD R9, R68, 0x59 ;  /* 0x0000005944097836 */ /* 0x000fe20000000000 */
[----:B------:R-:W-:-:S02]  /*4ce0*/  ISETP.GE.AND P0, PT, R20, R136, PT ;  /* 0x000000881400720c */ /* 0x000fc40003f06270 */
[-C--:B------:R-:W-:Y:S02]  /*4cf0*/  ISETP.GE.AND P4, PT, R16, R119.reuse, PT ;  /* 0x000000771000720c */ /* 0x080fe40003f86270 */
[----:B------:R-:W-:Y:S02]  /*4d00*/  ISETP.GE.AND P3, PT, R12, R136, PT ;  /* 0x000000880c00720c */ /* 0x000fe40003f66270 */
[----:B------:R-:W-:Y:S02]  /*4d10*/  ISETP.GE.AND P2, PT, R20, R119, PT ;  /* 0x000000771400720c */ /* 0x000fe40003f46270 */
[----:B------:R-:W-:Y:S01]  /*4d20*/  FSEL R135, R13, -INF , !P0 ;  /* 0xff8000000d877808 */ /* 0x000fe20004000000 */
[----:B------:R-:W-:Y:S01]  /*4d30*/  VIADD R13, R68, 0x69 ;  /* 0x00000069440d7836 */ /* 0x000fe20000000000 */
[----:B------:R-:W-:Y:S02]  /*4d40*/  FSEL R64, R106, -INF , !P4 ;  /* 0xff8000006a407808 */ /* 0x000fe40006000000 */
[----:B------:R-:W-:-:S02]  /*4d50*/  FSEL R65, R105, -INF , !P3 ;  /* 0xff80000069417808 */ /* 0x000fc40005800000 */
[-C--:B------:R-:W-:Y:S02]  /*4d60*/  ISETP.GE.AND P0, PT, R17, R119.reuse, PT ;  /* 0x000000771100720c */ /* 0x080fe40003f06270 */
[CC--:B------:R-:W-:Y:S02]  /*4d70*/  ISETP.GE.AND P4, PT, R9.reuse, R136.reuse, PT ;  /* 0x000000880900720c */ /* 0x0c0fe40003f86270 */
[----:B------:R-:W-:Y:S02]  /*4d80*/  ISETP.GE.AND P3, PT, R9, R119, PT ;  /* 0x000000770900720c */ /* 0x000fe40003f66270 */
[----:B------:R-:W-:Y:S02]  /*4d90*/  FSEL R9, R45, -INF , !P6 ;  /* 0xff8000002d097808 */ /* 0x000fe40007000000 */
[----:B------:R-:W-:Y:S02]  /*4da0*/  FSEL R138, R15, -INF , !P2 ;  /* 0xff8000000f8a7808 */ /* 0x000fe40005000000 */
[----:B------:R-:W-:-:S02]  /*4db0*/  ISETP.GE.AND P6, PT, R68, R136, PT ;  /* 0x000000884400720c */ /* 0x000fc40003fc6270 */
[-C--:B------:R-:W-:Y:S02]  /*4dc0*/  ISETP.GE.AND P2, PT, R16, R136.reuse, PT ;  /* 0x000000881000720c */ /* 0x080fe40003f46270 */
[----:B------:R-:W-:Y:S02]  /*4dd0*/  FSEL R142, R11, -INF , !P0 ;  /* 0xff8000000b8e7808 */ /* 0x000fe40004000000 */
[----:B------:R-:W-:Y:S02]  /*4de0*/  ISETP.GE.AND P5, PT, R12, R119, PT ;  /* 0x000000770c00720c */ /* 0x000fe40003fa6270 */
[----:B------:R-:W-:Y:S02]  /*4df0*/  ISETP.GE.AND P0, PT, R8, R136, PT ;  /* 0x000000880800720c */ /* 0x000fe40003f06270 */
[----:B------:R-:W-:Y:S02]  /*4e00*/  FSEL R11, R44, -INF , !P6 ;  /* 0xff8000002c0b7808 */ /* 0x000fe40007000000 */
[----:B------:R-:W-:-:S02]  /*4e10*/  FSEL R61, R104, -INF , !P2 ;  /* 0xff800000683d7808 */ /* 0x000fc40005000000 */
[-C--:B------:R-:W-:Y:S01]  /*4e20*/  ISETP.GE.AND P2, PT, R8, R119.reuse, PT ;  /* 0x000000770800720c */ /* 0x080fe20003f46270 */
        /* <DEDUP_REMOVED lines=9> */
[-C--:B------:R-:W-:Y:S02]  /*4ec0*/  ISETP.GE.AND P3, PT, R68, R119.reuse, PT ;  /* 0x000000774400720c */ /* 0x080fe40003f66270 */
[C---:B------:R-:W-:Y:S02]  /*4ed0*/  ISETP.GE.AND P2, PT, R8.reuse, R136, PT ;  /* 0x000000880800720c */ /* 0x040fe40003f46270 */
[----:B------:R-:W-:Y:S02]  /*4ee0*/  ISETP.GE.AND P6, PT, R8, R119, PT ;  /* 0x000000770800720c */ /* 0x000fe40003fc6270 */
[----:B------:R-:W-:-:S02]  /*4ef0*/  FMNMX3.FTZ R12, R12, R51, R75, !PT ;  /* 0x000000330c0c7276 */ /* 0x000fc4000781004b */
[----:B------:R-:W-:Y:S02]  /*4f00*/  FSEL R128, R101, -INF , !P4 ;  /* 0xff80000065807808 */ /* 0x000fe40006000000 */
[----:B------:R-:W-:Y:S02]  /*4f10*/  FSEL R8, R47, -INF , !P1 ;  /* 0xff8000002f087808 */ /* 0x000fe40004800000 */
[C---:B------:R-:W-:Y:S02]  /*4f20*/  ISETP.GE.AND P1, PT, R10.reuse, R136, PT ;  /* 0x000000880a00720c */ /* 0x040fe40003f26270 */
[----:B------:R-:W-:Y:S02]  /*4f30*/  ISETP.GE.AND P4, PT, R10, R119, PT ;  /* 0x000000770a00720c */ /* 0x000fe40003f86270 */
[----:B------:R-:W-:Y:S02]  /*4f40*/  FSEL R10, R46, -INF , !P3 ;  /* 0xff8000002e0a7808 */ /* 0x000fe40005800000 */
        /* <DEDUP_REMOVED lines=17> */
[C---:B------:R-:W-:Y:S02]  /*5060*/  ISETP.GE.AND P0, PT, R13.reuse, R136, PT ;  /* 0x000000880d00720c */ /* 0x040fe40003f06270 */
[----:B------:R-:W-:Y:S01]  /*5070*/  ISETP.GE.AND P2, PT, R13, R119, PT ;  /* 0x000000770d00720c */ /* 0x000fe20003f46270 */
[----:B------:R-:W-:Y:S01]  /*5080*/  VIADD R13, R68, 0x71 ;  /* 0x00000071440d7836 */ /* 0x000fe20000000000 */
[----:B------:R-:W-:-:S02]  /*5090*/  FMNMX3.FTZ R15, R15, R150, R58, !PT ;  /* 0x000000960f0f7276 */ /* 0x000fc4000781003a */
[----:B------:R-:W-:Y:S02]  /*50a0*/  FMNMX3.FTZ R12, R12, R135, R137, !PT ;  /* 0x000000870c0c7276 */ /* 0x000fe40007810089 */
[----:B------:R-:W-:Y:S02]  /*50b0*/  FSEL R45, R99, -INF , !P6 ;  /* 0xff800000632d7808 */ /* 0x000fe40007000000 */
[----:B------:R-:W-:Y:S02]  /*50c0*/  FSEL R120, R92, -INF , !P1 ;  /* 0xff8000005c787808 */ /* 0x000fe40004800000 */
[----:B------:R-:W-:Y:S02]  /*50d0*/  FMNMX3.FTZ R15, R15, R54, R146, !PT ;  /* 0x000000360f0f7276 */ /* 0x000fe40007810092 */
[C---:B------:R-:W-:Y:S02]  /*50e0*/  ISETP.GE.AND P6, PT, R13.reuse, R136, PT ;  /* 0x000000880d00720c */ /* 0x040fe40003fc6270 */
[----:B------:R-:W-:Y:S01]  /*50f0*/  ISETP.GE.AND P1, PT, R13, R119, PT ;  /* 0x000000770d00720c */ /* 0x000fe20003f26270 */
[----:B------:R-:W-:Y:S01]  /*5100*/  VIADD R13, R68, 0x78 ;  /* 0x00000078440d7836 */ /* 0x000fe20000000000 */
[----:B------:R-:W-:Y:S01]  /*5110*/  FMNMX3.FTZ R12, R12, R139, R61, !PT ;  /* 0x0000008b0c0c7276 */ /* 0x000fe2000781003d */
[----:B------:R-:W-:Y:S01]  /*5120*/  VIADD R68, R68, 0x79 ;  /* 0x0000007944447836 */ /* 0x000fe20000000000 */
[----:B------:R-:W-:-:S02]  /*5130*/  FMNMX3.FTZ R15, R15, R148, R144, !PT ;  /* 0x000000940f0f7276 */ /* 0x000fc40007810090 */
[----:B------:R-:W-:Y:S02]  /*5140*/  FMNMX3.FTZ R12, R12, R65, R122, !PT ;  /* 0x000000410c0c7276 */ /* 0x000fe4000781007a */
[----:B------:R-:W-:Y:S02]  /*5150*/  FSEL R67, R93, -INF , !P5 ;  /* 0xff8000005d437808 */ /* 0x000fe40006800000 */
[----:B------:R-:W-:Y:S02]  /*5160*/  FSEL R124, R88, -INF , !P0 ;  /* 0xff800000587c7808 */ /* 0x000fe40004000000 */
[C---:B------:R-:W-:Y:S02]  /*5170*/  ISETP.GE.AND P5, PT, R13.reuse, R136, PT ;  /* 0x000000880d00720c */ /* 0x040fe40003fa6270 */
[----:B------:R-:W-:Y:S02]  /*5180*/  ISETP.GE.AND P0, PT, R13, R119, PT ;  /* 0x000000770d00720c */ /* 0x000fe40003f06270 */
[----:B------:R-:W-:-:S02]  /*5190*/  FMNMX3.FTZ R13, R15, R138, R140, !PT ;  /* 0x0000008a0f0d7276 */ /* 0x000fc4000781008c */
[----:B------:R-:W-:Y:S02]  /*51a0*/  FMNMX3.FTZ R12, R12, R128, R27, !PT ;  /* 0x000000800c0c7276 */ /* 0x000fe4000781001b */
[----:B------:R-:W-:Y:S02]  /*51b0*/  FMNMX3.FTZ R13, R13, R142, R64, !PT ;  /* 0x0000008e0d0d7276 */ /* 0x000fe40007810040 */
[----:B------:R-:W-:Y:S02]  /*51c0*/  FMNMX3.FTZ R12, R12, R63, R120, !PT ;  /* 0x0000003f0c0c7276 */ /* 0x000fe40007810078 */
[----:B------:R-:W-:Y:S02]  /*51d0*/  FSEL R121, R89, -INF , !P6 ;  /* 0xff80000059797808 */ /* 0x000fe40007000000 */
[----:B------:R-:W-:Y:S02]  /*51e0*/  FMNMX3.FTZ R13, R13, R66, R26, !PT ;  /* 0x000000420d0d7276 */ /* 0x000fe4000781001a */
[----:B------:R-:W-:-:S02]  /*51f0*/  ISETP.GE.AND P6, PT, R68, R136, PT ;  /* 0x000000884400720c */ /* 0x000fc40003fc6270 */
[----:B------:R-:W-:Y:S02]  /*5200*/  FSEL R126, R84, -INF , !P5 ;  /* 0xff800000547e7808 */ /* 0x000fe40006800000 */
[----:B------:R-:W-:Y:S02]  /*5210*/  FMNMX3.FTZ R14, R12, R67, R124, !PT ;  /* 0x000000430c0e7276 */ /* 0x000fe4000781007c */
[----:B------:R-:W-:Y:S02]  /*5220*/  FSEL R44, R94, -INF , !P4 ;  /* 0xff8000005e2c7808 */ /* 0x000fe40006000000 */
[----:B------:R-:W-:Y:S02]  /*5230*/  FMNMX3.FTZ R12, R13, R62, R46, !PT ;  /* 0x0000003e0d0c7276 */ /* 0x000fe4000781002e */
[----:B------:R-:W-:Y:S02]  /*5240*/  FSEL R123, R85, -INF , !P6 ;  /* 0xff800000557b7808 */ /* 0x000fe40007000000 */
[----:B------:R-:W-:-:S02]  /*5250*/  FMNMX3.FTZ R14, R14, R121, R126, !PT ;  /* 0x000000790e0e7276 */ /* 0x000fc4000781007e */
[----:B------:R-:W-:Y:S02]  /*5260*/  FSEL R43, R95, -INF , !P3 ;  /* 0xff8000005f2b7808 */ /* 0x000fe40005800000 */
[----:B------:R-:W-:Y:S02]  /*5270*/  FSEL R42, R90, -INF , !P2 ;  /* 0xff8000005a2a7808 */ /* 0x000fe40005000000 */
[----:B------:R-:W-:Y:S02]  /*5280*/  FMNMX3.FTZ R12, R12, R45, R44, !PT ;  /* 0x0000002d0c0c7276 */ /* 0x000fe4000781002c */
[----:B------:R-:W-:Y:S01]  /*5290*/  FMNMX.FTZ R17, R123, R14, !PT ;  /* 0x0000000e7b117209 */ /* 0x000fe20007810000 */
[----:B------:R-:W-:Y:S01]  /*52a0*/  IMAD.SHL.U32 R14, R2, 0x100, RZ ;  /* 0x00000100020e7824 */ /* 0x000fe200078e00ff */
[----:B------:R-:W-:Y:S02]  /*52b0*/  ISETP.GE.AND P2, PT, R68, R119, PT ;  /* 0x000000774400720c */ /* 0x000fe40003f46270 */
[----:B------:R-:W-:Y:S01]  /*52c0*/  FSEL R41, R91, -INF , !P1 ;  /* 0xff8000005b297808 */ /* 0x000fe20004800000 */
[----:B------:R-:W2:Y:S01]  /*52d0*/  SHFL.BFLY PT, R16, R17, 0x2, 0x1f ;  /* 0x0c401f0011107f89 */ /* 0x000ea200000e0000 */
[----:B------:R-:W-:-:S02]  /*52e0*/  FSEL R40, R86, -INF , !P0 ;  /* 0xff80000056287808 */ /* 0x000fc40004000000 */
[----:B------:R-:W-:Y:S02]  /*52f0*/  FMNMX3.FTZ R12, R12, R43, R42, !PT ;  /* 0x0000002b0c0c7276 */ /* 0x000fe4000781002a */
[----:B------:R-:W-:Y:S02]  /*5300*/  FSEL R38, R87, -INF , !P2 ;  /* 0xff80000057267808 */ /* 0x000fe40005000000 */
[----:B------:R-:W-:Y:S02]  /*5310*/  FMNMX3.FTZ R13, R12, R41, R40, !PT ;  /* 0x000000290c0d7276 */ /* 0x000fe40007810028 */
[----:B------:R-:W-:Y:S02]  /*5320*/  LOP3.LUT R169, R14, 0x100, RZ, 0xc0, !PT ;  /* 0x000001000ea97812 */ /* 0x000fe400078ec0ff */
[----:B------:R-:W-:Y:S02]  /*5330*/  FMNMX.FTZ R18, R38, R13, !PT ;  /* 0x0000000d26127209 */ /* 0x000fe40007810000 */
[----:B------:R-:W-:-:S03]  /*5340*/  LOP3.LUT R169, R169, 0x20, R118, 0xf8, !PT ;  /* 0x00000020a9a97812 */ /* 0x000fc600078ef876 */
[----:B------:R-:W3:Y:S02]  /*5350*/  SHFL.BFLY PT, R13, R18, 0x2, 0x1f ;  /* 0x0c401f00120d7f89 */ /* 0x000ee400000e0000 */
[----:B------:R-:W-:-:S05]  /*5360*/  IMAD.IADD R169, R0, 0x1, R169 ;  /* 0x0000000100a97824 */ /* 0x000fca00078e02a9 */
[----:B------:R-:W-:Y:S02]  /*5370*/  LEA R169, R169, UR4, 0x1 ;  /* 0x00000004a9a97c11 */ /* 0x000fe4000f8e08ff */
[----:B--2---:R-:W-:-:S03]  /*5380*/  FMNMX.FTZ R16, R17, R16, !PT ;  /* 0x0000001011107209 */ /* 0x004fc60007810000 */
[----:B------:R-:W-:Y:S01]  /*5390*/  LDSM.16.MT88.4 R68, [R169+0x9000] ;  /* 0x00900000a944783b */ /* 0x000fe20000004200 */
[----:B------:R-:W-:-:S03]  /*53a0*/  IMAD.IADD R118, R4, 0x1, R169 ;  /* 0x0000000104767824 */ /* 0x000fc600078e02a9 */
[----:B------:R-:W2:Y:S04]  /*53b0*/  SHFL.BFLY PT, R15, R16, 0x1, 0x1f ;  /* 0x0c201f00100f7f89 */ /* 0x000ea800000e0000 */
[----:B------:R-:W-:Y:S01]  /*53c0*/  LDSM.16.MT88.4 R92, [R118+0xb000] ;  /* 0x00b00000765c783b */ /* 0x000fe20000004200 */
[----:B---3--:R-:W-:-:S03]  /*53d0*/  FMNMX.FTZ R13, R18, R13, !PT ;  /* 0x0000000d120d7209 */ /* 0x008fc60007810000 */
[----:B------:R-:W-:Y:S04]  /*53e0*/  LDSM.16.MT88.4 R84, [R169+0xb000] ;  /* 0x00b00000a954783b */ /* 0x000fe80000004200 */
[----:B------:R-:W3:Y:S04]  /*53f0*/  SHFL.BFLY PT, R12, R13, 0x1, 0x1f ;  /* 0x0c201f000d0c7f89 */ /* 0x000ee800000e0000 */
[----:B------:R-:W-:Y:S04]  /*5400*/  LDSM.16.MT88.4 R76, [R118+0x9000] ;  /* 0x00900000764c783b */ /* 0x000fe80000004200 */
[----:B------:R-:W-:Y:S01]  /*5410*/  LDSM.16.MT88.4 R100, [R169+0xd000] ;  /* 0x00d00000a964783b */ /* 0x000fe20000004200 */
[----:B--2---:R-:W-:-:S03]  /*5420*/  FMNMX.FTZ R2, R16, R15, !PT ;  /* 0x0000000f10027209 */ /* 0x004fc60007810000 */
[----:B------:R-:W-:Y:S01]  /*5430*/  LDSM.16.MT88.4 R20, [R118+0xd000] ;  /* 0x00d000007614783b */ /* 0x000fe20000004200 */
[C---:B------:R-:W-:Y:S01]  /*5440*/  FSETP.NEU.FTZ.AND P0, PT, R2.reuse, -INF , PT ;  /* 0xff8000000200780b */ /* 0x040fe20003f1d000 */
[----:B----4-:R-:W-:Y:S02]  /*5450*/  FMUL.FTZ R130, R2, UR6 ;  /* 0x0000000602827c20 */ /* 0x010fe40008410000 */
[----:B------:R-:W-:Y:S03]  /*5460*/  LDSM.16.MT88.4 R16, [R169+0xb400] ;  /* 0x00b40000a910783b */ /* 0x000fe60000004200 */
[----:B------:R-:W-:Y:S01]  /*5470*/  FSEL R130, R130, RZ, P0 ;  /* 0x000000ff82827208 */ /* 0x000fe20000000000 */
[----:B------:R-:W-:Y:S01]  /*5480*/  LDSM.16.MT88.4 R28, [R118+0x9400] ;  /* 0x00940000761c783b */ /* 0x000fe20000004200 */
[----:B---3--:R-:W-:-:S03]  /*5490*/  FMNMX.FTZ R0, R13, R12, !PT ;  /* 0x0000000c0d007209 */ /* 0x008fc60007810000 */
[--C-:B------:R-:W-:Y:S01]  /*54a0*/  FFMA.FTZ R134, R11, UR6, -R130.reuse ;  /* 0x000000060b867c23 */ /* 0x100fe20008010882 */
[--C-:B------:R-:W-:Y:S01]  /*54b0*/  FFMA.FTZ R127, R49, UR6, -R130.reuse ;  /* 0x00000006317f7c23 */ /* 0x100fe20008010882 */
[C---:B------:R-:W-:Y:S01]  /*54c0*/  FSETP.NEU.FTZ.AND P0, PT, R0.reuse, -INF , PT ;  /* 0xff8000000000780b */ /* 0x040fe20003f1d000 */
[----:B------:R-:W-:Y:S01]  /*54d0*/  FMUL.FTZ R11, R0, UR6 ;  /* 0x00000006000b7c20 */ /* 0x000fe20008410000 */
[--C-:B------:R-:W-:Y:S01]  /*54e0*/  FFMA.FTZ R131, R9, UR6, -R130.reuse ;  /* 0x0000000609837c23 */ /* 0x100fe20008010882 */
[--C-:B------:R-:W-:Y:S01]  /*54f0*/  FFMA.FTZ R24, R51, UR6, -R130.reuse ;  /* 0x0000000633187c23 */ /* 0x100fe20008010882 */
[----:B------:R-:W-:Y:S01]  /*5500*/  MUFU.EX2 R134, R134 ;  /* 0x0000008600867308 */ /* 0x000fe20000000800 */
[----:B------:R-:W2:Y:S01]  /*5510*/  LDSM.16.MT88.4 R12, [R169+0x9400] ;  /* 0x00940000a90c783b */ /* 0x000ea20000004200 */
[----:B------:R-:W-:Y:S01]  /*5520*/  FSEL R49, R11, RZ, P0 ;  /* 0x000000ff0b317208 */ /* 0x000fe20000000000 */
[--C-:B------:R-:W-:Y:S01]  /*5530*/  FFMA.FTZ R51, R75, UR6, -R130.reuse ;  /* 0x000000064b337c23 */ /* 0x100fe20008010882 */
[----:B------:R-:W3:Y:S01]  /*5540*/  MUFU.EX2 R131, R131 ;  /* 0x0000008300837308 */ /* 0x000ee20000000800 */
[--C-:B------:R-:W-:Y:S01]  /*5550*/  FFMA.FTZ R39, R39, UR6, -R130.reuse ;  /* 0x0000000627277c23 */ /* 0x100fe20008010882 */
        /* <DEDUP_REMOVED lines=14> */
[--C-:B------:R-:W-:Y:S01]  /*5640*/  FFMA.FTZ R4, R36, UR6, -R49.reuse ;  /* 0x0000000624047c23 */ /* 0x100fe20008010831 */
[--C-:B------:R-:W-:Y:S01]  /*5650*/  FFMA.FTZ R32, R35, UR6, -R130.reuse ;  /* 0x0000000623207c23 */ /* 0x100fe20008010882 */
[--C-:B------:R-:W-:Y:S01]  /*5660*/  FFMA.FTZ R58, R58, UR6, -R49.reuse ;  /* 0x000000063a3a7c23 */ /* 0x100fe20008010831 */
[----:B------:R-:W3:Y:S01]  /*5670*/  MUFU.EX2 R125, R125 ;  /* 0x0000007d007d7308 */ /* 0x000ee20000000800 */
[--C-:B------:R-:W-:Y:S01]  /*5680*/  FFMA.FTZ R26, R26, UR6, -R49.reuse ;  /* 0x000000061a1a7c23 */ /* 0x100fe20008010831 */
[--C-:B------:R-:W-:Y:S01]  /*5690*/  FFMA.FTZ R41, R41, UR6, -R49.reuse ;  /* 0x0000000629297c23 */ /* 0x100fe20008010831 */
[----:B------:R-:W-:Y:S01]  /*56a0*/  FFMA.FTZ R40, R40, UR6, -R49 ;  /* 0x0000000628287c23 */ /* 0x000fe20008010831 */
[----:B------:R-:W-:Y:S01]  /*56b0*/  MUFU.EX2 R25, R25 ;  /* 0x0000001900197308 */ /* 0x000fe20000000800 */
[--C-:B------:R-:W-:Y:S01]  /*56c0*/  FFMA.FTZ R124, R124, UR6, -R130.reuse ;  /* 0x000000067c7c7c23 */ /* 0x100fe20008010882 */
[----:B----4-:R-:W-:Y:S01]  /*56d0*/  F2FP.F16.F32.PACK_AB R110, R24, R127 ;  /* 0x0000007f186e723e */ /* 0x010fe200000000ff */
[--C-:B------:R-:W-:Y:S01]  /*56e0*/  FFMA.FTZ R121, R121, UR6, -R130.reuse ;  /* 0x0000000679797c23 */ /* 0x100fe20008010882 */
[----:B------:R-:W4:Y:S01]  /*56f0*/  MUFU.EX2 R52, R52 ;  /* 0x0000003400347308 */ /* 0x000f220000000800 */
[--C-:B------:R-:W-:Y:S01]  /*5700*/  FFMA.FTZ R126, R126, UR6, -R130.reuse ;  /* 0x000000067e7e7c23 */ /* 0x100fe20008010882 */
[----:B------:R-:W-:Y:S01]  /*5710*/  FFMA.FTZ R123, R123, UR6, -R130 ;  /* 0x000000067b7b7c23 */ /* 0x000fe20008010882 */
[----:B------:R-:W-:Y:S01]  /*5720*/  ISETP.GT.AND P0, PT, R129, R174, PT ;  /* 0x000000ae8100720c */ /* 0x000fe20003f04270 */
[----:B------:R-:W-:Y:S01]  /*5730*/  MUFU.EX2 R51, R51 ;  /* 0x0000003300337308 */ /* 0x000fe20000000800 */
[----:B---3--:R-:W-:Y:S01]  /*5740*/  F2FP.F16.F32.PACK_AB R109, R125, R132 ;  /* 0x000000847d6d723e */ /* 0x008fe200000000ff */
[----:B------:R-:W-:-:S02]  /*5750*/  FADD.FTZ R132, R132, R125 ;  /* 0x0000007d84847221 */ /* 0x000fc40000010000 */
[----:B------:R-:W3:Y:S04]  /*5760*/  MUFU.EX2 R48, R48 ;  /* 0x0000003000307308 */ /* 0x000ee80000000800 */
[----:B------:R-:W-:Y:S01]  /*5770*/  MUFU.EX2 R39, R39 ;  /* 0x0000002700277308 */ /* 0x000fe20000000800 */
[----:B----4-:R-:W-:-:S03]  /*5780*/  F2FP.F16.F32.PACK_AB R111, R52, R25 ;  /* 0x00000019346f723e */ /* 0x010fc600000000ff */
[----:B------:R3:W4:Y:S04]  /*5790*/  MUFU.EX2 R36, R8 ;  /* 0x0000000800247308 */ /* 0x0007280000000800 */
[----:B------:R5:W-:Y:S01]  /*57a0*/  MUFU.EX2 R50, R4 ;  /* 0x0000000400327308 */ /* 0x000be20000000800 */
[C---:B------:R-:W-:Y:S03]  /*57b0*/  HMMA.16816.F32 R112, R108.reuse, R68, RZ ;  /* 0x000000446c70723c */ /* 0x040fe600000018ff */
[----:B------:R-:W1:Y:S04]  /*57c0*/  MUFU.EX2 R47, R47 ;  /* 0x0000002f002f7308 */ /* 0x000e680000000800 */
[----:B------:R-:W-:Y:S01]  /*57d0*/  MUFU.EX2 R37, R37 ;  /* 0x0000002500257308 */ /* 0x000fe20000000800 */
[----:B------:R-:W-:Y:S01]  /*57e0*/  HMMA.16816.F32 R68, R108, R70, RZ ;  /* 0x000000466c44723c */ /* 0x000fe200000018ff */
[----:B---3--:R-:W-:-:S02]  /*57f0*/  F2FP.F16.F32.PACK_AB R8, R48, R51 ;  /* 0x000000333008723e */ /* 0x008fc400000000ff */
[----:B------:R-:W3:Y:S01]  /*5800*/  MUFU.EX2 R34, R34 ;  /* 0x0000002200227308 */ /* 0x000ee20000000800 */
[----:B----4-:R-:W-:Y:S01]  /*5810*/  F2FP.F16.F32.PACK_AB R10, R36, R39 ;  /* 0x00000027240a723e */ /* 0x010fe200000000ff */
[----:B-----5:R-:W-:Y:S01]  /*5820*/  FFMA.FTZ R4, R33, UR6, -R130 ;  /* 0x0000000621047c23 */ /* 0x020fe20008010882 */
[----:B------:R-:W-:Y:S01]  /*5830*/  FFMA.FTZ R33, R152, UR6, -R49 ;  /* 0x0000000698217c23 */ /* 0x000fe20008010831 */
[----:B------:R-:W-:Y:S01]  /*5840*/  MUFU.EX2 R32, R32 ;  /* 0x0000002000207308 */ /* 0x000fe20000000800 */
[C---:B------:R-:W-:Y:S01]  /*5850*/  HMMA.16816.F32 R88, R108.reuse, R92, RZ ;  /* 0x0000005c6c58723c */ /* 0x040fe200000018ff */
[----:B-1----:R-:W-:Y:S02]  /*5860*/  F2FP.F16.F32.PACK_AB R9, R47, R50 ;  /* 0x000000322f09723e */ /* 0x002fe400000000ff */
[----:B------:R1:W4:Y:S04]  /*5870*/  MUFU.EX2 R35, R4 ;  /* 0x0000000400237308 */ /* 0x0003280000000800 */
[----:B------:R-:W-:Y:S01]  /*5880*/  MUFU.EX2 R33, R33 ;  /* 0x0000002100217308 */ /* 0x000fe20000000800 */
[----:B------:R-:W-:Y:S01]  /*5890*/  HMMA.16816.F32 R92, R108, R94, RZ ;  /* 0x0000005e6c5c723c */ /* 0x000fe200000018ff */
[----:B---3--:R-:W-:-:S02]  /*58a0*/  F2FP.F16.F32.PACK_AB R11, R34, R37 ;  /* 0x00000025220b723e */ /* 0x008fc400000000ff */
[----:B------:R-:W-:Y:S04]  /*58b0*/  MUFU.EX2 R58, R58 ;  /* 0x0000003a003a7308 */ /* 0x000fe80000000800 */
[----:B------:R-:W-:Y:S01]  /*58c0*/  MUFU.EX2 R124, R124 ;  /* 0x0000007c007c7308 */ /* 0x000fe20000000800 */
[C---:B--2---:R-:W-:Y:S01]  /*58d0*/  HMMA.16816.F32 R112, R8.reuse, R12, R112 ;  /* 0x0000000c0870723c */ /* 0x044fe20000001870 */
[--C-:B-1----:R-:W-:Y:S02]  /*58e0*/  FFMA.FTZ R4, R150, UR6, -R49.reuse ;  /* 0x0000000696047c23 */ /* 0x102fe40008010831 */
[----:B------:R-:W-:Y:S04]  /*58f0*/  MUFU.EX2 R121, R121 ;  /* 0x0000007900797308 */ /* 0x000fe80000000800 */
[----:B------:R-:W-:Y:S01]  /*5900*/  MUFU.EX2 R4, R4 ;  /* 0x0000000400047308 */ /* 0x000fe20000000800 */
[----:B------:R-:W-:Y:S01]  /*5910*/  HMMA.16816.F32 R68, R8, R14, R68 ;  /* 0x0000000e0844723c */ /* 0x000fe20000001844 */
[----:B------:R-:W1:Y:S02]  /*5920*/  LDSM.16.MT88.4 R12, [R118+0xb400] ;  /* 0x00b40000760c783b */ /* 0x000e640000004200 */
[----:B------:R-:W-:Y:S04]  /*5930*/  MUFU.EX2 R126, R126 ;  /* 0x0000007e007e7308 */ /* 0x000fe80000000800 */
[----:B------:R-:W-:Y:S01]  /*5940*/  MUFU.EX2 R123, R123 ;  /* 0x0000007b007b7308 */ /* 0x000fe20000000800 */
[C---:B------:R-:W-:Y:S08]  /*5950*/  HMMA.16816.F32 R80, R108.reuse, R84, RZ ;  /* 0x000000546c50723c */ /* 0x040ff000000018ff */
[C---:B------:R-:W-:Y:S08]  /*5960*/  HMMA.16816.F32 R84, R108.reuse, R86, RZ ;  /* 0x000000566c54723c */ /* 0x040ff000000018ff */
[----:B------:R-:W-:Y:S08]  /*5970*/  HMMA.16816.F32 R72, R108, R76, RZ ;  /* 0x0000004c6c48723c */ /* 0x000ff000000018ff */
[C---:B------:R-:W-:Y:S08]  /*5980*/  HMMA.16816.F32 R80, R8.reuse, R16, R80 ;  /* 0x000000100850723c */ /* 0x040ff00000001850 */
[C---:B------:R-:W-:Y:S01]  /*5990*/  HMMA.16816.F32 R84, R8.reuse, R18, R84 ;  /* 0x000000120854723c */ /* 0x040fe20000001854 */
[----:B------:R-:W2:Y:S07]  /*59a0*/  LDSM.16.MT88.4 R16, [R169+0xd400] ;  /* 0x00d40000a910783b */ /* 0x000eae0000004200 */
[C---:B-1----:R-:W-:Y:S08]  /*59b0*/  HMMA.16816.F32 R88, R8.reuse, R12, R88 ;  /* 0x0000000c0858723c */ /* 0x042ff00000001858 */
[----:B------:R-:W-:Y:S01]  /*59c0*/  HMMA.16816.F32 R92, R8, R14, R92 ;  /* 0x0000000e085c723c */ /* 0x000fe2000000185c */
[----:B------:R-:W1:Y:S07]  /*59d0*/  LDSM.16.MT88.4 R12, [R118+0xd400] ;  /* 0x00d40000760c783b */ /* 0x000e6e0000004200 */
[C---:B------:R-:W-:Y:S08]  /*59e0*/  HMMA.16816.F32 R96, R108.reuse, R100, RZ ;  /* 0x000000646c60723c */ /* 0x040ff000000018ff */
[C---:B------:R-:W-:Y:S08]  /*59f0*/  HMMA.16816.F32 R76, R108.reuse, R78, RZ ;  /* 0x0000004e6c4c723c */ /* 0x040ff000000018ff */
[C---:B------:R-:W-:Y:S08]  /*5a00*/  HMMA.16816.F32 R100, R108.reuse, R102, RZ ;  /* 0x000000666c64723c */ /* 0x040ff000000018ff */
[----:B------:R-:W-:Y:S01]  /*5a10*/  HMMA.16816.F32 R104, R108, R20, RZ ;  /* 0x000000146c68723c */ /* 0x000fe200000018ff */
[--C-:B------:R-:W-:Y:S01]  /*5a20*/  FFMA.FTZ R20, R138, UR6, -R49.reuse ;  /* 0x000000068a147c23 */ /* 0x100fe20008010831 */
[----:B------:R-:W-:-:S03]  /*5a30*/  FFMA.FTZ R138, R140, UR6, -R49 ;  /* 0x000000068c8a7c23 */ /* 0x000fc60008010831 */
[----:B------:R3:W-:Y:S03]  /*5a40*/  MUFU.EX2 R140, R20 ;  /* 0x00000014008c7308 */ /* 0x0007e60000000800 */
[----:B------:R-:W-:Y:S01]  /*5a50*/  HMMA.16816.F32 R108, R108, R22, RZ ;  /* 0x000000166c6c723c */ /* 0x000fe200000018ff */
[----:B------:R-:W-:Y:S07]  /*5a60*/  MUFU.EX2 R138, R138 ;  /* 0x0000008a008a7308 */ /* 0x000fee0000000800 */
[C---:B--2---:R-:W-:Y:S01]  /*5a70*/  HMMA.16816.F32 R96, R8.reuse, R16, R96 ;  /* 0x000000100860723c */ /* 0x044fe20000001860 */
[----:B---3--:R-:W-:Y:S07]  /*5a80*/  LDSM.16.MT88.4 R20, [R169+0xa400] ;  /* 0x00a40000a914783b */ /* 0x008fee0000004200 */
[C---:B-1----:R-:W-:Y:S08]  /*5a90*/  HMMA.16816.F32 R104, R8.reuse, R12, R104 ;  /* 0x0000000c0868723c */ /* 0x042ff00000001868 */
[C---:B------:R-:W-:Y:S01]  /*5aa0*/  HMMA.16816.F32 R108, R8.reuse, R14, R108 ;  /* 0x0000000e086c723c */ /* 0x040fe2000000186c */
[----:B------:R-:W1:Y:S07]  /*5ab0*/  LDSM.16.MT88.4 R12, [R118+0x9800] ;  /* 0x00980000760c783b */ /* 0x000e6e0000004200 */
[C---:B------:R-:W-:Y:S01]  /*5ac0*/  HMMA.16816.F32 R100, R8.reuse, R18, R100 ;  /* 0x000000120864723c */ /* 0x040fe20000001864 */
[----:B------:R-:W2:Y:S07]  /*5ad0*/  LDSM.16.MT88.4 R16, [R169+0x9800] ;  /* 0x00980000a910783b */ /* 0x000eae0000004200 */
[----:B------:R-:W-:Y:S01]  /*5ae0*/  HMMA.16816.F32 R72, R8, R28, R72 ;  /* 0x0000001c0848723c */ /* 0x000fe20000001848 */
[--C-:B------:R-:W-:Y:S01]  /*5af0*/  FFMA.FTZ R28, R143, UR6, -R130.reuse ;  /* 0x000000068f1c7c23 */ /* 0x100fe20008010882 */
[--C-:B------:R-:W-:Y:S01]  /*5b00*/  FFMA.FTZ R29, R60, UR6, -R49.reuse ;  /* 0x000000063c1d7c23 */ /* 0x100fe20008010831 */
[--C-:B------:R-:W-:Y:S01]  /*5b10*/  FFMA.FTZ R60, R53, UR6, -R130.reuse ;  /* 0x00000006353c7c23 */ /* 0x100fe20008010882 */
[----:B------:R-:W-:Y:S01]  /*5b20*/  FFMA.FTZ R53, R148, UR6, -R49 ;  /* 0x0000000694357c23 */ /* 0x000fe20008010831 */
[----:B------:R-:W-:-:S02]  /*5b30*/  FFMA.FTZ R143, R27, UR6, -R130 ;  /* 0x000000061b8f7c23 */ /* 0x000fc40008010882 */
[----:B------:R-:W-:Y:S01]  /*5b40*/  MUFU.EX2 R28, R28 ;  /* 0x0000001c001c7308 */ /* 0x000fe20000000800 */
[----:B------:R-:W-:Y:S01]  /*5b50*/  HMMA.16816.F32 R76, R8, R30, R76 ;  /* 0x0000001e084c723c */ /* 0x000fe2000000184c */
[--C-:B------:R-:W-:Y:S01]  /*5b60*/  FFMA.FTZ R31, R59, UR6, -R130.reuse ;  /* 0x000000063b1f7c23 */ /* 0x100fe20008010882 */
[--C-:B------:R-:W-:Y:S01]  /*5b70*/  FFMA.FTZ R30, R56, UR6, -R49.reuse ;  /* 0x00000006381e7c23 */ /* 0x100fe20008010831 */
[----:B------:R-:W3:Y:S01]  /*5b80*/  MUFU.EX2 R29, R29 ;  /* 0x0000001d001d7308 */ /* 0x000ee20000000800 */
[----:B----4-:R-:W-:Y:S01]  /*5b90*/  F2FP.F16.F32.PACK_AB R8, R32, R35 ;  /* 0x000000232008723e */ /* 0x010fe200000000ff */
[--C-:B------:R-:W-:Y:S01]  /*5ba0*/  FFMA.FTZ R56, R57, UR6, -R130.reuse ;  /* 0x0000000639387c23 */ /* 0x100fe20008010882 */
[--C-:B------:R-:W-:Y:S01]  /*5bb0*/  FFMA.FTZ R59, R55, UR6, -R130.reuse ;  /* 0x00000006373b7c23 */ /* 0x100fe20008010882 */
[----:B------:R-:W4:Y:S01]  /*5bc0*/  MUFU.EX2 R31, R31 ;  /* 0x0000001f001f7308 */ /* 0x000f220000000800 */
[--C-:B------:R-:W-:Y:S01]  /*5bd0*/  FFMA.FTZ R57, R54, UR6, -R49.reuse ;  /* 0x0000000636397c23 */ /* 0x100fe20008010831 */
[--C-:B------:R-:W-:Y:S01]  /*5be0*/  FFMA.FTZ R55, R141, UR6, -R130.reuse ;  /* 0x000000068d377c23 */ /* 0x100fe20008010882 */
[--C-:B------:R-:W-:Y:S01]  /*5bf0*/  FFMA.FTZ R54, R146, UR6, -R49.reuse ;  /* 0x0000000692367c23 */ /* 0x100fe20008010831 */
[----:B------:R-:W5:Y:S01]  /*5c00*/  MUFU.EX2 R30, R30 ;  /* 0x0000001e001e7308 */ /* 0x000f620000000800 */
[----:B------:R-:W-:Y:S01]  /*5c10*/  FFMA.FTZ R146, R135, UR6, -R130 ;  /* 0x0000000687927c23 */ /* 0x000fe20008010882 */
[----:B------:R-:W-:-:S02]  /*5c20*/  FFMA.FTZ R141, R66, UR6, -R49 ;  /* 0x00000006428d7c23 */ /* 0x000fc40008010831 */
[----:B------:R-:W-:Y:S01]  /*5c30*/  MUFU.EX2 R60, R60 ;  /* 0x0000003c003c7308 */ /* 0x000fe20000000800 */
[----:B---3--:R-:W-:-:S03]  /*5c40*/  F2FP.F16.F32.PACK_AB R11, R4, R29 ;  /* 0x0000001d040b723e */ /* 0x008fc600000000ff */
[----:B------:R-:W3:Y:S01]  /*5c50*/  MUFU.EX2 R59, R59 ;  /* 0x0000003b003b7308 */ /* 0x000ee20000000800 */
[----:B----4-:R-:W-:-:S03]  /*5c60*/  F2FP.F16.F32.PACK_AB R10, R28, R31 ;  /* 0x0000001f1c0a723e */ /* 0x010fc600000000ff */
[----:B------:R-:W-:Y:S01]  /*5c70*/  MUFU.EX2 R56, R56 ;  /* 0x0000003800387308 */ /* 0x000fe20000000800 */
[----:B-----5:R-:W-:-:S03]  /*5c80*/  F2FP.F16.F32.PACK_AB R9, R30, R33 ;  /* 0x000000211e09723e */ /* 0x020fc600000000ff */
[----:B------:R-:W4:Y:S04]  /*5c90*/  MUFU.EX2 R55, R55 ;  /* 0x0000003700377308 */ /* 0x000f280000000800 */
[----:B------:R-:W5:Y:S01]  /*5ca0*/  MUFU.EX2 R57, R57 ;  /* 0x0000003900397308 */ /* 0x000f620000000800 */
[C---:B-1----:R-:W-:Y:S03]  /*5cb0*/  HMMA.16816.F32 R72, R8.reuse, R12, R72 ;  /* 0x0000000c0848723c */ /* 0x042fe60000001848 */
[----:B------:R-:W-:Y:S04]  /*5cc0*/  MUFU.EX2 R54, R54 ;  /* 0x0000003600367308 */ /* 0x000fe80000000800 */
[----:B------:R-:W1:Y:S01]  /*5cd0*/  MUFU.EX2 R53, R53 ;  /* 0x0000003500357308 */ /* 0x000e620000000800 */
[C---:B------:R-:W-:Y:S01]  /*5ce0*/  HMMA.16816.F32 R76, R8.reuse, R14, R76 ;  /* 0x0000000e084c723c */ /* 0x040fe2000000184c */
[----:B------:R-:W3:Y:S02]  /*5cf0*/  LDSM.16.MT88.4 R12, [R118+0xb800] ;  /* 0x00b80000760c783b */ /* 0x000ee40000004200 */
[----:B------:R-:W-:Y:S04]  /*5d00*/  MUFU.EX2 R146, R146 ;  /* 0x0000009200927308 */ /* 0x000fe80000000800 */
[----:B------:R-:W-:Y:S01]  /*5d10*/  MUFU.EX2 R141, R141 ;  /* 0x0000008d008d7308 */ /* 0x000fe20000000800 */
        /* <DEDUP_REMOVED lines=13> */
[----:B------:R-:W-:Y:S01]  /*5df0*/  HMMA.16816.F32 R100, R8, R18, R100 ;  /* 0x000000120864723c */ /* 0x000fe20000001864 */
[----:B------:R-:W2:Y:S01]  /*5e00*/  LDSM.16.MT88.4 R16, [R169+0x9c00] ;  /* 0x009c0000a910783b */ /* 0x000ea20000004200 */
[----:B------:R-:W-:-:S02]  /*5e10*/  F2FP.F16.F32.PACK_AB R8, R59, R60 ;  /* 0x0000003c3b08723e */ /* 0x000fc400000000ff */
[----:B----4-:R-:W-:Y:S02]  /*5e20*/  F2FP.F16.F32.PACK_AB R10, R55, R56 ;  /* 0x00000038370a723e */ /* 0x010fe400000000ff */
[----:B-----5:R-:W-:Y:S02]  /*5e30*/  F2FP.F16.F32.PACK_AB R9, R57, R58 ;  /* 0x0000003a3909723e */ /* 0x020fe400000000ff */
[----:B-1----:R-:W-:-:S07]  /*5e40*/  F2FP.F16.F32.PACK_AB R11, R53, R54 ;  /* 0x00000036350b723e */ /* 0x002fce00000000ff */
[C---:B---3--:R-:W-:Y:S08]  /*5e50*/  HMMA.16816.F32 R72, R8.reuse, R12, R72 ;  /* 0x0000000c0848723c */ /* 0x048ff00000001848 */
        /* <DEDUP_REMOVED lines=17> */
[--C-:B------:R-:W-:Y:S01]  /*5f70*/  FFMA.FTZ R8, R133, UR6, -R130.reuse ;  /* 0x0000000685087c23 */ /* 0x100fe20008010882 */
[--C-:B------:R-:W-:Y:S01]  /*5f80*/  FFMA.FTZ R133, R137, UR6, -R130.reuse ;  /* 0x0000000689857c23 */ /* 0x100fe20008010882 */
[--C-:B------:R-:W-:Y:S01]  /*5f90*/  FFMA.FTZ R9, R139, UR6, -R130.reuse ;  /* 0x000000068b097c23 */ /* 0x100fe20008010882 */
[--C-:B------:R-:W-:Y:S01]  /*5fa0*/  FFMA.FTZ R139, R144, UR6, -R49.reuse ;  /* 0x00000006908b7c23 */ /* 0x100fe20008010831 */
[----:B------:R-:W-:Y:S01]  /*5fb0*/  FFMA.FTZ R137, R142, UR6, -R49 ;  /* 0x000000068e897c23 */ /* 0x000fe20008010831 */
[----:B------:R-:W3:Y:S01]  /*5fc0*/  MUFU.EX2 R135, R8 ;  /* 0x0000000800877308 */ /* 0x000ee20000000800 */
[----:B------:R-:W-:-:S03]  /*5fd0*/  FFMA.FTZ R142, R63, UR6, -R130 ;  /* 0x000000063f8e7c23 */ /* 0x000fc60008010882 */
[----:B------:R-:W-:Y:S04]  /*5fe0*/  MUFU.EX2 R133, R133 ;  /* 0x0000008500857308 */ /* 0x000fe80000000800 */
[----:B------:R-:W4:Y:S04]  /*5ff0*/  MUFU.EX2 R144, R9 ;  /* 0x0000000900907308 */ /* 0x000f280000000800 */
[----:B------:R-:W5:Y:S01]  /*6000*/  MUFU.EX2 R139, R139 ;  /* 0x0000008b008b7308 */ /* 0x000f620000000800 */
[----:B---3--:R-:W-:-:S03]  /*6010*/  F2FP.F16.F32.PACK_AB R8, R146, R135 ;  /* 0x000000879208723e */ /* 0x008fc600000000ff */
[----:B------:R-:W3:Y:S04]  /*6020*/  MUFU.EX2 R137, R137 ;  /* 0x0000008900897308 */ /* 0x000ee80000000800 */
[----:B------:R-:W-:Y:S01]  /*6030*/  MUFU.EX2 R63, R143 ;  /* 0x0000008f003f7308 */ /* 0x000fe20000000800 */
[----:B----4-:R-:W-:Y:S02]  /*6040*/  F2FP.F16.F32.PACK_AB R10, R144, R133 ;  /* 0x00000085900a723e */ /* 0x010fe400000000ff */
[----:B-----5:R-:W-:Y:S02]  /*6050*/  F2FP.F16.F32.PACK_AB R9, R140, R139 ;  /* 0x0000008b8c09723e */ /* 0x020fe400000000ff */
[----:B---3--:R-:W-:-:S07]  /*6060*/  F2FP.F16.F32.PACK_AB R11, R137, R138 ;  /* 0x0000008a890b723e */ /* 0x008fce00000000ff */
        /* <DEDUP_REMOVED lines=21> */
[----:B------:R3:W-:Y:S01]  /*61c0*/  MUFU.EX2 R65, R9 ;  /* 0x0000000900417308 */ /* 0x0007e20000000800 */
[----:B------:R-:W-:-:S03]  /*61d0*/  FFMA.FTZ R10, R64, UR6, -R49 ;  /* 0x00000006400a7c23 */ /* 0x000fc60008010831 */
[----:B------:R4:W5:Y:S04]  /*61e0*/  MUFU.EX2 R122, R8 ;  /* 0x00000008007a7308 */ /* 0x0009680000000800 */
[----:B------:R-:W-:Y:S04]  /*61f0*/  MUFU.EX2 R61, R61 ;  /* 0x0000003d003d7308 */ /* 0x000fe80000000800 */
[----:B------:R1:W1:Y:S01]  /*6200*/  MUFU.EX2 R64, R128 ;  /* 0x0000008000407308 */ /* 0x0002620000000800 */
[----:B---3--:R-:W-:-:S03]  /*6210*/  FFMA.FTZ R9, R62, UR6, -R49 ;  /* 0x000000063e097c23 */ /* 0x008fc60008010831 */
[----:B------:R3:W2:Y:S01]  /*6220*/  MUFU.EX2 R66, R10 ;  /* 0x0000000a00427308 */ /* 0x0006a20000000800 */
[----:B----4-:R-:W-:Y:S01]  /*6230*/  FADD.FTZ R8, R134, R131 ;  /* 0x0000008386087221 */ /* 0x010fe20000010000 */
[----:B------:R-:W-:Y:S02]  /*6240*/  FFMA.FTZ R134, R120, UR6, -R130 ;  /* 0x0000000678867c23 */ /* 0x000fe40008010882 */
[----:B------:R-:W-:Y:S01]  /*6250*/  MUFU.EX2 R62, R26 ;  /* 0x0000001a003e7308 */ /* 0x000fe20000000800 */
[----:B------:R-:W-:Y:S01]  /*6260*/  FADD.FTZ R127, R127, R8 ;  /* 0x000000087f7f7221 */ /* 0x000fe20000010000 */
[----:B-----5:R-:W-:Y:S02]  /*6270*/  F2FP.F16.F32.PACK_AB R8, R122, R65 ;  /* 0x000000417a08723e */ /* 0x020fe400000000ff */
[----:B------:R2:W4:Y:S01]  /*6280*/  MUFU.EX2 R131, R9 ;  /* 0x0000000900837308 */ /* 0x0005220000000800 */
[----:B-1----:R-:W-:-:S03]  /*6290*/  FFMA.FTZ R128, R67, UR6, -R130 ;  /* 0x0000000643807c23 */ /* 0x002fc60008010882 */
[----:B------:R-:W-:Y:S01]  /*62a0*/  MUFU.EX2 R120, R142 ;  /* 0x0000008e00787308 */ /* 0x000fe20000000800 */
[----:B---3--:R-:W-:-:S03]  /*62b0*/  F2FP.F16.F32.PACK_AB R10, R64, R61 ;  /* 0x0000003d400a723e */ /* 0x008fc600000000ff */
[----:B------:R-:W-:Y:S01]  /*62c0*/  MUFU.EX2 R67, R134 ;  /* 0x0000008600437308 */ /* 0x000fe20000000800 */
[----:B--2---:R-:W-:Y:S02]  /*62d0*/  F2FP.F16.F32.PACK_AB R9, R141, R66 ;  /* 0x000000428d09723e */ /* 0x004fe400000000ff */
[----:B----4-:R-:W-:-:S07]  /*62e0*/  F2FP.F16.F32.PACK_AB R11, R131, R62 ;  /* 0x0000003e830b723e */ /* 0x010fce00000000ff */
[C---:B------:R-:W-:Y:S08]  /*62f0*/  HMMA.16816.F32 R80, R8.reuse, R12, R80 ;  /* 0x0000000c0850723c */ /* 0x040ff00000001850 */
[C---:B------:R-:W-:Y:S01]  /*6300*/  HMMA.16816.F32 R84, R8.reuse, R14, R84 ;  /* 0x0000000e0854723c */ /* 0x040fe20000001854 */
[----:B------:R-:W1:Y:S07]  /*6310*/  LDSM.16.MT88.4 R12, [R118+0xe400] ;  /* 0x00e40000760c783b */ /* 0x000e6e0000004200 */
[C---:B------:R-:W-:Y:S08]  /*6320*/  HMMA.16816.F32 R72, R8.reuse, R16, R72 ;  /* 0x000000100848723c */ /* 0x040ff00000001848 */
        /* <DEDUP_REMOVED lines=11> */
[----:B------:R-:W2:Y:S01]  /*63e0*/  LDSM.16.MT88.4 R24, [R118+0xa800] ;  /* 0x00a800007618783b */ /* 0x000ea20000004200 */
[----:B------:R-:W-:Y:S01]  /*63f0*/  FADD.FTZ R17, R52, R17 ;  /* 0x0000001134117221 */ /* 0x000fe20000010000 */
[----:B------:R-:W-:Y:S01]  /*6400*/  FFMA.FTZ R52, R42, UR6, -R49 ;  /* 0x000000062a347c23 */ /* 0x000fe20008010831 */
[----:B------:R-:W-:Y:S01]  /*6410*/  FADD.FTZ R51, R51, R16 ;  /* 0x0000001033337221 */ /* 0x000fe20000010000 */
[C---:B------:R-:W-:Y:S01]  /*6420*/  HMMA.16816.F32 R100, R8.reuse, R18, R100 ;  /* 0x000000120864723c */ /* 0x040fe20000001864 */
[----:B------:R-:W-:Y:S02]  /*6430*/  FADD.FTZ R50, R50, R17 ;  /* 0x0000001132327221 */ /* 0x000fe40000010000 */
[----:B------:R-:W-:Y:S05]  /*6440*/  LDSM.16.MT88.4 R16, [R118+0xc800] ;  /* 0x00c800007610783b */ /* 0x000fea0000004200 */
[C---:B---3--:R-:W-:Y:S08]  /*6450*/  HMMA.16816.F32 R88, R8.reuse, R20, R88 ;  /* 0x000000140858723c */ /* 0x048ff00000001858 */
[----:B------:R-:W-:Y:S01]  /*6460*/  HMMA.16816.F32 R92, R8, R22, R92 ;  /* 0x00000016085c723c */ /* 0x000fe2000000185c */
[--C-:B------:R-:W-:Y:S01]  /*6470*/  FFMA.FTZ R10, R46, UR6, -R49.reuse ;  /* 0x000000062e0a7c23 */ /* 0x100fe20008010831 */
[--C-:B------:R-:W-:Y:S01]  /*6480*/  FFMA.FTZ R9, R45, UR6, -R49.reuse ;  /* 0x000000062d097c23 */ /* 0x100fe20008010831 */
[--C-:B------:R-:W-:Y:S01]  /*6490*/  FFMA.FTZ R8, R44, UR6, -R49.reuse ;  /* 0x000000062c087c23 */ /* 0x100fe20008010831 */
[--C-:B------:R-:W-:Y:S01]  /*64a0*/  FFMA.FTZ R11, R43, UR6, -R49.reuse ;  /* 0x000000062b0b7c23 */ /* 0x100fe20008010831 */
[----:B------:R-:W3:Y:S01]  /*64b0*/  MUFU.EX2 R46, R128 ;  /* 0x00000080002e7308 */ /* 0x000ee20000000800 */
[----:B------:R-:W4:Y:S01]  /*64c0*/  LDSM.16.MT88.4 R20, [R169+0xc800] ;  /* 0x00c80000a914783b */ /* 0x000f220000004200 */
[----:B------:R-:W-:Y:S01]  /*64d0*/  FFMA.FTZ R49, R38, UR6, -R49 ;  /* 0x0000000626317c23 */ /* 0x000fe20008010831 */
[----:B------:R-:W-:Y:S01]  /*64e0*/  FADD.FTZ R38, R48, R51 ;  /* 0x0000003330267221 */ /* 0x000fe20000010000 */
[----:B------:R3:W-:Y:S01]  /*64f0*/  MUFU.EX2 R45, R10 ;  /* 0x0000000a002d7308 */ /* 0x0007e20000000800 */
[----:B------:R-:W-:-:S03]  /*6500*/  FADD.FTZ R48, R47, R50 ;  /* 0x000000322f307221 */ /* 0x000fc60000010000 */
[----:B------:R-:W5:Y:S04]  /*6510*/  MUFU.EX2 R44, R9 ;  /* 0x00000009002c7308 */ /* 0x000f680000000800 */
[----:B------:R1:W-:Y:S04]  /*6520*/  MUFU.EX2 R43, R8 ;  /* 0x00000008002b7308 */ /* 0x0003e80000000800 */
[----:B------:R-:W2:Y:S01]  /*6530*/  MUFU.EX2 R42, R11 ;  /* 0x0000000b002a7308 */ /* 0x000ea20000000800 */
[----:B---3--:R-:W-:-:S03]  /*6540*/  F2FP.F16.F32.PACK_AB R10, R46, R67 ;  /* 0x000000432e0a723e */ /* 0x008fc600000000ff */
[----:B------:R-:W-:Y:S01]  /*6550*/  MUFU.EX2 R194, R49 ;  /* 0x0000003100c27308 */ /* 0x000fe20000000800 */
        /* <DEDUP_REMOVED lines=14> */
[C---:B------:R-:W-:Y:S01]  /*6640*/  HMMA.16816.F32 R84, R8.reuse, R22, R84 ;  /* 0x000000160854723c */ /* 0x040fe20000001854 */
[----:B------:R-:W-:Y:S01]  /*6650*/  FADD.FTZ R23, R37, R48 ;  /* 0x0000003025177221 */ /* 0x000fe20000010000 */
[----:B------:R-:W-:Y:S01]  /*6660*/  FADD.FTZ R35, R35, R36 ;  /* 0x0000002423237221 */ /* 0x000fe20000010000 */
[----:B------:R-:W4:Y:S02]  /*6670*/  MUFU.EX2 R37, R40 ;  /* 0x0000002800257308 */ /* 0x000f240000000800 */
[----:B------:R-:W-:Y:S01]  /*6680*/  FADD.FTZ R34, R34, R23 ;  /* 0x0000001722227221 */ /* 0x000fe20000010000 */
[----:B------:R-:W-:Y:S01]  /*6690*/  FADD.FTZ R32, R32, R35 ;  /* 0x0000002320207221 */ /* 0x000fe20000010000 */
[----:B------:R-:W-:Y:S01]  /*66a0*/  LDSM.16.MT88.4 R20, [R169+0xcc00] ;  /* 0x00cc0000a914783b */ /* 0x000fe20000004200 */
[----:B------:R-:W-:Y:S01]  /*66b0*/  HMMA.16816.F32 R88, R8, R16, R88 ;  /* 0x000000100858723c */ /* 0x000fe20000001858 */
[----:B------:R-:W-:-:S04]  /*66c0*/  FADD.FTZ R33, R33, R34 ;  /* 0x0000002221217221 */ /* 0x000fc80000010000 */
[----:B------:R-:W-:-:S03]  /*66d0*/  FADD.FTZ R30, R30, R33 ;  /* 0x000000211e1e7221 */ /* 0x000fc60000010000 */
[C---:B-1----:R-:W-:Y:S08]  /*66e0*/  HMMA.16816.F32 R96, R8.reuse, R12, R96 ;  /* 0x0000000c0860723c */ /* 0x042ff00000001860 */
[C---:B------:R-:W-:Y:S01]  /*66f0*/  HMMA.16816.F32 R100, R8.reuse, R14, R100 ;  /* 0x0000000e0864723c */ /* 0x040fe20000001864 */
[----:B------:R-:W1:Y:S07]  /*6700*/  LDSM.16.MT88.4 R12, [R118+0xac00] ;  /* 0x00ac0000760c783b */ /* 0x000e6e0000004200 */
[C---:B------:R-:W-:Y:S01]  /*6710*/  HMMA.16816.F32 R92, R8.reuse, R18, R92 ;  /* 0x00000012085c723c */ /* 0x040fe2000000185c */
[----:B------:R-:W5:Y:S07]  /*6720*/  LDSM.16.MT88.4 R16, [R169+0xac00] ;  /* 0x00ac0000a910783b */ /* 0x000f6e0000004200 */
[----:B--2---:R-:W-:Y:S01]  /*6730*/  HMMA.16816.F32 R104, R8, R24, R104 ;  /* 0x000000180868723c */ /* 0x004fe20000001868 */
[----:B------:R-:W-:-:S04]  /*6740*/  FADD.FTZ R25, R31, R32 ;  /* 0x000000201f197221 */ /* 0x000fc80000010000 */
[----:B------:R-:W-:-:S03]  /*6750*/  FADD.FTZ R25, R28, R25 ;  /* 0x000000191c197221 */ /* 0x000fc60000010000 */
[----:B------:R-:W-:Y:S01]  /*6760*/  HMMA.16816.F32 R108, R8, R26, R108 ;  /* 0x0000001a086c723c */ /* 0x000fe2000000186c */
[----:B------:R-:W-:Y:S01]  /*6770*/  FADD.FTZ R27, R29, R30 ;  /* 0x0000001e1d1b7221 */ /* 0x000fe20000010000 */
[----:B------:R-:W-:Y:S01]  /*6780*/  FADD.FTZ R60, R60, R25 ;  /* 0x000000193c3c7221 */ /* 0x000fe20000010000 */
[----:B------:R-:W-:Y:S02]  /*6790*/  F2FP.F16.F32.PACK_AB R8, R121, R124 ;  /* 0x0000007c7908723e */ /* 0x000fe400000000ff */
[----:B------:R-:W-:Y:S01]  /*67a0*/  FADD.FTZ R27, R4, R27 ;  /* 0x0000001b041b7221 */ /* 0x000fe20000010000 */
[----:B------:R-:W-:Y:S01]  /*67b0*/  FADD.FTZ R59, R59, R60 ;  /* 0x0000003c3b3b7221 */ /* 0x000fe20000010000 */
[----:B------:R-:W-:Y:S02]  /*67c0*/  F2FP.F16.F32.PACK_AB R10, R123, R126 ;  /* 0x0000007e7b0a723e */ /* 0x000fe400000000ff */
[----:B------:R-:W-:Y:S01]  /*67d0*/  FADD.FTZ R58, R58, R27 ;  /* 0x0000001b3a3a7221 */ /* 0x000fe20000010000 */
[----:B---3--:R-:W-:Y:S01]  /*67e0*/  F2FP.F16.F32.PACK_AB R9, R38, R39 ;  /* 0x000000272609723e */ /* 0x008fe200000000ff */
[----:B------:R-:W-:Y:S01]  /*67f0*/  FADD.FTZ R4, R56, R59 ;  /* 0x0000003b38047221 */ /* 0x000fe20000010000 */
[----:B----4-:R-:W-:Y:S01]  /*6800*/  F2FP.F16.F32.PACK_AB R11, R194, R37 ;  /* 0x00000025c20b723e */ /* 0x010fe200000000ff */
        /* <DEDUP_REMOVED lines=14> */
[----:B-----5:R-:W-:Y:S02]  /*68f0*/  HMMA.16816.F32 R112, R8, R16, R112 ;  /* 0x000000100870723c */ /* 0x020fe40000001870 */
        /* <DEDUP_REMOVED lines=16> */
[----:B------:R-:W3:Y:S01]  /*6a00*/  LDSM.16.MT88.4 R20, [R118+0xec00] ;  /* 0x00ec00007614783b */ /* 0x000ee20000004200 */
        /* <DEDUP_REMOVED lines=15> */
[----:B------:R-:W-:-:S03]  /*6b00*/  FADD.FTZ R195, R123, R126 ;  /* 0x0000007e7bc37221 */ /* 0x000fc60000010000 */
[C---:B------:R-:W-:Y:S08]  /*6b10*/  HMMA.16816.F32 R92, R8.reuse, R18, R92 ;  /* 0x00000012085c723c */ /* 0x040ff0000000185c */
[C---:B---3--:R-:W-:Y:S08]  /*6b20*/  HMMA.16816.F32 R104, R8.reuse, R20, R104 ;  /* 0x000000140868723c */ /* 0x048ff00000001868 */
[----:B------:R-:W-:Y:S01]  /*6b30*/  HMMA.16816.F32 R108, R8, R22, R108 ;  /* 0x00000016086c723c */ /* 0x000fe2000000186c */
[----:B------:R-:W-:-:S04]  /*6b40*/  NOP ;  /* 0x0000000000007918 */ /* 0x000fc80000000000 */
[----:B------:R-:W-:-:S15]  /*6b50*/  @!P0 BRA `(.L_x_967) ;  /* 0x0000004000f08947 */ /* 0x000fde0003800000 */
[----:B------:R-:W-:-:S04]  /*6b60*/  DEPBAR.LE SB0, 0x0 ;  /* 0x000080000000791a */ /* 0x000fc80000000000 */
[----:B------:R-:W-:Y:S01]  /*6b70*/  IADD3 R9, PT, PT, R3, -0x2, RZ ;  /* 0xfffffffe03097810 */ /* 0x000fe20007ffe0ff */
[----:B------:R-:W-:Y:S06]  /*6b80*/  BAR.SYNC.DEFER_BLOCKING 0x0 ;  /* 0x0000000000007b1d */ /* 0x000fec0000010000 */
[----:B------:R-:W-:Y:S05]  /*6b90*/  BRA.U !UP1, `(.L_x_968) ;  /* 0x0000000109f07547 */ /* 0x000fea000b800000 */
[----:B------:R-:W1:Y:S01]  /*6ba0*/  LDC R8, c[0x0][0x4f0] ;  /* 0x00013c00ff087b82 */ /* 0x000e620000000800 */
[----:B------:R-:W-:Y:S01]  /*6bb0*/  SHF.L.U32 R9, R9, 0x7, RZ ;  /* 0x0000000709097819 */ /* 0x000fe200000006ff */
        /* <DEDUP_REMOVED lines=58> */
.L_x_968:
[----:B------:R-:W-:Y:S01]  /*6f60*/  UMOV UR4, URZ ;  /* 0x000000ff00047c82 */ /* 0x000fe20008000000 */
[----:B------:R-:W-:Y:S01]  /*6f70*/  IMAD.SHL.U32 R4, R6, 0x80, RZ ;  /* 0x0000008006047824 */ /* 0x000fe200078e00ff */
[----:B------:R-:W-:-:S05]  /*6f80*/  IADD3 R5, P0, PT, RZ, -UR4, RZ ;  /* 0x80000004ff057c10 */ /* 0x000fca000ff1e0ff */
[----:B------:R-:W-:-:S05]  /*6f90*/  IMAD.X R4, RZ, RZ, ~R4, P0 ;  /* 0x000000ffff047224 */ /* 0x000fca00000e0e04 */
[----:B------:R-:W-:-:S04]  /*6fa0*/  SHF.R.S64 R5, R5, 0x1f, R4 ;  /* 0x0000001f05057819 */ /* 0x000fc80000001004 */
[----:B------:R-:W-:-:S04]  /*6fb0*/  IADD3 R178, P0, PT, R5, R178, RZ ;  /* 0x000000b205b27210 */ /* 0x000fc80007f1e0ff */
[----:B------:R-:W-:-:S09]  /*6fc0*/  LEA.HI.X.SX32 R179, R4, R179, 0x1, P0 ;  /* 0x000000b304b37211 */ /* 0x000fd200000f0eff */
.L_x_969:
        /* <DEDUP_REMOVED lines=213> */
[----:B-1----:R-:W-:Y:S01]  /*7d20*/  HMMA.16816.F32 R40, R132, R128, R40 ;  /* 0x000000808428723c */ /* 0x002fe20000001828 */
[----:B------:R-:W-:-:S07]  /*7d30*/  VIADD R129, R3, 0xfffffffe ;  /* 0xfffffffe03817836 */ /* 0x000fce0000000000 */
        /* <DEDUP_REMOVED lines=11> */
[C---:B------:R-:W-:Y:S08]  /*7df0*/  HMMA.16816.F32 R20, R132.reuse, R122, R20 ;  /* 0x0000007a8414723c */ /* 0x040ff00000001814 */
[----:B--2---:R-:W-:Y:S01]  /*7e00*/  HMMA.16816.F32 R28, R132, R126, R28 ;  /* 0x0000007e841c723c */ /* 0x004fe2000000181c */
[----:B------:R-:W-:-:S04]  /*7e10*/  VIADD R127, R3, 0xffffffff ;  /* 0xffffffff037f7836 */ /* 0x000fc80000000000 */
[----:B------:R-:W-:-:S03]  /*7e20*/  IMAD.SHL.U32 R127, R127, 0x80, RZ ;  /* 0x000000807f7f7824 */ /* 0x000fc600078e00ff */
[----:B------:R-:W-:Y:S01]  /*7e30*/  HMMA.16816.F32 R32, R132, R124, R32 ;  /* 0x0000007c8420723c */ /* 0x000fe20000001820 */
[----:B------:R-:W-:-:S04]  /*7e40*/  IMAD.IADD R121, R127, 0x1, R120 ;  /* 0x000000017f797824 */ /* 0x000fc800078e0278 */
[C---:B------:R-:W-:Y:S02]  /*7e50*/  VIADD R120, R121.reuse, 0xffffff80 ;  /* 0xffffff8079787836 */ /* 0x040fe40000000000 */
[C---:B------:R-:W-:Y:S01]  /*7e60*/  VIADD R122, R121.reuse, 0xffffff81 ;  /* 0xffffff81797a7836 */ /* 0x040fe20000000000 */
[----:B------:R-:W-:Y:S02]  /*7e70*/  BAR.SYNC.DEFER_BLOCKING 0x0 ;  /* 0x0000000000007b1d */ /* 0x000fe40000010000 */
[C---:B------:R-:W-:Y:S02]  /*7e80*/  ISETP.GE.AND P6, PT, R120.reuse, R136, PT ;  /* 0x000000887800720c */ /* 0x040fe40003fc6270 */
[----:B------:R-:W-:Y:S01]  /*7e90*/  ISETP.GE.AND P5, PT, R120, R119, PT ;  /* 0x000000777800720c */ /* 0x000fe20003fa6270 */
[----:B------:R-:W-:Y:S01]  /*7ea0*/  VIADD R120, R121, 0xffffff88 ;  /* 0xffffff8879787836 */ /* 0x000fe20000000000 */
[----:B------:R-:W-:Y:S02]  /*7eb0*/  FSEL R128, R16, -INF , !P6 ;  /* 0xff80000010807808 */ /* 0x000fe40007000000 */
[----:B------:R-:W-:-:S02]  /*7ec0*/  FSEL R18, R18, -INF , !P5 ;  /* 0xff80000012127808 */ /* 0x000fc40006800000 */
[-C--:B------:R-:W-:Y:S02]  /*7ed0*/  ISETP.GE.AND P1, PT, R122, R136.reuse, PT ;  /* 0x000000887a00720c */ /* 0x080fe40003f26270 */
[CC--:B------:R-:W-:Y:S02]  /*7ee0*/  ISETP.GE.AND P6, PT, R120.reuse, R136.reuse, PT ;  /* 0x000000887800720c */ /* 0x0c0fe40003fc6270 */
[-C--:B------:R-:W-:Y:S01]  /*7ef0*/  ISETP.GE.AND P5, PT, R120, R119.reuse, PT ;  /* 0x000000777800720c */ /* 0x080fe20003fa6270 */
[----:B------:R-:W-:Y:S01]  /*7f00*/  VIADD R120, R121, 0xffffff89 ;  /* 0xffffff8979787836 */ /* 0x000fe20000000000 */
[----:B------:R-:W-:Y:S01]  /*7f10*/  FSEL R212, R17, -INF , !P1 ;  /* 0xff80000011d47808 */ /* 0x000fe20004800000 */
[----:B------:R-:W-:Y:S01]  /*7f20*/  VIADD R17, R121, 0xffffff90 ;  /* 0xffffff9079117836 */ /* 0x000fe20000000000 */
[----:B------:R-:W-:Y:S02]  /*7f30*/  ISETP.GE.AND P0, PT, R122, R119, PT ;  /* 0x000000777a00720c */ /* 0x000fe40003f06270 */
[----:B------:R-:W-:-:S02]  /*7f40*/  ISETP.GE.AND P1, PT, R120, R136, PT ;  /* 0x000000887800720c */ /* 0x000fc40003f26270 */
[----:B------:R-:W-:Y:S02]  /*7f50*/  FSEL R238, R12, -INF , !P6 ;  /* 0xff8000000cee7808 */ /* 0x000fe40007000000 */
[----:B------:R-:W-:Y:S02]  /*7f60*/  FSEL R14, R14, -INF , !P5 ;  /* 0xff8000000e0e7808 */ /* 0x000fe40006800000 */
[----:B------:R-:W-:Y:S02]  /*7f70*/  FSEL R16, R19, -INF , !P0 ;  /* 0xff80000013107808 */ /* 0x000fe40004000000 */
[C---:B------:R-:W-:Y:S02]  /*7f80*/  ISETP.GE.AND P6, PT, R17.reuse, R136, PT ;  /* 0x000000881100720c */ /* 0x040fe40003fc6270 */
[-C--:B------:R-:W-:Y:S01]  /*7f90*/  ISETP.GE.AND P5, PT, R17, R119.reuse, PT ;  /* 0x000000771100720c */ /* 0x080fe20003fa6270 */
[----:B------:R-:W-:Y:S01]  /*7fa0*/  VIADD R17, R121, 0xffffff91 ;  /* 0xffffff9179117836 */ /* 0x000fe20000000000 */
[----:B------:R-:W-:Y:S01]  /*7fb0*/  FSEL R240, R13, -INF , !P1 ;  /* 0xff8000000df07808 */ /* 0x000fe20004800000 */
[----:B------:R-:W-:Y:S01]  /*7fc0*/  VIADD R13, R121, 0xffffff98 ;  /* 0xffffff98790d7836 */ /* 0x000fe20000000000 */
        /* <DEDUP_REMOVED lines=9> */
[----:B------:R-:W-:Y:S02]  /*8060*/  ISETP.GE.AND P5, PT, R13, R119, PT ;  /* 0x000000770d00720c */ /* 0x000fe40003fa6270 */
[----:B------:R-:W-:Y:S02]  /*8070*/  FSEL R232, R9, -INF , !P1 ;  /* 0xff80000009e87808 */ /* 0x000fe40004800000 */
[----:B------:R-:W-:Y:S02]  /*8080*/  FSEL R222, R11, -INF , !P0 ;  /* 0xff8000000bde7808 */ /* 0x000fe40004000000 */
[----:B------:R-:W-:Y:S01]  /*8090*/  FSEL R234, R4, -INF , !P6 ;  /* 0xff80000004ea7808 */ /* 0x000fe20007000000 */
[C---:B------:R-:W-:Y:S01]  /*80a0*/  VIADD R4, R121.reuse, 0xffffffa8 ;  /* 0xffffffa879047836 */ /* 0x040fe20000000000 */
        /* <DEDUP_REMOVED lines=109> */
[----:B------:R-:W-:Y:S02]  /*8780*/  ISETP.GT.AND P6, PT, R129, R174, PT ;  /* 0x000000ae8100720c */ /* 0x000fe40003fc4270 */
        /* <DEDUP_REMOVED lines=17> */
[----:B------:R-:W2:Y:S01]  /*88a0*/  LDCU.64 UR4, c[0x0][0x3a0] ;  /* 0x00007400ff0477ac */ /* 0x000ea20008000a00 */
[----:B-1----:R-:W-:-:S04]  /*88b0*/  IABS R5, R6 ;  /* 0x0000000600057213 */ /* 0x002fc80000000000 */
[----:B------:R-:W1:Y:S08]  /*88c0*/  I2F.RP R10, R5 ;  /* 0x00000005000a7306 */ /* 0x000e700000209400 */
[----:B-1----:R-:W1:Y:S02]  /*88d0*/  MUFU.RCP R8, R10 ;  /* 0x0000000a00087308 */ /* 0x002e640000001000 */
[----:B-1----:R-:W-:-:S06]  /*88e0*/  VIADD R8, R8, 0xffffffe ;  /* 0x0ffffffe08087836 */ /* 0x002fcc0000000000 */
[----:B------:R-:W1:Y:S02]  /*88f0*/  F2I.FTZ.U32.TRUNC.NTZ R9, R8 ;  /* 0x0000000800097305 */ /* 0x000e64000021f000 */
[----:B-1----:R-:W-:Y:S01]  /*8900*/  IMAD.MOV R4, RZ, RZ, -R9 ;  /* 0x000000ffff047224 */ /* 0x002fe200078e0a09 */
[----:B------:R-:W-:-:S03]  /*8910*/  MOV R8, RZ ;  /* 0x000000ff00087202 */ /* 0x000fc60000000f00 */
[----:B------:R-:W-:-:S04]  /*8920*/  IMAD R7, R4, R5, RZ ;  /* 0x0000000504077224 */ /* 0x000fc800078e02ff */
[----:B------:R-:W-:-:S04]  /*8930*/  IMAD.HI.U32 R4, R9, R7, R8 ;  /* 0x0000000709047227 */ /* 0x000fc800078e0008 */
[C---:B------:R-:W-:Y:S01]  /*8940*/  VIADD R7, R127.reuse, 0xffffff80 ;  /* 0xffffff807f077836 */ /* 0x040fe20000000000 */
[----:B------:R-:W-:-:S04]  /*8950*/  IADD3 R127, PT, PT, R127, -0x100, RZ ;  /* 0xffffff007f7f7810 */ /* 0x000fc80007ffe0ff */
[----:B------:R-:W-:Y:S02]  /*8960*/  IABS R11, R7 ;  /* 0x00000007000b7213 */ /* 0x000fe40000000000 */
[----:B------:R-:W-:Y:S02]  /*8970*/  IABS R10, R127 ;  /* 0x0000007f000a7213 */ /* 0x000fe40000000000 */
[-C--:B------:R-:W-:Y:S01]  /*8980*/  LOP3.LUT R127, R127, R6.reuse, RZ, 0x3c, !PT ;  /* 0x000000067f7f7212 */ /* 0x080fe200078e3cff */
[----:B------:R-:W-:Y:S01]  /*8990*/  IMAD.HI.U32 R9, R4, R11, RZ ;  /* 0x0000000b04097227 */ /* 0x000fe200078e00ff */
[----:B------:R-:W-:-:S03]  /*89a0*/  LOP3.LUT R7, R7, R6, RZ, 0x3c, !PT ;  /* 0x0000000607077212 */ /* 0x000fc600078e3cff */
        /* <DEDUP_REMOVED lines=13> */
[----:B------:R-:W-:Y:S02]  /*8a80*/  ISETP.GE.U32.AND P0, PT, R10, R5, PT ;  /* 0x000000050a00720c */ /* 0x000fe40003f06070 */
[----:B------:R-:W-:-:S05]  /*8a90*/  LOP3.LUT R5, RZ, R6, RZ, 0x33, !PT ;  /* 0x00000006ff057212 */ /* 0x000fca00078e33ff */
[----:B------:R-:W-:Y:S02]  /*8aa0*/  @P5 IADD3 R9, PT, PT, R9, 0x1, RZ ;  /* 0x0000000109095810 */ /* 0x000fe40007ffe0ff */
[----:B------:R-:W-:Y:S02]  /*8ab0*/  ISETP.GE.AND P5, PT, R127, RZ, PT ;  /* 0x000000ff7f00720c */ /* 0x000fe40003fa6270 */
[----:B------:R-:W-:Y:S02]  /*8ac0*/  @!P1 IADD3 R9, PT, PT, -R9, RZ, RZ ;  /* 0x000000ff09099210 */ /* 0x000fe40007ffe1ff */
[----:B------:R-:W-:Y:S02]  /*8ad0*/  @P0 IADD3 R4, PT, PT, R4, 0x1, RZ ;  /* 0x0000000104040810 */ /* 0x000fe40007ffe0ff */
[----:B------:R-:W-:-:S07]  /*8ae0*/  ISETP.NE.AND P0, PT, R6, RZ, PT ;  /* 0x000000ff0600720c */ /* 0x000fce0003f05270 */
[----:B------:R-:W-:-:S05]  /*8af0*/  @!P5 IMAD.MOV R4, RZ, RZ, -R4 ;  /* 0x000000ffff04d224 */ /* 0x000fca00078e0a04 */
        /* <DEDUP_REMOVED lines=22> */
.L_x_971:
[----:B------:R-:W-:Y:S01]  /*8c60*/  UMOV UR4, URZ ;  /* 0x000000ff00047c82 */ /* 0x000fe20008000000 */
[----:B------:R-:W-:Y:S01]  /*8c70*/  IMAD.SHL.U32 R4, R116, 0x80, RZ ;  /* 0x0000008074047824 */ /* 0x000fe200078e00ff */
[----:B------:R-:W-:-:S05]  /*8c80*/  IADD3 R5, P0, PT, RZ, -UR4, RZ ;  /* 0x80000004ff057c10 */ /* 0x000fca000ff1e0ff */
[----:B------:R-:W-:-:S05]  /*8c90*/  IMAD.X R4, RZ, RZ, ~R4, P0 ;  /* 0x000000ffff047224 */ /* 0x000fca00000e0e04 */
[----:B------:R-:W-:-:S04]  /*8ca0*/  SHF.R.S64 R5, R5, 0x1f, R4 ;  /* 0x0000001f05057819 */ /* 0x000fc80000001004 */
[----:B------:R-:W-:-:S04]  /*8cb0*/  IADD3 R176, P0, PT, R5, R176, RZ ;  /* 0x000000b005b07210 */ /* 0x000fc80007f1e0ff */
[----:B------:R-:W-:-:S09]  /*8cc0*/  LEA.HI.X.SX32 R175, R4, R175, 0x1, P0 ;  /* 0x000000af04af7211 */ /* 0x000fd200000f0eff */
.L_x_972:
[----:B------:R-:W-:Y:S01]  /*8cd0*/  @!P4 IMAD.MOV.U32 R177, RZ, RZ, R175 ;  /* 0x000000ffffb1c224 */ /* 0x000fe200078e00af */
[C---:B------:R-:W-:Y:S01]  /*8ce0*/  LEA R6, P0, R116.reuse, R176, 0x6 ;  /* 0x000000b074067211 */ /* 0x040fe200078030ff */
[C---:B------:R-:W-:Y:S01]  /*8cf0*/  IMAD.SHL.U32 R4, R116.reuse, 0x40, RZ ;  /* 0x0000004074047824 */ /* 0x040fe200078e00ff */
[C-C-:B------:R-:W-:Y:S02]  /*8d00*/  SHF.L.U64.HI R5, R116.reuse, 0x6, R117.reuse ;  /* 0x0000000674057819 */ /* 0x140fe40000010275 */
[----:B------:R-:W-:Y:S01]  /*8d10*/  @!PT LDS RZ, [RZ] ;  /* 0x00000000fffff984 */ /* 0x000fe20000000800 */
[----:B------:R-:W-:Y:S01]  /*8d20*/  @!PT LDS RZ, [RZ] ;  /* 0x00000000fffff984 */ /* 0x000fe20000000800 */
[----:B------:R-:W-:Y:S01]  /*8d30*/  @!PT LDS RZ, [RZ] ;  /* 0x00000000fffff984 */ /* 0x000fe20000000800 */
[----:B------:R1:W-:Y:S01]  /*8d40*/  @!P4 LDGSTS.E.BYPASS.LTC128B.128 [R185+0x3000], desc[UR16][R176.64] ;  /* 0x03000000b0b9cfae */ /* 0x0003e2000b981a10 */
[----:B------:R-:W-:Y:S02]  /*8d50*/  LEA.HI.X R7, R116, R175, R117, 0x6, P0 ;  /* 0x000000af74077211 */ /* 0x000fe400000f3475 */
[----:B------:R-:W-:Y:S01]  /*8d60*/  IADD3 R8, P1, PT, R4, R6, RZ ;  /* 0x0000000604087210 */ /* 0x000fe20007f3e0ff */
[----:B------:R2:W-:Y:S03]  /*8d70*/  @P4 STS.128 [R185+0x3000], RZ ;  /* 0x003000ffb9004388 */ /* 0x0005e60000000c00 */
[----:B------:R-:W-:-:S02]  /*8d80*/  IADD3.X R9, PT, PT, R5, R7, RZ, P1, !PT ;  /* 0x0000000705097210 */ /* 0x000fc40000ffe4ff */
[----:B------:R-:W-:-:S04]  /*8d90*/  IADD3 R4, P0, PT, R4, R8, RZ ;  /* 0x0000000804047210 */ /* 0x000fc80007f1e0ff */
[----:B------:R-:W-:Y:S01]  /*8da0*/  IADD3.X R5, PT, PT, R5, R9, RZ, P0, !PT ;  /* 0x0000000905057210 */ /* 0x000fe200007fe4ff */
[----:B-1----:R-:W-:-:S05]  /*8db0*/  @!P3 IMAD.MOV.U32 R177, RZ, RZ, R175 ;  /* 0x000000ffffb1b224 */ /* 0x002fca00078e00af */
        /* <DEDUP_REMOVED lines=57> */
.L_x_970:
        /* <DEDUP_REMOVED lines=71> */
[--C-:B------:R-:W-:Y:S01]  /*95c0*/  FFMA.FTZ R61, R234, UR6, -R161.reuse ;  /* 0x00000006ea3d7c23 */ /* 0x100fe200080108a1 */
[----:B------:R-:W-:Y:S01]  /*95d0*/  FFMA.FTZ R58, R236, UR6, -R161 ;  /* 0x00000006ec3a7c23 */ /* 0x000fe200080108a1 */
[--C-:B------:R-:W-:Y:S01]  /*95e0*/  FFMA.FTZ R63, R228, UR6, -R117.reuse ;  /* 0x00000006e43f7c23 */ /* 0x100fe20008010875 */
[----:B------:R-:W-:Y:S01]  /*95f0*/  MUFU.EX2 R141, R141 ;  /* 0x0000008d008d7308 */ /* 0x000fe20000000800 */
[--C-:B------:R-:W-:Y:S01]  /*9600*/  FFMA.FTZ R59, R224, UR6, -R117.reuse ;  /* 0x00000006e03b7c23 */ /* 0x100fe20008010875 */
[----:B------:R-:W-:Y:S01]  /*9610*/  FFMA.FTZ R131, R130, UR6, -R117 ;  /* 0x0000000682837c23 */ /* 0x000fe20008010875 */
[--C-:B------:R-:W-:Y:S01]  /*9620*/  FFMA.FTZ R133, R134, UR6, -R161.reuse ;  /* 0x0000000686857c23 */ /* 0x100fe200080108a1 */
[----:B------:R-:W3:Y:S01]  /*9630*/  MUFU.EX2 R128, R128 ;  /* 0x0000008000807308 */ /* 0x000ee20000000800 */
[----:B------:R-:W-:Y:S01]  /*9640*/  FFMA.FTZ R127, R220, UR6, -R161 ;  /* 0x00000006dc7f7c23 */ /* 0x000fe200080108a1 */
[----:B------:R-:W-:Y:S01]  /*9650*/  FFMA.FTZ R135, R216, UR6, -R117 ;  /* 0x00000006d8877c23 */ /* 0x000fe20008010875 */
[--C-:B------:R-:W-:Y:S01]  /*9660*/  FFMA.FTZ R193, R202, UR6, -R161.reuse ;  /* 0x00000006cac17c23 */ /* 0x100fe200080108a1 */
[----:B------:R-:W4:Y:S01]  /*9670*/  MUFU.EX2 R197, R2 ;  /* 0x0000000200c57308 */ /* 0x000f220000000800 */
[----:B------:R-:W-:Y:S01]  /*9680*/  FFMA.FTZ R177, R210, UR6, -R161 ;  /* 0x00000006d2b17c23 */ /* 0x000fe200080108a1 */
[----:B--2---:R-:W-:Y:S01]  /*9690*/  F2FP.F16.F32.PACK_AB R48, R136, R212 ;  /* 0x000000d48830723e */ /* 0x004fe200000000ff */
[--C-:B------:R-:W-:Y:S01]  /*96a0*/  FFMA.FTZ R189, R200, UR6, -R117.reuse ;  /* 0x00000006c8bd7c23 */ /* 0x100fe20008010875 */
[----:B------:R-:W2:Y:S01]  /*96b0*/  MUFU.EX2 R165, R0 ;  /* 0x0000000000a57308 */ /* 0x000ea20000000800 */
[--C-:B------:R-:W-:Y:S01]  /*96c0*/  FFMA.FTZ R196, R196, UR6, -R117.reuse ;  /* 0x00000006c4c47c23 */ /* 0x100fe20008010875 */
[--C-:B------:R-:W-:Y:S01]  /*96d0*/  FFMA.FTZ R167, R204, UR6, -R117.reuse ;  /* 0x00000006cca77c23 */ /* 0x100fe20008010875 */
[----:B------:R-:W-:Y:S01]  /*96e0*/  FFMA.FTZ R206, R206, UR6, -R117 ;  /* 0x00000006cece7c23 */ /* 0x000fe20008010875 */
[----:B------:R-:W-:Y:S01]  /*96f0*/  MUFU.EX2 R163, R163 ;  /* 0x000000a300a37308 */ /* 0x000fe20000000800 */
[--C-:B------:R-:W-:Y:S01]  /*9700*/  FFMA.FTZ R158, R158, UR6, -R161.reuse ;  /* 0x000000069e9e7c23 */ /* 0x100fe200080108a1 */
[----:B---3--:R-:W-:Y:S01]  /*9710*/  F2FP.F16.F32.PACK_AB R50, R128, R141 ;  /* 0x0000008d8032723e */ /* 0x008fe200000000ff */
[----:B------:R-:W-:Y:S01]  /*9720*/  FFMA.FTZ R147, R147, UR6, -R161 ;  /* 0x0000000693937c23 */ /* 0x000fe200080108a1 */
[----:B------:R-:W3:Y:S01]  /*9730*/  MUFU.EX2 R143, R143 ;  /* 0x0000008f008f7308 */ /* 0x000ee20000000800 */
[--C-:B------:R-:W-:Y:S01]  /*9740*/  FFMA.FTZ R148, R148, UR6, -R117.reuse ;  /* 0x0000000694947c23 */ /* 0x100fe20008010875 */
[-C--:B----4-:R-:W-:Y:S01]  /*9750*/  FMUL.FTZ R4, R112, R197.reuse ;  /* 0x000000c570047220 */ /* 0x090fe20000410000 */
[-C--:B------:R-:W-:Y:S01]  /*9760*/  FMUL.FTZ R5, R113, R197.reuse ;  /* 0x000000c571057220 */ /* 0x080fe20000410000 */
[----:B------:R-:W-:Y:S01]  /*9770*/  MUFU.EX2 R139, R139 ;  /* 0x0000008b008b7308 */ /* 0x000fe20000000800 */
[----:B------:R-:W-:Y:S01]  /*9780*/  FMUL.FTZ R68, R68, R197 ;  /* 0x000000c544447220 */ /* 0x000fe20000410000 */
[-C--:B--2---:R-:W-:Y:S01]  /*9790*/  FMUL.FTZ R6, R114, R165.reuse ;  /* 0x000000a572067220 */ /* 0x084fe20000410000 */
[----:B------:R-:W-:Y:S01]  /*97a0*/  FMUL.FTZ R7, R115, R165 ;  /* 0x000000a573077220 */ /* 0x000fe20000410000 */
[----:B------:R-:W2:Y:S01]  /*97b0*/  MUFU.EX2 R116, R116 ;  /* 0x0000007400747308 */ /* 0x000ea20000000800 */
[----:B------:R-:W-:Y:S01]  /*97c0*/  FMUL.FTZ R69, R69, R197 ;  /* 0x000000c545457220 */ /* 0x000fe20000410000 */
[-C--:B------:R-:W-:Y:S01]  /*97d0*/  FMUL.FTZ R70, R70, R165.reuse ;  /* 0x000000a546467220 */ /* 0x080fe20000410000 */
[----:B------:R-:W-:Y:S01]  /*97e0*/  FMUL.FTZ R71, R71, R165 ;  /* 0x000000a547477220 */ /* 0x000fe20000410000 */
[-C--:B------:R-:W-:Y:S01]  /*97f0*/  FMUL.FTZ R12, R72, R197.reuse ;  /* 0x000000c5480c7220 */ /* 0x080fe20000410000 */
[----:B------:R-:W-:Y:S01]  /*9800*/  FMUL.FTZ R13, R73, R197 ;  /* 0x000000c5490d7220 */ /* 0x000fe20000410000 */
[----:B---3--:R-:W-:Y:S01]  /*9810*/  F2FP.F16.F32.PACK_AB R49, R143, R163 ;  /* 0x000000a38f31723e */ /* 0x008fe200000000ff */
[-C--:B------:R-:W-:Y:S01]  /*9820*/  FMUL.FTZ R14, R74, R165.reuse ;  /* 0x000000a54a0e7220 */ /* 0x080fe20000410000 */
[----:B------:R-:W-:Y:S01]  /*9830*/  FMUL.FTZ R15, R75, R165 ;  /* 0x000000a54b0f7220 */ /* 0x000fe20000410000 */
[-C--:B------:R-:W-:Y:S01]  /*9840*/  FMUL.FTZ R20, R80, R197.reuse ;  /* 0x000000c550147220 */ /* 0x080fe20000410000 */
[----:B------:R-:W3:Y:S01]  /*9850*/  LDSM.16.MT88.4 R72, [R169+0xb400] ;  /* 0x00b40000a948783b */ /* 0x000ee20000004200 */
[----:B------:R-:W-:Y:S01]  /*9860*/  FMUL.FTZ R21, R81, R197 ;  /* 0x000000c551157220 */ /* 0x000fe20000410000 */
[-C--:B------:R-:W-:Y:S01]  /*9870*/  FMUL.FTZ R22, R82, R165.reuse ;  /* 0x000000a552167220 */ /* 0x080fe20000410000 */
[----:B------:R-:W-:Y:S01]  /*9880*/  FMUL.FTZ R23, R83, R165 ;  /* 0x000000a553177220 */ /* 0x000fe20000410000 */
[----:B--2---:R-:W-:Y:S01]  /*9890*/  F2FP.F16.F32.PACK_AB R51, R116, R139 ;  /* 0x0000008b7433723e */ /* 0x004fe200000000ff */
[-C--:B------:R-:W-:Y:S01]  /*98a0*/  FMUL.FTZ R84, R84, R197.reuse ;  /* 0x000000c554547220 */ /* 0x080fe20000410000 */
[----:B------:R-:W-:Y:S01]  /*98b0*/  FMUL.FTZ R85, R85, R197 ;  /* 0x000000c555557220 */ /* 0x000fe20000410000 */
[-C--:B------:R-:W-:Y:S01]  /*98c0*/  FMUL.FTZ R86, R86, R165.reuse ;  /* 0x000000a556567220 */ /* 0x080fe20000410000 */
[----:B------:R-:W-:Y:S01]  /*98d0*/  FMUL.FTZ R87, R87, R165 ;  /* 0x000000a557577220 */ /* 0x000fe20000410000 */
[--C-:B------:R-:W-:Y:S01]  /*98e0*/  FFMA.FTZ R2, R222, UR6, -R117.reuse ;  /* 0x00000006de027c23 */ /* 0x100fe20008010875 */
[----:B------:R-:W-:Y:S01]  /*98f0*/  FFMA.FTZ R0, R226, UR6, -R117 ;  /* 0x00000006e2007c23 */ /* 0x000fe20008010875 */
[C---:B------:R-:W-:Y:S01]  /*9900*/  HMMA.16816.F32 R4, R48.reuse, R8, R4 ;  /* 0x000000083004723c */ /* 0x040fe20000001804 */
[-C--:B------:R-:W-:Y:S01]  /*9910*/  FMUL.FTZ R76, R76, R197.reuse ;  /* 0x000000c54c4c7220 */ /* 0x080fe20000410000 */
[----:B------:R-:W-:Y:S01]  /*9920*/  FMUL.FTZ R77, R77, R197 ;  /* 0x000000c54d4d7220 */ /* 0x000fe20000410000 */
[-C--:B------:R-:W-:Y:S01]  /*9930*/  FMUL.FTZ R78, R78, R165.reuse ;  /* 0x000000a54e4e7220 */ /* 0x080fe20000410000 */
[----:B------:R-:W-:Y:S01]  /*9940*/  FMUL.FTZ R79, R79, R165 ;  /* 0x000000a54f4f7220 */ /* 0x000fe20000410000 */
[----:B------:R-:W-:Y:S01]  /*9950*/  MUFU.EX2 R137, R137 ;  /* 0x0000008900897308 */ /* 0x000fe20000000800 */
[-C--:B------:R-:W-:Y:S01]  /*9960*/  FMUL.FTZ R28, R88, R197.reuse ;  /* 0x000000c5581c7220 */ /* 0x080fe20000410000 */
[----:B------:R-:W-:Y:S01]  /*9970*/  FMUL.FTZ R29, R89, R197 ;  /* 0x000000c5591d7220 */ /* 0x000fe20000410000 */
[C---:B------:R-:W-:Y:S01]  /*9980*/  HMMA.16816.F32 R8, R48.reuse, R10, R68 ;  /* 0x0000000a3008723c */ /* 0x040fe20000001844 */
[----:B------:R-:W2:Y:S01]  /*9990*/  LDSM.16.MT88.4 R68, [R169+0x9400] ;  /* 0x00940000a944783b */ /* 0x000ea20000004200 */
[----:B------:R-:W4:Y:S01]  /*99a0*/  MUFU.EX2 R60, R60 ;  /* 0x0000003c003c7308 */ /* 0x000f220000000800 */
[-C--:B------:R-:W-:Y:S01]  /*99b0*/  FMUL.FTZ R30, R90, R165.reuse ;  /* 0x000000a55a1e7220 */ /* 0x080fe20000410000 */
[----:B------:R-:W-:Y:S01]  /*99c0*/  FMUL.FTZ R31, R91, R165 ;  /* 0x000000a55b1f7220 */ /* 0x000fe20000410000 */
[-C--:B------:R-:W-:Y:S01]  /*99d0*/  FMUL.FTZ R36, R96, R197.reuse ;  /* 0x000000c560247220 */ /* 0x080fe20000410000 */
[----:B------:R-:W-:Y:S01]  /*99e0*/  MUFU.EX2 R61, R61 ;  /* 0x0000003d003d7308 */ /* 0x000fe20000000800 */
[----:B------:R-:W-:Y:S01]  /*99f0*/  FMUL.FTZ R37, R97, R197 ;  /* 0x000000c561257220 */ /* 0x000fe20000410000 */
[C---:B------:R-:W-:Y:S01]  /*9a00*/  HMMA.16816.F32 R20, R48.reuse, R24, R20 ;  /* 0x000000183014723c */ /* 0x040fe20000001814 */
[-C--:B------:R-:W-:Y:S01]  /*9a10*/  FMUL.FTZ R38, R98, R165.reuse ;  /* 0x000000a562267220 */ /* 0x080fe20000410000 */
[----:B------:R-:W-:Y:S01]  /*9a20*/  MUFU.EX2 R58, R58 ;  /* 0x0000003a003a7308 */ /* 0x000fe20000000800 */
[----:B------:R-:W-:Y:S01]  /*9a30*/  FMUL.FTZ R39, R99, R165 ;  /* 0x000000a563277220 */ /* 0x000fe20000410000 */
[-C--:B------:R-:W-:Y:S01]  /*9a40*/  FMUL.FTZ R92, R92, R197.reuse ;  /* 0x000000c55c5c7220 */ /* 0x080fe20000410000 */
[----:B------:R-:W-:Y:S01]  /*9a50*/  FMUL.FTZ R93, R93, R197 ;  /* 0x000000c55d5d7220 */ /* 0x000fe20000410000 */
[----:B------:R-:W-:Y:S01]  /*9a60*/  MUFU.EX2 R63, R63 ;  /* 0x0000003f003f7308 */ /* 0x000fe20000000800 */
[-C--:B------:R-:W-:Y:S01]  /*9a70*/  FMUL.FTZ R94, R94, R165.reuse ;  /* 0x000000a55e5e7220 */ /* 0x080fe20000410000 */
[C---:B------:R-:W-:Y:S01]  /*9a80*/  HMMA.16816.F32 R24, R48.reuse, R26, R84 ;  /* 0x0000001a3018723c */ /* 0x040fe20000001854 */
[----:B------:R-:W-:Y:S01]  /*9a90*/  FMUL.FTZ R95, R95, R165 ;  /* 0x000000a55f5f7220 */ /* 0x000fe20000410000 */
[----:B------:R-:W5:Y:S01]  /*9aa0*/  MUFU.EX2 R2, R2 ;  /* 0x0000000200027308 */ /* 0x000f620000000800 */
[-C--:B------:R-:W-:Y:S01]  /*9ab0*/  FMUL.FTZ R100, R100, R197.reuse ;  /* 0x000000c564647220 */ /* 0x080fe20000410000 */
[----:B------:R-:W-:Y:S01]  /*9ac0*/  FMUL.FTZ R101, R101, R197 ;  /* 0x000000c565657220 */ /* 0x000fe20000410000 */
[-C--:B------:R-:W-:Y:S01]  /*9ad0*/  FMUL.FTZ R102, R102, R165.reuse ;  /* 0x000000a566667220 */ /* 0x080fe20000410000 */
[----:B------:R-:W-:Y:S01]  /*9ae0*/  MUFU.EX2 R59, R59 ;  /* 0x0000003b003b7308 */ /* 0x000fe20000000800 */
[----:B------:R-:W-:Y:S01]  /*9af0*/  FMUL.FTZ R103, R103, R165 ;  /* 0x000000a567677220 */ /* 0x000fe20000410000 */
[-C--:B------:R-:W-:Y:S01]  /*9b00*/  FMUL.FTZ R44, R104, R197.reuse ;  /* 0x000000c5682c7220 */ /* 0x080fe20000410000 */
[----:B------:R-:W-:Y:S01]  /*9b10*/  FMUL.FTZ R45, R105, R197 ;  /* 0x000000c5692d7220 */ /* 0x000fe20000410000 */
[----:B------:R-:W3:Y:S01]  /*9b20*/  MUFU.EX2 R0, R0 ;  /* 0x0000000000007308 */ /* 0x000ee20000000800 */
[-C--:B------:R-:W-:Y:S01]  /*9b30*/  FMUL.FTZ R46, R106, R165.reuse ;  /* 0x000000a56a2e7220 */ /* 0x080fe20000410000 */
[----:B------:R-:W-:Y:S01]  /*9b40*/  FMUL.FTZ R47, R107, R165 ;  /* 0x000000a56b2f7220 */ /* 0x000fe20000410000 */
[C---:B-1----:R-:W-:Y:S01]  /*9b50*/  HMMA.16816.F32 R12, R48.reuse, R16, R12 ;  /* 0x00000010300c723c */ /* 0x042fe2000000180c */
[-C--:B------:R-:W-:Y:S01]  /*9b60*/  FMUL.FTZ R108, R108, R197.reuse ;  /* 0x000000c56c6c7220 */ /* 0x080fe20000410000 */
[----:B------:R-:W-:Y:S01]  /*9b70*/  FMUL.FTZ R109, R109, R197 ;  /* 0x000000c56d6d7220 */ /* 0x000fe20000410000 */
[-C--:B------:R-:W-:Y:S01]  /*9b80*/  FMUL.FTZ R110, R110, R165.reuse ;  /* 0x000000a56e6e7220 */ /* 0x080fe20000410000 */
[-C--:B------:R-:W-:Y:S01]  /*9b90*/  FMUL.FTZ R111, R111, R165.reuse ;  /* 0x000000a56f6f7220 */ /* 0x080fe20000410000 */
[----:B------:R-:W-:Y:S01]  /*9ba0*/  MUFU.EX2 R133, R133 ;  /* 0x0000008500857308 */ /* 0x000fe20000000800 */
[----:B------:R-:W-:Y:S01]  /*9bb0*/  FFMA.FTZ R194, R194, R165, R163 ;  /* 0x000000a5c2c27223 */ /* 0x000fe200000100a3 */
[--C-:B------:R-:W-:Y:S01]  /*9bc0*/  FFMA.FTZ R165, R146, UR6, -R117.reuse ;  /* 0x0000000692a57c23 */ /* 0x100fe20008010875 */
[C---:B------:R-:W-:Y:S01]  /*9bd0*/  HMMA.16816.F32 R16, R48.reuse, R18, R76 ;  /* 0x000000123010723c */ /* 0x040fe2000000184c */
[----:B------:R-:W-:Y:S01]  /*9be0*/  MUFU.EX2 R127, R127 ;  /* 0x0000007f007f7308 */ /* 0x000fe20000000800 */
[--C-:B------:R-:W-:Y:S01]  /*9bf0*/  FFMA.FTZ R163, R150, UR6, -R117.reuse ;  /* 0x0000000696a37c23 */ /* 0x100fe20008010875 */
[----:B------:R-:W-:Y:S01]  /*9c00*/  FFMA.FTZ R146, R154, UR6, -R117 ;  /* 0x000000069a927c23 */ /* 0x000fe20008010875 */
[----:B------:R-:W-:Y:S01]  /*9c10*/  LDSM.16.MT88.4 R76, [R118+0xa400] ;  /* 0x00a40000764c783b */ /* 0x000fe20000004200 */
[----:B------:R-:W-:Y:S01]  /*9c20*/  MUFU.EX2 R135, R135 ;  /* 0x0000008700877308 */ /* 0x000fe20000000800 */
[--C-:B------:R-:W-:Y:S01]  /*9c30*/  FFMA.FTZ R149, R149, UR6, -R161.reuse ;  /* 0x0000000695957c23 */ /* 0x100fe200080108a1 */
[--C-:B------:R-:W-:Y:S01]  /*9c40*/  FFMA.FTZ R156, R156, UR6, -R161.reuse ;  /* 0x000000069c9c7c23 */ /* 0x100fe200080108a1 */
[C---:B------:R-:W-:Y:S01]  /*9c50*/  HMMA.16816.F32 R28, R48.reuse, R32, R28 ;  /* 0x00000020301c723c */ /* 0x040fe2000000181c */
[----:B------:R-:W-:Y:S01]  /*9c60*/  MUFU.EX2 R131, R131 ;  /* 0x0000008300837308 */ /* 0x000fe20000000800 */
[--C-:B------:R-:W-:Y:S01]  /*9c70*/  FFMA.FTZ R151, R151, UR6, -R161.reuse ;  /* 0x0000000697977c23 */ /* 0x100fe200080108a1 */
[--C-:B------:R-:W-:Y:S01]  /*9c80*/  FFMA.FTZ R160, R160, UR6, -R161.reuse ;  /* 0x00000006a0a07c23 */ /* 0x100fe200080108a1 */
        /* <DEDUP_REMOVED lines=8> */
[----:B------:R-:W-:Y:S01]  /*9d10*/  FFMA.FTZ R195, R195, R197, R212 ;  /* 0x000000c5c3c37223 */ /* 0x000fe200000100d4 */
[----:B------:R-:W-:Y:S01]  /*9d20*/  MUFU.EX2 R200, R206 ;  /* 0x000000ce00c87308 */ /* 0x000fe20000000800 */
[----:B------:R-:W-:Y:S01]  /*9d30*/  FADD.FTZ R194, R143, R194 ;  /* 0x000000c28fc27221 */ /* 0x000fe20000010000 */
[----:B------:R-:W-:Y:S01]  /*9d40*/  FFMA.FTZ R157, R157, UR6, -R161 ;  /* 0x000000069d9d7c23 */ /* 0x000fe200080108a1 */
[C---:B------:R-:W-:Y:S01]  /*9d50*/  HMMA.16816.F32 R32, R48.reuse, R34, R92 ;  /* 0x000000223020723c */ /* 0x040fe2000000185c */
[----:B------:R-:W-:Y:S01]  /*9d60*/  MUFU.EX2 R189, R189 ;  /* 0x000000bd00bd7308 */ /* 0x000fe20000000800 */
[----:B------:R-:W-:Y:S01]  /*9d70*/  LDSM.16.MT88.4 R92, [R118+0xc400] ;  /* 0x00c40000765c783b */ /* 0x000fe20000004200 */
[----:B------:R-:W-:Y:S01]  /*9d80*/  FADD.FTZ R136, R136, R195 ;  /* 0x000000c388887221 */ /* 0x000fe20000010000 */
[----:B------:R-:W-:Y:S01]  /*9d90*/  FADD.FTZ R139, R139, R194 ;  /* 0x000000c28b8b7221 */ /* 0x000fe20000010000 */
[----:B------:R-:W-:Y:S01]  /*9da0*/  MUFU.EX2 R196, R196 ;  /* 0x000000c400c47308 */ /* 0x000fe20000000800 */
[----:B------:R-:W-:Y:S01]  /*9db0*/  FFMA.FTZ R166, R166, UR6, -R161 ;  /* 0x00000006a6a67c23 */ /* 0x000fe200080108a1 */
[----:B------:R-:W-:Y:S01]  /*9dc0*/  FADD.FTZ R141, R141, R136 ;  /* 0x000000888d8d7221 */ /* 0x000fe20000010000 */
[C---:B------:R-:W-:Y:S01]  /*9dd0*/  HMMA.16816.F32 R40, R48.reuse, R42, R100 ;  /* 0x0000002a3028723c */ /* 0x040fe20000001864 */
[----:B------:R-:W-:Y:S01]  /*9de0*/  MUFU.EX2 R167, R167 ;  /* 0x000000a700a77308 */ /* 0x000fe20000000800 */
[----:B------:R-:W-:Y:S01]  /*9df0*/  LDSM.16.MT88.4 R100, [R169+0xe400] ;  /* 0x00e40000a964783b */ /* 0x000fe20000004200 */
[----:B------:R-:W-:Y:S01]  /*9e00*/  FADD.FTZ R128, R128, R141 ;  /* 0x0000008d80807221 */ /* 0x000fe20000010000 */
[----:B------:R-:W-:Y:S01]  /*9e10*/  FADD.FTZ R116, R116, R139 ;  /* 0x0000008b74747221 */ /* 0x000fe20000010000 */
[----:B------:R-:W-:Y:S01]  /*9e20*/  MUFU.EX2 R158, R158 ;  /* 0x0000009e009e7308 */ /* 0x000fe20000000800 */
[----:B------:R-:W-:Y:S01]  /*9e30*/  FFMA.FTZ R159, R159, UR6, -R161 ;  /* 0x000000069f9f7c23 */ /* 0x000fe200080108a1 */
[--C-:B------:R-:W-:Y:S01]  /*9e40*/  FFMA.FTZ R62, R62, UR6, -R117.reuse ;  /* 0x000000063e3e7c23 */ /* 0x100fe20008010875 */
[C---:B------:R-:W-:Y:S01]  /*9e50*/  HMMA.16816.F32 R44, R48.reuse, R52, R44 ;  /* 0x00000034302c723c */ /* 0x040fe2000000182c */
[----:B----4-:R-:W-:Y:S01]  /*9e60*/  F2FP.F16.F32.PACK_AB R52, R60, R137 ;  /* 0x000000893c34723e */ /* 0x010fe200000000ff */
[----:B------:R-:W1:Y:S01]  /*9e70*/  MUFU.EX2 R147, R147 ;  /* 0x0000009300937308 */ /* 0x000e620000000800 */
[----:B-----5:R-:W-:Y:S01]  /*9e80*/  F2FP.F16.F32.PACK_AB R53, R2, R63 ;  /* 0x0000003f0235723e */ /* 0x020fe200000000ff */
[----:B------:R-:W-:Y:S01]  /*9e90*/  FADD.FTZ R137, R137, R128 ;  /* 0x0000008089897221 */ /* 0x000fe20000010000 */
[----:B------:R-:W-:Y:S01]  /*9ea0*/  FADD.FTZ R63, R63, R116 ;  /* 0x000000743f3f7221 */ /* 0x000fe20000010000 */
[----:B------:R-:W-:Y:S01]  /*9eb0*/  MUFU.EX2 R165, R165 ;  /* 0x000000a500a57308 */ /* 0x000fe20000000800 */
[----:B------:R-:W-:Y:S01]  /*9ec0*/  FFMA.FTZ R121, R121, UR6, -R117 ;  /* 0x0000000679797c23 */ /* 0x000fe20008010875 */
[----:B------:R-:W-:Y:S01]  /*9ed0*/  HMMA.16816.F32 R48, R48, R54, R108 ;  /* 0x000000363030723c */ /* 0x000fe2000000186c */
[----:B------:R-:W-:Y:S01]  /*9ee0*/  F2FP.F16.F32.PACK_AB R54, R58, R61 ;  /* 0x0000003d3a36723e */ /* 0x000fe200000000ff */
[----:B------:R-:W4:Y:S01]  /*9ef0*/  MUFU.EX2 R148, R148 ;  /* 0x0000009400947308 */ /* 0x000f220000000800 */
[----:B---3--:R-:W-:Y:S01]  /*9f00*/  F2FP.F16.F32.PACK_AB R55, R0, R59 ;  /* 0x0000003b0037723e */ /* 0x008fe200000000ff */
[----:B------:R-:W-:Y:S01]  /*9f10*/  FADD.FTZ R60, R60, R137 ;  /* 0x000000893c3c7221 */ /* 0x000fe20000010000 */
[----:B------:R-:W-:Y:S01]  /*9f20*/  FADD.FTZ R2, R2, R63 ;  /* 0x0000003f02027221 */ /* 0x000fe20000010000 */
[----:B------:R-:W-:Y:S01]  /*9f30*/  MUFU.EX2 R163, R163 ;  /* 0x000000a300a37308 */ /* 0x000fe20000000800 */
[----:B------:R-:W-:Y:S01]  /*9f40*/  FFMA.FTZ R119, R119, UR6, -R117 ;  /* 0x0000000677777c23 */ /* 0x000fe20008010875 */
[----:B-1----:R-:W-:Y:S01]  /*9f50*/  F2FP.F16.F32.PACK_AB R108, R147, R158 ;  /* 0x0000009e936c723e */ /* 0x002fe200000000ff */
[----:B------:R-:W-:Y:S01]  /*9f60*/  FADD.FTZ R59, R59, R2 ;  /* 0x000000023b3b7221 */ /* 0x000fe20000010000 */
[----:B------:R-:W-:Y:S01]  /*9f70*/  HMMA.16816.F32 R20, R52, R72, R20 ;  /* 0x000000483414723c */ /* 0x000fe20000001814 */
[----:B------:R-:W1:Y:S01]  /*9f80*/  MUFU.EX2 R146, R146 ;  /* 0x0000009200927308 */ /* 0x000e620000000800 */
[-C--:B------:R-:W-:Y:S01]  /*9f90*/  MOV R2, R57.reuse ;  /* 0x0000003900027202 */ /* 0x080fe20000000f00 */
[----:B------:R-:W-:Y:S01]  /*9fa0*/  FADD.FTZ R0, R0, R59 ;  /* 0x0000003b00007221 */ /* 0x000fe20000010000 */
[----:B------:R-:W-:Y:S01]  /*9fb0*/  @P6 MOV R2, R57 ;  /* 0x0000003900026202 */ /* 0x000fe20000000f00 */
[----:B------:R-:W-:Y:S01]  /*9fc0*/  MUFU.EX2 R157, R157 ;  /* 0x0000009d009d7308 */ /* 0x000fe20000000800 */
[----:B----4-:R-:W-:-:S02]  /*9fd0*/  F2FP.F16.F32.PACK_AB R109, R148, R165 ;  /* 0x000000a5946d723e */ /* 0x010fc400000000ff */
[C---:B------:R-:W-:Y:S01]  /*9fe0*/  HMMA.16816.F32 R24, R52.reuse, R74, R24 ;  /* 0x0000004a3418723c */ /* 0x040fe20000001818 */
[----:B------:R-:W3:Y:S01]  /*9ff0*/  LDSM.16.MT88.4 R72, [R169+0xd400] ;  /* 0x00d40000a948783b */ /* 0x000ee20000004200 */
[----:B------:R-:W-:Y:S04]  /*a000*/  MUFU.EX2 R166, R166 ;  /* 0x000000a600a67308 */ /* 0x000fe80000000800 */
[----:B------:R-:W-:Y:S01]  /*a010*/  MUFU.EX2 R159, R159 ;  /* 0x0000009f009f7308 */ /* 0x000fe20000000800 */
[----:B-1----:R-:W-:Y:S01]  /*a020*/  F2FP.F16.F32.PACK_AB R111, R146, R163 ;  /* 0x000000a3926f723e */ /* 0x002fe200000000ff */
[C---:B--2---:R-:W-:Y:S02]  /*a030*/  HMMA.16816.F32 R4, R52.reuse, R68, R4 ;  /* 0x000000443404723c */ /* 0x044fe40000001804 */
[----:B------:R-:W-:Y:S04]  /*a040*/  MUFU.EX2 R62, R62 ;  /* 0x0000003e003e7308 */ /* 0x000fe80000000800 */
[----:B------:R-:W-:Y:S02]  /*a050*/  MUFU.EX2 R121, R121 ;  /* 0x0000007900797308 */ /* 0x000fe40000000800 */
[C---:B------:R-:W-:Y:S01]  /*a060*/  HMMA.16816.F32 R8, R52.reuse, R70, R8 ;  /* 0x000000463408723c */ /* 0x040fe20000001808 */
[----:B------:R-:W1:Y:S01]  /*a070*/  LDSM.16.MT88.4 R68, [R118+0xb400] ;  /* 0x00b400007644783b */ /* 0x000e620000004200 */
[----:B------:R-:W-:Y:S06]  /*a080*/  MUFU.EX2 R119, R119 ;  /* 0x0000007700777308 */ /* 0x000fec0000000800 */
[C---:B------:R-:W-:Y:S08]  /*a090*/  HMMA.16816.F32 R12, R52.reuse, R64, R12 ;  /* 0x00000040340c723c */ /* 0x040ff0000000180c */
[C---:B------:R-:W-:Y:S01]  /*a0a0*/  HMMA.16816.F32 R16, R52.reuse, R66, R16 ;  /* 0x000000423410723c */ /* 0x040fe20000001810 */
[----:B------:R-:W2:Y:S07]  /*a0b0*/  LDSM.16.MT88.4 R64, [R118+0xd400] ;  /* 0x00d400007640783b */ /* 0x000eae0000004200 */
[----:B---3--:R-:W-:Y:S01]  /*a0c0*/  HMMA.16816.F32 R36, R52, R72, R36 ;  /* 0x000000483424723c */ /* 0x008fe20000001824 */
[--C-:B------:R-:W-:Y:S01]  /*a0d0*/  FFMA.FTZ R72, R126, UR6, -R117.reuse ;  /* 0x000000067e487c23 */ /* 0x100fe20008010875 */
[----:B------:R-:W-:-:S03]  /*a0e0*/  FFMA.FTZ R126, R214, UR6, -R117 ;  /* 0x00000006d67e7c23 */ /* 0x000fc60008010875 */
[----:B------:R3:W4:Y:S03]  /*a0f0*/  MUFU.EX2 R130, R72 ;  /* 0x0000004800827308 */ /* 0x0007260000000800 */
[C---:B------:R-:W-:Y:S01]  /*a100*/  HMMA.16816.F32 R40, R52.reuse, R74, R40 ;  /* 0x0000004a3428723c */ /* 0x040fe20000001828 */
[----:B------:R-:W5:Y:S07]  /*a110*/  MUFU.EX2 R126, R126 ;  /* 0x0000007e007e7308 */ /* 0x000f6e0000000800 */
[C---:B-1----:R-:W-:Y:S01]  /*a120*/  HMMA.16816.F32 R28, R52.reuse, R68, R28 ;  /* 0x00000044341c723c */ /* 0x042fe2000000181c */
[----:B---3--:R-:W-:Y:S07]  /*a130*/  LDSM.16.MT88.4 R72, [R169+0xb800] ;  /* 0x00b80000a948783b */ /* 0x008fee0000004200 */
[C---:B------:R-:W-:Y:S01]  /*a140*/  HMMA.16816.F32 R32, R52.reuse, R70, R32 ;  /* 0x000000463420723c */ /* 0x040fe20000001820 */
[----:B------:R-:W1:Y:S07]  /*a150*/  LDSM.16.MT88.4 R68, [R169+0x9800] ;  /* 0x00980000a944783b */ /* 0x000e6e0000004200 */
[C---:B--2---:R-:W-:Y:S08]  /*a160*/  HMMA.16816.F32 R44, R52.reuse, R64, R44 ;  /* 0x00000040342c723c */ /* 0x044ff0000000182c */
[----:B------:R-:W-:Y:S01]  /*a170*/  HMMA.16816.F32 R48, R52, R66, R48 ;  /* 0x000000423430723c */ /* 0x000fe20000001830 */
[----:B------:R-:W2:Y:S01]  /*a180*/  LDSM.16.MT88.4 R64, [R118+0x9800] ;  /* 0x009800007640783b */ /* 0x000ea20000004200 */
[--C-:B------:R-:W-:Y:S01]  /*a190*/  FFMA.FTZ R52, R132, UR6, -R161.reuse ;  /* 0x0000000684347c23 */ /* 0x100fe200080108a1 */
[----:B------:R-:W-:Y:S01]  /*a1a0*/  FFMA.FTZ R132, R218, UR6, -R161 ;  /* 0x00000006da847c23 */ /* 0x000fe200080108a1 */
[----:B----4-:R-:W-:Y:S01]  /*a1b0*/  F2FP.F16.F32.PACK_AB R53, R130, R135 ;  /* 0x000000878235723e */ /* 0x010fe200000000ff */
[----:B------:R-:W-:Y:S01]  /*a1c0*/  FADD.FTZ R135, R135, R0 ;  /* 0x0000000087877221 */ /* 0x000fe20000010000 */
[----:B------:R-:W3:Y:S01]  /*a1d0*/  MUFU.EX2 R134, R52 ;  /* 0x0000003400867308 */ /* 0x000ee20000000800 */
[----:B-----5:R-:W-:-:S02]  /*a1e0*/  F2FP.F16.F32.PACK_AB R55, R126, R131 ;  /* 0x000000837e37723e */ /* 0x020fc400000000ff */
[----:B------:R-:W-:Y:S01]  /*a1f0*/  FADD.FTZ R130, R130, R135 ;  /* 0x0000008782827221 */ /* 0x000fe20000010000 */
[----:B------:R-:W4:Y:S01]  /*a200*/  MUFU.EX2 R132, R132 ;  /* 0x0000008400847308 */ /* 0x000f220000000800 */
[-C--:B------:R-:W-:Y:S02]  /*a210*/  MOV R0, R56.reuse ;  /* 0x0000003800007202 */ /* 0x080fe40000000f00 */
[----:B------:R-:W-:Y:S01]  /*a220*/  FADD.FTZ R131, R131, R130 ;  /* 0x0000008283837221 */ /* 0x000fe20000010000 */
[----:B------:R-:W-:-:S03]  /*a230*/  @P6 MOV R0, R56 ;  /* 0x0000003800006202 */ /* 0x000fc60000000f00 */
[----:B------:R-:W-:Y:S01]  /*a240*/  FADD.FTZ R131, R126, R131 ;  /* 0x000000837e837221 */ /* 0x000fe20000010000 */
[----:B---3--:R-:W-:Y:S02]  /*a250*/  F2FP.F16.F32.PACK_AB R52, R133, R134 ;  /* 0x000000868534723e */ /* 0x008fe400000000ff */
[----:B----4-:R-:W-:-:S07]  /*a260*/  F2FP.F16.F32.PACK_AB R54, R127, R132 ;  /* 0x000000847f36723e */ /* 0x010fce00000000ff */
        /* <DEDUP_REMOVED lines=14> */
[----:B------:R-:W-:Y:S07]  /*a350*/  LDSM.16.MT88.4 R64, [R169+0xbc00] ;  /* 0x00bc0000a940783b */ /* 0x000fee0000004200 */
[C---:B---3--:R-:W-:Y:S08]  /*a360*/  HMMA.16816.F32 R36, R52.reuse, R72, R36 ;  /* 0x000000483424723c */ /* 0x048ff00000001824 */
[----:B------:R-:W-:Y:S01]  /*a370*/  HMMA.16816.F32 R40, R52, R74, R40 ;  /* 0x0000004a3428723c */ /* 0x000fe20000001828 */
[----:B------:R-:W2:Y:S01]  /*a380*/  LDSM.16.MT88.4 R72, [R169+0x9c00] ;  /* 0x009c0000a948783b */ /* 0x000ea20000004200 */
[--C-:B------:R-:W-:Y:S01]  /*a390*/  FFMA.FTZ R52, R198, UR6, -R161.reuse ;  /* 0x00000006c6347c23 */ /* 0x100fe200080108a1 */
[----:B------:R-:W-:Y:S01]  /*a3a0*/  FFMA.FTZ R198, R208, UR6, -R161 ;  /* 0x00000006d0c67c23 */ /* 0x000fe200080108a1 */
[----:B------:R-:W-:Y:S01]  /*a3b0*/  F2FP.F16.F32.PACK_AB R53, R189, R200 ;  /* 0x000000c8bd35723e */ /* 0x000fe200000000ff */
[----:B------:R-:W-:Y:S01]  /*a3c0*/  FADD.FTZ R200, R200, R131 ;  /* 0x00000083c8c87221 */ /* 0x000fe20000010000 */
[----:B------:R-:W3:Y:S01]  /*a3d0*/  MUFU.EX2 R202, R52 ;  /* 0x0000003400ca7308 */ /* 0x000ee20000000800 */
[----:B------:R-:W-:-:S02]  /*a3e0*/  F2FP.F16.F32.PACK_AB R55, R167, R196 ;  /* 0x000000c4a737723e */ /* 0x000fc400000000ff */
[----:B------:R-:W-:Y:S01]  /*a3f0*/  FADD.FTZ R189, R189, R200 ;  /* 0x000000c8bdbd7221 */ /* 0x000fe20000010000 */
[----:B------:R-:W4:Y:S03]  /*a400*/  MUFU.EX2 R198, R198 ;  /* 0x000000c600c67308 */ /* 0x000f260000000800 */
[----:B------:R-:W-:-:S04]  /*a410*/  FADD.FTZ R196, R196, R189 ;  /* 0x000000bdc4c47221 */ /* 0x000fc80000010000 */
[----:B------:R-:W-:Y:S01]  /*a420*/  FADD.FTZ R196, R167, R196 ;  /* 0x000000c4a7c47221 */ /* 0x000fe20000010000 */
[----:B---3--:R-:W-:-:S03]  /*a430*/  F2FP.F16.F32.PACK_AB R52, R193, R202 ;  /* 0x000000cac134723e */ /* 0x008fc600000000ff */
[----:B------:R-:W-:Y:S01]  /*a440*/  FADD.FTZ R165, R165, R196 ;  /* 0x000000c4a5a57221 */ /* 0x000fe20000010000 */
[----:B----4-:R-:W-:-:S03]  /*a450*/  F2FP.F16.F32.PACK_AB R54, R177, R198 ;  /* 0x000000c6b136723e */ /* 0x010fc600000000ff */
[----:B------:R-:W-:-:S04]  /*a460*/  FADD.FTZ R148, R148, R165 ;  /* 0x000000a594947221 */ /* 0x000fc80000010000 */
[----:B------:R-:W-:Y:S01]  /*a470*/  FADD.FTZ R163, R163, R148 ;  /* 0x00000094a3a37221 */ /* 0x000fe20000010000 */
[----:B-1----:R-:W-:Y:S03]  /*a480*/  HMMA.16816.F32 R12, R52, R68, R12 ;  /* 0x00000044340c723c */ /* 0x002fe6000000180c */
[----:B------:R-:W-:-:S05]  /*a490*/  FADD.FTZ R146, R146, R163 ;  /* 0x000000a392927221 */ /* 0x000fca0000010000 */
        /* <DEDUP_REMOVED lines=8> */
[----:B-1----:R-:W-:Y:S01]  /*a520*/  HMMA.16816.F32 R36, R52, R68, R36 ;  /* 0x000000443424723c */ /* 0x002fe20000001824 */
[--C-:B------:R-:W-:Y:S01]  /*a530*/  FFMA.FTZ R68, R145, UR6, -R161.reuse ;  /* 0x0000000691447c23 */ /* 0x100fe200080108a1 */
[--C-:B------:R-:W-:Y:S01]  /*a540*/  FFMA.FTZ R145, R152, UR6, -R161.reuse ;  /* 0x0000000698917c23 */ /* 0x100fe200080108a1 */
[----:B------:R-:W-:-:S02]  /*a550*/  FFMA.FTZ R161, R192, UR6, -R161 ;  /* 0x00000006c0a17c23 */ /* 0x000fc400080108a1 */
[----:B------:R1:W-:Y:S03]  /*a560*/  MUFU.EX2 R152, R68 ;  /* 0x0000004400987308 */ /* 0x0003e60000000800 */
[C---:B------:R-:W-:Y:S01]  /*a570*/  HMMA.16816.F32 R40, R52.reuse, R70, R40 ;  /* 0x000000463428723c */ /* 0x040fe20000001828 */
[----:B------:R-:W4:Y:S07]  /*a580*/  MUFU.EX2 R145, R145 ;  /* 0x0000009100917308 */ /* 0x000f2e0000000800 */
[----:B--2---:R-:W-:Y:S01]  /*a590*/  HMMA.16816.F32 R28, R52, R72, R28 ;  /* 0x00000048341c723c */ /* 0x004fe2000000181c */
[----:B-1----:R-:W1:Y:S01]  /*a5a0*/  LDSM.16.MT88.4 R68, [R169+0xc000] ;  /* 0x00c00000a944783b */ /* 0x002e620000004200 */
[----:B----4-:R-:W-:-:S06]  /*a5b0*/  F2FP.F16.F32.PACK_AB R110, R145, R152 ;  /* 0x00000098916e723e */ /* 0x010fcc00000000ff */
[C---:B------:R-:W-:Y:S08]  /*a5c0*/  HMMA.16816.F32 R32, R52.reuse, R74, R32 ;  /* 0x0000004a3420723c */ /* 0x040ff00000001820 */
[C---:B---3--:R-:W-:Y:S08]  /*a5d0*/  HMMA.16816.F32 R44, R52.reuse, R64, R44 ;  /* 0x00000040342c723c */ /* 0x048ff0000000182c */
[----:B------:R-:W-:Y:S01]  /*a5e0*/  HMMA.16816.F32 R48, R52, R66, R48 ;  /* 0x000000423430723c */ /* 0x000fe20000001830 */
[----:B------:R-:W2:Y:S04]  /*a5f0*/  LDSM.16.MT88.4 R64, [R169+0xa000] ;  /* 0x00a00000a940783b */ /* 0x000ea80000004200 */
[----:B------:R-:W3:Y:S03]  /*a600*/  LDSM.16.MT88.4 R52, [R118+0xa000] ;  /* 0x00a000007634783b */ /* 0x000ee60000004200 */
[C---:B-1----:R-:W-:Y:S08]  /*a610*/  HMMA.16816.F32 R20, R108.reuse, R68, R20 ;  /* 0x000000446c14723c */ /* 0x042ff00000001814 */
[C---:B------:R-:W-:Y:S01]  /*a620*/  HMMA.16816.F32 R24, R108.reuse, R70, R24 ;  /* 0x000000466c18723c */ /* 0x040fe20000001818 */
[----:B------:R-:W-:Y:S07]  /*a630*/  LDSM.16.MT88.4 R68, [R169+0xa400] ;  /* 0x00a40000a944783b */ /* 0x000fee0000004200 */
[C---:B--2---:R-:W-:Y:S01]  /*a640*/  HMMA.16816.F32 R112, R108.reuse, R64, R4 ;  /* 0x000000406c70723c */ /* 0x044fe20000001804 */
[----:B------:R-:W1:Y:S07]  /*a650*/  LDSM.16.MT88.4 R4, [R118+0xe000] ;  /* 0x00e000007604783b */ /* 0x000e6e0000004200 */
[C---:B------:R-:W-:Y:S01]  /*a660*/  HMMA.16816.F32 R8, R108.reuse, R66, R8 ;  /* 0x000000426c08723c */ /* 0x040fe20000001808 */
[----:B------:R-:W2:Y:S07]  /*a670*/  LDSM.16.MT88.4 R64, [R118+0xc000] ;  /* 0x00c000007640783b */ /* 0x000eae0000004200 */
[C---:B---3--:R-:W-:Y:S08]  /*a680*/  HMMA.16816.F32 R12, R108.reuse, R52, R12 ;  /* 0x000000346c0c723c */ /* 0x048ff0000000180c */
[C---:B------:R-:W-:Y:S01]  /*a690*/  HMMA.16816.F32 R16, R108.reuse, R54, R16 ;  /* 0x000000366c10723c */ /* 0x040fe20000001810 */
[----:B------:R-:W3:Y:S07]  /*a6a0*/  LDSM.16.MT88.4 R52, [R169+0xe000] ;  /* 0x00e00000a934783b */ /* 0x000eee0000004200 */
[C---:B-1----:R-:W-:Y:S08]  /*a6b0*/  HMMA.16816.F32 R44, R108.reuse, R4, R44 ;  /* 0x000000046c2c723c */ /* 0x042ff0000000182c */
[C---:B--2---:R-:W-:Y:S08]  /*a6c0*/  HMMA.16816.F32 R28, R108.reuse, R64, R28 ;  /* 0x000000406c1c723c */ /* 0x044ff0000000181c */
[C---:B------:R-:W-:Y:S08]  /*a6d0*/  HMMA.16816.F32 R32, R108.reuse, R66, R32 ;  /* 0x000000426c20723c */ /* 0x040ff00000001820 */
[C---:B---3--:R-:W-:Y:S01]  /*a6e0*/  HMMA.16816.F32 R36, R108.reuse, R52, R36 ;  /* 0x000000346c24723c */ /* 0x048fe20000001824 */
[--C-:B------:R-:W-:Y:S01]  /*a6f0*/  FFMA.FTZ R52, R140, UR6, -R117.reuse ;  /* 0x000000068c347c23 */ /* 0x100fe20008010875 */
[----:B------:R-:W-:Y:S05]  /*a700*/  MUFU.EX2 R53, R149 ;  /* 0x0000009500357308 */ /* 0x000fea0000000800 */
[----:B------:R-:W-:Y:S01]  /*a710*/  MUFU.EX2 R52, R52 ;  /* 0x0000003400347308 */ /* 0x000fe20000000800 */
[----:B------:R-:W-:Y:S01]  /*a720*/  HMMA.16816.F32 R40, R108, R54, R40 ;  /* 0x000000366c28723c */ /* 0x000fe20000001828 */
[--C-:B------:R-:W-:Y:S01]  /*a730*/  FFMA.FTZ R55, R138, UR6, -R117.reuse ;  /* 0x000000068a377c23 */ /* 0x100fe20008010875 */
[----:B------:R-:W-:-:S05]  /*a740*/  FFMA.FTZ R54, R142, UR6, -R117 ;  /* 0x000000068e367c23 */ /* 0x000fca0008010875 */
[----:B------:R-:W1:Y:S01]  /*a750*/  MUFU.EX2 R55, R55 ;  /* 0x0000003700377308 */ /* 0x000e620000000800 */
[----:B------:R-:W-:Y:S01]  /*a760*/  HMMA.16816.F32 R108, R108, R6, R48 ;  /* 0x000000066c6c723c */ /* 0x000fe20000001830 */
[----:B------:R-:W-:Y:S02]  /*a770*/  FFMA.FTZ R49, R144, UR6, -R117 ;  /* 0x0000000690317c23 */ /* 0x000fe40008010875 */
[----:B------:R-:W2:Y:S04]  /*a780*/  MUFU.EX2 R50, R156 ;  /* 0x0000009c00327308 */ /* 0x000ea80000000800 */
[----:B------:R-:W-:Y:S04]  /*a790*/  MUFU.EX2 R51, R151 ;  /* 0x0000009700337308 */ /* 0x000fe80000000800 */
[----:B------:R-:W3:Y:S01]  /*a7a0*/  MUFU.EX2 R48, R160 ;  /* 0x000000a000307308 */ /* 0x000ee20000000800 */
[----:B-1----:R-:W-:Y:S01]  /*a7b0*/  F2FP.F16.F32.PACK_AB R5, R52, R55 ;  /* 0x000000373405723e */ /* 0x002fe200000000ff */
[----:B------:R-:W-:-:S02]  /*a7c0*/  FADD.FTZ R55, R55, R146 ;  /* 0x0000009237377221 */ /* 0x000fc40000010000 */
[----:B------:R-:W-:Y:S01]  /*a7d0*/  MUFU.EX2 R54, R54 ;  /* 0x0000003600367308 */ /* 0x000fe20000000800 */
[----:B--2---:R-:W-:Y:S01]  /*a7e0*/  F2FP.F16.F32.PACK_AB R4, R50, R53 ;  /* 0x000000353204723e */ /* 0x004fe200000000ff */
[----:B------:R-:W-:Y:S02]  /*a7f0*/  FADD.FTZ R55, R52, R55 ;  /* 0x0000003734377221 */ /* 0x000fe40000010000 */
[----:B------:R-:W1:Y:S01]  /*a800*/  MUFU.EX2 R49, R49 ;  /* 0x0000003100317308 */ /* 0x000e620000000800 */
[----:B---3--:R-:W-:Y:S02]  /*a810*/  F2FP.F16.F32.PACK_AB R6, R48, R51 ;  /* 0x000000333006723e */ /* 0x008fe400000000ff */
[----:B-1----:R-:W-:Y:S01]  /*a820*/  F2FP.F16.F32.PACK_AB R7, R49, R54 ;  /* 0x000000363107723e */ /* 0x002fe200000000ff */
[----:B------:R-:W-:-:S04]  /*a830*/  FADD.FTZ R54, R54, R55 ;  /* 0x0000003736367221 */ /* 0x000fc80000010000 */
[----:B------:R-:W-:Y:S02]  /*a840*/  FADD.FTZ R54, R49, R54 ;  /* 0x0000003631367221 */ /* 0x000fe40000010000 */
[C---:B------:R-:W-:Y:S01]  /*a850*/  HMMA.16816.F32 R72, R4.reuse, R76, R12 ;  /* 0x0000004c0448723c */ /* 0x040fe2000000180c */
[----:B------:R-:W1:Y:S07]  /*a860*/  LDSM.16.MT88.4 R12, [R118+0xe400] ;  /* 0x00e40000760c783b */ /* 0x000e6e0000004200 */
[C---:B------:R-:W-:Y:S08]  /*a870*/  HMMA.16816.F32 R112, R4.reuse, R68, R112 ;  /* 0x000000440470723c */ /* 0x040ff00000001870 */
[C---:B------:R-:W-:Y:S01]  /*a880*/  HMMA.16816.F32 R68, R4.reuse, R70, R8 ;  /* 0x000000460444723c */ /* 0x040fe20000001808 */
[----:B------:R-:W2:Y:S07]  /*a890*/  LDSM.16.MT88.4 R8, [R169+0xa800] ;  /* 0x00a80000a908783b */ /* 0x000eae0000004200 */
[C---:B------:R-:W-:Y:S01]  /*a8a0*/  HMMA.16816.F32 R88, R4.reuse, R92, R28 ;  /* 0x0000005c0458723c */ /* 0x040fe2000000181c */
[----:B------:R-:W-:Y:S04]  /*a8b0*/  MUFU.EX2 R31, R153 ;  /* 0x00000099001f7308 */ /* 0x000fe80000000800 */
[----:B------:R-:W3:Y:S03]  /*a8c0*/  MUFU.EX2 R30, R162 ;  /* 0x000000a2001e7308 */ /* 0x000ee60000000800 */
[----:B------:R-:W-:Y:S01]  /*a8d0*/  HMMA.16816.F32 R92, R4, R94, R32 ;  /* 0x0000005e045c723c */ /* 0x000fe20000001820 */
[--C-:B------:R-:W-:Y:S01]  /*a8e0*/  FFMA.FTZ R33, R122, UR6, -R117.reuse ;  /* 0x000000067a217c23 */ /* 0x100fe20008010875 */
[--C-:B------:R-:W-:Y:S01]  /*a8f0*/  FFMA.FTZ R34, R125, UR6, -R117.reuse ;  /* 0x000000067d227c23 */ /* 0x100fe20008010875 */
[--C-:B------:R-:W-:Y:S01]  /*a900*/  FFMA.FTZ R35, R120, UR6, -R117.reuse ;  /* 0x0000000678237c23 */ /* 0x100fe20008010875 */
[--C-:B------:R-:W-:Y:S01]  /*a910*/  FFMA.FTZ R32, R123, UR6, -R117.reuse ;  /* 0x000000067b207c23 */ /* 0x100fe20008010875 */
[----:B------:R-:W-:Y:S01]  /*a920*/  MUFU.EX2 R29, R155 ;  /* 0x0000009b001d7308 */ /* 0x000fe20000000800 */
[----:B------:R-:W-:-:S02]  /*a930*/  FFMA.FTZ R117, R124, UR6, -R117 ;  /* 0x000000067c757c23 */ /* 0x000fc40008010875 */
[C---:B------:R-:W-:Y:S01]  /*a940*/  HMMA.16816.F32 R80, R4.reuse, R84, R20 ;  /* 0x000000540450723c */ /* 0x040fe20000001814 */
[----:B------:R-:W-:Y:S01]  /*a950*/  MUFU.EX2 R28, R164 ;  /* 0x000000a4001c7308 */ /* 0x000fe20000000800 */
[----:B------:R-:W4:Y:S03]  /*a960*/  LDSM.16.MT88.4 R20, [R118+0xa800] ;  /* 0x00a800007614783b */ /* 0x000f260000004200 */
[----:B------:R-:W-:Y:S03]  /*a970*/  MUFU.EX2 R33, R33 ;  /* 0x0000002100217308 */ /* 0x000fe60000000800 */
[C---:B------:R-:W-:Y:S01]  /*a980*/  HMMA.16816.F32 R96, R4.reuse, R100, R36 ;  /* 0x000000640460723c */ /* 0x040fe20000001824 */
[----:B------:R-:W5:Y:S04]  /*a990*/  MUFU.EX2 R34, R34 ;  /* 0x0000002200227308 */ /* 0x000f680000000800 */
[----:B------:R-:W-:Y:S03]  /*a9a0*/  MUFU.EX2 R35, R35 ;  /* 0x0000002300237308 */ /* 0x000fe60000000800 */
[C---:B------:R-:W-:Y:S01]  /*a9b0*/  HMMA.16816.F32 R76, R4.reuse, R78, R16 ;  /* 0x0000004e044c723c */ /* 0x040fe20000001810 */
[----:B------:R-:W2:Y:S01]  /*a9c0*/  MUFU.EX2 R32, R32 ;  /* 0x0000002000207308 */ /* 0x000ea20000000800 */
[----:B------:R-:W4:Y:S03]  /*a9d0*/  LDSM.16.MT88.4 R16, [R118+0xc800] ;  /* 0x00c800007610783b */ /* 0x000f260000004200 */
[----:B------:R-:W-:Y:S03]  /*a9e0*/  MUFU.EX2 R194, R117 ;  /* 0x0000007500c27308 */ /* 0x000fe60000000800 */
[C---:B------:R-:W-:Y:S01]  /*a9f0*/  HMMA.16816.F32 R84, R4.reuse, R86, R24 ;  /* 0x000000560454723c */ /* 0x040fe20000001818 */
[----:B------:R-:W-:Y:S07]  /*aa00*/  LDSM.16.MT88.4 R24, [R169+0xc800] ;  /* 0x00c80000a918783b */ /* 0x000fee0000004200 */
[C---:B------:R-:W-:Y:S08]  /*aa10*/  HMMA.16816.F32 R100, R4.reuse, R102, R40 ;  /* 0x000000660464723c */ /* 0x040ff00000001828 */
[C---:B-1----:R-:W-:Y:S08]  /*aa20*/  HMMA.16816.F32 R104, R4.reuse, R12, R44 ;  /* 0x0000000c0468723c */ /* 0x042ff0000000182c */
[----:B------:R-:W-:Y:S01]  /*aa30*/  HMMA.16816.F32 R108, R4, R14, R108 ;  /* 0x0000000e046c723c */ /* 0x000fe2000000186c */
[----:B---3--:R-:W-:Y:S01]  /*aa40*/  F2FP.F16.F32.PACK_AB R4, R30, R31 ;  /* 0x0000001f1e04723e */ /* 0x008fe200000000ff */
[----:B------:R-:W1:Y:S01]  /*aa50*/  LDSM.16.MT88.4 R12, [R169+0xe800] ;  /* 0x00e80000a90c783b */ /* 0x000e620000004200 */
[----:B-----5:R-:W-:Y:S01]  /*aa60*/  F2FP.F16.F32.PACK_AB R5, R34, R33 ;  /* 0x000000212205723e */ /* 0x020fe200000000ff */
[----:B------:R-:W-:Y:S01]  /*aa70*/  FADD.FTZ R33, R33, R54 ;  /* 0x0000003621217221 */ /* 0x000fe20000010000 */
[----:B------:R-:W-:-:S02]  /*aa80*/  F2FP.F16.F32.PACK_AB R6, R28, R29 ;  /* 0x0000001d1c06723e */ /* 0x000fc400000000ff */
[----:B--2---:R-:W-:Y:S01]  /*aa90*/  F2FP.F16.F32.PACK_AB R7, R32, R35 ;  /* 0x000000232007723e */ /* 0x004fe200000000ff */
[----:B------:R-:W-:-:S04]  /*aaa0*/  FADD.FTZ R34, R34, R33 ;  /* 0x0000002122227221 */ /* 0x000fc80000010000 */
[----:B------:R-:W-:Y:S02]  /*aab0*/  FADD.FTZ R35, R35, R34 ;  /* 0x0000002223237221 */ /* 0x000fe40000010000 */
[----:B------:R-:W-:Y:S02]  /*aac0*/  HMMA.16816.F32 R112, R4, R8, R112 ;  /* 0x000000080470723c */ /* 0x000fe40000001870 */
[----:B------:R-:W-:-:S06]  /*aad0*/  FADD.FTZ R35, R32, R35 ;  /* 0x0000002320237221 */ /* 0x000fcc0000010000 */
[C---:B------:R-:W-:Y:S01]  /*aae0*/  HMMA.16816.F32 R68, R4.reuse, R10, R68 ;  /* 0x0000000a0444723c */ /* 0x040fe20000001844 */
[----:B------:R-:W2:Y:S07]  /*aaf0*/  LDSM.16.MT88.4 R8, [R118+0xe800] ;  /* 0x00e800007608783b */ /* 0x000eae0000004200 */
[----:B----4-:R-:W-:Y:S01]  /*ab00*/  HMMA.16816.F32 R72, R4, R20, R72 ;  /* 0x000000140448723c */ /* 0x010fe20000001848 */
[----:B------:R-:W-:Y:S01]  /*ab10*/  FADD.FTZ R21, R61, R60 ;  /* 0x0000003c3d157221 */ /* 0x000fe20000010000 */
[----:B------:R-:W3:Y:S03]  /*ab20*/  MUFU.EX2 R20, R161 ;  /* 0x000000a100147308 */ /* 0x000ee60000000800 */
[----:B------:R-:W-:-:S03]  /*ab30*/  FADD.FTZ R21, R58, R21 ;  /* 0x000000153a157221 */ /* 0x000fc60000010000 */
[----:B------:R-:W-:Y:S01]  /*ab40*/  HMMA.16816.F32 R88, R4, R16, R88 ;  /* 0x000000100458723c */ /* 0x000fe20000001858 */
[----:B------:R-:W-:-:S04]  /*ab50*/  FADD.FTZ R134, R134, R21 ;  /* 0x0000001586867221 */ /* 0x000fc80000010000 */
[----:B------:R-:W-:-:S03]  /*ab60*/  FADD.FTZ R133, R133, R134 ;  /* 0x0000008685857221 */ /* 0x000fc60000010000 */
[----:B------:R-:W-:Y:S01]  /*ab70*/  HMMA.16816.F32 R92, R4, R18, R92 ;  /* 0x00000012045c723c */ /* 0x000fe2000000185c */
[----:B------:R-:W4:Y:S01]  /*ab80*/  LDSM.16.MT88.4 R16, [R169+0xac00] ;  /* 0x00ac0000a910783b */ /* 0x000f220000004200 */
[----:B------:R-:W-:-:S04]  /*ab90*/  FADD.FTZ R132, R132, R133 ;  /* 0x0000008584847221 */ /* 0x000fc80000010000 */
[----:B------:R-:W-:Y:S02]  /*aba0*/  FADD.FTZ R127, R127, R132 ;  /* 0x000000847f7f7221 */ /* 0x000fe40000010000 */
[----:B-1----:R-:W-:Y:S02]  /*abb0*/  HMMA.16816.F32 R96, R4, R12, R96 ;  /* 0x0000000c0460723c */ /* 0x002fe40000001860 */
[----:B------:R-:W-:-:S04]  /*abc0*/  FADD.FTZ R202, R202, R127 ;  /* 0x0000007fcaca7221 */ /* 0x000fc80000010000 */
[----:B------:R-:W-:Y:S02]  /*abd0*/  FADD.FTZ R193, R193, R202 ;  /* 0x000000cac1c17221 */ /* 0x000fe40000010000 */
[----:B------:R-:W-:Y:S01]  /*abe0*/  HMMA.16816.F32 R100, R4, R14, R100 ;  /* 0x0000000e0464723c */ /* 0x000fe20000001864 */
[----:B------:R-:W1:Y:S01]  /*abf0*/  LDSM.16.MT88.4 R12, [R118+0xac00] ;  /* 0x00ac0000760c783b */ /* 0x000e620000004200 */
[----:B------:R-:W-:Y:S01]  /*ac00*/  FADD.FTZ R198, R198, R193 ;  /* 0x000000c1c6c67221 */ /* 0x000fe20000010000 */
[----:B------:R-:W-:-:S03]  /*ac10*/  @P6 IADD3 R193, PT, PT, R3, -0x3, RZ ;  /* 0xfffffffd03c16810 */ /* 0x000fc60007ffe0ff */
        /* <DEDUP_REMOVED lines=17> */
[C---:B------:R-:W-:Y:S01]  /*ad30*/  F2FP.F16.F32.PACK_AB R5, R121.reuse, R62 ;  /* 0x0000003e7905723e */ /* 0x040fe200000000ff */
[----:B------:R-:W-:Y:S01]  /*ad40*/  FADD.FTZ R62, R62, R35 ;  /* 0x000000233e3e7221 */ /* 0x000fe20000010000 */
[----:B---3--:R-:W-:Y:S01]  /*ad50*/  F2FP.F16.F32.PACK_AB R6, R20, R159 ;  /* 0x0000009f1406723e */ /* 0x008fe200000000ff */
        /* <DEDUP_REMOVED lines=9> */
[----:B------:R-:W-:Y:S01]  /*adf0*/  HMMA.16816.F32 R68, R4, R18, R68 ;  /* 0x000000120444723c */ /* 0x000fe20000001844 */
[----:B------:R-:W3:Y:S01]  /*ae00*/  LDSM.16.MT88.4 R16, [R118+0xcc00] ;  /* 0x00cc00007610783b */ /* 0x000ee20000004200 */
[----:B------:R-:W-:-:S04]  /*ae10*/  FADD.FTZ R166, R166, R157 ;  /* 0x0000009da6a67221 */ /* 0x000fc80000010000 */
[----:B------:R-:W-:Y:S02]  /*ae20*/  FADD.FTZ R159, R159, R166 ;  /* 0x000000a69f9f7221 */ /* 0x000fe40000010000 */
[----:B-1----:R-:W-:Y:S02]  /*ae30*/  HMMA.16816.F32 R72, R4, R12, R72 ;  /* 0x0000000c0448723c */ /* 0x002fe40000001848 */
[----:B------:R-:W-:-:S06]  /*ae40*/  FADD.FTZ R195, R20, R159 ;  /* 0x0000009f14c37221 */ /* 0x000fcc0000010000 */
[C---:B------:R-:W-:Y:S01]  /*ae50*/  HMMA.16816.F32 R76, R4.reuse, R14, R76 ;  /* 0x0000000e044c723c */ /* 0x040fe2000000184c */
[----:B------:R-:W1:Y:S07]  /*ae60*/  LDSM.16.MT88.4 R12, [R169+0xec00] ;  /* 0x00ec0000a90c783b */ /* 0x000e6e0000004200 */
[C---:B--2---:R-:W-:Y:S08]  /*ae70*/  HMMA.16816.F32 R80, R4.reuse, R8, R80 ;  /* 0x000000080450723c */ /* 0x044ff00000001850 */
[C---:B------:R-:W-:Y:S01]  /*ae80*/  HMMA.16816.F32 R84, R4.reuse, R10, R84 ;  /* 0x0000000a0454723c */ /* 0x040fe20000001854 */
[----:B------:R-:W2:Y:S07]  /*ae90*/  LDSM.16.MT88.4 R8, [R118+0xec00] ;  /* 0x00ec00007608783b */ /* 0x000eae0000004200 */
[C---:B---3--:R-:W-:Y:S08]  /*aea0*/  HMMA.16816.F32 R88, R4.reuse, R16, R88 ;  /* 0x000000100458723c */ /* 0x048ff00000001858 */
[C---:B------:R-:W-:Y:S08]  /*aeb0*/  HMMA.16816.F32 R92, R4.reuse, R18, R92 ;  /* 0x00000012045c723c */ /* 0x040ff0000000185c */
[C---:B-1----:R-:W-:Y:S08]  /*aec0*/  HMMA.16816.F32 R96, R4.reuse, R12, R96 ;  /* 0x0000000c0460723c */ /* 0x042ff00000001860 */
[C---:B------:R-:W-:Y:S08]  /*aed0*/  HMMA.16816.F32 R100, R4.reuse, R14, R100 ;  /* 0x0000000e0464723c */ /* 0x040ff00000001864 */
[C---:B--2---:R-:W-:Y:S08]  /*aee0*/  HMMA.16816.F32 R104, R4.reuse, R8, R104 ;  /* 0x000000080468723c */ /* 0x044ff00000001868 */
[----:B------:R-:W-:Y:S01]  /*aef0*/  HMMA.16816.F32 R108, R4, R10, R108 ;  /* 0x0000000a046c723c */ /* 0x000fe2000000186c */
[----:B------:R-:W-:-:S04]  /*af00*/  NOP ;  /* 0x0000000000007918 */ /* 0x000fc80000000000 */
[----:B------:R-:W-:-:S15]  /*af10*/  @P6 BRA `(.L_x_973) ;  /* 0x0000000000046947 */ /* 0x000fde0003800000 */
.L_x_967:
[----:B------:R-:W-:-:S07]  /*af20*/  IADD3 R193, PT, PT, R129, -0x1, RZ ;  /* 0xffffffff81c17810 */ /* 0x000fce0007ffe0ff */
.L_x_973:
[----:B------:R-:W-:-:S13]  /*af30*/  ISETP.GE.AND P0, PT, R193, R174, PT ;  /* 0x000000aec100720c */ /* 0x000fda0003f06270 */
        /* <DEDUP_REMOVED lines=13> */
.L_x_978:
        /* <DEDUP_REMOVED lines=61> */
[----:B------:R-:W5:Y:S03]  /*b3e0*/  LDG.E R7, desc[UR16][R16.64] ;  /* 0x0000001010077981 */ /* 0x000f66000c1e1900 */
[----:B------:R-:W-:Y:S01]  /*b3f0*/  SHF.R.S32.HI R9, RZ, 0x1f, R5 ;  /* 0x0000001fff097819 */ /* 0x000fe20000011405 */
[----:B------:R-:W5:Y:S04]  /*b400*/  LDG.E R4, desc[UR16][R14.64] ;  /* 0x000000100e047981 */ /* 0x000f68000c1e1900 */
[-C--:B--2---:R-:W-:Y:S02]  /*b410*/  IMAD R6, R9, R196.reuse, RZ ;  /* 0x000000c409067224 */ /* 0x084fe400078e02ff */
[C---:B------:R-:W-:Y:S04]  /*b420*/  IMAD.WIDE.U32 R8, R5.reuse, R196, RZ ;  /* 0x000000c405087225 */ /* 0x040fe800078e00ff */
[----:B------:R-:W-:Y:S05]  /*b430*/  IMAD R6, R5, R197, R6 ;  /* 0x000000c505067224 */ /* 0x000fea00078e0206 */
[----:B------:R-:W-:Y:S01]  /*b440*/  IADD3 R9, PT, PT, R9, R6, RZ ;  /* 0x0000000609097210 */ /* 0x000fe20007ffe0ff */
[----:B-----5:R-:W-:Y:S04]  /*b450*/  IMAD.IADD R7, R7, 0x1, -R4 ;  /* 0x0000000107077824 */ /* 0x020fe800078e0a04 */
[C---:B----4-:R-:W-:Y:S01]  /*b460*/  IMAD.WIDE.U32 R8, R7.reuse, UR8, R8 ;  /* 0x0000000807087c25 */ /* 0x050fe2000f8e0008 */
[----:B------:R-:W-:Y:S02]  /*b470*/  SHF.R.S32.HI R4, RZ, 0x1f, R7 ;  /* 0x0000001fff047819 */ /* 0x000fe40000011407 */
[----:B------:R-:W-:Y:S03]  /*b480*/  LEA R178, P0, R8, R2, 0x1 ;  /* 0x0000000208b27211 */ /* 0x000fe600078008ff */
[----:B------:R-:W-:Y:S04]  /*b490*/  IMAD R4, R4, UR8, RZ ;  /* 0x0000000804047c24 */ /* 0x000fe8000f8e02ff */
[----:B------:R-:W-:Y:S04]  /*b4a0*/  IMAD R4, R7, UR9, R4 ;  /* 0x0000000907047c24 */ /* 0x000fe8000f8e0204 */
[----:B------:R-:W-:Y:S05]  /*b4b0*/  IMAD.IADD R179, R9, 0x1, R4 ;  /* 0x0000000109b37824 */ /* 0x000fea00078e0204 */
[----:B------:R-:W-:Y:S07]  /*b4c0*/  LEA.HI.X R179, R8, R0, R179, 0x1, P0 ;  /* 0x0000000008b37211 */ /* 0x000fee00000f0cb3 */
.L_x_975:
[----:B------:R-:W-:Y:S01]  /*b4d0*/  @!PT LDS RZ, [RZ] ;  /* 0x00000000fffff984 */ /* 0x000fe20000000800 */
[----:B------:R-:W-:Y:S01]  /*b4e0*/  @!PT LDS RZ, [RZ] ;  /* 0x00000000fffff984 */ /* 0x000fe20000000800 */
[----:B------:R-:W-:Y:S01]  /*b4f0*/  @!PT LDS RZ, [RZ] ;  /* 0x00000000fffff984 */ /* 0x000fe20000000800 */
[----:B------:R2:W-:Y:S01]  /*b500*/  @!P3 LDGSTS.E.BYPASS.LTC128B.128 [R185+0x9000], desc[UR16][R178.64] ;  /* 0x09000000b2b9bfae */ /* 0x0005e2000b981a10 */
[----:B------:R-:W-:Y:S01]  /*b510*/  ISETP.GE.AND P1, PT, R182, UR5, PT ;  /* 0x00000005b6007c0c */ /* 0x000fe2000bf26270 */
[C---:B------:R-:W-:Y:S01]  /*b520*/  IMAD.SHL.U32 R177, R196.reuse, 0x40, RZ ;  /* 0x00000040c4b17824 */ /* 0x040fe200078e00ff */
[----:B-1----:R-:W-:Y:S01]  /*b530*/  SHF.L.U64.HI R196, R196, 0x6, R119 ;  /* 0x00000006c4c47819 */ /* 0x002fe20000010277 */
[----:B------:R-:W-:Y:S01]  /*b540*/  @P3 STS.128 [R185+0x9000], RZ ;  /* 0x009000ffb9003388 */ /* 0x000fe20000000c00 */
[----:B------:R-:W-:Y:S02]  /*b550*/  VIADD R193, R193, 0xffffffff ;  /* 0xffffffffc1c17836 */ /* 0x000fe40000000000 */
        /* <DEDUP_REMOVED lines=16> */
[----:B------:R-:W-:Y:S02]  /*b660*/  ISETP.GT.AND P0, PT, R193, R174, PT ;  /* 0x000000aec100720c */ /* 0x000fe40003f04270 */
        /* <DEDUP_REMOVED lines=229> */
[----:B------:R-:W-:Y:S03]  /*c4c0*/  LOP3.LUT R121, R121, R0, RZ, 0x3c, !PT ;  /* 0x0000000079797212 */ /* 0x000fe600078e3cff */
[C---:B------:R-:W-:Y:S04]  /*c4d0*/  IMAD.HI.U32 R120, R2.reuse, R125, RZ ;  /* 0x0000007d02787227 */ /* 0x040fe800078e00ff */
[----:B------:R-:W-:Y:S02]  /*c4e0*/  IMAD.MOV R123, RZ, RZ, -R120 ;  /* 0x000000ffff7b7224 */ /* 0x000fe400078e0a78 */
[----:B------:R-:W-:Y:S04]  /*c4f0*/  IMAD.HI.U32 R2, R2, R127, RZ ;  /* 0x0000007f02027227 */ /* 0x000fe800078e00ff */
[----:B------:R-:W-:Y:S01]  /*c500*/  IMAD R125, R116, R123, R125 ;  /* 0x0000007b747d7224 */ /* 0x000fe200078e027d */
[----:B------:R-:W-:Y:S04]  /*c510*/  IADD3 R122, PT, PT, -R2, RZ, RZ ;  /* 0x000000ff027a7210 */ /* 0x000fe80007ffe1ff */
[C---:B------:R-:W-:Y:S01]  /*c520*/  ISETP.GT.U32.AND P0, PT, R116.reuse, R125, PT ;  /* 0x0000007d7400720c */ /* 0x040fe20003f04070 */
[C---:B------:R-:W-:Y:S05]  /*c530*/  IMAD R127, R116.reuse, R122, R127 ;  /* 0x0000007a747f7224 */ /* 0x040fea00078e027f */
[----:B------:R-:W-:Y:S07]  /*c540*/  ISETP.GT.U32.AND P5, PT, R116, R127, PT ;  /* 0x0000007f7400720c */ /* 0x000fee0003fa4070 */
[----:B------:R-:W-:Y:S01]  /*c550*/  @!P0 IADD3 R120, PT, PT, R120, 0x1, RZ ;  /* 0x0000000178788810 */ /* 0x000fe20007ffe0ff */
[--C-:B------:R-:W-:Y:S05]  /*c560*/  @!P0 IMAD.IADD R125, R125, 0x1, -R116.reuse ;  /* 0x000000017d7d8824 */ /* 0x100fea00078e0a74 */
[----:B------:R-:W-:Y:S01]  /*c570*/  ISETP.GE.U32.AND P6, PT, R125, R116, PT ;  /* 0x000000747d00720c */ /* 0x000fe20003fc6070 */
[----:B------:R-:W-:Y:S01]  /*c580*/  @!P5 IMAD.IADD R127, R127, 0x1, -R116 ;  /* 0x000000017f7fd824 */ /* 0x000fe200078e0a74 */
[----:B------:R-:W-:Y:S01]  /*c590*/  LOP3.LUT R125, RZ, R0, RZ, 0x33, !PT ;  /* 0x00000000ff7d7212 */ /* 0x000fe200078e33ff */
        /* <DEDUP_REMOVED lines=26> */
[C---:B------:R-:W-:Y:S01]  /*c740*/  IMAD.WIDE.U32 R126, R123.reuse, UR6, R126 ;  /* 0x000000067b7e7c25 */ /* 0x040fe2000f8e007e */
[----:B------:R-:W-:Y:S02]  /*c750*/  SHF.R.S32.HI R2, RZ, 0x1f, R123 ;  /* 0x0000001fff027819 */ /* 0x000fe4000001147b */
[----:B------:R-:W-:Y:S03]  /*c760*/  LEA R176, P0, R126, R176, 0x1 ;  /* 0x000000b07eb07211 */ /* 0x000fe600078008ff */
[----:B------:R-:W-:Y:S04]  /*c770*/  IMAD R2, R2, UR6, RZ ;  /* 0x0000000602027c24 */ /* 0x000fe8000f8e02ff */
[----:B------:R-:W-:Y:S05]  /*c780*/  IMAD R2, R123, UR7, R2 ;  /* 0x000000077b027c24 */ /* 0x000fea000f8e0202 */
[----:B------:R-:W-:Y:S04]  /*c790*/  IADD3 R2, PT, PT, R127, R2, RZ ;  /* 0x000000027f027210 */ /* 0x000fe80007ffe0ff */
[----:B------:R-:W-:Y:S07]  /*c7a0*/  LEA.HI.X R175, R126, R175, R2, 0x1, P0 ;  /* 0x000000af7eaf7211 */ /* 0x000fee00000f0c02 */
.L_x_977:
        /* <DEDUP_REMOVED lines=11> */
[----:B------:R-:W-:Y:S02]  /*c860*/  IADD3.X R121, PT, PT, R2, R123, RZ, P5, !PT ;  /* 0x0000007b02797210 */ /* 0x000fe40002ffe4ff */
[----:B------:R-:W-:Y:S04]  /*c870*/  IADD3 R124, P0, PT, R0, R120, RZ ;  /* 0x00000078007c7210 */ /* 0x000fe80007f1e0ff */
[----:B------:R-:W-:Y:S01]  /*c880*/  IADD3.X R125, PT, PT, R2, R121, RZ, P0, !PT ;  /* 0x00000079027d7210 */ /* 0x000fe200007fe4ff */
[--C-:B-1----:R-:W-:Y:S05]  /*c890*/  @!P2 IMAD.MOV.U32 R177, RZ, RZ, R175.reuse ;  /* 0x000000ffffb1a224 */ /* 0x102fea00078e00af */
[----:B------:R-:W-:Y:S01]  /*c8a0*/  @!PT LDS RZ, [RZ] ;  /* 0x00000000fffff984 */ /* 0x000fe20000000800 */
[----:B------:R-:W-:Y:S01]  /*c8b0*/  @!PT LDS RZ, [RZ] ;  /* 0x00000000fffff984 */ /* 0x000fe20000000800 */
[----:B------:R-:W-:Y:S01]  /*c8c0*/  @!PT LDS RZ, [RZ] ;  /* 0x00000000fffff984 */ /* 0x000fe20000000800 */
[----:B------:R1:W-:Y:S04]  /*c8d0*/  @!P2 LDGSTS.E.BYPASS.LTC128B.128 [R185+0x5000], desc[UR16][R176.64+0x40] ;  /* 0x05000040b0b9afae */ /* 0x0003e8000b981a10 */
[----:B------:R2:W-:Y:S01]  /*c8e0*/  @P2 STS.128 [R185+0x5000], RZ ;  /* 0x005000ffb9002388 */ /* 0x0005e20000000c00 */
[----:B-1----:R-:W-:Y:S05]  /*c8f0*/  @!P1 IMAD.MOV.U32 R177, RZ, RZ, R175 ;  /* 0x000000ffffb19224 */ /* 0x002fea00078e00af */
        /* <DEDUP_REMOVED lines=51> */
.L_x_976:
[----:B------:R-:W-:Y:S01]  /*cc30*/  FMNMX3.FTZ R0, R117, R6, R7, !PT ;  /* 0x0000000675007276 */ /* 0x000fe20007810007 */
[----:B--2---:R-:W-:Y:S01]  /*cc40*/  LDSM.16.MT88.4 R124, [R118+0x9000] ;  /* 0x00900000767c783b */ /* 0x004fe20000004200 */
        /* <DEDUP_REMOVED lines=33> */
[----:B------:R-:W-:Y:S08]  /*ce60*/  SHFL.BFLY PT, R0, R121, 0x2, 0x1f ;  /* 0x0c401f0079007f89 */ /* 0x000ff000000e0000 */
        /* <DEDUP_REMOVED lines=26> */
[----:B------:R-:W2:Y:S01]  /*d010*/  MUFU.EX2 R116, R116 ;  /* 0x0000007400747308 */ /* 0x000ea20000000800 */
[--C-:B------:R-:W-:Y:S01]  /*d020*/  FFMA.FTZ R35, R35, UR4, -R142.reuse ;  /* 0x0000000423237c23 */ /* 0x100fe2000801088e */
[--C-:B------:R-:W-:Y:S01]  /*d030*/  FFMA.FTZ R39, R39, UR4, -R142.reuse ;  /* 0x0000000427277c23 */ /* 0x100fe2000801088e */
[--C-:B------:R-:W-:Y:S07]  /*d040*/  FFMA.FTZ R138, R12, UR4, -R143.reuse ;  /* 0x000000040c8a7c23 */ /* 0x100fee000801088f */
[----:B------:R-:W3:Y:S01]  /*d050*/  MUFU.EX2 R3, R3 ;  /* 0x0000000300037308 */ /* 0x000ee20000000800 */
[--C-:B------:R-:W-:Y:S01]  /*d060*/  FFMA.FTZ R119, R13, UR4, -R143.reuse ;  /* 0x000000040d777c23 */ /* 0x100fe2000801088f */
[--C-:B------:R-:W-:Y:S01]  /*d070*/  FFMA.FTZ R139, R14, UR4, -R142.reuse ;  /* 0x000000040e8b7c23 */ /* 0x100fe2000801088e */
[--C-:B------:R-:W-:Y:S07]  /*d080*/  FFMA.FTZ R145, R48, UR4, -R143.reuse ;  /* 0x0000000430917c23 */ /* 0x100fee000801088f */
[----:B------:R-:W-:Y:S01]  /*d090*/  MUFU.EX2 R141, R141 ;  /* 0x0000008d008d7308 */ /* 0x000fe20000000800 */
[--C-:B------:R-:W-:Y:S01]  /*d0a0*/  FFMA.FTZ R146, R46, UR4, -R142.reuse ;  /* 0x000000042e927c23 */ /* 0x100fe2000801088e */
[--C-:B------:R-:W-:Y:S01]  /*d0b0*/  FFMA.FTZ R43, R43, UR4, -R142.reuse ;  /* 0x000000042b2b7c23 */ /* 0x100fe2000801088e */
        /* <DEDUP_REMOVED lines=28> */
[----:B------:R-:W-:Y:S01]  /*d280*/  FMUL.FTZ R81, R116, R81 ;  /* 0x0000005174517220 */ /* 0x000fe20000410000 */
[C---:B------:R-:W-:Y:S01]  /*d290*/  FMUL.FTZ R82, R3.reuse, R82 ;  /* 0x0000005203527220 */ /* 0x040fe20000410000 */
[C---:B------:R-:W-:Y:S01]  /*d2a0*/  FMUL.FTZ R83, R3.reuse, R83 ;  /* 0x0000005303537220 */ /* 0x040fe20000410000 */
[----:B---3--:R-:W-:Y:S01]  /*d2b0*/  F2FP.F16.F32.PACK_AB R114, R6, R133 ;  /* 0x000000850672723e */ /* 0x008fe200000000ff */
[C---:B------:R-:W-:Y:S01]  /*d2c0*/  FMUL.FTZ R84, R116.reuse, R84 ;  /* 0x0000005474547220 */ /* 0x040fe20000410000 */
[C---:B------:R-:W-:Y:S01]  /*d2d0*/  FMUL.FTZ R85, R116.reuse, R85 ;  /* 0x0000005574557220 */ /* 0x040fe20000410000 */
[C---:B------:R-:W-:Y:S01]  /*d2e0*/  FMUL.FTZ R86, R3.reuse, R86 ;  /* 0x0000005603567220 */ /* 0x040fe20000410000 */
[C---:B------:R-:W-:Y:S01]  /*d2f0*/  FMUL.FTZ R87, R3.reuse, R87 ;  /* 0x0000005703577220 */ /* 0x040fe20000410000 */
[C---:B------:R-:W-:Y:S01]  /*d300*/  FMUL.FTZ R88, R116.reuse, R88 ;  /* 0x0000005874587220 */ /* 0x040fe20000410000 */
[C---:B------:R-:W-:Y:S01]  /*d310*/  FMUL.FTZ R89, R116.reuse, R89 ;  /* 0x0000005974597220 */ /* 0x040fe20000410000 */
[----:B------:R-:W-:Y:S01]  /*d320*/  FMUL.FTZ R90, R3, R90 ;  /* 0x0000005a035a7220 */ /* 0x000fe20000410000 */
[----:B--2---:R-:W-:Y:S01]  /*d330*/  F2FP.F16.F32.PACK_AB R115, R7, R136 ;  /* 0x000000880773723e */ /* 0x004fe200000000ff */
[C---:B------:R-:W-:Y:S01]  /*d340*/  FMUL.FTZ R12, R116.reuse, R108 ;  /* 0x0000006c740c7220 */ /* 0x040fe20000410000 */
[C---:B------:R-:W-:Y:S01]  /*d350*/  FMUL.FTZ R13, R116.reuse, R109 ;  /* 0x0000006d740d7220 */ /* 0x040fe20000410000 */
[C---:B------:R-:W-:Y:S01]  /*d360*/  FMUL.FTZ R14, R3.reuse, R110 ;  /* 0x0000006e030e7220 */ /* 0x040fe20000410000 */
[----:B------:R-:W-:Y:S01]  /*d370*/  MUFU.EX2 R46, R35 ;  /* 0x00000023002e7308 */ /* 0x000fe20000000800 */
[C---:B------:R-:W-:Y:S01]  /*d380*/  FMUL.FTZ R91, R3.reuse, R91 ;  /* 0x0000005b035b7220 */ /* 0x040fe20000410000 */
[C---:B------:R-:W-:Y:S01]  /*d390*/  FMUL.FTZ R92, R116.reuse, R92 ;  /* 0x0000005c745c7220 */ /* 0x040fe20000410000 */
[C---:B-1----:R-:W-:Y:S07]  /*d3a0*/  HMMA.16816.F32 R8, R112.reuse, R120, R8 ;  /* 0x000000787008723c */ /* 0x042fee0000001808 */
[----:B------:R-:W-:Y:S01]  /*d3b0*/  MUFU.EX2 R51, R39 ;  /* 0x0000002700337308 */ /* 0x000fe20000000800 */
[C---:B------:R-:W-:Y:S01]  /*d3c0*/  FMUL.FTZ R93, R116.reuse, R93 ;  /* 0x0000005d745d7220 */ /* 0x040fe20000410000 */
[C---:B------:R-:W-:Y:S01]  /*d3d0*/  FMUL.FTZ R94, R3.reuse, R94 ;  /* 0x0000005e035e7220 */ /* 0x040fe20000410000 */
[C---:B------:R-:W-:Y:S01]  /*d3e0*/  FMUL.FTZ R95, R3.reuse, R95 ;  /* 0x0000005f035f7220 */ /* 0x040fe20000410000 */
[C---:B------:R-:W-:Y:S01]  /*d3f0*/  HMMA.16816.F32 R68, R112.reuse, R122, R68 ;  /* 0x0000007a7044723c */ /* 0x040fe20000001844 */
[----:B------:R-:W1:Y:S05]  /*d400*/  LDSM.16.MT88.4 R120, [R118+0xb000] ;  /* 0x00b000007678783b */ /* 0x000e6a0000004200 */
[----:B------:R-:W-:Y:S01]  /*d410*/  MUFU.EX2 R138, R138 ;  /* 0x0000008a008a7308 */ /* 0x000fe20000000800 */
[C---:B------:R-:W-:Y:S01]  /*d420*/  FMUL.FTZ R96, R116.reuse, R96 ;  /* 0x0000006074607220 */ /* 0x040fe20000410000 */
[C---:B------:R-:W-:Y:S01]  /*d430*/  FMUL.FTZ R97, R116.reuse, R97 ;  /* 0x0000006174617220 */ /* 0x040fe20000410000 */
[C---:B------:R-:W-:Y:S01]  /*d440*/  FMUL.FTZ R98, R3.reuse, R98 ;  /* 0x0000006203627220 */ /* 0x040fe20000410000 */
[C---:B------:R-:W-:Y:S01]  /*d450*/  FMUL.FTZ R99, R3.reuse, R99 ;  /* 0x0000006303637220 */ /* 0x040fe20000410000 */
[C---:B------:R-:W-:Y:S01]  /*d460*/  FMUL.FTZ R100, R116.reuse, R100 ;  /* 0x0000006474647220 */ /* 0x040fe20000410000 */
[C---:B------:R-:W-:Y:S04]  /*d470*/  HMMA.16816.F32 R72, R112.reuse, R124, R72 ;  /* 0x0000007c7048723c */ /* 0x040fe80000001848 */
[----:B------:R-:W2:Y:S01]  /*d480*/  MUFU.EX2 R119, R119 ;  /* 0x0000007700777308 */ /* 0x000ea20000000800 */
[C---:B------:R-:W-:Y:S01]  /*d490*/  FMUL.FTZ R101, R116.reuse, R101 ;  /* 0x0000006574657220 */ /* 0x040fe20000410000 */
[C---:B------:R-:W-:Y:S01]  /*d4a0*/  FMUL.FTZ R102, R3.reuse, R102 ;  /* 0x0000006603667220 */ /* 0x040fe20000410000 */
[C---:B------:R-:W-:Y:S01]  /*d4b0*/  FMUL.FTZ R103, R3.reuse, R103 ;  /* 0x0000006703677220 */ /* 0x040fe20000410000 */
[C---:B------:R-:W-:Y:S01]  /*d4c0*/  FMUL.FTZ R104, R116.reuse, R104 ;  /* 0x0000006874687220 */ /* 0x040fe20000410000 */
[C---:B------:R-:W-:Y:S01]  /*d4d0*/  FMUL.FTZ R105, R116.reuse, R105 ;  /* 0x0000006974697220 */ /* 0x040fe20000410000 */
[C---:B------:R-:W-:Y:S01]  /*d4e0*/  HMMA.16816.F32 R76, R112.reuse, R126, R76 ;  /* 0x0000007e704c723c */ /* 0x040fe2000000184c */
[----:B------:R-:W3:Y:S03]  /*d4f0*/  LDSM.16.MT88.4 R124, [R169+0xd000] ;  /* 0x00d00000a97c783b */ /* 0x000ee60000004200 */
[----:B------:R-:W-:Y:S01]  /*d500*/  MUFU.EX2 R139, R139 ;  /* 0x0000008b008b7308 */ /* 0x000fe20000000800 */
[C---:B------:R-:W-:Y:S01]  /*d510*/  FMUL.FTZ R106, R3.reuse, R106 ;  /* 0x0000006a036a7220 */ /* 0x040fe20000410000 */
[----:B------:R-:W-:Y:S01]  /*d520*/  FMUL.FTZ R107, R3, R107 ;  /* 0x0000006b036b7220 */ /* 0x000fe20000410000 */
[----:B------:R-:W-:Y:S01]  /*d530*/  FFMA.FTZ R141, R116, R195, R141 ;  /* 0x000000c3748d7223 */ /* 0x000fe2000001008d */
[--C-:B------:R-:W-:Y:S01]  /*d540*/  FFMA.FTZ R117, R17, UR4, -R143.reuse ;  /* 0x0000000411757c23 */ /* 0x100fe2000801088f */
[----:B--2---:R-:W-:Y:S01]  /*d550*/  F2FP.F16.F32.PACK_AB R16, R119, R138 ;  /* 0x0000008a7710723e */ /* 0x004fe200000000ff */
[C---:B------:R-:W-:Y:S04]  /*d560*/  HMMA.16816.F32 R80, R112.reuse, R128, R80 ;  /* 0x000000807050723c */ /* 0x040fe80000001850 */
[----:B------:R-:W-:Y:S01]  /*d570*/  MUFU.EX2 R132, R132 ;  /* 0x0000008400847308 */ /* 0x000fe20000000800 */
[--C-:B------:R-:W-:Y:S01]  /*d580*/  FFMA.FTZ R134, R18, UR4, -R142.reuse ;  /* 0x0000000412867c23 */ /* 0x100fe2000801088e */
[--C-:B------:R-:W-:Y:S08]  /*d590*/  FFMA.FTZ R42, R42, UR4, -R142.reuse ;  /* 0x000000042a2a7c23 */ /* 0x100ff0000801088e */
[----:B------:R-:W2:Y:S01]  /*d5a0*/  MUFU.EX2 R117, R117 ;  /* 0x0000007500757308 */ /* 0x000ea20000000800 */
[--C-:B------:R-:W-:Y:S01]  /*d5b0*/  FFMA.FTZ R62, R62, UR4, -R142.reuse ;  /* 0x000000043e3e7c23 */ /* 0x100fe2000801088e */
[--C-:B------:R-:W-:Y:S01]  /*d5c0*/  FFMA.FTZ R63, R63, UR4, -R142.reuse ;  /* 0x000000043f3f7c23 */ /* 0x100fe2000801088e */
[C---:B------:R-:W-:Y:S01]  /*d5d0*/  HMMA.16816.F32 R84, R112.reuse, R130, R84 ;  /* 0x000000827054723c */ /* 0x040fe20000001854 */
[----:B------:R-:W4:Y:S06]  /*d5e0*/  LDSM.16.MT88.4 R128, [R118+0xd000] ;  /* 0x00d000007680783b */ /* 0x000f2c0000004200 */
[----:B------:R-:W-:Y:S01]  /*d5f0*/  MUFU.EX2 R134, R134 ;  /* 0x0000008600867308 */ /* 0x000fe20000000800 */
[----:B------:R-:W-:Y:S01]  /*d600*/  FFMA.FTZ R66, R66, UR4, -R142 ;  /* 0x0000000442427c23 */ /* 0x000fe2000801088e */
[----:B------:R-:W-:Y:S01]  /*d610*/  FFMA.FTZ R140, R3, R194, R140 ;  /* 0x000000c2038c7223 */ /* 0x000fe2000001008c */
[--C-:B------:R-:W-:Y:S07]  /*d620*/  FFMA.FTZ R144, R49, UR4, -R143.reuse ;  /* 0x0000000431907c23 */ /* 0x100fee000801088f */
[----:B------:R-:W-:Y:S01]  /*d630*/  MUFU.EX2 R146, R146 ;  /* 0x0000009200927308 */ /* 0x000fe20000000800 */
[--C-:B------:R-:W-:Y:S01]  /*d640*/  FFMA.FTZ R60, R60, UR4, -R143.reuse ;  /* 0x000000043c3c7c23 */ /* 0x100fe2000801088f */
[----:B------:R-:W-:Y:S01]  /*d650*/  FADD.FTZ R135, R135, R140 ;  /* 0x0000008c87877221 */ /* 0x000fe20000010000 */
[C---:B-1----:R-:W-:Y:S07]  /*d660*/  HMMA.16816.F32 R88, R112.reuse, R120, R88 ;  /* 0x000000787058723c */ /* 0x042fee0000001858 */
[----:B------:R-:W-:Y:S01]  /*d670*/  MUFU.EX2 R145, R145 ;  /* 0x0000009100917308 */ /* 0x000fe20000000800 */
[----:B--2---:R-:W-:Y:S01]  /*d680*/  F2FP.F16.F32.PACK_AB R18, R117, R132 ;  /* 0x000000847512723e */ /* 0x004fe200000000ff */
[--C-:B------:R-:W-:Y:S08]  /*d690*/  FFMA.FTZ R61, R61, UR4, -R143.reuse ;  /* 0x000000043d3d7c23 */ /* 0x100ff0000801088f */
[----:B------:R-:W-:Y:S01]  /*d6a0*/  MUFU.EX2 R144, R144 ;  /* 0x0000009000907308 */ /* 0x000fe20000000800 */
[----:B------:R-:W-:Y:S01]  /*d6b0*/  FFMA.FTZ R64, R64, UR4, -R143 ;  /* 0x0000000440407c23 */ /* 0x000fe2000801088f */
[----:B------:R-:W-:Y:S01]  /*d6c0*/  ISETP.GT.AND P0, PT, R193, R174, PT ;  /* 0x000000aec100720c */ /* 0x000fe20003f04270 */
[C---:B------:R-:W-:Y:S01]  /*d6d0*/  HMMA.16816.F32 R92, R112.reuse, R122, R92 ;  /* 0x0000007a705c723c */ /* 0x040fe2000000185c */
[----:B------:R-:W1:Y:S06]  /*d6e0*/  LDSM.16.MT88.4 R120, [R169+0x9400] ;  /* 0x00940000a978783b */ /* 0x000e6c0000004200 */
[----:B------:R-:W-:Y:S10]  /*d6f0*/  MUFU.EX2 R147, R147 ;  /* 0x0000009300937308 */ /* 0x000ff40000000800 */
[----:B------:R-:W-:Y:S01]  /*d700*/  MUFU.EX2 R60, R60 ;  /* 0x0000003c003c7308 */ /* 0x000fe20000000800 */
[C---:B---3--:R-:W-:Y:S09]  /*d710*/  HMMA.16816.F32 R96, R112.reuse, R124, R96 ;  /* 0x0000007c7060723c */ /* 0x048ff20000001860 */
[----:B------:R-:W-:Y:S10]  /*d720*/  MUFU.EX2 R61, R61 ;  /* 0x0000003d003d7308 */ /* 0x000ff40000000800 */
[----:B------:R-:W-:Y:S01]  /*d730*/  MUFU.EX2 R62, R62 ;  /* 0x0000003e003e7308 */ /* 0x000fe20000000800 */
[C---:B------:R-:W-:Y:S01]  /*d740*/  HMMA.16816.F32 R100, R112.reuse, R126, R100 ;  /* 0x0000007e7064723c */ /* 0x040fe20000001864 */
[----:B------:R-:W2:Y:S08]  /*d750*/  LDSM.16.MT88.4 R124, [R118+0x9400] ;  /* 0x00940000767c783b */ /* 0x000eb00000004200 */
[----:B------:R-:W-:Y:S10]  /*d760*/  MUFU.EX2 R63, R63 ;  /* 0x0000003f003f7308 */ /* 0x000ff40000000800 */
[----:B------:R-:W-:Y:S01]  /*d770*/  MUFU.EX2 R64, R64 ;  /* 0x0000004000407308 */ /* 0x000fe20000000800 */
[C---:B----4-:R-:W-:Y:S09]  /*d780*/  HMMA.16816.F32 R104, R112.reuse, R128, R104 ;  /* 0x000000807068723c */ /* 0x050ff20000001868 */
[----:B------:R-:W-:Y:S01]  /*d790*/  MUFU.EX2 R66, R66 ;  /* 0x0000004200427308 */ /* 0x000fe20000000800 */
[--C-:B------:R-:W-:Y:S01]  /*d7a0*/  FFMA.FTZ R128, R15, UR4, -R142.reuse ;  /* 0x000000040f807c23 */ /* 0x100fe2000801088e */
[--C-:B------:R-:W-:Y:S01]  /*d7b0*/  FFMA.FTZ R129, R19, UR4, -R142.reuse ;  /* 0x0000000413817c23 */ /* 0x100fe2000801088e */
[----:B------:R-:W-:Y:S01]  /*d7c0*/  FMUL.FTZ R15, R3, R111 ;  /* 0x0000006f030f7220 */ /* 0x000fe20000410000 */
[----:B------:R-:W-:Y:S01]  /*d7d0*/  MOV R3, R2 ;  /* 0x0000000200037202 */ /* 0x000fe20000000f00 */
[----:B------:R-:W3:Y:S05]  /*d7e0*/  LDSM.16.MT88.4 R108, [R169+0xb400] ;  /* 0x00b40000a96c783b */ /* 0x000eea0000004200 */
[----:B------:R-:W4:Y:S01]  /*d7f0*/  MUFU.EX2 R128, R128 ;  /* 0x0000008000807308 */ /* 0x000f220000000800 */
[----:B------:R-:W-:Y:S09]  /*d800*/  HMMA.16816.F32 R12, R112, R130, R12 ;  /* 0x00000082700c723c */ /* 0x000ff2000000180c */
[----:B------:R-:W5:Y:S01]  /*d810*/  MUFU.EX2 R129, R129 ;  /* 0x0000008100817308 */ /* 0x000f620000000800 */
[----:B------:R-:W3:Y:S01]  /*d820*/  LDSM.16.MT88.4 R112, [R118+0xb400] ;  /* 0x00b400007670783b */ /* 0x000ee20000004200 */
[--C-:B------:R-:W-:Y:S01]  /*d830*/  FFMA.FTZ R131, R47, UR4, -R142.reuse ;  /* 0x000000042f837c23 */ /* 0x100fe2000801088e */
[----:B------:R-:W-:Y:S07]  /*d840*/  FFMA.FTZ R130, R50, UR4, -R142 ;  /* 0x0000000432827c23 */ /* 0x000fee000801088e */
[----:B------:R-:W-:Y:S10]  /*d850*/  MUFU.EX2 R47, R43 ;  /* 0x0000002b002f7308 */ /* 0x000ff40000000800 */
[----:B------:R2:W-:Y:S01]  /*d860*/  MUFU.EX2 R50, R42 ;  /* 0x0000002a00327308 */ /* 0x0005e20000000800 */
[----:B----4-:R-:W-:Y:S09]  /*d870*/  F2FP.F16.F32.PACK_AB R17, R128, R139 ;  /* 0x0000008b8011723e */ /* 0x010ff200000000ff */
[----:B------:R-:W-:Y:S01]  /*d880*/  MUFU.EX2 R131, R131 ;  /* 0x0000008300837308 */ /* 0x000fe20000000800 */
[----:B-----5:R-:W-:Y:S09]  /*d890*/  F2FP.F16.F32.PACK_AB R19, R129, R134 ;  /* 0x000000868113723e */ /* 0x020ff200000000ff */
[----:B------:R-:W-:Y:S01]  /*d8a0*/  MUFU.EX2 R130, R130 ;  /* 0x0000008200827308 */ /* 0x000fe20000000800 */
[C---:B-1----:R-:W-:Y:S05]  /*d8b0*/  HMMA.16816.F32 R8, R16.reuse, R120, R8 ;  /* 0x000000781008723c */ /* 0x042fea0000001808 */
[----:B--2---:R-:W-:Y:S03]  /*d8c0*/  FADD.FTZ R42, R137, R141 ;  /* 0x0000008d892a7221 */ /* 0x004fe60000010000 */
[C---:B------:R-:W-:Y:S01]  /*d8d0*/  HMMA.16816.F32 R68, R16.reuse, R122, R68 ;  /* 0x0000007a1044723c */ /* 0x040fe20000001844 */
[----:B------:R-:W1:Y:S02]  /*d8e0*/  LDSM.16.MT88.4 R120, [R169+0xd400] ;  /* 0x00d40000a978783b */ /* 0x000e640000004200 */
[----:B------:R-:W-:Y:S01]  /*d8f0*/  FADD.FTZ R43, R133, R42 ;  /* 0x0000002a852b7221 */ /* 0x000fe20000010000 */
[----:B------:R-:W-:Y:S04]  /*d900*/  FADD.FTZ R42, R136, R135 ;  /* 0x00000087882a7221 */ /* 0x000fe80000010000 */
[C---:B------:R-:W-:Y:S03]  /*d910*/  HMMA.16816.F32 R72, R16.reuse, R124, R72 ;  /* 0x0000007c1048723c */ /* 0x040fe60000001848 */
[--C-:B------:R-:W-:Y:S01]  /*d920*/  FFMA.FTZ R124, R25, UR4, -R143.reuse ;  /* 0x00000004197c7c23 */ /* 0x100fe2000801088f */
[--C-:B------:R-:W-:Y:S04]  /*d930*/  FFMA.FTZ R125, R26, UR4, -R142.reuse ;  /* 0x000000041a7d7c23 */ /* 0x100fe8000801088e */
[C---:B------:R-:W-:Y:S01]  /*d940*/  HMMA.16816.F32 R76, R16.reuse, R126, R76 ;  /* 0x0000007e104c723c */ /* 0x040fe2000000184c */
[----:B------:R-:W-:Y:S02]  /*d950*/  MUFU.EX2 R124, R124 ;  /* 0x0000007c007c7308 */ /* 0x000fe40000000800 */
[--C-:B------:R-:W-:Y:S01]  /*d960*/  FFMA.FTZ R127, R20, UR4, -R143.reuse ;  /* 0x00000004147f7c23 */ /* 0x100fe2000801088f */
[--C-:B------:R-:W-:Y:S07]  /*d970*/  FFMA.FTZ R126, R22, UR4, -R142.reuse ;  /* 0x00000004167e7c23 */ /* 0x100fee000801088e */
[----:B------:R-:W-:Y:S01]  /*d980*/  MUFU.EX2 R125, R125 ;  /* 0x0000007d007d7308 */ /* 0x000fe20000000800 */
[C---:B---3--:R-:W-:Y:S09]  /*d990*/  HMMA.16816.F32 R80, R16.reuse, R108, R80 ;  /* 0x0000006c1050723c */ /* 0x048ff20000001850 */
[----:B------:R-:W-:Y:S10]  /*d9a0*/  MUFU.EX2 R127, R127 ;  /* 0x0000007f007f7308 */ /* 0x000ff40000000800 */
[----:B------:R-:W-:Y:S01]  /*d9b0*/  MUFU.EX2 R126, R126 ;  /* 0x0000007e007e7308 */ /* 0x000fe20000000800 */
[C---:B------:R-:W-:Y:S01]  /*d9c0*/  HMMA.16816.F32 R84, R16.reuse, R110, R84 ;  /* 0x0000006e1054723c */ /* 0x040fe20000001854 */
[----:B------:R-:W2:Y:S07]  /*d9d0*/  LDSM.16.MT88.4 R108, [R118+0xd400] ;  /* 0x00d40000766c783b */ /* 0x000eae0000004200 */
[C---:B------:R-:W-:Y:S08]  /*d9e0*/  HMMA.16816.F32 R88, R16.reuse, R112, R88 ;  /* 0x000000701058723c */ /* 0x040ff00000001858 */
[C---:B------:R-:W-:Y:S01]  /*d9f0*/  HMMA.16816.F32 R92, R16.reuse, R114, R92 ;  /* 0x00000072105c723c */ /* 0x040fe2000000185c */
[----:B------:R-:W3:Y:S07]  /*da00*/  LDSM.16.MT88.4 R112, [R169+0x9800] ;  /* 0x00980000a970783b */ /* 0x000eee0000004200 */
[C---:B-1----:R-:W-:Y:S03]  /*da10*/  HMMA.16816.F32 R96, R16.reuse, R120, R96 ;  /* 0x000000781060723c */ /* 0x042fe60000001860 */
[--C-:B------:R-:W-:Y:S01]  /*da20*/  FFMA.FTZ R121, R23, UR4, -R142.reuse ;  /* 0x0000000417797c23 */ /* 0x100fe2000801088e */
[--C-:B------:R-:W-:Y:S04]  /*da30*/  FFMA.FTZ R120, R27, UR4, -R142.reuse ;  /* 0x000000041b787c23 */ /* 0x100fe8000801088e */
[C---:B------:R-:W-:Y:S01]  /*da40*/  HMMA.16816.F32 R100, R16.reuse, R122, R100 ;  /* 0x0000007a1064723c */ /* 0x040fe20000001864 */
[----:B------:R-:W1:Y:S02]  /*da50*/  MUFU.EX2 R121, R121 ;  /* 0x0000007900797308 */ /* 0x000e640000000800 */
[--C-:B------:R-:W-:Y:S01]  /*da60*/  FFMA.FTZ R122, R21, UR4, -R143.reuse ;  /* 0x00000004157a7c23 */ /* 0x100fe2000801088f */
[--C-:B------:R-:W-:Y:S01]  /*da70*/  FFMA.FTZ R123, R24, UR4, -R143.reuse ;  /* 0x00000004187b7c23 */ /* 0x100fe2000801088f */
[----:B------:R-:W4:Y:S06]  /*da80*/  LDSM.16.MT88.4 R20, [R118+0x9800] ;  /* 0x009800007614783b */ /* 0x000f2c0000004200 */
[----:B------:R-:W5:Y:S01]  /*da90*/  MUFU.EX2 R120, R120 ;  /* 0x0000007800787308 */ /* 0x000f620000000800 */
[C---:B--2---:R-:W-:Y:S09]  /*daa0*/  HMMA.16816.F32 R104, R16.reuse, R108, R104 ;  /* 0x0000006c1068723c */ /* 0x044ff20000001868 */
[----:B------:R-:W2:Y:S01]  /*dab0*/  MUFU.EX2 R122, R122 ;  /* 0x0000007a007a7308 */ /* 0x000ea20000000800 */
[----:B------:R-:W4:Y:S09]  /*dac0*/  LDSM.16.MT88.4 R24, [R169+0xb800] ;  /* 0x00b80000a918783b */ /* 0x000f320000004200 */
[----:B------:R-:W3:Y:S01]  /*dad0*/  MUFU.EX2 R123, R123 ;  /* 0x0000007b007b7308 */ /* 0x000ee20000000800 */
[----:B------:R-:W-:Y:S03]  /*dae0*/  HMMA.16816.F32 R12, R16, R110, R12 ;  /* 0x0000006e100c723c */ /* 0x000fe6000000180c */
[----:B-1----:R-:W-:Y:S01]  /*daf0*/  F2FP.F16.F32.PACK_AB R17, R121, R126 ;  /* 0x0000007e7911723e */ /* 0x002fe200000000ff */
[----:B------:R-:W1:Y:S01]  /*db00*/  LDSM.16.MT88.4 R108, [R118+0xb800] ;  /* 0x00b80000766c783b */ /* 0x000e620000004200 */
[----:B-----5:R-:W-:Y:S02]  /*db10*/  F2FP.F16.F32.PACK_AB R19, R120, R125 ;  /* 0x0000007d7813723e */ /* 0x020fe400000000ff */
[----:B--2---:R-:W-:Y:S02]  /*db20*/  F2FP.F16.F32.PACK_AB R16, R122, R127 ;  /* 0x0000007f7a10723e */ /* 0x004fe400000000ff */
[----:B---3--:R-:W-:Y:S07]  /*db30*/  F2FP.F16.F32.PACK_AB R18, R124, R123 ;  /* 0x0000007b7c12723e */ /* 0x008fee00000000ff */
[C---:B------:R-:W-:Y:S03]  /*db40*/  HMMA.16816.F32 R8, R16.reuse, R112, R8 ;  /* 0x000000701008723c */ /* 0x040fe60000001808 */
[--C-:B------:R-:W-:Y:S01]  /*db50*/  FFMA.FTZ R112, R29, UR4, -R143.reuse ;  /* 0x000000041d707c23 */ /* 0x100fe2000801088f */
[--C-:B------:R-:W-:Y:S01]  /*db60*/  FFMA.FTZ R113, R37, UR4, -R143.reuse ;  /* 0x0000000425717c23 */ /* 0x100fe2000801088f */
[--C-:B------:R-:W-:Y:S02]  /*db70*/  FFMA.FTZ R37, R44, UR4, -R143.reuse ;  /* 0x000000042c257c23 */ /* 0x100fe4000801088f */
[----:B------:R2:W-:Y:S01]  /*db80*/  MUFU.EX2 R49, R112 ;  /* 0x0000007000317308 */ /* 0x0005e20000000800 */
[C---:B------:R-:W-:Y:S03]  /*db90*/  HMMA.16816.F32 R68, R16.reuse, R114, R68 ;  /* 0x000000721044723c */ /* 0x040fe60000001844 */
[--C-:B------:R-:W-:Y:S06]  /*dba0*/  FFMA.FTZ R115, R28, UR4, -R143.reuse ;  /* 0x000000041c737c23 */ /* 0x100fec000801088f */
[----:B------:R-:W-:Y:S01]  /*dbb0*/  MUFU.EX2 R116, R37 ;  /* 0x0000002500747308 */ /* 0x000fe20000000800 */
[--C-:B------:R-:W-:Y:S01]  /*dbc0*/  FFMA.FTZ R114, R36, UR4, -R143.reuse ;  /* 0x0000000424727c23 */ /* 0x100fe2000801088f */
[--C-:B------:R-:W-:Y:S01]  /*dbd0*/  FFMA.FTZ R36, R45, UR4, -R143.reuse ;  /* 0x000000042d247c23 */ /* 0x100fe2000801088f */
[C---:B----4-:R-:W-:Y:S07]  /*dbe0*/  HMMA.16816.F32 R72, R16.reuse, R20, R72 ;  /* 0x000000141048723c */ /* 0x050fee0000001848 */
[----:B------:R-:W3:Y:S01]  /*dbf0*/  MUFU.EX2 R44, R115 ;  /* 0x00000073002c7308 */ /* 0x000ee20000000800 */
[--C-:B--2---:R-:W-:Y:S01]  /*dc00*/  FFMA.FTZ R112, R54, UR4, -R142.reuse ;  /* 0x0000000436707c23 */ /* 0x104fe2000801088e */
[C---:B------:R-:W-:Y:S01]  /*dc10*/  HMMA.16816.F32 R76, R16.reuse, R22, R76 ;  /* 0x00000016104c723c */ /* 0x040fe2000000184c */
[----:B------:R-:W2:Y:S07]  /*dc20*/  LDSM.16.MT88.4 R20, [R169+0xd800] ;  /* 0x00d80000a914783b */ /* 0x000eae0000004200 */
[----:B------:R-:W-:Y:S01]  /*dc30*/  MUFU.EX2 R140, R112 ;  /* 0x00000070008c7308 */ /* 0x000fe20000000800 */
[C---:B------:R-:W-:Y:S08]  /*dc40*/  HMMA.16816.F32 R80, R16.reuse, R24, R80 ;  /* 0x000000181050723c */ /* 0x040ff00000001850 */
[C---:B------:R-:W-:Y:S01]  /*dc50*/  HMMA.16816.F32 R84, R16.reuse, R26, R84 ;  /* 0x0000001a1054723c */ /* 0x040fe20000001854 */
[----:B------:R-:W4:Y:S07]  /*dc60*/  LDSM.16.MT88.4 R24, [R118+0xd800] ;  /* 0x00d800007618783b */ /* 0x000f2e0000004200 */
[C---:B-1----:R-:W-:Y:S03]  /*dc70*/  HMMA.16816.F32 R88, R16.reuse, R108, R88 ;  /* 0x0000006c1058723c */ /* 0x042fe60000001858 */
[--C-:B------:R-:W-:Y:S01]  /*dc80*/  FFMA.FTZ R108, R57, UR4, -R143.reuse ;  /* 0x00000004396c7c23 */ /* 0x100fe2000801088f */
[--C-:B------:R-:W-:Y:S01]  /*dc90*/  FFMA.FTZ R57, R34, UR4, -R142.reuse ;  /* 0x0000000422397c23 */ /* 0x100fe2000801088e */
[--C-:B------:R-:W-:Y:S01]  /*dca0*/  FFMA.FTZ R109, R56, UR4, -R143.reuse ;  /* 0x00000004386d7c23 */ /* 0x100fe2000801088f */
[--C-:B------:R-:W-:Y:S01]  /*dcb0*/  FFMA.FTZ R56, R38, UR4, -R142.reuse ;  /* 0x0000000426387c23 */ /* 0x100fe2000801088e */
[----:B------:R1:W-:Y:S01]  /*dcc0*/  MUFU.EX2 R148, R108 ;  /* 0x0000006c00947308 */ /* 0x0003e20000000800 */
[C---:B------:R-:W-:Y:S03]  /*dcd0*/  HMMA.16816.F32 R92, R16.reuse, R110, R92 ;  /* 0x0000006e105c723c */ /* 0x040fe6000000185c */
[--C-:B------:R-:W-:Y:S01]  /*dce0*/  FFMA.FTZ R111, R30, UR4, -R142.reuse ;  /* 0x000000041e6f7c23 */ /* 0x100fe2000801088e */
[--C-:B------:R-:W-:Y:S05]  /*dcf0*/  FFMA.FTZ R110, R31, UR4, -R142.reuse ;  /* 0x000000041f6e7c23 */ /* 0x100fea000801088e */
[----:B------:R5:W-:Y:S01]  /*dd00*/  MUFU.EX2 R137, R109 ;  /* 0x0000006d00897308 */ /* 0x000be20000000800 */
[----:B------:R-:W-:Y:S01]  /*dd10*/  LDSM.16.MT88.4 R28, [R118+0x9c00] ;  /* 0x009c0000761c783b */ /* 0x000fe20000004200 */
[C---:B--2---:R-:W-:Y:S08]  /*dd20*/  HMMA.16816.F32 R96, R16.reuse, R20, R96 ;  /* 0x000000141060723c */ /* 0x044ff00000001860 */
[----:B------:R2:W-:Y:S01]  /*dd30*/  MUFU.EX2 R45, R110 ;  /* 0x0000006e002d7308 */ /* 0x0005e20000000800 */
[----:B-1----:R-:W-:Y:S09]  /*dd40*/  F2FP.F16.F32.PACK_AB R108, R61, R60 ;  /* 0x0000003c3d6c723e */ /* 0x002ff200000000ff */
[----:B------:R-:W1:Y:S01]  /*dd50*/  MUFU.EX2 R57, R57 ;  /* 0x0000003900397308 */ /* 0x000e620000000800 */
[C---:B------:R-:W-:Y:S01]  /*dd60*/  HMMA.16816.F32 R100, R16.reuse, R22, R100 ;  /* 0x000000161064723c */ /* 0x040fe20000001864 */
[----:B------:R-:W1:Y:S08]  /*dd70*/  LDSM.16.MT88.4 R20, [R169+0x9c00] ;  /* 0x009c0000a914783b */ /* 0x000e700000004200 */
[----:B------:R-:W-:Y:S01]  /*dd80*/  MUFU.EX2 R56, R56 ;  /* 0x0000003800387308 */ /* 0x000fe20000000800 */
[----:B-----5:R-:W-:Y:S01]  /*dd90*/  F2FP.F16.F32.PACK_AB R109, R63, R62 ;  /* 0x0000003e3f6d723e */ /* 0x020fe200000000ff */
[----:B--2---:R-:W-:Y:S01]  /*dda0*/  FFMA.FTZ R110, R59, UR4, -R142 ;  /* 0x000000043b6e7c23 */ /* 0x004fe2000801088e */
[C---:B----4-:R-:W-:Y:S07]  /*ddb0*/  HMMA.16816.F32 R104, R16.reuse, R24, R104 ;  /* 0x000000181068723c */ /* 0x050fee0000001868 */
[----:B------:R2:W-:Y:S01]  /*ddc0*/  MUFU.EX2 R59, R114 ;  /* 0x00000072003b7308 */ /* 0x0005e20000000800 */
[--C-:B------:R-:W-:Y:S01]  /*ddd0*/  FFMA.FTZ R25, R32, UR4, -R143.reuse ;  /* 0x0000000420197c23 */ /* 0x100fe2000801088f */
[--C-:B------:R-:W-:Y:S01]  /*dde0*/  FFMA.FTZ R24, R33, UR4, -R143.reuse ;  /* 0x0000000421187c23 */ /* 0x100fe2000801088f */
[--C-:B------:R-:W-:Y:S01]  /*ddf0*/  FFMA.FTZ R33, R40, UR4, -R143.reuse ;  /* 0x0000000428217c23 */ /* 0x100fe2000801088f */
[--C-:B------:R-:W-:Y:S01]  /*de00*/  FFMA.FTZ R32, R41, UR4, -R143.reuse ;  /* 0x0000000429207c23 */ /* 0x100fe2000801088f */
[--C-:B------:R-:W-:Y:S01]  /*de10*/  FFMA.FTZ R40, R53, UR4, -R143.reuse ;  /* 0x0000000435287c23 */ /* 0x100fe2000801088f */
[----:B------:R-:W-:Y:S04]  /*de20*/  HMMA.16816.F32 R12, R16, R26, R12 ;  /* 0x0000001a100c723c */ /* 0x000fe8000000180c */
[----:B------:R-:W-:Y:S01]  /*de30*/  MUFU.EX2 R48, R25 ;  /* 0x0000001900307308 */ /* 0x000fe20000000800 */
[--C-:B------:R-:W-:Y:S01]  /*de40*/  FFMA.FTZ R41, R52, UR4, -R143.reuse ;  /* 0x0000000434297c23 */ /* 0x100fe2000801088f */
[----:B---3--:R-:W-:Y:S08]  /*de50*/  F2FP.F16.F32.PACK_AB R16, R49, R44 ;  /* 0x0000002c3110723e */ /* 0x008ff000000000ff */
[----:B------:R3:W4:Y:S01]  /*de60*/  MUFU.EX2 R53, R24 ;  /* 0x0000001800357308 */ /* 0x0007220000000800 */
[----:B-1----:R-:W-:Y:S01]  /*de70*/  F2FP.F16.F32.PACK_AB R19, R46, R57 ;  /* 0x000000392e13723e */ /* 0x002fe200000000ff */
[----:B--2---:R-:W-:Y:S01]  /*de80*/  FADD.FTZ R114, R7, R42 ;  /* 0x0000002a07727221 */ /* 0x004fe20000010000 */
[----:B------:R-:W-:Y:S07]  /*de90*/  FFMA.FTZ R143, R65, UR4, -R143 ;  /* 0x00000004418f7c23 */ /* 0x000fee000801088f */
[----:B------:R-:W1:Y:S01]  /*dea0*/  MUFU.EX2 R52, R111 ;  /* 0x0000006f00347308 */ /* 0x000e620000000800 */
[----:B------:R-:W-:Y:S01]  /*deb0*/  FFMA.FTZ R65, R58, UR4, -R142 ;  /* 0x000000043a417c23 */ /* 0x000fe2000801088e */
[----:B------:R-:W-:Y:S08]  /*dec0*/  FADD.FTZ R139, R139, R114 ;  /* 0x000000728b8b7221 */ /* 0x000ff00000010000 */
[----:B------:R-:W-:Y:S01]  /*ded0*/  MUFU.EX2 R54, R32 ;  /* 0x0000002000367308 */ /* 0x000fe20000000800 */
[----:B------:R-:W-:Y:S09]  /*dee0*/  FADD.FTZ R139, R128, R139 ;  /* 0x0000008b808b7221 */ /* 0x000ff20000010000 */
[----:B------:R-:W-:Y:S01]  /*def0*/  MUFU.EX2 R133, R41 ;  /* 0x0000002900857308 */ /* 0x000fe20000000800 */
[----:B---3--:R-:W2:Y:S01]  /*df00*/  LDSM.16.MT88.4 R24, [R169+0xbc00] ;  /* 0x00bc0000a918783b */ /* 0x008ea20000004200 */
[----:B----4-:R-:W-:Y:S08]  /*df10*/  F2FP.F16.F32.PACK_AB R18, R53, R48 ;  /* 0x000000303512723e */ /* 0x010ff000000000ff */
[----:B------:R-:W-:Y:S01]  /*df20*/  MUFU.EX2 R136, R40 ;  /* 0x0000002800887308 */ /* 0x000fe20000000800 */
[----:B------:R-:W-:Y:S01]  /*df30*/  FADD.FTZ R134, R134, R139 ;  /* 0x0000008b86867221 */ /* 0x000fe20000010000 */
[----:B-1----:R-:W-:Y:S01]  /*df40*/  F2FP.F16.F32.PACK_AB R17, R45, R52 ;  /* 0x000000342d11723e */ /* 0x002fe200000000ff */
[--C-:B------:R-:W-:Y:S07]  /*df50*/  FFMA.FTZ R111, R55, UR4, -R142.reuse ;  /* 0x00000004376f7c23 */ /* 0x100fee000801088e */
[----:B------:R1:W-:Y:S01]  /*df60*/  MUFU.EX2 R58, R113 ;  /* 0x00000071003a7308 */ /* 0x0003e20000000800 */
[----:B------:R-:W-:Y:S01]  /*df70*/  FFMA.FTZ R142, R67, UR4, -R142 ;  /* 0x00000004438e7c23 */ /* 0x000fe2000801088e */
[----:B------:R-:W-:Y:S08]  /*df80*/  FADD.FTZ R129, R129, R134 ;  /* 0x0000008681817221 */ /* 0x000ff00000010000 */
[----:B------:R3:W-:Y:S01]  /*df90*/  MUFU.EX2 R55, R33 ;  /* 0x0000002100377308 */ /* 0x0007e20000000800 */
[C---:B------:R-:W-:Y:S09]  /*dfa0*/  HMMA.16816.F32 R8, R16.reuse, R20, R8 ;  /* 0x000000141008723c */ /* 0x040ff20000001808 */
[----:B------:R4:W-:Y:S01]  /*dfb0*/  MUFU.EX2 R67, R36 ;  /* 0x0000002400437308 */ /* 0x0009e20000000800 */
[----:B------:R-:W-:Y:S09]  /*dfc0*/  FADD.FTZ R126, R126, R129 ;  /* 0x000000817e7e7221 */ /* 0x000ff20000010000 */
[----:B------:R-:W-:Y:S01]  /*dfd0*/  MUFU.EX2 R65, R65 ;  /* 0x0000004100417308 */ /* 0x000fe20000000800 */
[C---:B------:R-:W-:Y:S01]  /*dfe0*/  HMMA.16816.F32 R68, R16.reuse, R22, R68 ;  /* 0x000000161044723c */ /* 0x040fe20000001844 */
[----:B------:R-:W5:Y:S02]  /*dff0*/  LDSM.16.MT88.4 R20, [R118+0xbc00] ;  /* 0x00bc00007614783b */ /* 0x000f640000004200 */
[----:B-1----:R-:W-:Y:S06]  /*e000*/  FADD.FTZ R113, R6, R43 ;  /* 0x0000002b06717221 */ /* 0x002fec0000010000 */
[----:B------:R-:W-:Y:S01]  /*e010*/  MUFU.EX2 R135, R111 ;  /* 0x0000006f00877308 */ /* 0x000fe20000000800 */
[----:B------:R-:W-:Y:S01]  /*e020*/  FADD.FTZ R126, R121, R126 ;  /* 0x0000007e797e7221 */ /* 0x000fe20000010000 */
[----:B------:R-:W-:Y:S01]  /*e030*/  FADD.FTZ R138, R138, R113 ;  /* 0x000000718a8a7221 */ /* 0x000fe20000010000 */
[C---:B------:R-:W-:Y:S01]  /*e040*/  HMMA.16816.F32 R72, R16.reuse, R28, R72 ;  /* 0x0000001c1048723c */ /* 0x040fe20000001848 */
[----:B---3--:R-:W-:Y:S06]  /*e050*/  LDSM.16.MT88.4 R32, [R118+0xc000] ;  /* 0x00c000007620783b */ /* 0x008fec0000004200 */
[----:B------:R-:W-:Y:S01]  /*e060*/  MUFU.EX2 R6, R110 ;  /* 0x0000006e00067308 */ /* 0x000fe20000000800 */
[----:B------:R-:W-:Y:S01]  /*e070*/  FADD.FTZ R119, R119, R138 ;  /* 0x0000008a77777221 */ /* 0x000fe20000010000 */
[----:B------:R-:W-:Y:S08]  /*e080*/  FADD.FTZ R125, R125, R126 ;  /* 0x0000007e7d7d7221 */ /* 0x000ff00000010000 */
[----:B------:R-:W1:Y:S01]  /*e090*/  MUFU.EX2 R143, R143 ;  /* 0x0000008f008f7308 */ /* 0x000e620000000800 */
[----:B------:R-:W-:Y:S01]  /*e0a0*/  FADD.FTZ R132, R132, R119 ;  /* 0x0000007784847221 */ /* 0x000fe20000010000 */
[C---:B------:R-:W-:Y:S01]  /*e0b0*/  HMMA.16816.F32 R76, R16.reuse, R30, R76 ;  /* 0x0000001e104c723c */ /* 0x040fe2000000184c */
[----:B------:R-:W3:Y:S07]  /*e0c0*/  LDSM.16.MT88.4 R28, [R169+0xdc00] ;  /* 0x00dc0000a91c783b */ /* 0x000eee0000004200 */
[----:B------:R-:W5:Y:S01]  /*e0d0*/  MUFU.EX2 R7, R142 ;  /* 0x0000008e00077308 */ /* 0x000f620000000800 */
[----:B------:R-:W-:Y:S01]  /*e0e0*/  FADD.FTZ R132, R117, R132 ;  /* 0x0000008475847221 */ /* 0x000fe20000010000 */
[----:B------:R-:W-:Y:S01]  /*e0f0*/  FADD.FTZ R125, R120, R125 ;  /* 0x0000007d787d7221 */ /* 0x000fe20000010000 */
[----:B------:R-:W-:Y:S02]  /*e100*/  MOV R117, R0 ;  /* 0x0000000000757202 */ /* 0x000fe40000000f00 */
[----:B------:R-:W-:Y:S01]  /*e110*/  FADD.FTZ R127, R127, R132 ;  /* 0x000000847f7f7221 */ /* 0x000fe20000010000 */
[C---:B--2---:R-:W-:Y:S01]  /*e120*/  HMMA.16816.F32 R80, R16.reuse, R24, R80 ;  /* 0x000000181050723c */ /* 0x044fe20000001850 */
[----:B----4-:R-:W-:Y:S02]  /*e130*/  LDSM.16.MT88.4 R36, [R118+0xc400] ;  /* 0x00c400007624783b */ /* 0x010fe40000004200 */
[----:B------:R-:W-:Y:S01]  /*e140*/  FADD.FTZ R122, R122, R127 ;  /* 0x0000007f7a7a7221 */ /* 0x000fe20000010000 */
[----:B-1----:R-:W-:Y:S01]  /*e150*/  F2FP.F16.F32.PACK_AB R110, R143, R64 ;  /* 0x000000408f6e723e */ /* 0x002fe200000000ff */
[----:B------:R-:W-:Y:S03]  /*e160*/  FADD.FTZ R52, R52, R125 ;  /* 0x0000007d34347221 */ /* 0x000fe60000010000 */
[C---:B------:R-:W-:Y:S01]  /*e170*/  HMMA.16816.F32 R84, R16.reuse, R26, R84 ;  /* 0x0000001a1054723c */ /* 0x040fe20000001854 */
[----:B------:R-:W1:Y:S02]  /*e180*/  LDSM.16.MT88.4 R24, [R118+0xdc00] ;  /* 0x00dc00007618783b */ /* 0x000e640000004200 */
[----:B-----5:R-:W-:Y:S01]  /*e190*/  F2FP.F16.F32.PACK_AB R111, R7, R66 ;  /* 0x00000042076f723e */ /* 0x020fe200000000ff */
[----:B------:R-:W-:Y:S04]  /*e1a0*/  FADD.FTZ R52, R45, R52 ;  /* 0x000000342d347221 */ /* 0x000fe80000010000 */
[----:B------:R-:W-:Y:S01]  /*e1b0*/  FADD.FTZ R57, R57, R52 ;  /* 0x0000003439397221 */ /* 0x000fe20000010000 */
[C---:B------:R-:W-:Y:S01]  /*e1c0*/  HMMA.16816.F32 R88, R16.reuse, R20, R88 ;  /* 0x000000141058723c */ /* 0x040fe20000001858 */
[----:B------:R-:W-:Y:S02]  /*e1d0*/  LDSM.16.MT88.4 R40, [R169+0xe800] ;  /* 0x00e80000a928783b */ /* 0x000fe40000004200 */
[----:B------:R-:W-:Y:S05]  /*e1e0*/  FADD.FTZ R57, R46, R57 ;  /* 0x000000392e397221 */ /* 0x000fea0000010000 */
        /* <DEDUP_REMOVED lines=15> */
[C---:B--2---:R-:W-:Y:S03]  /*e2e0*/  HMMA.16816.F32 R8, R16.reuse, R20, R8 ;  /* 0x000000141008723c */ /* 0x044fe60000001808 */
[----:B------:R-:W-:Y:S05]  /*e2f0*/  FADD.FTZ R47, R47, R50 ;  /* 0x000000322f2f7221 */ /* 0x000fea0000010000 */
        /* <DEDUP_REMOVED lines=18> */
[----:B------:R-:W-:Y:S01]  /*e420*/  F2FP.F16.F32.PACK_AB R17, R131, R146 ;  /* 0x000000928311723e */ /* 0x000fe200000000ff */
[----:B------:R-:W-:Y:S01]  /*e430*/  FADD.FTZ R146, R146, R47 ;  /* 0x0000002f92927221 */ /* 0x000fe20000010000 */
[----:B------:R-:W-:Y:S02]  /*e440*/  F2FP.F16.F32.PACK_AB R18, R144, R145 ;  /* 0x000000919012723e */ /* 0x000fe400000000ff */
[----:B------:R-:W-:Y:S01]  /*e450*/  F2FP.F16.F32.PACK_AB R19, R147, R130 ;  /* 0x000000829313723e */ /* 0x000fe200000000ff */
[----:B------:R-:W-:Y:S04]  /*e460*/  FADD.FTZ R131, R131, R146 ;  /* 0x0000009283837221 */ /* 0x000fe80000010000 */
[----:B------:R-:W-:Y:S02]  /*e470*/  FADD.FTZ R130, R130, R131 ;  /* 0x0000008382827221 */ /* 0x000fe40000010000 */
[C---:B-1----:R-:W-:Y:S03]  /*e480*/  HMMA.16816.F32 R8, R16.reuse, R24, R8 ;  /* 0x000000181008723c */ /* 0x042fe60000001808 */
[----:B------:R-:W-:Y:S05]  /*e490*/  FADD.FTZ R147, R147, R130 ;  /* 0x0000008293937221 */ /* 0x000fea0000010000 */
        /* <DEDUP_REMOVED lines=10> */
[----:B------:R-:W-:Y:S07]  /*e540*/  LDSM.16.MT88.4 R36, [R118+0xc800] ;  /* 0x00c800007624783b */ /* 0x000fee0000004200 */
        /* <DEDUP_REMOVED lines=9> */
[C---:B------:R-:W-:Y:S01]  /*e5e0*/  F2FP.F16.F32.PACK_AB R17, R135.reuse, R140 ;  /* 0x0000008c8711723e */ /* 0x040fe200000000ff */
[----:B------:R-:W-:Y:S04]  /*e5f0*/  FADD.FTZ R140, R140, R147 ;  /* 0x000000938c8c7221 */ /* 0x000fe80000010000 */
[----:B------:R-:W-:Y:S02]  /*e600*/  FADD.FTZ R140, R135, R140 ;  /* 0x0000008c878c7221 */ /* 0x000fe40000010000 */
[C---:B--2---:R-:W-:Y:S03]  /*e610*/  HMMA.16816.F32 R8, R16.reuse, R20, R8 ;  /* 0x000000141008723c */ /* 0x044fe60000001808 */
[----:B------:R-:W-:Y:S04]  /*e620*/  FADD.FTZ R65, R65, R140 ;  /* 0x0000008c41417221 */ /* 0x000fe80000010000 */
[----:B------:R-:W-:Y:S01]  /*e630*/  FADD.FTZ R65, R6, R65 ;  /* 0x0000004106417221 */ /* 0x000fe20000010000 */
[C---:B------:R-:W-:Y:S01]  /*e640*/  HMMA.16816.F32 R68, R16.reuse, R22, R68 ;  /* 0x000000161044723c */ /* 0x040fe20000001844 */
[----:B------:R-:W2:Y:S02]  /*e650*/  LDSM.16.MT88.4 R20, [R169+0xac00] ;  /* 0x00ac0000a914783b */ /* 0x000ea40000004200 */
[----:B------:R-:W-:Y:S04]  /*e660*/  FADD.FTZ R62, R62, R65 ;  /* 0x000000413e3e7221 */ /* 0x000fe80000010000 */
[----:B------:R-:W-:Y:S01]  /*e670*/  FADD.FTZ R63, R63, R62 ;  /* 0x0000003e3f3f7221 */ /* 0x000fe20000010000 */
[C---:B----4-:R-:W-:Y:S03]  /*e680*/  HMMA.16816.F32 R72, R16.reuse, R32, R72 ;  /* 0x000000201048723c */ /* 0x050fe60000001848 */
[----:B------:R-:W-:Y:S04]  /*e690*/  FADD.FTZ R66, R66, R63 ;  /* 0x0000003f42427221 */ /* 0x000fe80000010000 */
[----:B------:R-:W-:Y:S01]  /*e6a0*/  FADD.FTZ R194, R7, R66 ;  /* 0x0000004207c27221 */ /* 0x000fe20000010000 */
[C---:B------:R-:W-:Y:S01]  /*e6b0*/  HMMA.16816.F32 R76, R16.reuse, R34, R76 ;  /* 0x00000022104c723c */ /* 0x040fe2000000184c */
[----:B------:R-:W-:Y:S07]  /*e6c0*/  LDSM.16.MT88.4 R32, [R169+0xcc00] ;  /* 0x00cc0000a920783b */ /* 0x000fee0000004200 */
[C---:B---3--:R-:W-:Y:S08]  /*e6d0*/  HMMA.16816.F32 R80, R16.reuse, R28, R80 ;  /* 0x0000001c1050723c */ /* 0x048ff00000001850 */
[C---:B------:R-:W-:Y:S01]  /*e6e0*/  HMMA.16816.F32 R84, R16.reuse, R30, R84 ;  /* 0x0000001e1054723c */ /* 0x040fe20000001854 */
[----:B------:R-:W3:Y:S07]  /*e6f0*/  LDSM.16.MT88.4 R28, [R118+0xac00] ;  /* 0x00ac0000761c783b */ /* 0x000eee0000004200 */
[C---:B------:R-:W-:Y:S08]  /*e700*/  HMMA.16816.F32 R88, R16.reuse, R36, R88 ;  /* 0x000000241058723c */ /* 0x040ff00000001858 */
[C---:B------:R-:W-:Y:S08]  /*e710*/  HMMA.16816.F32 R92, R16.reuse, R38, R92 ;  /* 0x00000026105c723c */ /* 0x040ff0000000185c */
[C---:B------:R-:W-:Y:S08]  /*e720*/  HMMA.16816.F32 R96, R16.reuse, R40, R96 ;  /* 0x000000281060723c */ /* 0x040ff00000001860 */
[C---:B------:R-:W-:Y:S08]  /*e730*/  HMMA.16816.F32 R100, R16.reuse, R42, R100 ;  /* 0x0000002a1064723c */ /* 0x040ff00000001864 */
[C---:B-1----:R-:W-:Y:S08]  /*e740*/  HMMA.16816.F32 R104, R16.reuse, R24, R104 ;  /* 0x000000181068723c */ /* 0x042ff00000001868 */
[----:B------:R-:W-:Y:S03]  /*e750*/  HMMA.16816.F32 R12, R16, R26, R12 ;  /* 0x0000001a100c723c */ /* 0x000fe6000000180c */
[----:B------:R-:W-:Y:S04]  /*e760*/  FADD.FTZ R17, R123, R122 ;  /* 0x0000007a7b117221 */ /* 0x000fe80000010000 */
[----:B------:R-:W-:Y:S01]  /*e770*/  FADD.FTZ R17, R124, R17 ;  /* 0x000000117c117221 */ /* 0x000fe20000010000 */
[C---:B--2---:R-:W-:Y:S01]  /*e780*/  HMMA.16816.F32 R112, R108.reuse, R20, R8 ;  /* 0x000000146c70723c */ /* 0x044fe20000001808 */
[----:B------:R-:W1:Y:S04]  /*e790*/  LDSM.16.MT88.4 R8, [R118+0xcc00] ;  /* 0x00cc00007608783b */ /* 0x000e680000004200 */
[----:B------:R-:W-:Y:S03]  /*e7a0*/  FADD.FTZ R44, R44, R17 ;  /* 0x000000112c2c7221 */ /* 0x000fe60000010000 */
[C---:B------:R-:W-:Y:S01]  /*e7b0*/  HMMA.16816.F32 R68, R108.reuse, R22, R68 ;  /* 0x000000166c44723c */ /* 0x040fe20000001844 */
[----:B------:R-:W2:Y:S02]  /*e7c0*/  LDSM.16.MT88.4 R16, [R169+0xec00] ;  /* 0x00ec0000a910783b */ /* 0x000ea40000004200 */
[----:B------:R-:W-:Y:S04]  /*e7d0*/  FADD.FTZ R49, R49, R44 ;  /* 0x0000002c31317221 */ /* 0x000fe80000010000 */
[----:B------:R-:W-:Y:S01]  /*e7e0*/  FADD.FTZ R20, R48, R49 ;  /* 0x0000003130147221 */ /* 0x000fe20000010000 */
[C---:B---3--:R-:W-:Y:S03]  /*e7f0*/  HMMA.16816.F32 R72, R108.reuse, R28, R72 ;  /* 0x0000001c6c48723c */ /* 0x048fe60000001848 */
[----:B------:R-:W-:Y:S04]  /*e800*/  FADD.FTZ R20, R53, R20 ;  /* 0x0000001435147221 */ /* 0x000fe80000010000 */
[----:B------:R-:W-:Y:S01]  /*e810*/  FADD.FTZ R59, R59, R20 ;  /* 0x000000143b3b7221 */ /* 0x000fe20000010000 */
[C---:B------:R-:W-:Y:S01]  /*e820*/  HMMA.16816.F32 R76, R108.reuse, R30, R76 ;  /* 0x0000001e6c4c723c */ /* 0x040fe2000000184c */
[----:B------:R-:W3:Y:S02]  /*e830*/  LDSM.16.MT88.4 R20, [R118+0xec00] ;  /* 0x00ec00007614783b */ /* 0x000ee40000004200 */
[----:B------:R-:W-:Y:S04]  /*e840*/  FADD.FTZ R58, R58, R59 ;  /* 0x0000003b3a3a7221 */ /* 0x000fe80000010000 */
[----:B------:R-:W-:Y:S01]  /*e850*/  FADD.FTZ R25, R55, R58 ;  /* 0x0000003a37197221 */ /* 0x000fe20000010000 */
[C---:B------:R-:W-:Y:S03]  /*e860*/  HMMA.16816.F32 R80, R108.reuse, R32, R80 ;  /* 0x000000206c50723c */ /* 0x040fe60000001850 */
[----:B------:R-:W-:Y:S05]  /*e870*/  FADD.FTZ R25, R54, R25 ;  /* 0x0000001936197221 */ /* 0x000fea0000010000 */
[C---:B------:R-:W-:Y:S08]  /*e880*/  HMMA.16816.F32 R84, R108.reuse, R34, R84 ;  /* 0x000000226c54723c */ /* 0x040ff00000001854 */
        /* <DEDUP_REMOVED lines=16> */
[----:B------:R-:W-:Y:S04]  /*e990*/  FADD.FTZ R64, R64, R61 ;  /* 0x0000003d40407221 */ /* 0x000fe80000010000 */
[----:B------:R-:W-:Y:S01]  /*e9a0*/  FADD.FTZ R195, R143, R64 ;  /* 0x000000408fc37221 */ /* 0x000fe20000010000 */
[----:B------:R-:W-:Y:S01]  /*e9b0*/  @!UPT UIADD3 URZ, UPT, UPT, URZ, URZ, URZ ;  /* 0x000000fffffff290 */ /* 0x000fe2000fffe0ff */
[----:B------:R-:W-:Y:S11]  /*e9c0*/  @P0 BRA `(.L_x_978) ;  /* 0xffffffc400900947 */ /* 0x000ff6000383ffff */
.L_x_974:
[----:B------:R-:W1:Y:S01]  /*e9d0*/  SHFL.BFLY PT, R4, R195, 0x2, 0x1f ;  /* 0x0c401f00c3047f89 */ /* 0x000e6200000e0000 */
[----:B------:R-:W2:Y:S01]  /*e9e0*/  S2UR UR5, SR_CgaCtaId ;  /* 0x00000000000579c3 */ /* 0x000ea20000008800 */
[C---:B------:R-:W-:Y:S01]  /*e9f0*/  SHF.L.U32 R13, R180.reuse, 0x4, RZ ;  /* 0x00000004b40d7819 */ /* 0x040fe200000006ff */
[----:B------:R-:W-:Y:S01]  /*ea00*/  UMOV UR4, 0x400 ;  /* 0x0000040000047882 */ /* 0x000fe20000000000 */
[----:B------:R-:W3:Y:S01]  /*ea10*/  SHFL.BFLY PT, R5, R194, 0x2, 0x1f ;  /* 0x0c401f00c2057f89 */ /* 0x000ee200000e0000 */
[----:B------:R-:W-:Y:S01]  /*ea20*/  SHF.R.U32.HI R15, RZ, 0x1, R180 ;  /* 0x00000001ff0f7819 */ /* 0x000fe200000116b4 */
[----:B------:R-:W-:Y:S03]  /*ea30*/  BSSY.RECONVERGENT B0, `(.L_x_979) ;  /* 0x0000099000007945 */ /* 0x000fe60003800200 */
[----:B------:R-:W-:Y:S01]  /*ea40*/  BAR.SYNC.DEFER_BLOCKING 0x0 ;  /* 0x0000000000007b1d */ /* 0x000fe20000010000 */
[----:B------:R-:W-:-:S05]  /*ea50*/  LOP3.LUT P3, RZ, R180, 0x3, RZ, 0xc0, !PT ;  /* 0x00000003b4ff7812 */ /* 0x000fca000786c0ff */
[----:B------:R-:W4:Y:S01]  /*ea60*/  S2R R8, SR_TID.X ;  /* 0x0000000000087919 */ /* 0x000f220000002100 */
[----:B-1----:R-:W-:Y:S01]  /*ea70*/  FADD.FTZ R3, R4, R195 ;  /* 0x000000c304037221 */ /* 0x002fe20000010000 */
[----:B------:R-:W-:Y:S01]  /*ea80*/  SHF.L.U32 R4, R180, 0x1, RZ ;  /* 0x00000001b4047819 */ /* 0x000fe200000006ff */
[----:B--2---:R-:W-:Y:S01]  /*ea90*/  ULEA UR5, UR5, UR4, 0x18 ;  /* 0x0000000405057291 */ /* 0x004fe2000f8ec0ff */
[----:B---3--:R-:W-:Y:S02]  /*eaa0*/  FADD.FTZ R10, R5, R194 ;  /* 0x000000c2050a7221 */ /* 0x008fe40000010000 */
[----:B------:R-:W1:Y:S01]  /*eab0*/  SHFL.BFLY PT, R6, R3, 0x1, 0x1f ;  /* 0x0c201f0003067f89 */ /* 0x000e6200000e0000 */
[----:B------:R-:W-:Y:S01]  /*eac0*/  LOP3.LUT R4, R4, 0x6, RZ, 0xc0, !PT ;  /* 0x0000000604047812 */ /* 0x000fe200078ec0ff */
[----:B------:R-:W2:Y:S02]  /*ead0*/  LDCU UR4, c[0x0][0x44c] ;  /* 0x00008980ff0477ac */ /* 0x000ea40008000800 */
[----:B------:R-:W3:Y:S01]  /*eae0*/  SHFL.BFLY PT, R5, R10, 0x1, 0x1f ;  /* 0x0c201f000a057f89 */ /* 0x000ee200000e0000 */
[----:B------:R-:W-:-:S02]  /*eaf0*/  LOP3.LUT R13, R4, 0x3e00, R13, 0xf8, !PT ;  /* 0x00003e00040d7812 */ /* 0x000fc400078ef80d */
[----:B------:R-:W-:-:S04]  /*eb00*/  SHF.L.U32 R4, R180, 0x3, RZ ;  /* 0x00000003b4047819 */ /* 0x000fc800000006ff */
[----:B------:R-:W-:-:S04]  /*eb10*/  LOP3.LUT R11, R4, 0xc0, RZ, 0xc0, !PT ;  /* 0x000000c0040b7812 */ /* 0x000fc800078ec0ff */
[----:B------:R-:W-:Y:S02]  /*eb20*/  LOP3.LUT R11, R11, 0x18, R180, 0xf8, !PT ;  /* 0x000000180b0b7812 */ /* 0x000fe400078ef8b4 */
[----:B----4-:R-:W-:-:S04]  /*eb30*/  SHF.R.U32.HI R8, RZ, 0x3, R8 ;  /* 0x00000003ff087819 */ /* 0x010fc80000011608 */
[----:B------:R-:W-:Y:S01]  /*eb40*/  IADD3 R16, PT, PT, R8, 0x20, RZ ;  /* 0x0000002008107810 */ /* 0x000fe20007ffe0ff */
[----:B-1----:R-:W-:Y:S01]  /*eb50*/  FADD.FTZ R6, R3, R6 ;  /* 0x0000000603067221 */ /* 0x002fe20000010000 */
[----:B------:R-:W-:Y:S02]  /*eb60*/  SHF.L.U32 R3, R180, 0x2, RZ ;  /* 0x00000002b4037819 */ /* 0x000fe400000006ff */
[----:B------:R-:W-:Y:S01]  /*eb70*/  ISETP.GE.AND P5, PT, R16, R173, PT ;  /* 0x000000ad1000720c */ /* 0x000fe20003fa6270 */
[----:B---3--:R-:W-:Y:S01]  /*eb80*/  FADD.FTZ R5, R10, R5 ;  /* 0x000000050a057221 */ /* 0x008fe20000010000 */
[----:B------:R-:W1:Y:S01]  /*eb90*/  MUFU.RCP R12, R6 ;  /* 0x00000006000c7308 */ /* 0x000e620000001000 */
[----:B------:R-:W-:Y:S02]  /*eba0*/  FSETP.NE.FTZ.AND P2, PT, R6, RZ, PT ;  /* 0x000000ff0600720b */ /* 0x000fe40003f55000 */
[----:B------:R-:W-:Y:S02]  /*ebb0*/  LOP3.LUT R16, R13, 0x20, R4, 0xf8, !PT ;  /* 0x000000200d107812 */ /* 0x000fe400078ef804 */
[----:B------:R-:W-:-:S02]  /*ebc0*/  FSETP.NE.FTZ.AND P0, PT, R5, RZ, PT ;  /* 0x000000ff0500720b */ /* 0x000fc40003f15000 */
[----:B------:R-:W-:Y:S01]  /*ebd0*/  LOP3.LUT R11, R16, R11, RZ, 0xfc, !PT ;  /* 0x0000000b100b7212 */ /* 0x000fe200078efcff */
[----:B------:R-:W3:Y:S01]  /*ebe0*/  MUFU.RCP R9, R5 ;  /* 0x0000000500097308 */ /* 0x000ee20000001000 */
[----:B------:R-:W-:Y:S01]  /*ebf0*/  LOP3.LUT R14, R3, 0xd8, RZ, 0xc0, !PT ;  /* 0x000000d8030e7812 */ /* 0x000fe200078ec0ff */
[----:B------:R-:W4:Y:S01]  /*ec00*/  LDC R16, c[0x0][0x3e0] ;  /* 0x0000f800ff107b82 */ /* 0x000f220000000800 */
[----:B------:R-:W-:Y:S02]  /*ec10*/  LEA R11, R11, UR5, 0x2 ;  /* 0x000000050b0b7c11 */ /* 0x000fe4000f8e10ff */
[----:B------:R-:W-:Y:S02]  /*ec20*/  LOP3.LUT R14, R14, 0x18, R15, 0x78, !PT ;  /* 0x000000180e0e7812 */ /* 0x000fe400078e780f */
[----:B------:R-:W-:Y:S01]  /*ec30*/  LOP3.LUT R15, R15, 0x30, RZ, 0xc0, !PT ;  /* 0x000000300f0f7812 */ /* 0x000fe200078ec0ff */
[----:B------:R-:W5:Y:S01]  /*ec40*/  @P2 MUFU.LG2 R6, R6 ;  /* 0x0000000600062308 */ /* 0x000f620000000c00 */
[----:B------:R-:W-:Y:S01]  /*ec50*/  SHF.R.U32.HI R10, RZ, 0x2, R180 ;  /* 0x00000002ff0a7819 */ /* 0x000fe200000116b4 */
[----:B------:R-:W2:Y:S01]  /*ec60*/  @P2 LDC R19, c[0x0][0x458] ;  /* 0x00011600ff132b82 */ /* 0x000ea20000000800 */
[----:B-1----:R-:W-:-:S02]  /*ec70*/  FSEL R12, R12, 1, P2 ;  /* 0x3f8000000c0c7808 */ /* 0x002fc40001000000 */
[----:B------:R-:W-:Y:S02]  /*ec80*/  LOP3.LUT R10, R15, 0x7, R10, 0xf8, !PT ;  /* 0x000000070f0a7812 */ /* 0x000fe400078ef80a */
[----:B------:R-:W-:Y:S01]  /*ec90*/  LOP3.LUT R7, R3, 0xf04, RZ, 0xc0, !PT ;  /* 0x00000f0403077812 */ /* 0x000fe200078ec0ff */
        /* <DEDUP_REMOVED lines=25> */
[C---:B------:R-:W-:Y:S01]  /*ee30*/  LOP3.LUT R12, R4.reuse, 0x40, RZ, 0xc0, !PT ;  /* 0x00000040040c7812 */ /* 0x040fe200078ec0ff */
        /* <DEDUP_REMOVED lines=24> */
[----:B------:R-:W-:Y:S01]  /*efc0*/  LOP3.LUT R9, R4, 0x80, RZ, 0xc0, !PT ;  /* 0x0000008004097812 */ /* 0x000fe200078ec0ff */
[----:B------:R-:W1:Y:S01]  /*efd0*/  @P0 LDC R15, c[0x0][0x458] ;  /* 0x00011600ff0f0b82 */ /* 0x000e620000000800 */
[----:B------:R-:W-:Y:S01]  /*efe0*/  IADD3 R4, PT, PT, R11, -R12, RZ ;  /* 0x8000000c0b047210 */ /* 0x000fe20007ffe0ff */
[----:B------:R-:W3:Y:S01]  /*eff0*/  @P0 MUFU.LG2 R5, R5 ;  /* 0x0000000500050308 */ /* 0x000ee20000000c00 */
[C---:B------:R-:W-:Y:S01]  /*f000*/  SHF.L.U32 R20, R8.reuse, 0x5, RZ ;  /* 0x0000000508147819 */ /* 0x040fe200000006ff */
[----:B------:R-:W-:Y:S01]  /*f010*/  STS.64 [R11], R112 ;  /* 0x000000700b007388 */ /* 0x000fe20000000a00 */
[----:B------:R-:W-:-:S02]  /*f020*/  IADD3 R18, PT, PT, R8, 0x10, RZ ;  /* 0x0000001008127810 */ /* 0x000fc40007ffe0ff */
[----:B------:R-:W-:Y:S01]  /*f030*/  LOP3.LUT R7, R7, 0x20, R20, 0xf8, !PT ;  /* 0x0000002007077812 */ /* 0x000fe200078ef814 */
[----:B------:R-:W4:Y:S01]  /*f040*/  LDC.64 R12, c[0x0][0x430] ;  /* 0x00010c00ff0c7b82 */ /* 0x000f220000000a00 */
[----:B------:R-:W-:Y:S01]  /*f050*/  STS.64 [R11+0x400], R114 ;  /* 0x000400720b007388 */ /* 0x000fe20000000a00 */
[----:B------:R-:W-:Y:S01]  /*f060*/  LOP3.LUT R17, R3, 0x1c, RZ, 0xc0, !PT ;  /* 0x0000001c03117812 */ /* 0x000fe200078ec0ff */
[----:B-----5:R-:W-:Y:S01]  /*f070*/  @P2 FMUL.FTZ R3, R6, 0.69314718246459960938 ;  /* 0x3f31721806032820 */ /* 0x020fe20000410000 */
[----:B------:R-:W-:Y:S01]  /*f080*/  LOP3.LUT R7, R7, R14, RZ, 0xfc, !PT ;  /* 0x0000000e07077212 */ /* 0x000fe200078efcff */
[----:B------:R-:W-:Y:S01]  /*f090*/  STS.64 [R4+0x20], R68 ;  /* 0x0000204404007388 */ /* 0x000fe20000000a00 */
[-C--:B------:R-:W-:Y:S02]  /*f0a0*/  IADD3 R14, PT, PT, R11, -R9.reuse, RZ ;  /* 0x800000090b0e7210 */ /* 0x080fe40007ffe0ff */
[----:B------:R-:W-:Y:S01]  /*f0b0*/  IADD3 R9, PT, PT, R4, -R9, RZ ;  /* 0x8000000904097210 */ /* 0x000fe20007ffe0ff */
[----:B------:R-:W-:Y:S01]  /*f0c0*/  STS.64 [R4+0x420], R70 ;  /* 0x0004204604007388 */ /* 0x000fe20000000a00 */
[----:B------:R-:W-:Y:S01]  /*f0d0*/  ISETP.GE.AND P4, PT, R18, R173, PT ;  /* 0x000000ad1200720c */ /* 0x000fe20003f86270 */
[----:B---3--:R-:W-:-:S02]  /*f0e0*/  @P0 FMUL.FTZ R5, R5, 0.69314718246459960938 ;  /* 0x3f31721805050820 */ /* 0x008fc40000410000 */
[----:B------:R-:W-:Y:S01]  /*f0f0*/  STS.64 [R14+0x40], R72 ;  /* 0x000040480e007388 */ /* 0x000fe20000000a00 */
[C---:B------:R-:W-:Y:S02]  /*f100*/  IADD3 R18, PT, PT, R8.reuse, 0x30, RZ ;  /* 0x0000003008127810 */ /* 0x040fe40007ffe0ff */
[-C--:B------:R-:W-:Y:S01]  /*f110*/  ISETP.GE.AND P1, PT, R8, R173.reuse, PT ;  /* 0x000000ad0800720c */ /* 0x080fe20003f26270 */
[----:B------:R-:W-:Y:S01]  /*f120*/  STS.64 [R14+0x440], R74 ;  /* 0x0004404a0e007388 */ /* 0x000fe20000000a00 */
[----:B------:R-:W-:-:S03]  /*f130*/  ISETP.GE.AND P6, PT, R18, R173, PT ;  /* 0x000000ad1200720c */ /* 0x000fc60003fc6270 */
[----:B------:R-:W-:Y:S01]  /*f140*/  STS.64 [R9+0x60], R76 ;  /* 0x0000604c09007388 */ /* 0x000fe20000000a00 */
[----:B----4-:R-:W-:-:S03]  /*f150*/  IMAD R12, R181, R12, R188 ;  /* 0x0000000cb50c7224 */ /* 0x010fc600078e02bc */
[----:B------:R-:W-:Y:S01]  /*f160*/  STS.64 [R9+0x460], R78 ;  /* 0x0004604e09007388 */ /* 0x000fe20000000a00 */
[----:B------:R-:W-:-:S03]  /*f170*/  IMAD R16, R12, R16, R187 ;  /* 0x000000100c107224 */ /* 0x000fc600078e02bb */
[----:B------:R-:W-:Y:S01]  /*f180*/  STS.64 [R11+0x2000], R80 ;  /* 0x002000500b007388 */ /* 0x000fe20000000a00 */
[----:B------:R-:W-:Y:S01]  /*f190*/  MOV R12, 0xff800000 ;  /* 0xff800000000c7802 */ /* 0x000fe20000000f00 */
[----:B--2---:R-:W-:Y:S01]  /*f1a0*/  @P2 FFMA.FTZ R12, R2, R19, R3 ;  /* 0x00000013020c2223 */ /* 0x004fe20000010003 */
[----:B------:R-:W-:Y:S01]  /*f1b0*/  IMAD R13, R16, R13, R186 ;  /* 0x0000000d100d7224 */ /* 0x000fe200078e02ba */
[----:B------:R-:W-:Y:S01]  /*f1c0*/  STS.64 [R11+0x2400], R82 ;  /* 0x002400520b007388 */ /* 0x000fe20000000a00 */
[----:B------:R-:W-:Y:S01]  /*f1d0*/  LEA R2, R7, UR5, 0x2 ;  /* 0x0000000507027c11 */ /* 0x000fe2000f8e10ff */
[----:B------:R-:W-:Y:S02]  /*f1e0*/  IMAD R3, R8, 0x60, R17 ;  /* 0x0000006008037824 */ /* 0x000fe400078e0211 */
[----:B------:R-:W-:Y:S04]  /*f1f0*/  STS.64 [R4+0x2020], R84 ;  /* 0x0020205404007388 */ /* 0x000fe80000000a00 */
[----:B------:R-:W-:Y:S04]  /*f200*/  STS.64 [R4+0x2420], R86 ;  /* 0x0024205604007388 */ /* 0x000fe80000000a00 */
[----:B------:R-:W-:Y:S04]  /*f210*/  STS.64 [R14+0x2040], R88 ;  /* 0x002040580e007388 */ /* 0x000fe80000000a00 */
[----:B------:R-:W-:Y:S04]  /*f220*/  STS.64 [R14+0x2440], R90 ;  /* 0x0024405a0e007388 */ /* 0x000fe80000000a00 */
[----:B------:R-:W-:Y:S04]  /*f230*/  STS.64 [R9+0x2060], R92 ;  /* 0x0020605c09007388 */ /* 0x000fe80000000a00 */
[----:B------:R-:W-:Y:S04]  /*f240*/  STS.64 [R9+0x2460], R94 ;  /* 0x0024605e09007388 */ /* 0x000fe80000000a00 */
[----:B------:R-:W-:Y:S04]  /*f250*/  STS.64 [R11+0x4000], R96 ;  /* 0x004000600b007388 */ /* 0x000fe80000000a00 */
[----:B------:R2:W-:Y:S04]  /*f260*/  STS.64 [R11+0x4400], R98 ;  /* 0x004400620b007388 */ /* 0x0005e80000000a00 */
[----:B------:R3:W-:Y:S04]  /*f270*/  STS.64 [R4+0x4020], R100 ;  /* 0x0040206404007388 */ /* 0x0007e80000000a00 */
[----:B------:R3:W-:Y:S04]  /*f280*/  STS.64 [R4+0x4420], R102 ;  /* 0x0044206604007388 */ /* 0x0007e80000000a00 */
[----:B------:R3:W-:Y:S04]  /*f290*/  STS.64 [R14+0x4040], R104 ;  /* 0x004040680e007388 */ /* 0x0007e80000000a00 */
[----:B------:R3:W-:Y:S04]  /*f2a0*/  STS.64 [R14+0x4440], R106 ;  /* 0x0044406a0e007388 */ /* 0x0007e80000000a00 */
[----:B------:R3:W-:Y:S04]  /*f2b0*/  STS.64 [R9+0x4060], R108 ;  /* 0x0040606c09007388 */ /* 0x0007e80000000a00 */
[----:B------:R3:W-:Y:S01]  /*f2c0*/  STS.64 [R9+0x4460], R110 ;  /* 0x0044606e09007388 */ /* 0x0007e20000000a00 */
[----:B--2---:R-:W-:Y:S01]  /*f2d0*/  MOV R11, 0xff800000 ;  /* 0xff800000000b7802 */ /* 0x004fe20000000f00 */
[----:B-1----:R-:W-:Y:S01]  /*f2e0*/  @P0 FFMA.FTZ R11, R0, R15, R5 ;  /* 0x0000000f000b0223 */ /* 0x002fe20000010005 */
[----:B------:R-:W-:Y:S01]  /*f2f0*/  IMAD R0, R13, UR4, RZ ;  /* 0x000000040d007c24 */ /* 0x000fe2000f8e02ff */
[----:B------:R-:W-:Y:S06]  /*f300*/  BAR.SYNC.DEFER_BLOCKING 0x0 ;  /* 0x0000000000007b1d */ /* 0x000fec0000010000 */
[----:B------:R-:W-:Y:S05]  /*f310*/  @P3 BRA `(.L_x_980) ;  /* 0x0000000000283947 */ /* 0x000fea0003800000 */
[----:B------:R-:W1:Y:S01]  /*f320*/  LDCU.64 UR4, c[0x0][0x428] ;  /* 0x00008500ff0477ac */ /* 0x000e620008000a00 */
[C---:B------:R-:W-:Y:S01]  /*f330*/  VIADD R6, R10.reuse, 0x8 ;  /* 0x000000080a067836 */ /* 0x040fe20000000000 */
[C---:B---3--:R-:W-:Y:S02]  /*f340*/  IADD3 R4, P0, PT, R13.reuse, R10, RZ ;  /* 0x0000000a0d047210 */ /* 0x048fe40007f1e0ff */
[-C--:B------:R-:W-:Y:S02]  /*f350*/  ISETP.GE.AND P3, PT, R10, R173.reuse, PT ;  /* 0x000000ad0a00720c */ /* 0x080fe40003f66270 */
[----:B------:R-:W-:Y:S02]  /*f360*/  ISETP.GE.AND P2, PT, R6, R173, PT ;  /* 0x000000ad0600720c */ /* 0x000fe40003f46270 */
[----:B------:R-:W-:Y:S02]  /*f370*/  LEA.HI.X.SX32 R13, R13, RZ, 0x1, P0 ;  /* 0x000000ff0d0d7211 */ /* 0x000fe400000f0eff */
[----:B-1----:R-:W-:-:S04]  /*f380*/  LEA R6, P0, R4, UR4, 0x2 ;  /* 0x0000000404067c11 */ /* 0x002fc8000f8010ff */
[----:B------:R-:W-:-:S05]  /*f390*/  LEA.HI.X R7, R4, UR5, R13, 0x2, P0 ;  /* 0x0000000504077c11 */ /* 0x000fca00080f140d */
[----:B------:R1:W-:Y:S04]  /*f3a0*/  @!P3 STG.E desc[UR16][R6.64], R12 ;  /* 0x0000000c0600b986 */ /* 0x0003e8000c101910 */
[----:B------:R1:W-:Y:S02]  /*f3b0*/  @!P2 STG.E desc[UR16][R6.64+0x20], R11 ;  /* 0x0000200b0600a986 */ /* 0x0003e4000c101910 */
.L_x_980:
[----:B------:R-:W-:Y:S05]  /*f3c0*/  BSYNC.RECONVERGENT B0 ;  /* 0x0000000000007941 */ /* 0x000fea0003800200 */
.L_x_979:
[----:B-1-3--:R1:W2:Y:S01]  /*f3d0*/  LDS.128 R12, [R2] ;  /* 0x00000000020c7984 */ /* 0x00a2a20000000c00 */
[C---:B------:R-:W-:Y:S01]  /*f3e0*/  IADD3 R3, P0, PT, R0.reuse, R3, RZ ;  /* 0x0000000300037210 */ /* 0x040fe20007f1e0ff */
[----:B------:R-:W-:Y:S01]  /*f3f0*/  BSSY.RECONVERGENT B0, `(.L_x_981) ;  /* 0x0000011000007945 */ /* 0x000fe20003800200 */
[C---:B------:R-:W-:Y:S01]  /*f400*/  LOP3.LUT R24, R17.reuse, 0x20, RZ, 0xfc, !PT ;  /* 0x0000002011187812 */ /* 0x040fe200078efcff */
[----:B------:R1:W3:Y:S01]  /*f410*/  LDS.128 R8, [R2+0x2000] ;  /* 0x0020000002087984 */ /* 0x0002e20000000c00 */
[----:B------:R-:W-:Y:S02]  /*f420*/  LOP3.LUT R16, R17, 0x40, RZ, 0xfc, !PT ;  /* 0x0000004011107812 */ /* 0x000fe400078efcff */
[----:B------:R-:W-:Y:S01]  /*f430*/  LEA.HI.X.SX32 R0, R0, RZ, 0x1, P0 ;  /* 0x000000ff00007211 */ /* 0x000fe200000f0eff */
[----:B------:R1:W4:Y:S01]  /*f440*/  LDS.128 R4, [R2+0x4000] ;  /* 0x0040000002047984 */ /* 0x0003220000000c00 */
[----:B------:R-:W-:Y:S05]  /*f450*/  @P1 BRA `(.L_x_982) ;  /* 0x0000000000281947 */ /* 0x000fea0003800000 */
[----:B------:R-:W5:Y:S01]  /*f460*/  LDCU UR6, c[0x0][0x440] ;  /* 0x00008800ff0677ac */ /* 0x000f620008000800 */
[----:B------:R-:W1:Y:S01]  /*f470*/  LDCU.64 UR4, c[0x0][0x3f8] ;  /* 0x00007f00ff0477ac */ /* 0x000e620008000a00 */
[----:B-----5:R-:W-:Y:S02]  /*f480*/  ISETP.GE.AND P3, PT, R17, UR6, PT ;  /* 0x0000000611007c0c */ /* 0x020fe4000bf66270 */
[----:B------:R-:W-:Y:S02]  /*f490*/  ISETP.GE.AND P1, PT, R24, UR6, PT ;  /* 0x0000000618007c0c */ /* 0x000fe4000bf26270 */
[----:B------:R-:W-:Y:S02]  /*f4a0*/  ISETP.GE.AND P0, PT, R16, UR6, PT ;  /* 0x0000000610007c0c */ /* 0x000fe4000bf06270 */
[----:B-1----:R-:W-:-:S04]  /*f4b0*/  LEA R18, P2, R3, UR4, 0x2 ;  /* 0x0000000403127c11 */ /* 0x002fc8000f8410ff */
[----:B------:R-:W-:-:S05]  /*f4c0*/  LEA.HI.X R19, R3, UR5, R0, 0x2, P2 ;  /* 0x0000000503137c11 */ /* 0x000fca00090f1400 */
[----:B--2---:R1:W-:Y:S04]  /*f4d0*/  @!P3 STG.E.128 desc[UR16][R18.64], R12 ;  /* 0x0000000c1200b986 */ /* 0x0043e8000c101d10 */
[----:B---3--:R1:W-:Y:S04]  /*f4e0*/  @!P1 STG.E.128 desc[UR16][R18.64+0x80], R8 ;  /* 0x0000800812009986 */ /* 0x0083e8000c101d10 */
[----:B----4-:R1:W-:Y:S02]  /*f4f0*/  @!P0 STG.E.128 desc[UR16][R18.64+0x100], R4 ;  /* 0x0001000412008986 */ /* 0x0103e4000c101d10 */
.L_x_982:
[----:B------:R-:W-:Y:S05]  /*f500*/  BSYNC.RECONVERGENT B0 ;  /* 0x0000000000007941 */ /* 0x000fea0003800200 */
.L_x_981:
[----:B-12---:R1:W2:Y:S01]  /*f510*/  LDS.128 R12, [R2+0x800] ;  /* 0x00080000020c7984 */ /* 0x0062a20000000c00 */
[----:B------:R-:W-:Y:S03]  /*f520*/  BSSY.RECONVERGENT B0, `(.L_x_983) ;  /* 0x0000014000007945 */ /* 0x000fe60003800200 */
[----:B---3--:R1:W3:Y:S04]  /*f530*/  LDS.128 R8, [R2+0x2800] ;  /* 0x0028000002087984 */ /* 0x0082e80000000c00 */
[----:B----4-:R1:W4:Y:S01]  /*f540*/  LDS.128 R4, [R2+0x4800] ;  /* 0x0048000002047984 */ /* 0x0103220000000c00 */
[----:B------:R-:W-:Y:S05]  /*f550*/  @P4 BRA `(.L_x_984) ;  /* 0x0000000000404947 */ /* 0x000fea0003800000 */
[----:B------:R-:W5:Y:S02]  /*f560*/  LDCU UR4, c[0x0][0x440] ;  /* 0x00008800ff0477ac */ /* 0x000f640008000800 */
[----:B-----5:R-:W-:Y:S02]  /*f570*/  ISETP.GE.AND P4, PT, R17, UR4, PT ;  /* 0x0000000411007c0c */ /* 0x020fe4000bf86270 */
[----:B------:R-:W-:Y:S02]  /*f580*/  ISETP.GE.AND P3, PT, R24, UR4, PT ;  /* 0x0000000418007c0c */ /* 0x000fe4000bf66270 */
[----:B------:R-:W-:-:S09]  /*f590*/  ISETP.GE.AND P1, PT, R16, UR4, PT ;  /* 0x0000000410007c0c */ /* 0x000fd2000bf26270 */
[----:B------:R-:W5:Y:S08]  /*f5a0*/  @!P4 LDC.64 R22, c[0x0][0x3f8] ;  /* 0x0000fe00ff16cb82 */ /* 0x000f700000000a00 */
[----:B------:R-:W1:Y:S08]  /*f5b0*/  @!P3 LDC.64 R20, c[0x0][0x3f8] ;  /* 0x0000fe00ff14bb82 */ /* 0x000e700000000a00 */
[----:B------:R-:W3:Y:S01]  /*f5c0*/  @!P1 LDC.64 R18, c[0x0][0x3f8] ;  /* 0x0000fe00ff129b82 */ /* 0x000ee20000000a00 */
[----:B-----5:R-:W-:-:S04]  /*f5d0*/  @!P4 LEA R22, P0, R3, R22, 0x2 ;  /* 0x000000160316c211 */ /* 0x020fc800078010ff */
[C---:B------:R-:W-:Y:S02]  /*f5e0*/  @!P4 LEA.HI.X R23, R3.reuse, R23, R0, 0x2, P0 ;  /* 0x000000170317c211 */ /* 0x040fe400000f1400 */
[----:B-1----:R-:W-:-:S03]  /*f5f0*/  @!P3 LEA R20, P2, R3, R20, 0x2 ;  /* 0x000000140314b211 */ /* 0x002fc600078410ff */
[----:B--2---:R1:W-:Y:S01]  /*f600*/  @!P4 STG.E.128 desc[UR16][R22.64+0x1800], R12 ;  /* 0x0018000c1600c986 */ /* 0x0043e2000c101d10 */
[C---:B------:R-:W-:Y:S02]  /*f610*/  @!P3 LEA.HI.X R21, R3.reuse, R21, R0, 0x2, P2 ;  /* 0x000000150315b211 */ /* 0x040fe400010f1400 */
[----:B---3--:R-:W-:-:S03]  /*f620*/  @!P1 LEA R18, P0, R3, R18, 0x2 ;  /* 0x0000001203129211 */ /* 0x008fc600078010ff */
[----:B------:R1:W-:Y:S01]  /*f630*/  @!P3 STG.E.128 desc[UR16][R20.64+0x1880], R8 ;  /* 0x001880081400b986 */ /* 0x0003e2000c101d10 */
[----:B------:R-:W-:-:S05]  /*f640*/  @!P1 LEA.HI.X R19, R3, R19, R0, 0x2, P0 ;  /* 0x0000001303139211 */ /* 0x000fca00000f1400 */
[----:B----4-:R1:W-:Y:S04]  /*f650*/  @!P1 STG.E.128 desc[UR16][R18.64+0x1900], R4 ;  /* 0x0019000412009986 */ /* 0x0103e8000c101d10 */
.L_x_984:
[----:B------:R-:W-:Y:S05]  /*f660*/  BSYNC.RECONVERGENT B0 ;  /* 0x0000000000007941 */ /* 0x000fea0003800200 */
.L_x_983:
        /* <DEDUP_REMOVED lines=21> */
.L_x_986:
[----:B------:R-:W-:Y:S05]  /*f7c0*/  BSYNC.RECONVERGENT B0 ;  /* 0x0000000000007941 */ /* 0x000fea0003800200 */
.L_x_985:
[----:B------:R-:W-:Y:S05]  /*f7d0*/  @P6 EXIT ;  /* 0x000000000000694d */ /* 0x000fea0003800000 */
[----:B------:R-:W5:Y:S01]  /*f7e0*/  LDCU UR4, c[0x0][0x440] ;  /* 0x00008800ff0477ac */ /* 0x000f620008000800 */
[----:B-12---:R-:W1:Y:S04]  /*f7f0*/  LDS.128 R12, [R2+0x1800] ;  /* 0x00180000020c7984 */ /* 0x006e680000000c00 */
[----:B---3--:R-:W2:Y:S01]  /*f800*/  LDS.128 R8, [R2+0x3800] ;  /* 0x0038000002087984 */ /* 0x008ea20000000c00 */
[----:B-----5:R-:W-:Y:S02]  /*f810*/  ISETP.GE.AND P3, PT, R17, UR4, PT ;  /* 0x0000000411007c0c */ /* 0x020fe4000bf66270 */
[----:B------:R-:W-:-:S11]  /*f820*/  ISETP.GE.AND P2, PT, R24, UR4, PT ;  /* 0x0000000418007c0c */ /* 0x000fd6000bf46270 */
[----:B----4-:R-:W3:Y:S08]  /*f830*/  @!P3 LDC.64 R6, c[0x0][0x3f8] ;  /* 0x0000fe00ff06bb82 */ /* 0x010ef00000000a00 */
[----:B------:R-:W4:Y:S01]  /*f840*/  @!P2 LDC.64 R4, c[0x0][0x3f8] ;  /* 0x0000fe00ff04ab82 */ /* 0x000f220000000a00 */
[----:B---3--:R-:W-:-:S04]  /*f850*/  @!P3 LEA R18, P0, R3, R6, 0x2 ;  /* 0x000000060312b211 */ /* 0x008fc800078010ff */
[C-C-:B------:R-:W-:Y:S02]  /*f860*/  @!P3 LEA.HI.X R19, R3.reuse, R7, R0.reuse, 0x2, P0 ;  /* 0x000000070313b211 */ /* 0x140fe400000f1400 */
[----:B------:R-:W-:Y:S02]  /*f870*/  ISETP.GE.AND P0, PT, R16, UR4, PT ;  /* 0x0000000410007c0c */ /* 0x000fe4000bf06270 */
[C---:B----4-:R-:W-:Y:S01]  /*f880*/  @!P2 LEA R20, P1, R3.reuse, R4, 0x2 ;  /* 0x000000040314a211 */ /* 0x050fe200078210ff */
[----:B-1----:R1:W-:Y:S03]  /*f890*/  @!P3 STG.E.128 desc[UR16][R18.64+0x4800], R12 ;  /* 0x0048000c1200b986 */ /* 0x0023e6000c101d10 */
[----:B------:R-:W-:Y:S02]  /*f8a0*/  @!P2 LEA.HI.X R21, R3, R5, R0, 0x2, P1 ;  /* 0x000000050315a211 */ /* 0x000fe400008f1400 */
[----:B------:R1:W3:Y:S04]  /*f8b0*/  LDS.128 R4, [R2+0x5800] ;  /* 0x0058000002047984 */ /* 0x0002e80000000c00 */
[----:B--2---:R1:W-:Y:S01]  /*f8c0*/  @!P2 STG.E.128 desc[UR16][R20.64+0x4880], R8 ;  /* 0x004880081400a986 */ /* 0x0043e2000c101d10 */
[----:B------:R-:W-:Y:S05]  /*f8d0*/  @P0 EXIT ;  /* 0x000000000000094d */ /* 0x000fea0003800000 */
[----:B------:R-:W1:Y:S02]  /*f8e0*/  LDCU.64 UR4, c[0x0][0x3f8] ;  /* 0x00007f00ff0477ac */ /* 0x000e640008000a00 */
[----:B-1----:R-:W-:-:S04]  /*f8f0*/  LEA R2, P0, R3, UR4, 0x2 ;  /* 0x0000000403027c11 */ /* 0x002fc8000f8010ff */
[----:B------:R-:W-:-:S05]  /*f900*/  LEA.HI.X R3, R3, UR5, R0, 0x2, P0 ;  /* 0x0000000503037c11 */ /* 0x000fca00080f1400 */
[----:B---3--:R-:W-:Y:S01]  /*f910*/  STG.E.128 desc[UR16][R2.64+0x4900], R4 ;  /* 0x0049000402007986 */ /* 0x008fe2000c101d10 */
[----:B------:R-:W-:Y:S05]  /*f920*/  EXIT ;  /* 0x000000000000794d */ /* 0x000fea0003800000 */
.L_x_987:
        /* <DEDUP_REMOVED lines=13> */
.L_x_5490:


//--------------------- .text._ZN5flash24flash_fwd_splitkv_kernelI23Flash_fwd_kernel_traitsILi96ELi64ELi128ELi4ELb0ELb0EN7cutlass6half_tE19Flash_kernel_traitsILi96ELi64ELi128ELi4ES3_EELb1ELb0ELb0ELb0ELb0ELb1ELb1ELb0EEEvNS_16Flash_fwd_paramsE --------------------------
	.section	.text._ZN5flash24flash_fwd_splitkv_kernelI23Flash_fwd_kernel_traitsILi96ELi64ELi128ELi4ELb0ELb0EN7cutlass6half_tE19Flash_kernel_traitsILi96ELi64ELi128ELi4ES3_EELb1ELb0ELb0ELb0ELb0ELb1ELb1ELb0EEEvNS_16Flash_fwd_paramsE,"ax",@progbits
	.align	128
        .global         _ZN5flash24flash_fwd_splitkv_kernelI23Flash_fwd_kernel_traitsILi96ELi64ELi128ELi4ELb0ELb0EN7cutlass6half_tE19Flash_kernel_traitsILi96ELi64ELi128ELi4ES3_EELb1ELb0ELb0ELb0ELb0ELb1ELb1ELb0EEEvNS_16Flash_fwd_paramsE
        .type           _ZN5flash24flash_fwd_splitkv_kernelI23Flash_fwd_kernel_traitsILi96ELi64ELi128ELi4ELb0ELb0EN7cutlass6half_tE19Flash_kernel_traitsILi96ELi64ELi128ELi4ES3_EELb1ELb0ELb0ELb0ELb0ELb1ELb1ELb0EEEvNS_16Flash_fwd_paramsE,@function
        .size           _ZN5flash24flash_fwd_splitkv_kernelI23Flash_fwd_kernel_traitsILi96ELi64ELi128ELi4ELb0ELb0EN7cutlass6half_tE19Flash_kernel_traitsILi96ELi64ELi128ELi4ES3_EELb1ELb0ELb0ELb0ELb0ELb1ELb1ELb0EEEvNS_16Flash_fwd_paramsE,(.L_x_5491 - _ZN5flash24flash_fwd_splitkv_kernelI23Flash_fwd_kernel_traitsILi96ELi64ELi128ELi4ELb0ELb0EN7cutlass6half_tE19Flash_kernel_traitsILi96ELi64ELi128ELi4ES3_EELb1ELb0ELb0ELb0ELb0ELb1ELb1ELb0EEEvNS_16Flash_fwd_paramsE)
        .other          _ZN5flash24flash_fwd_splitkv_kernelI23Flash_fwd_kernel_traitsILi96ELi64ELi128ELi4ELb0ELb0EN7cutlass6half_tE19Flash_kernel_traitsILi96ELi64ELi128ELi4ES3_EELb1ELb0ELb0ELb0ELb0ELb1ELb1ELb0EEEvNS_16Flash_fwd_paramsE,@"STO_CUDA_ENTRY STV_DEFAULT"
_ZN5flash24flash_fwd_splitkv_kernelI23Flash_fwd_kernel_traitsILi96ELi64ELi128ELi4ELb0ELb0EN7cutlass6half_tE19Flash_kernel_traitsILi96ELi64ELi128ELi4ES3_EELb1ELb0ELb0ELb0ELb0ELb1ELb1ELb0EEEvNS_16Flash_fwd_paramsE:
.text._ZN5flash24flash_fwd_splitkv_kernelI23Flash_fwd_kernel_traitsILi96ELi64ELi128ELi4ELb0ELb0EN7cutlass6half_tE19Flash_kernel_traitsILi96ELi64ELi128ELi4ES3_EELb1ELb0ELb0ELb0ELb0ELb1ELb1ELb0EEEvNS_16Flash_fwd_paramsE:
        /* <DEDUP_REMOVED lines=30> */
[----:B------:R-:W-:-:S07]  /*01e0*/  ISETP.NE.AND.EX P4, PT, R3, RZ, PT, P4 ;  /* 0x000000ff0300720c */ /* 0x000fce0003f85340 */
[----:B------:R-:W-:Y:S01]  /*01f0*/  @P2 VIADD R181, R181, 0x1 ;  /* 0x00000001b5b52836 */ /* 0x000fe20000000000 */
[----:B------:R-:W-:Y:S02]  /*0200*/  @!P1 LOP3.LUT R181, RZ, R6, RZ, 0x33, !PT ;  /* 0x00000006ffb59212 */ /* 0x000fe400078e33ff */
[----:B------:R-:W-:-:S03]  /*0210*/  ISETP.NE.U32.AND P2, PT, RZ, UR4, PT ;  /* 0x00000004ff007c0c */ /* 0x000fc6000bf45070 */
[C---:B-1----:R-:W-:Y:S01]  /*0220*/  IMAD.WIDE.U32 R10, R181.reuse, 0x4, R4 ;  /* 0x00000004b50a7825 */ /* 0x042fe200078e0004 */
[----:B------:R-:W-:Y:S01]  /*0230*/  ISETP.NE.AND.EX P2, PT, RZ, UR5, PT, P2 ;  /* 0x00000005ff007c0c */ /* 0x000fe2000bf45320 */
[----:B------:R-:W1:Y:S03]  /*0240*/  LDC.64 R4, c[0x0][0x468] ;  /* 0x00011a00ff047b82 */ /* 0x000e660000000a00 */
[----:B----4-:R-:W2:Y:S04]  /*0250*/  @P0 LDG.E R0, desc[UR16][R10.64] ;  /* 0x000000100a000981 */ /* 0x010ea8000c1e1900 */
[----:B------:R1:W2:Y:S01]  /*0260*/  @P4 LDG.E R13, desc[UR16][R10.64+0x4] ;  /* 0x000004100a0d4981 */ /* 0x0002a2000c1e1900 */
[----:B------:R-:W-:Y:S01]  /*0270*/  IMAD.SHL.U32 R7, R181, 0x4, RZ ;  /* 0x00000004b5077824 */ /* 0x000fe200078e00ff */
[----:B------:R-:W-:Y:S01]  /*0280*/  SHF.R.U32.HI R8, RZ, 0x1e, R181 ;  /* 0x0000001eff087819 */ /* 0x000fe200000116b5 */
[----:B------:R-:W-:-:S03]  /*0290*/  IMAD.MOV.U32 R2, RZ, RZ, RZ ;  /* 0x000000ffff027224 */ /* 0x000fc600078e00ff */
[C---:B------:R-:W-:Y:S02]  /*02a0*/  @P2 IADD3 R14, P0, PT, R7.reuse, UR4, RZ ;  /* 0x00000004070e2c10 */ /* 0x040fe4000ff1e0ff */
[----:B------:R-:W-:Y:S02]  /*02b0*/  @P3 IADD3 R16, P1, PT, R7, UR6, RZ ;  /* 0x0000000607103c10 */ /* 0x000fe4000ff3e0ff */
[C---:B------:R-:W-:Y:S01]  /*02c0*/  @P2 IADD3.X R15, PT, PT, R8.reuse, UR5, RZ, P0, !PT ;  /* 0x00000005080f2c10 */ /* 0x040fe200087fe4ff */
[----:B------:R-:W3:Y:S01]  /*02d0*/  @!P4 LDC R9, c[0x0][0x434] ;  /* 0x00010d00ff09cb82 */ /* 0x000ee20000000800 */
[----:B------:R-:W-:-:S03]  /*02e0*/  @P3 IADD3.X R17, PT, PT, R8, UR7, RZ, P1, !PT ;  /* 0x0000000708113c10 */ /* 0x000fc60008ffe4ff */
[----:B------:R-:W5:Y:S01]  /*02f0*/  @P2 LDG.E R111, desc[UR16][R14.64] ;  /* 0x000000100e6f2981 */ /* 0x000f62000c1e1900 */
[----:B------:R-:W4:Y:S03]  /*0300*/  LDCU.U8 UR4, c[0x0][0x532] ;  /* 0x0000a640ff0477ac */ /* 0x000f260008000000 */
[----:B------:R4:W5:Y:S01]  /*0310*/  @P3 LDG.E R2, desc[UR16][R16.64] ;  /* 0x0000001010023981 */ /* 0x000962000c1e1900 */
[----:B-1----:R-:W-:-:S05]  /*0320*/  IADD3 R10, P0, PT, R7, R4, RZ ;  /* 0x00000004070a7210 */ /* 0x002fca0007f1e0ff */
[----:B------:R-:W-:Y:S01]  /*0330*/  IMAD.X R11, R8, 0x1, R5, P0 ;  /* 0x00000001080b7824 */ /* 0x000fe200000e0605 */
[----:B------:R-:W-:-:S04]  /*0340*/  ISETP.NE.U32.AND P0, PT, R4, RZ, PT ;  /* 0x000000ff0400720c */ /* 0x000fc80003f05070 */
[----:B------:R-:W-:Y:S01]  /*0350*/  ISETP.NE.AND.EX P0, PT, R5, RZ, PT, P0 ;  /* 0x000000ff0500720c */ /* 0x000fe20003f05300 */
[----:B----4-:R-:W1:Y:S01]  /*0360*/  S2R R17, SR_CTAID.X ;  /* 0x0000000000117919 */ /* 0x010e620000002500 */
[----:B------:R-:W-:Y:S02]  /*0370*/  ISETP.NE.AND P1, PT, RZ, UR4, PT ;  /* 0x00000004ff007c0c */ /* 0x000fe4000bf25270 */
[----:B------:R-:W-:-:S04]  /*0380*/  ISETP.EQ.U32.AND P3, PT, R4, RZ, PT ;  /* 0x000000ff0400720c */ /* 0x000fc80003f62070 */
[----:B------:R-:W-:Y:S01]  /*0390*/  ISETP.EQ.OR.EX P3, PT, R5, RZ, !P1, P3 ;  /* 0x000000ff0500720c */ /* 0x000fe20004f62730 */
[----:B------:R-:W-:-:S12]  /*03a0*/  IMAD.MOV.U32 R3, RZ, RZ, -0x1 ;  /* 0xffffffffff037424 */ /* 0x000fd800078e00ff */
[----:B------:R4:W5:Y:S01]  /*03b0*/  @!P3 LDG.E R3, desc[UR16][R10.64] ;  /* 0x000000100a03b981 */ /* 0x000962000c1e1900 */
[----:B-1----:R-:W-:Y:S02]  /*03c0*/  IMAD.SHL.U32 R180, R17, 0x40, RZ ;  /* 0x0000004011b47824 */ /* 0x002fe400078e00ff */
[----:B--2---:R-:W-:Y:S02]  /*03d0*/  @P4 IMAD.IADD R9, R13, 0x1, -R0 ;  /* 0x000000010d094824 */ /* 0x004fe400078e0a00 */
[----:B------:R-:W1:Y:S03]  /*03e0*/  @!P0 LDC R13, c[0x0][0x438] ;  /* 0x00010e00ff0d8b82 */ /* 0x000e660000000800 */
[----:B---3--:R-:W-:Y:S01]  /*03f0*/  ISETP.GT.AND P3, PT, R9, R180, PT ;  /* 0x000000b40900720c */ /* 0x008fe20003f64270 */
[----:B----4-:R-:W-:-:S12]  /*0400*/  @!P0 BRA `(.L_x_988) ;  /* 0x00000000000c8947 */ /* 0x010fd80003800000 */
[----:B------:R-:W1:Y:S02]  /*0410*/  @P1 LDG.E R4, desc[UR16][R10.64+0x4] ;  /* 0x000004100a041981 */ /* 0x000e64000c1e1900 */
[----:B-1---5:R-:W-:-:S06]  /*0420*/  @P1 IADD3 R13, PT, PT, R4, -R3, RZ ;  /* 0x80000003040d1210 */ /* 0x022fcc0007ffe0ff */
[----:B------:R2:W5:Y:S02]  /*0430*/  @!P1 LDG.E R13, desc[UR16][R10.64] ;  /* 0x000000100a0d9981 */ /* 0x000564000c1e1900 */
.L_x_988:
[----:B------:R-:W-:Y:S05]  /*0440*/  @!P3 EXIT ;  /* 0x000000000000b94d */ /* 0x000fea0003800000 */
[----:B--2---:R-:W2:Y:S01]  /*0450*/  LDC R10, c[0x0][0x374] ;  /* 0x0000dd00ff0a7b82 */ /* 0x004ea20000000800 */
[----:B------:R-:W3:Y:S01]  /*0460*/  LDCU UR14, c[0x0][0x508] ;  /* 0x0000a100ff0e77ac */ /* 0x000ee20008000800 */
[----:B-----5:R-:W-:Y:S01]  /*0470*/  @P2 IMAD.IADD R111, R111, 0x1, -R2 ;  /* 0x000000016f6f2824 */ /* 0x020fe200078e0a02 */
[----:B------:R-:W4:Y:S05]  /*0480*/  S2R R174, SR_TID.X ;  /* 0x0000000000ae7919 */ /* 0x000f2a0000002100 */
[----:B------:R-:W3:Y:S01]  /*0490*/  LDC R4, c[0x0][0x438] ;  /* 0x00010e00ff047b82 */ /* 0x000ee20000000800 */
[----:B--2---:R-:W-:-:S04]  /*04a0*/  IABS R16, R10 ;  /* 0x0000000a00107213 */ /* 0x004fc80000000000 */
[----:B------:R-:W2:Y:S01]  /*04b0*/  I2F.RP R12, R16 ;  /* 0x00000010000c7306 */ /* 0x000ea20000209400 */
[----:B---3--:R-:W-:-:S05]  /*04c0*/  VIADD R4, R4, 0x7f ;  /* 0x0000007f04047836 */ /* 0x008fca0000000000 */
[----:B------:R-:W-:-:S04]  /*04d0*/  SHF.R.S32.HI R15, RZ, 0x1f, R4 ;  /* 0x0000001fff0f7819 */ /* 0x000fc80000011404 */
[----:B------:R-:W-:Y:S01]  /*04e0*/  LEA.HI R15, R15, R4, RZ, 0x7 ;  /* 0x000000040f0f7211 */ /* 0x000fe200078f38ff */
[----:B------:R-:W-:Y:S01]  /*04f0*/  IMAD.MOV.U32 R4, RZ, RZ, RZ ;  /* 0x000000ffff047224 */ /* 0x000fe200078e00ff */
[----:B--2---:R-:W2:Y:S02]  /*0500*/  MUFU.RCP R5, R12 ;  /* 0x0000000c00057308 */ /* 0x004ea40000001000 */
[----:B------:R-:W-:-:S05]  /*0510*/  LEA.HI.SX32 R15, R15, R10, 0x19 ;  /* 0x0000000a0f0f7211 */ /* 0x000fca00078fcaff */
[----:B------:R-:W-:-:S05]  /*0520*/  VIADD R15, R15, 0xffffffff ;  /* 0xffffffff0f0f7836 */ /* 0x000fca0000000000 */
[----:B------:R-:W-:Y:S02]  /*0530*/  IABS R14, R15 ;  /* 0x0000000f000e7213 */ /* 0x000fe40000000000 */
[-C--:B------:R-:W-:Y:S01]  /*0540*/  LOP3.LUT R15, R15, R10.reuse, RZ, 0x3c, !PT ;  /* 0x0000000a0f0f7212 */ /* 0x080fe200078e3cff */
[----:B--2---:R-:W-:Y:S01]  /*0550*/  VIADD R5, R5, 0xffffffe ;  /* 0x0ffffffe05057836 */ /* 0x004fe20000000000 */
[----:B------:R-:W-:Y:S02]  /*0560*/  IABS R12, R10 ;  /* 0x0000000a000c7213 */ /* 0x000fe40000000000 */
[----:B------:R-:W-:-:S03]  /*0570*/  ISETP.GE.AND P0, PT, R15, RZ, PT ;  /* 0x000000ff0f00720c */ /* 0x000fc60003f06270 */
[----:B------:R-:W2:Y:S01]  /*0580*/  F2I.FTZ.U32.TRUNC.NTZ R5, R5 ;  /* 0x0000000500057305 */ /* 0x000ea2000021f000 */
[----:B------:R-:W-:Y:S02]  /*0590*/  IMAD.MOV R12, RZ, RZ, -R12 ;  /* 0x000000ffff0c7224 */ /* 0x000fe400078e0a0c */
[----:B--2---:R-:W-:-:S04]  /*05a0*/  IMAD.MOV R11, RZ, RZ, -R5 ;  /* 0x000000ffff0b7224 */ /* 0x004fc800078e0a05 */
[----:B------:R-:W-:-:S04]  /*05b0*/  IMAD R11, R11, R16, RZ ;  /* 0x000000100b0b7224 */ /* 0x000fc800078e02ff */
[----:B------:R-:W-:Y:S02]  /*05c0*/  IMAD.HI.U32 R11, R5, R11, R4 ;  /* 0x0000000b050b7227 */ /* 0x000fe400078e0004 */
[----:B------:R-:W2:Y:S04]  /*05d0*/  @!P2 LDC.64 R4, c[0x0][0x488] ;  /* 0x00012200ff04ab82 */ /* 0x000ea80000000a00 */
[----:B------:R-:W-:-:S04]  /*05e0*/  IMAD.HI.U32 R11, R11, R14, RZ ;  /* 0x0000000e0b0b7227 */ /* 0x000fc800078e00ff */
[----:B------:R-:W-:Y:S02]  /*05f0*/  IMAD R19, R11, R12, R14 ;  /* 0x0000000c0b137224 */ /* 0x000fe400078e020e */
[----:B------:R-:W3:Y:S03]  /*0600*/  @!P2 LDC R12, c[0x0][0x43c] ;  /* 0x00010f00ff0cab82 */ /* 0x000ee60000000800 */
[----:B------:R-:W-:Y:S02]  /*0610*/  ISETP.GT.U32.AND P1, PT, R16, R19, PT ;  /* 0x000000131000720c */ /* 0x000fe40003f24070 */
[----:B--2---:R-:W-:Y:S02]  /*0620*/  @!P2 ISETP.NE.U32.AND P3, PT, R4, RZ, PT ;  /* 0x000000ff0400a20c */ /* 0x004fe40003f65070 */
[----:B------:R-:W2:Y:S09]  /*0630*/  S2R R4, SR_CTAID.Y ;  /* 0x0000000000047919 */ /* 0x000eb20000002600 */
[----:B------:R-:W-:Y:S01]  /*0640*/  @!P1 IMAD.IADD R19, R19, 0x1, -R16 ;  /* 0x0000000113139824 */ /* 0x000fe200078e0a10 */
[----:B------:R-:W-:Y:S01]  /*0650*/  @!P2 ISETP.NE.AND.EX P3, PT, R5, RZ, PT, P3 ;  /* 0x000000ff0500a20c */ /* 0x000fe20003f65330 */
[----:B------:R-:W-:Y:S01]  /*0660*/  @!P1 VIADD R11, R11, 0x1 ;  /* 0x000000010b0b9836 */ /* 0x000fe20000000000 */
[----:B------:R-:W-:-:S02]  /*0670*/  ISETP.NE.AND P1, PT, R10, RZ, PT ;  /* 0x000000ff0a00720c */ /* 0x000fc40003f25270 */
[----:B------:R-:W-:Y:S02]  /*0680*/  ISETP.GE.U32.AND P4, PT, R19, R16, PT ;  /* 0x000000101300720c */ /* 0x000fe40003f86070 */
[----:B---3--:R-:W-:-:S04]  /*0690*/  @!P2 SEL R12, R12, RZ, P3 ;  /* 0x000000ff0c0ca207 */ /* 0x008fc80001800000 */
[----:B-1----:R-:W-:Y:S01]  /*06a0*/  @!P2 IADD3 R111, PT, PT, R12, R13, -R2 ;  /* 0x0000000d0c6fa210 */ /* 0x002fe20007ffe802 */
[----:B------:R-:W-:-:S04]  /*06b0*/  VIADD R12, R17, 0x1 ;  /* 0x00000001110c7836 */ /* 0x000fc80000000000 */
[----:B------:R-:W-:Y:S02]  /*06c0*/  VIADD R13, R111, 0x7f ;  /* 0x0000007f6f0d7836 */ /* 0x000fe40000000000 */
[----:B------:R-:W-:Y:S02]  /*06d0*/  @P4 VIADD R11, R11, 0x1 ;  /* 0x000000010b0b4836 */ /* 0x000fe40000000000 */
[----:B------:R-:W-:Y:S02]  /*06e0*/  IMAD R12, R12, 0x40, -R9 ;  /* 0x000000400c0c7824 */ /* 0x000fe400078e0a09 */
[----:B------:R-:W-:Y:S01]  /*06f0*/  @!P0 IMAD.MOV R11, RZ, RZ, -R11 ;  /* 0x000000ffff0b8224 */ /* 0x000fe200078e0a0b */
[----:B------:R-:W-:Y:S02]  /*0700*/  @!P1 LOP3.LUT R11, RZ, R10, RZ, 0x33, !PT ;  /* 0x0000000aff0b9212 */ /* 0x000fe400078e33ff */
[----:B------:R-:W-:Y:S02]  /*0710*/  IADD3 R5, PT, PT, R13, UR14, R12 ;  /* 0x0000000e0d057c10 */ /* 0x000fe4000fffe00c */
[----:B------:R-:W-:-:S02]  /*0720*/  SHF.R.S32.HI R10, RZ, 0x1f, R13 ;  /* 0x0000001fff0a7819 */ /* 0x000fc4000001140d */
[----:B------:R-:W-:Y:S02]  /*0730*/  SHF.R.S32.HI R12, RZ, 0x1f, R5 ;  /* 0x0000001fff0c7819 */ /* 0x000fe40000011405 */
[----:B------:R-:W-:Y:S01]  /*0740*/  LEA.HI R10, R10, R13, RZ, 0x7 ;  /* 0x0000000d0a0a7211 */ /* 0x000fe200078f38ff */
[----:B--2---:R-:W-:Y:S01]  /*0750*/  IMAD R169, R11, R4, RZ ;  /* 0x000000040ba97224 */ /* 0x004fe200078e02ff */
[----:B------:R-:W-:Y:S01]  /*0760*/  LEA.HI R12, R12, R5, RZ, 0x7 ;  /* 0x000000050c0c7211 */ /* 0x000fe200078f38ff */
[----:B------:R-:W-:Y:S01]  /*0770*/  IMAD.MOV R5, RZ, RZ, -R181 ;  /* 0x000000ffff057224 */ /* 0x000fe200078e0ab5 */
[----:B------:R-:W-:Y:S02]  /*0780*/  SHF.R.S32.HI R10, RZ, 0x7, R10 ;  /* 0x00000007ff0a7819 */ /* 0x000fe4000001140a */
[----:B------:R-:W-:Y:S01]  /*0790*/  SHF.R.S32.HI R12, RZ, 0x7, R12 ;  /* 0x00000007ff0c7819 */ /* 0x000fe2000001140c */
[----:B------:R-:W-:Y:S01]  /*07a0*/  IMAD R179, R6, R5, R179 ;  /* 0x0000000506b37224 */ /* 0x000fe200078e02b3 */
[----:B------:R-:W-:-:S04]  /*07b0*/  VIADDMNMX R11, R169, R11, R10, PT ;  /* 0x0000000ba90b7246 */ /* 0x000fc8000380010a */
[----:B------:R-:W-:-:S04]  /*07c0*/  VIMNMX R138, PT, PT, R11, R12, PT ;  /* 0x0000000c0b8a7248 */ /* 0x000fc80003fe0100 */
[----:B------:R-:W-:-:S13]  /*07d0*/  ISETP.GE.AND P0, PT, R169, R138, PT ;  /* 0x0000008aa900720c */ /* 0x000fda0003f06270 */
        /* <DEDUP_REMOVED lines=35> */
.L_x_991:
[----:B------:R-:W-:Y:S05]  /*0a10*/  BSYNC.RECONVERGENT B0 ;  /* 0x0000000000007941 */ /* 0x000fea0003800200 */
.L_x_990:
        /* <DEDUP_REMOVED lines=18> */
.L_x_993:
[----:B------:R-:W-:Y:S05]  /*0b40*/  BSYNC.RECONVERGENT B0 ;  /* 0x0000000000007941 */ /* 0x000fea0003800200 */
.L_x_992:
        /* <DEDUP_REMOVED lines=18> */
.L_x_995:
[----:B------:R-:W-:Y:S05]  /*0c70*/  BSYNC.RECONVERGENT B0 ;  /* 0x0000000000007941 */ /* 0x000fea0003800200 */
.L_x_994:
        /* <DEDUP_REMOVED lines=18> */
.L_x_997:
[----:B------:R-:W-:Y:S05]  /*0da0*/  BSYNC.RECONVERGENT B0 ;  /* 0x0000000000007941 */ /* 0x000fea0003800200 */
.L_x_996:
        /* <DEDUP_REMOVED lines=20> */
.L_x_989:
        /* <DEDUP_REMOVED lines=11> */
.L_x_998:
[----:B------:R-:W-:Y:S05]  /*0fa0*/  BRA.U !UP1, `(.L_x_999) ;  /* 0x0000000509887547 */ /* 0x000fea000b800000 */
[----:B------:R-:W1:Y:S01]  /*0fb0*/  LDC R7, c[0x0][0x4f0] ;  /* 0x00013c00ff077b82 */ /* 0x000e620000000800 */
[----:B------:R-:W-:Y:S01]  /*0fc0*/  LEA R2, R138, 0xffffff80, 0x7 ;  /* 0xffffff808a027811 */ /* 0x000fe200078e38ff */
[----:B------:R-:W2:Y:S03]  /*0fd0*/  LDCU.64 UR4, c[0x0][0x4e8] ;  /* 0x00009d00ff0477ac */ /* 0x000ea60008000a00 */
[----:B------:R-:W-:Y:S01]  /*0fe0*/  IABS R3, R2 ;  /* 0x0000000200037213 */ /* 0x000fe20000000000 */
[----:B------:R-:W3:Y:S04]  /*0ff0*/  LDCU.64 UR6, c[0x0][0x3a0] ;  /* 0x00007400ff0677ac */ /* 0x000ee80008000a00 */
[----:B------:R-:W-:Y:S01]  /*1000*/  IMAD.MOV.U32 R6, RZ, RZ, R3 ;  /* 0x000000ffff067224 */ /* 0x000fe200078e0003 */
        /* <DEDUP_REMOVED lines=20> */
[----:B------:R-:W-:Y:S01]  /*1150*/  ISETP.GE.AND P1, PT, R4, RZ, PT ;  /* 0x000000ff0400720c */ /* 0x000fe20003f26270 */
[----:B--2---:R-:W-:-:S04]  /*1160*/  IMAD.WIDE.U32 R4, R181, UR4, RZ ;  /* 0x00000004b5047c25 */ /* 0x004fc8000f8e00ff */
[----:B------:R-:W-:Y:S01]  /*1170*/  IMAD R183, R181, UR5, R5 ;  /* 0x00000005b5b77c24 */ /* 0x000fe2000f8e0205 */
[----:B------:R-:W1:Y:S01]  /*1180*/  LDCU.64 UR4, c[0x0][0x3a8] ;  /* 0x00007500ff0477ac */ /* 0x000e620008000a00 */
[----:B------:R-:W-:Y:S01]  /*1190*/  @P0 VIADD R3, R3, 0x1 ;  /* 0x0000000103030836 */ /* 0x000fe20000000000 */
[----:B------:R-:W-:-:S04]  /*11a0*/  LEA R182, P0, R4, UR8, 0x2 ;  /* 0x0000000804b67c11 */ /* 0x000fc8000f8010ff */
[----:B------:R-:W-:Y:S02]  /*11b0*/  LEA.HI.X R183, R4, UR9, R183, 0x2, P0 ;  /* 0x0000000904b77c11 */ /* 0x000fe400080f14b7 */
[----:B------:R-:W-:Y:S01]  /*11c0*/  @!P1 IADD3 R3, PT, PT, -R3, RZ, RZ ;  /* 0x000000ff03039210 */ /* 0x000fe20007ffe1ff */
[----:B------:R-:W2:Y:S01]  /*11d0*/  LDC R4, c[0x0][0x3e8] ;  /* 0x0000fa00ff047b82 */ /* 0x000ea20000000800 */
[----:B------:R-:W-:-:S05]  /*11e0*/  @!P2 LOP3.LUT R3, RZ, R7, RZ, 0x33, !PT ;  /* 0x00000007ff03a212 */ /* 0x000fca00078e33ff */
[----:B------:R-:W-:-:S05]  /*11f0*/  IMAD.WIDE R14, R3, 0x4, R182 ;  /* 0x00000004030e7825 */ /* 0x000fca00078e02b6 */
[----:B------:R-:W2:Y:S01]  /*1200*/  LDG.E R6, desc[UR16][R14.64] ;  /* 0x000000100e067981 */ /* 0x000ea2000c1e1900 */
[----:B------:R-:W-:Y:S01]  /*1210*/  IADD3 R3, PT, PT, -R3, RZ, RZ ;  /* 0x000000ff03037210 */ /* 0x000fe20007ffe1ff */
[----:B---3--:R-:W-:Y:S01]  /*1220*/  IMAD.U32 R120, RZ, RZ, UR10 ;  /* 0x0000000aff787e24 */ /* 0x008fe2000f8e00ff */
[----:B----4-:R-:W-:Y:S01]  /*1230*/  MOV R136, UR12 ;  /* 0x0000000c00887c02 */ /* 0x010fe20008000f00 */
[----:B------:R-:W-:Y:S01]  /*1240*/  IMAD.U32 R121, RZ, RZ, UR11 ;  /* 0x0000000bff797e24 */ /* 0x000fe2000f8e00ff */
[----:B------:R-:W-:Y:S01]  /*1250*/  MOV R137, UR13 ;  /* 0x0000000d00897c02 */ /* 0x000fe20008000f00 */
[----:B------:R-:W-:-:S05]  /*1260*/  IMAD R2, R7, R3, R2 ;  /* 0x0000000307027224 */ /* 0x000fca00078e0202 */
[----:B------:R-:W-:Y:S02]  /*1270*/  SHF.R.S32.HI R3, RZ, 0x1f, R2 ;  /* 0x0000001fff037819 */ /* 0x000fe40000011402 */
[----:B--2---:R-:W-:-:S04]  /*1280*/  IABS R8, R4 ;  /* 0x0000000400087213 */ /* 0x004fc80000000000 */
[----:B------:R-:W2:Y:S08]  /*1290*/  I2F.RP R11, R8 ;  /* 0x00000008000b7306 */ /* 0x000eb00000209400 */
[----:B--2---:R-:W2:Y:S02]  /*12a0*/  MUFU.RCP R12, R11 ;  /* 0x0000000b000c7308 */ /* 0x004ea40000001000 */
[----:B--2---:R-:W-:-:S06]  /*12b0*/  VIADD R12, R12, 0xffffffe ;  /* 0x0ffffffe0c0c7836 */ /* 0x004fcc0000000000 */
[----:B------:R-:W2:Y:S02]  /*12c0*/  F2I.FTZ.U32.TRUNC.NTZ R13, R12 ;  /* 0x0000000c000d7305 */ /* 0x000ea4000021f000 */
[----:B--2---:R-:W-:Y:S02]  /*12d0*/  IADD3 R5, PT, PT, RZ, -R13, RZ ;  /* 0x8000000dff057210 */ /* 0x004fe40007ffe0ff */
[----:B------:R-:W-:-:S03]  /*12e0*/  MOV R12, RZ ;  /* 0x000000ff000c7202 */ /* 0x000fc60000000f00 */
        /* <DEDUP_REMOVED lines=21> */
[----:B------:R-:W-:Y:S01]  /*1440*/  SHF.R.S32.HI R13, RZ, 0x1f, R6 ;  /* 0x0000001fff0d7819 */ /* 0x000fe20000011406 */
[----:B------:R-:W-:-:S04]  /*1450*/  IMAD.WIDE.U32 R10, R6, UR6, RZ ;  /* 0x00000006060a7c25 */ /* 0x000fc8000f8e00ff */
[C---:B------:R-:W-:Y:S02]  /*1460*/  IMAD R15, R13.reuse, UR6, RZ ;  /* 0x000000060d0f7c24 */ /* 0x040fe4000f8e02ff */
[----:B-1----:R-:W-:Y:S02]  /*1470*/  IMAD R13, R13, UR4, RZ ;  /* 0x000000040d0d7c24 */ /* 0x002fe4000f8e02ff */
        /* <DEDUP_REMOVED lines=21> */
.L_x_999:
[----:B------:R-:W-:-:S13]  /*15d0*/  ISETP.NE.AND P0, PT, R3, -0x1, PT ;  /* 0xffffffff0300780c */ /* 0x000fda0003f05270 */
[----:B------:R-:W-:Y:S05]  /*15e0*/  @P0 BRA `(.L_x_1001) ;  /* 0x0000000000340947 */ /* 0x000fea0003800000 */
[----:B------:R-:W2:Y:S01]  /*15f0*/  LDC.64 R136, c[0x0][0x3b8] ;  /* 0x0000ee00ff887b82 */ /* 0x000ea20000000a00 */
[----:B------:R-:W3:Y:S01]  /*1600*/  LDCU.64 UR4, c[0x0][0x3a0] ;  /* 0x00007400ff0477ac */ /* 0x000ee20008000a00 */
[----:B-1----:R-:W-:-:S05]  /*1610*/  SHF.R.S32.HI R5, RZ, 0x1f, R2 ;  /* 0x0000001fff057819 */ /* 0x002fca0000011402 */
[-C--:B--2---:R-:W-:Y:S01]  /*1620*/  IMAD R6, R5, R136.reuse, RZ ;  /* 0x0000008805067224 */ /* 0x084fe200078e02ff */
[----:B-----5:R-:W-:Y:S01]  /*1630*/  SHF.R.S32.HI R5, RZ, 0x1f, R4 ;  /* 0x0000001fff057819 */ /* 0x020fe20000011404 */
[----:B------:R-:W-:-:S04]  /*1640*/  IMAD.WIDE.U32 R10, R2, R136, RZ ;  /* 0x00000088020a7225 */ /* 0x000fc800078e00ff */
[----:B------:R-:W-:Y:S02]  /*1650*/  IMAD R6, R2, R137, R6 ;  /* 0x0000008902067224 */ /* 0x000fe400078e0206 */
[----:B---3--:R-:W-:-:S03]  /*1660*/  IMAD R5, R5, UR4, RZ ;  /* 0x0000000405057c24 */ /* 0x008fc6000f8e02ff */
[----:B------:R-:W-:Y:S01]  /*1670*/  IADD3 R11, PT, PT, R11, R6, RZ ;  /* 0x000000060b0b7210 */ /* 0x000fe20007ffe0ff */
[C---:B------:R-:W-:Y:S02]  /*1680*/  IMAD R5, R4.reuse, UR5, R5 ;  /* 0x0000000504057c24 */ /* 0x040fe4000f8e0205 */
[----:B------:R-:W-:-:S05]  /*1690*/  IMAD.WIDE.U32 R12, R4, UR4, R10 ;  /* 0x00000004040c7c25 */ /* 0x000fca000f8e000a */
[----:B------:R-:W-:Y:S01]  /*16a0*/  IADD3 R13, PT, PT, R13, R5, RZ ;  /* 0x000000050d0d7210 */ /* 0x000fe20007ffe0ff */
[----:B------:R-:W-:Y:S05]  /*16b0*/  BRA `(.L_x_1002) ;  /* 0x0000000000187947 */ /* 0x000fea0003800000 */
.L_x_1001:
[----:B------:R-:W2:Y:S01]  /*16c0*/  LDC.64 R136, c[0x0][0x3b8] ;  /* 0x0000ee00ff887b82 */ /* 0x000ea20000000a00 */
[----:B------:R-:W-:-:S05]  /*16d0*/  IADD3 R6, PT, PT, R2, R3, RZ ;  /* 0x0000000302067210 */ /* 0x000fca0007ffe0ff */
[C---:B--2---:R-:W-:Y:S02]  /*16e0*/  IMAD R13, R6.reuse, R137, RZ ;  /* 0x00000089060d7224 */ /* 0x044fe400078e02ff */
[----:B------:R-:W-:-:S05]  /*16f0*/  IMAD.WIDE.U32 R6, R6, R136, RZ ;  /* 0x0000008806067225 */ /* 0x000fca00078e00ff */
[----:B------:R-:W-:Y:S02]  /*1700*/  IADD3 R13, PT, PT, R7, R13, RZ ;  /* 0x0000000d070d7210 */ /* 0x000fe40007ffe0ff */
[----:B------:R-:W-:Y:S02]  /*1710*/  MOV R12, R6 ;  /* 0x00000006000c7202 */ /* 0x000fe40000000f00 */
.L_x_1002:
        /* <DEDUP_REMOVED lines=13> */
[----:B------:R-:W-:Y:S06]  /*17f0*/  BRA `(.L_x_1004) ;  /* 0x0000000000187947 */ /* 0x000fec0003800000 */
.L_x_1003:
[----:B------:R-:W2:Y:S01]  /*1800*/  LDC.64 R120, c[0x0][0x3c0] ;  /* 0x0000f000ff787b82 */ /* 0x000ea20000000a00 */
[----:B------:R-:W-:-:S05]  /*1810*/  IADD3 R2, PT, PT, R2, R3, RZ ;  /* 0x0000000302027210 */ /* 0x000fca0007ffe0ff */
[C---:B--2---:R-:W-:Y:S02]  /*1820*/  IMAD R19, R2.reuse, R121, RZ ;  /* 0x0000007902137224 */ /* 0x044fe400078e02ff */
[----:B------:R-:W-:-:S05]  /*1830*/  IMAD.WIDE.U32 R2, R2, R120, RZ ;  /* 0x0000007802027225 */ /* 0x000fca00078e00ff */
[----:B------:R-:W-:Y:S02]  /*1840*/  IADD3 R19, PT, PT, R3, R19, RZ ;  /* 0x0000001303137210 */ /* 0x000fe40007ffe0ff */
[----:B------:R-:W-:-:S07]  /*1850*/  MOV R18, R2 ;  /* 0x0000000200127202 */ /* 0x000fce0000000f00 */
.L_x_1004:
[----:B------:R-:W2:Y:S01]  /*1860*/  LDC R6, c[0x0][0x3e8] ;  /* 0x0000fa00ff067b82 */ /* 0x000ea20000000800 */
[----:B------:R-:W-:Y:S02]  /*1870*/  MOV R10, RZ ;  /* 0x000000ff000a7202 */ /* 0x000fe40000000f00 */
        /* <DEDUP_REMOVED lines=9> */
[----:B-1----:R-:W-:-:S04]  /*1910*/  IMAD.MOV R3, RZ, RZ, -R11 ;  /* 0x000000ffff037224 */ /* 0x002fc800078e0a0b */
[----:B-----5:R-:W-:Y:S01]  /*1920*/  IMAD R4, R3, R2, RZ ;  /* 0x0000000203047224 */ /* 0x020fe200078e02ff */
[----:B------:R-:W-:-:S03]  /*1930*/  IABS R3, R179 ;  /* 0x000000b300037213 */ /* 0x000fc60000000000 */
[----:B------:R-:W-:-:S04]  /*1940*/  IMAD.HI.U32 R11, R11, R4, R10 ;  /* 0x000000040b0b7227 */ /* 0x000fc800078e000a */
[----:B------:R-:W-:-:S04]  /*1950*/  IMAD.MOV.U32 R4, RZ, RZ, R3 ;  /* 0x000000ffff047224 */ /* 0x000fc800078e0003 */
[----:B------:R-:W-:Y:S01]  /*1960*/  IMAD.HI.U32 R10, R11, R4, RZ ;  /* 0x000000040b0a7227 */ /* 0x000fe200078e00ff */
[----:B------:R-:W-:-:S04]  /*1970*/  SHF.R.S32.HI R11, RZ, 0x1f, R7 ;  /* 0x0000001fff0b7819 */ /* 0x000fc80000011407 */
[----:B------:R-:W-:Y:S01]  /*1980*/  IADD3 R3, PT, PT, -R10, RZ, RZ ;  /* 0x000000ff0a037210 */ /* 0x000fe20007ffe1ff */
[C---:B------:R-:W-:Y:S02]  /*1990*/  IMAD R8, R11.reuse, R120, RZ ;  /* 0x000000780b087224 */ /* 0x040fe400078e02ff */
[----:B------:R-:W-:Y:S02]  /*19a0*/  IMAD R14, R11, R136, RZ ;  /* 0x000000880b0e7224 */ /* 0x000fe400078e02ff */
[C---:B------:R-:W-:Y:S02]  /*19b0*/  IMAD R3, R2.reuse, R3, R4 ;  /* 0x0000000302037224 */ /* 0x040fe400078e0204 */
[----:B------:R-:W1:Y:S01]  /*19c0*/  LDC.64 R4, c[0x0][0x3d8] ;  /* 0x0000f600ff047b82 */ /* 0x000e620000000a00 */
[C---:B------:R-:W-:Y:S02]  /*19d0*/  IMAD R11, R7.reuse, R121, R8 ;  /* 0x00000079070b7224 */ /* 0x040fe400078e0208 */
[----:B------:R-:W-:Y:S01]  /*19e0*/  ISETP.GT.U32.AND P0, PT, R2, R3, PT ;  /* 0x000000030200720c */ /* 0x000fe20003f04070 */
[----:B------:R-:W-:-:S02]  /*19f0*/  IMAD R7, R7, R137, R14 ;  /* 0x0000008907077224 */ /* 0x000fc400078e020e */
[----:B------:R-:W-:-:S03]  /*1a00*/  IADD3 R19, PT, PT, R19, R11, RZ ;  /* 0x0000000b13137210 */ /* 0x000fc60007ffe0ff */
[----:B------:R-:W-:-:S07]  /*1a10*/  IADD3 R13, PT, PT, R13, R7, RZ ;  /* 0x000000070d0d7210 */ /* 0x000fce0007ffe0ff */
        /* <DEDUP_REMOVED lines=15> */
[----:B------:R-:W-:-:S04]  /*1b10*/  IMAD.WIDE.U32 R6, R10, R2, R12 ;  /* 0x000000020a067225 */ /* 0x000fc800078e000c */
[----:B------:R-:W-:Y:S01]  /*1b20*/  IMAD R3, R10, R3, R11 ;  /* 0x000000030a037224 */ /* 0x000fe200078e020b */
[----:B------:R-:W-:Y:S01]  /*1b30*/  MOV R8, R6 ;  /* 0x0000000600087202 */ /* 0x000fe20000000f00 */
[----:B------:R-:W-:-:S03]  /*1b40*/  IMAD.IADD R12, R15, 0x1, R5 ;  /* 0x000000010f0c7824 */ /* 0x000fc600078e0205 */
[----:B------:R-:W-:-:S07]  /*1b50*/  IADD3 R2, PT, PT, R7, R3, RZ ;  /* 0x0000000307027210 */ /* 0x000fce0007ffe0ff */
.L_x_1000:
        /* <DEDUP_REMOVED lines=23> */
[----:B------:R-:W-:Y:S02]  /*1cd0*/  @!P0 IMAD.MOV.U32 R4, RZ, RZ, R18 ;  /* 0x000000ffff048224 */ /* 0x000fe400078e0012 */
[----:B------:R-:W-:Y:S01]  /*1ce0*/  @P0 IMAD R7, R0, R5, R21 ;  /* 0x0000000500070224 */ /* 0x000fe200078e0215 */
[----:B------:R-:W-:Y:S01]  /*1cf0*/  SHF.R.S32.HI R0, RZ, 0x1f, R179 ;  /* 0x0000001fff007819 */ /* 0x000fe200000114b3 */
[----:B------:R-:W-:Y:S01]  /*1d00*/  @P0 IMAD.MOV.U32 R4, RZ, RZ, R20 ;  /* 0x000000ffff040224 */ /* 0x000fe200078e0014 */
[C---:B------:R-:W-:Y:S02]  /*1d10*/  IADD3 R18, P0, PT, R178.reuse, R14, RZ ;  /* 0x0000000eb2127210 */ /* 0x040fe40007f1e0ff */
[----:B------:R-:W-:Y:S01]  /*1d20*/  IADD3 R20, P1, PT, R178, R8, RZ ;  /* 0x00000008b2147210 */ /* 0x000fe20007f3e0ff */
[----:B------:R-:W-:Y:S01]  /*1d30*/  IMAD R0, R0, UR4, RZ ;  /* 0x0000000400007c24 */ /* 0x000fe2000f8e02ff */
[----:B------:R-:W-:Y:S01]  /*1d40*/  LOP3.LUT R5, R177, 0xd8, RZ, 0xc0, !PT ;  /* 0x000000d8b1057812 */ /* 0x000fe200078ec0ff */
[----:B------:R-:W-:Y:S01]  /*1d50*/  IMAD.X R19, RZ, RZ, R12, P0 ;  /* 0x000000ffff137224 */ /* 0x000fe200000e060c */
[----:B------:R-:W-:-:S02]  /*1d60*/  IADD3 R6, P0, PT, R178, R4, RZ ;  /* 0x00000004b2067210 */ /* 0x000fc40007f1e0ff */
[----:B------:R-:W-:Y:S01]  /*1d70*/  IADD3.X R21, PT, PT, RZ, R2, RZ, P1, !PT ;  /* 0x00000002ff157210 */ /* 0x000fe20000ffe4ff */
[----:B------:R-:W-:Y:S01]  /*1d80*/  IMAD.WIDE.U32 R12, R10, R120, R18 ;  /* 0x000000780a0c7225 */ /* 0x000fe200078e0012 */
[----:B------:R-:W-:Y:S02]  /*1d90*/  LOP3.LUT R2, R5, 0x18, R174, 0x78, !PT ;  /* 0x0000001805027812 */ /* 0x000fe400078e78ae */
[----:B------:R-:W-:Y:S01]  /*1da0*/  SHF.L.U32 R4, R174, 0x4, RZ ;  /* 0x00000004ae047819 */ /* 0x000fe200000006ff */
[----:B------:R-:W-:Y:S01]  /*1db0*/  IMAD.X R7, RZ, RZ, R7, P0 ;  /* 0x000000ffff077224 */ /* 0x000fe200000e0607 */
[C---:B------:R-:W-:Y:S01]  /*1dc0*/  ISETP.GE.AND P0, PT, R10.reuse, R168, PT ;  /* 0x000000a80a00720c */ /* 0x040fe20003f06270 */
[----:B------:R-:W-:Y:S01]  /*1dd0*/  IMAD.WIDE.U32 R14, R10, R136, R20 ;  /* 0x000000880a0e7225 */ /* 0x000fe200078e0014 */
[----:B----4-:R-:W-:Y:S02]  /*1de0*/  LEA R172, P1, R12, UR6, 0x1 ;  /* 0x000000060cac7c11 */ /* 0x010fe4000f8208ff */
[----:B------:R-:W-:Y:S01]  /*1df0*/  LOP3.LUT R177, R2, 0x1f20, R177, 0xf8, !PT ;  /* 0x00001f2002b17812 */ /* 0x000fe200078ef8b1 */
[----:B------:R-:W-:Y:S01]  /*1e00*/  IMAD R171, R10, R137, R15 ;  /* 0x000000890aab7224 */ /* 0x000fe200078e020f */
[----:B---3--:R-:W-:Y:S01]  /*1e10*/  LEA R170, P2, R14, UR10, 0x1 ;  /* 0x0000000a0eaa7c11 */ /* 0x008fe2000f8408ff */
[C---:B------:R-:W-:Y:S01]  /*1e20*/  IMAD.WIDE.U32 R6, R179.reuse, UR4, R6 ;  /* 0x00000004b3067c25 */ /* 0x040fe2000f8e0006 */
[----:B------:R-:W-:Y:S01]  /*1e30*/  UMOV UR4, 0x400 ;  /* 0x0000040000047882 */ /* 0x000fe20000000000 */
[----:B------:R-:W-:Y:S01]  /*1e40*/  SHF.R.U32.HI R2, RZ, 0x3, R174 ;  /* 0x00000003ff027819 */ /* 0x000fe200000116ae */
[----:B-1----:R-:W-:Y:S01]  /*1e50*/  ULEA UR4, UR12, UR4, 0x18 ;  /* 0x000000040c047291 */ /* 0x002fe2000f8ec0ff */
[----:B------:R-:W-:Y:S01]  /*1e60*/  IMAD R173, R10, R121, R13 ;  /* 0x000000790aad7224 */ /* 0x000fe200078e020d */
[----:B------:R-:W-:Y:S01]  /*1e70*/  LEA.HI.X R171, R14, UR11, R171, 0x1, P2 ;  /* 0x0000000b0eab7c11 */ /* 0x000fe200090f0cab */
[----:B------:R-:W-:Y:S01]  /*1e80*/  IMAD R19, R179, UR5, R0 ;  /* 0x00000005b3137c24 */ /* 0x000fe2000f8e0200 */
[----:B------:R-:W-:-:S02]  /*1e90*/  SHF.R.U32.HI R14, RZ, 0x1, R174 ;  /* 0x00000001ff0e7819 */ /* 0x000fc400000116ae */
        /* <DEDUP_REMOVED lines=34> */
.L_x_1007:
[----:B------:R2:W-:Y:S02]  /*20c0*/  STS.128 [R177+0x2000], RZ ;  /* 0x002000ffb1007388 */ /* 0x0005e40000000c00 */
.L_x_1006:
[----:B------:R-:W-:Y:S05]  /*20d0*/  BSYNC.RECONVERGENT B0 ;  /* 0x0000000000007941 */ /* 0x000fea0003800200 */
.L_x_1005:
        /* <DEDUP_REMOVED lines=35> */
.L_x_1010:
[----:B------:R4:W-:Y:S02]  /*2310*/  STS.128 [R177+0x2800], RZ ;  /* 0x002800ffb1007388 */ /* 0x0009e40000000c00 */
.L_x_1009:
[----:B------:R-:W-:Y:S05]  /*2320*/  BSYNC.RECONVERGENT B0 ;  /* 0x0000000000007941 */ /* 0x000fea0003800200 */
.L_x_1008:
        /* <DEDUP_REMOVED lines=28> */
.L_x_1013:
[----:B------:R1:W-:Y:S02]  /*24f0*/  STS.128 [R177+0x7000], RZ ;  /* 0x007000ffb1007388 */ /* 0x0003e40000000c00 */
.L_x_1012:
[----:B------:R-:W-:Y:S05]  /*2500*/  BSYNC.RECONVERGENT B0 ;  /* 0x0000000000007941 */ /* 0x000fea0003800200 */
.L_x_1011:
[----:B------:R-:W-:Y:S01]  /*2510*/  ISETP.GE.AND P0, PT, R12, R5, PT ;  /* 0x000000050c00720c */ /* 0x000fe20003f06270 */
[----:B------:R-:W-:-:S12]  /*2520*/  BSSY.RECONVERGENT B0, `(.L_x_1014) ;  /* 0x000001b000007945 */ /* 0x000fd80003800200 */
[----:B------:R-:W-:Y:S05]  /*2530*/  @P0 BRA `(.L_x_1015) ;  /* 0x0000000000640947 */ /* 0x000fea0003800000 */
[----:B------:R-:W5:Y:S01]  /*2540*/  LDCU UR5, c[0x0][0x440] ;  /* 0x00008800ff0577ac */ /* 0x000f620008000800 */
[C---:B-1----:R-:W-:Y:S01]  /*2550*/  IMAD.SHL.U32 R7, R136.reuse, 0x20, RZ ;  /* 0x0000002088077824 */ /* 0x042fe200078e00ff */
[----:B------:R-:W-:-:S04]  /*2560*/  SHF.L.U64.HI R6, R136, 0x5, R137 ;  /* 0x0000000588067819 */ /* 0x000fc80000010289 */
[----:B----4-:R-:W-:-:S04]  /*2570*/  LEA R16, P2, R7, R170, 0x1 ;  /* 0x000000aa07107211 */ /* 0x010fc800078408ff */
        /* <DEDUP_REMOVED lines=20> */
.L_x_1016:
[----:B------:R4:W-:Y:S02]  /*26c0*/  STS.128 [R177+0x7800], RZ ;  /* 0x007800ffb1007388 */ /* 0x0009e40000000c00 */
.L_x_1015:
[----:B------:R-:W-:Y:S05]  /*26d0*/  BSYNC.RECONVERGENT B0 ;  /* 0x0000000000007941 */ /* 0x000fea0003800200 */
.L_x_1014:
        /* <DEDUP_REMOVED lines=26> */
.L_x_1019:
[----:B------:R1:W-:Y:S02]  /*2880*/  STS.128 [R177+0x8000], RZ ;  /* 0x008000ffb1007388 */ /* 0x0003e40000000c00 */
.L_x_1018:
[----:B------:R-:W-:Y:S05]  /*2890*/  BSYNC.RECONVERGENT B0 ;  /* 0x0000000000007941 */ /* 0x000fea0003800200 */
.L_x_1017:
[----:B-1----:R-:W-:Y:S01]  /*28a0*/  VIADD R6, R10, 0x60 ;  /* 0x000000600a067836 */ /* 0x002fe20000000000 */
[----:B------:R-:W-:Y:S01]  /*28b0*/  BSSY.RECONVERGENT B0, `(.L_x_1020) ;  /* 0x000001d000007945 */ /* 0x000fe20003800200 */
[----:B------:R-:W-:Y:S02]  /*28c0*/  LOP3.LUT R13, R4, 0x3e00, RZ, 0xc0, !PT ;  /* 0x00003e00040d7812 */ /* 0x000fe400078ec0ff */
[----:B------:R-:W-:Y:S02]  /*28d0*/  LOP3.LUT R167, R108, 0x120, RZ, 0xc0, !PT ;  /* 0x000001206ca77812 */ /* 0x000fe400078ec0ff */
[----:B------:R-:W-:-:S13]  /*28e0*/  ISETP.GE.AND P0, PT, R6, R5, PT ;  /* 0x000000050600720c */ /* 0x000fda0003f06270 */
[----:B------:R-:W-:Y:S05]  /*28f0*/  @P0 BRA `(.L_x_1021) ;  /* 0x0000000000600947 */ /* 0x000fea0003800000 */
[----:B------:R-:W1:Y:S01]  /*2900*/  LDCU UR5, c[0x0][0x440] ;  /* 0x00008800ff0577ac */ /* 0x000e620008000800 */
[----:B------:R-:W-:Y:S02]  /*2910*/  IMAD R7, R137, 0xc0, RZ ;  /* 0x000000c089077824 */ /* 0x000fe400078e02ff */
[----:B----4-:R-:W-:-:S05]  /*2920*/  IMAD.WIDE.U32 R16, R136, 0xc0, R170 ;  /* 0x000000c088107825 */ /* 0x010fca00078e00aa */
        /* <DEDUP_REMOVED lines=20> */
.L_x_1022:
[----:B------:R4:W-:Y:S02]  /*2a70*/  STS.128 [R177+0x8800], RZ ;  /* 0x008800ffb1007388 */ /* 0x0009e40000000c00 */
.L_x_1021:
[----:B------:R-:W-:Y:S05]  /*2a80*/  BSYNC.RECONVERGENT B0 ;  /* 0x0000000000007941 */ /* 0x000fea0003800200 */
.L_x_1020:
        /* <DEDUP_REMOVED lines=33> */
.L_x_1025:
[----:B------:R1:W-:Y:S01]  /*2ca0*/  STS.128 [R177+0xd000], RZ ;  /* 0x00d000ffb1007388 */ /* 0x0003e20000000c00 */
[----:B------:R-:W-:Y:S05]  /*2cb0*/  BRA `(.L_x_1026) ;  /* 0x00000000000c7947 */ /* 0x000fea0003800000 */
.L_x_1024:
[----:B------:R1:W-:Y:S04]  /*2cc0*/  STS.128 [R177+0x9000], RZ ;  /* 0x009000ffb1007388 */ /* 0x0003e80000000c00 */
[----:B------:R1:W-:Y:S04]  /*2cd0*/  STS.128 [R177+0xb000], RZ ;  /* 0x00b000ffb1007388 */ /* 0x0003e80000000c00 */
[----:B------:R1:W-:Y:S02]  /*2ce0*/  STS.128 [R177+0xd000], RZ ;  /* 0x00d000ffb1007388 */ /* 0x0003e40000000c00 */
.L_x_1026:
[----:B------:R-:W-:Y:S05]  /*2cf0*/  BSYNC.RECONVERGENT B0 ;  /* 0x0000000000007941 */ /* 0x000fea0003800200 */
.L_x_1023:
        /* <DEDUP_REMOVED lines=8> */
[----:B-1----:R-:W-:-:S04]  /*2d80*/  SHF.L.U64.HI R10, R120, 0x5, R121 ;  /* 0x00000005780a7819 */ /* 0x002fc80000010279 */
        /* <DEDUP_REMOVED lines=21> */
.L_x_1029:
[----:B------:R1:W-:Y:S02]  /*2ee0*/  STS.128 [R177+0xd800], RZ ;  /* 0x00d800ffb1007388 */ /* 0x0003e40000000c00 */
.L_x_1028:
[----:B------:R-:W-:Y:S05]  /*2ef0*/  BSYNC.RECONVERGENT B0 ;  /* 0x0000000000007941 */ /* 0x000fea0003800200 */
.L_x_1027:
        /* <DEDUP_REMOVED lines=28> */
.L_x_1032:
[----:B------:R1:W-:Y:S02]  /*30c0*/  STS.128 [R177+0xe000], RZ ;  /* 0x00e000ffb1007388 */ /* 0x0003e40000000c00 */
.L_x_1031:
[----:B------:R-:W-:Y:S05]  /*30d0*/  BSYNC.RECONVERGENT B0 ;  /* 0x0000000000007941 */ /* 0x000fea0003800200 */
.L_x_1030:
        /* <DEDUP_REMOVED lines=31> */
.L_x_1035:
[----:B------:R1:W-:Y:S02]  /*32d0*/  STS.128 [R177+0xe800], RZ ;  /* 0x00e800ffb1007388 */ /* 0x0003e40000000c00 */
.L_x_1034:
[----:B------:R-:W-:Y:S05]  /*32e0*/  BSYNC.RECONVERGENT B0 ;  /* 0x0000000000007941 */ /* 0x000fea0003800200 */
.L_x_1033:
        /* <DEDUP_REMOVED lines=12> */
[----:B------:R-:W-:Y:S02]  /*33b0*/  VIMNMX R119, PT, PT, R110, R111, PT ;  /* 0x0000006f6e777248 */ /* 0x000fe40003fe0100 */
[----:B------:R-:W-:Y:S01]  /*33c0*/  SEL R3, R3, 0xffffffe0, !P0 ;  /* 0xffffffe003037807 */ /* 0x000fe20004000000 */
[----:B------:R-:W2:Y:S01]  /*33d0*/  LDSM.16.M88.4 R28, [R166+0x3000] ;  /* 0x00300000a61c783b */ /* 0x000ea20000000200 */
[----:B------:R-:W-:Y:S02]  /*33e0*/  ISETP.GT.AND P0, PT, R124, R169, PT ;  /* 0x000000a97c00720c */ /* 0x000fe40003f04270 */
[-C--:B------:R-:W-:Y:S01]  /*33f0*/  IADD3 R165, PT, PT, R167, R3.reuse, RZ ;  /* 0x00000003a7a57210 */ /* 0x080fe20007ffe0ff */
[----:B------:R-:W5:Y:S01]  /*3400*/  LDSM.16.M88.4 R88, [R166+0x3400] ;  /* 0x00340000a658783b */ /* 0x000f620000000200 */
[----:B------:R-:W-:-:S02]  /*3410*/  IADD3 R118, PT, PT, R166, R3, RZ ;  /* 0x00000003a6767210 */ /* 0x000fc40007ffe0ff */
[----:B------:R-:W-:Y:S01]  /*3420*/  VIADDMNMX R117, R110, 0x8, R111, PT ;  /* 0x000000086e757846 */ /* 0x000fe2000380016f */
[----:B------:R-:W5:Y:S04]  /*3430*/  LDSM.16.M88.4 R80, [R166+0x3800] ;  /* 0x00380000a650783b */ /* 0x000f680000000200 */
[----:B------:R-:W5:Y:S04]  /*3440*/  LDSM.16.M88.4 R72, [R166+0x3c00] ;  /* 0x003c0000a648783b */ /* 0x000f680000000200 */
[----:B------:R-:W5:Y:S04]  /*3450*/  LDSM.16.M88.4 R64, [R166+0x4000] ;  /* 0x00400000a640783b */ /* 0x000f680000000200 */
[----:B------:R-:W5:Y:S04]  /*3460*/  LDSM.16.M88.4 R56, [R166+0x4400] ;  /* 0x00440000a638783b */ /* 0x000f680000000200 */
[----:B------:R-:W5:Y:S04]  /*3470*/  LDSM.16.M88.4 R48, [R166+0x4800] ;  /* 0x00480000a630783b */ /* 0x000f680000000200 */
[----:B---3--:R-:W3:Y:S04]  /*3480*/  LDSM.16.M88.4 R20, [R166+0x4c00] ;  /* 0x004c0000a614783b */ /* 0x008ee80000000200 */
[----:B-1----:R-:W-:Y:S04]  /*3490*/  LDSM.16.M88.4 R4, [R165] ;  /* 0x00000000a504783b */ /* 0x002fe80000000200 */
[----:B----4-:R-:W1:Y:S04]  /*34a0*/  LDSM.16.M88.4 R16, [R118+0x3000] ;  /* 0x003000007610783b */ /* 0x010e680000000200 */
[----:B------:R-:W4:Y:S01]  /*34b0*/  LDSM.16.M88.4 R32, [R118+0x3400] ;  /* 0x003400007620783b */ /* 0x000f220000000200 */
[C---:B--2---:R-:W-:Y:S03]  /*34c0*/  HMMA.16816.F32 R12, R40.reuse, R28, RZ ;  /* 0x0000001c280c723c */ /* 0x044fe600000018ff */
[----:B------:R-:W2:Y:S04]  /*34d0*/  LDSM.16.M88.4 R8, [R118+0x3c00] ;  /* 0x003c00007608783b */ /* 0x000ea80000000200 */
[----:B------:R-:W2:Y:S01]  /*34e0*/  LDSM.16.M88.4 R36, [R118+0x3800] ;  /* 0x003800007624783b */ /* 0x000ea20000000200 */
[C---:B------:R-:W-:Y:S03]  /*34f0*/  HMMA.16816.F32 R28, R40.reuse, R30, RZ ;  /* 0x0000001e281c723c */ /* 0x040fe600000018ff */
[----:B------:R-:W-:Y:S04]  /*3500*/  LDSM.16.M88.4 R92, [R118+0x4800] ;  /* 0x00480000765c783b */ /* 0x000fe80000000200 */
[----:B------:R-:W-:Y:S01]  /*3510*/  LDSM.16.M88.4 R104, [R118+0x5000] ;  /* 0x005000007668783b */ /* 0x000fe20000000200 */
[C---:B-----5:R-:W-:Y:S03]  /*3520*/  HMMA.16816.F32 R24, R40.reuse, R88, RZ ;  /* 0x000000582818723c */ /* 0x060fe600000018ff */
        /* <DEDUP_REMOVED lines=12> */
[C---:B---3--:R-:W-:Y:S08]  /*35f0*/  HMMA.16816.F32 R44, R40.reuse, R20, RZ ;  /* 0x00000014282c723c */ /* 0x048ff000000018ff */
[----:B------:R-:W-:Y:S01]  /*3600*/  HMMA.16816.F32 R40, R40, R22, RZ ;  /* 0x000000162828723c */ /* 0x000fe200000018ff */
[----:B------:R-:W3:Y:S07]  /*3610*/  LDSM.16.M88.4 R20, [R118+0x4000] ;  /* 0x004000007614783b */ /* 0x000eee0000000200 */
[C---:B-1----:R-:W-:Y:S08]  /*3620*/  HMMA.16816.F32 R12, R4.reuse, R16, R12 ;  /* 0x00000010040c723c */ /* 0x042ff0000000180c */
[C---:B------:R-:W-:Y:S01]  /*3630*/  HMMA.16816.F32 R28, R4.reuse, R18, R28 ;  /* 0x00000012041c723c */ /* 0x040fe2000000181c */
[----:B------:R-:W1:Y:S07]  /*3640*/  LDSM.16.M88.4 R16, [R118+0x4400] ;  /* 0x004400007610783b */ /* 0x000e6e0000000200 */
[C---:B----4-:R-:W-:Y:S08]  /*3650*/  HMMA.16816.F32 R24, R4.reuse, R32, R24 ;  /* 0x000000200418723c */ /* 0x050ff00000001818 */
[C---:B------:R-:W-:Y:S01]  /*3660*/  HMMA.16816.F32 R88, R4.reuse, R34, R88 ;  /* 0x000000220458723c */ /* 0x040fe20000001858 */
[----:B------:R-:W4:Y:S07]  /*3670*/  LDSM.16.M88.4 R32, [R166+0x5000] ;  /* 0x00500000a620783b */ /* 0x000f2e0000000200 */
[C---:B--2---:R-:W-:Y:S08]  /*3680*/  HMMA.16816.F32 R76, R4.reuse, R8, R76 ;  /* 0x00000008044c723c */ /* 0x044ff0000000184c */
[C---:B------:R-:W-:Y:S01]  /*3690*/  HMMA.16816.F32 R72, R4.reuse, R10, R72 ;  /* 0x0000000a0448723c */ /* 0x040fe20000001848 */
[----:B------:R-:W2:Y:S07]  /*36a0*/  LDSM.16.M88.4 R8, [R118+0x4c00] ;  /* 0x004c00007608783b */ /* 0x000eae0000000200 */
[C---:B------:R-:W-:Y:S08]  /*36b0*/  HMMA.16816.F32 R84, R4.reuse, R36, R84 ;  /* 0x000000240454723c */ /* 0x040ff00000001854 */
[C---:B------:R-:W-:Y:S01]  /*36c0*/  HMMA.16816.F32 R80, R4.reuse, R38, R80 ;  /* 0x000000260450723c */ /* 0x040fe20000001850 */
[----:B------:R-:W5:Y:S07]  /*36d0*/  LDSM.16.M88.4 R36, [R165+0x1000] ;  /* 0x00100000a524783b */ /* 0x000f6e0000000200 */
[C---:B---3--:R-:W-:Y:S08]  /*36e0*/  HMMA.16816.F32 R68, R4.reuse, R20, R68 ;  /* 0x000000140444723c */ /* 0x048ff00000001844 */
[C---:B------:R-:W-:Y:S01]  /*36f0*/  HMMA.16816.F32 R64, R4.reuse, R22, R64 ;  /* 0x000000160440723c */ /* 0x040fe20000001840 */
[----:B------:R-:W-:Y:S07]  /*3700*/  LDSM.16.M88.4 R20, [R167+0x2000] ;  /* 0x00200000a714783b */ /* 0x000fee0000000200 */
[C---:B-1----:R-:W-:Y:S08]  /*3710*/  HMMA.16816.F32 R60, R4.reuse, R16, R60 ;  /* 0x00000010043c723c */ /* 0x042ff0000000183c */
[----:B------:R-:W-:Y:S01]  /*3720*/  HMMA.16816.F32 R56, R4, R18, R56 ;  /* 0x000000120438723c */ /* 0x000fe20000001838 */
[----:B------:R-:W1:Y:S07]  /*3730*/  LDSM.16.M88.4 R16, [R166+0x7000] ;  /* 0x00700000a610783b */ /* 0x000e6e0000000200 */
[C---:B----4-:R-:W-:Y:S08]  /*3740*/  HMMA.16816.F32 R12, R96.reuse, R32, R12 ;  /* 0x00000020600c723c */ /* 0x050ff0000000180c */
        /* <DEDUP_REMOVED lines=111> */
[----:B------:R1:W1:Y:S01]  /*3e40*/  MUFU.TANH R133, R79 ;  /* 0x0000004f00857308 */ /* 0x0002620000002400 */
        /* <DEDUP_REMOVED lines=19> */
[----:B------:R-:W1:Y:S06]  /*3f80*/  MUFU.TANH R73, R73 ;  /* 0x0000004900497308 */ /* 0x000e6c0000002400 */
[C---:B----4-:R-:W-:Y:S02]  /*3f90*/  HMMA.16816.F32 R52, R20.reuse, R12, R52 ;  /* 0x0000000c1434723c */ /* 0x050fe40000001834 */
[----:B------:R-:W4:Y:S06]  /*3fa0*/  MUFU.TANH R129, R129 ;  /* 0x0000008100817308 */ /* 0x000f2c0000002400 */
[----:B------:R-:W-:Y:S01]  /*3fb0*/  HMMA.16816.F32 R48, R20, R14, R48 ;  /* 0x0000000e1430723c */ /* 0x000fe20000001830 */
[----:B------:R-:W3:Y:S01]  /*3fc0*/  LDSM.16.M88.4 R12, [R118+0x8c00] ;  /* 0x008c0000760c783b */ /* 0x000ee20000000200 */
[----:B------:R-:W2:Y:S01]  /*3fd0*/  MUFU.TANH R74, R74 ;  /* 0x0000004a004a7308 */ /* 0x000ea20000002400 */
        /* <DEDUP_REMOVED lines=45> */
[----:B------:R-:W3:Y:S01]  /*42b0*/  MUFU.TANH R87, R87 ;  /* 0x0000005700577308 */ /* 0x000ee20000002400 */
[----:B------:R-:W-:Y:S01]  /*42c0*/  HMMA.16816.F32 R40, R8, R14, R40 ;  /* 0x0000000e0828723c */ /* 0x000fe20000001828 */
[----:B------:R-:W-:-:S02]  /*42d0*/  IADD3 R14, PT, PT, R122, R109, RZ ;  /* 0x0000006d7a0e7210 */ /* 0x000fc40007ffe0ff */
        /* <DEDUP_REMOVED lines=17> */
[----:B------:R2:W1:Y:S08]  /*43f0*/  MUFU.TANH R131, R71 ;  /* 0x0000004700837308 */ /* 0x0004700000002400 */
[----:B------:R-:W1:Y:S08]  /*4400*/  MUFU.TANH R123, R123 ;  /* 0x0000007b007b7308 */ /* 0x000e700000002400 */
        /* <DEDUP_REMOVED lines=21> */
[----:B------:R-:W1:Y:S01]  /*4560*/  MUFU.TANH R38, R38 ;  /* 0x0000002600267308 */ /* 0x000e620000002400 */
[----:B------:R-:W-:Y:S06]  /*4570*/  BAR.SYNC.DEFER_BLOCKING 0x0 ;  /* 0x0000000000007b1d */ /* 0x000fec0000010000 */
[----:B--234-:R-:W-:Y:S05]  /*4580*/  @!P0 BRA `(.L_x_1036) ;  /* 0x0000000800548947 */ /* 0x01cfea0003800000 */
        /* <DEDUP_REMOVED lines=11> */
.L_x_1037:
[----:B------:R-:W2:Y:S01]  /*4640*/  LDC R9, c[0x0][0x4f0] ;  /* 0x00013c00ff097b82 */ /* 0x000ea20000000800 */
[----:B------:R-:W-:Y:S01]  /*4650*/  IADD3 R20, PT, PT, R122, -0x80, RZ ;  /* 0xffffff807a147810 */ /* 0x000fe20007ffe0ff */
[----:B------:R-:W3:Y:S01]  /*4660*/  LDCU.64 UR6, c[0x0][0x3a0] ;  /* 0x00007400ff0677ac */ /* 0x000ee20008000a00 */
[----:B------:R-:W-:Y:S02]  /*4670*/  IABS R15, R122 ;  /* 0x0000007a000f7213 */ /* 0x000fe40000000000 */
[----:B------:R-:W-:Y:S02]  /*4680*/  IABS R10, R20 ;  /* 0x00000014000a7213 */ /* 0x000fe40000000000 */
[-C--:B--2---:R-:W-:Y:S02]  /*4690*/  IABS R7, R9.reuse ;  /* 0x0000000900077213 */ /* 0x084fe40000000000 */
[----:B------:R-:W-:Y:S02]  /*46a0*/  LOP3.LUT R20, R20, R9, RZ, 0x3c, !PT ;  /* 0x0000000914147212 */ /* 0x000fe400078e3cff */
[----:B------:R-:W2:Y:S02]  /*46b0*/  I2F.RP R22, R7 ;  /* 0x0000000700167306 */ /* 0x000ea40000209400 */
[----:B------:R-:W-:-:S06]  /*46c0*/  ISETP.GE.AND P0, PT, R20, RZ, PT ;  /* 0x000000ff1400720c */ /* 0x000fcc0003f06270 */
[----:B--2---:R-:W2:Y:S02]  /*46d0*/  MUFU.RCP R18, R22 ;  /* 0x0000001600127308 */ /* 0x004ea40000001000 */
[----:B--2---:R-:W-:-:S06]  /*46e0*/  VIADD R18, R18, 0xffffffe ;  /* 0x0ffffffe12127836 */ /* 0x004fcc0000000000 */
[----:B------:R-:W2:Y:S02]  /*46f0*/  F2I.FTZ.U32.TRUNC.NTZ R19, R18 ;  /* 0x0000001200137305 */ /* 0x000ea4000021f000 */
[----:B--2---:R-:W-:Y:S02]  /*4700*/  IMAD.MOV R8, RZ, RZ, -R19 ;  /* 0x000000ffff087224 */ /* 0x004fe400078e0a13 */
        /* <DEDUP_REMOVED lines=29> */
[----:B------:R-:W2:Y:S04]  /*48e0*/  LDG.E R15, desc[UR16][R22.64] ;  /* 0x00000010160f7981 */ /* 0x000ea8000c1e1900 */
[----:B------:R-:W2:Y:S01]  /*48f0*/  LDG.E R8, desc[UR16][R20.64] ;  /* 0x0000001014087981 */ /* 0x000ea2000c1e1900 */
[----:B------:R-:W-:-:S04]  /*4900*/  IMAD.IADD R10, R7, 0x1, -R10 ;  /* 0x00000001070a7824 */ /* 0x000fc800078e0a0a */
[----:B------:R-:W-:-:S04]  /*4910*/  IMAD R9, R10, R9, -0x80 ;  /* 0xffffff800a097424 */ /* 0x000fc800078e0209 */
[----:B------:R-:W-:Y:S01]  /*4920*/  IMAD.WIDE.U32 R18, R9, R136, RZ ;  /* 0x0000008809127225 */ /* 0x000fe200078e00ff */
[----:B------:R-:W-:-:S05]  /*4930*/  SHF.R.S32.HI R7, RZ, 0x1f, R9 ;  /* 0x0000001fff077819 */ /* 0x000fca0000011409 */
[----:B------:R-:W-:-:S04]  /*4940*/  IMAD R10, R7, R136, RZ ;  /* 0x00000088070a7224 */ /* 0x000fc800078e02ff */
[----:B------:R-:W-:-:S04]  /*4950*/  IMAD R10, R9, R137, R10 ;  /* 0x00000089090a7224 */ /* 0x000fc800078e020a */
[----:B------:R-:W-:Y:S01]  /*4960*/  IMAD.IADD R19, R19, 0x1, R10 ;  /* 0x0000000113137824 */ /* 0x000fe200078e020a */
[----:B--2---:R-:W-:-:S04]  /*4970*/  IADD3 R8, PT, PT, R15, -R8, RZ ;  /* 0x800000080f087210 */ /* 0x004fc80007ffe0ff */
[----:B------:R-:W-:Y:S01]  /*4980*/  SHF.R.S32.HI R7, RZ, 0x1f, R8 ;  /* 0x0000001fff077819 */ /* 0x000fe20000011408 */
[----:B---3--:R-:W-:-:S04]  /*4990*/  IMAD.WIDE.U32 R18, R8, UR6, R18 ;  /* 0x0000000608127c25 */ /* 0x008fc8000f8e0012 */
[----:B------:R-:W-:Y:S01]  /*49a0*/  IMAD R7, R7, UR6, RZ ;  /* 0x0000000607077c24 */ /* 0x000fe2000f8e02ff */
[----:B------:R-:W-:-:S03]  /*49b0*/  LEA R170, P0, R18, R170, 0x1 ;  /* 0x000000aa12aa7211 */ /* 0x000fc600078008ff */
[----:B------:R-:W-:-:S05]  /*49c0*/  IMAD R7, R8, UR7, R7 ;  /* 0x0000000708077c24 */ /* 0x000fca000f8e0207 */
[----:B------:R-:W-:-:S04]  /*49d0*/  IADD3 R7, PT, PT, R19, R7, RZ ;  /* 0x0000000713077210 */ /* 0x000fc80007ffe0ff */
[----:B------:R-:W-:-:S07]  /*49e0*/  LEA.HI.X R171, R18, R171, R7, 0x1, P0 ;  /* 0x000000ab12ab7211 */ /* 0x000fce00000f0c07 */
.L_x_1038:
[----:B------:R-:W2:Y:S01]  /*49f0*/  LDCU UR5, c[0x0][0x440] ;  /* 0x00008800ff0577ac */ /* 0x000ea20008000800 */
        /* <DEDUP_REMOVED lines=8> */
[----:B--2---:R-:W-:-:S03]  /*4a80*/  ISETP.GE.AND P1, PT, R176, UR5, PT ;  /* 0x00000005b0007c0c */ /* 0x004fc6000bf26270 */
        /* <DEDUP_REMOVED lines=66> */
.L_x_1040:
[----:B------:R3:W-:Y:S02]  /*4eb0*/  STS.128 [R177+0x8800], RZ ;  /* 0x008800ffb1007388 */ /* 0x0007e40000000c00 */
.L_x_1041:
[----:B------:R-:W-:Y:S05]  /*4ec0*/  BSYNC.RECONVERGENT B0 ;  /* 0x0000000000007941 */ /* 0x000fea0003800200 */
.L_x_1039:
[----:B------:R-:W0:Y:S02]  /*4ed0*/  LDGDEPBAR ;  /* 0x00000000000079af */ /* 0x000e240000000000 */
.L_x_1036:
[C---:B------:R-:W-:Y:S01]  /*4ee0*/  VIADD R8, R14.reuse, 0x1 ;  /* 0x000000010e087836 */ /* 0x040fe20000000000 */
[----:B------:R-:W5:Y:S01]  /*4ef0*/  LDCU UR6, c[0x0][0x45c] ;  /* 0x00008b80ff0677ac */ /* 0x000f620008000800 */
[C---:B------:R-:W-:Y:S02]  /*4f00*/  VIADD R10, R14.reuse, 0x8 ;  /* 0x000000080e0a7836 */ /* 0x040fe40000000000 */
[----:B--2---:R-:W-:Y:S01]  /*4f10*/  VIADD R20, R14, 0x20 ;  /* 0x000000200e147836 */ /* 0x004fe20000000000 */
[----:B------:R-:W-:Y:S01]  /*4f20*/  ISETP.GE.AND P2, PT, R8, R119, PT ;  /* 0x000000770800720c */ /* 0x000fe20003f46270 */
[----:B------:R-:W-:Y:S01]  /*4f30*/  VIADD R18, R14, 0x18 ;  /* 0x000000180e127836 */ /* 0x000fe20000000000 */
[----:B------:R-:W-:Y:S01]  /*4f40*/  ISETP.GE.AND P3, PT, R8, R117, PT ;  /* 0x000000750800720c */ /* 0x000fe20003f66270 */
[----:B------:R-:W-:Y:S01]  /*4f50*/  VIADD R8, R14, 0x9 ;  /* 0x000000090e087836 */ /* 0x000fe20000000000 */
[C---:B------:R-:W-:Y:S02]  /*4f60*/  ISETP.GE.AND P1, PT, R10.reuse, R119, PT ;  /* 0x000000770a00720c */ /* 0x040fe40003f26270 */
[----:B------:R-:W-:Y:S01]  /*4f70*/  ISETP.GE.AND P4, PT, R10, R117, PT ;  /* 0x000000750a00720c */ /* 0x000fe20003f86270 */
[----:B------:R-:W-:Y:S01]  /*4f80*/  VIADD R10, R14, 0x10 ;  /* 0x000000100e0a7836 */ /* 0x000fe20000000000 */
        /* <DEDUP_REMOVED lines=8> */
[----:B------:R-:W-:-:S02]  /*5010*/  ISETP.GE.AND P0, PT, R10, R119, PT ;  /* 0x000000770a00720c */ /* 0x000fc40003f06270 */
[----:B------:R-:W-:Y:S02]  /*5020*/  FSEL R94, R94, -INF , !P2 ;  /* 0xff8000005e5e7808 */ /* 0x000fe40005000000 */
[----:B------:R-:W-:Y:S02]  /*5030*/  ISETP.GE.AND P2, PT, R10, R117, PT ;  /* 0x000000750a00720c */ /* 0x000fe40003f46270 */
[----:B------:R-:W-:Y:S02]  /*5040*/  FSEL R115, R115, -INF , !P5 ;  /* 0xff80000073737808 */ /* 0x000fe40006800000 */
        /* <DEDUP_REMOVED lines=10> */
[----:B------:R-:W-:-:S02]  /*50f0*/  ISETP.GE.AND P4, PT, R18, R119, PT ;  /* 0x000000771200720c */ /* 0x000fc40003f86270 */
[----:B------:R-:W-:Y:S01]  /*5100*/  ISETP.GE.AND P6, PT, R18, R117, PT ;  /* 0x000000751200720c */ /* 0x000fe20003fc6270 */
[----:B------:R-:W-:Y:S01]  /*5110*/  VIADD R18, R14, 0x21 ;  /* 0x000000210e127836 */ /* 0x000fe20000000000 */
[----:B-1----:R-:W-:Y:S02]  /*5120*/  FSEL R84, R84, -INF , !P5 ;  /* 0xff80000054547808 */ /* 0x002fe40006800000 */
[----:B------:R-:W-:Y:S02]  /*5130*/  FSEL R85, R85, -INF , !P6 ;  /* 0xff80000055557808 */ /* 0x000fe40007000000 */
[----:B------:R-:W-:Y:S02]  /*5140*/  FSEL R107, R107, -INF , !P1 ;  /* 0xff8000006b6b7808 */ /* 0x000fe40004800000 */
[----:B------:R-:W-:Y:S02]  /*5150*/  FSEL R88, R88, -INF , !P4 ;  /* 0xff80000058587808 */ /* 0x000fe40006000000 */
[----:B------:R-:W-:-:S02]  /*5160*/  ISETP.GE.AND P6, PT, R20, R119, PT ;  /* 0x000000771400720c */ /* 0x000fc40003fc6270 */
[----:B------:R-:W-:Y:S01]  /*5170*/  ISETP.GE.AND P5, PT, R20, R117, PT ;  /* 0x000000751400720c */ /* 0x000fe20003fa6270 */
[----:B------:R-:W-:Y:S01]  /*5180*/  VIADD R20, R14, 0x30 ;  /* 0x000000300e147836 */ /* 0x000fe20000000000 */
[C---:B------:R-:W-:Y:S02]  /*5190*/  ISETP.GE.AND P1, PT, R18.reuse, R119, PT ;  /* 0x000000771200720c */ /* 0x040fe40003f26270 */
[----:B------:R-:W-:Y:S01]  /*51a0*/  ISETP.GE.AND P4, PT, R18, R117, PT ;  /* 0x000000751200720c */ /* 0x000fe20003f86270 */
[----:B------:R-:W-:Y:S01]  /*51b0*/  VIADD R18, R14, 0x29 ;  /* 0x000000290e127836 */ /* 0x000fe20000000000 */
[----:B------:R-:W-:Y:S02]  /*51c0*/  FSEL R143, R87, -INF , !P3 ;  /* 0xff800000578f7808 */ /* 0x000fe40005800000 */
[----:B------:R-:W-:Y:S02]  /*51d0*/  FSEL R32, R86, -INF , !P1 ;  /* 0xff80000056207808 */ /* 0x000fe40004800000 */
[----:B------:R-:W-:-:S02]  /*51e0*/  FSEL R89, R89, -INF , !P0 ;  /* 0xff80000059597808 */ /* 0x000fc40004000000 */
[----:B------:R-:W-:Y:S02]  /*51f0*/  FSEL R28, R90, -INF , !P2 ;  /* 0xff8000005a1c7808 */ /* 0x000fe40005000000 */
[C---:B------:R-:W-:Y:S02]  /*5200*/  ISETP.GE.AND P3, PT, R20.reuse, R119, PT ;  /* 0x000000771400720c */ /* 0x040fe40003f66270 */
[----:B------:R-:W-:Y:S01]  /*5210*/  ISETP.GE.AND P1, PT, R20, R117, PT ;  /* 0x000000751400720c */ /* 0x000fe20003f26270 */
        /* <DEDUP_REMOVED lines=27> */
[C---:B------:R-:W-:Y:S02]  /*53d0*/  ISETP.GE.AND P0, PT, R20.reuse, R119, PT ;  /* 0x000000771400720c */ /* 0x040fe40003f06270 */
[----:B------:R-:W-:Y:S01]  /*53e0*/  ISETP.GE.AND P2, PT, R20, R117, PT ;  /* 0x000000751400720c */ /* 0x000fe20003f46270 */
[----:B------:R-:W-:Y:S01]  /*53f0*/  VIADD R20, R14, 0x50 ;  /* 0x000000500e147836 */ /* 0x000fe20000000000 */
[----:B------:R-:W-:Y:S02]  /*5400*/  ISETP.GE.AND P6, PT, R18, R119, PT ;  /* 0x000000771200720c */ /* 0x000fe40003fc6270 */
[----:B------:R-:W-:Y:S02]  /*5410*/  FSEL R56, R72, -INF , !P5 ;  /* 0xff80000048387808 */ /* 0x000fe40006800000 */
[----:B------:R-:W-:Y:S02]  /*5420*/  FSEL R152, R152, -INF , !P6 ;  /* 0xff80000098987808 */ /* 0x000fe40007000000 */
[-C--:B------:R-:W-:Y:S01]  /*5430*/  ISETP.GE.AND P5, PT, R18, R117.reuse, PT ;  /* 0x000000751200720c */ /* 0x080fe20003fa6270 */
[----:B------:R-:W-:Y:S01]  /*5440*/  VIADD R18, R14, 0x49 ;  /* 0x000000490e127836 */ /* 0x000fe20000000000 */
[----:B------:R-:W-:-:S02]  /*5450*/  ISETP.GE.AND P6, PT, R20, R117, PT ;  /* 0x000000751400720c */ /* 0x000fc40003fc6270 */
[----:B------:R-:W-:Y:S02]  /*5460*/  FSEL R125, R125, -INF , !P4 ;  /* 0xff8000007d7d7808 */ /* 0x000fe40006000000 */
[----:B------:R-:W-:Y:S02]  /*5470*/  FSEL R67, R67, -INF , !P6 ;  /* 0xff80000043437808 */ /* 0x000fe40007000000 */
[----:B------:R-:W-:Y:S02]  /*5480*/  FSEL R51, R74, -INF , !P3 ;  /* 0xff8000004a337808 */ /* 0x000fe40005800000 */
[----:B------:R-:W-:Y:S02]  /*5490*/  FSEL R154, R154, -INF , !P1 ;  /* 0xff8000009a9a7808 */ /* 0x000fe40004800000 */
[-C--:B------:R-:W-:Y:S01]  /*54a0*/  ISETP.GE.AND P4, PT, R20, R119.reuse, PT ;  /* 0x000000771400720c */ /* 0x080fe20003f86270 */
[C---:B------:R-:W-:Y:S01]  /*54b0*/  VIADD R20, R14.reuse, 0x58 ;  /* 0x000000580e147836 */ /* 0x040fe20000000000 */
[----:B------:R-:W-:-:S02]  /*54c0*/  ISETP.GE.AND P6, PT, R14, R119, PT ;  /* 0x000000770e00720c */ /* 0x000fc40003fc6270 */
[C---:B------:R-:W-:Y:S02]  /*54d0*/  ISETP.GE.AND P3, PT, R18.reuse, R119, PT ;  /* 0x000000771200720c */ /* 0x040fe40003f66270 */
[----:B------:R-:W-:Y:S01]  /*54e0*/  ISETP.GE.AND P1, PT, R18, R117, PT ;  /* 0x000000751200720c */ /* 0x000fe20003f26270 */
[----:B------:R-:W-:Y:S01]  /*54f0*/  VIADD R18, R14, 0x51 ;  /* 0x000000510e127836 */ /* 0x000fe20000000000 */
[----:B------:R-:W-:Y:S02]  /*5500*/  FSEL R92, R92, -INF , !P6 ;  /* 0xff8000005c5c7808 */ /* 0x000fe40007000000 */
[----:B------:R-:W-:Y:S02]  /*5510*/  FSEL R148, R148, -INF , !P3 ;  /* 0xff80000094947808 */ /* 0x000fe40005800000 */
[----:B------:R-:W-:Y:S02]  /*5520*/  FSEL R131, R131, -INF , !P5 ;  /* 0xff80000083837808 */ /* 0x000fe40006800000 */
[----:B------:R-:W-:-:S02]  /*5530*/  FSEL R150, R150, -INF , !P0 ;  /* 0xff80000096967808 */ /* 0x000fc40004000000 */
[----:B------:R-:W-:Y:S02]  /*5540*/  ISETP.GE.AND P3, PT, R20, R117, PT ;  /* 0x000000751400720c */ /* 0x000fe40003f66270 */
[C---:B------:R-:W-:Y:S02]  /*5550*/  ISETP.GE.AND P5, PT, R18.reuse, R119, PT ;  /* 0x000000771200720c */ /* 0x040fe40003fa6270 */
[-C--:B------:R-:W-:Y:S01]  /*5560*/  ISETP.GE.AND P0, PT, R18, R117.reuse, PT ;  /* 0x000000751200720c */ /* 0x080fe20003f06270 */
[----:B------:R-:W-:Y:S01]  /*5570*/  VIADD R18, R14, 0x59 ;  /* 0x000000590e127836 */ /* 0x000fe20000000000 */
[----:B------:R-:W-:Y:S02]  /*5580*/  FMNMX3.FTZ R15, R92, R94, R112, !PT ;  /* 0x0000005e5c0f7276 */ /* 0x000fe40007810070 */
[----:B------:R-:W-:Y:S01]  /*5590*/  FSEL R59, R16, -INF , !P3 ;  /* 0xff800000103b7808 */ /* 0x000fe20005800000 */
[C---:B------:R-:W-:Y:S01]  /*55a0*/  VIADD R16, R14.reuse, 0x68 ;  /* 0x000000680e107836 */ /* 0x040fe20000000000 */
[----:B------:R-:W-:-:S02]  /*55b0*/  ISETP.GE.AND P3, PT, R14, R117, PT ;  /* 0x000000750e00720c */ /* 0x000fc40003f66270 */
[----:B------:R-:W-:Y:S02]  /*55c0*/  FSEL R123, R123, -INF , !P1 ;  /* 0xff8000007b7b7808 */ /* 0x000fe40004800000 */
[----:B------:R-:W-:Y:S02]  /*55d0*/  FSEL R146, R146, -INF , !P4 ;  /* 0xff80000092927808 */ /* 0x000fe40006000000 */
[----:B------:R-:W-:Y:S02]  /*55e0*/  FMNMX3.FTZ R15, R15, R10, R104, !PT ;  /* 0x0000000a0f0f7276 */ /* 0x000fe40007810068 */
[C---:B------:R-:W-:Y:S02]  /*55f0*/  ISETP.GE.AND P1, PT, R18.reuse, R119, PT ;  /* 0x000000771200720c */ /* 0x040fe40003f26270 */
[----:B------:R-:W-:Y:S01]  /*5600*/  ISETP.GE.AND P4, PT, R18, R117, PT ;  /* 0x000000751200720c */ /* 0x000fe20003f86270 */
[----:B------:R-:W-:Y:S01]  /*5610*/  VIADD R18, R14, 0x61 ;  /* 0x000000610e127836 */ /* 0x000fe20000000000 */
[----:B------:R-:W-:-:S02]  /*5620*/  FSEL R93, R93, -INF , !P3 ;  /* 0xff8000005d5d7808 */ /* 0x000fc40005800000 */
[----:B------:R-:W-:Y:S02]  /*5630*/  FMNMX3.FTZ R15, R15, R8, R88, !PT ;  /* 0x000000080f0f7276 */ /* 0x000fe40007810058 */
[----:B------:R-:W-:Y:S02]  /*5640*/  FSEL R140, R140, -INF , !P1 ;  /* 0xff8000008c8c7808 */ /* 0x000fe40004800000 */
[----:B------:R-:W-:Y:S01]  /*5650*/  FSEL R23, R4, -INF , !P4 ;  /* 0xff80000004177808 */ /* 0x000fe20006000000 */
[----:B------:R-:W-:Y:S01]  /*5660*/  VIADD R4, R14, 0x69 ;  /* 0x000000690e047836 */ /* 0x000fe20000000000 */
[C---:B------:R-:W-:Y:S02]  /*5670*/  ISETP.GE.AND P1, PT, R16.reuse, R119, PT ;  /* 0x000000771000720c */ /* 0x040fe40003f26270 */
[----:B------:R-:W-:Y:S02]  /*5680*/  ISETP.GE.AND P4, PT, R16, R117, PT ;  /* 0x000000751000720c */ /* 0x000fe40003f86270 */
[----:B------:R-:W-:-:S02]  /*5690*/  FMNMX3.FTZ R16, R93, R95, R9, !PT ;  /* 0x0000005f5d107276 */ /* 0x000fc40007810009 */
[----:B------:R-:W-:Y:S02]  /*56a0*/  FSEL R127, R127, -INF , !P2 ;  /* 0xff8000007f7f7808 */ /* 0x000fe40005000000 */
[----:B------:R-:W-:Y:S02]  /*56b0*/  FMNMX3.FTZ R15, R15, R84, R28, !PT ;  /* 0x000000540f0f7276 */ /* 0x000fe4000781001c */
[----:B------:R-:W-:Y:S01]  /*56c0*/  ISETP.GE.AND P2, PT, R20, R119, PT ;  /* 0x000000771400720c */ /* 0x000fe20003f46270 */
[----:B------:R-:W-:Y:S01]  /*56d0*/  VIADD R20, R14, 0x60 ;  /* 0x000000600e147836 */ /* 0x000fe20000000000 */
[----:B------:R-:W-:Y:S02]  /*56e0*/  FMNMX3.FTZ R16, R16, R115, R7, !PT ;  /* 0x0000007310107276 */ /* 0x000fe40007810007 */
[----:B------:R-:W-:Y:S02]  /*56f0*/  FMNMX3.FTZ R15, R15, R32, R160, !PT ;  /* 0x000000200f0f7276 */ /* 0x000fe400078100a0 */
[----:B------:R-:W-:-:S02]  /*5700*/  FSEL R144, R144, -INF , !P5 ;  /* 0xff80000090907808 */ /* 0x000fc40006800000 */
[----:B------:R-:W-:Y:S02]  /*5710*/  ISETP.GE.AND P5, PT, R20, R119, PT ;  /* 0x000000771400720c */ /* 0x000fe40003fa6270 */
[----:B------:R-:W-:Y:S02]  /*5720*/  FMNMX3.FTZ R16, R16, R107, R85, !PT ;  /* 0x0000006b10107276 */ /* 0x000fe40007810055 */
[----:B------:R-:W-:Y:S02]  /*5730*/  FMNMX3.FTZ R15, R15, R162, R158, !PT ;  /* 0x000000a20f0f7276 */ /* 0x000fe4000781009e */
[----:B------:R-:W-:Y:S02]  /*5740*/  ISETP.GE.AND P6, PT, R18, R117, PT ;  /* 0x000000751200720c */ /* 0x000fe40003fc6270 */
[----:B------:R-:W-:Y:S02]  /*5750*/  FSEL R130, R130, -INF , !P5 ;  /* 0xff80000082827808 */ /* 0x000fe40006800000 */
[----:B------:R-:W-:-:S02]  /*5760*/  FMNMX3.FTZ R16, R16, R89, R143, !PT ;  /* 0x0000005910107276 */ /* 0x000fc4000781008f */
[----:B------:R-:W-:Y:S02]  /*5770*/  FSEL R65, R65, -INF , !P0 ;  /* 0xff80000041417808 */ /* 0x000fe40004000000 */
[----:B------:R-:W-:Y:S02]  /*5780*/  FSEL R142, R142, -INF , !P2 ;  /* 0xff8000008e8e7808 */ /* 0x000fe40005000000 */
[C---:B------:R-:W-:Y:S02]  /*5790*/  ISETP.GE.AND P5, PT, R4.reuse, R119, PT ;  /* 0x000000770400720c */ /* 0x040fe40003fa6270 */
[-C--:B------:R-:W-:Y:S01]  /*57a0*/  ISETP.GE.AND P3, PT, R4, R117.reuse, PT ;  /* 0x000000750400720c */ /* 0x080fe20003f66270 */
[----:B------:R-:W-:Y:S01]  /*57b0*/  VIADD R4, R14, 0x70 ;  /* 0x000000700e047836 */ /* 0x000fe20000000000 */
[----:B------:R-:W-:Y:S02]  /*57c0*/  FMNMX3.FTZ R15, R15, R156, R56, !PT ;  /* 0x0000009c0f0f7276 */ /* 0x000fe40007810038 */
[----:B------:R-:W-:-:S02]  /*57d0*/  ISETP.GE.AND P0, PT, R20, R117, PT ;  /* 0x000000751400720c */ /* 0x000fc40003f06270 */
[----:B------:R-:W-:Y:S02]  /*57e0*/  ISETP.GE.AND P2, PT, R18, R119, PT ;  /* 0x000000771200720c */ /* 0x000fe40003f46270 */
[----:B------:R-:W-:Y:S02]  /*57f0*/  FSEL R44, R5, -INF , !P6 ;  /* 0xff800000052c7808 */ /* 0x000fe40007000000 */
[----:B------:R-:W-:Y:S02]  /*5800*/  FMNMX3.FTZ R16, R16, R57, R139, !PT ;  /* 0x0000003910107276 */ /* 0x000fe4000781008b */
[----:B------:R-:W-:Y:S02]  /*5810*/  FMNMX3.FTZ R5, R15, R50, R154, !PT ;  /* 0x000000320f057276 */ /* 0x000fe4000781009a */
[----:B------:R-:W-:Y:S02]  /*5820*/  FSEL R45, R17, -INF , !P0 ;  /* 0xff800000112d7808 */ /* 0x000fe40004000000 */
[----:B------:R-:W-:-:S02]  /*5830*/  FSEL R128, R128, -INF , !P2 ;  /* 0xff80000080807808 */ /* 0x000fc40005000000 */
[C---:B------:R-:W-:Y:S02]  /*5840*/  ISETP.GE.AND P0, PT, R4.reuse, R119, PT ;  /* 0x000000770400720c */ /* 0x040fe40003f06270 */
[----:B------:R-:W-:Y:S01]  /*5850*/  ISETP.GE.AND P2, PT, R4, R117, PT ;  /* 0x000000750400720c */ /* 0x000fe20003f46270 */
[----:B------:R-:W-:Y:S01]  /*5860*/  VIADD R4, R14, 0x71 ;  /* 0x000000710e047836 */ /* 0x000fe20000000000 */
[----:B------:R-:W-:Y:S02]  /*5870*/  FMNMX3.FTZ R16, R16, R141, R135, !PT ;  /* 0x0000008d10107276 */ /* 0x000fe40007810087 */
[----:B------:R-:W-:Y:S02]  /*5880*/  FMNMX3.FTZ R5, R5, R152, R150, !PT ;  /* 0x0000009805057276 */ /* 0x000fe40007810096 */
[----:B------:R-:W-:Y:S02]  /*5890*/  FSEL R126, R126, -INF , !P1 ;  /* 0xff8000007e7e7808 */ /* 0x000fe40004800000 */
[----:B------:R-:W-:-:S02]  /*58a0*/  FMNMX3.FTZ R16, R16, R133, R129, !PT ;  /* 0x0000008510107276 */ /* 0x000fc40007810081 */
[C---:B------:R-:W-:Y:S02]  /*58b0*/  ISETP.GE.AND P6, PT, R4.reuse, R119, PT ;  /* 0x000000770400720c */ /* 0x040fe40003fc6270 */
[----:B------:R-:W-:Y:S01]  /*58c0*/  ISETP.GE.AND P1, PT, R4, R117, PT ;  /* 0x000000750400720c */ /* 0x000fe20003f26270 */
[C---:B------:R-:W-:Y:S01]  /*58d0*/  VIADD R4, R14.reuse, 0x78 ;  /* 0x000000780e047836 */ /* 0x040fe20000000000 */
[----:B------:R-:W-:Y:S01]  /*58e0*/  FMNMX3.FTZ R5, R5, R148, R146, !PT ;  /* 0x0000009405057276 */ /* 0x000fe20007810092 */
[----:B------:R-:W-:Y:S01]  /*58f0*/  VIADD R14, R14, 0x79 ;  /* 0x000000790e0e7836 */ /* 0x000fe20000000000 */
[----:B------:R-:W-:Y:S02]  /*5900*/  FMNMX3.FTZ R16, R16, R51, R125, !PT ;  /* 0x0000003310107276 */ /* 0x000fe4000781007d */
[----:B------:R-:W-:Y:S02]  /*5910*/  FMNMX3.FTZ R5, R5, R144, R142, !PT ;  /* 0x0000009005057276 */ /* 0x000fe4000781008e */
[----:B------:R-:W-:-:S02]  /*5920*/  FSEL R66, R66, -INF , !P5 ;  /* 0xff80000042427808 */ /* 0x000fc40006800000 */
[----:B------:R-:W-:Y:S02]  /*5930*/  FSEL R64, R64, -INF , !P0 ;  /* 0xff80000040407808 */ /* 0x000fe40004000000 */
[C---:B------:R-:W-:Y:S02]  /*5940*/  ISETP.GE.AND P5, PT, R4.reuse, R119, PT ;  /* 0x000000770400720c */ /* 0x040fe40003fa6270 */
[----:B------:R-:W-:Y:S02]  /*5950*/  ISETP.GE.AND P0, PT, R4, R117, PT ;  /* 0x000000750400720c */ /* 0x000fe40003f06270 */
[----:B------:R-:W-:Y:S02]  /*5960*/  FMNMX3.FTZ R4, R16, R131, R127, !PT ;  /* 0x0000008310047276 */ /* 0x000fe4000781007f */
[----:B------:R-:W-:Y:S02]  /*5970*/  FMNMX3.FTZ R5, R5, R140, R130, !PT ;  /* 0x0000008c05057276 */ /* 0x000fe40007810082 */
[----:B------:R-:W-:-:S02]  /*5980*/  FMNMX3.FTZ R4, R4, R123, R67, !PT ;  /* 0x0000007b04047276 */ /* 0x000fc40007810043 */
[----:B------:R-:W-:Y:S02]  /*5990*/  FMNMX3.FTZ R5, R5, R128, R126, !PT ;  /* 0x0000008005057276 */ /* 0x000fe4000781007e */
[----:B------:R-:W-:Y:S02]  /*59a0*/  FSEL R62, R62, -INF , !P6 ;  /* 0xff8000003e3e7808 */ /* 0x000fe40007000000 */
[----:B------:R-:W-:Y:S02]  /*59b0*/  FMNMX3.FTZ R4, R4, R65, R59, !PT ;  /* 0x0000004104047276 */ /* 0x000fe4000781003b */
[----:B------:R-:W-:Y:S02]  /*59c0*/  ISETP.GE.AND P6, PT, R14, R119, PT ;  /* 0x000000770e00720c */ /* 0x000fe40003fc6270 */
[----:B------:R-:W-:Y:S02]  /*59d0*/  FSEL R60, R60, -INF , !P5 ;  /* 0xff8000003c3c7808 */ /* 0x000fe40006800000 */
[----:B------:R-:W-:-:S02]  /*59e0*/  FMNMX3.FTZ R5, R5, R66, R64, !PT ;  /* 0x0000004205057276 */ /* 0x000fc40007810040 */
[----:B------:R-:W-:Y:S02]  /*59f0*/  FSEL R43, R12, -INF , !P4 ;  /* 0xff8000000c2b7808 */ /* 0x000fe40006000000 */
[----:B------:R-:W-:Y:S02]  /*5a00*/  FMNMX3.FTZ R4, R4, R23, R45, !PT ;  /* 0x0000001704047276 */ /* 0x000fe4000781002d */
[----:B------:R-:W-:Y:S02]  /*5a10*/  FSEL R58, R58, -INF , !P6 ;  /* 0xff8000003a3a7808 */ /* 0x000fe40007000000 */
[----:B------:R-:W-:Y:S02]  /*5a20*/  FMNMX3.FTZ R5, R5, R62, R60, !PT ;  /* 0x0000003e05057276 */ /* 0x000fe4000781003c */
[----:B------:R-:W-:Y:S01]  /*5a30*/  FSEL R42, R6, -INF , !P3 ;  /* 0xff800000062a7808 */ /* 0x000fe20005800000 */
[----:B------:R-:W-:Y:S01]  /*5a40*/  IMAD.SHL.U32 R6, R2, 0x100, RZ ;  /* 0x0000010002067824 */ /* 0x000fe200078e00ff */
[----:B------:R-:W-:-:S02]  /*5a50*/  FSEL R41, R13, -INF , !P2 ;  /* 0xff8000000d297808 */ /* 0x000fc40005000000 */
[----:B------:R-:W-:Y:S02]  /*5a60*/  FMNMX3.FTZ R4, R4, R44, R43, !PT ;  /* 0x0000002c04047276 */ /* 0x000fe4000781002b */
[----:B------:R-:W-:Y:S02]  /*5a70*/  FMNMX.FTZ R13, R58, R5, !PT ;  /* 0x000000053a0d7209 */ /* 0x000fe40007810000 */
[----:B------:R-:W-:Y:S02]  /*5a80*/  ISETP.GE.AND P2, PT, R14, R117, PT ;  /* 0x000000750e00720c */ /* 0x000fe40003f46270 */
[----:B------:R-:W-:Y:S01]  /*5a90*/  FSEL R40, R11, -INF , !P1 ;  /* 0xff8000000b287808 */ /* 0x000fe20004800000 */
[----:B------:R-:W1:Y:S01]  /*5aa0*/  SHFL.BFLY PT, R12, R13, 0x2, 0x1f ;  /* 0x0c401f000d0c7f89 */ /* 0x000e6200000e0000 */
[----:B------:R-:W-:Y:S02]  /*5ab0*/  FSEL R39, R39, -INF , !P0 ;  /* 0xff80000027277808 */ /* 0x000fe40004000000 */
[----:B------:R-:W-:-:S02]  /*5ac0*/  FMNMX3.FTZ R4, R4, R42, R41, !PT ;  /* 0x0000002a04047276 */ /* 0x000fc40007810029 */
[----:B------:R-:W-:Y:S02]  /*5ad0*/  FSEL R38, R38, -INF , !P2 ;  /* 0xff80000026267808 */ /* 0x000fe40005000000 */
[----:B------:R-:W-:-:S04]  /*5ae0*/  FMNMX3.FTZ R5, R4, R40, R39, !PT ;  /* 0x0000002804057276 */ /* 0x000fc80007810027 */
[----:B------:R-:W-:-:S05]  /*5af0*/  FMNMX.FTZ R14, R38, R5, !PT ;  /* 0x00000005260e7209 */ /* 0x000fca0007810000 */
[----:B------:R-:W2:Y:S01]  /*5b00*/  SHFL.BFLY PT, R5, R14, 0x2, 0x1f ;  /* 0x0c401f000e057f89 */ /* 0x000ea200000e0000 */
[----:B-1----:R-:W-:-:S05]  /*5b10*/  FMNMX.FTZ R12, R13, R12, !PT ;  /* 0x0000000c0d0c7209 */ /* 0x002fca0007810000 */
[----:B------:R-:W1:Y:S01]  /*5b20*/  SHFL.BFLY PT, R11, R12, 0x1, 0x1f ;  /* 0x0c201f000c0b7f89 */ /* 0x000e6200000e0000 */
[----:B--2---:R-:W-:-:S05]  /*5b30*/  FMNMX.FTZ R5, R14, R5, !PT ;  /* 0x000000050e057209 */ /* 0x004fca0007810000 */
[----:B------:R-:W2:Y:S01]  /*5b40*/  SHFL.BFLY PT, R4, R5, 0x1, 0x1f ;  /* 0x0c201f0005047f89 */ /* 0x000ea200000e0000 */
[----:B-1----:R-:W-:Y:S02]  /*5b50*/  FMNMX.FTZ R2, R12, R11, !PT ;  /* 0x0000000b0c027209 */ /* 0x002fe40007810000 */
[----:B------:R-:W-:Y:S02]  /*5b60*/  LOP3.LUT R11, R6, 0x100, RZ, 0xc0, !PT ;  /* 0x00000100060b7812 */ /* 0x000fe400078ec0ff */
[C---:B------:R-:W-:Y:S01]  /*5b70*/  FSETP.NEU.FTZ.AND P0, PT, R2.reuse, -INF , PT ;  /* 0xff8000000200780b */ /* 0x040fe20003f1d000 */
[----:B-----5:R-:W-:Y:S01]  /*5b80*/  FMUL.FTZ R21, R2, UR6 ;  /* 0x0000000602157c20 */ /* 0x020fe20008410000 */
[----:B------:R-:W-:-:S04]  /*5b90*/  LOP3.LUT R11, R11, 0x20, R108, 0xf8, !PT ;  /* 0x000000200b0b7812 */ /* 0x000fc800078ef86c */
[----:B------:R-:W-:Y:S01]  /*5ba0*/  FSEL R21, R21, RZ, P0 ;  /* 0x000000ff15157208 */ /* 0x000fe20000000000 */
[----:B------:R-:W-:-:S04]  /*5bb0*/  IMAD.IADD R164, R0, 0x1, R11 ;  /* 0x0000000100a47824 */ /* 0x000fc800078e020b */
[--C-:B------:R-:W-:Y:S01]  /*5bc0*/  FFMA.FTZ R33, R84, UR6, -R21.reuse ;  /* 0x0000000654217c23 */ /* 0x100fe20008010815 */
[----:B--2---:R-:W-:Y:S01]  /*5bd0*/  FMNMX.FTZ R0, R5, R4, !PT ;  /* 0x0000000405007209 */ /* 0x004fe20007810000 */
[--C-:B------:R-:W-:Y:S01]  /*5be0*/  FFMA.FTZ R134, R92, UR6, -R21.reuse ;  /* 0x000000065c867c23 */ /* 0x100fe20008010815 */
[----:B------:R-:W-:Y:S01]  /*5bf0*/  LEA R164, R164, UR4, 0x1 ;  /* 0x00000004a4a47c11 */ /* 0x000fe2000f8e08ff */
[--C-:B------:R-:W-:Y:S01]  /*5c00*/  FFMA.FTZ R63, R94, UR6, -R21.reuse ;  /* 0x000000065e3f7c23 */ /* 0x100fe20008010815 */
[C---:B------:R-:W-:Y:S01]  /*5c10*/  FSETP.NEU.FTZ.AND P0, PT, R0.reuse, -INF , PT ;  /* 0xff8000000000780b */ /* 0x040fe20003f1d000 */
[----:B------:R-:W-:Y:S01]  /*5c20*/  FMUL.FTZ R46, R0, UR6 ;  /* 0x00000006002e7c20 */ /* 0x000fe20008410000 */
[--C-:B------:R-:W-:Y:S01]  /*5c30*/  FFMA.FTZ R22, R112, UR6, -R21.reuse ;  /* 0x0000000670167c23 */ /* 0x100fe20008010815 */
[----:B------:R-:W-:Y:S02]  /*5c40*/  IMAD.IADD R116, R3, 0x1, R164 ;  /* 0x0000000103747824 */ /* 0x000fe400078e02a4 */
[--C-:B------:R-:W-:Y:S01]  /*5c50*/  FFMA.FTZ R47, R10, UR6, -R21.reuse ;  /* 0x000000060a2f7c23 */ /* 0x100fe20008010815 */
[----:B------:R-:W-:Y:S01]  /*5c60*/  MUFU.EX2 R134, R134 ;  /* 0x0000008600867308 */ /* 0x000fe20000000800 */
[----:B------:R-:W-:Y:S01]  /*5c70*/  FSEL R46, R46, RZ, P0 ;  /* 0x000000ff2e2e7208 */ /* 0x000fe20000000000 */
[--C-:B------:R-:W-:Y:S01]  /*5c80*/  FFMA.FTZ R37, R8, UR6, -R21.reuse ;  /* 0x0000000608257c23 */ /* 0x100fe20008010815 */
[----:B------:R-:W-:Y:S01]  /*5c90*/  LDSM.16.MT88.4 R12, [R164+0xb400] ;  /* 0x00b40000a40c783b */ /* 0x000fe20000004200 */
[----:B------:R-:W1:Y:S01]  /*5ca0*/  MUFU.EX2 R63, R63 ;  /* 0x0000003f003f7308 */ /* 0x000e620000000800 */
[--C-:B------:R-:W-:Y:S01]  /*5cb0*/  FFMA.FTZ R48, R104, UR6, -R21.reuse ;  /* 0x0000000668307c23 */ /* 0x100fe20008010815 */
[--C-:B------:R-:W-:Y:S01]  /*5cc0*/  FFMA.FTZ R31, R85, UR6, -R46.reuse ;  /* 0x00000006551f7c23 */ /* 0x100fe2000801082e */
[--C-:B------:R-:W-:Y:S01]  /*5cd0*/  FFMA.FTZ R132, R93, UR6, -R46.reuse ;  /* 0x000000065d847c23 */ /* 0x100fe2000801082e */
[----:B------:R-:W2:Y:S01]  /*5ce0*/  LDSM.16.MT88.4 R84, [R116+0xb000] ;  /* 0x00b000007454783b */ /* 0x000ea20000004200 */
[--C-:B------:R-:W-:Y:S01]  /*5cf0*/  FFMA.FTZ R61, R95, UR6, -R46.reuse ;  /* 0x000000065f3d7c23 */ /* 0x100fe2000801082e */
[--C-:B------:R-:W-:Y:S01]  /*5d00*/  FFMA.FTZ R20, R9, UR6, -R46.reuse ;  /* 0x0000000609147c23 */ /* 0x100fe2000801082e */
[--C-:B------:R-:W-:Y:S01]  /*5d10*/  FFMA.FTZ R49, R115, UR6, -R46.reuse ;  /* 0x0000000673317c23 */ /* 0x100fe2000801082e */
[----:B------:R-:W5:Y:S01]  /*5d20*/  LDSM.16.MT88.4 R92, [R164+0xb000] ;  /* 0x00b00000a45c783b */ /* 0x000f620000004200 */
[----:B------:R-:W-:Y:S01]  /*5d30*/  MUFU.EX2 R22, R22 ;  /* 0x0000001600167308 */ /* 0x000fe20000000800 */
[--C-:B------:R-:W-:Y:S01]  /*5d40*/  FFMA.FTZ R34, R88, UR6, -R21.reuse ;  /* 0x0000000658227c23 */ /* 0x100fe20008010815 */
[--C-:B------:R-:W-:Y:S01]  /*5d50*/  FFMA.FTZ R36, R7, UR6, -R46.reuse ;  /* 0x0000000607247c23 */ /* 0x100fe2000801082e */
[----:B------:R-:W3:Y:S01]  /*5d60*/  LDSM.16.MT88.4 R8, [R116+0xb400] ;  /* 0x00b400007408783b */ /* 0x000ee20000004200 */
[----:B------:R-:W4:Y:S01]  /*5d70*/  MUFU.EX2 R47, R47 ;  /* 0x0000002f002f7308 */ /* 0x000f220000000800 */
[----:B-1----:R-:W-:Y:S01]  /*5d80*/  F2FP.F16.F32.PACK_AB R68, R63, R134 ;  /* 0x000000863f44723e */ /* 0x002fe200000000ff */
[--C-:B------:R-:W-:Y:S01]  /*5d90*/  FFMA.FTZ R35, R107, UR6, -R46.reuse ;  /* 0x000000066b237c23 */ /* 0x100fe2000801082e */
[--C-:B------:R-:W-:Y:S01]  /*5da0*/  FFMA.FTZ R30, R89, UR6, -R46.reuse ;  /* 0x00000006591e7c23 */ /* 0x100fe2000801082e */
[----:B------:R-:W-:Y:S01]  /*5db0*/  MUFU.EX2 R132, R132 ;  /* 0x0000008400847308 */ /* 0x000fe20000000800 */
[----:B------:R-:W1:Y:S01]  /*5dc0*/  LDSM.16.MT88.4 R108, [R164+0x9000] ;  /* 0x00900000a46c783b */ /* 0x000e620000004200 */
[--C-:B------:R-:W-:Y:S01]  /*5dd0*/  FFMA.FTZ R3, R28, UR6, -R21.reuse ;  /* 0x000000061c037c23 */ /* 0x100fe20008010815 */
[--C-:B------:R-:W-:Y:S01]  /*5de0*/  FFMA.FTZ R29, R32, UR6, -R21.reuse ;  /* 0x00000006201d7c23 */ /* 0x100fe20008010815 */
[----:B------:R-:W4:Y:S01]  /*5df0*/  MUFU.EX2 R61, R61 ;  /* 0x0000003d003d7308 */ /* 0x000f220000000800 */
[----:B------:R-:W1:Y:S01]  /*5e00*/  LDSM.16.MT88.4 R100, [R116+0x9000] ;  /* 0x009000007464783b */ /* 0x000e620000004200 */
[--C-:B------:R-:W-:Y:S01]  /*5e10*/  FFMA.FTZ R28, R143, UR6, -R46.reuse ;  /* 0x000000068f1c7c23 */ /* 0x100fe2000801082e */
[--C-:B------:R-:W-:Y:S01]  /*5e20*/  FFMA.FTZ R156, R156, UR6, -R21.reuse ;  /* 0x000000069c9c7c23 */ /* 0x100fe20008010815 */
[----:B------:R-:W-:Y:S01]  /*5e30*/  MUFU.EX2 R20, R20 ;  /* 0x0000001400147308 */ /* 0x000fe20000000800 */
[----:B------:R-:W1:Y:S01]  /*5e40*/  LDSM.16.MT88.4 R76, [R164+0xd000] ;  /* 0x00d00000a44c783b */ /* 0x000e620000004200 */
[----:B----4-:R-:W-:Y:S01]  /*5e50*/  F2FP.F16.F32.PACK_AB R70, R47, R22 ;  /* 0x000000162f46723e */ /* 0x010fe200000000ff */
[--C-:B------:R-:W-:Y:S01]  /*5e60*/  FFMA.FTZ R129, R129, UR6, -R46.reuse ;  /* 0x0000000681817c23 */ /* 0x100fe2000801082e */
[----:B------:R-:W4:Y:S01]  /*5e70*/  MUFU.EX2 R49, R49 ;  /* 0x0000003100317308 */ /* 0x000f220000000800 */
[----:B------:R-:W1:Y:S01]  /*5e80*/  LDSM.16.MT88.4 R16, [R116+0xd000] ;  /* 0x00d000007410783b */ /* 0x000e620000004200 */
[--C-:B------:R-:W-:Y:S01]  /*5e90*/  FFMA.FTZ R154, R154, UR6, -R21.reuse ;  /* 0x000000069a9a7c23 */ /* 0x100fe20008010815 */
[--C-:B------:R-:W-:Y:S01]  /*5ea0*/  FFMA.FTZ R150, R150, UR6, -R21.reuse ;  /* 0x0000000696967c23 */ /* 0x100fe20008010815 */
[----:B------:R-:W-:Y:S01]  /*5eb0*/  MUFU.EX2 R48, R48 ;  /* 0x0000003000307308 */ /* 0x000fe20000000800 */
[----:B------:R-:W-:Y:S01]  /*5ec0*/  LDSM.16.MT88.4 R24, [R116+0x9400] ;  /* 0x009400007418783b */ /* 0x000fe20000004200 */
[----:B------:R-:W-:Y:S01]  /*5ed0*/  F2FP.F16.F32.PACK_AB R69, R61, R132 ;  /* 0x000000843d45723e */ /* 0x000fe200000000ff */
[--C-:B------:R-:W-:Y:S01]  /*5ee0*/  FFMA.FTZ R123, R123, UR6, -R46.reuse ;  /* 0x000000067b7b7c23 */ /* 0x100fe2000801082e */
[----:B------:R-:W5:Y:S01]  /*5ef0*/  MUFU.EX2 R37, R37 ;  /* 0x0000002500257308 */ /* 0x000f620000000800 */
[----:B------:R-:W-:Y:S01]  /*5f00*/  LDSM.16.MT88.4 R52, [R164+0x9400] ;  /* 0x00940000a434783b */ /* 0x000fe20000004200 */
[--C-:B------:R-:W-:Y:S01]  /*5f10*/  FFMA.FTZ R131, R131, UR6, -R46.reuse ;  /* 0x0000000683837c23 */ /* 0x100fe2000801082e */
[----:B------:R-:W-:Y:S01]  /*5f20*/  FFMA.FTZ R140, R140, UR6, -R21 ;  /* 0x000000068c8c7c23 */ /* 0x000fe20008010815 */
[----:B------:R-:W-:Y:S01]  /*5f30*/  MUFU.EX2 R34, R34 ;  /* 0x0000002200227308 */ /* 0x000fe20000000800 */
[--C-:B------:R-:W-:Y:S01]  /*5f40*/  FFMA.FTZ R67, R67, UR6, -R46.reuse ;  /* 0x0000000643437c23 */ /* 0x100fe2000801082e */
[----:B----4-:R-:W-:Y:S01]  /*5f50*/  F2FP.F16.F32.PACK_AB R71, R49, R20 ;  /* 0x000000143147723e */ /* 0x010fe200000000ff */
[----:B------:R-:W-:Y:S01]  /*5f60*/  FADD.FTZ R63, R134, R63 ;  /* 0x0000003f863f7221 */ /* 0x000fe20000010000 */
[----:B------:R-:W4:Y:S01]  /*5f70*/  MUFU.EX2 R33, R33 ;  /* 0x0000002100217308 */ /* 0x000f220000000800 */
[----:B------:R-:W-:Y:S01]  /*5f80*/  FADD.FTZ R61, R132, R61 ;  /* 0x0000003d843d7221 */ /* 0x000fe20000010000 */
[--C-:B------:R-:W-:Y:S01]  /*5f90*/  FFMA.FTZ R130, R130, UR6, -R21.reuse ;  /* 0x0000000682827c23 */ /* 0x100fe20008010815 */
[--C-:B------:R-:W-:Y:S01]  /*5fa0*/  FFMA.FTZ R128, R128, UR6, -R21.reuse ;  /* 0x0000000680807c23 */ /* 0x100fe20008010815 */
[----:B------:R-:W-:Y:S01]  /*5fb0*/  MUFU.EX2 R36, R36 ;  /* 0x0000002400247308 */ /* 0x000fe20000000800 */
[C---:B--2---:R-:W-:Y:S01]  /*5fc0*/  HMMA.16816.F32 R88, R68.reuse, R84, RZ ;  /* 0x000000544458723c */ /* 0x044fe200000018ff */
[----:B-----5:R-:W-:Y:S01]  /*5fd0*/  F2FP.F16.F32.PACK_AB R4, R37, R48 ;  /* 0x000000302504723e */ /* 0x020fe200000000ff */
[--C-:B------:R-:W-:Y:S01]  /*5fe0*/  FFMA.FTZ R62, R62, UR6, -R21.reuse ;  /* 0x000000063e3e7c23 */ /* 0x100fe20008010815 */
[----:B------:R-:W2:Y:S01]  /*5ff0*/  MUFU.EX2 R35, R35 ;  /* 0x0000002300237308 */ /* 0x000ea20000000800 */
[----:B------:R-:W-:Y:S01]  /*6000*/  FFMA.FTZ R60, R60, UR6, -R21 ;  /* 0x000000063c3c7c23 */ /* 0x000fe20008010815 */
[--C-:B------:R-:W-:Y:S01]  /*6010*/  FFMA.FTZ R40, R40, UR6, -R46.reuse ;  /* 0x0000000628287c23 */ /* 0x100fe2000801082e */
[--C-:B------:R-:W-:Y:S01]  /*6020*/  FFMA.FTZ R39, R39, UR6, -R46.reuse ;  /* 0x0000000627277c23 */ /* 0x100fe2000801082e */
[----:B------:R-:W-:Y:S01]  /*6030*/  MUFU.EX2 R31, R31 ;  /* 0x0000001f001f7308 */ /* 0x000fe20000000800 */
[----:B------:R-:W-:Y:S01]  /*6040*/  HMMA.16816.F32 R84, R68, R86, RZ ;  /* 0x000000564454723c */ /* 0x000fe200000018ff */
[----:B----4-:R-:W-:Y:S01]  /*6050*/  F2FP.F16.F32.PACK_AB R6, R33, R34 ;  /* 0x000000222106723e */ /* 0x010fe200000000ff */
[----:B------:R-:W-:Y:S01]  /*6060*/  FFMA.FTZ R38, R38, UR6, -R46 ;  /* 0x0000000626267c23 */ /* 0x000fe2000801082e */
[----:B------:R-:W4:Y:S01]  /*6070*/  MUFU.EX2 R30, R30 ;  /* 0x0000001e001e7308 */ /* 0x000f220000000800 */
[----:B------:R-:W-:-:S03]  /*6080*/  ISETP.GT.AND P0, PT, R124, R169, PT ;  /* 0x000000a97c00720c */ /* 0x000fc60003f04270 */
[----:B------:R5:W-:Y:S01]  /*6090*/  MUFU.EX2 R32, R3 ;  /* 0x0000000300207308 */ /* 0x000be20000000800 */
[C---:B------:R-:W-:Y:S01]  /*60a0*/  HMMA.16816.F32 R96, R68.reuse, R92, RZ ;  /* 0x0000005c4460723c */ /* 0x040fe200000018ff */
[----:B--2---:R-:W-:Y:S02]  /*60b0*/  F2FP.F16.F32.PACK_AB R5, R35, R36 ;  /* 0x000000242305723e */ /* 0x004fe400000000ff */
[----:B------:R-:W2:Y:S04]  /*60c0*/  MUFU.EX2 R29, R29 ;  /* 0x0000001d001d7308 */ /* 0x000ea80000000800 */
[----:B------:R-:W-:Y:S01]  /*60d0*/  MUFU.EX2 R28, R28 ;  /* 0x0000001c001c7308 */ /* 0x000fe20000000800 */
[----:B------:R-:W-:Y:S01]  /*60e0*/  HMMA.16816.F32 R92, R68, R94, RZ ;  /* 0x0000005e445c723c */ /* 0x000fe200000018ff */
[----:B----4-:R-:W-:-:S02]  /*60f0*/  F2FP.F16.F32.PACK_AB R7, R30, R31 ;  /* 0x0000001f1e07723e */ /* 0x010fc400000000ff */
[----:B------:R-:W-:Y:S01]  /*6100*/  MUFU.EX2 R154, R154 ;  /* 0x0000009a009a7308 */ /* 0x000fe20000000800 */
[----:B-----5:R-:W-:-:S03]  /*6110*/  FFMA.FTZ R3, R141, UR6, -R46 ;  /* 0x000000068d037c23 */ /* 0x020fc6000801082e */
[----:B------:R-:W-:Y:S01]  /*6120*/  MUFU.EX2 R150, R150 ;  /* 0x0000009600967308 */ /* 0x000fe20000000800 */
[C---:B---3--:R-:W-:Y:S03]  /*6130*/  HMMA.16816.F32 R88, R4.reuse, R8, R88 ;  /* 0x000000080458723c */ /* 0x048fe60000001858 */
        /* <DEDUP_REMOVED lines=8> */
[----:B------:R-:W3:Y:S07]  /*61c0*/  LDSM.16.MT88.4 R12, [R164+0xd400] ;  /* 0x00d40000a40c783b */ /* 0x000eee0000004200 */
        /* <DEDUP_REMOVED lines=8> */
[----:B------:R-:W-:Y:S07]  /*6250*/  LDSM.16.MT88.4 R16, [R164+0xa400] ;  /* 0x00a40000a410783b */ /* 0x000fee0000004200 */
[C---:B---3--:R-:W-:Y:S08]  /*6260*/  HMMA.16816.F32 R80, R4.reuse, R12, R80 ;  /* 0x0000000c0450723c */ /* 0x048ff00000001850 */
        /* <DEDUP_REMOVED lines=8> */
[----:B------:R-:W-:Y:S01]  /*62f0*/  MUFU.EX2 R25, R25 ;  /* 0x0000001900197308 */ /* 0x000fe20000000800 */
[----:B------:R-:W-:Y:S01]  /*6300*/  HMMA.16816.F32 R100, R4, R26, R100 ;  /* 0x0000001a0464723c */ /* 0x000fe20000001864 */
[--C-:B------:R-:W-:Y:S01]  /*6310*/  FFMA.FTZ R26, R160, UR6, -R21.reuse ;  /* 0x00000006a01a7c23 */ /* 0x100fe20008010815 */
[----:B------:R-:W-:Y:S01]  /*6320*/  FFMA.FTZ R27, R57, UR6, -R46 ;  /* 0x00000006391b7c23 */ /* 0x000fe2000801082e */
[----:B------:R-:W4:Y:S01]  /*6330*/  MUFU.EX2 R24, R24 ;  /* 0x0000001800187308 */ /* 0x000f220000000800 */
[----:B------:R-:W-:-:S03]  /*6340*/  FFMA.FTZ R57, R158, UR6, -R21 ;  /* 0x000000069e397c23 */ /* 0x000fc60008010815 */
[----:B------:R-:W5:Y:S01]  /*6350*/  MUFU.EX2 R26, R26 ;  /* 0x0000001a001a7308 */ /* 0x000f620000000800 */
[----:B------:R-:W-:Y:S01]  /*6360*/  HMMA.16816.F32 R112, R4, R52, R112 ;  /* 0x000000340470723c */ /* 0x000fe20000001870 */
[--C-:B------:R-:W-:Y:S01]  /*6370*/  FFMA.FTZ R52, R50, UR6, -R21.reuse ;  /* 0x0000000632347c23 */ /* 0x100fe20008010815 */
[----:B------:R-:W-:Y:S01]  /*6380*/  FFMA.FTZ R53, R56, UR6, -R21 ;  /* 0x0000000638357c23 */ /* 0x000fe20008010815 */
[----:B------:R-:W1:Y:S01]  /*6390*/  MUFU.EX2 R27, R27 ;  /* 0x0000001b001b7308 */ /* 0x000e620000000800 */
[----:B------:R-:W-:-:S03]  /*63a0*/  FFMA.FTZ R50, R51, UR6, -R46 ;  /* 0x0000000633327c23 */ /* 0x000fc6000801082e */
[----:B------:R-:W-:Y:S01]  /*63b0*/  MUFU.EX2 R57, R57 ;  /* 0x0000003900397308 */ /* 0x000fe20000000800 */
[----:B------:R-:W-:Y:S01]  /*63c0*/  HMMA.16816.F32 R108, R4, R54, R108 ;  /* 0x00000036046c723c */ /* 0x000fe2000000186c */
[----:B--2---:R-:W-:Y:S01]  /*63d0*/  F2FP.F16.F32.PACK_AB R4, R29, R32 ;  /* 0x000000201d04723e */ /* 0x004fe200000000ff */
[--C-:B------:R-:W-:Y:S01]  /*63e0*/  FFMA.FTZ R55, R135, UR6, -R46.reuse ;  /* 0x0000000687377c23 */ /* 0x100fe2000801082e */
[----:B----4-:R-:W-:Y:S01]  /*63f0*/  F2FP.F16.F32.PACK_AB R7, R3, R24 ;  /* 0x000000180307723e */ /* 0x010fe200000000ff */
[--C-:B------:R-:W-:Y:S01]  /*6400*/  FFMA.FTZ R54, R133, UR6, -R46.reuse ;  /* 0x0000000685367c23 */ /* 0x100fe2000801082e */
[----:B-----5:R-:W-:Y:S01]  /*6410*/  F2FP.F16.F32.PACK_AB R6, R25, R26 ;  /* 0x0000001a1906723e */ /* 0x020fe200000000ff */
[----:B------:R-:W2:Y:S01]  /*6420*/  MUFU.EX2 R56, R156 ;  /* 0x0000009c00387308 */ /* 0x000ea20000000800 */
[--C-:B------:R-:W-:Y:S01]  /*6430*/  FFMA.FTZ R133, R146, UR6, -R21.reuse ;  /* 0x0000000692857c23 */ /* 0x100fe20008010815 */
[--C-:B------:R-:W-:Y:S01]  /*6440*/  FFMA.FTZ R146, R65, UR6, -R46.reuse ;  /* 0x0000000641927c23 */ /* 0x100fe2000801082e */
[----:B-1----:R-:W-:Y:S01]  /*6450*/  F2FP.F16.F32.PACK_AB R5, R27, R28 ;  /* 0x0000001c1b05723e */ /* 0x002fe200000000ff */
[----:B------:R-:W-:Y:S04]  /*6460*/  MUFU.EX2 R53, R53 ;  /* 0x0000003500357308 */ /* 0x000fe80000000800 */
[----:B------:R-:W1:Y:S02]  /*6470*/  MUFU.EX2 R52, R52 ;  /* 0x0000003400347308 */ /* 0x000e640000000800 */
[C---:B------:R-:W-:Y:S02]  /*6480*/  HMMA.16816.F32 R104, R4.reuse, R8, R104 ;  /* 0x000000080468723c */ /* 0x040fe40000001868 */
[----:B------:R-:W-:Y:S04]  /*6490*/  MUFU.EX2 R55, R55 ;  /* 0x0000003700377308 */ /* 0x000fe80000000800 */
[----:B------:R-:W4:Y:S02]  /*64a0*/  MUFU.EX2 R54, R54 ;  /* 0x0000003600367308 */ /* 0x000f240000000800 */
[C---:B------:R-:W-:Y:S01]  /*64b0*/  HMMA.16816.F32 R100, R4.reuse, R10, R100 ;  /* 0x0000000a0464723c */ /* 0x040fe20000001864 */
[----:B------:R-:W5:Y:S01]  /*64c0*/  LDSM.16.MT88.4 R8, [R116+0xb800] ;  /* 0x00b800007408783b */ /* 0x000f620000004200 */
[----:B------:R2:W-:Y:S04]  /*64d0*/  MUFU.EX2 R51, R129 ;  /* 0x0000008100337308 */ /* 0x0005e80000000800 */
[----:B------:R-:W4:Y:S02]  /*64e0*/  MUFU.EX2 R50, R50 ;  /* 0x0000003200327308 */ /* 0x000f240000000800 */
[C---:B---3--:R-:W-:Y:S02]  /*64f0*/  HMMA.16816.F32 R112, R4.reuse, R12, R112 ;  /* 0x0000000c0470723c */ /* 0x048fe40000001870 */
[----:B------:R-:W-:Y:S04]  /*6500*/  MUFU.EX2 R133, R133 ;  /* 0x0000008500857308 */ /* 0x000fe80000000800 */
[----:B------:R3:W-:Y:S02]  /*6510*/  MUFU.EX2 R65, R67 ;  /* 0x0000004300417308 */ /* 0x0007e40000000800 */
[----:B------:R-:W-:Y:S01]  /*6520*/  HMMA.16816.F32 R108, R4, R14, R108 ;  /* 0x0000000e046c723c */ /* 0x000fe2000000186c */
[----:B------:R-:W1:Y:S01]  /*6530*/  LDSM.16.MT88.4 R12, [R164+0xb800] ;  /* 0x00b80000a40c783b */ /* 0x000e620000004200 */
[--C-:B--2---:R-:W-:Y:S01]  /*6540*/  FFMA.FTZ R129, R152, UR6, -R21.reuse ;  /* 0x0000000698817c23 */ /* 0x104fe20008010815 */
[----:B------:R-:W-:Y:S01]  /*6550*/  FFMA.FTZ R152, R125, UR6, -R46 ;  /* 0x000000067d987c23 */ /* 0x000fe2000801082e */
[----:B------:R-:W-:Y:S04]  /*6560*/  MUFU.EX2 R146, R146 ;  /* 0x0000009200927308 */ /* 0x000fe80000000800 */
[----:B------:R-:W2:Y:S04]  /*6570*/  MUFU.EX2 R129, R129 ;  /* 0x0000008100817308 */ /* 0x000ea80000000800 */
[----:B------:R-:W-:Y:S01]  /*6580*/  MUFU.EX2 R152, R152 ;  /* 0x0000009800987308 */ /* 0x000fe20000000800 */
[--C-:B---3--:R-:W-:Y:S01]  /*6590*/  FFMA.FTZ R67, R126, UR6, -R21.reuse ;  /* 0x000000067e437c23 */ /* 0x108fe20008010815 */
[--C-:B------:R-:W-:Y:S01]  /*65a0*/  FFMA.FTZ R126, R66, UR6, -R21.reuse ;  /* 0x00000006427e7c23 */ /* 0x100fe20008010815 */
[--C-:B------:R-:W-:Y:S01]  /*65b0*/  FFMA.FTZ R66, R64, UR6, -R21.reuse ;  /* 0x0000000640427c23 */ /* 0x100fe20008010815 */
[----:B------:R-:W-:-:S02]  /*65c0*/  FFMA.FTZ R64, R58, UR6, -R21 ;  /* 0x000000063a407c23 */ /* 0x000fc40008010815 */
[----:B------:R-:W-:Y:S04]  /*65d0*/  MUFU.EX2 R58, R130 ;  /* 0x00000082003a7308 */ /* 0x000fe80000000800 */
[----:B------:R-:W-:Y:S01]  /*65e0*/  MUFU.EX2 R126, R126 ;  /* 0x0000007e007e7308 */ /* 0x000fe20000000800 */
[C---:B-----5:R-:W-:Y:S03]  /*65f0*/  HMMA.16816.F32 R88, R4.reuse, R8, R88 ;  /* 0x000000080458723c */ /* 0x060fe60000001858 */
[----:B------:R-:W-:Y:S04]  /*6600*/  MUFU.EX2 R66, R66 ;  /* 0x0000004200427308 */ /* 0x000fe80000000800 */
[----:B------:R-:W-:Y:S01]  /*6610*/  MUFU.EX2 R187, R64 ;  /* 0x0000004000bb7308 */ /* 0x000fe20000000800 */
[C---:B------:R-:W-:Y:S01]  /*6620*/  HMMA.16816.F32 R84, R4.reuse, R10, R84 ;  /* 0x0000000a0454723c */ /* 0x040fe20000001854 */
[----:B------:R-:W3:Y:S07]  /*6630*/  LDSM.16.MT88.4 R8, [R116+0xd800] ;  /* 0x00d800007408783b */ /* 0x000eee0000004200 */
[C---:B-1----:R-:W-:Y:S08]  /*6640*/  HMMA.16816.F32 R96, R4.reuse, R12, R96 ;  /* 0x0000000c0460723c */ /* 0x042ff00000001860 */
[C---:B------:R-:W-:Y:S01]  /*6650*/  HMMA.16816.F32 R92, R4.reuse, R14, R92 ;  /* 0x0000000e045c723c */ /* 0x040fe2000000185c */
[----:B------:R-:W1:Y:S07]  /*6660*/  LDSM.16.MT88.4 R12, [R164+0xd800] ;  /* 0x00d80000a40c783b */ /* 0x000e6e0000004200 */
[C---:B---3--:R-:W-:Y:S08]  /*6670*/  HMMA.16816.F32 R72, R4.reuse, R8, R72 ;  /* 0x000000080448723c */ /* 0x048ff00000001848 */
[C---:B------:R-:W-:Y:S01]  /*6680*/  HMMA.16816.F32 R68, R4.reuse, R10, R68 ;  /* 0x0000000a0444723c */ /* 0x040fe20000001844 */
[----:B------:R-:W3:Y:S07]  /*6690*/  LDSM.16.MT88.4 R8, [R116+0x9c00] ;  /* 0x009c00007408783b */ /* 0x000eee0000004200 */
[C---:B-1----:R-:W-:Y:S08]  /*66a0*/  HMMA.16816.F32 R80, R4.reuse, R12, R80 ;  /* 0x0000000c0450723c */ /* 0x042ff00000001850 */
[----:B------:R-:W-:Y:S01]  /*66b0*/  HMMA.16816.F32 R76, R4, R14, R76 ;  /* 0x0000000e044c723c */ /* 0x000fe2000000184c */
[----:B------:R-:W1:Y:S01]  /*66c0*/  LDSM.16.MT88.4 R12, [R164+0x9c00] ;  /* 0x009c0000a40c783b */ /* 0x000e620000004200 */
[----:B------:R-:W-:-:S02]  /*66d0*/  F2FP.F16.F32.PACK_AB R4, R56, R57 ;  /* 0x000000393804723e */ /* 0x000fc400000000ff */
[----:B------:R-:W-:Y:S02]  /*66e0*/  F2FP.F16.F32.PACK_AB R6, R52, R53 ;  /* 0x000000353406723e */ /* 0x000fe400000000ff */
[----:B----4-:R-:W-:Y:S02]  /*66f0*/  F2FP.F16.F32.PACK_AB R5, R54, R55 ;  /* 0x000000373605723e */ /* 0x010fe400000000ff */
[----:B------:R-:W-:-:S07]  /*6700*/  F2FP.F16.F32.PACK_AB R7, R50, R51 ;  /* 0x000000333207723e */ /* 0x000fce00000000ff */
[C---:B---3--:R-:W-:Y:S08]  /*6710*/  HMMA.16816.F32 R104, R4.reuse, R8, R104 ;  /* 0x000000080468723c */ /* 0x048ff00000001868 */
        /* <DEDUP_REMOVED lines=17> */
[--C-:B------:R-:W-:Y:S01]  /*6830*/  FFMA.FTZ R5, R148, UR6, -R21.reuse ;  /* 0x0000000694057c23 */ /* 0x100fe20008010815 */
[----:B------:R-:W-:Y:S01]  /*6840*/  FFMA.FTZ R148, R127, UR6, -R46 ;  /* 0x000000067f947c23 */ /* 0x000fe2000801082e */
[----:B--2---:R-:W-:Y:S01]  /*6850*/  F2FP.F16.F32.PACK_AB R4, R129, R154 ;  /* 0x0000009a8104723e */ /* 0x004fe200000000ff */
[----:B------:R2:W-:Y:S04]  /*6860*/  MUFU.EX2 R127, R131 ;  /* 0x00000083007f7308 */ /* 0x0005e80000000800 */
[----:B------:R-:W4:Y:S04]  /*6870*/  MUFU.EX2 R125, R5 ;  /* 0x00000005007d7308 */ /* 0x000f280000000800 */
[----:B------:R-:W5:Y:S01]  /*6880*/  MUFU.EX2 R148, R148 ;  /* 0x0000009400947308 */ /* 0x000f620000000800 */
[----:B--2---:R-:W-:Y:S01]  /*6890*/  FFMA.FTZ R131, R142, UR6, -R21 ;  /* 0x000000068e837c23 */ /* 0x004fe20008010815 */
[----:B----4-:R-:W-:-:S02]  /*68a0*/  F2FP.F16.F32.PACK_AB R6, R125, R150 ;  /* 0x000000967d06723e */ /* 0x010fc400000000ff */
[----:B------:R-:W-:-:S03]  /*68b0*/  F2FP.F16.F32.PACK_AB R5, R127, R152 ;  /* 0x000000987f05723e */ /* 0x000fc600000000ff */
[----:B------:R-:W2:Y:S01]  /*68c0*/  MUFU.EX2 R131, R131 ;  /* 0x0000008300837308 */ /* 0x000ea20000000800 */
[----:B-----5:R-:W-:-:S07]  /*68d0*/  F2FP.F16.F32.PACK_AB R7, R123, R148 ;  /* 0x000000947b07723e */ /* 0x020fce00000000ff */
        /* <DEDUP_REMOVED lines=17> */
[----:B------:R-:W-:Y:S01]  /*69f0*/  FFMA.FTZ R4, R144, UR6, -R21 ;  /* 0x0000000690047c23 */ /* 0x000fe20008010815 */
[--C-:B------:R-:W-:Y:S01]  /*6a00*/  FFMA.FTZ R144, R59, UR6, -R46.reuse ;  /* 0x000000063b907c23 */ /* 0x100fe2000801082e */
[----:B------:R-:W-:Y:S01]  /*6a10*/  FFMA.FTZ R59, R23, UR6, -R46 ;  /* 0x00000006173b7c23 */ /* 0x000fe2000801082e */
[----:B------:R-:W1:Y:S01]  /*6a20*/  LDSM.16.MT88.4 R12, [R116+0xa400] ;  /* 0x00a40000740c783b */ /* 0x000e620000004200 */
[----:B------:R-:W4:Y:S01]  /*6a30*/  MUFU.EX2 R142, R4 ;  /* 0x00000004008e7308 */ /* 0x000f220000000800 */
[----:B--2---:R-:W-:-:S02]  /*6a40*/  F2FP.F16.F32.PACK_AB R6, R140, R131 ;  /* 0x000000838c06723e */ /* 0x004fc400000000ff */
[----:B------:R-:W-:Y:S01]  /*6a50*/  F2FP.F16.F32.PACK_AB R5, R146, R65 ;  /* 0x000000419205723e */ /* 0x000fe200000000ff */
[----:B------:R-:W-:Y:S04]  /*6a60*/  MUFU.EX2 R144, R144 ;  /* 0x0000009000907308 */ /* 0x000fe80000000800 */
[----:B------:R-:W2:Y:S01]  /*6a70*/  MUFU.EX2 R59, R59 ;  /* 0x0000003b003b7308 */ /* 0x000ea20000000800 */
[----:B----4-:R-:W-:Y:S02]  /*6a80*/  F2FP.F16.F32.PACK_AB R4, R142, R133 ;  /* 0x000000858e04723e */ /* 0x010fe400000000ff */
[----:B--2---:R-:W-:-:S07]  /*6a90*/  F2FP.F16.F32.PACK_AB R7, R59, R144 ;  /* 0x000000903b07723e */ /* 0x004fce00000000ff */
        /* <DEDUP_REMOVED lines=15> */
[----:B-1----:R-:W-:Y:S01]  /*6b90*/  HMMA.16816.F32 R80, R4, R12, R80 ;  /* 0x0000000c0450723c */ /* 0x002fe20000001850 */
[----:B------:R-:W-:-:S02]  /*6ba0*/  FADD.FTZ R12, R20, R61 ;  /* 0x0000003d140c7221 */ /* 0x000fc40000010000 */
[----:B------:R-:W1:Y:S02]  /*6bb0*/  MUFU.EX2 R61, R67 ;  /* 0x00000043003d7308 */ /* 0x000e640000000800 */
[----:B------:R-:W-:-:S03]  /*6bc0*/  FADD.FTZ R49, R49, R12 ;  /* 0x0000000c31317221 */ /* 0x000fc60000010000 */
[----:B------:R-:W-:Y:S01]  /*6bd0*/  HMMA.16816.F32 R76, R4, R14, R76 ;  /* 0x0000000e044c723c */ /* 0x000fe2000000184c */
[--C-:B------:R-:W-:Y:S01]  /*6be0*/  FFMA.FTZ R6, R45, UR6, -R46.reuse ;  /* 0x000000062d067c23 */ /* 0x100fe2000801082e */
[--C-:B------:R-:W-:Y:S01]  /*6bf0*/  FFMA.FTZ R5, R44, UR6, -R46.reuse ;  /* 0x000000062c057c23 */ /* 0x100fe2000801082e */
[--C-:B------:R-:W-:Y:S01]  /*6c00*/  FFMA.FTZ R4, R43, UR6, -R46.reuse ;  /* 0x000000062b047c23 */ /* 0x100fe2000801082e */
[--C-:B------:R-:W-:Y:S01]  /*6c10*/  FFMA.FTZ R7, R42, UR6, -R46.reuse ;  /* 0x000000062a077c23 */ /* 0x100fe2000801082e */
[----:B------:R-:W-:Y:S01]  /*6c20*/  FADD.FTZ R14, R22, R63 ;  /* 0x0000003f160e7221 */ /* 0x000fe20000010000 */
[----:B------:R-:W-:Y:S01]  /*6c30*/  FFMA.FTZ R45, R41, UR6, -R46 ;  /* 0x00000006292d7c23 */ /* 0x000fe2000801082e */
[----:B------:R-:W-:Y:S01]  /*6c40*/  MUFU.EX2 R63, R128 ;  /* 0x00000080003f7308 */ /* 0x000fe20000000800 */
[----:B------:R-:W3:Y:S01]  /*6c50*/  LDSM.16.MT88.4 R20, [R116+0xa800] ;  /* 0x00a800007414783b */ /* 0x000ee20000004200 */
[----:B------:R-:W-:Y:S01]  /*6c60*/  FADD.FTZ R47, R47, R14 ;  /* 0x0000000e2f2f7221 */ /* 0x000fe20000010000 */
[----:B------:R-:W-:Y:S01]  /*6c70*/  FADD.FTZ R36, R36, R49 ;  /* 0x0000003124247221 */ /* 0x000fe20000010000 */
[----:B------:R1:W-:Y:S01]  /*6c80*/  MUFU.EX2 R44, R6 ;  /* 0x00000006002c7308 */ /* 0x0003e20000000800 */
[----:B------:R-:W4:Y:S01]  /*6c90*/  LDSM.16.MT88.4 R12, [R164+0xe800] ;  /* 0x00e80000a40c783b */ /* 0x000f220000004200 */
[----:B------:R-:W-:-:S02]  /*6ca0*/  FADD.FTZ R48, R48, R47 ;  /* 0x0000002f30307221 */ /* 0x000fc40000010000 */
[----:B------:R-:W5:Y:S02]  /*6cb0*/  MUFU.EX2 R43, R5 ;  /* 0x00000005002b7308 */ /* 0x000f640000000800 */
[----:B------:R-:W-:Y:S02]  /*6cc0*/  FADD.FTZ R47, R37, R48 ;  /* 0x00000030252f7221 */ /* 0x000fe40000010000 */
[----:B------:R2:W-:Y:S04]  /*6cd0*/  MUFU.EX2 R42, R4 ;  /* 0x00000004002a7308 */ /* 0x0005e80000000800 */
[----:B------:R-:W2:Y:S01]  /*6ce0*/  MUFU.EX2 R41, R7 ;  /* 0x0000000700297308 */ /* 0x000ea20000000800 */
[----:B-1----:R-:W-:-:S03]  /*6cf0*/  F2FP.F16.F32.PACK_AB R6, R126, R61 ;  /* 0x0000003d7e06723e */ /* 0x002fc600000000ff */
[----:B------:R-:W1:Y:S01]  /*6d00*/  MUFU.EX2 R37, R62 ;  /* 0x0000003e00257308 */ /* 0x000e620000000800 */
[----:B-----5:R-:W-:Y:S02]  /*6d10*/  F2FP.F16.F32.PACK_AB R5, R43, R44 ;  /* 0x0000002c2b05723e */ /* 0x020fe400000000ff */
[----:B--2---:R-:W-:Y:S02]  /*6d20*/  F2FP.F16.F32.PACK_AB R4, R63, R58 ;  /* 0x0000003a3f04723e */ /* 0x004fe400000000ff */
[----:B------:R-:W-:-:S07]  /*6d30*/  F2FP.F16.F32.PACK_AB R7, R41, R42 ;  /* 0x0000002a2907723e */ /* 0x000fce00000000ff */
[C---:B------:R-:W-:Y:S08]  /*6d40*/  HMMA.16816.F32 R112, R4.reuse, R8, R112 ;  /* 0x000000080470723c */ /* 0x040ff00000001870 */
[C---:B------:R-:W-:Y:S01]  /*6d50*/  HMMA.16816.F32 R108, R4.reuse, R10, R108 ;  /* 0x0000000a046c723c */ /* 0x040fe2000000186c */
[----:B------:R-:W2:Y:S07]  /*6d60*/  LDSM.16.MT88.4 R8, [R116+0xc800] ;  /* 0x00c800007408783b */ /* 0x000eae0000004200 */
[C---:B---3--:R-:W-:Y:S08]  /*6d70*/  HMMA.16816.F32 R104, R4.reuse, R20, R104 ;  /* 0x000000140468723c */ /* 0x048ff00000001868 */
[C---:B------:R-:W-:Y:S01]  /*6d80*/  HMMA.16816.F32 R100, R4.reuse, R22, R100 ;  /* 0x000000160464723c */ /* 0x040fe20000001864 */
[----:B------:R-:W3:Y:S07]  /*6d90*/  LDSM.16.MT88.4 R20, [R116+0xe800] ;  /* 0x00e800007414783b */ /* 0x000eee0000004200 */
[----:B----4-:R-:W-:Y:S01]  /*6da0*/  HMMA.16816.F32 R80, R4, R12, R80 ;  /* 0x0000000c0450723c */ /* 0x010fe20000001850 */
[----:B------:R-:W-:-:S02]  /*6db0*/  FADD.FTZ R12, R35, R36 ;  /* 0x00000024230c7221 */ /* 0x000fc40000010000 */
[----:B------:R-:W-:Y:S02]  /*6dc0*/  MUFU.EX2 R36, R45 ;  /* 0x0000002d00247308 */ /* 0x000fe40000000800 */
[----:B------:R-:W-:Y:S02]  /*6dd0*/  FADD.FTZ R31, R31, R12 ;  /* 0x0000000c1f1f7221 */ /* 0x000fe40000010000 */
[----:B------:R-:W4:Y:S01]  /*6de0*/  MUFU.EX2 R35, R40 ;  /* 0x0000002800237308 */ /* 0x000f220000000800 */
[C---:B------:R-:W-:Y:S01]  /*6df0*/  HMMA.16816.F32 R76, R4.reuse, R14, R76 ;  /* 0x0000000e044c723c */ /* 0x040fe2000000184c */
[----:B------:R-:W-:Y:S01]  /*6e00*/  FADD.FTZ R14, R34, R47 ;  /* 0x0000002f220e7221 */ /* 0x000fe20000010000 */
[----:B------:R-:W-:Y:S01]  /*6e10*/  FADD.FTZ R31, R30, R31 ;  /* 0x0000001f1e1f7221 */ /* 0x000fe20000010000 */
[----:B------:R-:W-:Y:S02]  /*6e20*/  MUFU.EX2 R34, R39 ;  /* 0x0000002700227308 */ /* 0x000fe40000000800 */
[----:B------:R-:W-:Y:S01]  /*6e30*/  FADD.FTZ R33, R33, R14 ;  /* 0x0000000e21217221 */ /* 0x000fe20000010000 */
[----:B------:R-:W-:Y:S01]  /*6e40*/  FADD.FTZ R28, R28, R31 ;  /* 0x0000001f1c1c7221 */ /* 0x000fe20000010000 */
[----:B------:R-:W5:Y:S01]  /*6e50*/  LDSM.16.MT88.4 R12, [R164+0xcc00] ;  /* 0x00cc0000a40c783b */ /* 0x000f620000004200 */
[----:B------:R-:W-:Y:S01]  /*6e60*/  HMMA.16816.F32 R96, R4, R16, R96 ;  /* 0x000000100460723c */ /* 0x000fe20000001860 */
[----:B------:R-:W-:Y:S01]  /*6e70*/  FADD.FTZ R32, R32, R33 ;  /* 0x0000002120207221 */ /* 0x000fe20000010000 */
[----:B------:R-:W-:-:S03]  /*6e80*/  FADD.FTZ R27, R27, R28 ;  /* 0x0000001c1b1b7221 */ /* 0x000fc60000010000 */
[----:B------:R-:W-:-:S03]  /*6e90*/  FADD.FTZ R29, R29, R32 ;  /* 0x000000201d1d7221 */ /* 0x000fc60000010000 */
[C---:B--2---:R-:W-:Y:S08]  /*6ea0*/  HMMA.16816.F32 R88, R4.reuse, R8, R88 ;  /* 0x000000080458723c */ /* 0x044ff00000001858 */
[C---:B------:R-:W-:Y:S01]  /*6eb0*/  HMMA.16816.F32 R84, R4.reuse, R10, R84 ;  /* 0x0000000a0454723c */ /* 0x040fe20000001854 */
[----:B------:R-:W2:Y:S07]  /*6ec0*/  LDSM.16.MT88.4 R8, [R164+0xac00] ;  /* 0x00ac0000a408783b */ /* 0x000eae0000004200 */
[----:B---3--:R-:W-:Y:S01]  /*6ed0*/  HMMA.16816.F32 R72, R4, R20, R72 ;  /* 0x000000140448723c */ /* 0x008fe20000001848 */
[----:B------:R-:W3:Y:S01]  /*6ee0*/  MUFU.EX2 R21, R38 ;  /* 0x0000002600157308 */ /* 0x000ee20000000800 */
[----:B------:R-:W-:-:S04]  /*6ef0*/  FADD.FTZ R20, R26, R29 ;  /* 0x0000001d1a147221 */ /* 0x000fc80000010000 */
[----:B------:R-:W-:Y:S02]  /*6f00*/  FADD.FTZ R20, R25, R20 ;  /* 0x0000001419147221 */ /* 0x000fe40000010000 */
[----:B------:R-:W-:Y:S01]  /*6f10*/  HMMA.16816.F32 R92, R4, R18, R92 ;  /* 0x00000012045c723c */ /* 0x000fe2000000185c */
[----:B------:R-:W2:Y:S01]  /*6f20*/  LDSM.16.MT88.4 R16, [R116+0xac00] ;  /* 0x00ac00007410783b */ /* 0x000ea20000004200 */
[----:B------:R-:W-:-:S04]  /*6f30*/  FADD.FTZ R57, R57, R20 ;  /* 0x0000001439397221 */ /* 0x000fc80000010000 */
[----:B------:R-:W-:Y:S02]  /*6f40*/  FADD.FTZ R56, R56, R57 ;  /* 0x0000003938387221 */ /* 0x000fe40000010000 */
[----:B------:R-:W-:Y:S01]  /*6f50*/  HMMA.16816.F32 R68, R4, R22, R68 ;  /* 0x000000160444723c */ /* 0x000fe20000001844 */
[----:B-1----:R-:W-:Y:S01]  /*6f60*/  F2FP.F16.F32.PACK_AB R4, R37, R66 ;  /* 0x000000422504723e */ /* 0x002fe200000000ff */
[----:B------:R-:W-:Y:S01]  /*6f70*/  FADD.FTZ R22, R24, R27 ;  /* 0x0000001b18167221 */ /* 0x000fe20000010000 */
[----:B------:R-:W-:Y:S02]  /*6f80*/  F2FP.F16.F32.PACK_AB R6, R187, R60 ;  /* 0x0000003cbb06723e */ /* 0x000fe400000000ff */
[----:B----4-:R-:W-:Y:S01]  /*6f90*/  F2FP.F16.F32.PACK_AB R5, R35, R36 ;  /* 0x000000242305723e */ /* 0x010fe200000000ff */
[----:B------:R-:W-:Y:S01]  /*6fa0*/  FADD.FTZ R22, R3, R22 ;  /* 0x0000001603167221 */ /* 0x000fe20000010000 */
[----:B---3--:R-:W-:Y:S01]  /*6fb0*/  F2FP.F16.F32.PACK_AB R7, R21, R34 ;  /* 0x000000221507723e */ /* 0x008fe200000000ff */
[----:B------:R-:W-:-:S02]  /*6fc0*/  FADD.FTZ R3, R53, R56 ;  /* 0x0000003835037221 */ /* 0x000fc40000010000 */
[----:B------:R-:W-:Y:S02]  /*6fd0*/  FADD.FTZ R55, R55, R22 ;  /* 0x0000001637377221 */ /* 0x000fe40000010000 */
[----:B------:R-:W-:Y:S02]  /*6fe0*/  FADD.FTZ R3, R52, R3 ;  /* 0x0000000334037221 */ /* 0x000fe40000010000 */
[----:B------:R-:W-:Y:S01]  /*6ff0*/  FADD.FTZ R54, R54, R55 ;  /* 0x0000003736367221 */ /* 0x000fe20000010000 */
[----:B-----5:R-:W-:Y:S01]  /*7000*/  HMMA.16816.F32 R96, R4, R12, R96 ;  /* 0x0000000c0460723c */ /* 0x020fe20000001860 */
[----:B------:R-:W-:Y:S02]  /*7010*/  FADD.FTZ R154, R154, R3 ;  /* 0x000000039a9a7221 */ /* 0x000fe40000010000 */
[----:B------:R-:W-:Y:S02]  /*7020*/  FADD.FTZ R23, R51, R54 ;  /* 0x0000003633177221 */ /* 0x000fe40000010000 */
[----:B------:R-:W-:-:S02]  /*7030*/  FADD.FTZ R129, R129, R154 ;  /* 0x0000009a81817221 */ /* 0x000fc40000010000 */
[----:B------:R-:W-:Y:S01]  /*7040*/  FADD.FTZ R23, R50, R23 ;  /* 0x0000001732177221 */ /* 0x000fe20000010000 */
[----:B--2---:R-:W-:Y:S03]  /*7050*/  HMMA.16816.F32 R112, R4, R8, R112 ;  /* 0x000000080470723c */ /* 0x004fe60000001870 */
[----:B------:R-:W-:-:S04]  /*7060*/  FADD.FTZ R152, R152, R23 ;  /* 0x0000001798987221 */ /* 0x000fc80000010000 */
[----:B------:R-:W-:Y:S01]  /*7070*/  FADD.FTZ R127, R127, R152 ;  /* 0x000000987f7f7221 */ /* 0x000fe20000010000 */
[----:B------:R-:W-:Y:S01]  /*7080*/  HMMA.16816.F32 R108, R4, R10, R108 ;  /* 0x0000000a046c723c */ /* 0x000fe2000000186c */
[----:B------:R-:W1:Y:S02]  /*7090*/  LDSM.16.MT88.4 R8, [R116+0xcc00] ;  /* 0x00cc00007408783b */ /* 0x000e640000004200 */
[----:B------:R-:W-:-:S04]  /*70a0*/  FADD.FTZ R20, R148, R127 ;  /* 0x0000007f94147221 */ /* 0x000fc80000010000 */
[----:B------:R-:W-:Y:S01]  /*70b0*/  FADD.FTZ R20, R123, R20 ;  /* 0x000000147b147221 */ /* 0x000fe20000010000 */
[----:B------:R-:W-:Y:S03]  /*70c0*/  HMMA.16816.F32 R104, R4, R16, R104 ;  /* 0x000000100468723c */ /* 0x000fe60000001868 */
[----:B------:R-:W-:-:S04]  /*70d0*/  FADD.FTZ R3, R65, R20 ;  /* 0x0000001441037221 */ /* 0x000fc80000010000 */
[----:B------:R-:W-:Y:S01]  /*70e0*/  FADD.FTZ R3, R146, R3 ;  /* 0x0000000392037221 */ /* 0x000fe20000010000 */
[----:B------:R-:W-:Y:S01]  /*70f0*/  HMMA.16816.F32 R100, R4, R18, R100 ;  /* 0x000000120464723c */ /* 0x000fe20000001864 */
[----:B------:R-:W2:Y:S02]  /*7100*/  LDSM.16.MT88.4 R16, [R164+0xec00] ;  /* 0x00ec0000a410783b */ /* 0x000ea40000004200 */
[----:B------:R-:W-:-:S04]  /*7110*/  FADD.FTZ R144, R144, R3 ;  /* 0x0000000390907221 */ /* 0x000fc80000010000 */
[----:B------:R-:W-:Y:S01]  /*7120*/  FADD.FTZ R59, R59, R144 ;  /* 0x000000903b3b7221 */ /* 0x000fe20000010000 */
[----:B------:R-:W-:Y:S01]  /*7130*/  HMMA.16816.F32 R92, R4, R14, R92 ;  /* 0x0000000e045c723c */ /* 0x000fe2000000185c */
[----:B------:R-:W3:Y:S02]  /*7140*/  LDSM.16.MT88.4 R12, [R116+0xec00] ;  /* 0x00ec0000740c783b */ /* 0x000ee40000004200 */
[----:B------:R-:W-:-:S04]  /*7150*/  FADD.FTZ R44, R44, R59 ;  /* 0x0000003b2c2c7221 */ /* 0x000fc80000010000 */
[----:B------:R-:W-:-:S04]  /*7160*/  FADD.FTZ R43, R43, R44 ;  /* 0x0000002c2b2b7221 */ /* 0x000fc80000010000 */
[----:B------:R-:W-:-:S04]  /*7170*/  FADD.FTZ R42, R42, R43 ;  /* 0x0000002b2a2a7221 */ /* 0x000fc80000010000 */
[----:B------:R-:W-:Y:S01]  /*7180*/  FADD.FTZ R41, R41, R42 ;  /* 0x0000002a29297221 */ /* 0x000fe20000010000 */
[C---:B-1----:R-:W-:Y:S01]  /*7190*/  HMMA.16816.F32 R88, R4.reuse, R8, R88 ;  /* 0x000000080458723c */ /* 0x042fe20000001858 */
[----:B------:R-:W-:Y:S02]  /*71a0*/  FADD.FTZ R8, R150, R129 ;  /* 0x0000008196087221 */ /* 0x000fe40000010000 */
[----:B------:R-:W-:Y:S02]  /*71b0*/  FADD.FTZ R36, R36, R41 ;  /* 0x0000002924247221 */ /* 0x000fe40000010000 */
[----:B------:R-:W-:Y:S02]  /*71c0*/  FADD.FTZ R8, R125, R8 ;  /* 0x000000087d087221 */ /* 0x000fe40000010000 */
[----:B------:R-:W-:Y:S01]  /*71d0*/  FADD.FTZ R35, R35, R36 ;  /* 0x0000002423237221 */ /* 0x000fe20000010000 */
[----:B------:R-:W-:Y:S01]  /*71e0*/  HMMA.16816.F32 R84, R4, R10, R84 ;  /* 0x0000000a0454723c */ /* 0x000fe20000001854 */
[----:B------:R-:W-:-:S02]  /*71f0*/  FADD.FTZ R133, R133, R8 ;  /* 0x0000000885857221 */ /* 0x000fc40000010000 */
[----:B------:R-:W-:Y:S02]  /*7200*/  FADD.FTZ R34, R34, R35 ;  /* 0x0000002322227221 */ /* 0x000fe40000010000 */
[----:B------:R-:W-:Y:S02]  /*7210*/  FADD.FTZ R142, R142, R133 ;  /* 0x000000858e8e7221 */ /* 0x000fe40000010000 */
[----:B------:R-:W-:Y:S01]  /*7220*/  FADD.FTZ R188, R21, R34 ;  /* 0x0000002215bc7221 */ /* 0x000fe20000010000 */
[----:B--2---:R-:W-:Y:S01]  /*7230*/  HMMA.16816.F32 R80, R4, R16, R80 ;  /* 0x000000100450723c */ /* 0x004fe20000001850 */
[----:B------:R-:W-:-:S04]  /*7240*/  FADD.FTZ R131, R131, R142 ;  /* 0x0000008e83837221 */ /* 0x000fc80000010000 */
[----:B------:R-:W-:-:S03]  /*7250*/  FADD.FTZ R3, R140, R131 ;  /* 0x000000838c037221 */ /* 0x000fc60000010000 */
        /* <DEDUP_REMOVED lines=76> */
.L_x_1043:
[----:B------:R-:W-:Y:S01]  /*7720*/  UMOV UR4, URZ ;  /* 0x000000ff00047c82 */ /* 0x000fe20008000000 */
[----:B------:R-:W-:Y:S01]  /*7730*/  IMAD.SHL.U32 R4, R120, 0x80, RZ ;  /* 0x0000008078047824 */ /* 0x000fe200078e00ff */
[----:B------:R-:W-:-:S05]  /*7740*/  IADD3 R3, P0, PT, RZ, -UR4, RZ ;  /* 0x80000004ff037c10 */ /* 0x000fca000ff1e0ff */
[----:B------:R-:W-:-:S05]  /*7750*/  IMAD.X R4, RZ, RZ, ~R4, P0 ;  /* 0x000000ffff047224 */ /* 0x000fca00000e0e04 */
[----:B------:R-:W-:-:S04]  /*7760*/  SHF.R.S64 R3, R3, 0x1f, R4 ;  /* 0x0000001f03037819 */ /* 0x000fc80000001004 */
[----:B------:R-:W-:-:S04]  /*7770*/  IADD3 R172, P0, PT, R3, R172, RZ ;  /* 0x000000ac03ac7210 */ /* 0x000fc80007f1e0ff */
[----:B------:R-:W-:-:S09]  /*7780*/  LEA.HI.X.SX32 R173, R4, R173, 0x1, P0 ;  /* 0x000000ad04ad7211 */ /* 0x000fd200000f0eff */
.L_x_1044:
        /* <DEDUP_REMOVED lines=84> */
[----:B------:R-:W5:Y:S04]  /*7cd0*/  LDSM.16.M88.4 R20, [R166+0x4800] ;  /* 0x00480000a614783b */ /* 0x000f680000000200 */
[----:B------:R-:W5:Y:S01]  /*7ce0*/  LDSM.16.M88.4 R36, [R166+0x4000] ;  /* 0x00400000a624783b */ /* 0x000f620000000200 */
[C---:B---3--:R-:W-:Y:S03]  /*7cf0*/  HMMA.16816.F32 R64, R12.reuse, R60, RZ ;  /* 0x0000003c0c40723c */ /* 0x048fe600000018ff */
[----:B------:R-:W3:Y:S04]  /*7d00*/  LDSM.16.M88.4 R16, [R118+0x3c00] ;  /* 0x003c00007610783b */ /* 0x000ee80000000200 */
[----:B------:R-:W3:Y:S01]  /*7d10*/  LDSM.16.M88.4 R132, [R166+0x4c00] ;  /* 0x004c0000a684783b */ /* 0x000ee20000000200 */
[C---:B----4-:R-:W-:Y:S03]  /*7d20*/  HMMA.16816.F32 R56, R12.reuse, R52, RZ ;  /* 0x000000340c38723c */ /* 0x050fe600000018ff */
[----:B------:R-:W4:Y:S04]  /*7d30*/  LDSM.16.M88.4 R124, [R118+0x4400] ;  /* 0x00440000767c783b */ /* 0x000f280000000200 */
[----:B------:R-:W4:Y:S01]  /*7d40*/  LDSM.16.M88.4 R120, [R118+0x4800] ;  /* 0x004800007678783b */ /* 0x000f220000000200 */
[C---:B--2---:R-:W-:Y:S03]  /*7d50*/  HMMA.16816.F32 R8, R12.reuse, R4, RZ ;  /* 0x000000040c08723c */ /* 0x044fe600000018ff */
[----:B------:R-:W2:Y:S04]  /*7d60*/  LDSM.16.M88.4 R140, [R118+0x4000] ;  /* 0x00400000768c783b */ /* 0x000ea80000000200 */
[----:B------:R-:W0:Y:S01]  /*7d70*/  LDGDEPBAR ;  /* 0x00000000000079af */ /* 0x000e220000000000 */
[C---:B------:R-:W-:Y:S08]  /*7d80*/  HMMA.16816.F32 R60, R12.reuse, R62, RZ ;  /* 0x0000003e0c3c723c */ /* 0x040ff000000018ff */
[C---:B------:R-:W-:Y:S08]  /*7d90*/  HMMA.16816.F32 R52, R12.reuse, R54, RZ ;  /* 0x000000360c34723c */ /* 0x040ff000000018ff */
[C---:B------:R-:W-:Y:S08]  /*7da0*/  HMMA.16816.F32 R4, R12.reuse, R6, RZ ;  /* 0x000000060c04723c */ /* 0x040ff000000018ff */
[C---:B-1----:R-:W-:Y:S08]  /*7db0*/  HMMA.16816.F32 R48, R12.reuse, R44, RZ ;  /* 0x0000002c0c30723c */ /* 0x042ff000000018ff */
[----:B------:R-:W-:Y:S08]  /*7dc0*/  HMMA.16816.F32 R44, R12, R46, RZ ;  /* 0x0000002e0c2c723c */ /* 0x000ff000000018ff */
[C---:B-----5:R-:W-:Y:S08]  /*7dd0*/  HMMA.16816.F32 R64, R128.reuse, R32, R64 ;  /* 0x000000208040723c */ /* 0x060ff00000001840 */
[C---:B------:R-:W-:Y:S08]  /*7de0*/  HMMA.16816.F32 R60, R128.reuse, R34, R60 ;  /* 0x00000022803c723c */ /* 0x040ff0000000183c */
[C---:B------:R-:W-:Y:S08]  /*7df0*/  HMMA.16816.F32 R56, R128.reuse, R24, R56 ;  /* 0x000000188038723c */ /* 0x040ff00000001838 */
[C---:B------:R-:W-:Y:S08]  /*7e00*/  HMMA.16816.F32 R52, R128.reuse, R26, R52 ;  /* 0x0000001a8034723c */ /* 0x040ff00000001834 */
[C---:B------:R-:W-:Y:S08]  /*7e10*/  HMMA.16816.F32 R8, R128.reuse, R40, R8 ;  /* 0x000000288008723c */ /* 0x040ff00000001808 */
[----:B------:R-:W-:Y:S08]  /*7e20*/  HMMA.16816.F32 R4, R128, R42, R4 ;  /* 0x0000002a8004723c */ /* 0x000ff00000001804 */
[C---:B------:R-:W-:Y:S08]  /*7e30*/  HMMA.16816.F32 R32, R12.reuse, R28, RZ ;  /* 0x0000001c0c20723c */ /* 0x040ff000000018ff */
[C---:B------:R-:W-:Y:S08]  /*7e40*/  HMMA.16816.F32 R24, R12.reuse, R20, RZ ;  /* 0x000000140c18723c */ /* 0x040ff000000018ff */
[----:B------:R-:W-:Y:S08]  /*7e50*/  HMMA.16816.F32 R40, R12, R36, RZ ;  /* 0x000000240c28723c */ /* 0x000ff000000018ff */
[C---:B---3--:R-:W-:Y:S08]  /*7e60*/  HMMA.16816.F32 R48, R128.reuse, R16, R48 ;  /* 0x000000108030723c */ /* 0x048ff00000001830 */
[----:B------:R-:W-:Y:S08]  /*7e70*/  HMMA.16816.F32 R44, R128, R18, R44 ;  /* 0x00000012802c723c */ /* 0x000ff0000000182c */
[C---:B------:R-:W-:Y:S08]  /*7e80*/  HMMA.16816.F32 R28, R12.reuse, R30, RZ ;  /* 0x0000001e0c1c723c */ /* 0x040ff000000018ff */
[C---:B------:R-:W-:Y:S08]  /*7e90*/  HMMA.16816.F32 R20, R12.reuse, R22, RZ ;  /* 0x000000160c14723c */ /* 0x040ff000000018ff */
[C---:B------:R-:W-:Y:S08]  /*7ea0*/  HMMA.16816.F32 R36, R12.reuse, R38, RZ ;  /* 0x000000260c24723c */ /* 0x040ff000000018ff */
[C---:B------:R-:W-:Y:S08]  /*7eb0*/  HMMA.16816.F32 R16, R12.reuse, R132, RZ ;  /* 0x000000840c10723c */ /* 0x040ff000000018ff */
[----:B------:R-:W-:Y:S01]  /*7ec0*/  HMMA.16816.F32 R12, R12, R134, RZ ;  /* 0x000000860c0c723c */ /* 0x000fe200000018ff */
[----:B------:R-:W1:Y:S07]  /*7ed0*/  LDSM.16.M88.4 R132, [R118+0x4c00] ;  /* 0x004c00007684783b */ /* 0x000e6e0000000200 */
[C---:B----4-:R-:W-:Y:S08]  /*7ee0*/  HMMA.16816.F32 R32, R128.reuse, R124, R32 ;  /* 0x0000007c8020723c */ /* 0x050ff00000001820 */
[C---:B------:R-:W-:Y:S01]  /*7ef0*/  HMMA.16816.F32 R28, R128.reuse, R126, R28 ;  /* 0x0000007e801c723c */ /* 0x040fe2000000181c */
[----:B------:R-:W-:Y:S07]  /*7f00*/  LDSM.16.M88.4 R124, [R167+0x1000] ;  /* 0x00100000a77c783b */ /* 0x000fee0000000200 */
[C---:B------:R-:W-:Y:S08]  /*7f10*/  HMMA.16816.F32 R24, R128.reuse, R120, R24 ;  /* 0x000000788018723c */ /* 0x040ff00000001818 */
[C---:B------:R-:W-:Y:S01]  /*7f20*/  HMMA.16816.F32 R20, R128.reuse, R122, R20 ;  /* 0x0000007a8014723c */ /* 0x040fe20000001814 */
[----:B------:R-:W3:Y:S07]  /*7f30*/  LDSM.16.M88.4 R120, [R166+0x5000] ;  /* 0x00500000a678783b */ /* 0x000eee0000000200 */
[C---:B--2---:R-:W-:Y:S08]  /*7f40*/  HMMA.16816.F32 R40, R128.reuse, R140, R40 ;  /* 0x0000008c8028723c */ /* 0x044ff00000001828 */
[C---:B-1----:R-:W-:Y:S08]  /*7f50*/  HMMA.16816.F32 R16, R128.reuse, R132, R16 ;  /* 0x000000848010723c */ /* 0x042ff00000001810 */
[C---:B------:R-:W-:Y:S01]  /*7f60*/  HMMA.16816.F32 R12, R128.reuse, R134, R12 ;  /* 0x00000086800c723c */ /* 0x040fe2000000180c */
[----:B------:R-:W1:Y:S07]  /*7f70*/  LDSM.16.M88.4 R132, [R166+0x5400] ;  /* 0x00540000a684783b */ /* 0x000e6e0000000200 */
[----:B------:R-:W-:Y:S01]  /*7f80*/  HMMA.16816.F32 R36, R128, R142, R36 ;  /* 0x0000008e8024723c */ /* 0x000fe20000001824 */
[----:B------:R-:W2:Y:S07]  /*7f90*/  LDSM.16.M88.4 R128, [R166+0x5800] ;  /* 0x00580000a680783b */ /* 0x000eae0000000200 */
[C---:B---3--:R-:W-:Y:S08]  /*7fa0*/  HMMA.16816.F32 R8, R124.reuse, R120, R8 ;  /* 0x000000787c08723c */ /* 0x048ff00000001808 */
        /* <DEDUP_REMOVED lines=77> */
[----:B-1----:R-:W-:Y:S03]  /*8480*/  HMMA.16816.F32 R56, R132, R124, R56 ;  /* 0x0000007c8438723c */ /* 0x002fe60000001838 */
[----:B------:R-:W-:Y:S01]  /*8490*/  FMUL.FTZ R4, R4, UR10 ;  /* 0x0000000a04047c20 */ /* 0x000fe20008410000 */
[----:B------:R-:W-:Y:S01]  /*84a0*/  FMUL.FTZ R5, R5, UR10 ;  /* 0x0000000a05057c20 */ /* 0x000fe20008410000 */
[----:B------:R-:W-:Y:S01]  /*84b0*/  FMUL.FTZ R6, R6, UR10 ;  /* 0x0000000a06067c20 */ /* 0x000fe20008410000 */
[----:B------:R-:W-:-:S02]  /*84c0*/  FMUL.FTZ R7, R7, UR10 ;  /* 0x0000000a07077c20 */ /* 0x000fc40008410000 */
[----:B------:R-:W-:Y:S01]  /*84d0*/  MUFU.TANH R124, R5 ;  /* 0x00000005007c7308 */ /* 0x000fe20000002400 */
[C---:B------:R-:W-:Y:S02]  /*84e0*/  HMMA.16816.F32 R52, R132.reuse, R126, R52 ;  /* 0x0000007e8434723c */ /* 0x040fe40000001834 */
[----:B------:R-:W-:Y:S01]  /*84f0*/  FMUL.FTZ R3, R8, UR10 ;  /* 0x0000000a08037c20 */ /* 0x000fe20008410000 */
[----:B------:R-:W-:Y:S01]  /*8500*/  FMUL.FTZ R8, R9, UR10 ;  /* 0x0000000a09087c20 */ /* 0x000fe20008410000 */
[----:B------:R-:W-:Y:S01]  /*8510*/  FMUL.FTZ R9, R10, UR10 ;  /* 0x0000000a0a097c20 */ /* 0x000fe20008410000 */
[----:B------:R-:W-:Y:S02]  /*8520*/  FMUL.FTZ R10, R11, UR10 ;  /* 0x0000000a0b0a7c20 */ /* 0x000fe40008410000 */
[----:B------:R-:W-:Y:S01]  /*8530*/  MUFU.TANH R11, R4 ;  /* 0x00000004000b7308 */ /* 0x000fe20000002400 */
[----:B---3--:R-:W-:Y:S02]  /*8540*/  HMMA.16816.F32 R64, R132, R128, R64 ;  /* 0x000000808440723c */ /* 0x008fe40000001840 */
[----:B------:R-:W-:Y:S01]  /*8550*/  FMUL.FTZ R56, R56, UR10 ;  /* 0x0000000a38387c20 */ /* 0x000fe20008410000 */
[----:B------:R-:W-:Y:S01]  /*8560*/  FMUL.FTZ R58, R58, UR10 ;  /* 0x0000000a3a3a7c20 */ /* 0x000fe20008410000 */
[----:B------:R-:W-:Y:S01]  /*8570*/  FMUL.FTZ R57, R57, UR10 ;  /* 0x0000000a39397c20 */ /* 0x000fe20008410000 */
[----:B------:R-:W-:-:S02]  /*8580*/  FMUL.FTZ R59, R59, UR10 ;  /* 0x0000000a3b3b7c20 */ /* 0x000fc40008410000 */
[----:B------:R-:W-:Y:S01]  /*8590*/  MUFU.TANH R125, R6 ;  /* 0x00000006007d7308 */ /* 0x000fe20000002400 */
[C---:B------:R-:W-:Y:S03]  /*85a0*/  HMMA.16816.F32 R60, R132.reuse, R130, R60 ;  /* 0x00000082843c723c */ /* 0x040fe6000000183c */
[----:B------:R-:W-:Y:S01]  /*85b0*/  FMUL.FTZ R140, R52, UR10 ;  /* 0x0000000a348c7c20 */ /* 0x000fe20008410000 */
[----:B------:R-:W-:Y:S01]  /*85c0*/  FMUL.FTZ R54, R54, UR10 ;  /* 0x0000000a36367c20 */ /* 0x000fe20008410000 */
[----:B------:R-:W-:Y:S01]  /*85d0*/  FMUL.FTZ R52, R53, UR10 ;  /* 0x0000000a35347c20 */ /* 0x000fe20008410000 */
[----:B------:R-:W-:Y:S01]  /*85e0*/  FMUL.FTZ R53, R55, UR10 ;  /* 0x0000000a37357c20 */ /* 0x000fe20008410000 */
[----:B------:R1:W-:Y:S01]  /*85f0*/  MUFU.TANH R126, R7 ;  /* 0x00000007007e7308 */ /* 0x0003e20000002400 */
[C---:B--2---:R-:W-:Y:S03]  /*8600*/  HMMA.16816.F32 R48, R132.reuse, R120, R48 ;  /* 0x000000788430723c */ /* 0x044fe60000001830 */
[----:B------:R-:W-:Y:S01]  /*8610*/  FMUL.FTZ R67, R67, UR10 ;  /* 0x0000000a43437c20 */ /* 0x000fe20008410000 */
[----:B------:R-:W-:Y:S01]  /*8620*/  FMUL.FTZ R64, R64, UR10 ;  /* 0x0000000a40407c20 */ /* 0x000fe20008410000 */
[----:B------:R-:W-:Y:S01]  /*8630*/  FMUL.FTZ R65, R65, UR10 ;  /* 0x0000000a41417c20 */ /* 0x000fe20008410000 */
[----:B------:R-:W-:Y:S01]  /*8640*/  FMUL.FTZ R66, R66, UR10 ;  /* 0x0000000a42427c20 */ /* 0x000fe20008410000 */
[----:B------:R-:W2:Y:S01]  /*8650*/  MUFU.TANH R3, R3 ;  /* 0x0000000300037308 */ /* 0x000ea20000002400 */
[----:B------:R-:W-:Y:S01]  /*8660*/  HMMA.16816.F32 R44, R132, R122, R44 ;  /* 0x0000007a842c723c */ /* 0x000fe2000000182c */
[----:B------:R-:W3:Y:S02]  /*8670*/  LDSM.16.M88.4 R120, [R118+0x8000] ;  /* 0x008000007678783b */ /* 0x000ee40000000200 */
[----:B------:R-:W-:-:S04]  /*8680*/  FMUL.FTZ R63, R63, UR10 ;  /* 0x0000000a3f3f7c20 */ /* 0x000fc80008410000 */
[----:B------:R-:W4:Y:S01]  /*8690*/  MUFU.TANH R9, R9 ;  /* 0x0000000900097308 */ /* 0x000f220000002400 */
[----:B-1----:R-:W1:Y:S03]  /*86a0*/  LDSM.16.M88.4 R4, [R118+0x8400] ;  /* 0x008400007604783b */ /* 0x002e660000000200 */
[----:B------:R-:W-:Y:S01]  /*86b0*/  FMUL.FTZ R48, R48, UR10 ;  /* 0x0000000a30307c20 */ /* 0x000fe20008410000 */
[----:B------:R-:W-:Y:S01]  /*86c0*/  FMUL.FTZ R50, R50, UR10 ;  /* 0x0000000a32327c20 */ /* 0x000fe20008410000 */
[----:B------:R-:W-:Y:S01]  /*86d0*/  FMUL.FTZ R49, R49, UR10 ;  /* 0x0000000a31317c20 */ /* 0x000fe20008410000 */
[----:B------:R-:W-:Y:S01]  /*86e0*/  FMUL.FTZ R51, R51, UR10 ;  /* 0x0000000a33337c20 */ /* 0x000fe20008410000 */
[----:B------:R-:W5:Y:S04]  /*86f0*/  MUFU.TANH R8, R8 ;  /* 0x0000000800087308 */ /* 0x000f680000002400 */
[----:B------:R-:W-:Y:S01]  /*8700*/  FMUL.FTZ R45, R45, UR10 ;  /* 0x0000000a2d2d7c20 */ /* 0x000fe20008410000 */
[----:B------:R-:W-:Y:S01]  /*8710*/  FMUL.FTZ R47, R47, UR10 ;  /* 0x0000000a2f2f7c20 */ /* 0x000fe20008410000 */
[----:B------:R-:W-:Y:S01]  /*8720*/  FMUL.FTZ R44, R44, UR10 ;  /* 0x0000000a2c2c7c20 */ /* 0x000fe20008410000 */
[----:B------:R-:W-:Y:S01]  /*8730*/  FMUL.FTZ R46, R46, UR10 ;  /* 0x0000000a2e2e7c20 */ /* 0x000fe20008410000 */
[----:B------:R-:W5:Y:S08]  /*8740*/  MUFU.TANH R10, R10 ;  /* 0x0000000a000a7308 */ /* 0x000f700000002400 */
[----:B------:R-:W5:Y:S08]  /*8750*/  MUFU.TANH R200, R65 ;  /* 0x0000004100c87308 */ /* 0x000f700000002400 */
[----:B------:R-:W5:Y:S01]  /*8760*/  MUFU.TANH R67, R67 ;  /* 0x0000004300437308 */ /* 0x000f620000002400 */
[----:B---3--:R-:W-:Y:S01]  /*8770*/  HMMA.16816.F32 R40, R132, R120, R40 ;  /* 0x000000788428723c */ /* 0x008fe20000001828 */
[----:B------:R-:W-:Y:S01]  /*8780*/  FMUL.FTZ R120, R60, UR10 ;  /* 0x0000000a3c787c20 */ /* 0x000fe20008410000 */
[----:B------:R-:W-:Y:S01]  /*8790*/  FMUL.FTZ R60, R61, UR10 ;  /* 0x0000000a3d3c7c20 */ /* 0x000fe20008410000 */
[----:B------:R-:W-:-:S04]  /*87a0*/  FMUL.FTZ R61, R62, UR10 ;  /* 0x0000000a3e3d7c20 */ /* 0x000fc80008410000 */
[----:B------:R-:W3:Y:S01]  /*87b0*/  MUFU.TANH R64, R64 ;  /* 0x0000004000407308 */ /* 0x000ee20000002400 */
[C---:B-1----:R-:W-:Y:S07]  /*87c0*/  HMMA.16816.F32 R32, R132.reuse, R4, R32 ;  /* 0x000000048420723c */ /* 0x042fee0000001820 */
[----:B------:R-:W1:Y:S01]  /*87d0*/  MUFU.TANH R201, R66 ;  /* 0x0000004200c97308 */ /* 0x000e620000002400 */
[----:B------:R-:W-:Y:S01]  /*87e0*/  HMMA.16816.F32 R28, R132, R6, R28 ;  /* 0x00000006841c723c */ /* 0x000fe2000000181c */
[----:B------:R-:W2:Y:S02]  /*87f0*/  LDSM.16.M88.4 R4, [R118+0x8800] ;  /* 0x008800007604783b */ /* 0x000ea40000000200 */
[----:B------:R-:W-:Y:S01]  /*8800*/  FMUL.FTZ R40, R40, UR10 ;  /* 0x0000000a28287c20 */ /* 0x000fe20008410000 */
[----:B------:R-:W-:Y:S01]  /*8810*/  FMUL.FTZ R41, R41, UR10 ;  /* 0x0000000a29297c20 */ /* 0x000fe20008410000 */
[----:B------:R-:W-:-:S02]  /*8820*/  FMUL.FTZ R43, R43, UR10 ;  /* 0x0000000a2b2b7c20 */ /* 0x000fc40008410000 */
[----:B------:R-:W1:Y:S01]  /*8830*/  MUFU.TANH R60, R60 ;  /* 0x0000003c003c7308 */ /* 0x000e620000002400 */
[----:B------:R-:W-:Y:S01]  /*8840*/  FMUL.FTZ R42, R42, UR10 ;  /* 0x0000000a2a2a7c20 */ /* 0x000fe20008410000 */
[----:B------:R-:W-:Y:S02]  /*8850*/  HMMA.16816.F32 R36, R132, R122, R36 ;  /* 0x0000007a8424723c */ /* 0x000fe40000001824 */
[----:B------:R-:W-:Y:S01]  /*8860*/  FMUL.FTZ R154, R32, UR10 ;  /* 0x0000000a209a7c20 */ /* 0x000fe20008410000 */
[----:B------:R-:W-:Y:S01]  /*8870*/  FMUL.FTZ R151, R34, UR10 ;  /* 0x0000000a22977c20 */ /* 0x000fe20008410000 */
[----:B------:R-:W-:Y:S02]  /*8880*/  FMUL.FTZ R150, R33, UR10 ;  /* 0x0000000a21967c20 */ /* 0x000fe40008410000 */
[----:B------:R-:W-:Y:S01]  /*8890*/  MUFU.TANH R162, R40 ;  /* 0x0000002800a27308 */ /* 0x000fe20000002400 */
[----:B------:R-:W-:-:S03]  /*88a0*/  FMUL.FTZ R149, R35, UR10 ;  /* 0x0000000a23957c20 */ /* 0x000fc60008410000 */
[----:B------:R-:W-:Y:S01]  /*88b0*/  FMUL.FTZ R148, R28, UR10 ;  /* 0x0000000a1c947c20 */ /* 0x000fe20008410000 */
[----:B------:R-:W-:Y:S01]  /*88c0*/  FMUL.FTZ R147, R30, UR10 ;  /* 0x0000000a1e937c20 */ /* 0x000fe20008410000 */
[----:B------:R-:W-:Y:S02]  /*88d0*/  FMUL.FTZ R29, R29, UR10 ;  /* 0x0000000a1d1d7c20 */ /* 0x000fe40008410000 */
[----:B------:R-:W1:Y:S01]  /*88e0*/  MUFU.TANH R65, R63 ;  /* 0x0000003f00417308 */ /* 0x000e620000002400 */
[----:B------:R-:W-:-:S04]  /*88f0*/  FMUL.FTZ R31, R31, UR10 ;  /* 0x0000000a1f1f7c20 */ /* 0x000fc80008410000 */
[----:B------:R-:W-:Y:S01]  /*8900*/  FMUL.FTZ R36, R36, UR10 ;  /* 0x0000000a24247c20 */ /* 0x000fe20008410000 */
[----:B------:R-:W-:Y:S01]  /*8910*/  FMUL.FTZ R38, R38, UR10 ;  /* 0x0000000a26267c20 */ /* 0x000fe20008410000 */
[----:B------:R-:W-:Y:S01]  /*8920*/  FMUL.FTZ R37, R37, UR10 ;  /* 0x0000000a25257c20 */ /* 0x000fe20008410000 */
[----:B------:R-:W1:Y:S01]  /*8930*/  MUFU.TANH R120, R120 ;  /* 0x0000007800787308 */ /* 0x000e620000002400 */
[----:B------:R-:W-:-:S07]  /*8940*/  FMUL.FTZ R39, R39, UR10 ;  /* 0x0000000a27277c20 */ /* 0x000fce0008410000 */
[----:B------:R-:W-:Y:S01]  /*8950*/  MUFU.TANH R158, R36 ;  /* 0x00000024009e7308 */ /* 0x000fe20000002400 */
[C---:B--2---:R-:W-:Y:S07]  /*8960*/  HMMA.16816.F32 R24, R132.reuse, R4, R24 ;  /* 0x000000048418723c */ /* 0x044fee0000001818 */
[----:B------:R-:W2:Y:S01]  /*8970*/  MUFU.TANH R61, R61 ;  /* 0x0000003d003d7308 */ /* 0x000ea20000002400 */
[----:B------:R-:W-:Y:S01]  /*8980*/  HMMA.16816.F32 R20, R132, R6, R20 ;  /* 0x000000068414723c */ /* 0x000fe20000001814 */
[----:B------:R-:W4:Y:S01]  /*8990*/  LDSM.16.M88.4 R4, [R118+0x8c00] ;  /* 0x008c00007604783b */ /* 0x000f220000000200 */
[----:B------:R-:W-:-:S05]  /*89a0*/  DEPBAR.LE SB0, 0x0 ;  /* 0x000080000000791a */ /* 0x000fca0000000000 */
[----:B------:R5:W2:Y:S04]  /*89b0*/  MUFU.TANH R198, R56 ;  /* 0x0000003800c67308 */ /* 0x000aa80000002400 */
[----:B------:R-:W-:Y:S01]  /*89c0*/  FMUL.FTZ R131, R26, UR10 ;  /* 0x0000000a1a837c20 */ /* 0x000fe20008410000 */
[----:B------:R-:W-:Y:S01]  /*89d0*/  FMUL.FTZ R25, R25, UR10 ;  /* 0x0000000a19197c20 */ /* 0x000fe20008410000 */
[----:B------:R-:W-:Y:S02]  /*89e0*/  FMUL.FTZ R27, R27, UR10 ;  /* 0x0000000a1b1b7c20 */ /* 0x000fe40008410000 */
[----:B------:R-:W2:Y:S04]  /*89f0*/  MUFU.TANH R191, R58 ;  /* 0x0000003a00bf7308 */ /* 0x000ea80000002400 */
[----:B------:R-:W-:Y:S01]  /*8a00*/  FMUL.FTZ R127, R22, UR10 ;  /* 0x0000000a167f7c20 */ /* 0x000fe20008410000 */
[----:B------:R-:W-:Y:S01]  /*8a10*/  FMUL.FTZ R21, R21, UR10 ;  /* 0x0000000a15157c20 */ /* 0x000fe20008410000 */
[----:B------:R-:W-:-:S02]  /*8a20*/  FMUL.FTZ R23, R23, UR10 ;  /* 0x0000000a17177c20 */ /* 0x000fc40008410000 */
[----:B------:R-:W2:Y:S01]  /*8a30*/  MUFU.TANH R140, R140 ;  /* 0x0000008c008c7308 */ /* 0x000ea20000002400 */
[----:B-----5:R-:W-:-:S07]  /*8a40*/  VIADD R56, R138, 0xfffffffe ;  /* 0xfffffffe8a387836 */ /* 0x020fce0000000000 */
[----:B------:R-:W5:Y:S08]  /*8a50*/  MUFU.TANH R139, R54 ;  /* 0x00000036008b7308 */ /* 0x000f700000002400 */
[----:B------:R-:W5:Y:S01]  /*8a60*/  MUFU.TANH R142, R57 ;  /* 0x00000039008e7308 */ /* 0x000f620000002400 */
[----:B----4-:R-:W-:Y:S01]  /*8a70*/  HMMA.16816.F32 R16, R132, R4, R16 ;  /* 0x000000048410723c */ /* 0x010fe20000001810 */
[----:B------:R-:W-:-:S06]  /*8a80*/  IMAD.SHL.U32 R5, R174, 0x2, RZ ;  /* 0x00000002ae057824 */ /* 0x000fcc00078e00ff */
[----:B------:R-:W4:Y:S01]  /*8a90*/  MUFU.TANH R189, R59 ;  /* 0x0000003b00bd7308 */ /* 0x000f220000002400 */
[----:B------:R-:W-:Y:S01]  /*8aa0*/  LOP3.LUT R5, R5, 0x6, RZ, 0xc0, !PT ;  /* 0x0000000605057812 */ /* 0x000fe200078ec0ff */
[----:B------:R-:W-:Y:S01]  /*8ab0*/  HMMA.16816.F32 R12, R132, R6, R12 ;  /* 0x00000006840c723c */ /* 0x000fe2000000180c */
[----:B------:R-:W-:-:S03]  /*8ac0*/  FMUL.FTZ R134, R24, UR10 ;  /* 0x0000000a18867c20 */ /* 0x000fc60008410000 */
[----:B------:R-:W-:Y:S02]  /*8ad0*/  IMAD R4, R138, 0x80, R5 ;  /* 0x000000808a047824 */ /* 0x000fe400078e0205 */
[----:B------:R-:W4:Y:S02]  /*8ae0*/  MUFU.TANH R190, R48 ;  /* 0x0000003000be7308 */ /* 0x000f240000002400 */
[C---:B------:R-:W-:Y:S02]  /*8af0*/  VIADD R40, R4.reuse, 0xffffff00 ;  /* 0xffffff0004287836 */ /* 0x040fe40000000000 */
[C---:B------:R-:W-:Y:S02]  /*8b00*/  VIADD R6, R4.reuse, 0xffffff01 ;  /* 0xffffff0104067836 */ /* 0x040fe40000000000 */
[----:B------:R-:W-:Y:S01]  /*8b10*/  VIADD R36, R4, 0xffffff08 ;  /* 0xffffff0804247836 */ /* 0x000fe20000000000 */
[----:B------:R-:W-:Y:S01]  /*8b20*/  ISETP.GE.AND P6, PT, R40, R119, PT ;  /* 0x000000772800720c */ /* 0x000fe20003fc6270 */
[----:B------:R-:W-:Y:S01]  /*8b30*/  VIADD R32, R4, 0xffffff10 ;  /* 0xffffff1004207836 */ /* 0x000fe20000000000 */
[----:B------:R-:W-:Y:S01]  /*8b40*/  ISETP.GE.AND P5, PT, R40, R117, PT ;  /* 0x000000752800720c */ /* 0x000fe20003fa6270 */
[----:B------:R-:W-:Y:S01]  /*8b50*/  VIADD R34, R4, 0xffffff11 ;  /* 0xffffff1104227836 */ /* 0x000fe20000000000 */
[----:B------:R-:W-:Y:S01]  /*8b60*/  ISETP.GE.AND P1, PT, R6, R119, PT ;  /* 0x000000770600720c */ /* 0x000fe20003f26270 */
[----:B------:R-:W-:Y:S01]  /*8b70*/  VIADD R28, R4, 0xffffff21 ;  /* 0xffffff21041c7836 */ /* 0x000fe20000000000 */
[----:B------:R-:W-:Y:S01]  /*8b80*/  ISETP.GE.AND P0, PT, R6, R117, PT ;  /* 0x000000750600720c */ /* 0x000fe20003f06270 */
[----:B------:R-:W4:Y:S01]  /*8b90*/  MUFU.TANH R199, R50 ;  /* 0x0000003200c77308 */ /* 0x000f220000002400 */
[----:B------:R-:W-:Y:S01]  /*8ba0*/  FSEL R6, R3, -INF , !P6 ;  /* 0xff80000003067808 */ /* 0x000fe20007000000 */
[C---:B------:R-:W-:Y:S01]  /*8bb0*/  VIADD R30, R4.reuse, 0xffffff29 ;  /* 0xffffff29041e7836 */ /* 0x040fe20000000000 */
[----:B------:R-:W-:Y:S01]  /*8bc0*/  FSEL R5, R9, -INF , !P5 ;  /* 0xff80000009057808 */ /* 0x000fe20006800000 */
[----:B------:R-:W-:Y:S01]  /*8bd0*/  VIADD R24, R4, 0xffffff38 ;  /* 0xffffff3804187836 */ /* 0x000fe20000000000 */
[----:B------:R-:W-:Y:S01]  /*8be0*/  ISETP.GE.AND P6, PT, R36, R119, PT ;  /* 0x000000772400720c */ /* 0x000fe20003fc6270 */
[----:B------:R-:W-:Y:S01]  /*8bf0*/  VIADD R26, R4, 0xffffff40 ;  /* 0xffffff40041a7836 */ /* 0x000fe20000000000 */
[----:B------:R-:W-:Y:S01]  /*8c00*/  ISETP.GE.AND P5, PT, R36, R117, PT ;  /* 0x000000752400720c */ /* 0x000fe20003fa6270 */
[----:B------:R-:W-:Y:S01]  /*8c10*/  VIADD R36, R4, 0xffffff09 ;  /* 0xffffff0904247836 */ /* 0x000fe20000000000 */
[----:B------:R-:W-:Y:S01]  /*8c20*/  FSEL R8, R8, -INF , !P1 ;  /* 0xff80000008087808 */ /* 0x000fe20004800000 */
[----:B------:R-:W4:Y:S01]  /*8c30*/  MUFU.TANH R52, R52 ;  /* 0x0000003400347308 */ /* 0x000f220000002400 */
[----:B------:R-:W-:Y:S01]  /*8c40*/  FSEL R7, R10, -INF , !P0 ;  /* 0xff8000000a077808 */ /* 0x000fe20004000000 */
[----:B------:R-:W-:Y:S01]  /*8c50*/  VIADD R22, R4, 0xffffff51 ;  /* 0xffffff5104167836 */ /* 0x000fe20000000000 */
[----:B------:R-:W-:Y:S01]  /*8c60*/  ISETP.GE.AND P1, PT, R36, R119, PT ;  /* 0x000000772400720c */ /* 0x000fe20003f26270 */
[----:B------:R-:W-:Y:S01]  /*8c70*/  FMUL.FTZ R122, R12, UR10 ;  /* 0x0000000a0c7a7c20 */ /* 0x000fe20008410000 */
[----:B------:R-:W-:Y:S01]  /*8c80*/  ISETP.GE.AND P0, PT, R36, R117, PT ;  /* 0x000000752400720c */ /* 0x000fe20003f06270 */
[C---:B------:R-:W-:Y:S01]  /*8c90*/  VIADD R36, R4.reuse, 0xffffff18 ;  /* 0xffffff1804247836 */ /* 0x040fe20000000000 */
[----:B------:R-:W-:Y:S01]  /*8ca0*/  FSEL R10, R11, -INF , !P6 ;  /* 0xff8000000b0a7808 */ /* 0x000fe20007000000 */
[----:B------:R-:W4:Y:S01]  /*8cb0*/  MUFU.TANH R53, R53 ;  /* 0x0000003500357308 */ /* 0x000f220000002400 */
[----:B------:R-:W-:Y:S01]  /*8cc0*/  FSEL R33, R125, -INF , !P5 ;  /* 0xff8000007d217808 */ /* 0x000fe20006800000 */
[----:B------:R-:W-:Y:S01]  /*8cd0*/  VIADD R12, R4, 0xffffff71 ;  /* 0xffffff71040c7836 */ /* 0x000fe20000000000 */
[C---:B------:R-:W-:Y:S01]  /*8ce0*/  ISETP.GE.AND P6, PT, R32.reuse, R119, PT ;  /* 0x000000772000720c */ /* 0x040fe20003fc6270 */
[----:B------:R-:W-:Y:S01]  /*8cf0*/  FMUL.FTZ R3, R17, UR10 ;  /* 0x0000000a11037c20 */ /* 0x000fe20008410000 */
[----:B------:R-:W-:Y:S01]  /*8d00*/  ISETP.GE.AND P5, PT, R32, R117, PT ;  /* 0x000000752000720c */ /* 0x000fe20003fa6270 */
[----:B------:R-:W-:Y:S01]  /*8d10*/  FMUL.FTZ R19, R19, UR10 ;  /* 0x0000000a13137c20 */ /* 0x000fe20008410000 */
[----:B------:R-:W-:Y:S01]  /*8d20*/  FSEL R32, R124, -INF , !P1 ;  /* 0xff8000007c207808 */ /* 0x000fe20004800000 */
[----:B------:R-:W4:Y:S01]  /*8d30*/  MUFU.TANH R196, R49 ;  /* 0x0000003100c47308 */ /* 0x000f220000002400 */
[----:B------:R-:W-:Y:S01]  /*8d40*/  FSEL R35, R126, -INF , !P0 ;  /* 0xff8000007e237808 */ /* 0x000fe20004000000 */
[----:B------:R-:W-:Y:S01]  /*8d50*/  FMUL.FTZ R126, R20, UR10 ;  /* 0x0000000a147e7c20 */ /* 0x000fe20008410000 */
[----:B------:R-:W-:Y:S01]  /*8d60*/  ISETP.GE.AND P1, PT, R34, R119, PT ;  /* 0x000000772200720c */ /* 0x000fe20003f26270 */
[----:B------:R-:W-:Y:S01]  /*8d70*/  VIADD R20, R4, 0xffffff49 ;  /* 0xffffff4904147836 */ /* 0x000fe20000000000 */
[----:B------:R-:W-:Y:S01]  /*8d80*/  ISETP.GE.AND P0, PT, R34, R117, PT ;  /* 0x000000752200720c */ /* 0x000fe20003f06270 */
[----:B------:R-:W-:Y:S01]  /*8d90*/  VIADD R34, R4, 0xffffff19 ;  /* 0xffffff1904227836 */ /* 0x000fe20000000000 */
[----:B------:R-:W-:Y:S01]  /*8da0*/  FSEL R200, R200, -INF , !P1 ;  /* 0xff800000c8c87808 */ /* 0x000fe20004800000 */
[----:B------:R-:W4:Y:S01]  /*8db0*/  MUFU.TANH R197, R51 ;  /* 0x0000003300c57308 */ /* 0x000f220000002400 */
[----:B------:R-:W-:Y:S01]  /*8dc0*/  FSEL R67, R67, -INF , !P0 ;  /* 0xff80000043437808 */ /* 0x000fe20004000000 */
[----:B------:R-:W-:Y:S01]  /*8dd0*/  FMUL.FTZ R9, R13, UR10 ;  /* 0x0000000a0d097c20 */ /* 0x000fe20008410000 */
[----:B---3--:R-:W-:Y:S01]  /*8de0*/  FSEL R66, R64, -INF , !P6 ;  /* 0xff80000040427808 */ /* 0x008fe20007000000 */
[----:B------:R-:W-:Y:S01]  /*8df0*/  FMUL.FTZ R14, R14, UR10 ;  /* 0x0000000a0e0e7c20 */ /* 0x000fe20008410000 */
[----:B-1----:R-:W-:Y:S01]  /*8e00*/  FSEL R201, R201, -INF , !P5 ;  /* 0xff800000c9c97808 */ /* 0x002fe20006800000 */
[----:B------:R-:W-:Y:S01]  /*8e10*/  FMUL.FTZ R15, R15, UR10 ;  /* 0x0000000a0f0f7c20 */ /* 0x000fe20008410000 */
[C---:B------:R-:W-:Y:S01]  /*8e20*/  ISETP.GE.AND P1, PT, R34.reuse, R119, PT ;  /* 0x000000772200720c */ /* 0x040fe20003f26270 */
[----:B------:R-:W1:Y:S01]  /*8e30*/  MUFU.TANH R192, R45 ;  /* 0x0000002d00c07308 */ /* 0x000e620000002400 */
[----:B------:R-:W-:Y:S01]  /*8e40*/  ISETP.GE.AND P0, PT, R34, R117, PT ;  /* 0x000000752200720c */ /* 0x000fe20003f06270 */
[----:B------:R-:W-:Y:S01]  /*8e50*/  VIADD R34, R4, 0xffffff20 ;  /* 0xffffff2004227836 */ /* 0x000fe20000000000 */
[----:B------:R-:W-:-:S02]  /*8e60*/  ISETP.GE.AND P6, PT, R36, R119, PT ;  /* 0x000000772400720c */ /* 0x000fc40003fc6270 */
[----:B------:R-:W-:Y:S02]  /*8e70*/  ISETP.GE.AND P5, PT, R36, R117, PT ;  /* 0x000000752400720c */ /* 0x000fe40003fa6270 */
[----:B------:R-:W-:Y:S01]  /*8e80*/  FSEL R62, R60, -INF , !P1 ;  /* 0xff8000003c3e7808 */ /* 0x000fe20004800000 */
[----:B------:R-:W3:Y:S01]  /*8e90*/  MUFU.TANH R193, R47 ;  /* 0x0000002f00c17308 */ /* 0x000ee20000002400 */
[----:B------:R-:W-:Y:S01]  /*8ea0*/  FSEL R65, R65, -INF , !P0 ;  /* 0xff80000041417808 */ /* 0x000fe20004000000 */
[----:B------:R-:W-:Y:S01]  /*8eb0*/  FMUL.FTZ R60, R18, UR10 ;  /* 0x0000000a123c7c20 */ /* 0x000fe20008410000 */
[----:B------:R-:W-:Y:S01]  /*8ec0*/  FSEL R64, R120, -INF , !P6 ;  /* 0xff80000078407808 */ /* 0x000fe20007000000 */
[----:B------:R-:W-:Y:S01]  /*8ed0*/  FMUL.FTZ R120, R16, UR10 ;  /* 0x0000000a10787c20 */ /* 0x000fe20008410000 */
[----:B--2---:R-:W-:Y:S01]  /*8ee0*/  FSEL R133, R61, -INF , !P5 ;  /* 0xff8000003d857808 */ /* 0x004fe20006800000 */
[----:B------:R-:W-:Y:S01]  /*8ef0*/  VIADD R16, R4, 0xffffff60 ;  /* 0xffffff6004107836 */ /* 0x000fe20000000000 */
[C---:B------:R-:W-:Y:S01]  /*8f00*/  ISETP.GE.AND P1, PT, R28.reuse, R119, PT ;  /* 0x000000771c00720c */ /* 0x040fe20003f26270 */
[----:B------:R-:W2:Y:S01]  /*8f10*/  MUFU.TANH R194, R44 ;  /* 0x0000002c00c27308 */ /* 0x000ea20000002400 */
[----:B------:R-:W-:Y:S01]  /*8f20*/  ISETP.GE.AND P0, PT, R28, R117, PT ;  /* 0x000000751c00720c */ /* 0x000fe20003f06270 */
[----:B------:R-:W-:Y:S01]  /*8f30*/  VIADD R28, R4, 0xffffff28 ;  /* 0xffffff28041c7836 */ /* 0x000fe20000000000 */
[----:B------:R-:W-:Y:S01]  /*8f40*/  ISETP.GE.AND P6, PT, R34, R119, PT ;  /* 0x000000772200720c */ /* 0x000fe20003fc6270 */
[----:B------:R-:W-:Y:S01]  /*8f50*/  VIADD R18, R4, 0xffffff68 ;  /* 0xffffff6804127836 */ /* 0x000fe20000000000 */
[----:B------:R-:W-:-:S02]  /*8f60*/  ISETP.GE.AND P5, PT, R34, R117, PT ;  /* 0x000000752200720c */ /* 0x000fc40003fa6270 */
[----:B------:R-:W-:Y:S01]  /*8f70*/  FSEL R198, R198, -INF , !P6 ;  /* 0xff800000c6c67808 */ /* 0x000fe20007000000 */
[----:B------:R-:W2:Y:S01]  /*8f80*/  MUFU.TANH R195, R46 ;  /* 0x0000002e00c37308 */ /* 0x000ea20000002400 */
[----:B------:R-:W-:Y:S02]  /*8f90*/  FSEL R191, R191, -INF , !P5 ;  /* 0xff800000bfbf7808 */ /* 0x000fe40006800000 */
[C---:B------:R-:W-:Y:S02]  /*8fa0*/  ISETP.GE.AND P6, PT, R28.reuse, R119, PT ;  /* 0x000000771c00720c */ /* 0x040fe40003fc6270 */
[----:B------:R-:W-:Y:S01]  /*8fb0*/  ISETP.GE.AND P5, PT, R28, R117, PT ;  /* 0x000000751c00720c */ /* 0x000fe20003fa6270 */
[----:B------:R-:W-:Y:S01]  /*8fc0*/  VIADD R28, R4, 0xffffff30 ;  /* 0xffffff30041c7836 */ /* 0x000fe20000000000 */
[----:B------:R-:W-:Y:S01]  /*8fd0*/  FSEL R140, R140, -INF , !P6 ;  /* 0xff8000008c8c7808 */ /* 0x000fe20007000000 */
[----:B------:R-:W2:Y:S01]  /*8fe0*/  MUFU.TANH R160, R41 ;  /* 0x0000002900a07308 */ /* 0x000ea20000002400 */
[----:B-----5:R-:W-:-:S02]  /*8ff0*/  FSEL R139, R139, -INF , !P5 ;  /* 0xff8000008b8b7808 */ /* 0x020fc40006800000 */
[----:B------:R-:W-:Y:S02]  /*9000*/  FSEL R142, R142, -INF , !P1 ;  /* 0xff8000008e8e7808 */ /* 0x000fe40004800000 */
[----:B----4-:R-:W-:Y:S02]  /*9010*/  FSEL R189, R189, -INF , !P0 ;  /* 0xff800000bdbd7808 */ /* 0x010fe40004000000 */
[C---:B------:R-:W-:Y:S01]  /*9020*/  ISETP.GE.AND P6, PT, R28.reuse, R119, PT ;  /* 0x000000771c00720c */ /* 0x040fe20003fc6270 */
[----:B------:R-:W4:Y:S01]  /*9030*/  MUFU.TANH R159, R43 ;  /* 0x0000002b009f7308 */ /* 0x000f220000002400 */
[----:B------:R-:W-:Y:S01]  /*9040*/  ISETP.GE.AND P5, PT, R28, R117, PT ;  /* 0x000000751c00720c */ /* 0x000fe20003fa6270 */
[----:B------:R-:W-:Y:S01]  /*9050*/  VIADD R28, R4, 0xffffff31 ;  /* 0xffffff31041c7836 */ /* 0x000fe20000000000 */
[C---:B------:R-:W-:Y:S02]  /*9060*/  ISETP.GE.AND P1, PT, R30.reuse, R119, PT ;  /* 0x000000771e00720c */ /* 0x040fe40003f26270 */
[----:B------:R-:W-:-:S02]  /*9070*/  ISETP.GE.AND P0, PT, R30, R117, PT ;  /* 0x000000751e00720c */ /* 0x000fc40003f06270 */
[----:B------:R-:W-:Y:S01]  /*9080*/  FSEL R190, R190, -INF , !P6 ;  /* 0xff800000bebe7808 */ /* 0x000fe20007000000 */
[----:B------:R-:W5:Y:S01]  /*9090*/  MUFU.TANH R161, R42 ;  /* 0x0000002a00a17308 */ /* 0x000f620000002400 */
[----:B------:R-:W-:Y:S02]  /*90a0*/  FSEL R199, R199, -INF , !P5 ;  /* 0xff800000c7c77808 */ /* 0x000fe40006800000 */
[----:B------:R-:W-:Y:S02]  /*90b0*/  FSEL R132, R52, -INF , !P1 ;  /* 0xff80000034847808 */ /* 0x000fe40004800000 */
[----:B------:R-:W-:Y:S02]  /*90c0*/  FSEL R135, R53, -INF , !P0 ;  /* 0xff80000035877808 */ /* 0x000fe40004000000 */
[C---:B------:R-:W-:Y:S01]  /*90d0*/  ISETP.GE.AND P6, PT, R24.reuse, R119, PT ;  /* 0x000000771800720c */ /* 0x040fe20003fc6270 */
[----:B------:R-:W5:Y:S01]  /*90e0*/  MUFU.TANH R157, R38 ;  /* 0x00000026009d7308 */ /* 0x000f620000002400 */
[----:B------:R-:W-:Y:S01]  /*90f0*/  ISETP.GE.AND P5, PT, R24, R117, PT ;  /* 0x000000751800720c */ /* 0x000fe20003fa6270 */
[----:B------:R-:W-:Y:S01]  /*9100*/  VIADD R24, R4, 0xffffff39 ;  /* 0xffffff3904187836 */ /* 0x000fe20000000000 */
[----:B------:R-:W-:-:S02]  /*9110*/  ISETP.GE.AND P1, PT, R28, R119, PT ;  /* 0x000000771c00720c */ /* 0x000fc40003f26270 */
[----:B------:R-:W-:Y:S02]  /*9120*/  ISETP.GE.AND P0, PT, R28, R117, PT ;  /* 0x000000751c00720c */ /* 0x000fe40003f06270 */
[----:B------:R-:W-:Y:S01]  /*9130*/  FSEL R196, R196, -INF , !P1 ;  /* 0xff800000c4c47808 */ /* 0x000fe20004800000 */
[----:B------:R-:W5:Y:S01]  /*9140*/  MUFU.TANH R154, R154 ;  /* 0x0000009a009a7308 */ /* 0x000f620000002400 */
[----:B------:R-:W-:Y:S02]  /*9150*/  FSEL R197, R197, -INF , !P0 ;  /* 0xff800000c5c57808 */ /* 0x000fe40004000000 */
[C---:B------:R-:W-:Y:S02]  /*9160*/  ISETP.GE.AND P1, PT, R24.reuse, R119, PT ;  /* 0x000000771800720c */ /* 0x040fe40003f26270 */
[----:B------:R-:W-:Y:S01]  /*9170*/  ISETP.GE.AND P0, PT, R24, R117, PT ;  /* 0x000000751800720c */ /* 0x000fe20003f06270 */
[----:B------:R-:W-:Y:S01]  /*9180*/  VIADD R24, R4, 0xffffff41 ;  /* 0xffffff4104187836 */ /* 0x000fe20000000000 */
[----:B-1----:R-:W-:Y:S01]  /*9190*/  FSEL R192, R192, -INF , !P1 ;  /* 0xff800000c0c07808 */ /* 0x002fe20004800000 */
[----:B------:R-:W1:Y:S01]  /*91a0*/  MUFU.TANH R151, R151 ;  /* 0x0000009700977308 */ /* 0x000e620000002400 */
[----:B---3--:R-:W-:-:S02]  /*91b0*/  FSEL R193, R193, -INF , !P0 ;  /* 0xff800000c1c17808 */ /* 0x008fc40004000000 */
[----:B--2---:R-:W-:Y:S02]  /*91c0*/  FSEL R194, R194, -INF , !P6 ;  /* 0xff800000c2c27808 */ /* 0x004fe40007000000 */
[----:B------:R-:W-:Y:S02]  /*91d0*/  FSEL R195, R195, -INF , !P5 ;  /* 0xff800000c3c37808 */ /* 0x000fe40006800000 */
[C---:B------:R-:W-:Y:S01]  /*91e0*/  ISETP.GE.AND P1, PT, R24.reuse, R119, PT ;  /* 0x000000771800720c */ /* 0x040fe20003f26270 */
[----:B------:R-:W2:Y:S01]  /*91f0*/  MUFU.TANH R156, R37 ;  /* 0x00000025009c7308 */ /* 0x000ea20000002400 */
[----:B------:R-:W-:Y:S01]  /*9200*/  ISETP.GE.AND P0, PT, R24, R117, PT ;  /* 0x000000751800720c */ /* 0x000fe20003f06270 */
[----:B------:R-:W-:Y:S01]  /*9210*/  VIADD R24, R4, 0xffffff48 ;  /* 0xffffff4804187836 */ /* 0x000fe20000000000 */
[C---:B------:R-:W-:Y:S02]  /*9220*/  ISETP.GE.AND P6, PT, R26.reuse, R119, PT ;  /* 0x000000771a00720c */ /* 0x040fe40003fc6270 */
[----:B------:R-:W-:-:S02]  /*9230*/  ISETP.GE.AND P5, PT, R26, R117, PT ;  /* 0x000000751a00720c */ /* 0x000fc40003fa6270 */
[----:B------:R-:W-:Y:S01]  /*9240*/  FSEL R160, R160, -INF , !P1 ;  /* 0xff800000a0a07808 */ /* 0x000fe20004800000 */
[----:B------:R-:W3:Y:S01]  /*9250*/  MUFU.TANH R155, R39 ;  /* 0x00000027009b7308 */ /* 0x000ee20000002400 */
[----:B----4-:R-:W-:Y:S02]  /*9260*/  FSEL R159, R159, -INF , !P0 ;  /* 0xff8000009f9f7808 */ /* 0x010fe40004000000 */
[----:B------:R-:W-:Y:S02]  /*9270*/  FSEL R162, R162, -INF , !P6 ;  /* 0xff800000a2a27808 */ /* 0x000fe40007000000 */
[----:B-----5:R-:W-:Y:S02]  /*9280*/  FSEL R161, R161, -INF , !P5 ;  /* 0xff800000a1a17808 */ /* 0x020fe40006800000 */
[C---:B------:R-:W-:Y:S01]  /*9290*/  ISETP.GE.AND P1, PT, R20.reuse, R119, PT ;  /* 0x000000771400720c */ /* 0x040fe20003f26270 */
[----:B------:R-:W4:Y:S01]  /*92a0*/  MUFU.TANH R148, R148 ;  /* 0x0000009400947308 */ /* 0x000f220000002400 */
        /* <DEDUP_REMOVED lines=10> */
[----:B------:R-:W-:Y:S01]  /*9350*/  FSEL R154, R154, -INF , !P6 ;  /* 0xff8000009a9a7808 */ /* 0x000fe20007000000 */
[----:B------:R-:W5:Y:S01]  /*9360*/  MUFU.TANH R150, R150 ;  /* 0x0000009600967308 */ /* 0x000f620000002400 */
[----:B-1----:R-:W-:-:S02]  /*9370*/  FSEL R151, R151, -INF , !P5 ;  /* 0xff80000097977808 */ /* 0x002fc40006800000 */
[----:B--2---:R-:W-:Y:S02]  /*9380*/  FSEL R156, R156, -INF , !P1 ;  /* 0xff8000009c9c7808 */ /* 0x004fe40004800000 */
[----:B---3--:R-:W-:Y:S02]  /*9390*/  FSEL R155, R155, -INF , !P0 ;  /* 0xff8000009b9b7808 */ /* 0x008fe40004000000 */
[C---:B------:R-:W-:Y:S01]  /*93a0*/  ISETP.GE.AND P6, PT, R20.reuse, R119, PT ;  /* 0x000000771400720c */ /* 0x040fe20003fc6270 */
[----:B------:R-:W1:Y:S01]  /*93b0*/  MUFU.TANH R149, R149 ;  /* 0x0000009500957308 */ /* 0x000e620000002400 */
[----:B------:R-:W-:Y:S01]  /*93c0*/  ISETP.GE.AND P5, PT, R20, R117, PT ;  /* 0x000000751400720c */ /* 0x000fe20003fa6270 */
[----:B------:R-:W-:Y:S01]  /*93d0*/  VIADD R20, R4, 0xffffff59 ;  /* 0xffffff5904147836 */ /* 0x000fe20000000000 */
[C---:B------:R-:W-:Y:S02]  /*93e0*/  ISETP.GE.AND P1, PT, R22.reuse, R119, PT ;  /* 0x000000771600720c */ /* 0x040fe40003f26270 */
[----:B------:R-:W-:-:S02]  /*93f0*/  ISETP.GE.AND P0, PT, R22, R117, PT ;  /* 0x000000751600720c */ /* 0x000fc40003f06270 */
[----:B----4-:R-:W-:Y:S01]  /*9400*/  FSEL R148, R148, -INF , !P6 ;  /* 0xff80000094947808 */ /* 0x010fe20007000000 */
[----:B------:R-:W2:Y:S01]  /*9410*/  MUFU.TANH R146, R29 ;  /* 0x0000001d00927308 */ /* 0x000ea20000002400 */
[----:B-----5:R-:W-:Y:S02]  /*9420*/  FSEL R147, R147, -INF , !P5 ;  /* 0xff80000093937808 */ /* 0x020fe40006800000 */
[----:B------:R-:W-:Y:S02]  /*9430*/  FSEL R150, R150, -INF , !P1 ;  /* 0xff80000096967808 */ /* 0x000fe40004800000 */
[C---:B------:R-:W-:Y:S02]  /*9440*/  ISETP.GE.AND P6, PT, R16.reuse, R119, PT ;  /* 0x000000771000720c */ /* 0x040fe40003fc6270 */
[----:B------:R-:W-:Y:S01]  /*9450*/  ISETP.GE.AND P5, PT, R16, R117, PT ;  /* 0x000000751000720c */ /* 0x000fe20003fa6270 */
[----:B------:R-:W3:Y:S01]  /*9460*/  MUFU.TANH R145, R31 ;  /* 0x0000001f00917308 */ /* 0x000ee20000002400 */
[----:B------:R-:W-:Y:S01]  /*9470*/  ISETP.GE.AND P1, PT, R20, R119, PT ;  /* 0x000000771400720c */ /* 0x000fe20003f26270 */
[----:B------:R-:W-:Y:S01]  /*9480*/  VIADD R16, R4, 0xffffff61 ;  /* 0xffffff6104107836 */ /* 0x000fe20000000000 */
[----:B-1----:R-:W-:-:S02]  /*9490*/  FSEL R149, R149, -INF , !P0 ;  /* 0xff80000095957808 */ /* 0x002fc40004000000 */
[----:B------:R-:W-:-:S03]  /*94a0*/  ISETP.GE.AND P0, PT, R20, R117, PT ;  /* 0x000000751400720c */ /* 0x000fc60003f06270 */
        /* <DEDUP_REMOVED lines=23> */
[C---:B------:R-:W-:Y:S02]  /*9620*/  VIADD R12, R4.reuse, 0xffffff78 ;  /* 0xffffff78040c7836 */ /* 0x040fe40000000000 */
[----:B------:R-:W-:Y:S02]  /*9630*/  VIADD R4, R4, 0xffffff79 ;  /* 0xffffff7904047836 */ /* 0x000fe40000000000 */
        /* <DEDUP_REMOVED lines=10> */
[----:B---3--:R-:W-:Y:S01]  /*96e0*/  FSEL R122, R122, -INF , !P6 ;  /* 0xff8000007a7a7808 */ /* 0x008fe20007000000 */
[----:B------:R-:W-:Y:S01]  /*96f0*/  BAR.SYNC.DEFER_BLOCKING 0x0 ;  /* 0x0000000000007b1d */ /* 0x000fe20000010000 */
[----:B------:R-:W-:-:S05]  /*9700*/  ISETP.GT.AND P6, PT, R56, R169, PT ;  /* 0x000000a93800720c */ /* 0x000fca0003fc4270 */
        /* <DEDUP_REMOVED lines=14> */
[----:B---3--:R-:W-:Y:S02]  /*97f0*/  FSEL R59, R59, -INF , !P1 ;  /* 0xff8000003b3b7808 */ /* 0x008fe40004800000 */
[----:B-1----:R-:W-:Y:S01]  /*9800*/  FSEL R58, R58, -INF , !P0 ;  /* 0xff8000003a3a7808 */ /* 0x002fe20004000000 */
[----:B------:R-:W-:Y:S06]  /*9810*/  @!P6 BRA `(.L_x_1045) ;  /* 0x000000080030e947 */ /* 0x000fec0003800000 */
[----:B------:R-:W-:Y:S05]  /*9820*/  BRA.U !UP1, `(.L_x_1046) ;  /* 0x0000000109fc7547 */ /* 0x000fea000b800000 */
[----:B------:R-:W1:Y:S01]  /*9830*/  LDC R13, c[0x0][0x4f0] ;  /* 0x00013c00ff0d7b82 */ /* 0x000e620000000800 */
[----:B------:R-:W-:Y:S01]  /*9840*/  IADD3 R18, PT, PT, R138, -0x1, RZ ;  /* 0xffffffff8a127810 */ /* 0x000fe20007ffe0ff */
[----:B------:R-:W2:Y:S04]  /*9850*/  LDCU.64 UR4, c[0x0][0x3a0] ;  /* 0x00007400ff0477ac */ /* 0x000ea80008000a00 */
[----:B------:R-:W-:-:S05]  /*9860*/  IMAD.SHL.U32 R18, R18, 0x80, RZ ;  /* 0x0000008012127824 */ /* 0x000fca00078e00ff */
[C---:B------:R-:W-:Y:S02]  /*9870*/  IADD3 R14, PT, PT, R18.reuse, -0x80, RZ ;  /* 0xffffff80120e7810 */ /* 0x040fe40007ffe0ff */
[----:B------:R-:W-:Y:S02]  /*9880*/  IADD3 R18, PT, PT, R18, -0x100, RZ ;  /* 0xffffff0012127810 */ /* 0x000fe40007ffe0ff */
[----:B------:R-:W-:Y:S02]  /*9890*/  IABS R12, R14 ;  /* 0x0000000e000c7213 */ /* 0x000fe40000000000 */
[-C--:B-1----:R-:W-:Y:S02]  /*98a0*/  IABS R11, R13.reuse ;  /* 0x0000000d000b7213 */ /* 0x082fe40000000000 */
[----:B------:R-:W-:Y:S02]  /*98b0*/  LOP3.LUT R14, R14, R13, RZ, 0x3c, !PT ;  /* 0x0000000d0e0e7212 */ /* 0x000fe400078e3cff */
[----:B------:R-:W1:Y:S08]  /*98c0*/  I2F.RP R3, R11 ;  /* 0x0000000b00037306 */ /* 0x000e700000209400 */
[----:B-1----:R-:W1:Y:S02]  /*98d0*/  MUFU.RCP R16, R3 ;  /* 0x0000000300107308 */ /* 0x002e640000001000 */
[----:B-1----:R-:W-:-:S06]  /*98e0*/  VIADD R16, R16, 0xffffffe ;  /* 0x0ffffffe10107836 */ /* 0x002fcc0000000000 */
[----:B------:R-:W1:Y:S02]  /*98f0*/  F2I.FTZ.U32.TRUNC.NTZ R17, R16 ;  /* 0x0000001000117305 */ /* 0x000e64000021f000 */
[----:B-1----:R-:W-:Y:S02]  /*9900*/  IMAD.MOV R4, RZ, RZ, -R17 ;  /* 0x000000ffff047224 */ /* 0x002fe400078e0a11 */
[----:B------:R-:W-:Y:S02]  /*9910*/  IMAD.MOV.U32 R16, RZ, RZ, RZ ;  /* 0x000000ffff107224 */ /* 0x000fe400078e00ff */
[----:B------:R-:W-:-:S04]  /*9920*/  IMAD R9, R4, R11, RZ ;  /* 0x0000000b04097224 */ /* 0x000fc800078e02ff */
[----:B------:R-:W-:Y:S01]  /*9930*/  IMAD.HI.U32 R9, R17, R9, R16 ;  /* 0x0000000911097227 */ /* 0x000fe200078e0010 */
[----:B------:R-:W-:Y:S02]  /*9940*/  IABS R16, R18 ;  /* 0x0000001200107213 */ /* 0x000fe40000000000 */
[----:B------:R-:W-:-:S03]  /*9950*/  LOP3.LUT R18, R18, R13, RZ, 0x3c, !PT ;  /* 0x0000000d12127212 */ /* 0x000fc600078e3cff */
[----:B------:R-:W-:-:S04]  /*9960*/  IMAD.HI.U32 R4, R9, R12, RZ ;  /* 0x0000000c09047227 */ /* 0x000fc800078e00ff */
[----:B------:R-:W-:Y:S02]  /*9970*/  IMAD.MOV R3, RZ, RZ, -R4 ;  /* 0x000000ffff037224 */ /* 0x000fe400078e0a04 */
[----:B------:R-:W-:-:S04]  /*9980*/  IMAD.HI.U32 R9, R9, R16, RZ ;  /* 0x0000001009097227 */ /* 0x000fc800078e00ff */
[----:B------:R-:W-:Y:S01]  /*9990*/  IMAD R12, R11, R3, R12 ;  /* 0x000000030b0c7224 */ /* 0x000fe200078e020c */
[----:B------:R-:W-:-:S04]  /*99a0*/  IADD3 R3, PT, PT, -R9, RZ, RZ ;  /* 0x000000ff09037210 */ /* 0x000fc80007ffe1ff */
[C---:B------:R-:W-:Y:S01]  /*99b0*/  ISETP.GT.U32.AND P0, PT, R11.reuse, R12, PT ;  /* 0x0000000c0b00720c */ /* 0x040fe20003f04070 */
[----:B------:R-:W-:Y:S01]  /*99c0*/  IMAD R16, R11, R3, R16 ;  /* 0x000000030b107224 */ /* 0x000fe200078e0210 */
[----:B------:R-:W-:-:S04]  /*99d0*/  LOP3.LUT R3, RZ, R13, RZ, 0x33, !PT ;  /* 0x0000000dff037212 */ /* 0x000fc800078e33ff */
        /* <DEDUP_REMOVED lines=36> */
.L_x_1046:
[----:B------:R-:W-:Y:S01]  /*9c20*/  UMOV UR4, URZ ;  /* 0x000000ff00047c82 */ /* 0x000fe20008000000 */
[----:B------:R-:W-:Y:S01]  /*9c30*/  IMAD.SHL.U32 R3, R136, 0x80, RZ ;  /* 0x0000008088037824 */ /* 0x000fe200078e00ff */
[----:B------:R-:W-:-:S05]  /*9c40*/  IADD3 R4, P0, PT, RZ, -UR4, RZ ;  /* 0x80000004ff047c10 */ /* 0x000fca000ff1e0ff */
[----:B------:R-:W-:-:S05]  /*9c50*/  IMAD.X R3, RZ, RZ, ~R3, P0 ;  /* 0x000000ffff037224 */ /* 0x000fca00000e0e03 */
[----:B------:R-:W-:-:S04]  /*9c60*/  SHF.R.S64 R9, R4, 0x1f, R3 ;  /* 0x0000001f04097819 */ /* 0x000fc80000001003 */
[----:B------:R-:W-:-:S04]  /*9c70*/  IADD3 R170, P0, PT, R9, R170, RZ ;  /* 0x000000aa09aa7210 */ /* 0x000fc80007f1e0ff */
[----:B------:R-:W-:-:S09]  /*9c80*/  LEA.HI.X.SX32 R171, R3, R171, 0x1, P0 ;  /* 0x000000ab03ab7211 */ /* 0x000fd200000f0eff */
.L_x_1047:
        /* <DEDUP_REMOVED lines=69> */
.L_x_1045:
[----:B------:R-:W-:Y:S01]  /*a0e0*/  FMNMX3.FTZ R9, R2, R6, R8, !PT ;  /* 0x0000000602097276 */ /* 0x000fe20007810008 */
[----:B-1----:R-:W-:Y:S01]  /*a0f0*/  LDSM.16.MT88.4 R16, [R116+0x9000] ;  /* 0x009000007410783b */ /* 0x002fe20000004200 */
        /* <DEDUP_REMOVED lines=34> */
[----:B------:R-:W-:Y:S01]  /*a320*/  @P6 IADD3 R138, PT, PT, R138, -0x3, RZ ;  /* 0xfffffffd8a8a6810 */ /* 0x000fe20007ffe0ff */
[----:B------:R-:W1:Y:S04]  /*a330*/  SHFL.BFLY PT, R14, R9, 0x2, 0x1f ;  /* 0x0c401f00090e7f89 */ /* 0x000e6800000e0000 */
[----:B------:R-:W2:Y:S01]  /*a340*/  SHFL.BFLY PT, R12, R11, 0x2, 0x1f ;  /* 0x0c401f000b0c7f89 */ /* 0x000ea200000e0000 */
[----:B-1----:R-:W-:-:S02]  /*a350*/  FMNMX.FTZ R14, R9, R14, !PT ;  /* 0x0000000e090e7209 */ /* 0x002fc40007810000 */
[----:B--2---:R-:W-:-:S03]  /*a360*/  FMNMX.FTZ R12, R11, R12, !PT ;  /* 0x0000000c0b0c7209 */ /* 0x004fc60007810000 */
[----:B------:R-:W1:Y:S04]  /*a370*/  SHFL.BFLY PT, R57, R14, 0x1, 0x1f ;  /* 0x0c201f000e397f89 */ /* 0x000e6800000e0000 */
[----:B------:R-:W2:Y:S01]  /*a380*/  SHFL.BFLY PT, R3, R12, 0x1, 0x1f ;  /* 0x0c201f000c037f89 */ /* 0x000ea200000e0000 */
[----:B-1----:R-:W-:-:S04]  /*a390*/  FMNMX.FTZ R57, R14, R57, !PT ;  /* 0x000000390e397209 */ /* 0x002fc80007810000 */
[C---:B------:R-:W-:Y:S01]  /*a3a0*/  FSETP.NEU.FTZ.AND P0, PT, R57.reuse, -INF , PT ;  /* 0xff8000003900780b */ /* 0x040fe20003f1d000 */
[C---:B------:R-:W-:Y:S01]  /*a3b0*/  FMUL.FTZ R121, R57.reuse, UR6 ;  /* 0x0000000639797c20 */ /* 0x040fe20008410000 */
[----:B--2---:R-:W-:Y:S02]  /*a3c0*/  FMNMX.FTZ R3, R12, R3, !PT ;  /* 0x000000030c037209 */ /* 0x004fe40007810000 */
[----:B------:R-:W-:Y:S02]  /*a3d0*/  FSEL R9, R57, RZ, P0 ;  /* 0x000000ff39097208 */ /* 0x000fe40000000000 */
[----:B------:R-:W-:Y:S02]  /*a3e0*/  FSEL R121, R121, RZ, P0 ;  /* 0x000000ff79797208 */ /* 0x000fe40000000000 */
[C---:B------:R-:W-:Y:S01]  /*a3f0*/  FSETP.NEU.FTZ.AND P0, PT, R3.reuse, -INF , PT ;  /* 0xff8000000300780b */ /* 0x040fe20003f1d000 */
[----:B------:R-:W-:Y:S01]  /*a400*/  FADD.FTZ R4, R2, -R9 ;  /* 0x8000000902047221 */ /* 0x000fe20000010000 */
[C---:B------:R-:W-:Y:S01]  /*a410*/  FMUL.FTZ R2, R3.reuse, UR6 ;  /* 0x0000000603027c20 */ /* 0x040fe20008410000 */
[--C-:B------:R-:W-:Y:S01]  /*a420*/  FFMA.FTZ R152, R8, UR6, -R121.reuse ;  /* 0x0000000608987c23 */ /* 0x100fe20008010879 */
[--C-:B------:R-:W-:Y:S01]  /*a430*/  FFMA.FTZ R143, R10, UR6, -R121.reuse ;  /* 0x000000060a8f7c23 */ /* 0x100fe20008010879 */
[--C-:B------:R-:W-:Y:S01]  /*a440*/  FFMA.FTZ R128, R32, UR6, -R121.reuse ;  /* 0x0000000620807c23 */ /* 0x100fe20008010879 */
[----:B------:R-:W1:Y:S01]  /*a450*/  LDSM.16.MT88.4 R8, [R164+0x9000] ;  /* 0x00900000a408783b */ /* 0x000e620000004200 */
[----:B------:R-:W-:Y:S01]  /*a460*/  FSEL R2, R2, RZ, P0 ;  /* 0x000000ff02027208 */ /* 0x000fe20000000000 */
[----:B------:R-:W-:Y:S01]  /*a470*/  FFMA.FTZ R184, R6, UR6, -R121 ;  /* 0x0000000606b87c23 */ /* 0x000fe20008010879 */
[----:B------:R-:W-:Y:S01]  /*a480*/  FSEL R13, R3, RZ, P0 ;  /* 0x000000ff030d7208 */ /* 0x000fe20000000000 */
[----:B------:R-:W-:Y:S01]  /*a490*/  FMUL.FTZ R4, R4, UR6 ;  /* 0x0000000604047c20 */ /* 0x000fe20008410000 */
[----:B------:R-:W-:Y:S01]  /*a4a0*/  MUFU.EX2 R152, R152 ;  /* 0x0000009800987308 */ /* 0x000fe20000000800 */
[--C-:B------:R-:W-:Y:S01]  /*a4b0*/  FFMA.FTZ R144, R33, UR6, -R2.reuse ;  /* 0x0000000621907c23 */ /* 0x100fe20008010802 */
[--C-:B------:R-:W-:Y:S01]  /*a4c0*/  FFMA.FTZ R123, R35, UR6, -R2.reuse ;  /* 0x00000006237b7c23 */ /* 0x100fe20008010802 */
[----:B------:R-:W-:Y:S01]  /*a4d0*/  FADD.FTZ R13, R0, -R13 ;  /* 0x8000000d000d7221 */ /* 0x000fe20000010000 */
[----:B------:R-:W2:Y:S01]  /*a4e0*/  LDSM.16.MT88.4 R32, [R116+0xb000] ;  /* 0x00b000007420783b */ /* 0x000ea20000004200 */
[--C-:B------:R-:W-:Y:S01]  /*a4f0*/  FFMA.FTZ R185, R5, UR6, -R2.reuse ;  /* 0x0000000605b97c23 */ /* 0x100fe20008010802 */
[--C-:B------:R-:W-:Y:S01]  /*a500*/  FFMA.FTZ R153, R7, UR6, -R2.reuse ;  /* 0x0000000607997c23 */ /* 0x100fe20008010802 */
[----:B------:R-:W-:Y:S01]  /*a510*/  FMUL.FTZ R13, R13, UR6 ;  /* 0x000000060d0d7c20 */ /* 0x000fe20008410000 */
[----:B------:R-:W3:Y:S01]  /*a520*/  MUFU.EX2 R184, R184 ;  /* 0x000000b800b87308 */ /* 0x000ee20000000800 */
        /* <DEDUP_REMOVED lines=10> */
[--C-:B------:R-:W-:Y:S01]  /*a5d0*/  FFMA.FTZ R136, R198, UR6, -R121.reuse ;  /* 0x00000006c6887c23 */ /* 0x100fe20008010879 */
[----:B------:R-:W5:Y:S01]  /*a5e0*/  MUFU.EX2 R163, R4 ;  /* 0x0000000400a37308 */ /* 0x000f620000000800 */
[--C-:B------:R-:W-:Y:S01]  /*a5f0*/  FFMA.FTZ R137, R132, UR6, -R121.reuse ;  /* 0x0000000684897c23 */ /* 0x100fe20008010879 */
[----:B---3--:R-:W-:Y:S01]  /*a600*/  F2FP.F16.F32.PACK_AB R48, R152, R184 ;  /* 0x000000b89830723e */ /* 0x008fe200000000ff */
[--C-:B------:R-:W-:Y:S01]  /*a610*/  FFMA.FTZ R135, R135, UR6, -R2.reuse ;  /* 0x0000000687877c23 */ /* 0x100fe20008010802 */
[----:B------:R-:W-:Y:S01]  /*a620*/  MUFU.EX2 R185, R185 ;  /* 0x000000b900b97308 */ /* 0x000fe20000000800 */
[--C-:B------:R-:W-:Y:S01]  /*a630*/  FFMA.FTZ R189, R189, UR6, -R2.reuse ;  /* 0x00000006bdbd7c23 */ /* 0x100fe20008010802 */
[--C-:B------:R-:W-:Y:S01]  /*a640*/  FFMA.FTZ R197, R197, UR6, -R2.reuse ;  /* 0x00000006c5c57c23 */ /* 0x100fe20008010802 */
[--C-:B------:R-:W-:Y:S01]  /*a650*/  FFMA.FTZ R156, R156, UR6, -R121.reuse ;  /* 0x000000069c9c7c23 */ /* 0x100fe20008010879 */
[----:B------:R-:W3:Y:S01]  /*a660*/  MUFU.EX2 R153, R153 ;  /* 0x0000009900997308 */ /* 0x000ee20000000800 */
[--C-:B------:R-:W-:Y:S01]  /*a670*/  FFMA.FTZ R155, R155, UR6, -R2.reuse ;  /* 0x000000069b9b7c23 */ /* 0x100fe20008010802 */
[----:B----4-:R-:W-:Y:S01]  /*a680*/  F2FP.F16.F32.PACK_AB R50, R128, R143 ;  /* 0x0000008f8032723e */ /* 0x010fe200000000ff */
[--C-:B------:R-:W-:Y:S01]  /*a690*/  FFMA.FTZ R159, R159, UR6, -R2.reuse ;  /* 0x000000069f9f7c23 */ /* 0x100fe20008010802 */
[----:B------:R-:W4:Y:S01]  /*a6a0*/  MUFU.EX2 R186, R13 ;  /* 0x0000000d00ba7308 */ /* 0x000f220000000800 */
[--C-:B------:R-:W-:Y:S01]  /*a6b0*/  FFMA.FTZ R154, R154, UR6, -R121.reuse ;  /* 0x000000069a9a7c23 */ /* 0x100fe20008010879 */
[-C--:B-----5:R-:W-:Y:S01]  /*a6c0*/  FMUL.FTZ R4, R112, R163.reuse ;  /* 0x000000a370047220 */ /* 0x0a0fe20000410000 */
[-C--:B------:R-:W-:Y:S01]  /*a6d0*/  FMUL.FTZ R5, R113, R163.reuse ;  /* 0x000000a371057220 */ /* 0x080fe20000410000 */
[----:B------:R-:W-:Y:S01]  /*a6e0*/  MUFU.EX2 R144, R144 ;  /* 0x0000009000907308 */ /* 0x000fe20000000800 */
[-C--:B------:R-:W-:Y:S01]  /*a6f0*/  FMUL.FTZ R12, R104, R163.reuse ;  /* 0x000000a3680c7220 */ /* 0x080fe20000410000 */
[-C--:B------:R-:W-:Y:S01]  /*a700*/  FMUL.FTZ R20, R96, R163.reuse ;  /* 0x000000a360147220 */ /* 0x080fe20000410000 */
[-C--:B------:R-:W-:Y:S01]  /*a710*/  FMUL.FTZ R21, R97, R163.reuse ;  /* 0x000000a361157220 */ /* 0x080fe20000410000 */
[----:B------:R-:W5:Y:S01]  /*a720*/  MUFU.EX2 R123, R123 ;  /* 0x0000007b007b7308 */ /* 0x000f620000000800 */
[----:B------:R-:W-:Y:S01]  /*a730*/  FMUL.FTZ R28, R88, R163 ;  /* 0x000000a3581c7220 */ /* 0x000fe20000410000 */
[----:B---3--:R-:W-:Y:S01]  /*a740*/  F2FP.F16.F32.PACK_AB R49, R153, R185 ;  /* 0x000000b99931723e */ /* 0x008fe200000000ff */
[-C--:B------:R-:W-:Y:S01]  /*a750*/  FMUL.FTZ R29, R89, R163.reuse ;  /* 0x000000a3591d7220 */ /* 0x080fe20000410000 */
[-C--:B------:R-:W-:Y:S01]  /*a760*/  FMUL.FTZ R36, R80, R163.reuse ;  /* 0x000000a350247220 */ /* 0x080fe20000410000 */
[-C--:B------:R-:W-:Y:S01]  /*a770*/  FMUL.FTZ R37, R81, R163.reuse ;  /* 0x000000a351257220 */ /* 0x080fe20000410000 */
[-C--:B----4-:R-:W-:Y:S01]  /*a780*/  FMUL.FTZ R6, R114, R186.reuse ;  /* 0x000000ba72067220 */ /* 0x090fe20000410000 */
[-C--:B------:R-:W-:Y:S01]  /*a790*/  FMUL.FTZ R7, R115, R186.reuse ;  /* 0x000000ba73077220 */ /* 0x080fe20000410000 */
[-C--:B------:R-:W-:Y:S01]  /*a7a0*/  FMUL.FTZ R13, R105, R163.reuse ;  /* 0x000000a3690d7220 */ /* 0x080fe20000410000 */
[-C--:B------:R-:W-:Y:S01]  /*a7b0*/  FMUL.FTZ R14, R106, R186.reuse ;  /* 0x000000ba6a0e7220 */ /* 0x080fe20000410000 */
[-C--:B------:R-:W-:Y:S01]  /*a7c0*/  FMUL.FTZ R15, R107, R186.reuse ;  /* 0x000000ba6b0f7220 */ /* 0x080fe20000410000 */
[-C--:B------:R-:W-:Y:S01]  /*a7d0*/  FMUL.FTZ R22, R98, R186.reuse ;  /* 0x000000ba62167220 */ /* 0x080fe20000410000 */
[-C--:B------:R-:W-:Y:S01]  /*a7e0*/  FMUL.FTZ R23, R99, R186.reuse ;  /* 0x000000ba63177220 */ /* 0x080fe20000410000 */
[----:B------:R-:W-:Y:S01]  /*a7f0*/  FMUL.FTZ R30, R90, R186 ;  /* 0x000000ba5a1e7220 */ /* 0x000fe20000410000 */
[----:B-----5:R-:W-:Y:S01]  /*a800*/  F2FP.F16.F32.PACK_AB R51, R123, R144 ;  /* 0x000000907b33723e */ /* 0x020fe200000000ff */
        /* <DEDUP_REMOVED lines=31> */
[C---:B-1----:R-:W-:Y:S01]  /*aa00*/  HMMA.16816.F32 R4, R48.reuse, R8, R4 ;  /* 0x000000083004723c */ /* 0x042fe20000001804 */
[----:B------:R-:W1:Y:S01]  /*aa10*/  LDSM.16.MT88.4 R72, [R116+0x9400] ;  /* 0x009400007448783b */ /* 0x000e620000004200 */
[----:B------:R-:W-:Y:S01]  /*aa20*/  MUFU.EX2 R141, R141 ;  /* 0x0000008d008d7308 */ /* 0x000fe20000000800 */
[----:B------:R-:W-:Y:S01]  /*aa30*/  FFMA.FTZ R80, R140, UR6, -R121 ;  /* 0x000000068c507c23 */ /* 0x000fe20008010879 */
[--C-:B------:R-:W-:Y:S01]  /*aa40*/  FFMA.FTZ R140, R139, UR6, -R2.reuse ;  /* 0x000000068b8c7c23 */ /* 0x100fe20008010802 */
[--C-:B------:R-:W-:Y:S01]  /*aa50*/  FFMA.FTZ R151, R151, UR6, -R2.reuse ;  /* 0x0000000697977c23 */ /* 0x100fe20008010802 */
[----:B------:R-:W3:Y:S01]  /*aa60*/  MUFU.EX2 R66, R66 ;  /* 0x0000004200427308 */ /* 0x000ee20000000800 */
[----:B------:R-:W-:Y:S01]  /*aa70*/  FFMA.FTZ R147, R147, UR6, -R2 ;  /* 0x0000000693937c23 */ /* 0x000fe20008010802 */
[C---:B------:R-:W-:Y:S01]  /*aa80*/  HMMA.16816.F32 R12, R48.reuse, R16, R12 ;  /* 0x00000010300c723c */ /* 0x040fe2000000180c */
[----:B------:R-:W-:Y:S01]  /*aa90*/  FFMA.FTZ R163, R187, R163, R184 ;  /* 0x000000a3bba37223 */ /* 0x000fe200000100b8 */
[----:B------:R-:W-:Y:S01]  /*aaa0*/  MUFU.EX2 R63, R63 ;  /* 0x0000003f003f7308 */ /* 0x000fe20000000800 */
[----:B------:R-:W-:Y:S01]  /*aab0*/  FFMA.FTZ R186, R188, R186, R185 ;  /* 0x000000babcba7223 */ /* 0x000fe200000100b9 */
[----:B------:R-:W-:Y:S01]  /*aac0*/  FFMA.FTZ R188, R58, UR6, -R2 ;  /* 0x000000063abc7c23 */ /* 0x000fe20008010802 */
[----:B------:R-:W-:Y:S01]  /*aad0*/  FADD.FTZ R152, R152, R163 ;  /* 0x000000a398987221 */ /* 0x000fe20000010000 */
[----:B------:R-:W-:Y:S01]  /*aae0*/  MUFU.EX2 R62, R62 ;  /* 0x0000003e003e7308 */ /* 0x000fe20000000800 */
[----:B------:R-:W-:Y:S01]  /*aaf0*/  FADD.FTZ R153, R153, R186 ;  /* 0x000000ba99997221 */ /* 0x000fe20000010000 */
[C---:B------:R-:W-:Y:S01]  /*ab00*/  HMMA.16816.F32 R20, R48.reuse, R24, R20 ;  /* 0x000000183014723c */ /* 0x040fe20000001814 */
[----:B------:R-:W-:Y:S01]  /*ab10*/  FADD.FTZ R143, R143, R152 ;  /* 0x000000988f8f7221 */ /* 0x000fe20000010000 */
[----:B------:R-:W-:Y:S01]  /*ab20*/  MUFU.EX2 R67, R201 ;  /* 0x000000c900437308 */ /* 0x000fe20000000800 */
[----:B------:R-:W-:Y:S01]  /*ab30*/  FADD.FTZ R144, R144, R153 ;  /* 0x0000009990907221 */ /* 0x000fe20000010000 */
[----:B------:R-:W-:Y:S01]  /*ab40*/  FFMA.FTZ R120, R120, UR6, -R121 ;  /* 0x0000000678787c23 */ /* 0x000fe20008010879 */
[----:B------:R-:W-:Y:S01]  /*ab50*/  FADD.FTZ R128, R128, R143 ;  /* 0x0000008f80807221 */ /* 0x000fe20000010000 */
[----:B------:R-:W4:Y:S01]  /*ab60*/  MUFU.EX2 R64, R64 ;  /* 0x0000004000407308 */ /* 0x000f220000000800 */
[----:B------:R-:W-:Y:S01]  /*ab70*/  FADD.FTZ R144, R123, R144 ;  /* 0x000000907b907221 */ /* 0x000fe20000010000 */
[----:B--2---:R-:W-:Y:S01]  /*ab80*/  HMMA.16816.F32 R28, R48, R32, R28 ;  /* 0x00000020301c723c */ /* 0x004fe2000000181c */
[--C-:B------:R-:W-:Y:S01]  /*ab90*/  FFMA.FTZ R119, R119, UR6, -R121.reuse ;  /* 0x0000000677777c23 */ /* 0x100fe20008010879 */
[----:B------:R2:W-:Y:S01]  /*aba0*/  MUFU.EX2 R65, R133 ;  /* 0x0000008500417308 */ /* 0x0005e20000000800 */
[--C-:B------:R-:W-:Y:S01]  /*abb0*/  FFMA.FTZ R122, R122, UR6, -R121.reuse ;  /* 0x000000067a7a7c23 */ /* 0x100fe20008010879 */
[----:B------:R-:W-:-:S02]  /*abc0*/  FFMA.FTZ R117, R117, UR6, -R121 ;  /* 0x0000000675757c23 */ /* 0x000fc40008010879 */
[----:B------:R-:W5:Y:S02]  /*abd0*/  MUFU.EX2 R0, R0 ;  /* 0x0000000000007308 */ /* 0x000f640000000800 */
[C---:B------:R-:W-:Y:S02]  /*abe0*/  HMMA.16816.F32 R36, R48.reuse, R40, R36 ;  /* 0x000000283024723c */ /* 0x040fe40000001824 */
[----:B------:R-:W-:Y:S04]  /*abf0*/  MUFU.EX2 R136, R136 ;  /* 0x0000008800887308 */ /* 0x000fe80000000800 */
[----:B------:R3:W-:Y:S02]  /*ac00*/  MUFU.EX2 R132, R80 ;  /* 0x0000005000847308 */ /* 0x0007e40000000800 */
[C---:B------:R-:W-:Y:S01]  /*ac10*/  HMMA.16816.F32 R8, R48.reuse, R10, R108 ;  /* 0x0000000a3008723c */ /* 0x040fe2000000186c */
[--C-:B--2---:R-:W-:Y:S01]  /*ac20*/  FFMA.FTZ R133, R142, UR6, -R121.reuse ;  /* 0x000000068e857c23 */ /* 0x104fe20008010879 */
[--C-:B------:R-:W-:Y:S01]  /*ac30*/  FFMA.FTZ R142, R191, UR6, -R2.reuse ;  /* 0x00000006bf8e7c23 */ /* 0x100fe20008010802 */
[----:B------:R-:W-:Y:S01]  /*ac40*/  MUFU.EX2 R137, R137 ;  /* 0x0000008900897308 */ /* 0x000fe20000000800 */
[--C-:B------:R-:W-:Y:S01]  /*ac50*/  FFMA.FTZ R191, R190, UR6, -R121.reuse ;  /* 0x00000006bebf7c23 */ /* 0x100fe20008010879 */
[--C-:B------:R-:W-:Y:S01]  /*ac60*/  FFMA.FTZ R190, R196, UR6, -R121.reuse ;  /* 0x00000006c4be7c23 */ /* 0x100fe20008010879 */
[--C-:B------:R-:W-:Y:S01]  /*ac70*/  FFMA.FTZ R196, R199, UR6, -R2.reuse ;  /* 0x00000006c7c47c23 */ /* 0x100fe20008010802 */
[----:B------:R-:W2:Y:S01]  /*ac80*/  MUFU.EX2 R133, R133 ;  /* 0x0000008500857308 */ /* 0x000ea20000000800 */
[C---:B------:R-:W-:Y:S01]  /*ac90*/  HMMA.16816.F32 R16, R48.reuse, R18, R100 ;  /* 0x000000123010723c */ /* 0x040fe20000001864 */
[--C-:B------:R-:W-:Y:S01]  /*aca0*/  FFMA.FTZ R199, R158, UR6, -R121.reuse ;  /* 0x000000069ec77c23 */ /* 0x100fe20008010879 */
[--C-:B------:R-:W-:Y:S01]  /*acb0*/  FFMA.FTZ R158, R157, UR6, -R2.reuse ;  /* 0x000000069d9e7c23 */ /* 0x100fe20008010802 */
[----:B------:R-:W-:Y:S01]  /*acc0*/  MUFU.EX2 R142, R142 ;  /* 0x0000008e008e7308 */ /* 0x000fe20000000800 */
[--C-:B---3--:R-:W-:Y:S01]  /*acd0*/  FFMA.FTZ R80, R195, UR6, -R2.reuse ;  /* 0x00000006c3507c23 */ /* 0x108fe20008010802 */
[----:B------:R-:W-:Y:S02]  /*ace0*/  LDSM.16.MT88.4 R100, [R116+0xa400] ;  /* 0x00a400007464783b */ /* 0x000fe40000004200 */
[----:B------:R3:W2:Y:S01]  /*acf0*/  MUFU.EX2 R139, R189 ;  /* 0x000000bd008b7308 */ /* 0x0006a20000000800 */
[C---:B------:R-:W-:Y:S01]  /*ad00*/  HMMA.16816.F32 R24, R48.reuse, R26, R92 ;  /* 0x0000001a3018723c */ /* 0x040fe2000000185c */
[----:B------:R-:W-:Y:S02]  /*ad10*/  LDSM.16.MT88.4 R108, [R164+0xa400] ;  /* 0x00a40000a46c783b */ /* 0x000fe40000004200 */
[----:B------:R-:W-:Y:S02]  /*ad20*/  MUFU.EX2 R140, R140 ;  /* 0x0000008c008c7308 */ /* 0x000fe40000000800 */
[----:B------:R-:W-:Y:S02]  /*ad30*/  LDSM.16.MT88.4 R92, [R164+0xc400] ;  /* 0x00c40000a45c783b */ /* 0x000fe40000004200 */
[----:B------:R-:W2:Y:S01]  /*ad40*/  MUFU.EX2 R135, R135 ;  /* 0x0000008700877308 */ /* 0x000ea20000000800 */
[----:B------:R-:W-:Y:S01]  /*ad50*/  HMMA.16816.F32 R32, R48, R34, R84 ;  /* 0x000000223020723c */ /* 0x000fe20000001854 */
[----:B------:R-:W-:Y:S02]  /*ad60*/  LDSM.16.MT88.4 R84, [R116+0xc400] ;  /* 0x00c400007454783b */ /* 0x000fe40000004200 */
[----:B------:R-:W-:Y:S01]  /*ad70*/  MUFU.EX2 R191, R191 ;  /* 0x000000bf00bf7308 */ /* 0x000fe20000000800 */
[--C-:B---3--:R-:W-:Y:S01]  /*ad80*/  FFMA.FTZ R189, R194, UR6, -R121.reuse ;  /* 0x00000006c2bd7c23 */ /* 0x108fe20008010879 */
[----:B------:R-:W-:Y:S01]  /*ad90*/  FFMA.FTZ R194, R192, UR6, -R121 ;  /* 0x00000006c0c27c23 */ /* 0x000fe20008010879 */
[----:B------:R-:W-:-:S02]  /*ada0*/  FFMA.FTZ R192, R193, UR6, -R2 ;  /* 0x00000006c1c07c23 */ /* 0x000fc40008010802 */
[C---:B------:R-:W-:Y:S01]  /*adb0*/  HMMA.16816.F32 R40, R48.reuse, R42, R76 ;  /* 0x0000002a3028723c */ /* 0x040fe2000000184c */
[----:B------:R-:W3:Y:S01]  /*adc0*/  LDSM.16.MT88.4 R76, [R164+0x9400] ;  /* 0x00940000a44c783b */ /* 0x000ee20000004200 */
[----:B------:R-:W2:Y:S04]  /*add0*/  MUFU.EX2 R190, R190 ;  /* 0x000000be00be7308 */ /* 0x000ea80000000800 */
[----:B------:R-:W-:Y:S02]  /*ade0*/  MUFU.EX2 R189, R189 ;  /* 0x000000bd00bd7308 */ /* 0x000fe40000000800 */
[C---:B------:R-:W-:Y:S01]  /*adf0*/  HMMA.16816.F32 R44, R48.reuse, R52, R44 ;  /* 0x00000034302c723c */ /* 0x040fe2000000182c */
[----:B------:R-:W-:Y:S01]  /*ae00*/  F2FP.F16.F32.PACK_AB R52, R66, R141 ;  /* 0x0000008d4234723e */ /* 0x000fe200000000ff */
[----:B------:R-:W-:Y:S01]  /*ae10*/  MUFU.EX2 R194, R194 ;  /* 0x000000c200c27308 */ /* 0x000fe20000000800 */
[----:B----4-:R-:W-:Y:S01]  /*ae20*/  F2FP.F16.F32.PACK_AB R53, R64, R67 ;  /* 0x000000434035723e */ /* 0x010fe200000000ff */
[----:B------:R-:W-:Y:S01]  /*ae30*/  FADD.FTZ R141, R141, R128 ;  /* 0x000000808d8d7221 */ /* 0x000fe20000010000 */
[----:B------:R-:W-:Y:S01]  /*ae40*/  FADD.FTZ R67, R67, R144 ;  /* 0x0000009043437221 */ /* 0x000fe20000010000 */
[----:B------:R-:W-:Y:S02]  /*ae50*/  MUFU.EX2 R196, R196 ;  /* 0x000000c400c47308 */ /* 0x000fe40000000800 */
[----:B------:R-:W-:Y:S01]  /*ae60*/  HMMA.16816.F32 R48, R48, R54, R68 ;  /* 0x000000363030723c */ /* 0x000fe20000001844 */
[----:B------:R-:W4:Y:S01]  /*ae70*/  LDSM.16.MT88.4 R68, [R164+0xb400] ;  /* 0x00b40000a444783b */ /* 0x000f220000004200 */
[----:B------:R-:W-:Y:S01]  /*ae80*/  F2FP.F16.F32.PACK_AB R54, R62, R63 ;  /* 0x0000003f3e36723e */ /* 0x000fe200000000ff */
[----:B------:R2:W4:Y:S01]  /*ae90*/  MUFU.EX2 R195, R197 ;  /* 0x000000c500c37308 */ /* 0x0005220000000800 */
[----:B-----5:R-:W-:Y:S01]  /*aea0*/  F2FP.F16.F32.PACK_AB R55, R0, R65 ;  /* 0x000000410037723e */ /* 0x020fe200000000ff */
[----:B------:R-:W-:Y:S01]  /*aeb0*/  FADD.FTZ R66, R66, R141 ;  /* 0x0000008d42427221 */ /* 0x000fe20000010000 */
[----:B------:R-:W-:Y:S01]  /*aec0*/  FADD.FTZ R64, R64, R67 ;  /* 0x0000004340407221 */ /* 0x000fe20000010000 */
[----:B------:R-:W-:Y:S03]  /*aed0*/  MUFU.EX2 R193, R80 ;  /* 0x0000005000c17308 */ /* 0x000fe60000000800 */
[----:B------:R-:W-:Y:S01]  /*aee0*/  FADD.FTZ R65, R65, R64 ;  /* 0x0000004041417221 */ /* 0x000fe20000010000 */
[C---:B-1----:R-:W-:Y:S01]  /*aef0*/  HMMA.16816.F32 R12, R52.reuse, R72, R12 ;  /* 0x00000048340c723c */ /* 0x042fe2000000180c */
[----:B------:R-:W1:Y:S02]  /*af00*/  MUFU.EX2 R192, R192 ;  /* 0x000000c000c07308 */ /* 0x000e640000000800 */
[----:B------:R-:W-:Y:S01]  /*af10*/  FADD.FTZ R65, R0, R65 ;  /* 0x0000004100417221 */ /* 0x000fe20000010000 */
[-C--:B------:R-:W-:Y:S01]  /*af20*/  MOV R0, R3.reuse ;  /* 0x0000000300007202 */ /* 0x080fe20000000f00 */
[----:B------:R-:W-:Y:S01]  /*af30*/  MUFU.EX2 R199, R199 ;  /* 0x000000c700c77308 */ /* 0x000fe20000000800 */
[----:B--2---:R-:W-:Y:S01]  /*af40*/  FFMA.FTZ R197, R160, UR6, -R121 ;  /* 0x00000006a0c57c23 */ /* 0x004fe20008010879 */
[----:B------:R-:W-:Y:S01]  /*af50*/  @P6 MOV R0, R3 ;  /* 0x0000000300006202 */ /* 0x000fe20000000f00 */
[C---:B------:R-:W-:Y:S01]  /*af60*/  HMMA.16816.F32 R16, R52.reuse, R74, R16 ;  /* 0x0000004a3410723c */ /* 0x040fe20000001810 */
[----:B------:R-:W2:Y:S01]  /*af70*/  LDSM.16.MT88.4 R72, [R164+0xd400] ;  /* 0x00d40000a448783b */ /* 0x000ea20000004200 */
[----:B------:R-:W5:Y:S04]  /*af80*/  MUFU.EX2 R156, R156 ;  /* 0x0000009c009c7308 */ /* 0x000f680000000800 */
[----:B------:R-:W-:Y:S02]  /*af90*/  MUFU.EX2 R197, R197 ;  /* 0x000000c500c57308 */ /* 0x000fe40000000800 */
[C---:B---3--:R-:W-:Y:S02]  /*afa0*/  HMMA.16816.F32 R4, R52.reuse, R76, R4 ;  /* 0x0000004c3404723c */ /* 0x048fe40000001804 */
[----:B------:R-:W-:Y:S04]  /*afb0*/  MUFU.EX2 R157, R159 ;  /* 0x0000009f009d7308 */ /* 0x000fe80000000800 */
[----:B------:R-:W-:Y:S02]  /*afc0*/  MUFU.EX2 R158, R158 ;  /* 0x0000009e009e7308 */ /* 0x000fe40000000800 */
[C---:B------:R-:W-:Y:S01]  /*afd0*/  HMMA.16816.F32 R8, R52.reuse, R78, R8 ;  /* 0x0000004e3408723c */ /* 0x040fe20000001808 */
[----:B------:R-:W3:Y:S01]  /*afe0*/  LDSM.16.MT88.4 R76, [R116+0xb400] ;  /* 0x00b40000744c783b */ /* 0x000ee20000004200 */
[----:B------:R-:W5:Y:S04]  /*aff0*/  MUFU.EX2 R155, R155 ;  /* 0x0000009b009b7308 */ /* 0x000f680000000800 */
[----:B------:R-:W-:Y:S02]  /*b000*/  MUFU.EX2 R188, R188 ;  /* 0x000000bc00bc7308 */ /* 0x000fe40000000800 */
[C---:B----4-:R-:W-:Y:S08]  /*b010*/  HMMA.16816.F32 R20, R52.reuse, R68, R20 ;  /* 0x000000443414723c */ /* 0x050ff00000001814 */
[C---:B------:R-:W-:Y:S01]  /*b020*/  HMMA.16816.F32 R24, R52.reuse, R70, R24 ;  /* 0x000000463418723c */ /* 0x040fe20000001818 */
[----:B------:R-:W4:Y:S07]  /*b030*/  LDSM.16.MT88.4 R68, [R116+0xd400] ;  /* 0x00d400007444783b */ /* 0x000f2e0000004200 */
[C---:B--2---:R-:W-:Y:S08]  /*b040*/  HMMA.16816.F32 R36, R52.reuse, R72, R36 ;  /* 0x000000483424723c */ /* 0x044ff00000001824 */
[C---:B------:R-:W-:Y:S01]  /*b050*/  HMMA.16816.F32 R40, R52.reuse, R74, R40 ;  /* 0x0000004a3428723c */ /* 0x040fe20000001828 */
[----:B------:R-:W2:Y:S07]  /*b060*/  LDSM.16.MT88.4 R72, [R116+0x9800] ;  /* 0x009800007448783b */ /* 0x000eae0000004200 */
[C---:B---3--:R-:W-:Y:S08]  /*b070*/  HMMA.16816.F32 R28, R52.reuse, R76, R28 ;  /* 0x0000004c341c723c */ /* 0x048ff0000000181c */
[C---:B------:R-:W-:Y:S01]  /*b080*/  HMMA.16816.F32 R32, R52.reuse, R78, R32 ;  /* 0x0000004e3420723c */ /* 0x040fe20000001820 */
[----:B------:R-:W3:Y:S07]  /*b090*/  LDSM.16.MT88.4 R76, [R164+0x9800] ;  /* 0x00980000a44c783b */ /* 0x000eee0000004200 */
[C---:B----4-:R-:W-:Y:S08]  /*b0a0*/  HMMA.16816.F32 R44, R52.reuse, R68, R44 ;  /* 0x00000044342c723c */ /* 0x050ff0000000182c */
[----:B------:R-:W-:Y:S01]  /*b0b0*/  HMMA.16816.F32 R48, R52, R70, R48 ;  /* 0x000000463430723c */ /* 0x000fe20000001830 */
[----:B------:R-:W4:Y:S01]  /*b0c0*/  LDSM.16.MT88.4 R68, [R164+0xb800] ;  /* 0x00b80000a444783b */ /* 0x000f220000004200 */
[----:B------:R-:W-:-:S02]  /*b0d0*/  F2FP.F16.F32.PACK_AB R52, R133, R136 ;  /* 0x000000888534723e */ /* 0x000fc400000000ff */
[----:B------:R-:W-:Y:S01]  /*b0e0*/  F2FP.F16.F32.PACK_AB R53, R139, R142 ;  /* 0x0000008e8b35723e */ /* 0x000fe200000000ff */
[----:B------:R-:W-:Y:S01]  /*b0f0*/  FADD.FTZ R142, R142, R65 ;  /* 0x000000418e8e7221 */ /* 0x000fe20000010000 */
[----:B------:R-:W-:Y:S02]  /*b100*/  F2FP.F16.F32.PACK_AB R54, R137, R132 ;  /* 0x000000848936723e */ /* 0x000fe400000000ff */
[----:B------:R-:W-:Y:S01]  /*b110*/  F2FP.F16.F32.PACK_AB R55, R135, R140 ;  /* 0x0000008c8737723e */ /* 0x000fe200000000ff */
[----:B------:R-:W-:-:S04]  /*b120*/  FADD.FTZ R139, R139, R142 ;  /* 0x0000008e8b8b7221 */ /* 0x000fc80000010000 */
[----:B------:R-:W-:Y:S02]  /*b130*/  FADD.FTZ R140, R140, R139 ;  /* 0x0000008b8c8c7221 */ /* 0x000fe40000010000 */
[----:B--2---:R-:W-:Y:S02]  /*b140*/  HMMA.16816.F32 R12, R52, R72, R12 ;  /* 0x00000048340c723c */ /* 0x004fe4000000180c */
[----:B------:R-:W-:-:S06]  /*b150*/  FADD.FTZ R135, R135, R140 ;  /* 0x0000008c87877221 */ /* 0x000fcc0000010000 */
        /* <DEDUP_REMOVED lines=18> */
[C---:B------:R-:W-:Y:S01]  /*b280*/  F2FP.F16.F32.PACK_AB R53, R195.reuse, R196 ;  /* 0x000000c4c335723e */ /* 0x040fe200000000ff */
[----:B------:R-:W-:Y:S01]  /*b290*/  FADD.FTZ R196, R196, R135 ;  /* 0x00000087c4c47221 */ /* 0x000fe20000010000 */
[----:B------:R-:W-:Y:S02]  /*b2a0*/  F2FP.F16.F32.PACK_AB R54, R194, R189 ;  /* 0x000000bdc236723e */ /* 0x000fe400000000ff */
[----:B-1----:R-:W-:Y:S01]  /*b2b0*/  F2FP.F16.F32.PACK_AB R55, R192, R193 ;  /* 0x000000c1c037723e */ /* 0x002fe200000000ff */
[----:B------:R-:W-:-:S04]  /*b2c0*/  FADD.FTZ R196, R195, R196 ;  /* 0x000000c4c3c47221 */ /* 0x000fc80000010000 */
[----:B------:R-:W-:Y:S02]  /*b2d0*/  FADD.FTZ R193, R193, R196 ;  /* 0x000000c4c1c17221 */ /* 0x000fe40000010000 */
[----:B--2---:R-:W-:Y:S02]  /*b2e0*/  HMMA.16816.F32 R12, R52, R72, R12 ;  /* 0x00000048340c723c */ /* 0x004fe4000000180c */
[----:B------:R-:W-:-:S06]  /*b2f0*/  FADD.FTZ R193, R192, R193 ;  /* 0x000000c1c0c17221 */ /* 0x000fcc0000010000 */
[C---:B------:R-:W-:Y:S01]  /*b300*/  HMMA.16816.F32 R16, R52.reuse, R74, R16 ;  /* 0x0000004a3410723c */ /* 0x040fe20000001810 */
[----:B------:R-:W1:Y:S07]  /*b310*/  LDSM.16.MT88.4 R72, [R164+0xdc00] ;  /* 0x00dc0000a448783b */ /* 0x000e6e0000004200 */
[C---:B---3--:R-:W-:Y:S08]  /*b320*/  HMMA.16816.F32 R4, R52.reuse, R76, R4 ;  /* 0x0000004c3404723c */ /* 0x048ff00000001804 */
[C---:B------:R-:W-:Y:S01]  /*b330*/  HMMA.16816.F32 R8, R52.reuse, R78, R8 ;  /* 0x0000004e3408723c */ /* 0x040fe20000001808 */
[----:B------:R-:W2:Y:S07]  /*b340*/  LDSM.16.MT88.4 R76, [R116+0xbc00] ;  /* 0x00bc0000744c783b */ /* 0x000eae0000004200 */
        /* <DEDUP_REMOVED lines=9> */
[----:B---3--:R-:W-:Y:S01]  /*b3e0*/  HMMA.16816.F32 R44, R52, R68, R44 ;  /* 0x00000044342c723c */ /* 0x008fe2000000182c */
[----:B------:R-:W-:Y:S01]  /*b3f0*/  FFMA.FTZ R68, R162, UR6, -R121 ;  /* 0x00000006a2447c23 */ /* 0x000fe20008010879 */
[----:B------:R-:W-:-:S03]  /*b400*/  FFMA.FTZ R162, R161, UR6, -R2 ;  /* 0x00000006a1a27c23 */ /* 0x000fc60008010802 */
[----:B------:R-:W3:Y:S03]  /*b410*/  MUFU.EX2 R160, R68 ;  /* 0x0000004400a07308 */ /* 0x000ee60000000800 */
[----:B------:R-:W-:Y:S01]  /*b420*/  HMMA.16816.F32 R48, R52, R70, R48 ;  /* 0x000000463430723c */ /* 0x000fe20000001830 */
[----:B------:R-:W4:Y:S01]  /*b430*/  LDSM.16.MT88.4 R52, [R116+0xa000] ;  /* 0x00a000007434783b */ /* 0x000f220000004200 */
[----:B------:R-:W1:Y:S01]  /*b440*/  MUFU.EX2 R162, R162 ;  /* 0x000000a200a27308 */ /* 0x000e620000000800 */
[----:B-----5:R-:W-:Y:S02]  /*b450*/  F2FP.F16.F32.PACK_AB R70, R156, R199 ;  /* 0x000000c79c46723e */ /* 0x020fe400000000ff */
[----:B------:R-:W-:Y:S02]  /*b460*/  F2FP.F16.F32.PACK_AB R71, R155, R158 ;  /* 0x0000009e9b47723e */ /* 0x000fe400000000ff */
[----:B---3--:R-:W-:-:S02]  /*b470*/  F2FP.F16.F32.PACK_AB R68, R197, R160 ;  /* 0x000000a0c544723e */ /* 0x008fc400000000ff */
[----:B-1----:R-:W-:Y:S01]  /*b480*/  F2FP.F16.F32.PACK_AB R69, R157, R162 ;  /* 0x000000a29d45723e */ /* 0x002fe200000000ff */
[----:B------:R-:W-:-:S04]  /*b490*/  FADD.FTZ R162, R162, R193 ;  /* 0x000000c1a2a27221 */ /* 0x000fc80000010000 */
[----:B------:R-:W-:Y:S02]  /*b4a0*/  FADD.FTZ R157, R157, R162 ;  /* 0x000000a29d9d7221 */ /* 0x000fe40000010000 */
[----:B------:R-:W-:Y:S01]  /*b4b0*/  HMMA.16816.F32 R112, R68, R72, R4 ;  /* 0x000000484470723c */ /* 0x000fe20000001804 */
[----:B------:R-:W1:Y:S01]  /*b4c0*/  LDSM.16.MT88.4 R4, [R116+0xe000] ;  /* 0x00e000007404783b */ /* 0x000e620000004200 */
[----:B------:R-:W-:-:S04]  /*b4d0*/  FADD.FTZ R158, R158, R157 ;  /* 0x0000009d9e9e7221 */ /* 0x000fc80000010000 */
[----:B------:R-:W-:Y:S02]  /*b4e0*/  FADD.FTZ R158, R155, R158 ;  /* 0x0000009e9b9e7221 */ /* 0x000fe40000010000 */
[C---:B------:R-:W-:Y:S01]  /*b4f0*/  HMMA.16816.F32 R8, R68.reuse, R74, R8 ;  /* 0x0000004a4408723c */ /* 0x040fe20000001808 */
[----:B------:R-:W3:Y:S07]  /*b500*/  LDSM.16.MT88.4 R72, [R116+0xc000] ;  /* 0x00c000007448783b */ /* 0x000eee0000004200 */
[C---:B--2---:R-:W-:Y:S08]  /*b510*/  HMMA.16816.F32 R20, R68.reuse, R76, R20 ;  /* 0x0000004c4414723c */ /* 0x044ff00000001814 */
[C---:B----4-:R-:W-:Y:S08]  /*b520*/  HMMA.16816.F32 R12, R68.reuse, R52, R12 ;  /* 0x00000034440c723c */ /* 0x050ff0000000180c */
[C---:B------:R-:W-:Y:S01]  /*b530*/  HMMA.16816.F32 R16, R68.reuse, R54, R16 ;  /* 0x000000364410723c */ /* 0x040fe20000001810 */
[----:B------:R-:W2:Y:S07]  /*b540*/  LDSM.16.MT88.4 R52, [R164+0xe000] ;  /* 0x00e00000a434783b */ /* 0x000eae0000004200 */
[C---:B------:R-:W-:Y:S01]  /*b550*/  HMMA.16816.F32 R24, R68.reuse, R78, R24 ;  /* 0x0000004e4418723c */ /* 0x040fe20000001818 */
[----:B------:R-:W4:Y:S07]  /*b560*/  LDSM.16.MT88.4 R76, [R164+0xe400] ;  /* 0x00e40000a44c783b */ /* 0x000f2e0000004200 */
[C---:B-1----:R-:W-:Y:S08]  /*b570*/  HMMA.16816.F32 R44, R68.reuse, R4, R44 ;  /* 0x00000004442c723c */ /* 0x042ff0000000182c */
[C---:B---3--:R-:W-:Y:S08]  /*b580*/  HMMA.16816.F32 R28, R68.reuse, R72, R28 ;  /* 0x00000048441c723c */ /* 0x048ff0000000181c */
[C---:B------:R-:W-:Y:S08]  /*b590*/  HMMA.16816.F32 R32, R68.reuse, R74, R32 ;  /* 0x0000004a4420723c */ /* 0x040ff00000001820 */
[C---:B--2---:R-:W-:Y:S01]  /*b5a0*/  HMMA.16816.F32 R36, R68.reuse, R52, R36 ;  /* 0x000000344424723c */ /* 0x044fe20000001824 */
[--C-:B------:R-:W-:Y:S01]  /*b5b0*/  FFMA.FTZ R52, R146, UR6, -R121.reuse ;  /* 0x0000000692347c23 */ /* 0x100fe20008010879 */
[--C-:B------:R-:W-:Y:S01]  /*b5c0*/  FFMA.FTZ R53, R150, UR6, -R121.reuse ;  /* 0x0000000696357c23 */ /* 0x100fe20008010879 */
[--C-:B------:R-:W-:Y:S01]  /*b5d0*/  FFMA.FTZ R146, R149, UR6, -R2.reuse ;  /* 0x0000000695927c23 */ /* 0x100fe20008010802 */
[----:B------:R-:W-:Y:S04]  /*b5e0*/  MUFU.EX2 R150, R154 ;  /* 0x0000009a00967308 */ /* 0x000fe80000000800 */
[C---:B------:R-:W-:Y:S01]  /*b5f0*/  HMMA.16816.F32 R40, R68.reuse, R54, R40 ;  /* 0x000000364428723c */ /* 0x040fe20000001828 */
[----:B------:R-:W-:Y:S01]  /*b600*/  FFMA.FTZ R55, R148, UR6, -R121 ;  /* 0x0000000694377c23 */ /* 0x000fe20008010879 */
[----:B------:R-:W-:Y:S01]  /*b610*/  FFMA.FTZ R54, R145, UR6, -R2 ;  /* 0x0000000691367c23 */ /* 0x000fe20008010802 */
[----:B------:R-:W1:Y:S04]  /*b620*/  MUFU.EX2 R53, R53 ;  /* 0x0000003500357308 */ /* 0x000e680000000800 */
[----:B------:R-:W-:Y:S01]  /*b630*/  MUFU.EX2 R55, R55 ;  /* 0x0000003700377308 */ /* 0x000fe20000000800 */
[----:B------:R-:W-:Y:S03]  /*b640*/  HMMA.16816.F32 R68, R68, R6, R48 ;  /* 0x000000064444723c */ /* 0x000fe60000001830 */
[----:B------:R-:W2:Y:S04]  /*b650*/  MUFU.EX2 R52, R52 ;  /* 0x0000003400347308 */ /* 0x000ea80000000800 */
[----:B------:R-:W-:Y:S01]  /*b660*/  MUFU.EX2 R149, R151 ;  /* 0x0000009700957308 */ /* 0x000fe20000000800 */
[----:B-1----:R-:W-:-:S03]  /*b670*/  F2FP.F16.F32.PACK_AB R4, R53, R150 ;  /* 0x000000963504723e */ /* 0x002fc600000000ff */
[----:B------:R-:W1:Y:S04]  /*b680*/  MUFU.EX2 R146, R146 ;  /* 0x0000009200927308 */ /* 0x000e680000000800 */
[----:B------:R-:W-:Y:S01]  /*b690*/  MUFU.EX2 R145, R147 ;  /* 0x0000009300917308 */ /* 0x000fe20000000800 */
[----:B--2---:R-:W-:-:S03]  /*b6a0*/  F2FP.F16.F32.PACK_AB R6, R52, R55 ;  /* 0x000000373406723e */ /* 0x004fc600000000ff */
[----:B------:R-:W2:Y:S01]  /*b6b0*/  MUFU.EX2 R54, R54 ;  /* 0x0000003600367308 */ /* 0x000ea20000000800 */
[----:B-1----:R-:W-:Y:S01]  /*b6c0*/  F2FP.F16.F32.PACK_AB R5, R146, R149 ;  /* 0x000000959205723e */ /* 0x002fe200000000ff */
[----:B------:R-:W-:-:S04]  /*b6d0*/  FADD.FTZ R149, R149, R158 ;  /* 0x0000009e95957221 */ /* 0x000fc80000010000 */
[----:B------:R-:W-:Y:S01]  /*b6e0*/  FADD.FTZ R146, R146, R149 ;  /* 0x0000009592927221 */ /* 0x000fe20000010000 */
[----:B--2---:R-:W-:-:S03]  /*b6f0*/  F2FP.F16.F32.PACK_AB R7, R54, R145 ;  /* 0x000000913607723e */ /* 0x004fc600000000ff */
[----:B------:R-:W-:-:S04]  /*b700*/  FADD.FTZ R145, R145, R146 ;  /* 0x0000009291917221 */ /* 0x000fc80000010000 */
[----:B------:R-:W-:Y:S01]  /*b710*/  FADD.FTZ R54, R54, R145 ;  /* 0x0000009136367221 */ /* 0x000fe20000010000 */
[C---:B------:R-:W-:Y:S01]  /*b720*/  HMMA.16816.F32 R104, R4.reuse, R100, R12 ;  /* 0x000000640468723c */ /* 0x040fe2000000180c */
[----:B------:R-:W-:Y:S07]  /*b730*/  LDSM.16.MT88.4 R12, [R164+0xa800] ;  /* 0x00a80000a40c783b */ /* 0x000fee0000004200 */
[C---:B------:R-:W-:Y:S01]  /*b740*/  HMMA.16816.F32 R100, R4.reuse, R102, R16 ;  /* 0x000000660464723c */ /* 0x040fe20000001810 */
[----:B------:R-:W1:Y:S07]  /*b750*/  LDSM.16.MT88.4 R16, [R116+0xe400] ;  /* 0x00e400007410783b */ /* 0x000e6e0000004200 */
[C---:B------:R-:W-:Y:S08]  /*b760*/  HMMA.16816.F32 R112, R4.reuse, R108, R112 ;  /* 0x0000006c0470723c */ /* 0x040ff00000001870 */
[C---:B------:R-:W-:Y:S01]  /*b770*/  HMMA.16816.F32 R108, R4.reuse, R110, R8 ;  /* 0x0000006e046c723c */ /* 0x040fe20000001808 */
[----:B------:R-:W2:Y:S07]  /*b780*/  LDSM.16.MT88.4 R8, [R116+0xa800] ;  /* 0x00a800007408783b */ /* 0x000eae0000004200 */
[C---:B------:R-:W-:Y:S01]  /*b790*/  HMMA.16816.F32 R96, R4.reuse, R92, R20 ;  /* 0x0000005c0460723c */ /* 0x040fe20000001814 */
[----:B------:R-:W-:Y:S07]  /*b7a0*/  LDSM.16.MT88.4 R20, [R164+0xc800] ;  /* 0x00c80000a414783b */ /* 0x000fee0000004200 */
[----:B------:R-:W-:Y:S01]  /*b7b0*/  HMMA.16816.F32 R92, R4, R94, R24 ;  /* 0x0000005e045c723c */ /* 0x000fe20000001818 */
[--C-:B------:R-:W-:Y:S01]  /*b7c0*/  FFMA.FTZ R26, R134, UR6, -R121.reuse ;  /* 0x00000006861a7c23 */ /* 0x100fe20008010879 */
[--C-:B------:R-:W-:Y:S01]  /*b7d0*/  FFMA.FTZ R25, R130, UR6, -R121.reuse ;  /* 0x0000000682197c23 */ /* 0x100fe20008010879 */
[--C-:B------:R-:W-:Y:S01]  /*b7e0*/  FFMA.FTZ R27, R126, UR6, -R121.reuse ;  /* 0x000000067e1b7c23 */ /* 0x100fe20008010879 */
[----:B------:R-:W-:Y:S01]  /*b7f0*/  FFMA.FTZ R24, R124, UR6, -R121 ;  /* 0x000000067c187c23 */ /* 0x000fe20008010879 */
[----:B------:R-:W-:-:S02]  /*b800*/  MOV R124, R56 ;  /* 0x00000038007c7202 */ /* 0x000fc40000000f00 */
[----:B------:R-:W-:Y:S01]  /*b810*/  MUFU.EX2 R26, R26 ;  /* 0x0000001a001a7308 */ /* 0x000fe20000000800 */
[C---:B------:R-:W-:Y:S01]  /*b820*/  HMMA.16816.F32 R88, R4.reuse, R84, R28 ;  /* 0x000000540458723c */ /* 0x040fe2000000181c */
[--C-:B------:R-:W-:Y:S01]  /*b830*/  FFMA.FTZ R29, R131, UR6, -R2.reuse ;  /* 0x00000006831d7c23 */ /* 0x100fe20008010802 */
[--C-:B------:R-:W-:Y:S01]  /*b840*/  FFMA.FTZ R30, R129, UR6, -R2.reuse ;  /* 0x00000006811e7c23 */ /* 0x100fe20008010802 */
[--C-:B------:R-:W-:Y:S01]  /*b850*/  FFMA.FTZ R31, R127, UR6, -R2.reuse ;  /* 0x000000067f1f7c23 */ /* 0x100fe20008010802 */
[----:B------:R-:W-:Y:S01]  /*b860*/  FFMA.FTZ R28, R125, UR6, -R2 ;  /* 0x000000067d1c7c23 */ /* 0x000fe20008010802 */
[----:B------:R-:W3:Y:S03]  /*b870*/  MUFU.EX2 R25, R25 ;  /* 0x0000001900197308 */ /* 0x000ee60000000800 */
[----:B----4-:R-:W-:Y:S01]  /*b880*/  HMMA.16816.F32 R80, R4, R76, R36 ;  /* 0x0000004c0450723c */ /* 0x010fe20000001824 */
[----:B------:R-:W-:Y:S01]  /*b890*/  MUFU.EX2 R27, R27 ;  /* 0x0000001b001b7308 */ /* 0x000fe20000000800 */
[----:B------:R-:W-:-:S03]  /*b8a0*/  FADD.FTZ R37, R63, R66 ;  /* 0x000000423f257221 */ /* 0x000fc60000010000 */
[----:B------:R-:W-:Y:S01]  /*b8b0*/  MUFU.EX2 R24, R24 ;  /* 0x0000001800187308 */ /* 0x000fe20000000800 */
[----:B------:R-:W-:Y:S02]  /*b8c0*/  FADD.FTZ R37, R62, R37 ;  /* 0x000000253e257221 */ /* 0x000fe40000010000 */
[C---:B------:R-:W-:Y:S01]  /*b8d0*/  HMMA.16816.F32 R84, R4.reuse, R86, R32 ;  /* 0x000000560454723c */ /* 0x040fe20000001820 */
[----:B------:R-:W-:Y:S01]  /*b8e0*/  MUFU.EX2 R29, R29 ;  /* 0x0000001d001d7308 */ /* 0x000fe20000000800 */
[----:B------:R-:W-:Y:S01]  /*b8f0*/  FADD.FTZ R136, R136, R37 ;  /* 0x0000002588887221 */ /* 0x000fe20000010000 */
[--C-:B------:R-:W-:Y:S01]  /*b900*/  FFMA.FTZ R32, R60, UR6, -R2.reuse ;  /* 0x000000063c207c23 */ /* 0x100fe20008010802 */
[----:B------:R-:W-:Y:S01]  /*b910*/  FFMA.FTZ R35, R61, UR6, -R2 ;  /* 0x000000063d237c23 */ /* 0x000fe20008010802 */
[----:B------:R-:W4:Y:S01]  /*b920*/  MUFU.EX2 R30, R30 ;  /* 0x0000001e001e7308 */ /* 0x000f220000000800 */
[----:B------:R-:W-:Y:S01]  /*b930*/  FADD.FTZ R133, R133, R136 ;  /* 0x0000008885857221 */ /* 0x000fe20000010000 */
[----:B------:R-:W-:Y:S01]  /*b940*/  FFMA.FTZ R33, R59, UR6, -R2 ;  /* 0x000000063b217c23 */ /* 0x000fe20008010802 */
[----:B------:R-:W-:Y:S01]  /*b950*/  HMMA.16816.F32 R76, R4, R78, R40 ;  /* 0x0000004e044c723c */ /* 0x000fe20000001828 */
[----:B------:R-:W-:Y:S01]  /*b960*/  MUFU.EX2 R31, R31 ;  /* 0x0000001f001f7308 */ /* 0x000fe20000000800 */
[----:B------:R-:W-:Y:S01]  /*b970*/  FADD.FTZ R132, R132, R133 ;  /* 0x0000008584847221 */ /* 0x000fe20000010000 */
[----:B------:R-:W-:-:S02]  /*b980*/  MOV R2, R57 ;  /* 0x0000003900027202 */ /* 0x000fc40000000f00 */
[----:B------:R-:W5:Y:S01]  /*b990*/  MUFU.EX2 R28, R28 ;  /* 0x0000001c001c7308 */ /* 0x000f620000000800 */
[----:B------:R-:W-:Y:S01]  /*b9a0*/  FADD.FTZ R132, R137, R132 ;  /* 0x0000008489847221 */ /* 0x000fe20000010000 */
[----:B------:R-:W-:Y:S01]  /*b9b0*/  @P6 MOV R2, R57 ;  /* 0x0000003900026202 */ /* 0x000fe20000000f00 */
[----:B-1----:R-:W-:Y:S01]  /*b9c0*/  HMMA.16816.F32 R72, R4, R16, R44 ;  /* 0x000000100448723c */ /* 0x002fe2000000182c */
[----:B------:R-:W-:Y:S01]  /*b9d0*/  MUFU.EX2 R32, R32 ;  /* 0x0000002000207308 */ /* 0x000fe20000000800 */
[----:B------:R-:W-:-:S03]  /*b9e0*/  FADD.FTZ R191, R191, R132 ;  /* 0x00000084bfbf7221 */ /* 0x000fc60000010000 */
[----:B------:R-:W1:Y:S01]  /*b9f0*/  MUFU.EX2 R35, R35 ;  /* 0x0000002300237308 */ /* 0x000e620000000800 */
[----:B------:R-:W-:Y:S02]  /*ba00*/  FADD.FTZ R190, R190, R191 ;  /* 0x000000bfbebe7221 */ /* 0x000fe40000010000 */
[----:B------:R-:W-:Y:S01]  /*ba10*/  HMMA.16816.F32 R68, R4, R18, R68 ;  /* 0x000000120444723c */ /* 0x000fe20000001844 */
[----:B---3--:R-:W-:Y:S01]  /*ba20*/  F2FP.F16.F32.PACK_AB R4, R25, R26 ;  /* 0x0000001a1904723e */ /* 0x008fe200000000ff */
[----:B------:R-:W3:Y:S01]  /*ba30*/  LDSM.16.MT88.4 R16, [R116+0xc800] ;  /* 0x00c800007410783b */ /* 0x000ee20000004200 */
[----:B----4-:R-:W-:Y:S01]  /*ba40*/  F2FP.F16.F32.PACK_AB R5, R30, R29 ;  /* 0x0000001d1e05723e */ /* 0x010fe200000000ff */
[----:B------:R-:W-:Y:S01]  /*ba50*/  FADD.FTZ R189, R189, R190 ;  /* 0x000000bebdbd7221 */ /* 0x000fe20000010000 */
[----:B------:R-:W-:Y:S01]  /*ba60*/  F2FP.F16.F32.PACK_AB R6, R24, R27 ;  /* 0x0000001b1806723e */ /* 0x000fe200000000ff */
[----:B------:R-:W4:Y:S01]  /*ba70*/  MUFU.EX2 R33, R33 ;  /* 0x0000002100217308 */ /* 0x000f220000000800 */
[----:B-----5:R-:W-:Y:S01]  /*ba80*/  F2FP.F16.F32.PACK_AB R7, R28, R31 ;  /* 0x0000001f1c07723e */ /* 0x020fe200000000ff */
        /* <DEDUP_REMOVED lines=10> */
[----:B------:R-:W5:Y:S01]  /*bb30*/  LDSM.16.MT88.4 R12, [R164+0xe800] ;  /* 0x00e80000a40c783b */ /* 0x000f620000004200 */
        /* <DEDUP_REMOVED lines=9> */
[----:B---3--:R-:W-:Y:S02]  /*bbd0*/  HMMA.16816.F32 R88, R4, R16, R88 ;  /* 0x000000100458723c */ /* 0x008fe40000001858 */
[----:B------:R-:W-:-:S04]  /*bbe0*/  FADD.FTZ R26, R25, R26 ;  /* 0x0000001a191a7221 */ /* 0x000fc80000010000 */
[----:B------:R-:W-:Y:S02]  /*bbf0*/  FADD.FTZ R27, R27, R26 ;  /* 0x0000001a1b1b7221 */ /* 0x000fe40000010000 */
[----:B------:R-:W-:Y:S01]  /*bc00*/  HMMA.16816.F32 R84, R4, R18, R84 ;  /* 0x000000120454723c */ /* 0x000fe20000001854 */
[----:B------:R-:W3:Y:S01]  /*bc10*/  LDSM.16.MT88.4 R16, [R164+0xac00] ;  /* 0x00ac0000a410783b */ /* 0x000ee20000004200 */
[----:B------:R-:W-:-:S06]  /*bc20*/  FADD.FTZ R24, R24, R27 ;  /* 0x0000001b18187221 */ /* 0x000fcc0000010000 */
[C---:B------:R-:W-:Y:S01]  /*bc30*/  HMMA.16816.F32 R96, R4.reuse, R20, R96 ;  /* 0x000000140460723c */ /* 0x040fe20000001860 */
[----:B------:R-:W-:Y:S04]  /*bc40*/  MUFU.EX2 R20, R119 ;  /* 0x0000007700147308 */ /* 0x000fe80000000800 */
[----:B------:R-:W-:Y:S03]  /*bc50*/  MUFU.EX2 R21, R122 ;  /* 0x0000007a00157308 */ /* 0x000fe60000000800 */
[C---:B-----5:R-:W-:Y:S08]  /*bc60*/  HMMA.16816.F32 R80, R4.reuse, R12, R80 ;  /* 0x0000000c0450723c */ /* 0x060ff00000001850 */
[C---:B------:R-:W-:Y:S01]  /*bc70*/  HMMA.16816.F32 R76, R4.reuse, R14, R76 ;  /* 0x0000000e044c723c */ /* 0x040fe2000000184c */
[----:B------:R-:W5:Y:S07]  /*bc80*/  LDSM.16.MT88.4 R12, [R116+0xac00] ;  /* 0x00ac0000740c783b */ /* 0x000f6e0000004200 */
[C---:B--2---:R-:W-:Y:S08]  /*bc90*/  HMMA.16816.F32 R72, R4.reuse, R8, R72 ;  /* 0x000000080448723c */ /* 0x044ff00000001848 */
[C---:B------:R-:W-:Y:S01]  /*bca0*/  HMMA.16816.F32 R68, R4.reuse, R10, R68 ;  /* 0x0000000a0444723c */ /* 0x040fe20000001844 */
[----:B------:R-:W2:Y:S07]  /*bcb0*/  LDSM.16.MT88.4 R8, [R164+0xcc00] ;  /* 0x00cc0000a408783b */ /* 0x000eae0000004200 */
[----:B------:R-:W-:Y:S01]  /*bcc0*/  HMMA.16816.F32 R92, R4, R22, R92 ;  /* 0x00000016045c723c */ /* 0x000fe2000000185c */
[----:B------:R-:W3:Y:S01]  /*bcd0*/  MUFU.EX2 R23, R120 ;  /* 0x0000007800177308 */ /* 0x000ee20000000800 */
[C---:B-1----:R-:W-:Y:S01]  /*bce0*/  F2FP.F16.F32.PACK_AB R5, R35.reuse, R32 ;  /* 0x000000202305723e */ /* 0x042fe200000000ff */
[----:B------:R-:W-:Y:S01]  /*bcf0*/  FADD.FTZ R32, R32, R31 ;  /* 0x0000001f20207221 */ /* 0x000fe20000010000 */
[----:B----4-:R-:W-:Y:S01]  /*bd00*/  F2FP.F16.F32.PACK_AB R7, R188, R33 ;  /* 0x00000021bc07723e */ /* 0x010fe200000000ff */
[----:B------:R-:W1:Y:S02]  /*bd10*/  MUFU.EX2 R22, R117 ;  /* 0x0000007500167308 */ /* 0x000e640000000800 */
[----:B------:R-:W-:-:S04]  /*bd20*/  FADD.FTZ R32, R35, R32 ;  /* 0x0000002023207221 */ /* 0x000fc80000010000 */
[----:B------:R-:W-:Y:S01]  /*bd30*/  FADD.FTZ R33, R33, R32 ;  /* 0x0000002021217221 */ /* 0x000fe20000010000 */
[----:B---3--:R-:W-:Y:S01]  /*bd40*/  F2FP.F16.F32.PACK_AB R4, R20, R23 ;  /* 0x000000171404723e */ /* 0x008fe200000000ff */
[----:B------:R-:W-:Y:S02]  /*bd50*/  FADD.FTZ R23, R23, R24 ;  /* 0x0000001817177221 */ /* 0x000fe40000010000 */
[----:B------:R-:W-:Y:S01]  /*bd60*/  FADD.FTZ R188, R188, R33 ;  /* 0x00000021bcbc7221 */ /* 0x000fe20000010000 */
[----:B-1----:R-:W-:Y:S01]  /*bd70*/  F2FP.F16.F32.PACK_AB R6, R22, R21 ;  /* 0x000000151606723e */ /* 0x002fe200000000ff */
[----:B------:R-:W-:-:S04]  /*bd80*/  FADD.FTZ R20, R20, R23 ;  /* 0x0000001714147221 */ /* 0x000fc80000010000 */
[----:B------:R-:W-:Y:S02]  /*bd90*/  FADD.FTZ R21, R21, R20 ;  /* 0x0000001415157221 */ /* 0x000fe40000010000 */
[----:B------:R-:W-:Y:S02]  /*bda0*/  HMMA.16816.F32 R112, R4, R16, R112 ;  /* 0x000000100470723c */ /* 0x000fe40000001870 */
[----:B------:R-:W-:-:S06]  /*bdb0*/  FADD.FTZ R187, R22, R21 ;  /* 0x0000001516bb7221 */ /* 0x000fcc0000010000 */
[C---:B------:R-:W-:Y:S01]  /*bdc0*/  HMMA.16816.F32 R108, R4.reuse, R18, R108 ;  /* 0x00000012046c723c */ /* 0x040fe2000000186c */
[----:B------:R-:W1:Y:S07]  /*bdd0*/  LDSM.16.MT88.4 R16, [R116+0xcc00] ;  /* 0x00cc00007410783b */ /* 0x000e6e0000004200 */
[C---:B-----5:R-:W-:Y:S08]  /*bde0*/  HMMA.16816.F32 R104, R4.reuse, R12, R104 ;  /* 0x0000000c0468723c */ /* 0x060ff00000001868 */
[C---:B------:R-:W-:Y:S01]  /*bdf0*/  HMMA.16816.F32 R100, R4.reuse, R14, R100 ;  /* 0x0000000e0464723c */ /* 0x040fe20000001864 */
[----:B------:R-:W3:Y:S07]  /*be00*/  LDSM.16.MT88.4 R12, [R164+0xec00] ;  /* 0x00ec0000a40c783b */ /* 0x000eee0000004200 */
        /* <DEDUP_REMOVED lines=8> */
[----:B------:R-:W-:Y:S01]  /*be90*/  HMMA.16816.F32 R68, R4, R10, R68 ;  /* 0x0000000a0444723c */ /* 0x000fe20000001844 */
[----:B------:R-:W-:-:S04]  /*bea0*/  NOP ;  /* 0x0000000000007918 */ /* 0x000fc80000000000 */
[----:B------:R-:W-:-:S15]  /*beb0*/  @P6 BRA `(.L_x_1048) ;  /* 0x0000000000046947 */ /* 0x000fde0003800000 */
.L_x_1042:
[----:B------:R-:W-:-:S07]  /*bec0*/  IADD3 R138, PT, PT, R124, -0x1, RZ ;  /* 0xffffffff7c8a7810 */ /* 0x000fce0007ffe0ff */
.L_x_1048:
[----:B------:R-:W-:-:S13]  /*bed0*/  ISETP.GE.AND P0, PT, R138, R169, PT ;  /* 0x000000a98a00720c */ /* 0x000fda0003f06270 */
[----:B------:R-:W-:Y:S05]  /*bee0*/  @!P0 BRA `(.L_x_1049) ;  /* 0x0000004000948947 */ /* 0x000fea0003800000 */
[----:B------:R-:W-:Y:S01]  /*bef0*/  UISETP.NE.U32.AND UP0, UPT, UR8, URZ, UPT ;  /* 0x000000ff0800728c */ /* 0x000fe2000bf05070 */
[----:B------:R-:W-:Y:S01]  /*bf00*/  IMAD.MOV.U32 R119, RZ, RZ, R0 ;  /* 0x000000ffff777224 */ /* 0x000fe200078e0000 */
[C---:B------:R-:W-:Y:S01]  /*bf10*/  LEA R185, R138.reuse, 0x80, 0x7 ;  /* 0x000000808ab97811 */ /* 0x040fe200078e38ff */
[----:B------:R-:W-:Y:S01]  /*bf20*/  IMAD.MOV.U32 R117, RZ, RZ, R2 ;  /* 0x000000ffff757224 */ /* 0x000fe200078e0002 */
[----:B------:R-:W-:Y:S01]  /*bf30*/  UISETP.NE.AND.EX UP0, UPT, UR9, URZ, UPT, UP0 ;  /* 0x000000ff0900728c */ /* 0x000fe2000bf05300 */
[----:B------:R-:W-:Y:S01]  /*bf40*/  IADD3 R186, PT, PT, R138, 0x1, RZ ;  /* 0x000000018aba7810 */ /* 0x000fe20007ffe0ff */
[----:B------:R-:W-:Y:S01]  /*bf50*/  IMAD.MOV.U32 R184, RZ, RZ, RZ ;  /* 0x000000ffffb87224 */ /* 0x000fe200078e00ff */
[----:B------:R-:W1:Y:S03]  /*bf60*/  LDCU UR10, c[0x0][0x440] ;  /* 0x00008800ff0a77ac */ /* 0x000e660008000800 */
[----:B------:R-:W-:Y:S01]  /*bf70*/  PLOP3.LUT P4, PT, PT, PT, UP0, 0x80, 0x8 ;  /* 0x000000000008781c */ /* 0x000fe20003f8f008 */
[----:B------:R-:W2:Y:S01]  /*bf80*/  LDCU UR5, c[0x0][0x50c] ;  /* 0x0000a180ff0577ac */ /* 0x000ea20008000800 */
[----:B------:R-:W3:Y:S01]  /*bf90*/  LDCU UR4, c[0x0][0x45c] ;  /* 0x00008b80ff0477ac */ /* 0x000ee20008000800 */
[----:B------:R-:W4:Y:S01]  /*bfa0*/  LDCU.64 UR6, c[0x0][0x3a0] ;  /* 0x00007400ff0677ac */ /* 0x000f220008000a00 */
[----:B------:R-:W1:Y:S09]  /*bfb0*/  LDCU.64 UR8, c[0x0][0x3a8] ;  /* 0x00007500ff0877ac */ /* 0x000e720008000a00 */
.L_x_1053:
        /* <DEDUP_REMOVED lines=76> */
.L_x_1050:
        /* <DEDUP_REMOVED lines=13> */
[----:B------:R-:W-:Y:S02]  /*c550*/  IADD3 R186, PT, PT, R186, -0x1, RZ ;  /* 0xffffffffbaba7810 */ /* 0x000fe40007ffe0ff */
        /* <DEDUP_REMOVED lines=15> */
[----:B------:R-:W-:Y:S05]  /*c650*/  ISETP.GT.AND P0, PT, R186, R169, PT ;  /* 0x000000a9ba00720c */ /* 0x000fea0003f04270 */
        /* <DEDUP_REMOVED lines=55> */
[----:B------:R-:W3:Y:S05]  /*c9d0*/  LDSM.16.M88.4 R160, [R118+0x3000] ;  /* 0x0030000076a0783b */ /* 0x000eea0000000200 */
        /* <DEDUP_REMOVED lines=223> */
[----:B------:R-:W1:Y:S01]  /*d7d0*/  MUFU.TANH R238, R238 ;  /* 0x000000ee00ee7308 */ /* 0x000e620000002400 */
[----:B------:R-:W-:Y:S01]  /*d7e0*/  FMUL.FTZ R52, R66, UR5 ;  /* 0x0000000542347c20 */ /* 0x000fe20008410000 */
[----:B------:R-:W-:Y:S08]  /*d7f0*/  FMUL.FTZ R3, R67, UR5 ;  /* 0x0000000543037c20 */ /* 0x000ff00008410000 */
        /* <DEDUP_REMOVED lines=117> */
.L_x_1052:
        /* <DEDUP_REMOVED lines=69> */
.L_x_1051:
        /* <DEDUP_REMOVED lines=232> */
[----:B------:R-:W-:Y:S07]  /*f220*/  ISETP.GT.AND P0, PT, R186, R169, PT ;  /* 0x000000a9ba00720c */ /* 0x000fee0003f04270 */
        /* <DEDUP_REMOVED lines=241> */
.L_x_1049:
[----:B------:R-:W1:Y:S01]  /*10140*/  SHFL.BFLY PT, R4, R187, 0x2, 0x1f ;  /* 0x0c401f00bb047f89 */ /* 0x000e6200000e0000 */
[----:B------:R-:W2:Y:S01]  /*10150*/  S2UR UR7, SR_CgaCtaId ;  /* 0x00000000000779c3 */ /* 0x000ea20000008800 */
[C---:B------:R-:W-:Y:S01]  /*10160*/  SHF.L.U32 R15, R174.reuse, 0x4, RZ ;  /* 0x00000004ae0f7819 */ /* 0x040fe200000006ff */
[----:B------:R-:W-:Y:S01]  /*10170*/  UMOV UR4, 0x400 ;  /* 0x0000040000047882 */ /* 0x000fe20000000000 */
[----:B------:R-:W3:Y:S01]  /*10180*/  SHFL.BFLY PT, R5, R188, 0x2, 0x1f ;  /* 0x0c401f00bc057f89 */ /* 0x000ee200000e0000 */
[--C-:B------:R-:W-:Y:S01]  /*10190*/  SHF.R.U32.HI R14, RZ, 0x1, R174.reuse ;  /* 0x00000001ff0e7819 */ /* 0x100fe200000116ae */
[----:B------:R-:W4:Y:S01]  /*101a0*/  LDCU UR5, c[0x0][0x3e0] ;  /* 0x00007c00ff0577ac */ /* 0x000f220008000800 */
[----:B------:R-:W-:Y:S01]  /*101b0*/  SHF.R.U32.HI R9, RZ, 0x2, R174 ;  /* 0x00000002ff097819 */ /* 0x000fe200000116ae */
[----:B------:R-:W5:Y:S01]  /*101c0*/  S2R R7, SR_TID.X ;  /* 0x0000000000077919 */ /* 0x000f620000002100 */
[----:B------:R-:W4:Y:S08]  /*101d0*/  S2UR UR6, SR_CTAID.Y ;  /* 0x00000000000679c3 */ /* 0x000f300000002600 */
[----:B------:R-:W-:Y:S01]  /*101e0*/  BAR.SYNC.DEFER_BLOCKING 0x0 ;  /* 0x0000000000007b1d */ /* 0x000fe20000010000 */
[----:B------:R-:W-:-:S02]  /*101f0*/  LOP3.LUT P3, RZ, R174, 0x3, RZ, 0xc0, !PT ;  /* 0x00000003aeff7812 */ /* 0x000fc4000786c0ff */
[----:B------:R-:W-:-:S03]  /*10200*/  MOV R16, 0xff800000 ;  /* 0xff80000000107802 */ /* 0x000fc60000000f00 */
[----:B------:R-:W-:Y:S01]  /*10210*/  BSSY.RECONVERGENT B0, `(.L_x_1054) ;  /* 0x0000093000007945 */ /* 0x000fe20003800200 */
        /* <DEDUP_REMOVED lines=10> */
[----:B------:R-:W-:Y:S02]  /*102c0*/  LOP3.LUT R11, R4, 0xc0, RZ, 0xc0, !PT ;  /* 0x000000c0040b7812 */ /* 0x000fe400078ec0ff */
[----:B-----5:R-:W-:Y:S02]  /*102d0*/  SHF.R.U32.HI R7, RZ, 0x3, R7 ;  /* 0x00000003ff077819 */ /* 0x020fe40000011607 */
[----:B------:R-:W-:Y:S02]  /*102e0*/  LOP3.LUT R11, R11, 0x18, R174, 0xf8, !PT ;  /* 0x000000180b0b7812 */ /* 0x000fe400078ef8ae */
[C---:B------:R-:W-:Y:S02]  /*102f0*/  SHF.L.U32 R21, R7.reuse, 0x5, RZ ;  /* 0x0000000507157819 */ /* 0x040fe400000006ff */
[C---:B------:R-:W-:Y:S02]  /*10300*/  IADD3 R17, PT, PT, R7.reuse, 0x20, RZ ;  /* 0x0000002007117810 */ /* 0x040fe40007ffe0ff */
[----:B------:R-:W-:-:S02]  /*10310*/  IADD3 R19, PT, PT, R7, 0x10, RZ ;  /* 0x0000001007137810 */ /* 0x000fc40007ffe0ff */
[-C--:B------:R-:W-:Y:S01]  /*10320*/  ISETP.GE.AND P5, PT, R17, R168.reuse, PT ;  /* 0x000000a81100720c */ /* 0x080fe20003fa6270 */
[----:B-1----:R-:W-:Y:S01]  /*10330*/  FADD.FTZ R6, R3, R6 ;  /* 0x0000000603067221 */ /* 0x002fe20000010000 */
[----:B------:R-:W-:Y:S02]  /*10340*/  SHF.L.U32 R3, R174, 0x2, RZ ;  /* 0x00000002ae037819 */ /* 0x000fe400000006ff */
[----:B------:R-:W-:Y:S01]  /*10350*/  ISETP.GE.AND P4, PT, R19, R168, PT ;  /* 0x000000a81300720c */ /* 0x000fe20003f86270 */
[----:B---3--:R-:W-:Y:S01]  /*10360*/  FADD.FTZ R5, R8, R5 ;  /* 0x0000000508057221 */ /* 0x008fe20000010000 */
[----:B------:R-:W1:Y:S01]  /*10370*/  MUFU.RCP R12, R6 ;  /* 0x00000006000c7308 */ /* 0x000e620000001000 */
[----:B------:R-:W-:Y:S02]  /*10380*/  LOP3.LUT R13, R3, 0xd8, RZ, 0xc0, !PT ;  /* 0x000000d8030d7812 */ /* 0x000fe400078ec0ff */
[----:B------:R-:W-:Y:S02]  /*10390*/  FSETP.NE.FTZ.AND P2, PT, R6, RZ, PT ;  /* 0x000000ff0600720b */ /* 0x000fe40003f55000 */
[----:B------:R-:W-:-:S02]  /*103a0*/  LOP3.LUT R13, R13, 0x18, R14, 0x78, !PT ;  /* 0x000000180d0d7812 */ /* 0x000fc400078e780e */
[----:B------:R-:W-:Y:S01]  /*103b0*/  LOP3.LUT R14, R14, 0x30, RZ, 0xc0, !PT ;  /* 0x000000300e0e7812 */ /* 0x000fe200078ec0ff */
[----:B------:R-:W3:Y:S01]  /*103c0*/  MUFU.RCP R10, R5 ;  /* 0x00000005000a7308 */ /* 0x000ee20000001000 */
[----:B------:R-:W-:Y:S02]  /*103d0*/  FSETP.NE.FTZ.AND P0, PT, R5, RZ, PT ;  /* 0x000000ff0500720b */ /* 0x000fe40003f15000 */
[----:B------:R-:W-:Y:S02]  /*103e0*/  LOP3.LUT R9, R14, 0x7, R9, 0xf8, !PT ;  /* 0x000000070e097812 */ /* 0x000fe400078ef809 */
[----:B------:R-:W-:Y:S02]  /*103f0*/  LOP3.LUT R14, R15, 0x20, R4, 0xf8, !PT ;  /* 0x000000200f0e7812 */ /* 0x000fe400078ef804 */
[----:B------:R-:W-:Y:S01]  /*10400*/  LOP3.LUT R8, R3, 0xf04, RZ, 0xc0, !PT ;  /* 0x00000f0403087812 */ /* 0x000fe200078ec0ff */
[----:B------:R-:W5:Y:S01]  /*10410*/  @P2 LDC R17, c[0x0][0x458] ;  /* 0x00011600ff112b82 */ /* 0x000f620000000800 */
[----:B------:R-:W-:Y:S01]  /*10420*/  LOP3.LUT R11, R14, R11, RZ, 0xfc, !PT ;  /* 0x0000000b0e0b7212 */ /* 0x000fe200078efcff */
[----:B------:R-:W4:Y:S01]  /*10430*/  @P2 MUFU.LG2 R6, R6 ;  /* 0x0000000600062308 */ /* 0x000f220000000c00 */
[----:B-1----:R-:W-:-:S02]  /*10440*/  FSEL R12, R12, 1, P2 ;  /* 0x3f8000000c0c7808 */ /* 0x002fc40001000000 */
[----:B------:R-:W-:Y:S02]  /*10450*/  LOP3.LUT R8, R8, 0x20, R21, 0xf8, !PT ;  /* 0x0000002008087812 */ /* 0x000fe400078ef815 */
[----:B------:R-:W-:Y:S01]  /*10460*/  LOP3.LUT R18, R3, 0x1c, RZ, 0xc0, !PT ;  /* 0x0000001c03127812 */ /* 0x000fe200078ec0ff */
[C---:B------:R-:W-:Y:S01]  /*10470*/  FMUL.FTZ R112, R12.reuse, R112 ;  /* 0x000000700c707220 */ /* 0x040fe20000410000 */
[----:B------:R-:W-:Y:S01]  /*10480*/  FMUL.FTZ R113, R12, R113 ;  /* 0x000000710c717220 */ /* 0x000fe20000410000 */
        /* <DEDUP_REMOVED lines=43> */
[----:B------:R-:W-:Y:S01]  /*10740*/  LEA R12, R11, UR7, 0x2 ;  /* 0x000000070b0c7c11 */ /* 0x000fe2000f8e10ff */
[C---:B------:R-:W-:Y:S01]  /*10750*/  FMUL.FTZ R74, R10.reuse, R74 ;  /* 0x0000004a0a4a7220 */ /* 0x040fe20000410000 */
[C---:B------:R-:W-:Y:S01]  /*10760*/  FMUL.FTZ R75, R10.reuse, R75 ;  /* 0x0000004b0a4b7220 */ /* 0x040fe20000410000 */
[C---:B------:R-:W-:Y:S01]  /*10770*/  FMUL.FTZ R70, R10.reuse, R70 ;  /* 0x000000460a467220 */ /* 0x040fe20000410000 */
[----:B------:R-:W-:Y:S01]  /*10780*/  FMUL.FTZ R71, R10, R71 ;  /* 0x000000470a477220 */ /* 0x000fe20000410000 */
[----:B------:R-:W1:Y:S01]  /*10790*/  @P0 LDC R15, c[0x0][0x458] ;  /* 0x00011600ff0f0b82 */ /* 0x000e620000000800 */
[----:B------:R-:W-:Y:S01]  /*107a0*/  LOP3.LUT R8, R8, R13, RZ, 0xfc, !PT ;  /* 0x0000000d08087212 */ /* 0x000fe200078efcff */
[----:B------:R-:W3:Y:S01]  /*107b0*/  @P0 MUFU.LG2 R5, R5 ;  /* 0x0000000500050308 */ /* 0x000ee20000000c00 */
[C---:B------:R-:W-:Y:S01]  /*107c0*/  LOP3.LUT R13, R4.reuse, 0x40, RZ, 0xc0, !PT ;  /* 0x00000040040d7812 */ /* 0x040fe200078ec0ff */
[----:B------:R1:W-:Y:S01]  /*107d0*/  STS.64 [R12], R112 ;  /* 0x000000700c007388 */ /* 0x0003e20000000a00 */
[----:B------:R-:W-:Y:S01]  /*107e0*/  LOP3.LUT R4, R4, 0x80, RZ, 0xc0, !PT ;  /* 0x0000008004047812 */ /* 0x000fe200078ec0ff */
[----:B----4-:R-:W-:Y:S01]  /*107f0*/  @P2 FMUL.FTZ R3, R6, 0.69314718246459960938 ;  /* 0x3f31721806032820 */ /* 0x010fe20000410000 */
[C---:B------:R-:W-:Y:S01]  /*10800*/  IADD3 R13, PT, PT, R12.reuse, -R13, RZ ;  /* 0x8000000d0c0d7210 */ /* 0x040fe20007ffe0ff */
[----:B------:R-:W4:Y:S01]  /*10810*/  LDC.64 R10, c[0x0][0x430] ;  /* 0x00010c00ff0a7b82 */ /* 0x000f220000000a00 */
[-C--:B------:R-:W-:Y:S01]  /*10820*/  IADD3 R14, PT, PT, R12, -R4.reuse, RZ ;  /* 0x800000040c0e7210 */ /* 0x080fe20007ffe0ff */
[----:B------:R1:W-:Y:S01]  /*10830*/  STS.64 [R12+0x400], R114 ;  /* 0x000400720c007388 */ /* 0x0003e20000000a00 */
[----:B------:R-:W-:Y:S01]  /*10840*/  IADD3 R4, PT, PT, R13, -R4, RZ ;  /* 0x800000040d047210 */ /* 0x000fe20007ffe0ff */
[----:B-----5:R-:W-:Y:S01]  /*10850*/  @P2 FFMA.FTZ R16, R2, R17, R3 ;  /* 0x0000001102102223 */ /* 0x020fe20000010003 */
[C---:B------:R-:W-:Y:S01]  /*10860*/  IADD3 R19, PT, PT, R7.reuse, 0x30, RZ ;  /* 0x0000003007137810 */ /* 0x040fe20007ffe0ff */
[----:B------:R1:W-:Y:S01]  /*10870*/  STS.64 [R13+0x20], R108 ;  /* 0x0000206c0d007388 */ /* 0x0003e20000000a00 */
[----:B------:R-:W-:Y:S01]  /*10880*/  LEA R2, R8, UR7, 0x2 ;  /* 0x0000000708027c11 */ /* 0x000fe2000f8e10ff */
[----:B------:R-:W-:Y:S01]  /*10890*/  IMAD R3, R7, 0x60, R18 ;  /* 0x0000006007037824 */ /* 0x000fe200078e0212 */
[-C--:B------:R-:W-:Y:S01]  /*108a0*/  ISETP.GE.AND P6, PT, R19, R168.reuse, PT ;  /* 0x000000a81300720c */ /* 0x080fe20003fc6270 */
[----:B------:R1:W-:Y:S01]  /*108b0*/  STS.64 [R13+0x420], R110 ;  /* 0x0004206e0d007388 */ /* 0x0003e20000000a00 */
[----:B------:R-:W-:Y:S01]  /*108c0*/  ISETP.GE.AND P1, PT, R7, R168, PT ;  /* 0x000000a80700720c */ /* 0x000fe20003f26270 */
[----:B---3--:R-:W-:-:S02]  /*108d0*/  @P0 FMUL.FTZ R5, R5, 0.69314718246459960938 ;  /* 0x3f31721805050820 */ /* 0x008fc40000410000 */
[----:B------:R3:W-:Y:S04]  /*108e0*/  STS.64 [R14+0x40], R104 ;  /* 0x000040680e007388 */ /* 0x0007e80000000a00 */
[----:B------:R3:W-:Y:S04]  /*108f0*/  STS.64 [R14+0x440], R106 ;  /* 0x0004406a0e007388 */ /* 0x0007e80000000a00 */
[----:B------:R3:W-:Y:S01]  /*10900*/  STS.64 [R4+0x60], R100 ;  /* 0x0000606404007388 */ /* 0x0007e20000000a00 */
[----:B----4-:R-:W-:-:S03]  /*10910*/  IMAD R10, R10, UR6, R181 ;  /* 0x000000060a0a7c24 */ /* 0x010fc6000f8e02b5 */
[----:B------:R3:W-:Y:S01]  /*10920*/  STS.64 [R4+0x460], R102 ;  /* 0x0004606604007388 */ /* 0x0007e20000000a00 */
[----:B------:R-:W-:Y:S01]  /*10930*/  IMAD R179, R10, UR5, R179 ;  /* 0x000000050ab37c24 */ /* 0x000fe2000f8e02b3 */
[----:B------:R-:W-:Y:S02]  /*10940*/  MOV R10, 0xff800000 ;  /* 0xff800000000a7802 */ /* 0x000fe40000000f00 */
[----:B------:R3:W-:Y:S01]  /*10950*/  STS.64 [R12+0x2000], R96 ;  /* 0x002000600c007388 */ /* 0x0007e20000000a00 */
[----:B-1----:R-:W-:Y:S01]  /*10960*/  @P0 FFMA.FTZ R10, R0, R15, R5 ;  /* 0x0000000f000a0223 */ /* 0x002fe20000010005 */
[----:B------:R-:W-:Y:S02]  /*10970*/  IMAD R180, R179, R11, R180 ;  /* 0x0000000bb3b47224 */ /* 0x000fe400078e02b4 */
[----:B------:R3:W-:Y:S02]  /*10980*/  STS.64 [R12+0x2400], R98 ;  /* 0x002400620c007388 */ /* 0x0007e40000000a00 */
[----:B--2---:R-:W-:-:S02]  /*10990*/  IMAD R0, R180, UR4, RZ ;  /* 0x00000004b4007c24 */ /* 0x004fc4000f8e02ff */
[----:B------:R3:W-:Y:S04]  /*109a0*/  STS.64 [R13+0x2020], R92 ;  /* 0x0020205c0d007388 */ /* 0x0007e80000000a00 */
        /* <DEDUP_REMOVED lines=12> */
[----:B------:R3:W-:Y:S01]  /*10a70*/  STS.64 [R4+0x4460], R70 ;  /* 0x0044604604007388 */ /* 0x0007e20000000a00 */
        /* <DEDUP_REMOVED lines=12> */
.L_x_1055:
[----:B------:R-:W-:Y:S05]  /*10b40*/  BSYNC.RECONVERGENT B0 ;  /* 0x0000000000007941 */ /* 0x000fea0003800200 */
.L_x_1054:
[----:B---3--:R2:W3:Y:S01]  /*10b50*/  LDS.128 R12, [R2] ;  /* 0x00000000020c7984 */ /* 0x0084e20000000c00 */
[----:B------:R-:W-:Y:S01]  /*10b60*/  IADD3 R3, P0, PT, R0, R3, RZ ;  /* 0x0000000300037210 */ /* 0x000fe20007f1e0ff */
[----:B------:R-:W-:Y:S01]  /*10b70*/  BSSY.RECONVERGENT B0, `(.L_x_1056) ;  /* 0x0000011000007945 */ /* 0x000fe20003800200 */
[C---:B------:R-:W-:Y:S01]  /*10b80*/  LOP3.LUT R17, R18.reuse, 0x20, RZ, 0xfc, !PT ;  /* 0x0000002012117812 */ /* 0x040fe200078efcff */
[----:B-1----:R2:W1:Y:S01]  /*10b90*/  LDS.128 R8, [R2+0x2000] ;  /* 0x0020000002087984 */ /* 0x0024620000000c00 */
[----:B------:R-:W-:Y:S02]  /*10ba0*/  LOP3.LUT R16, R18, 0x40, RZ, 0xfc, !PT ;  /* 0x0000004012107812 */ /* 0x000fe400078efcff */
[----:B------:R-:W-:Y:S01]  /*10bb0*/  LEA.HI.X.SX32 R0, R0, RZ, 0x1, P0 ;  /* 0x000000ff00007211 */ /* 0x000fe200000f0eff */
[----:B------:R2:W4:Y:S01]  /*10bc0*/  LDS.128 R4, [R2+0x4000] ;  /* 0x0040000002047984 */ /* 0x0005220000000c00 */
[----:B------:R-:W-:Y:S05]  /*10bd0*/  @P1 BRA `(.L_x_1057) ;  /* 0x0000000000281947 */ /* 0x000fea0003800000 */
[----:B------:R-:W5:Y:S01]  /*10be0*/  LDCU UR6, c[0x0][0x440] ;  /* 0x00008800ff0677ac */ /* 0x000f620008000800 */
[----:B------:R-:W2:Y:S01]  /*10bf0*/  LDCU.64 UR4, c[0x0][0x3f8] ;  /* 0x00007f00ff0477ac */ /* 0x000ea20008000a00 */
[----:B-----5:R-:W-:Y:S02]  /*10c00*/  ISETP.GE.AND P3, PT, R18, UR6, PT ;  /* 0x0000000612007c0c */ /* 0x020fe4000bf66270 */
[----:B------:R-:W-:Y:S02]  /*10c10*/  ISETP.GE.AND P1, PT, R17, UR6, PT ;  /* 0x0000000611007c0c */ /* 0x000fe4000bf26270 */
[----:B------:R-:W-:Y:S02]  /*10c20*/  ISETP.GE.AND P0, PT, R16, UR6, PT ;  /* 0x0000000610007c0c */ /* 0x000fe4000bf06270 */
[----:B--2---:R-:W-:-:S04]  /*10c30*/  LEA R20, P2, R3, UR4, 0x2 ;  /* 0x0000000403147c11 */ /* 0x004fc8000f8410ff */
[----:B------:R-:W-:-:S05]  /*10c40*/  LEA.HI.X R21, R3, UR5, R0, 0x2, P2 ;  /* 0x0000000503157c11 */ /* 0x000fca00090f1400 */
[----:B---3--:R2:W-:Y:S04]  /*10c50*/  @!P3 STG.E.128 desc[UR16][R20.64], R12 ;  /* 0x0000000c1400b986 */ /* 0x0085e8000c101d10 */
[----:B-1----:R2:W-:Y:S04]  /*10c60*/  @!P1 STG.E.128 desc[UR16][R20.64+0x80], R8 ;  /* 0x0000800814009986 */ /* 0x0025e8000c101d10 */
[----:B----4-:R2:W-:Y:S02]  /*10c70*/  @!P0 STG.E.128 desc[UR16][R20.64+0x100], R4 ;  /* 0x0001000414008986 */ /* 0x0105e4000c101d10 */
.L_x_1057:
[----:B------:R-:W-:Y:S05]  /*10c80*/  BSYNC.RECONVERGENT B0 ;  /* 0x0000000000007941 */ /* 0x000fea0003800200 */
.L_x_1056:
[----:B--23--:R2:W3:Y:S01]  /*10c90*/  LDS.128 R12, [R2+0x800] ;  /* 0x00080000020c7984 */ /* 0x00c4e20000000c00 */
[----:B------:R-:W-:Y:S03]  /*10ca0*/  BSSY.RECONVERGENT B0, `(.L_x_1058) ;  /* 0x0000014000007945 */ /* 0x000fe60003800200 */
[----:B-1----:R2:W1:Y:S04]  /*10cb0*/  LDS.128 R8, [R2+0x2800] ;  /* 0x0028000002087984 */ /* 0x0024680000000c00 */
[----:B----4-:R2:W4:Y:S01]  /*10cc0*/  LDS.128 R4, [R2+0x4800] ;  /* 0x0048000002047984 */ /* 0x0105220000000c00 */
[----:B------:R-:W-:Y:S05]  /*10cd0*/  @P4 BRA `(.L_x_1059) ;  /* 0x0000000000404947 */ /* 0x000fea0003800000 */
[----:B------:R-:W5:Y:S02]  /*10ce0*/  LDCU UR4, c[0x0][0x440] ;  /* 0x00008800ff0477ac */ /* 0x000f640008000800 */
[----:B-----5:R-:W-:Y:S02]  /*10cf0*/  ISETP.GE.AND P4, PT, R18, UR4, PT ;  /* 0x0000000412007c0c */ /* 0x020fe4000bf86270 */
[----:B------:R-:W-:Y:S02]  /*10d00*/  ISETP.GE.AND P3, PT, R17, UR4, PT ;  /* 0x0000000411007c0c */ /* 0x000fe4000bf66270 */
[----:B------:R-:W-:-:S09]  /*10d10*/  ISETP.GE.AND P1, PT, R16, UR4, PT ;  /* 0x0000000410007c0c */ /* 0x000fd2000bf26270 */
[----:B------:R-:W5:Y:S08]  /*10d20*/  @!P4 LDC.64 R24, c[0x0][0x3f8] ;  /* 0x0000fe00ff18cb82 */ /* 0x000f700000000a00 */
[----:B------:R-:W2:Y:S08]  /*10d30*/  @!P3 LDC.64 R22, c[0x0][0x3f8] ;  /* 0x0000fe00ff16bb82 */ /* 0x000eb00000000a00 */
[----:B------:R-:W1:Y:S01]  /*10d40*/  @!P1 LDC.64 R20, c[0x0][0x3f8] ;  /* 0x0000fe00ff149b82 */ /* 0x000e620000000a00 */
[----:B-----5:R-:W-:-:S04]  /*10d50*/  @!P4 LEA R24, P0, R3, R24, 0x2 ;  /* 0x000000180318c211 */ /* 0x020fc800078010ff */
[C---:B------:R-:W-:Y:S02]  /*10d60*/  @!P4 LEA.HI.X R25, R3.reuse, R25, R0, 0x2, P0 ;  /* 0x000000190319c211 */ /* 0x040fe400000f1400 */
[----:B--2---:R-:W-:-:S03]  /*10d70*/  @!P3 LEA R22, P2, R3, R22, 0x2 ;  /* 0x000000160316b211 */ /* 0x004fc600078410ff */
[----:B---3--:R2:W-:Y:S01]  /*10d80*/  @!P4 STG.E.128 desc[UR16][R24.64+0x1800], R12 ;  /* 0x0018000c1800c986 */ /* 0x0085e2000c101d10 */
[C---:B------:R-:W-:Y:S02]  /*10d90*/  @!P3 LEA.HI.X R23, R3.reuse, R23, R0, 0x2, P2 ;  /* 0x000000170317b211 */ /* 0x040fe400010f1400 */
[----:B-1----:R-:W-:-:S03]  /*10da0*/  @!P1 LEA R20, P0, R3, R20, 0x2 ;  /* 0x0000001403149211 */ /* 0x002fc600078010ff */
[----:B------:R2:W-:Y:S01]  /*10db0*/  @!P3 STG.E.128 desc[UR16][R22.64+0x1880], R8 ;  /* 0x001880081600b986 */ /* 0x0005e2000c101d10 */
[----:B------:R-:W-:-:S05]  /*10dc0*/  @!P1 LEA.HI.X R21, R3, R21, R0, 0x2, P0 ;  /* 0x0000001503159211 */ /* 0x000fca00000f1400 */
[----:B----4-:R2:W-:Y:S04]  /*10dd0*/  @!P1 STG.E.128 desc[UR16][R20.64+0x1900], R4 ;  /* 0x0019000414009986 */ /* 0x0105e8000c101d10 */
.L_x_1059:
[----:B------:R-:W-:Y:S05]  /*10de0*/  BSYNC.RECONVERGENT B0 ;  /* 0x0000000000007941 */ /* 0x000fea0003800200 */
.L_x_1058:
        /* <DEDUP_REMOVED lines=21> */
.L_x_1061:
[----:B------:R-:W-:Y:S05]  /*10f40*/  BSYNC.RECONVERGENT B0 ;  /* 0x0000000000007941 */ /* 0x000fea0003800200 */
.L_x_1060:
[----:B------:R-:W-:Y:S05]  /*10f50*/  @P6 EXIT ;  /* 0x000000000000694d */ /* 0x000fea0003800000 */
[----:B------:R-:W5:Y:S01]  /*10f60*/  LDCU UR4, c[0x0][0x440] ;  /* 0x00008800ff0477ac */ /* 0x000f620008000800 */
[----:B--23--:R-:W2:Y:S04]  /*10f70*/  LDS.128 R12, [R2+0x1800] ;  /* 0x00180000020c7984 */ /* 0x00cea80000000c00 */
[----:B-1----:R-:W1:Y:S01]  /*10f80*/  LDS.128 R8, [R2+0x3800] ;  /* 0x0038000002087984 */ /* 0x002e620000000c00 */
        /* <DEDUP_REMOVED lines=8> */
[----:B--2---:R2:W-:Y:S03]  /*11010*/  @!P3 STG.E.128 desc[UR16][R18.64+0x4800], R12 ;  /* 0x0048000c1200b986 */ /* 0x0045e6000c101d10 */
[----:B------:R-:W-:Y:S02]  /*11020*/  @!P2 LEA.HI.X R21, R3, R5, R0, 0x2, P1 ;  /* 0x000000050315a211 */ /* 0x000fe400008f1400 */
[----:B------:R2:W3:Y:S04]  /*11030*/  LDS.128 R4, [R2+0x5800] ;  /* 0x0058000002047984 */ /* 0x0004e80000000c00 */
[----:B-1----:R2:W-:Y:S01]  /*11040*/  @!P2 STG.E.128 desc[UR16][R20.64+0x4880], R8 ;  /* 0x004880081400a986 */ /* 0x0025e2000c101d10 */
[----:B------:R-:W-:Y:S05]  /*11050*/  @P0 EXIT ;  /* 0x000000000000094d */ /* 0x000fea0003800000 */
[----:B------:R-:W2:Y:S02]  /*11060*/  LDCU.64 UR4, c[0x0][0x3f8] ;  /* 0x00007f00ff0477ac */ /* 0x000ea40008000a00 */
[----:B--2---:R-:W-:-:S04]  /*11070*/  LEA R2, P0, R3, UR4, 0x2 ;  /* 0x0000000403027c11 */ /* 0x004fc8000f8010ff */
[----:B------:R-:W-:-:S05]  /*11080*/  LEA.HI.X R3, R3, UR5, R0, 0x2, P0 ;  /* 0x0000000503037c11 */ /* 0x000fca00080f1400 */
[----:B---3--:R-:W-:Y:S01]  /*11090*/  STG.E.128 desc[UR16][R2.64+0x4900], R4 ;  /* 0x0049000402007986 */ /* 0x008fe2000c101d10 */
[----:B------:R-:W-:Y:S05]  /*110a0*/  EXIT ;  /* 0x000000000000794d */ /* 0x000fea0003800000 */
.L_x_1062:
        /* <DEDUP_REMOVED lines=13> */
.L_x_5491:


//--------------------- .text._ZN5flash24flash_fwd_splitkv_kernelI23Flash_fwd_kernel_traitsILi96ELi64ELi128ELi4ELb0ELb0EN7cutlass6half_tE19Flash_kernel_traitsILi96ELi64ELi128ELi4ES3_EELb1ELb0ELb0ELb0ELb0ELb0ELb1ELb1EEEvNS_16Flash_fwd_paramsE --------------------------
	.section	.text._ZN5flash24flash_fwd_splitkv_kernelI23Flash_fwd_kernel_traitsILi96ELi64ELi128ELi4ELb0ELb0EN7cutlass6half_tE19Flash_kernel_traitsILi96ELi64ELi128ELi4ES3_EELb1ELb0ELb0ELb0ELb0ELb0ELb1ELb1EEEvNS_16Flash_fwd_paramsE,"ax",@progbits
	.align	128
        .global         _ZN5flash24flash_fwd_splitkv_kernelI23Flash_fwd_kernel_traitsILi96ELi64ELi128ELi4ELb0ELb0EN7cutlass6half_tE19Flash_kernel_traitsILi96ELi64ELi128ELi4ES3_EELb1ELb0ELb0ELb0ELb0ELb0ELb1ELb1EEEvNS_16Flash_fwd_paramsE
        .type           _ZN5flash24flash_fwd_splitkv_kernelI23Flash_fwd_kernel_traitsILi96ELi64ELi128ELi4ELb0ELb0EN7cutlass6half_tE19Flash_kernel_traitsILi96ELi64ELi128ELi4ES3_EELb1ELb0ELb0ELb0ELb0ELb0ELb1ELb1EEEvNS_16Flash_fwd_paramsE,@function
        .size           _ZN5flash24flash_fwd_splitkv_kernelI23Flash_fwd_kernel_traitsILi96ELi64ELi128ELi4ELb0ELb0EN7cutlass6half_tE19Flash_kernel_traitsILi96ELi64ELi128ELi4ES3_EELb1ELb0ELb0ELb0ELb0ELb0ELb1ELb1EEEvNS_16Flash_fwd_paramsE,(.L_x_5492 - _ZN5flash24flash_fwd_splitkv_kernelI23Flash_fwd_kernel_traitsILi96ELi64ELi128ELi4ELb0ELb0EN7cutlass6half_tE19Flash_kernel_traitsILi96ELi64ELi128ELi4ES3_EELb1ELb0ELb0ELb0ELb0ELb0ELb1ELb1EEEvNS_16Flash_fwd_paramsE)
        .other          _ZN5flash24flash_fwd_splitkv_kernelI23Flash_fwd_kernel_traitsILi96ELi64ELi128ELi4ELb0ELb0EN7cutlass6half_tE19Flash_kernel_traitsILi96ELi64ELi128ELi4ES3_EELb1ELb0ELb0ELb0ELb0ELb0ELb1ELb1EEEvNS_16Flash_fwd_paramsE,@"STO_CUDA_ENTRY STV_DEFAULT"
_ZN5flash24flash_fwd_splitkv_kernelI23Flash_fwd_kernel_traitsILi96ELi64ELi128ELi4ELb0ELb0EN7cutlass6half_tE19Flash_kernel_traitsILi96ELi64ELi128ELi4ES3_EELb1ELb0ELb0ELb0ELb0ELb0ELb1ELb1EEEvNS_16Flash_fwd_paramsE:
.text._ZN5flash24flash_fwd_splitkv_kernelI23Flash_fwd_kernel_traitsILi96ELi64ELi128ELi4ELb0ELb0EN7cutlass6half_tE19Flash_kernel_traitsILi96ELi64ELi128ELi4ES3_EELb1ELb0ELb0ELb0ELb0ELb0ELb1ELb1EEEvNS_16Flash_fwd_paramsE:
[----:B------:R-:W-:Y:S08]  /*0000*/  LDC R1, c[0x0][0x37c] ;  /* 0x0000df00ff017b82 */ /* 0x000ff00000000800 */
[----:B------:R-:W1:Y:S01]  /*0010*/  LDC R6, c[0x0][0x3e0] ;  /* 0x0000f800ff067b82 */ /* 0x000e620000000800 */
[----:B------:R-:W2:Y:S01]  /*0020*/  S2R R157, SR_CTAID.Z ;  /* 0x00000000009d7919 */ /* 0x000ea20000002700 */
[----:B------:R-:W-:Y:S01]  /*0030*/  IMAD.MOV.U32 R2, RZ, RZ, RZ ;  /* 0x000000ffff027224 */ /* 0x000fe200078e00ff */
[----:B------:R-:W3:Y:S01]  /*0040*/  LDCU.64 UR6, c[0x0][0x358] ;  /* 0x00006b00ff0677ac */ /* 0x000ee20008000a00 */
[----:B------:R-:W-:Y:S01]  /*0050*/  IMAD.MOV.U32 R12, RZ, RZ, -0x1 ;  /* 0xffffffffff0c7424 */ /* 0x000fe200078e00ff */
[----:B------:R-:W4:Y:S03]  /*0060*/  LDCU.64 UR4, c[0x0][0x470] ;  /* 0x00008e00ff0477ac */ /* 0x000f260008000a00 */
[----:B------:R-:W3:Y:S01]  /*0070*/  LDC.64 R8, c[0x0][0x460] ;  /* 0x00011800ff087b82 */ /* 0x000ee20000000a00 */
[----:B-1----:R-:W1:Y:S01]  /*0080*/  I2F.U32.RP R4, R6 ;  /* 0x0000000600047306 */ /* 0x002e620000209000 */
[----:B------:R-:W-:-:S07]  /*0090*/  ISETP.NE.U32.AND P2, PT, R6, RZ, PT ;  /* 0x000000ff0600720c */ /* 0x000fce0003f45070 */
[----:B-1----:R-:W1:Y:S02]  /*00a0*/  MUFU.RCP R3, R4 ;  /* 0x0000000400037308 */ /* 0x002e640000001000 */
[----:B-1----:R-:W-:-:S06]  /*00b0*/  VIADD R3, R3, 0xffffffe ;  /* 0x0ffffffe03037836 */ /* 0x002fcc0000000000 */
[----:B------:R-:W1:Y:S02]  /*00c0*/  F2I.FTZ.U32.TRUNC.NTZ R3, R3 ;  /* 0x0000000300037305 */ /* 0x000e64000021f000 */
[----:B-1----:R-:W-:-:S04]  /*00d0*/  IMAD.MOV R0, RZ, RZ, -R3 ;  /* 0x000000ffff007224 */ /* 0x002fc800078e0a03 */
[----:B------:R-:W-:-:S04]  /*00e0*/  IMAD R5, R0, R6, RZ ;  /* 0x0000000600057224 */ /* 0x000fc800078e02ff */
[----:B------:R-:W-:Y:S02]  /*00f0*/  IMAD.HI.U32 R2, R3, R5, R2 ;  /* 0x0000000503027227 */ /* 0x000fe400078e0002 */
[----:B------:R-:W1:Y:S04]  /*0100*/  LDC.64 R4, c[0x0][0x460] ;  /* 0x00011800ff047b82 */ /* 0x000e680000000a00 */
[----:B--2---:R-:W-:-:S04]  /*0110*/  IMAD.HI.U32 R159, R2, R157, RZ ;  /* 0x0000009d029f7227 */ /* 0x004fc800078e00ff */
[----:B------:R-:W-:Y:S01]  /*0120*/  IMAD.MOV R7, RZ, RZ, -R159 ;  /* 0x000000ffff077224 */ /* 0x000fe200078e0a9f */
[----:B------:R-:W2:Y:S03]  /*0130*/  LDC.64 R2, c[0x0][0x478] ;  /* 0x00011e00ff027b82 */ /* 0x000ea60000000a00 */
[----:B------:R-:W-:-:S05]  /*0140*/  IMAD R7, R6, R7, R157 ;  /* 0x0000000706077224 */ /* 0x000fca00078e029d */
[----:B------:R-:W-:Y:S02]  /*0150*/  ISETP.GE.U32.AND P1, PT, R7, R6, PT ;  /* 0x000000060700720c */ /* 0x000fe40003f26070 */
[----:B-1----:R-:W-:-:S04]  /*0160*/  ISETP.NE.U32.AND P0, PT, R4, RZ, PT ;  /* 0x000000ff0400720c */ /* 0x002fc80003f05070 */
[----:B------:R-:W-:-:S07]  /*0170*/  ISETP.NE.AND.EX P0, PT, R5, RZ, PT, P0 ;  /* 0x000000ff0500720c */ /* 0x000fce0003f05300 */
[----:B------:R-:W-:Y:S02]  /*0180*/  @P1 IMAD.IADD R7, R7, 0x1, -R6 ;  /* 0x0000000107071824 */ /* 0x000fe400078e0a06 */
[----:B------:R-:W-:Y:S01]  /*0190*/  @P1 VIADD R159, R159, 0x1 ;  /* 0x000000019f9f1836 */ /* 0x000fe20000000000 */
[----:B------:R-:W-:Y:S02]  /*01a0*/  ISETP.NE.U32.AND P1, PT, R4, RZ, PT ;  /* 0x000000ff0400720c */ /* 0x000fe40003f25070 */
[----:B------:R-:W-:Y:S02]  /*01b0*/  ISETP.GE.U32.AND P3, PT, R7, R6, PT ;  /* 0x000000060700720c */ /* 0x000fe40003f66070 */
[----:B------:R-:W-:-:S11]  /*01c0*/  ISETP.NE.AND.EX P1, PT, R5, RZ, PT, P1 ;  /* 0x000000ff0500720c */ /* 0x000fd60003f25310 */
[----:B------:R-:W-:Y:S01]  /*01d0*/  @P3 VIADD R159, R159, 0x1 ;  /* 0x000000019f9f3836 */ /* 0x000fe20000000000 */
[----:B--2---:R-:W-:Y:S02]  /*01e0*/  ISETP.NE.U32.AND P3, PT, R2, RZ, PT ;  /* 0x000000ff0200720c */ /* 0x004fe40003f65070 */
[----:B------:R-:W-:Y:S02]  /*01f0*/  @!P2 LOP3.LUT R159, RZ, R6, RZ, 0x33, !PT ;  /* 0x00000006ff9fa212 */ /* 0x000fe400078e33ff */
[----:B------:R-:W-:-:S03]  /*0200*/  ISETP.NE.AND.EX P3, PT, R3, RZ, PT, P3 ;  /* 0x000000ff0300720c */ /* 0x000fc60003f65330 */
[----:B---3--:R-:W-:-:S04]  /*0210*/  IMAD.WIDE.U32 R10, R159, 0x4, R8 ;  /* 0x000000049f0a7825 */ /* 0x008fc800078e0008 */
[----:B------:R-:W-:Y:S01]  /*0220*/  IMAD.SHL.U32 R5, R159, 0x4, RZ ;  /* 0x000000049f057824 */ /* 0x000fe200078e00ff */
[----:B------:R-:W2:Y:S01]  /*0230*/  @P0 LDG.E R12, desc[UR6][R10.64] ;  /* 0x000000060a0c0981 */ /* 0x000ea2000c1e1900 */
[----:B------:R-:W-:Y:S02]  /*0240*/  SHF.R.U32.HI R4, RZ, 0x1e, R159 ;  /* 0x0000001eff047819 */ /* 0x000fe4000001169f */
[----:B----4-:R-:W-:Y:S01]  /*0250*/  ISETP.NE.U32.AND P4, PT, RZ, UR4, PT ;  /* 0x00000004ff007c0c */ /* 0x010fe2000bf85070 */
[----:B------:R1:W2:Y:S01]  /*0260*/  @P1 LDG.E R9, desc[UR6][R10.64+0x4] ;  /* 0x000004060a091981 */ /* 0x0002a2000c1e1900 */
[C---:B------:R-:W-:Y:S01]  /*0270*/  @P3 IADD3 R14, P0, PT, R5.reuse, R2, RZ ;  /* 0x00000002050e3210 */ /* 0x040fe20007f1e0ff */
[----:B------:R-:W-:Y:S01]  /*0280*/  IMAD.MOV.U32 R0, RZ, RZ, RZ ;  /* 0x000000ffff007224 */ /* 0x000fe200078e00ff */
[----:B------:R-:W-:Y:S02]  /*0290*/  IADD3 R114, P2, PT, R5, UR4, RZ ;  /* 0x0000000405727c10 */ /* 0x000fe4000ff5e0ff */
[----:B------:R-:W-:Y:S01]  /*02a0*/  ISETP.NE.AND.EX P4, PT, RZ, UR5, PT, P4 ;  /* 0x00000005ff007c0c */ /* 0x000fe2000bf85340 */
[C---:B------:R-:W-:Y:S01]  /*02b0*/  @P3 IMAD.X R15, R4.reuse, 0x1, R3, P0 ;  /* 0x00000001040f3824 */ /* 0x040fe200000e0603 */
[----:B------:R-:W3:Y:S01]  /*02c0*/  LDCU.U8 UR4, c[0x0][0x532] ;  /* 0x0000a640ff0477ac */ /* 0x000ee20008000000 */
[----:B------:R-:W4:Y:S01]  /*02d0*/  LDC.64 R2, c[0x0][0x468] ;  /* 0x00011a00ff027b82 */ /* 0x000f220000000a00 */
[----:B------:R-:W-:Y:S01]  /*02e0*/  IADD3.X R115, PT, PT, R4, UR5, RZ, P2, !PT ;  /* 0x0000000504737c10 */ /* 0x000fe200097fe4ff */
[----:B------:R-:W-:Y:S01]  /*02f0*/  IMAD.MOV.U32 R7, RZ, RZ, -0x1 ;  /* 0xffffffffff077424 */ /* 0x000fe200078e00ff */
[----:B------:R1:W5:Y:S07]  /*0300*/  @P3 LDG.E R61, desc[UR6][R14.64] ;  /* 0x000000060e3d3981 */ /* 0x00036e000c1e1900 */
[----:B------:R1:W5:Y:S01]  /*0310*/  @P4 LDG.E R0, desc[UR6][R114.64] ;  /* 0x0000000672004981 */ /* 0x000362000c1e1900 */
[----:B---3--:R-:W-:-:S02]  /*0320*/  ISETP.NE.AND P2, PT, RZ, UR4, PT ;  /* 0x00000004ff007c0c */ /* 0x008fc4000bf45270 */
[----:B----4-:R-:W-:Y:S02]  /*0330*/  ISETP.EQ.U32.AND P5, PT, R2, RZ, PT ;  /* 0x000000ff0200720c */ /* 0x010fe40003fa2070 */
[----:B-1----:R-:W-:Y:S02]  /*0340*/  IADD3 R10, P0, PT, R5, R2, RZ ;  /* 0x00000002050a7210 */ /* 0x002fe40007f1e0ff */
[----:B------:R-:W-:-:S03]  /*0350*/  ISETP.EQ.OR.EX P5, PT, R3, RZ, !P2, P5 ;  /* 0x000000ff0300720c */ /* 0x000fc600057a2750 */
[----:B------:R-:W-:-:S10]  /*0360*/  IMAD.X R11, R4, 0x1, R3, P0 ;  /* 0x00000001040b7824 */ /* 0x000fd400000e0603 */
[----:B------:R1:W5:Y:S01]  /*0370*/  @!P5 LDG.E R7, desc[UR6][R10.64] ;  /* 0x000000060a07d981 */ /* 0x000362000c1e1900 */
[----:B------:R-:W-:Y:S01]  /*0380*/  ISETP.NE.U32.AND P0, PT, R2, RZ, PT ;  /* 0x000000ff0200720c */ /* 0x000fe20003f05070 */
[----:B------:R-:W3:Y:S01]  /*0390*/  @!P1 LDC R155, c[0x0][0x434] ;  /* 0x00010d00ff9b9b82 */ /* 0x000ee20000000800 */
[----:B------:R-:W4:Y:S02]  /*03a0*/  S2R R15, SR_CTAID.X ;  /* 0x00000000000f7919 */ /* 0x000f240000002500 */
[----:B------:R-:W-:-:S13]  /*03b0*/  ISETP.NE.AND.EX P0, PT, R3, RZ, PT, P0 ;  /* 0x000000ff0300720c */ /* 0x000fda0003f05300 */
[----:B------:R-:W1:Y:S01]  /*03c0*/  @!P0 LDC R67, c[0x0][0x438] ;  /* 0x00010e00ff438b82 */ /* 0x000e620000000800 */
[----:B----4-:R-:W-:Y:S02]  /*03d0*/  IMAD.SHL.U32 R156, R15, 0x40, RZ ;  /* 0x000000400f9c7824 */ /* 0x010fe400078e00ff */
[----:B--2---:R-:W-:-:S05]  /*03e0*/  @P1 IMAD.IADD R155, R9, 0x1, -R12 ;  /* 0x00000001099b1824 */ /* 0x004fca00078e0a0c */
[----:B---3--:R-:W-:Y:S01]  /*03f0*/  ISETP.GT.AND P1, PT, R155, R156, PT ;  /* 0x0000009c9b00720c */ /* 0x008fe20003f24270 */
[----:B-1----:R-:W-:-:S12]  /*0400*/  @!P0 BRA `(.L_x_1063) ;  /* 0x00000000000c8947 */ /* 0x002fd80003800000 */
[----:B------:R-:W2:Y:S02]  /*0410*/  @P2 LDG.E R2, desc[UR6][R10.64+0x4] ;  /* 0x000004060a022981 */ /* 0x000ea4000c1e1900 */
[----:B--2--5:R-:W-:-:S06]  /*0420*/  @P2 IADD3 R67, PT, PT, R2, -R7, RZ ;  /* 0x8000000702432210 */ /* 0x024fcc0007ffe0ff */
[----:B------:R1:W5:Y:S02]  /*0430*/  @!P2 LDG.E R67, desc[UR6][R10.64] ;  /* 0x000000060a43a981 */ /* 0x000364000c1e1900 */
.L_x_1063:
[----:B------:R-:W-:Y:S05]  /*0440*/  @!P1 EXIT ;  /* 0x000000000000994d */ /* 0x000fea0003800000 */
[----:B------:R-:W1:Y:S01]  /*0450*/  LDC R8, c[0x0][0x374] ;  /* 0x0000dd00ff087b82 */ /* 0x000e620000000800 */
[--C-:B-----5:R-:W-:Y:S01]  /*0460*/  IMAD.IADD R67, R67, 0x1, -R0.reuse ;  /* 0x0000000143437824 */ /* 0x120fe200078e0a00 */
[----:B------:R-:W2:Y:S01]  /*0470*/  S2R R154, SR_TID.X ;  /* 0x00000000009a7919 */ /* 0x000ea20000002100 */
[----:B------:R-:W-:-:S05]  /*0480*/  @P3 IMAD.IADD R61, R61, 0x1, -R0 ;  /* 0x000000013d3d3824 */ /* 0x000fca00078e0a00 */
[----:B------:R-:W3:Y:S01]  /*0490*/  LDC R2, c[0x0][0x438] ;  /* 0x00010e00ff027b82 */ /* 0x000ee20000000800 */
[-C--:B-1----:R-:W-:Y:S02]  /*04a0*/  IABS R10, R8.reuse ;  /* 0x00000008000a7213 */ /* 0x082fe40000000000 */
[----:B------:R-:W-:Y:S02]  /*04b0*/  IABS R14, R8 ;  /* 0x00000008000e7213 */ /* 0x000fe40000000000 */
[----:B------:R-:W1:Y:S03]  /*04c0*/  I2F.RP R9, R10 ;  /* 0x0000000a00097306 */ /* 0x000e660000209400 */
[----:B------:R-:W-:Y:S02]  /*04d0*/  IMAD.MOV R14, RZ, RZ, -R14 ;  /* 0x000000ffff0e7224 */ /* 0x000fe400078e0a0e */
[----:B---3--:R-:W-:-:S05]  /*04e0*/  VIADD R2, R2, 0x7f ;  /* 0x0000007f02027836 */ /* 0x008fca0000000000 */
[----:B------:R-:W-:-:S04]  /*04f0*/  SHF.R.S32.HI R13, RZ, 0x1f, R2 ;  /* 0x0000001fff0d7819 */ /* 0x000fc80000011402 */
[----:B------:R-:W-:Y:S01]  /*0500*/  LEA.HI R13, R13, R2, RZ, 0x7 ;  /* 0x000000020d0d7211 */ /* 0x000fe200078f38ff */
[----:B-1----:R-:W1:Y:S03]  /*0510*/  MUFU.RCP R16, R9 ;  /* 0x0000000900107308 */ /* 0x002e660000001000 */
[----:B------:R-:W-:-:S05]  /*0520*/  LEA.HI.SX32 R13, R13, R8, 0x19 ;  /* 0x000000080d0d7211 */ /* 0x000fca00078fcaff */
[----:B------:R-:W-:-:S05]  /*0530*/  VIADD R13, R13, 0xffffffff ;  /* 0xffffffff0d0d7836 */ /* 0x000fca0000000000 */
[----:B------:R-:W-:Y:S02]  /*0540*/  IABS R11, R13 ;  /* 0x0000000d000b7213 */ /* 0x000fe40000000000 */
[----:B------:R-:W-:Y:S01]  /*0550*/  LOP3.LUT R13, R13, R8, RZ, 0x3c, !PT ;  /* 0x000000080d0d7212 */ /* 0x000fe200078e3cff */
[----:B-1----:R-:W-:-:S03]  /*0560*/  VIADD R16, R16, 0xffffffe ;  /* 0x0ffffffe10107836 */ /* 0x002fc60000000000 */
[----:B------:R-:W-:Y:S01]  /*0570*/  ISETP.GE.AND P0, PT, R13, RZ, PT ;  /* 0x000000ff0d00720c */ /* 0x000fe20003f06270 */
[----:B------:R-:W1:Y:S02]  /*0580*/  F2I.FTZ.U32.TRUNC.NTZ R17, R16 ;  /* 0x0000001000117305 */ /* 0x000e64000021f000 */
[----:B-1----:R-:W-:Y:S02]  /*0590*/  IMAD.MOV R3, RZ, RZ, -R17 ;  /* 0x000000ffff037224 */ /* 0x002fe400078e0a11 */
[----:B------:R-:W-:Y:S02]  /*05a0*/  IMAD.MOV.U32 R16, RZ, RZ, RZ ;  /* 0x000000ffff107224 */ /* 0x000fe400078e00ff */
[----:B------:R-:W-:-:S04]  /*05b0*/  IMAD R2, R3, R10, RZ ;  /* 0x0000000a03027224 */ /* 0x000fc800078e02ff */
[----:B------:R-:W-:-:S06]  /*05c0*/  IMAD.HI.U32 R2, R17, R2, R16 ;  /* 0x0000000211027227 */ /* 0x000fcc00078e0010 */
[----:B------:R-:W-:Y:S02]  /*05d0*/  IMAD.HI.U32 R9, R2, R11, RZ ;  /* 0x0000000b02097227 */ /* 0x000fe400078e00ff */
[----:B------:R-:W1:Y:S02]  /*05e0*/  @!P3 LDC.64 R2, c[0x0][0x488] ;  /* 0x00012200ff02bb82 */ /* 0x000e640000000a00 */
[----:B------:R-:W-:-:S05]  /*05f0*/  IMAD R17, R9, R14, R11 ;  /* 0x0000000e09117224 */ /* 0x000fca00078e020b */
[----:B------:R-:W-:Y:S01]  /*0600*/  ISETP.GT.U32.AND P1, PT, R10, R17, PT ;  /* 0x000000110a00720c */ /* 0x000fe20003f24070 */
[----:B------:R-:W3:-:S12]  /*0610*/  @!P3 LDC R11, c[0x0][0x43c] ;  /* 0x00010f00ff0bbb82 */ /* 0x000ed80000000800 */
[----:B------:R-:W-:Y:S02]  /*0620*/  @!P1 IMAD.IADD R17, R17, 0x1, -R10 ;  /* 0x0000000111119824 */ /* 0x000fe400078e0a0a */
[----:B------:R-:W-:Y:S01]  /*0630*/  @!P1 VIADD R9, R9, 0x1 ;  /* 0x0000000109099836 */ /* 0x000fe20000000000 */
[----:B------:R-:W-:Y:S02]  /*0640*/  ISETP.NE.AND P1, PT, R8, RZ, PT ;  /* 0x000000ff0800720c */ /* 0x000fe40003f25270 */
[----:B-1----:R-:W-:Y:S02]  /*0650*/  @!P3 ISETP.NE.U32.AND P2, PT, R2, RZ, PT ;  /* 0x000000ff0200b20c */ /* 0x002fe40003f45070 */
[----:B------:R-:W-:Y:S01]  /*0660*/  ISETP.GE.U32.AND P5, PT, R17, R10, PT ;  /* 0x0000000a1100720c */ /* 0x000fe20003fa6070 */
[----:B------:R-:W1:Y:S01]  /*0670*/  S2R R2, SR_CTAID.Y ;  /* 0x0000000000027919 */ /* 0x000e620000002600 */
[----:B------:R-:W4:Y:S01]  /*0680*/  LDC R10, c[0x0][0x508] ;  /* 0x00014200ff0a7b82 */ /* 0x000f220000000800 */
[----:B------:R-:W-:-:S04]  /*0690*/  @!P3 ISETP.NE.AND.EX P2, PT, R3, RZ, PT, P2 ;  /* 0x000000ff0300b20c */ /* 0x000fc80003f45320 */
[----:B---3--:R-:W-:-:S05]  /*06a0*/  @!P3 SEL R14, R11, RZ, P2 ;  /* 0x000000ff0b0eb207 */ /* 0x008fca0001000000 */
[----:B------:R-:W-:Y:S02]  /*06b0*/  @!P3 IMAD.IADD R61, R67, 0x1, R14 ;  /* 0x00000001433db824 */ /* 0x000fe400078e020e */
[----:B------:R-:W-:Y:S02]  /*06c0*/  VIADD R14, R15, 0x1 ;  /* 0x000000010f0e7836 */ /* 0x000fe40000000000 */
[----:B------:R-:W-:Y:S02]  /*06d0*/  @P5 VIADD R9, R9, 0x1 ;  /* 0x0000000109095836 */ /* 0x000fe40000000000 */
[----:B------:R-:W-:Y:S02]  /*06e0*/  VIADD R3, R61, 0x7f ;  /* 0x0000007f3d037836 */ /* 0x000fe40000000000 */
[----:B------:R-:W-:Y:S02]  /*06f0*/  IMAD R14, R14, 0x40, -R155 ;  /* 0x000000400e0e7824 */ /* 0x000fe400078e0a9b */
[----:B------:R-:W-:Y:S01]  /*0700*/  @!P0 IMAD.MOV R9, RZ, RZ, -R9 ;  /* 0x000000ffff098224 */ /* 0x000fe200078e0a09 */
[----:B------:R-:W-:-:S02]  /*0710*/  @!P1 LOP3.LUT R9, RZ, R8, RZ, 0x33, !PT ;  /* 0x00000008ff099212 */ /* 0x000fc400078e33ff */
[----:B------:R-:W-:Y:S02]  /*0720*/  SHF.R.S32.HI R8, RZ, 0x1f, R3 ;  /* 0x0000001fff087819 */ /* 0x000fe40000011403 */
[----:B----4-:R-:W-:Y:S02]  /*0730*/  IADD3 R10, PT, PT, R3, R10, R14 ;  /* 0x0000000a030a7210 */ /* 0x010fe40007ffe00e */
[----:B------:R-:W-:Y:S02]  /*0740*/  LEA.HI R3, R8, R3, RZ, 0x7 ;  /* 0x0000000308037211 */ /* 0x000fe400078f38ff */
[----:B------:R-:W-:Y:S01]  /*0750*/  SHF.R.S32.HI R11, RZ, 0x1f, R10 ;  /* 0x0000001fff0b7819 */ /* 0x000fe2000001140a */
[----:B-1----:R-:W-:Y:S01]  /*0760*/  IMAD R149, R9, R2, RZ ;  /* 0x0000000209957224 */ /* 0x002fe200078e02ff */
[----:B------:R-:W-:Y:S01]  /*0770*/  SHF.R.S32.HI R8, RZ, 0x7, R3 ;  /* 0x00000007ff087819 */ /* 0x000fe20000011403 */
[----:B------:R-:W-:Y:S01]  /*0780*/  IMAD.MOV R3, RZ, RZ, -R159 ;  /* 0x000000ffff037224 */ /* 0x000fe200078e0a9f */
[----:B------:R-:W-:-:S02]  /*0790*/  LEA.HI R11, R11, R10, RZ, 0x7 ;  /* 0x0000000a0b0b7211 */ /* 0x000fc400078f38ff */
[----:B------:R-:W-:Y:S01]  /*07a0*/  VIADDMNMX R8, R149, R9, R8, PT ;  /* 0x0000000995087246 */ /* 0x000fe20003800108 */
[----:B------:R-:W-:Y:S01]  /*07b0*/  IMAD R157, R6, R3, R157 ;  /* 0x00000003069d7224 */ /* 0x000fe200078e029d */
[----:B------:R-:W-:-:S04]  /*07c0*/  SHF.R.S32.HI R11, RZ, 0x7, R11 ;  /* 0x00000007ff0b7819 */ /* 0x000fc8000001140b */
[----:B------:R-:W-:-:S04]  /*07d0*/  VIMNMX R62, PT, PT, R8, R11, PT ;  /* 0x0000000b083e7248 */ /* 0x000fc80003fe0100 */
[----:B------:R-:W-:-:S13]  /*07e0*/  ISETP.GE.AND P0, PT, R149, R62, PT ;  /* 0x0000003e9500720c */ /* 0x000fda0003f06270 */
[----:B--2---:R-:W-:Y:S05]  /*07f0*/  @!P0 BRA `(.L_x_1064) ;  /* 0x0000000400c08947 */ /* 0x004fea0003800000 */
        /* <DEDUP_REMOVED lines=12> */
[----:B------:R-:W-:-:S02]  /*08c0*/  ISETP.GE.AND P5, PT, R10, R155, PT ;  /* 0x0000009b0a00720c */ /* 0x000fc40003fa6270 */
[----:B------:R-:W-:Y:S02]  /*08d0*/  ISETP.GE.AND P6, PT, R8, R155, PT ;  /* 0x0000009b0800720c */ /* 0x000fe40003fc6270 */
[----:B------:R-:W-:Y:S01]  /*08e0*/  LOP3.LUT R14, R11, 0x40, RZ, 0xfc, !PT ;  /* 0x000000400b0e7812 */ /* 0x000fe200078efcff */
[----:B-1----:R-:W-:-:S04]  /*08f0*/  IMAD R12, R2, R12, R159 ;  /* 0x0000000c020c7224 */ /* 0x002fc800078e029f */
[----:B------:R-:W-:Y:S02]  /*0900*/  IMAD R6, R12, R6, R157 ;  /* 0x000000060c067224 */ /* 0x000fe400078e029d */
[----:B------:R-:W-:Y:S02]  /*0910*/  VIADD R12, R154, 0x10 ;  /* 0x000000109a0c7836 */ /* 0x000fe40000000000 */
[----:B------:R-:W-:-:S03]  /*0920*/  IMAD R13, R6, R13, R156 ;  /* 0x0000000d060d7224 */ /* 0x000fc600078e029c */
[----:B------:R-:W-:Y:S01]  /*0930*/  ISETP.GE.AND P1, PT, R12, R155, PT ;  /* 0x0000009b0c00720c */ /* 0x000fe20003f26270 */
        /* <DEDUP_REMOVED lines=14> */
.L_x_1066:
[----:B------:R-:W-:Y:S05]  /*0a20*/  BSYNC.RECONVERGENT B0 ;  /* 0x0000000000007941 */ /* 0x000fea0003800200 */
.L_x_1065:
        /* <DEDUP_REMOVED lines=18> */
.L_x_1068:
[----:B------:R-:W-:Y:S05]  /*0b50*/  BSYNC.RECONVERGENT B0 ;  /* 0x0000000000007941 */ /* 0x000fea0003800200 */
.L_x_1067:
        /* <DEDUP_REMOVED lines=18> */
.L_x_1070:
[----:B------:R-:W-:Y:S05]  /*0c80*/  BSYNC.RECONVERGENT B0 ;  /* 0x0000000000007941 */ /* 0x000fea0003800200 */
.L_x_1069:
        /* <DEDUP_REMOVED lines=18> */
.L_x_1072:
[----:B------:R-:W-:Y:S05]  /*0db0*/  BSYNC.RECONVERGENT B0 ;  /* 0x0000000000007941 */ /* 0x000fea0003800200 */
.L_x_1071:
        /* <DEDUP_REMOVED lines=20> */
.L_x_1064:
        /* <DEDUP_REMOVED lines=11> */
.L_x_1073:
[----:B------:R-:W-:Y:S05]  /*0fb0*/  BRA.U !UP0, `(.L_x_1074) ;  /* 0x0000000508987547 */ /* 0x000fea000b800000 */
[----:B------:R-:W1:Y:S01]  /*0fc0*/  LDC R5, c[0x0][0x4f0] ;  /* 0x00013c00ff057b82 */ /* 0x000e620000000800 */
[----:B------:R-:W-:Y:S01]  /*0fd0*/  LEA R8, R62, 0xffffff80, 0x7 ;  /* 0xffffff803e087811 */ /* 0x000fe200078e38ff */
[----:B------:R-:W2:Y:S03]  /*0fe0*/  LDCU.64 UR4, c[0x0][0x4e8] ;  /* 0x00009d00ff0477ac */ /* 0x000ea60008000a00 */
[----:B------:R-:W-:Y:S01]  /*0ff0*/  IABS R0, R8 ;  /* 0x0000000800007213 */ /* 0x000fe20000000000 */
[----:B------:R-:W3:Y:S01]  /*1000*/  LDCU.64 UR8, c[0x0][0x3a0] ;  /* 0x00007400ff0877ac */ /* 0x000ee20008000a00 */
[----:B------:R-:W4:Y:S01]  /*1010*/  LDCU.64 UR14, c[0x0][0x3b8] ;  /* 0x00007700ff0e77ac */ /* 0x000f220008000a00 */
[----:B-1----:R-:W-:-:S04]  /*1020*/  IABS R3, R5 ;  /* 0x0000000500037213 */ /* 0x002fc80000000000 */
[----:B------:R-:W1:Y:S08]  /*1030*/  I2F.RP R4, R3 ;  /* 0x0000000300047306 */ /* 0x000e700000209400 */
[----:B-1---5:R-:W1:Y:S02]  /*1040*/  MUFU.RCP R6, R4 ;  /* 0x0000000400067308 */ /* 0x022e640000001000 */
[----:B-1----:R-:W-:-:S06]  /*1050*/  IADD3 R6, PT, PT, R6, 0xffffffe, RZ ;  /* 0x0ffffffe06067810 */ /* 0x002fcc0007ffe0ff */
[----:B------:R-:W1:Y:S02]  /*1060*/  F2I.FTZ.U32.TRUNC.NTZ R7, R6 ;  /* 0x0000000600077305 */ /* 0x000e64000021f000 */
[----:B-1----:R-:W-:Y:S01]  /*1070*/  IMAD.MOV R2, RZ, RZ, -R7 ;  /* 0x000000ffff027224 */ /* 0x002fe200078e0a07 */
[----:B------:R-:W-:-:S03]  /*1080*/  MOV R6, RZ ;  /* 0x000000ff00067202 */ /* 0x000fc60000000f00 */
[----:B------:R-:W-:-:S04]  /*1090*/  IMAD R2, R2, R3, RZ ;  /* 0x0000000302027224 */ /* 0x000fc800078e02ff */
[----:B------:R-:W-:-:S04]  /*10a0*/  IMAD.HI.U32 R7, R7, R2, R6 ;  /* 0x0000000207077227 */ /* 0x000fc800078e0006 */
[----:B------:R-:W-:-:S04]  /*10b0*/  IMAD.MOV.U32 R2, RZ, RZ, R0 ;  /* 0x000000ffff027224 */ /* 0x000fc800078e0000 */
[----:B------:R-:W-:-:S04]  /*10c0*/  IMAD.HI.U32 R4, R7, R2, RZ ;  /* 0x0000000207047227 */ /* 0x000fc800078e00ff */
[----:B--2---:R-:W-:Y:S01]  /*10d0*/  IMAD.WIDE.U32 R6, R159, UR4, RZ ;  /* 0x000000049f067c25 */ /* 0x004fe2000f8e00ff */
[----:B------:R-:W-:-:S03]  /*10e0*/  IADD3 R0, PT, PT, -R4, RZ, RZ ;  /* 0x000000ff04007210 */ /* 0x000fc60007ffe1ff */
[----:B------:R-:W-:Y:S01]  /*10f0*/  IMAD R161, R159, UR5, R7 ;  /* 0x000000059fa17c24 */ /* 0x000fe2000f8e0207 */
[----:B------:R-:W1:Y:S01]  /*1100*/  LDCU.64 UR4, c[0x0][0x3a8] ;  /* 0x00007500ff0477ac */ /* 0x000e620008000a00 */
[----:B------:R-:W-:-:S05]  /*1110*/  IMAD R0, R3, R0, R2 ;  /* 0x0000000003007224 */ /* 0x000fca00078e0202 */
[----:B------:R-:W-:-:S13]  /*1120*/  ISETP.GT.U32.AND P2, PT, R3, R0, PT ;  /* 0x000000000300720c */ /* 0x000fda0003f44070 */
[----:B------:R-:W-:Y:S01]  /*1130*/  @!P2 IMAD.IADD R0, R0, 0x1, -R3 ;  /* 0x000000010000a824 */ /* 0x000fe200078e0a03 */
[----:B------:R-:W-:Y:S02]  /*1140*/  @!P2 IADD3 R4, PT, PT, R4, 0x1, RZ ;  /* 0x000000010404a810 */ /* 0x000fe40007ffe0ff */
[----:B------:R-:W-:Y:S02]  /*1150*/  ISETP.NE.AND P2, PT, R5, RZ, PT ;  /* 0x000000ff0500720c */ /* 0x000fe40003f45270 */
[----:B------:R-:W-:Y:S02]  /*1160*/  ISETP.GE.U32.AND P0, PT, R0, R3, PT ;  /* 0x000000030000720c */ /* 0x000fe40003f06070 */
[----:B------:R-:W-:-:S04]  /*1170*/  LOP3.LUT R0, R8, R5, RZ, 0x3c, !PT ;  /* 0x0000000508007212 */ /* 0x000fc800078e3cff */
[----:B------:R-:W-:-:S07]  /*1180*/  ISETP.GE.AND P1, PT, R0, RZ, PT ;  /* 0x000000ff0000720c */ /* 0x000fce0003f26270 */
[----:B------:R-:W-:Y:S01]  /*1190*/  @P0 VIADD R4, R4, 0x1 ;  /* 0x0000000104040836 */ /* 0x000fe20000000000 */
[----:B------:R-:W-:-:S04]  /*11a0*/  LEA R160, P0, R6, UR12, 0x2 ;  /* 0x0000000c06a07c11 */ /* 0x000fc8000f8010ff */
[----:B------:R-:W-:Y:S02]  /*11b0*/  MOV R3, R4 ;  /* 0x0000000400037202 */ /* 0x000fe40000000f00 */
[----:B------:R-:W-:Y:S02]  /*11c0*/  LEA.HI.X R161, R6, UR13, R161, 0x2, P0 ;  /* 0x0000000d06a17c11 */ /* 0x000fe400080f14a1 */
[----:B------:R-:W2:Y:S01]  /*11d0*/  LDC R6, c[0x0][0x3e8] ;  /* 0x0000fa00ff067b82 */ /* 0x000ea20000000800 */
[----:B------:R-:W-:Y:S01]  /*11e0*/  @!P1 IMAD.MOV R3, RZ, RZ, -R3 ;  /* 0x000000ffff039224 */ /* 0x000fe200078e0a03 */
[----:B------:R-:W-:-:S05]  /*11f0*/  @!P2 LOP3.LUT R3, RZ, R5, RZ, 0x33, !PT ;  /* 0x00000005ff03a212 */ /* 0x000fca00078e33ff */
[----:B------:R-:W-:-:S06]  /*1200*/  IMAD.WIDE R10, R3, 0x4, R160 ;  /* 0x00000004030a7825 */ /* 0x000fcc00078e02a0 */
[----:B------:R-:W3:Y:S01]  /*1210*/  LDG.E R10, desc[UR6][R10.64] ;  /* 0x000000060a0a7981 */ /* 0x000ee2000c1e1900 */
[----:B------:R-:W-:-:S05]  /*1220*/  IADD3 R3, PT, PT, -R3, RZ, RZ ;  /* 0x000000ff03037210 */ /* 0x000fca0007ffe1ff */
[----:B------:R-:W-:Y:S02]  /*1230*/  IMAD R8, R5, R3, R8 ;  /* 0x0000000305087224 */ /* 0x000fe400078e0208 */
[----:B----4-:R-:W-:Y:S01]  /*1240*/  IMAD.U32 R5, RZ, RZ, UR15 ;  /* 0x0000000fff057e24 */ /* 0x010fe2000f8e00ff */
[----:B--2---:R-:W-:-:S04]  /*1250*/  IABS R2, R6 ;  /* 0x0000000600027213 */ /* 0x004fc80000000000 */
[----:B------:R-:W2:Y:S08]  /*1260*/  I2F.RP R7, R2 ;  /* 0x0000000200077306 */ /* 0x000eb00000209400 */
[----:B--2---:R-:W2:Y:S02]  /*1270*/  MUFU.RCP R16, R7 ;  /* 0x0000000700107308 */ /* 0x004ea40000001000 */
[----:B--2---:R-:W-:-:S06]  /*1280*/  IADD3 R16, PT, PT, R16, 0xffffffe, RZ ;  /* 0x0ffffffe10107810 */ /* 0x004fcc0007ffe0ff */
[----:B------:R-:W2:Y:S02]  /*1290*/  F2I.FTZ.U32.TRUNC.NTZ R17, R16 ;  /* 0x0000001000117305 */ /* 0x000ea4000021f000 */
[----:B--2---:R-:W-:Y:S01]  /*12a0*/  IMAD.MOV R0, RZ, RZ, -R17 ;  /* 0x000000ffff007224 */ /* 0x004fe200078e0a11 */
[----:B------:R-:W-:-:S03]  /*12b0*/  MOV R16, RZ ;  /* 0x000000ff00107202 */ /* 0x000fc60000000f00 */
[----:B------:R-:W-:Y:S01]  /*12c0*/  IMAD R4, R0, R2, RZ ;  /* 0x0000000200047224 */ /* 0x000fe200078e02ff */
[----:B------:R-:W-:-:S03]  /*12d0*/  IABS R0, R157 ;  /* 0x0000009d00007213 */ /* 0x000fc60000000000 */
[----:B------:R-:W-:-:S04]  /*12e0*/  IMAD.HI.U32 R17, R17, R4, R16 ;  /* 0x0000000411117227 */ /* 0x000fc800078e0010 */
[----:B------:R-:W-:-:S04]  /*12f0*/  IMAD.MOV.U32 R4, RZ, RZ, R0 ;  /* 0x000000ffff047224 */ /* 0x000fc800078e0000 */
[----:B------:R-:W-:-:S05]  /*1300*/  IMAD.HI.U32 R0, R17, R4, RZ ;  /* 0x0000000411007227 */ /* 0x000fca00078e00ff */
[----:B------:R-:W-:-:S05]  /*1310*/  IADD3 R7, PT, PT, -R0, RZ, RZ ;  /* 0x000000ff00077210 */ /* 0x000fca0007ffe1ff */
[----:B------:R-:W-:Y:S01]  /*1320*/  IMAD R9, R2, R7, R4 ;  /* 0x0000000702097224 */ /* 0x000fe200078e0204 */
[----:B------:R-:W-:-:S04]  /*1330*/  MOV R4, UR14 ;  /* 0x0000000e00047c02 */ /* 0x000fc80008000f00 */
[----:B------:R-:W-:-:S13]  /*1340*/  ISETP.GT.U32.AND P0, PT, R2, R9, PT ;  /* 0x000000090200720c */ /* 0x000fda0003f04070 */
[----:B------:R-:W-:Y:S01]  /*1350*/  @!P0 IMAD.IADD R9, R9, 0x1, -R2 ;  /* 0x0000000109098824 */ /* 0x000fe200078e0a02 */
[----:B------:R-:W-:-:S04]  /*1360*/  @!P0 IADD3 R0, PT, PT, R0, 0x1, RZ ;  /* 0x0000000100008810 */ /* 0x000fc80007ffe0ff */
[----:B------:R-:W-:Y:S02]  /*1370*/  ISETP.GE.U32.AND P1, PT, R9, R2, PT ;  /* 0x000000020900720c */ /* 0x000fe40003f26070 */
[----:B------:R-:W-:-:S04]  /*1380*/  LOP3.LUT R2, R157, R6, RZ, 0x3c, !PT ;  /* 0x000000069d027212 */ /* 0x000fc800078e3cff */
[----:B------:R-:W-:-:S07]  /*1390*/  ISETP.GE.AND P0, PT, R2, RZ, PT ;  /* 0x000000ff0200720c */ /* 0x000fce0003f06270 */
[----:B------:R-:W-:Y:S02]  /*13a0*/  @P1 IADD3 R0, PT, PT, R0, 0x1, RZ ;  /* 0x0000000100001810 */ /* 0x000fe40007ffe0ff */
[----:B------:R-:W-:Y:S02]  /*13b0*/  ISETP.NE.AND P1, PT, R6, RZ, PT ;  /* 0x000000ff0600720c */ /* 0x000fe40003f25270 */
[----:B------:R-:W-:Y:S02]  /*13c0*/  LOP3.LUT R6, RZ, R6, RZ, 0x33, !PT ;  /* 0x00000006ff067212 */ /* 0x000fe400078e33ff */
[----:B---3--:R-:W-:Y:S01]  /*13d0*/  SHF.R.S32.HI R7, RZ, 0x1f, R10 ;  /* 0x0000001fff077819 */ /* 0x008fe2000001140a */
[----:B------:R-:W-:-:S04]  /*13e0*/  IMAD.WIDE.U32 R20, R10, UR8, RZ ;  /* 0x000000080a147c25 */ /* 0x000fc8000f8e00ff */
[C---:B------:R-:W-:Y:S02]  /*13f0*/  IMAD R9, R7.reuse, UR8, RZ ;  /* 0x0000000807097c24 */ /* 0x040fe4000f8e02ff */
[----:B-1----:R-:W-:Y:S02]  /*1400*/  IMAD R7, R7, UR4, RZ ;  /* 0x0000000407077c24 */ /* 0x002fe4000f8e02ff */
[C---:B------:R-:W-:Y:S01]  /*1410*/  IMAD R18, R10.reuse, UR9, R9 ;  /* 0x000000090a127c24 */ /* 0x040fe2000f8e0209 */
[----:B------:R-:W1:Y:S01]  /*1420*/  LDCU.128 UR8, c[0x0][0x3d0] ;  /* 0x00007a00ff0877ac */ /* 0x000e620008000c00 */
[C---:B------:R-:W-:Y:S01]  /*1430*/  IMAD R16, R10.reuse, UR5, R7 ;  /* 0x000000050a107c24 */ /* 0x040fe2000f8e0207 */
[----:B------:R-:W-:Y:S01]  /*1440*/  SHF.R.S32.HI R7, RZ, 0x1f, R8 ;  /* 0x0000001fff077819 */ /* 0x000fe20000011408 */
[----:B------:R-:W-:Y:S01]  /*1450*/  IMAD.WIDE.U32 R10, R10, UR4, RZ ;  /* 0x000000040a0a7c25 */ /* 0x000fe2000f8e00ff */
[----:B------:R-:W2:Y:S03]  /*1460*/  LDCU.64 UR4, c[0x0][0x3c0] ;  /* 0x00007800ff0477ac */ /* 0x000ea60008000a00 */
[----:B------:R-:W-:Y:S01]  /*1470*/  IMAD.IADD R19, R21, 0x1, R18 ;  /* 0x0000000115137824 */ /* 0x000fe200078e0212 */
[----:B------:R-:W-:Y:S01]  /*1480*/  IADD3 R17, PT, PT, R11, R16, RZ ;  /* 0x000000100b117210 */ /* 0x000fe20007ffe0ff */
[----:B------:R-:W-:Y:S01]  /*1490*/  IMAD R9, R7, R4, RZ ;  /* 0x0000000407097224 */ /* 0x000fe200078e02ff */
[----:B------:R-:W-:Y:S01]  /*14a0*/  MOV R11, R0 ;  /* 0x00000000000b7202 */ /* 0x000fe20000000f00 */
[----:B------:R-:W-:Y:S01]  /*14b0*/  IMAD.MOV.U32 R18, RZ, RZ, R20 ;  /* 0x000000ffff127224 */ /* 0x000fe200078e0014 */
[----:B------:R-:W-:Y:S01]  /*14c0*/  MOV R16, R10 ;  /* 0x0000000a00107202 */ /* 0x000fe20000000f00 */
[----:B------:R-:W-:-:S02]  /*14d0*/  IMAD R9, R8, R5, R9 ;  /* 0x0000000508097224 */ /* 0x000fc400078e0209 */
[----:B------:R-:W-:Y:S02]  /*14e0*/  @!P0 IMAD.MOV R11, RZ, RZ, -R11 ;  /* 0x000000ffff0b8224 */ /* 0x000fe400078e0a0b */
[----:B------:R-:W-:-:S03]  /*14f0*/  IMAD.WIDE.U32 R18, R8, R4, R18 ;  /* 0x0000000408127225 */ /* 0x000fc600078e0012 */
[----:B------:R-:W-:Y:S02]  /*1500*/  SEL R10, R6, R11, !P1 ;  /* 0x0000000b060a7207 */ /* 0x000fe40004800000 */
[----:B--2---:R-:W-:Y:S02]  /*1510*/  MOV R2, UR4 ;  /* 0x0000000400027c02 */ /* 0x004fe40008000f00 */
[----:B------:R-:W-:Y:S02]  /*1520*/  MOV R3, UR5 ;  /* 0x0000000500037c02 */ /* 0x000fe40008000f00 */
[----:B------:R-:W-:Y:S01]  /*1530*/  IADD3 R19, PT, PT, R19, R9, RZ ;  /* 0x0000000913137210 */ /* 0x000fe20007ffe0ff */
[-C--:B------:R-:W-:Y:S02]  /*1540*/  IMAD R7, R7, R2.reuse, RZ ;  /* 0x0000000207077224 */ /* 0x080fe400078e02ff */
[----:B------:R-:W-:-:S04]  /*1550*/  IMAD.WIDE.U32 R16, R8, R2, R16 ;  /* 0x0000000208107225 */ /* 0x000fc800078e0010 */
[----:B------:R-:W-:Y:S01]  /*1560*/  IMAD R7, R8, R3, R7 ;  /* 0x0000000308077224 */ /* 0x000fe200078e0207 */
[----:B------:R-:W-:Y:S01]  /*1570*/  SHF.R.S32.HI R8, RZ, 0x1f, R10 ;  /* 0x0000001fff087819 */ /* 0x000fe2000001140a */
[----:B-1----:R-:W-:-:S04]  /*1580*/  IMAD.WIDE.U32 R18, R10, UR8, R18 ;  /* 0x000000080a127c25 */ /* 0x002fc8000f8e0012 */
[----:B------:R-:W-:Y:S02]  /*1590*/  IMAD.IADD R17, R17, 0x1, R7 ;  /* 0x0000000111117824 */ /* 0x000fe400078e0207 */
[C---:B------:R-:W-:Y:S02]  /*15a0*/  IMAD R7, R8.reuse, UR8, RZ ;  /* 0x0000000808077c24 */ /* 0x040fe4000f8e02ff */
[----:B------:R-:W-:Y:S02]  /*15b0*/  IMAD R9, R8, UR10, RZ ;  /* 0x0000000a08097c24 */ /* 0x000fe4000f8e02ff */
[C---:B------:R-:W-:Y:S02]  /*15c0*/  IMAD R7, R10.reuse, UR9, R7 ;  /* 0x000000090a077c24 */ /* 0x040fe4000f8e0207 */
[C---:B------:R-:W-:Y:S02]  /*15d0*/  IMAD R9, R10.reuse, UR11, R9 ;  /* 0x0000000b0a097c24 */ /* 0x040fe4000f8e0209 */
[----:B------:R-:W-:Y:S01]  /*15e0*/  IMAD.WIDE.U32 R16, R10, UR10, R16 ;  /* 0x0000000a0a107c25 */ /* 0x000fe2000f8e0010 */
[----:B------:R-:W-:-:S04]  /*15f0*/  IADD3 R13, PT, PT, R19, R7, RZ ;  /* 0x00000007130d7210 */ /* 0x000fc80007ffe0ff */
[----:B------:R-:W-:Y:S01]  /*1600*/  IADD3 R14, PT, PT, R17, R9, RZ ;  /* 0x00000009110e7210 */ /* 0x000fe20007ffe0ff */
[----:B------:R-:W-:Y:S06]  /*1610*/  BRA `(.L_x_1075) ;  /* 0x00000004006c7947 */ /* 0x000fec0003800000 */
.L_x_1074:
        /* <DEDUP_REMOVED lines=15> */
.L_x_1076:
[----:B------:R-:W2:Y:S01]  /*1710*/  LDC.64 R4, c[0x0][0x3b8] ;  /* 0x0000ee00ff047b82 */ /* 0x000ea20000000a00 */
[----:B-1----:R-:W-:-:S05]  /*1720*/  IADD3 R2, PT, PT, R0, R7, RZ ;  /* 0x0000000700027210 */ /* 0x002fca0007ffe0ff */
[C---:B--2---:R-:W-:Y:S02]  /*1730*/  IMAD R19, R2.reuse, R5, RZ ;  /* 0x0000000502137224 */ /* 0x044fe400078e02ff */
[----:B------:R-:W-:-:S05]  /*1740*/  IMAD.WIDE.U32 R2, R2, R4, RZ ;  /* 0x0000000402027225 */ /* 0x000fca00078e00ff */
[----:B------:R-:W-:Y:S02]  /*1750*/  IADD3 R19, PT, PT, R3, R19, RZ ;  /* 0x0000001303137210 */ /* 0x000fe40007ffe0ff */
[----:B------:R-:W-:Y:S02]  /*1760*/  MOV R18, R2 ;  /* 0x0000000200127202 */ /* 0x000fe40000000f00 */
.L_x_1077:
[----:B------:R-:W-:Y:S05]  /*1770*/  @P0 BRA `(.L_x_1078) ;  /* 0x0000000000340947 */ /* 0x000fea0003800000 */
[----:B------:R-:W1:Y:S01]  /*1780*/  LDC.64 R2, c[0x0][0x3c0] ;  /* 0x0000f000ff027b82 */ /* 0x000e620000000a00 */
[----:B------:R-:W2:Y:S01]  /*1790*/  LDCU.64 UR4, c[0x0][0x3a8] ;  /* 0x00007500ff0477ac */ /* 0x000ea20008000a00 */
[----:B------:R-:W-:-:S05]  /*17a0*/  SHF.R.S32.HI R7, RZ, 0x1f, R0 ;  /* 0x0000001fff077819 */ /* 0x000fca0000011400 */
[-C--:B-1----:R-:W-:Y:S01]  /*17b0*/  IMAD R8, R7, R2.reuse, RZ ;  /* 0x0000000207087224 */ /* 0x082fe200078e02ff */
[----:B-----5:R-:W-:Y:S01]  /*17c0*/  SHF.R.S32.HI R7, RZ, 0x1f, R6 ;  /* 0x0000001fff077819 */ /* 0x020fe20000011406 */
[----:B------:R-:W-:-:S04]  /*17d0*/  IMAD.WIDE.U32 R10, R0, R2, RZ ;  /* 0x00000002000a7225 */ /* 0x000fc800078e00ff */
[----:B------:R-:W-:Y:S02]  /*17e0*/  IMAD R8, R0, R3, R8 ;  /* 0x0000000300087224 */ /* 0x000fe400078e0208 */
[----:B--2---:R-:W-:-:S03]  /*17f0*/  IMAD R7, R7, UR4, RZ ;  /* 0x0000000407077c24 */ /* 0x004fc6000f8e02ff */
[----:B------:R-:W-:Y:S01]  /*1800*/  IADD3 R11, PT, PT, R11, R8, RZ ;  /* 0x000000080b0b7210 */ /* 0x000fe20007ffe0ff */
[C---:B------:R-:W-:Y:S02]  /*1810*/  IMAD R7, R6.reuse, UR5, R7 ;  /* 0x0000000506077c24 */ /* 0x040fe4000f8e0207 */
[----:B------:R-:W-:-:S05]  /*1820*/  IMAD.WIDE.U32 R20, R6, UR4, R10 ;  /* 0x0000000406147c25 */ /* 0x000fca000f8e000a */
[----:B------:R-:W-:Y:S01]  /*1830*/  IADD3 R21, PT, PT, R21, R7, RZ ;  /* 0x0000000715157210 */ /* 0x000fe20007ffe0ff */
[----:B------:R-:W-:Y:S06]  /*1840*/  BRA `(.L_x_1079) ;  /* 0x0000000000187947 */ /* 0x000fec0003800000 */
.L_x_1078:
[----:B------:R-:W1:Y:S01]  /*1850*/  LDC.64 R2, c[0x0][0x3c0] ;  /* 0x0000f000ff027b82 */ /* 0x000e620000000a00 */
[----:B------:R-:W-:-:S05]  /*1860*/  IADD3 R0, PT, PT, R0, R7, RZ ;  /* 0x0000000700007210 */ /* 0x000fca0007ffe0ff */
[C---:B-1----:R-:W-:Y:S02]  /*1870*/  IMAD R21, R0.reuse, R3, RZ ;  /* 0x0000000300157224 */ /* 0x042fe400078e02ff */
[----:B-----5:R-:W-:-:S05]  /*1880*/  IMAD.WIDE.U32 R6, R0, R2, RZ ;  /* 0x0000000200067225 */ /* 0x020fca00078e00ff */
[----:B------:R-:W-:Y:S02]  /*1890*/  IADD3 R21, PT, PT, R7, R21, RZ ;  /* 0x0000001507157210 */ /* 0x000fe40007ffe0ff */
[----:B------:R-:W-:-:S07]  /*18a0*/  MOV R20, R6 ;  /* 0x0000000600147202 */ /* 0x000fce0000000f00 */
.L_x_1079:
        /* <DEDUP_REMOVED lines=24> */
[----:B------:R-:W-:-:S04]  /*1a30*/  LEA R7, R62, 0xffffff80, 0x7 ;  /* 0xffffff803e077811 */ /* 0x000fc800078e38ff */
[----:B------:R-:W-:Y:S01]  /*1a40*/  SHF.R.S32.HI R13, RZ, 0x1f, R7 ;  /* 0x0000001fff0d7819 */ /* 0x000fe20000011407 */
[----:B------:R-:W-:Y:S01]  /*1a50*/  @P1 VIADD R0, R0, 0x1 ;  /* 0x0000000100001836 */ /* 0x000fe20000000000 */
[----:B------:R-:W-:Y:S01]  /*1a60*/  ISETP.NE.AND P1, PT, R6, RZ, PT ;  /* 0x000000ff0600720c */ /* 0x000fe20003f25270 */
[----:B------:R-:W-:Y:S01]  /*1a70*/  IMAD.WIDE.U32 R20, R7, R2, R20 ;  /* 0x0000000207147225 */ /* 0x000fe200078e0014 */
[----:B------:R-:W-:Y:S02]  /*1a80*/  LOP3.LUT R6, RZ, R6, RZ, 0x33, !PT ;  /* 0x00000006ff067212 */ /* 0x000fe400078e33ff */
[----:B------:R-:W-:Y:S01]  /*1a90*/  MOV R17, R0 ;  /* 0x0000000000117202 */ /* 0x000fe20000000f00 */
[C---:B------:R-:W-:Y:S02]  /*1aa0*/  IMAD R14, R13.reuse, R2, RZ ;  /* 0x000000020d0e7224 */ /* 0x040fe400078e02ff */
[----:B------:R-:W-:Y:S02]  /*1ab0*/  IMAD R16, R13, R4, RZ ;  /* 0x000000040d107224 */ /* 0x000fe400078e02ff */
[----:B------:R-:W-:-:S02]  /*1ac0*/  @!P0 IMAD.MOV R17, RZ, RZ, -R17 ;  /* 0x000000ffff118224 */ /* 0x000fc400078e0a11 */
[C---:B------:R-:W-:Y:S02]  /*1ad0*/  IMAD R13, R7.reuse, R3, R14 ;  /* 0x00000003070d7224 */ /* 0x040fe400078e020e */
[----:B------:R-:W-:-:S03]  /*1ae0*/  IMAD.WIDE.U32 R18, R7, R4, R18 ;  /* 0x0000000407127225 */ /* 0x000fc600078e0012 */
[----:B------:R-:W-:Y:S01]  /*1af0*/  IADD3 R21, PT, PT, R21, R13, RZ ;  /* 0x0000000d15157210 */ /* 0x000fe20007ffe0ff */
[----:B------:R-:W-:Y:S01]  /*1b00*/  IMAD R16, R7, R5, R16 ;  /* 0x0000000507107224 */ /* 0x000fe200078e0210 */
[----:B------:R-:W-:-:S04]  /*1b10*/  SEL R7, R6, R17, !P1 ;  /* 0x0000001106077207 */ /* 0x000fc80004800000 */
[----:B------:R-:W-:Y:S01]  /*1b20*/  SHF.R.S32.HI R13, RZ, 0x1f, R7 ;  /* 0x0000001fff0d7819 */ /* 0x000fe20000011407 */
[----:B-1----:R-:W-:Y:S01]  /*1b30*/  IMAD.WIDE.U32 R20, R7, R10, R20 ;  /* 0x0000000a07147225 */ /* 0x002fe200078e0014 */
[----:B------:R-:W-:-:S03]  /*1b40*/  IADD3 R19, PT, PT, R19, R16, RZ ;  /* 0x0000001013137210 */ /* 0x000fc60007ffe0ff */
        /* <DEDUP_REMOVED lines=8> */
.L_x_1075:
[----:B------:R-:W-:Y:S01]  /*1bd0*/  IMAD.MOV.U32 R7, RZ, RZ, RZ ;  /* 0x000000ffff077224 */ /* 0x000fe200078e00ff */
[----:B------:R-:W-:Y:S01]  /*1be0*/  ISETP.NE.AND P2, PT, R12, -0x1, PT ;  /* 0xffffffff0c00780c */ /* 0x000fe20003f45270 */
[----:B------:R-:W1:Y:S01]  /*1bf0*/  LDC.64 R110, c[0x0][0x3b0] ;  /* 0x0000ec00ff6e7b82 */ /* 0x000e620000000a00 */
[----:B------:R-:W2:Y:S03]  /*1c00*/  LDCU.64 UR4, c[0x0][0x3c8] ;  /* 0x00007900ff0477ac */ /* 0x000ea60008000a00 */
[----:B------:R3:W5:Y:S01]  /*1c10*/  @P4 LDG.E R7, desc[UR6][R114.64] ;  /* 0x0000000672074981 */ /* 0x000762000c1e1900 */
[----:B------:R-:W-:Y:S01]  /*1c20*/  SHF.R.U32.HI R112, RZ, 0x2, R154 ;  /* 0x00000002ff707819 */ /* 0x000fe2000001169a */
[----:B------:R-:W-:Y:S01]  /*1c30*/  IMAD.MOV.U32 R113, RZ, RZ, RZ ;  /* 0x000000ffff717224 */ /* 0x000fe200078e00ff */
[----:B------:R-:W-:Y:S01]  /*1c40*/  SHF.R.S32.HI R17, RZ, 0x1f, R157 ;  /* 0x0000001fff117819 */ /* 0x000fe2000001149d */
[----:B------:R-:W-:Y:S01]  /*1c50*/  IMAD.SHL.U32 R107, R154, 0x8, RZ ;  /* 0x000000089a6b7824 */ /* 0x000fe200078e00ff */
[----:B------:R-:W-:Y:S01]  /*1c60*/  SHF.L.U64.HI R78, R4, 0x5, R5 ;  /* 0x00000005044e7819 */ /* 0x000fe20000010205 */
[----:B------:R-:W-:Y:S01]  /*1c70*/  IMAD.WIDE.U32 R10, R15, 0x40, R112 ;  /* 0x000000400f0a7825 */ /* 0x000fe200078e0070 */
[----:B------:R-:W4:Y:S01]  /*1c80*/  LDCU.64 UR8, c[0x0][0x388] ;  /* 0x00007100ff0877ac */ /* 0x000f220008000a00 */
[----:B------:R-:W2:Y:S01]  /*1c90*/  @!P2 LDC.64 R8, c[0x0][0x398] ;  /* 0x0000e600ff08ab82 */ /* 0x000ea20000000a00 */
[----:B------:R-:W-:Y:S01]  /*1ca0*/  LOP3.LUT R118, R107, 0x18, RZ, 0xc0, !PT ;  /* 0x000000186b767812 */ /* 0x000fe200078ec0ff */
[----:B------:R-:W-:Y:S01]  /*1cb0*/  IMAD.SHL.U32 R45, R154, 0x20, RZ ;  /* 0x000000209a2d7824 */ /* 0x000fe200078e00ff */
[----:B------:R-:W-:Y:S01]  /*1cc0*/  SHF.L.U64.HI R80, R2, 0x5, R3 ;  /* 0x0000000502507819 */ /* 0x000fe20000010203 */
[----:B------:R-:W-:Y:S01]  /*1cd0*/  IMAD.SHL.U32 R85, R4, 0x20, RZ ;  /* 0x0000002004557824 */ /* 0x000fe200078e00ff */
[----:B------:R-:W-:Y:S01]  /*1ce0*/  IADD3 R18, P3, PT, R118, R18, RZ ;  /* 0x0000001276127210 */ /* 0x000fe20007f7e0ff */
[----:B------:R-:W-:Y:S01]  /*1cf0*/  IMAD.SHL.U32 R87, R2, 0x20, RZ ;  /* 0x0000002002577824 */ /* 0x000fe200078e00ff */
[----:B------:R-:W-:Y:S01]  /*1d00*/  LOP3.LUT R47, R45, 0x120, RZ, 0xc0, !PT ;  /* 0x000001202d2f7812 */ /* 0x000fe200078ec0ff */
[----:B------:R-:W-:Y:S01]  /*1d10*/  VIADD R64, R62, 0xffffffff ;  /* 0xffffffff3e407836 */ /* 0x000fe20000000000 */
[----:B------:R-:W-:-:S02]  /*1d20*/  SHF.R.U32.HI R106, RZ, 0x1, R154 ;  /* 0x00000001ff6a7819 */ /* 0x000fc4000001169a */
[----:B------:R-:W-:Y:S01]  /*1d30*/  LOP3.LUT R92, R107, 0x20, RZ, 0xc0, !PT ;  /* 0x000000206b5c7812 */ /* 0x000fe200078ec0ff */
[-C--:B-1----:R-:W-:Y:S01]  /*1d40*/  @P2 IMAD.WIDE.U32 R22, R12, R110.reuse, RZ ;  /* 0x0000006e0c162225 */ /* 0x082fe200078e00ff */
[C---:B------:R-:W-:Y:S02]  /*1d50*/  LOP3.LUT R117, R118.reuse, 0x40, RZ, 0xfc, !PT ;  /* 0x0000004076757812 */ /* 0x040fe400078efcff */
[----:B------:R-:W-:Y:S01]  /*1d60*/  LOP3.LUT R116, R118, 0x20, RZ, 0xfc, !PT ;  /* 0x0000002076747812 */ /* 0x000fe200078efcff */
[----:B------:R-:W-:Y:S02]  /*1d70*/  IMAD R65, R11, R110, RZ ;  /* 0x0000006e0b417224 */ /* 0x000fe400078e02ff */
[----:B------:R-:W-:Y:S02]  /*1d80*/  IMAD.SHL.U32 R60, R64, 0x80, RZ ;  /* 0x00000080403c7824 */ /* 0x000fe400078e00ff */
[----:B------:R-:W-:Y:S02]  /*1d90*/  IMAD R65, R10, R111, R65 ;  /* 0x0000006f0a417224 */ /* 0x000fe400078e0241 */
[----:B--2---:R-:W-:-:S04]  /*1da0*/  @!P2 IMAD.WIDE.U32 R20, R159, R8, RZ ;  /* 0x000000089f14a225 */ /* 0x004fc800078e00ff */
[----:B------:R-:W-:Y:S02]  /*1db0*/  @!P2 IMAD.MOV.U32 R15, RZ, RZ, R20 ;  /* 0x000000ffff0fa224 */ /* 0x000fe400078e0014 */
[----:B------:R-:W-:Y:S02]  /*1dc0*/  @P2 IMAD.MOV.U32 R15, RZ, RZ, R22 ;  /* 0x000000ffff0f2224 */ /* 0x000fe400078e0016 */
[----:B------:R-:W-:Y:S02]  /*1dd0*/  IMAD.SHL.U32 R20, R154, 0x10, RZ ;  /* 0x000000109a147824 */ /* 0x000fe400078e00ff */
[----:B------:R-:W-:Y:S01]  /*1de0*/  @!P2 IMAD R8, R159, R9, R21 ;  /* 0x000000099f08a224 */ /* 0x000fe200078e0215 */
[----:B------:R-:W-:Y:S01]  /*1df0*/  LOP3.LUT R21, R45, 0xc0, RZ, 0xc0, !PT ;  /* 0x000000c02d157812 */ /* 0x000fe200078ec0ff */
[----:B------:R-:W-:Y:S01]  /*1e00*/  @P2 IMAD R8, R12, R111, R23 ;  /* 0x0000006f0c082224 */ /* 0x000fe200078e0217 */
[----:B------:R-:W-:Y:S01]  /*1e10*/  IADD3 R22, P2, PT, R118, R15, RZ ;  /* 0x0000000f76167210 */ /* 0x000fe20007f5e0ff */
[----:B------:R-:W-:Y:S01]  /*1e20*/  IMAD.SHL.U32 R9, R154, 0x4, RZ ;  /* 0x000000049a097824 */ /* 0x000fe200078e00ff */
[----:B------:R-:W-:Y:S01]  /*1e30*/  LOP3.LUT R47, R47, 0x3e00, R20, 0xf8, !PT ;  /* 0x00003e002f2f7812 */ /* 0x000fe200078ef814 */
[----:B------:R-:W-:Y:S01]  /*1e40*/  IMAD R12, R17, UR4, RZ ;  /* 0x00000004110c7c24 */ /* 0x000fe2000f8e02ff */
[----:B------:R-:W-:Y:S01]  /*1e50*/  LOP3.LUT R20, R20, 0x100, RZ, 0xc0, !PT ;  /* 0x0000010014147812 */ /* 0x000fe200078ec0ff */
[----:B------:R-:W-:Y:S01]  /*1e60*/  IMAD.X R23, RZ, RZ, R8, P2 ;  /* 0x000000ffff177224 */ /* 0x000fe200010e0608 */
[----:B------:R-:W-:Y:S01]  /*1e70*/  LOP3.LUT R46, R21, 0x8, R154, 0xf8, !PT ;  /* 0x00000008152e7812 */ /* 0x000fe200078ef89a */
[----:B------:R-:W1:Y:S01]  /*1e80*/  LDC R8, c[0x0][0x450] ;  /* 0x00011400ff087b82 */ /* 0x000e620000000800 */
[----:B------:R-:W-:Y:S01]  /*1e90*/  LOP3.LUT R19, R20, 0x20, R45, 0xf8, !PT ;  /* 0x0000002014137812 */ /* 0x000fe200078ef82d */
[C---:B------:R-:W-:Y:S01]  /*1ea0*/  IMAD R12, R157.reuse, UR5, R12 ;  /* 0x000000059d0c7c24 */ /* 0x040fe2000f8e020c */
[----:B------:R-:W-:Y:S01]  /*1eb0*/  LOP3.LUT R46, R46, 0x18, R9, 0x78, !PT ;  /* 0x000000182e2e7812 */ /* 0x000fe200078e7809 */
[----:B------:R-:W-:Y:S01]  /*1ec0*/  IMAD.WIDE.U32 R22, R157, UR4, R22 ;  /* 0x000000049d167c25 */ /* 0x000fe2000f8e0016 */
[----:B------:R-:W-:Y:S01]  /*1ed0*/  IADD3 R16, P2, PT, R118, R16, RZ ;  /* 0x0000001076107210 */ /* 0x000fe20007f5e0ff */
[----:B------:R-:W2:Y:S01]  /*1ee0*/  LDCU.64 UR4, c[0x0][0x390] ;  /* 0x00007200ff0477ac */ /* 0x000ea20008000a00 */
[----:B------:R-:W-:Y:S01]  /*1ef0*/  LOP3.LUT R46, R19, R46, RZ, 0xfc, !PT ;  /* 0x0000002e132e7212 */ /* 0x000fe200078efcff */
[----:B------:R-:W-:Y:S01]  /*1f00*/  IMAD.X R19, RZ, RZ, R13, P3 ;  /* 0x000000ffff137224 */ /* 0x000fe200018e060d */
[----:B------:R-:W-:Y:S01]  /*1f10*/  LOP3.LUT R20, R21, 0x8, R106, 0xf8, !PT ;  /* 0x0000000815147812 */ /* 0x000fe200078ef86a */
[----:B------:R-:W-:-:S02]  /*1f20*/  IMAD.X R17, RZ, RZ, R14, P2 ;  /* 0x000000ffff117224 */ /* 0x000fc400010e060e */
[----:B------:R-:W-:Y:S01]  /*1f30*/  IMAD.WIDE.U32 R18, R112, R4, R18 ;  /* 0x0000000470127225 */ /* 0x000fe200078e0012 */
[----:B------:R-:W-:Y:S02]  /*1f40*/  SHF.R.S32.HI R4, RZ, 0x1f, R67 ;  /* 0x0000001fff047819 */ /* 0x000fe40000011443 */
[----:B------:R-:W-:Y:S01]  /*1f50*/  LOP3.LUT R20, R20, 0x18, R9, 0x78, !PT ;  /* 0x0000001814147812 */ /* 0x000fe200078e7809 */
[----:B------:R-:W-:Y:S01]  /*1f60*/  IMAD.WIDE.U32 R14, R112, R2, R16 ;  /* 0x00000002700e7225 */ /* 0x000fe200078e0010 */
[----:B------:R-:W-:Y:S02]  /*1f70*/  LEA.HI R4, R4, R67, RZ, 0x7 ;  /* 0x0000004304047211 */ /* 0x000fe400078f38ff */
[----:B------:R-:W-:Y:S01]  /*1f80*/  LOP3.LUT R2, R9, 0xc, RZ, 0xc0, !PT ;  /* 0x0000000c09027812 */ /* 0x000fe200078ec0ff */
[----:B------:R-:W-:Y:S01]  /*1f90*/  IMAD R69, R112, R3, R15 ;  /* 0x0000000370457224 */ /* 0x000fe200078e020f */
[----:B------:R-:W-:Y:S01]  /*1fa0*/  SHF.R.S32.HI R4, RZ, 0x7, R4 ;  /* 0x00000007ff047819 */ /* 0x000fe20000011404 */
[----:B------:R-:W-:Y:S01]  /*1fb0*/  IMAD.SHL.U32 R68, R14, 0x2, RZ ;  /* 0x000000020e447824 */ /* 0x000fe200078e00ff */
[----:B------:R-:W-:Y:S01]  /*1fc0*/  LOP3.LUT R47, R47, R20, RZ, 0xfc, !PT ;  /* 0x000000142f2f7212 */ /* 0x000fe200078efcff */
[----:B------:R-:W-:Y:S01]  /*1fd0*/  IMAD R71, R112, R5, R19 ;  /* 0x0000000570477224 */ /* 0x000fe200078e0213 */
[----:B------:R-:W-:Y:S01]  /*1fe0*/  SHF.L.U64.HI R69, R14, 0x1, R69 ;  /* 0x000000010e457819 */ /* 0x000fe20000010245 */
[----:B------:R-:W-:Y:S01]  /*1ff0*/  IMAD.SHL.U32 R70, R18, 0x2, RZ ;  /* 0x0000000212467824 */ /* 0x000fe200078e00ff */
[----:B--2---:R-:W-:Y:S01]  /*2000*/  IADD3 R68, P2, PT, R68, UR4, RZ ;  /* 0x0000000444447c10 */ /* 0x004fe2000ff5e0ff */
[----:B------:R-:W-:Y:S01]  /*2010*/  IMAD.IADD R23, R23, 0x1, R12 ;  /* 0x0000000117177824 */ /* 0x000fe200078e020c */
[----:B------:R-:W-:-:S02]  /*2020*/  VIMNMX R63, PT, PT, R149, R4, !PT ;  /* 0x00000004953f7248 */ /* 0x000fc40007fe0100 */
[----:B-1----:R-:W-:Y:S01]  /*2030*/  LEA.HI R105, R8, R8, RZ, 0x1 ;  /* 0x0000000808697211 */ /* 0x002fe200078f08ff */
[----:B------:R-:W-:Y:S01]  /*2040*/  IMAD.WIDE.U32 R110, R10, R110, R22 ;  /* 0x0000006e0a6e7225 */ /* 0x000fe200078e0016 */
[----:B------:R-:W-:Y:S02]  /*2050*/  IADD3.X R69, PT, PT, R69, UR5, RZ, P2, !PT ;  /* 0x0000000545457c10 */ /* 0x000fe400097fe4ff */
[----:B------:R-:W-:Y:S01]  /*2060*/  ISETP.GT.AND P2, PT, R62, R63, PT ;  /* 0x0000003f3e00720c */ /* 0x000fe20003f44270 */
[----:B------:R-:W-:Y:S01]  /*2070*/  IMAD.MOV.U32 R152, RZ, RZ, R68 ;  /* 0x000000ffff987224 */ /* 0x000fe200078e0044 */
[----:B------:R-:W-:Y:S01]  /*2080*/  SHF.R.S32.HI R105, RZ, 0x1, R105 ;  /* 0x00000001ff697819 */ /* 0x000fe20000011469 */
[----:B------:R-:W-:Y:S01]  /*2090*/  IMAD.MOV.U32 R153, RZ, RZ, R69 ;  /* 0x000000ffff997224 */ /* 0x000fe200078e0045 */
[----:B------:R-:W-:Y:S01]  /*20a0*/  SHF.L.U64.HI R71, R18, 0x1, R71 ;  /* 0x0000000112477819 */ /* 0x000fe20000010247 */
[----:B------:R-:W-:Y:S01]  /*20b0*/  IMAD.IADD R65, R111, 0x1, R65 ;  /* 0x000000016f417824 */ /* 0x000fe200078e0241 */
[----:B----4-:R-:W-:Y:S01]  /*20c0*/  IADD3 R70, P3, PT, R70, UR8, RZ ;  /* 0x0000000846467c10 */ /* 0x010fe2000ff7e0ff */
[----:B------:R-:W-:Y:S01]  /*20d0*/  IMAD R103, R112, R105, R2 ;  /* 0x0000006970677224 */ /* 0x000fe200078e0202 */
[----:B------:R-:W-:-:S02]  /*20e0*/  LOP3.LUT R45, R20, 0x120, R45, 0xf8, !PT ;  /* 0x00000120142d7812 */ /* 0x000fc400078ef82d */
[----:B------:R-:W-:Y:S01]  /*20f0*/  IADD3.X R71, PT, PT, R71, UR9, RZ, P3, !PT ;  /* 0x0000000947477c10 */ /* 0x000fe20009ffe4ff */
[--C-:B------:R-:W-:Y:S01]  /*2100*/  IMAD.IADD R101, R2, 0x1, R103.reuse ;  /* 0x0000000102657824 */ /* 0x100fe200078e0267 */
[----:B------:R-:W-:Y:S01]  /*2110*/  SHF.R.S32.HI R90, RZ, 0x1f, R103 ;  /* 0x0000001fff5a7819 */ /* 0x000fe20000011467 */
[----:B------:R-:W-:Y:S02]  /*2120*/  IMAD.MOV.U32 R150, RZ, RZ, R70 ;  /* 0x000000ffff967224 */ /* 0x000fe400078e0046 */
[----:B------:R-:W-:Y:S01]  /*2130*/  IMAD.MOV.U32 R151, RZ, RZ, R71 ;  /* 0x000000ffff977224 */ /* 0x000fe200078e0047 */
[----:B------:R-:W-:Y:S01]  /*2140*/  SHF.R.S32.HI R88, RZ, 0x1f, R101 ;  /* 0x0000001fff587819 */ /* 0x000fe20000011465 */
[----:B---3--:R-:W-:Y:S06]  /*2150*/  @!P2 BRA `(.L_x_1080) ;  /* 0x000000880084a947 */ /* 0x008fec0003800000 */
[----:B------:R-:W1:Y:S01]  /*2160*/  LDC.64 R4, c[0x0][0x4a0] ;  /* 0x00012800ff047b82 */ /* 0x000e620000000a00 */
[----:B------:R-:W2:Y:S01]  /*2170*/  LDCU.128 UR16, c[0x0][0x4b0] ;  /* 0x00009600ff1077ac */ /* 0x000ea20008000c00 */
[----:B------:R-:W-:Y:S01]  /*2180*/  IMAD.MOV.U32 R104, RZ, RZ, R60 ;  /* 0x000000ffff687224 */ /* 0x000fe200078e003c */
[----:B------:R-:W-:Y:S01]  /*2190*/  @!P0 IADD3 R0, PT, PT, -R0, RZ, RZ ;  /* 0x000000ff00008210 */ /* 0x000fe20007ffe1ff */
[----:B------:R-:W-:Y:S01]  /*21a0*/  IMAD.MOV.U32 R119, RZ, RZ, RZ ;  /* 0x000000ffff777224 */ /* 0x000fe200078e00ff */
[----:B------:R-:W3:Y:S01]  /*21b0*/  LDCU.128 UR12, c[0x0][0x4c0] ;  /* 0x00009800ff0c77ac */ /* 0x000ee20008000c00 */
[----:B-----5:R-:W-:Y:S01]  /*21c0*/  IMAD.IADD R48, R60, 0x1, R7 ;  /* 0x000000013c307824 */ /* 0x020fe200078e0207 */
[----:B------:R-:W-:Y:S01]  /*21d0*/  SHF.R.S32.HI R9, RZ, 0x1f, R104 ;  /* 0x0000001fff097819 */ /* 0x000fe20000011468 */
[----:B------:R-:W4:Y:S01]  /*21e0*/  LDC.64 R2, c[0x0][0x4a8] ;  /* 0x00012a00ff027b82 */ /* 0x000f220000000a00 */
[----:B------:R-:W3:Y:S01]  /*21f0*/  LDCU.128 UR8, c[0x0][0x490] ;  /* 0x00009200ff0877ac */ /* 0x000ee20008000c00 */
[----:B------:R-:W-:Y:S01]  /*2200*/  SEL R6, R6, R0, !P1 ;  /* 0x0000000006067207 */ /* 0x000fe20004800000 */
[----:B------:R-:W-:Y:S01]  /*2210*/  IMAD R48, R48, R105, RZ ;  /* 0x0000006930307224 */ /* 0x000fe200078e02ff */
[C---:B------:R-:W-:Y:S01]  /*2220*/  SHF.L.U32 R99, R105.reuse, 0x5, RZ ;  /* 0x0000000569637819 */ /* 0x040fe200000006ff */
[----:B------:R-:W3:Y:S01]  /*2230*/  LDCU.64 UR4, c[0x0][0x488] ;  /* 0x00009100ff0477ac */ /* 0x000ee20008000a00 */
[C---:B------:R-:W-:Y:S01]  /*2240*/  IMAD R97, R105.reuse, 0x60, RZ ;  /* 0x0000006069617824 */ /* 0x040fe200078e02ff */
[----:B------:R-:W-:Y:S01]  /*2250*/  SHF.L.U32 R96, R105, 0x6, RZ ;  /* 0x0000000669607819 */ /* 0x000fe200000006ff */
[C---:B------:R-:W-:Y:S01]  /*2260*/  VIADD R102, R112.reuse, 0x20 ;  /* 0x0000002070667836 */ /* 0x040fe20000000000 */
[----:B------:R-:W3:Y:S01]  /*2270*/  LDCU.U8 UR20, c[0x0][0x533] ;  /* 0x0000a660ff1477ac */ /* 0x000ee20008000000 */
[C---:B------:R-:W-:Y:S01]  /*2280*/  IADD3 R100, PT, PT, R112.reuse, 0x40, RZ ;  /* 0x0000004070647810 */ /* 0x040fe20007ffe0ff */
[----:B------:R-:W-:Y:S01]  /*2290*/  VIADD R98, R112, 0x60 ;  /* 0x0000006070627836 */ /* 0x000fe20000000000 */
[----:B------:R-:W-:Y:S01]  /*22a0*/  SHF.R.S32.HI R86, RZ, 0x1f, R99 ;  /* 0x0000001fff567819 */ /* 0x000fe20000011463 */
[C---:B------:R-:W-:Y:S01]  /*22b0*/  IMAD R95, R62.reuse, -0x80, R67 ;  /* 0xffffff803e5f7824 */ /* 0x040fe200078e0243 */
[----:B------:R-:W-:Y:S01]  /*22c0*/  SHF.R.S32.HI R84, RZ, 0x1f, R96 ;  /* 0x0000001fff547819 */ /* 0x000fe20000011460 */
[----:B------:R-:W-:Y:S01]  /*22d0*/  IMAD R93, R62, -0x80, R61 ;  /* 0xffffff803e5d7824 */ /* 0x000fe200078e023d */
[----:B------:R-:W-:Y:S01]  /*22e0*/  SHF.R.S32.HI R82, RZ, 0x1f, R97 ;  /* 0x0000001fff527819 */ /* 0x000fe20000011461 */
[----:B-1----:R-:W-:Y:S01]  /*22f0*/  IMAD.WIDE.U32 R10, R159, R4, R118 ;  /* 0x000000049f0a7225 */ /* 0x002fe200078e0076 */
[----:B------:R-:W-:-:S03]  /*2300*/  IADD3 R4, P0, PT, -R67, R112, RZ ;  /* 0x0000007043047210 */ /* 0x000fc60007f1e1ff */
[----:B------:R-:W-:Y:S02]  /*2310*/  IMAD R11, R159, R5, R11 ;  /* 0x000000059f0b7224 */ /* 0x000fe400078e020b */
[----:B--2---:R-:W-:Y:S01]  /*2320*/  IMAD R5, R9, UR16, RZ ;  /* 0x0000001009057c24 */ /* 0x004fe2000f8e02ff */
[----:B----4-:R-:W-:Y:S01]  /*2330*/  SHF.L.U64.HI R89, R2, 0x5, R3 ;  /* 0x0000000502597819 */ /* 0x010fe20000010203 */
[----:B------:R-:W-:Y:S01]  /*2340*/  IMAD.WIDE.U32 R10, R104, UR16, R10 ;  /* 0x00000010680a7c25 */ /* 0x000fe2000f8e000a */
[----:B------:R-:W-:Y:S01]  /*2350*/  SHF.L.U32 R91, R2, 0x5, RZ ;  /* 0x00000005025b7819 */ /* 0x000fe200000006ff */
[----:B---3--:R-:W-:Y:S02]  /*2360*/  UISETP.NE.AND UP0, UPT, UR20, URZ, UPT ;  /* 0x000000ff1400728c */ /* 0x008fe4000bf05270 */
[----:B------:R-:W-:Y:S01]  /*2370*/  IMAD R0, R104, UR17, R5 ;  /* 0x0000001168007c24 */ /* 0x000fe2000f8e0205 */
[----:B------:R-:W-:Y:S01]  /*2380*/  SHF.R.S32.HI R5, RZ, 0x1f, R6 ;  /* 0x0000001fff057819 */ /* 0x000fe20000011406 */
[----:B------:R-:W-:-:S02]  /*2390*/  IMAD.MOV.U32 R16, RZ, RZ, R10 ;  /* 0x000000ffff107224 */ /* 0x000fc400078e000a */
[----:B------:R-:W-:Y:S02]  /*23a0*/  IMAD.IADD R17, R11, 0x1, R0 ;  /* 0x000000010b117824 */ /* 0x000fe400078e0200 */
[----:B------:R-:W-:Y:S02]  /*23b0*/  IMAD R11, R5, UR12, RZ ;  /* 0x0000000c050b7c24 */ /* 0x000fe4000f8e02ff */
[----:B------:R-:W-:Y:S02]  /*23c0*/  IMAD R0, R9, R2, RZ ;  /* 0x0000000209007224 */ /* 0x000fe400078e02ff */
[C---:B------:R-:W-:Y:S01]  /*23d0*/  IMAD R14, R6.reuse, UR13, R11 ;  /* 0x0000000d060e7c24 */ /* 0x040fe2000f8e020b */
[----:B------:R-:W-:Y:S01]  /*23e0*/  SHF.R.S32.HI R11, RZ, 0x1f, R67 ;  /* 0x0000001fff0b7819 */ /* 0x000fe20000011443 */
[----:B------:R-:W-:Y:S01]  /*23f0*/  IMAD.WIDE.U32 R8, R6, UR12, R16 ;  /* 0x0000000c06087c25 */ /* 0x000fe2000f8e0010 */
[----:B------:R-:W1:Y:S03]  /*2400*/  LDCU.64 UR12, c[0x0][0x4e0] ;  /* 0x00009c00ff0c77ac */ /* 0x000e660008000a00 */
[----:B------:R-:W-:Y:S01]  /*2410*/  IMAD.WIDE.U32 R12, R159, UR10, R118 ;  /* 0x0000000a9f0c7c25 */ /* 0x000fe2000f8e0076 */
[----:B------:R-:W-:-:S02]  /*2420*/  IADD3 R15, PT, PT, R9, R14, RZ ;  /* 0x0000000e090f7210 */ /* 0x000fc40007ffe0ff */
[----:B------:R-:W-:Y:S01]  /*2430*/  MOV R14, R8 ;  /* 0x00000008000e7202 */ /* 0x000fe20000000f00 */
[----:B------:R-:W-:Y:S02]  /*2440*/  IMAD R5, R5, UR18, RZ ;  /* 0x0000001205057c24 */ /* 0x000fe4000f8e02ff */
[----:B------:R-:W-:Y:S01]  /*2450*/  IMAD R13, R159, UR11, R13 ;  /* 0x0000000b9f0d7c24 */ /* 0x000fe2000f8e020d */
[----:B------:R-:W2:Y:S01]  /*2460*/  LDCU.64 UR10, c[0x0][0x4d0] ;  /* 0x00009a00ff0a77ac */ /* 0x000ea20008000a00 */
[----:B------:R-:W-:Y:S01]  /*2470*/  IMAD.X R11, RZ, RZ, ~R11, P0 ;  /* 0x000000ffff0b7224 */ /* 0x000fe200000e0e0b */
[----:B------:R-:W-:Y:S01]  /*2480*/  IADD3 R74, P0, PT, R48, R101, RZ ;  /* 0x00000065304a7210 */ /* 0x000fe20007f1e0ff */
[----:B------:R-:W-:Y:S01]  /*2490*/  IMAD R8, R6, UR19, R5 ;  /* 0x0000001306087c24 */ /* 0x000fe2000f8e0205 */
[----:B------:R-:W-:Y:S01]  /*24a0*/  SHF.R.S32.HI R5, RZ, 0x1f, R48 ;  /* 0x0000001fff057819 */ /* 0x000fe20000011430 */
[----:B------:R-:W-:Y:S01]  /*24b0*/  IMAD R0, R104, R3, R0 ;  /* 0x0000000368007224 */ /* 0x000fe200078e0200 */
[----:B------:R-:W-:Y:S01]  /*24c0*/  IADD3 R48, P1, PT, R48, R103, RZ ;  /* 0x0000006730307210 */ /* 0x000fe20007f3e0ff */
[----:B------:R-:W-:Y:S01]  /*24d0*/  IMAD.WIDE.U32 R12, R104, R2, R12 ;  /* 0x00000002680c7225 */ /* 0x000fe200078e000c */
[----:B------:R-:W-:Y:S01]  /*24e0*/  IADD3.X R75, PT, PT, R5, R88, RZ, P0, !PT ;  /* 0x00000058054b7210 */ /* 0x000fe200007fe4ff */
[----:B------:R-:W-:-:S02]  /*24f0*/  UMOV UR19, URZ ;  /* 0x000000ff00137c82 */ /* 0x000fc40008000000 */
[----:B------:R-:W-:Y:S01]  /*2500*/  IMAD.IADD R13, R13, 0x1, R0 ;  /* 0x000000010d0d7824 */ /* 0x000fe200078e0200 */
[----:B------:R-:W-:Y:S01]  /*2510*/  SHF.L.U64.HI R75, R74, 0x1, R75 ;  /* 0x000000014a4b7819 */ /* 0x000fe2000001024b */
[----:B------:R-:W-:Y:S02]  /*2520*/  IMAD.X R5, R5, 0x1, R90, P1 ;  /* 0x0000000105057824 */ /* 0x000fe400008e065a */
[----:B------:R-:W-:Y:S01]  /*2530*/  IMAD.WIDE.U32 R12, R6, UR18, R12 ;  /* 0x00000012060c7c25 */ /* 0x000fe2000f8e000c */
[----:B------:R-:W-:Y:S02]  /*2540*/  USHF.L.U32 UR18, UR16, 0x7, URZ ;  /* 0x0000000710127899 */ /* 0x000fe400080006ff */
[C---:B------:R-:W-:Y:S01]  /*2550*/  SHF.L.U64.HI R0, R48.reuse, 0x1, R5 ;  /* 0x0000000130007819 */ /* 0x040fe20000010205 */
[----:B------:R-:W-:Y:S01]  /*2560*/  IMAD R73, R11, UR16, RZ ;  /* 0x000000100b497c24 */ /* 0x000fe2000f8e02ff */
[----:B------:R-:W-:Y:S01]  /*2570*/  SHF.L.U32 R48, R48, 0x1, RZ ;  /* 0x0000000130307819 */ /* 0x000fe200000006ff */
[----:B------:R-:W-:Y:S01]  /*2580*/  IMAD.WIDE.U32 R6, R4, UR16, R14 ;  /* 0x0000001004067c25 */ /* 0x000fe2000f8e000e */
[----:B------:R-:W-:Y:S01]  /*2590*/  IADD3 R9, PT, PT, R13, R8, RZ ;  /* 0x000000080d097210 */ /* 0x000fe20007ffe0ff */
[----:B------:R-:W3:Y:S02]  /*25a0*/  LDCU UR16, c[0x0][0x450] ;  /* 0x00008a00ff1077ac */ /* 0x000ee40008000800 */
[----:B------:R-:W-:Y:S01]  /*25b0*/  IMAD.MOV.U32 R8, RZ, RZ, R12 ;  /* 0x000000ffff087224 */ /* 0x000fe200078e000c */
[----:B------:R-:W-:Y:S01]  /*25c0*/  IADD3 R12, P0, PT, R48, UR14, RZ ;  /* 0x0000000e300c7c10 */ /* 0x000fe2000ff1e0ff */
[----:B------:R-:W-:Y:S01]  /*25d0*/  IMAD R73, R4, UR17, R73 ;  /* 0x0000001104497c24 */ /* 0x000fe2000f8e0249 */
[----:B------:R-:W-:Y:S01]  /*25e0*/  LEA R72, P2, R6, UR8, 0x1 ;  /* 0x0000000806487c11 */ /* 0x000fe2000f8408ff */
[-C--:B------:R-:W-:Y:S01]  /*25f0*/  IMAD R11, R11, R2.reuse, RZ ;  /* 0x000000020b0b7224 */ /* 0x080fe200078e02ff */
[----:B------:R-:W-:Y:S01]  /*2600*/  IADD3.X R13, PT, PT, R0, UR15, RZ, P0, !PT ;  /* 0x0000000f000d7c10 */ /* 0x000fe200087fe4ff */
[----:B------:R-:W-:Y:S01]  /*2610*/  IMAD.SHL.U32 R74, R74, 0x2, RZ ;  /* 0x000000024a4a7824 */ /* 0x000fe200078e00ff */
[----:B--2---:R-:W-:Y:S01]  /*2620*/  IADD3 R48, P0, PT, R48, UR10, RZ ;  /* 0x0000000a30307c10 */ /* 0x004fe2000ff1e0ff */
[----:B------:R-:W-:Y:S01]  /*2630*/  IMAD.SHL.U32 R81, R2, 0x80, RZ ;  /* 0x0000008002517824 */ /* 0x000fe200078e00ff */
[----:B------:R-:W-:Y:S01]  /*2640*/  IADD3 R73, PT, PT, R7, R73, RZ ;  /* 0x0000004907497210 */ /* 0x000fe20007ffe0ff */
[----:B------:R-:W-:Y:S01]  /*2650*/  IMAD R11, R4, R3, R11 ;  /* 0x00000003040b7224 */ /* 0x000fe200078e020b */
[----:B------:R-:W-:Y:S01]  /*2660*/  IADD3.X R49, PT, PT, R0, UR11, RZ, P0, !PT ;  /* 0x0000000b00317c10 */ /* 0x000fe200087fe4ff */
[----:B------:R-:W-:Y:S01]  /*2670*/  IMAD.WIDE.U32 R4, R4, R2, R8 ;  /* 0x0000000204047225 */ /* 0x000fe200078e0008 */
[----:B------:R-:W-:Y:S01]  /*2680*/  IADD3 R0, P0, PT, RZ, -UR19, RZ ;  /* 0x80000013ff007c10 */ /* 0x000fe2000ff1e0ff */
[----:B------:R-:W2:Y:S01]  /*2690*/  LDCU UR17, c[0x0][0x440] ;  /* 0x00008800ff1177ac */ /* 0x000ea20008000800 */
[----:B------:R-:W-:Y:S01]  /*26a0*/  IADD3 R76, P1, PT, R74, UR14, RZ ;  /* 0x0000000e4a4c7c10 */ /* 0x000fe2000ff3e0ff */
[----:B------:R-:W-:Y:S01]  /*26b0*/  IMAD.IADD R11, R5, 0x1, R11 ;  /* 0x00000001050b7824 */ /* 0x000fe200078e020b */
[----:B------:R-:W-:Y:S01]  /*26c0*/  IADD3.X R3, PT, PT, RZ, ~UR18, RZ, P0, !PT ;  /* 0x80000012ff037c10 */ /* 0x000fe200087fe4ff */
[----:B------:R-:W-:Y:S01]  /*26d0*/  IMAD.X R81, RZ, RZ, ~R81, P0 ;  /* 0x000000ffff517224 */ /* 0x000fe200000e0e51 */
[----:B------:R-:W-:Y:S01]  /*26e0*/  IADD3.X R77, PT, PT, R75, UR15, RZ, P1, !PT ;  /* 0x0000000f4b4d7c10 */ /* 0x000fe20008ffe4ff */
[----:B------:R-:W-:Y:S01]  /*26f0*/  IMAD.MOV.U32 R94, RZ, RZ, R62 ;  /* 0x000000ffff5e7224 */ /* 0x000fe200078e003e */
[----:B------:R-:W-:Y:S01]  /*2700*/  LEA.HI.X R73, R6, UR9, R73, 0x1, P2 ;  /* 0x0000000906497c11 */ /* 0x000fe200090f0c49 */
[----:B------:R-:W4:Y:S01]  /*2710*/  LDCU.64 UR14, c[0x0][0x3c0] ;  /* 0x00007800ff0e77ac */ /* 0x000f220008000a00 */
[----:B------:R-:W-:-:S02]  /*2720*/  LEA R10, P2, R4, UR4, 0x1 ;  /* 0x00000004040a7c11 */ /* 0x000fc4000f8408ff */
[----:B------:R-:W-:Y:S02]  /*2730*/  IADD3 R74, P1, PT, R74, UR10, RZ ;  /* 0x0000000a4a4a7c10 */ /* 0x000fe4000ff3e0ff */
[C---:B------:R-:W-:Y:S02]  /*2740*/  SHF.R.S64 R83, R0.reuse, 0x1f, R81 ;  /* 0x0000001f00537819 */ /* 0x040fe40000001051 */
[----:B---3--:R-:W-:Y:S02]  /*2750*/  MOV R9, UR16 ;  /* 0x0000001000097c02 */ /* 0x008fe40008000f00 */
[--C-:B------:R-:W-:Y:S02]  /*2760*/  SHF.R.S64 R79, R0, 0x1f, R3.reuse ;  /* 0x0000001f004f7819 */ /* 0x100fe40000001003 */
[----:B------:R-:W-:Y:S02]  /*2770*/  SHF.R.S32.HI R66, RZ, 0x1f, R3 ;  /* 0x0000001fff427819 */ /* 0x000fe40000011403 */
[----:B------:R-:W-:-:S02]  /*2780*/  SHF.R.S32.HI R81, RZ, 0x1f, R81 ;  /* 0x0000001fff517819 */ /* 0x000fc40000011451 */
[----:B------:R-:W-:Y:S01]  /*2790*/  LEA.HI.X R11, R4, UR5, R11, 0x1, P2 ;  /* 0x00000005040b7c11 */ /* 0x000fe200090f0c0b */
[----:B------:R-:W3:Y:S01]  /*27a0*/  LDCU.64 UR4, c[0x0][0x3b8] ;  /* 0x00007700ff0477ac */ /* 0x000ee20008000a00 */
[----:B------:R-:W-:Y:S01]  /*27b0*/  IADD3.X R75, PT, PT, R75, UR11, RZ, P1, !PT ;  /* 0x0000000b4b4b7c10 */ /* 0x000fe20008ffe4ff */
[----:B--2-4-:R-:W1:Y:S06]  /*27c0*/  LDCU.128 UR8, c[0x0][0x3a0] ;  /* 0x00007400ff0877ac */ /* 0x014e6c0008000c00 */
.L_x_1148:
        /* <DEDUP_REMOVED lines=11> */
[----:B------:R-:W2:Y:S04]  /*2880*/  @!P1 LDG.E.128 R20, desc[UR6][R72.64] ;  /* 0x0000000648149981 */ /* 0x000ea8000c1e1d00 */
[----:B--2---:R2:W-:Y:S01]  /*2890*/  @!P1 STG.E.128 desc[UR6][R68.64], R20 ;  /* 0x0000001444009986 */ /* 0x0045e2000c101d06 */
[----:B------:R-:W-:Y:S03]  /*28a0*/  ISETP.GE.AND P1, PT, R117, UR17, PT ;  /* 0x0000001175007c0c */ /* 0x000fe6000bf26270 */
[----:B------:R-:W4:Y:S04]  /*28b0*/  @!P2 LDG.E.128 R16, desc[UR6][R72.64+0x40] ;  /* 0x000040064810a981 */ /* 0x000f28000c1e1d00 */
[----:B----4-:R2:W-:Y:S06]  /*28c0*/  @!P2 STG.E.128 desc[UR6][R68.64+0x40], R16 ;  /* 0x000040104400a986 */ /* 0x0105ec000c101d06 */
[----:B------:R-:W4:Y:S04]  /*28d0*/  @!P1 LDG.E.128 R4, desc[UR6][R72.64+0x80] ;  /* 0x0000800648049981 */ /* 0x000f28000c1e1d00 */
[----:B----4-:R2:W-:Y:S02]  /*28e0*/  @!P1 STG.E.128 desc[UR6][R68.64+0x80], R4 ;  /* 0x0000800444009986 */ /* 0x0105e4000c101d06 */
.L_x_1082:
[----:B-1-3--:R-:W-:Y:S05]  /*28f0*/  BSYNC.RECONVERGENT B0 ;  /* 0x0000000000007941 */ /* 0x00afea0003800200 */
.L_x_1081:
        /* <DEDUP_REMOVED lines=9> */
[----:B--2---:R-:W2:Y:S04]  /*2990*/  @!P2 LDG.E.128 R20, desc[UR6][R24.64] ;  /* 0x000000061814a981 */ /* 0x004ea8000c1e1d00 */
[----:B--2---:R1:W-:Y:S01]  /*29a0*/  @!P2 STG.E.128 desc[UR6][R14.64], R20 ;  /* 0x000000140e00a986 */ /* 0x0043e2000c101d06 */
[----:B------:R-:W-:Y:S05]  /*29b0*/  ISETP.GE.AND P2, PT, R117, UR17, PT ;  /* 0x0000001175007c0c */ /* 0x000fea000bf46270 */
[----:B------:R-:W2:Y:S04]  /*29c0*/  @!P1 LDG.E.128 R16, desc[UR6][R24.64+0x40] ;  /* 0x0000400618109981 */ /* 0x000ea8000c1e1d00 */
[----:B--2---:R1:W-:Y:S04]  /*29d0*/  @!P1 STG.E.128 desc[UR6][R14.64+0x40], R16 ;  /* 0x000040100e009986 */ /* 0x0043e8000c101d06 */
[----:B------:R-:W2:Y:S04]  /*29e0*/  @!P2 LDG.E.128 R4, desc[UR6][R24.64+0x80] ;  /* 0x000080061804a981 */ /* 0x000ea8000c1e1d00 */
[----:B--2---:R1:W-:Y:S02]  /*29f0*/  @!P2 STG.E.128 desc[UR6][R14.64+0x80], R4 ;  /* 0x000080040e00a986 */ /* 0x0043e4000c101d06 */
.L_x_1084:
[----:B------:R-:W-:Y:S05]  /*2a00*/  BSYNC.RECONVERGENT B0 ;  /* 0x0000000000007941 */ /* 0x000fea0003800200 */
.L_x_1083:
        /* <DEDUP_REMOVED lines=20> */
.L_x_1086:
[----:B------:R-:W-:Y:S05]  /*2b50*/  BSYNC.RECONVERGENT B0 ;  /* 0x0000000000007941 */ /* 0x000fea0003800200 */
.L_x_1085:
[----:B------:R-:W-:Y:S01]  /*2b60*/  ISETP.NE.AND P1, PT, R9, RZ, PT ;  /* 0x000000ff0900720c */ /* 0x000fe20003f25270 */
[----:B------:R-:W-:Y:S01]  /*2b70*/  BSSY.RECONVERGENT B0, `(.L_x_1087) ;  /* 0x0000014000007945 */ /* 0x000fe20003800200 */
[----:B------:R-:W-:Y:S03]  /*2b80*/  IADD3 R94, PT, PT, R94, -0x1, RZ ;  /* 0xffffffff5e5e7810 */ /* 0x000fe60007ffe0ff */
[----:B------:R-:W-:Y:S05]  /*2b90*/  @!P3 BRA `(.L_x_1088) ;  /* 0x000000000044b947 */ /* 0x000fea0003800000 */
[----:B------:R-:W1:Y:S01]  /*2ba0*/  LDC.64 R2, c[0x0][0x4b0] ;  /* 0x00012c00ff027b82 */ /* 0x000e620000000a00 */
[----:B------:R-:W-:Y:S02]  /*2bb0*/  ISETP.GE.AND P2, PT, R118, UR17, PT ;  /* 0x0000001176007c0c */ /* 0x000fe4000bf46270 */
[----:B------:R-:W-:Y:S01]  /*2bc0*/  ISETP.GE.AND P6, PT, R116, UR17, PT ;  /* 0x0000001174007c0c */ /* 0x000fe2000bfc6270 */
[----:B-1-3--:R-:W-:Y:S04]  /*2bd0*/  IMAD.WIDE.U32 R14, R2, 0xc0, R72 ;  /* 0x000000c0020e7825 */ /* 0x00afe800078e0048 */
[----:B------:R-:W-:Y:S05]  /*2be0*/  IMAD R3, R3, 0xc0, RZ ;  /* 0x000000c003037824 */ /* 0x000fea00078e02ff */
[----:B------:R-:W-:Y:S02]  /*2bf0*/  IADD3 R15, PT, PT, R15, R3, RZ ;  /* 0x000000030f0f7210 */ /* 0x000fe40007ffe0ff */
[----:B------:R-:W1:Y:S03]  /*2c00*/  LDC.64 R2, c[0x0][0x3c0] ;  /* 0x0000f000ff027b82 */ /* 0x000e660000000a00 */
[----:B--2---:R-:W2:Y:S01]  /*2c10*/  @!P2 LDG.E.128 R4, desc[UR6][R14.64] ;  /* 0x000000060e04a981 */ /* 0x004ea2000c1e1d00 */
        /* <DEDUP_REMOVED lines=9> */
.L_x_1088:
[----:B------:R-:W-:Y:S05]  /*2cb0*/  BSYNC.RECONVERGENT B0 ;  /* 0x0000000000007941 */ /* 0x000fea0003800200 */
.L_x_1087:
        /* <DEDUP_REMOVED lines=9> */
[----:B-1234-:R-:W2:Y:S04]  /*2d50*/  @!P0 LDG.E.128 R20, desc[UR6][R10.64] ;  /* 0x000000060a148981 */ /* 0x01eea8000c1e1d00 */
[----:B--2---:R1:W-:Y:S01]  /*2d60*/  @!P0 STG.E.128 desc[UR6][R70.64], R20 ;  /* 0x0000001446008986 */ /* 0x0043e2000c101d06 */
[----:B------:R-:W-:Y:S03]  /*2d70*/  ISETP.GE.AND P0, PT, R117, UR17, PT ;  /* 0x0000001175007c0c */ /* 0x000fe6000bf06270 */
[----:B------:R-:W2:Y:S04]  /*2d80*/  @!P1 LDG.E.128 R16, desc[UR6][R10.64+0x40] ;  /* 0x000040060a109981 */ /* 0x000ea8000c1e1d00 */
[----:B--2---:R1:W-:Y:S06]  /*2d90*/  @!P1 STG.E.128 desc[UR6][R70.64+0x40], R16 ;  /* 0x0000401046009986 */ /* 0x0043ec000c101d06 */
[----:B------:R-:W2:Y:S04]  /*2da0*/  @!P0 LDG.E.128 R4, desc[UR6][R10.64+0x80] ;  /* 0x000080060a048981 */ /* 0x000ea8000c1e1d00 */
[----:B--2---:R1:W-:Y:S02]  /*2db0*/  @!P0 STG.E.128 desc[UR6][R70.64+0x80], R4 ;  /* 0x0000800446008986 */ /* 0x0043e4000c101d06 */
.L_x_1092:
[----:B------:R-:W-:Y:S05]  /*2dc0*/  BSYNC.RECONVERGENT B0 ;  /* 0x0000000000007941 */ /* 0x000fea0003800200 */
.L_x_1091:
        /* <DEDUP_REMOVED lines=8> */
[----:B-1234-:R-:W2:Y:S04]  /*2e50*/  @!P1 LDG.E.128 R20, desc[UR6][R8.64] ;  /* 0x0000000608149981 */ /* 0x01eea8000c1e1d00 */
[----:B--2---:R1:W-:Y:S01]  /*2e60*/  @!P1 STG.E.128 desc[UR6][R2.64], R20 ;  /* 0x0000001402009986 */ /* 0x0043e2000c101d06 */
[----:B------:R-:W-:Y:S03]  /*2e70*/  ISETP.GE.AND P1, PT, R117, UR17, PT ;  /* 0x0000001175007c0c */ /* 0x000fe6000bf26270 */
[----:B------:R-:W2:Y:S04]  /*2e80*/  @!P0 LDG.E.128 R16, desc[UR6][R8.64+0x40] ;  /* 0x0000400608108981 */ /* 0x000ea8000c1e1d00 */
[----:B--2---:R1:W-:Y:S06]  /*2e90*/  @!P0 STG.E.128 desc[UR6][R2.64+0x40], R16 ;  /* 0x0000401002008986 */ /* 0x0043ec000c101d06 */
[----:B------:R-:W2:Y:S04]  /*2ea0*/  @!P1 LDG.E.128 R4, desc[UR6][R8.64+0x80] ;  /* 0x0000800608049981 */ /* 0x000ea8000c1e1d00 */
[----:B--2---:R1:W-:Y:S02]  /*2eb0*/  @!P1 STG.E.128 desc[UR6][R2.64+0x80], R4 ;  /* 0x0000800402009986 */ /* 0x0043e4000c101d06 */
.L_x_1094:
[----:B------:R-:W-:Y:S05]  /*2ec0*/  BSYNC.RECONVERGENT B0 ;  /* 0x0000000000007941 */ /* 0x000fea0003800200 */
.L_x_1093:
        /* <DEDUP_REMOVED lines=17> */
.L_x_1096:
[----:B------:R-:W-:Y:S05]  /*2fe0*/  BSYNC.RECONVERGENT B0 ;  /* 0x0000000000007941 */ /* 0x000fea0003800200 */
.L_x_1095:
        /* <DEDUP_REMOVED lines=22> */
.L_x_1090:
        /* <DEDUP_REMOVED lines=59> */
.L_x_1102:
[----:B------:R-:W-:Y:S05]  /*3500*/  BSYNC.RECONVERGENT B0 ;  /* 0x0000000000007941 */ /* 0x000fea0003800200 */
.L_x_1101:
[----:B------:R-:W-:Y:S04]  /*3510*/  BSSY.RECONVERGENT B0, `(.L_x_1103) ;  /* 0x0000034000007945 */ /* 0x000fe80003800200 */
        /* <DEDUP_REMOVED lines=51> */
.L_x_1104:
[----:B------:R-:W-:Y:S05]  /*3850*/  BSYNC.RECONVERGENT B0 ;  /* 0x0000000000007941 */ /* 0x000fea0003800200 */
.L_x_1103:
        /* <DEDUP_REMOVED lines=51> */
.L_x_1100:
[----:B------:R-:W-:Y:S05]  /*3b90*/  BSYNC.RECONVERGENT B1 ;  /* 0x0000000000017941 */ /* 0x000fea0003800200 */
.L_x_1099:
        /* <DEDUP_REMOVED lines=68> */
.L_x_1108:
[----:B------:R-:W-:Y:S05]  /*3fe0*/  BSYNC.RECONVERGENT B0 ;  /* 0x0000000000007941 */ /* 0x000fea0003800200 */
.L_x_1107:
        /* <DEDUP_REMOVED lines=52> */
.L_x_1110:
[----:B------:R-:W-:Y:S05]  /*4330*/  BSYNC.RECONVERGENT B0 ;  /* 0x0000000000007941 */ /* 0x000fea0003800200 */
.L_x_1109:
        /* <DEDUP_REMOVED lines=51> */
.L_x_1106:
[----:B------:R-:W-:Y:S05]  /*4670*/  BSYNC.RECONVERGENT B1 ;  /* 0x0000000000017941 */ /* 0x000fea0003800200 */
.L_x_1105:
        /* <DEDUP_REMOVED lines=12> */
[C---:B-----5:R-:W-:Y:S02]  /*4740*/  LEA R40, P5, R4.reuse, R10, 0x7 ;  /* 0x0000000a04287211 */ /* 0x060fe400078a38ff */
        /* <DEDUP_REMOVED lines=55> */
.L_x_1114:
[----:B------:R-:W-:Y:S05]  /*4ac0*/  BSYNC.RECONVERGENT B0 ;  /* 0x0000000000007941 */ /* 0x000fea0003800200 */
.L_x_1113:
        /* <DEDUP_REMOVED lines=52> */
.L_x_1116:
[----:B------:R-:W-:Y:S05]  /*4e10*/  BSYNC.RECONVERGENT B0 ;  /* 0x0000000000007941 */ /* 0x000fea0003800200 */
.L_x_1115:
        /* <DEDUP_REMOVED lines=51> */
.L_x_1112:
[----:B------:R-:W-:Y:S05]  /*5150*/  BSYNC.RECONVERGENT B1 ;  /* 0x0000000000017941 */ /* 0x000fea0003800200 */
.L_x_1111:
        /* <DEDUP_REMOVED lines=70> */
.L_x_1120:
[----:B------:R-:W-:Y:S05]  /*55c0*/  BSYNC.RECONVERGENT B0 ;  /* 0x0000000000007941 */ /* 0x000fea0003800200 */
.L_x_1119:
        /* <DEDUP_REMOVED lines=52> */
.L_x_1122:
[----:B------:R-:W-:Y:S05]  /*5910*/  BSYNC.RECONVERGENT B0 ;  /* 0x0000000000007941 */ /* 0x000fea0003800200 */
.L_x_1121:
        /* <DEDUP_REMOVED lines=51> */
.L_x_1118:
[----:B------:R-:W-:Y:S05]  /*5c50*/  BSYNC.RECONVERGENT B1 ;  /* 0x0000000000017941 */ /* 0x000fea0003800200 */
.L_x_1117:
        /* <DEDUP_REMOVED lines=8> */
.L_x_1098:
[----:B-1-3--:R-:W-:Y:S01]  /*5ce0*/  LEA.HI R14, R9, R9, RZ, 0x1 ;  /* 0x00000009090e7211 */ /* 0x00afe200078f08ff */
[----:B------:R-:W-:Y:S01]  /*5cf0*/  BSSY.RECONVERGENT B1, `(.L_x_1123) ;  /* 0x000011d000017945 */ /* 0x000fe20003800200 */
[----:B------:R-:W-:Y:S02]  /*5d00*/  SHF.R.U32.HI R15, RZ, 0x1, R9 ;  /* 0x00000001ff0f7819 */ /* 0x000fe40000011609 */
[----:B------:R-:W-:Y:S05]  /*5d10*/  SHF.R.S32.HI R14, RZ, 0x1, R14 ;  /* 0x00000001ff0e7819 */ /* 0x000fea000001140e */
[----:B------:R-:W-:Y:S05]  /*5d20*/  IMAD.MOV R14, RZ, RZ, -R14 ;  /* 0x000000ffff0e7224 */ /* 0x000fea00078e0a0e */
[----:B------:R-:W-:Y:S01]  /*5d30*/  SHF.R.S32.HI R109, RZ, 0x1f, R14 ;  /* 0x0000001fff6d7819 */ /* 0x000fe2000001140e */
[----:B------:R-:W-:Y:S05]  /*5d40*/  @!P0 BRA `(.L_x_1124) ;  /* 0x00000010005c8947 */ /* 0x000fea0003800000 */
[----:B------:R-:W1:Y:S01]  /*5d50*/  LDC R51, c[0x0][0x440] ;  /* 0x00011000ff337b82 */ /* 0x000e620000000800 */
[----:B------:R-:W-:Y:S01]  /*5d60*/  BSSY.RECONVERGENT B0, `(.L_x_1125) ;  /* 0x000005b000007945 */ /* 0x000fe20003800200 */
[----:B-1----:R-:W-:Y:S11]  /*5d70*/  ISETP.GE.AND P0, PT, R118, R51, PT ;  /* 0x000000337600720c */ /* 0x002ff60003f06270 */
[----:B------:R-:W-:Y:S02]  /*5d80*/  @!UPT UIADD3 URZ, UPT, UPT, URZ, URZ, URZ ;  /* 0x000000fffffff290 */ /* 0x000fe4000fffe0ff */
[----:B------:R-:W-:Y:S05]  /*5d90*/  @P0 BRA `(.L_x_1126) ;  /* 0x00000004005c0947 */ /* 0x000fea0003800000 */
[C---:B------:R-:W-:Y:S01]  /*5da0*/  ISETP.GE.AND P0, PT, R118.reuse, R9, PT ;  /* 0x000000097600720c */ /* 0x040fe20003f06270 */
[----:B------:R-:W3:Y:S11]  /*5db0*/  LDG.E.128 R52, desc[UR6][R10.64] ;  /* 0x000000060a347981 */ /* 0x000ef6000c1e1d00 */
[----:B------:R-:W-:Y:S01]  /*5dc0*/  @!UPT UIADD3 URZ, UPT, UPT, URZ, URZ, URZ ;  /* 0x000000fffffff290 */ /* 0x000fe2000fffe0ff */
[----:B------:R-:W-:Y:S04]  /*5dd0*/  @!P0 ISETP.GE.U32.AND P1, PT, R118, R15, PT ;  /* 0x0000000f7600820c */ /* 0x000fe80003f26070 */
[----:B------:R-:W-:Y:S02]  /*5de0*/  @!P0 SEL R57, R14, RZ, P1 ;  /* 0x000000ff0e398207 */ /* 0x000fe40000800000 */
[----:B------:R-:W-:Y:S02]  /*5df0*/  @!P0 SEL R120, R109, RZ, P1 ;  /* 0x000000ff6d788207 */ /* 0x000fe40000800000 */
[----:B------:R-:W-:Y:S02]  /*5e00*/  @!P0 SHF.L.U32 R121, R57, 0x1, RZ ;  /* 0x0000000139798819 */ /* 0x000fe400000006ff */
[----:B--2-4-:R-:W-:Y:S02]  /*5e10*/  @!P0 SEL R17, R15, R14, !P1 ;  /* 0x0000000e0f118207 */ /* 0x014fe40004800000 */
[----:B------:R-:W-:Y:S02]  /*5e20*/  @!P0 SHF.L.U64.HI R120, R57, 0x1, R120 ;  /* 0x0000000139788819 */ /* 0x000fe40000010278 */
[----:B------:R-:W-:Y:S01]  /*5e30*/  @!P0 IADD3 R58, P1, PT, R121, R74, RZ ;  /* 0x0000004a793a8210 */ /* 0x000fe20007f3e0ff */
[----:B------:R-:W-:Y:S03]  /*5e40*/  @!P0 IMAD.WIDE R18, R17, 0x2, R10 ;  /* 0x0000000211128825 */ /* 0x000fe600078e020a */
[C---:B------:R-:W-:Y:S02]  /*5e50*/  @!P0 IADD3.X R59, PT, PT, R120.reuse, R75, RZ, P1, !PT ;  /* 0x0000004b783b8210 */ /* 0x040fe40000ffe4ff */
[----:B------:R-:W-:Y:S01]  /*5e60*/  @!P0 IADD3 R32, P1, PT, R121, R76, RZ ;  /* 0x0000004c79208210 */ /* 0x000fe20007f3e0ff */
[----:B------:R-:W2:Y:S03]  /*5e70*/  @!P0 LDG.E.128 R16, desc[UR6][R18.64] ;  /* 0x0000000612108981 */ /* 0x000ea6000c1e1d00 */
[----:B------:R-:W-:Y:S02]  /*5e80*/  @!P0 IADD3.X R33, PT, PT, R120, R77, RZ, P1, !PT ;  /* 0x0000004d78218210 */ /* 0x000fe40000ffe4ff */
[----:B------:R-:W-:Y:S03]  /*5e90*/  ISETP.GE.U32.OR P1, PT, R118, R15, P0 ;  /* 0x0000000f7600720c */ /* 0x000fe60000726470 */
[----:B------:R-:W4:Y:S08]  /*5ea0*/  @!P0 LDG.E.128 R56, desc[UR6][R58.64] ;  /* 0x000000063a388981 */ /* 0x000f30000c1e1d00 */
[----:B------:R3:W5:Y:S01]  /*5eb0*/  @!P0 LDG.E.128 R40, desc[UR6][R32.64] ;  /* 0x0000000620288981 */ /* 0x000762000c1e1d00 */
[--C-:B--2---:R-:W-:Y:S01]  /*5ec0*/  @!P0 HADD2.F32 R27, -RZ, R16.reuse.H0_H0 ;  /* 0x20000010ff1b8230 */ /* 0x104fe20000004100 */
[----:B---3--:R-:W-:Y:S01]  /*5ed0*/  @!P0 MOV R32, R52 ;  /* 0x0000003400208202 */ /* 0x008fe20000000f00 */
        /* <DEDUP_REMOVED lines=67> */
.L_x_1126:
[----:B------:R-:W-:Y:S05]  /*6310*/  BSYNC.RECONVERGENT B0 ;  /* 0x0000000000007941 */ /* 0x000fea0003800200 */
.L_x_1125:
[----:B------:R-:W-:Y:S01]  /*6320*/  ISETP.GE.AND P0, PT, R116, R51, PT ;  /* 0x000000337400720c */ /* 0x000fe20003f06270 */
[----:B------:R-:W-:Y:S11]  /*6330*/  BSSY.RECONVERGENT B0, `(.L_x_1127) ;  /* 0x000005c000007945 */ /* 0x000ff60003800200 */
[----:B------:R-:W-:Y:S01]  /*6340*/  @!UPT UIADD3 URZ, UPT, UPT, URZ, URZ, URZ ;  /* 0x000000fffffff290 */ /* 0x000fe2000fffe0ff */
[----:B------:R-:W-:Y:S05]  /*6350*/  @P0 BRA `(.L_x_1128) ;  /* 0x0000000400640947 */ /* 0x000fea0003800000 */
[C---:B------:R-:W-:Y:S01]  /*6360*/  ISETP.GE.AND P0, PT, R116.reuse, R9, PT ;  /* 0x000000097400720c */ /* 0x040fe20003f06270 */
[----:B-1----:R-:W3:Y:S11]  /*6370*/  LDG.E.128 R52, desc[UR6][R10.64+0x40] ;  /* 0x000040060a347981 */ /* 0x002ef6000c1e1d00 */
[----:B------:R-:W-:Y:S01]  /*6380*/  @!UPT UIADD3 URZ, UPT, UPT, URZ, URZ, URZ ;  /* 0x000000fffffff290 */ /* 0x000fe2000fffe0ff */
[----:B------:R-:W-:Y:S02]  /*6390*/  @!P0 ISETP.GE.U32.AND P1, PT, R116, R15, PT ;  /* 0x0000000f7400820c */ /* 0x000fe40003f26070 */
[----:B------:R-:W-:Y:S02]  /*63a0*/  @!P0 IADD3 R57, P6, PT, R14, 0x20, RZ ;  /* 0x000000200e398810 */ /* 0x000fe40007fde0ff */
[----:B--2-4-:R-:W-:Y:S02]  /*63b0*/  @!P0 SEL R17, R15, R14, !P1 ;  /* 0x0000000e0f118207 */ /* 0x014fe40004800000 */
[----:B------:R-:W-:Y:S02]  /*63c0*/  @!P0 SEL R57, R57, 0x20, P1 ;  /* 0x0000002039398807 */ /* 0x000fe40000800000 */
[----:B------:R-:W-:Y:S01]  /*63d0*/  @!P0 IADD3.X R120, PT, PT, RZ, R109, RZ, P6, !PT ;  /* 0x0000006dff788210 */ /* 0x000fe200037fe4ff */
[----:B------:R-:W-:Y:S01]  /*63e0*/  @!P0 IMAD.WIDE R18, R17, 0x2, R10 ;  /* 0x0000000211128825 */ /* 0x000fe200078e020a */
[----:B------:R-:W-:Y:S02]  /*63f0*/  @!P0 SHF.L.U32 R121, R57, 0x1, RZ ;  /* 0x0000000139798819 */ /* 0x000fe400000006ff */
[----:B------:R-:W-:Y:S02]  /*6400*/  @!P0 SEL R120, R120, RZ, P1 ;  /* 0x000000ff78788207 */ /* 0x000fe40000800000 */
[----:B------:R-:W-:Y:S01]  /*6410*/  @!P0 IADD3 R58, P1, PT, R121, R74, RZ ;  /* 0x0000004a793a8210 */ /* 0x000fe20007f3e0ff */
[----:B------:R-:W2:Y:S01]  /*6420*/  @!P0 LDG.E.128 R16, desc[UR6][R18.64+0x40] ;  /* 0x0000400612108981 */ /* 0x000ea2000c1e1d00 */
[----:B------:R-:W-:Y:S04]  /*6430*/  @!P0 SHF.L.U64.HI R120, R57, 0x1, R120 ;  /* 0x0000000139788819 */ /* 0x000fe80000010278 */
[C---:B------:R-:W-:Y:S02]  /*6440*/  @!P0 IADD3.X R59, PT, PT, R120.reuse, R75, RZ, P1, !PT ;  /* 0x0000004b783b8210 */ /* 0x040fe40000ffe4ff */
[----:B------:R-:W-:Y:S04]  /*6450*/  @!P0 IADD3 R32, P1, PT, R121, R76, RZ ;  /* 0x0000004c79208210 */ /* 0x000fe80007f3e0ff */
[----:B------:R-:W4:Y:S01]  /*6460*/  @!P0 LDG.E.128 R56, desc[UR6][R58.64] ;  /* 0x000000063a388981 */ /* 0x000f22000c1e1d00 */
[----:B------:R-:W-:Y:S02]  /*6470*/  @!P0 IADD3.X R33, PT, PT, R120, R77, RZ, P1, !PT ;  /* 0x0000004d78218210 */ /* 0x000fe40000ffe4ff */
[----:B------:R-:W-:Y:S05]  /*6480*/  ISETP.GE.U32.OR P1, PT, R116, R15, P0 ;  /* 0x0000000f7400720c */ /* 0x000fea0000726470 */
[----:B------:R3:W5:Y:S01]  /*6490*/  @!P0 LDG.E.128 R40, desc[UR6][R32.64] ;  /* 0x0000000620288981 */ /* 0x000762000c1e1d00 */
[--C-:B--2---:R-:W-:Y:S01]  /*64a0*/  @!P0 HADD2.F32 R27, -RZ, R16.reuse.H0_H0 ;  /* 0x20000010ff1b8230 */ /* 0x104fe20000004100 */
[----:B---3--:R-:W-:Y:S01]  /*64b0*/  @!P0 MOV R32, R52 ;  /* 0x0000003400208202 */ /* 0x008fe20000000f00 */
        /* <DEDUP_REMOVED lines=67> */
.L_x_1128:
[----:B------:R-:W-:Y:S05]  /*68f0*/  BSYNC.RECONVERGENT B0 ;  /* 0x0000000000007941 */ /* 0x000fea0003800200 */
.L_x_1127:
[----:B------:R-:W-:Y:S11]  /*6900*/  ISETP.GE.AND P0, PT, R117, R51, PT ;  /* 0x000000337500720c */ /* 0x000ff60003f06270 */
[----:B------:R-:W-:Y:S02]  /*6910*/  @!UPT UIADD3 URZ, UPT, UPT, URZ, URZ, URZ ;  /* 0x000000fffffff290 */ /* 0x000fe4000fffe0ff */
[----:B------:R-:W-:Y:S05]  /*6920*/  @P0 BRA `(.L_x_1124) ;  /* 0x0000000400640947 */ /* 0x000fea0003800000 */
[C---:B------:R-:W-:Y:S01]  /*6930*/  ISETP.GE.AND P0, PT, R117.reuse, R9, PT ;  /* 0x000000097500720c */ /* 0x040fe20003f06270 */
[----:B-1-3--:R-:W3:Y:S11]  /*6940*/  LDG.E.128 R52, desc[UR6][R10.64+0x80] ;  /* 0x000080060a347981 */ /* 0x00aef6000c1e1d00 */
        /* <DEDUP_REMOVED lines=87> */
.L_x_1124:
[----:B------:R-:W-:Y:S05]  /*6ec0*/  BSYNC.RECONVERGENT B1 ;  /* 0x0000000000017941 */ /* 0x000fea0003800200 */
.L_x_1123:
[----:B------:R-:W-:Y:S04]  /*6ed0*/  BSSY.RECONVERGENT B1, `(.L_x_1129) ;  /* 0x000011f000017945 */ /* 0x000fe80003800200 */
[----:B------:R-:W-:Y:S05]  /*6ee0*/  @!P5 BRA `(.L_x_1130) ;  /* 0x000000100074d947 */ /* 0x000fea0003800000 */
[----:B--2-4-:R-:W-:Y:S01]  /*6ef0*/  LEA R20, P1, R91, R10, 0x1 ;  /* 0x0000000a5b147211 */ /* 0x014fe200078208ff */
[----:B------:R-:W2:Y:S01]  /*6f00*/  LDC R127, c[0x0][0x440] ;  /* 0x00011000ff7f7b82 */ /* 0x000ea20000000800 */
[----:B------:R-:W-:Y:S01]  /*6f10*/  LEA R124, P0, R85, R70, 0x1 ;  /* 0x00000046557c7211 */ /* 0x000fe200078008ff */
[----:B------:R-:W-:Y:S01]  /*6f20*/  BSSY.RECONVERGENT B0, `(.L_x_1131) ;  /* 0x000005f000007945 */ /* 0x000fe20003800200 */
[----:B------:R-:W-:Y:S02]  /*6f30*/  LEA.HI.X R21, R91, R11, R89, 0x1, P1 ;  /* 0x0000000b5b157211 */ /* 0x000fe400008f0c59 */
[----:B------:R-:W-:Y:S02]  /*6f40*/  LEA.HI.X R125, R85, R71, R78, 0x1, P0 ;  /* 0x00000047557d7211 */ /* 0x000fe400000f0c4e */
[----:B--2---:R-:W-:Y:S11]  /*6f50*/  ISETP.GE.AND P5, PT, R118, R127, PT ;  /* 0x0000007f7600720c */ /* 0x004ff60003fa6270 */
        /* <DEDUP_REMOVED lines=15> */
[----:B------:R-:W4:Y:S01]  /*7050*/  @!P0 LDG.E.128 R16, desc[UR6][R18.64] ;  /* 0x0000000612108981 */ /* 0x000f22000c1e1d00 */
[C---:B------:R-:W-:Y:S02]  /*7060*/  @!P0 IADD3.X R131, PT, PT, R126.reuse, R75, RZ, P1, !PT ;  /* 0x0000004b7e838210 */ /* 0x040fe40000ffe4ff */
[----:B------:R-:W-:Y:S04]  /*7070*/  @!P0 IADD3 R34, P1, PT, R129, R76, RZ ;  /* 0x0000004c81228210 */ /* 0x000fe80007f3e0ff */
[----:B------:R-:W-:Y:S01]  /*7080*/  @!P0 IADD3.X R35, PT, PT, R126, R77, RZ, P1, !PT ;  /* 0x0000004d7e238210 */ /* 0x000fe20000ffe4ff */
[----:B------:R-:W5:Y:S01]  /*7090*/  @!P0 LDG.E.128 R120, desc[UR6][R130.64] ;  /* 0x0000000682788981 */ /* 0x000f62000c1e1d00 */
[----:B------:R-:W-:Y:S07]  /*70a0*/  ISETP.GE.U32.OR P1, PT, R118, R15, P0 ;  /* 0x0000000f7600720c */ /* 0x000fee0000726470 */
[----:B-1-3--:R2:W3:Y:S01]  /*70b0*/  @!P0 LDG.E.128 R52, desc[UR6][R34.64] ;  /* 0x0000000622348981 */ /* 0x00a4e2000c1e1d00 */
[--C-:B----4-:R-:W-:Y:S01]  /*70c0*/  @!P0 HADD2.F32 R29, -RZ, R16.reuse.H0_H0 ;  /* 0x20000010ff1d8230 */ /* 0x110fe20000004100 */
[----:B--2---:R-:W-:Y:S01]  /*70d0*/  @!P0 MOV R34, R56 ;  /* 0x0000003800228202 */ /* 0x004fe20000000f00 */
[----:B------:R-:W-:Y:S01]  /*70e0*/  @!P0 HADD2.F32 R27, -RZ, R16.H1_H1 ;  /* 0x30000010ff1b8230 */ /* 0x000fe20000004100 */
[----:B------:R-:W-:Y:S01]  /*70f0*/  @!P0 MOV R50, R57 ;  /* 0x0000003900328202 */ /* 0x000fe20000000f00 */
[----:B------:R-:W-:Y:S01]  /*7100*/  @!P0 HADD2.F32 R26, -RZ, R17.H0_H0 ;  /* 0x20000011ff1a8230 */ /* 0x000fe20000004100 */
[----:B------:R-:W-:Y:S01]  /*7110*/  @!P0 MOV R51, R58 ;  /* 0x0000003a00338202 */ /* 0x000fe20000000f00 */
[----:B------:R-:W-:Y:S02]  /*7120*/  @!P0 HADD2.F32 R35, -RZ, R34.H0_H0 ;  /* 0x20000022ff238230 */ /* 0x000fe40000004100 */
[--C-:B-----5:R-:W-:Y:S02]  /*7130*/  @!P0 HADD2.F32 R32, -RZ, R120.reuse.H0_H0 ;  /* 0x20000078ff208230 */ /* 0x120fe40000004100 */
        /* <DEDUP_REMOVED lines=15> */
[--C-:B---3--:R-:W-:Y:S02]  /*7230*/  @!P0 HADD2.F32 R34, -RZ, R52.reuse.H0_H0 ;  /* 0x20000034ff228230 */ /* 0x108fe40000004100 */
        /* <DEDUP_REMOVED lines=45> */
.L_x_1132:
[----:B------:R-:W-:Y:S05]  /*7510*/  BSYNC.RECONVERGENT B0 ;  /* 0x0000000000007941 */ /* 0x000fea0003800200 */
.L_x_1131:
[----:B------:R-:W-:Y:S01]  /*7520*/  ISETP.GE.AND P0, PT, R116, R127, PT ;  /* 0x0000007f7400720c */ /* 0x000fe20003f06270 */
[----:B------:R-:W-:Y:S11]  /*7530*/  BSSY.RECONVERGENT B0, `(.L_x_1133) ;  /* 0x000005c000007945 */ /* 0x000ff60003800200 */
[----:B------:R-:W-:Y:S01]  /*7540*/  @!UPT UIADD3 URZ, UPT, UPT, URZ, URZ, URZ ;  /* 0x000000fffffff290 */ /* 0x000fe2000fffe0ff */
[----:B------:R-:W-:Y:S05]  /*7550*/  @P0 BRA `(.L_x_1134) ;  /* 0x0000000400640947 */ /* 0x000fea0003800000 */
[C---:B------:R-:W-:Y:S01]  /*7560*/  ISETP.GE.AND P0, PT, R116.reuse, R9, PT ;  /* 0x000000097400720c */ /* 0x040fe20003f06270 */
[----:B--2---:R-:W2:Y:S11]  /*7570*/  LDG.E.128 R56, desc[UR6][R20.64+0x40] ;  /* 0x0000400614387981 */ /* 0x004eb6000c1e1d00 */
        /* <DEDUP_REMOVED lines=87> */
.L_x_1134:
[----:B------:R-:W-:Y:S05]  /*7af0*/  BSYNC.RECONVERGENT B0 ;  /* 0x0000000000007941 */ /* 0x000fea0003800200 */
.L_x_1133:
[----:B------:R-:W-:Y:S11]  /*7b00*/  ISETP.GE.AND P0, PT, R117, R127, PT ;  /* 0x0000007f7500720c */ /* 0x000ff60003f06270 */
[----:B------:R-:W-:Y:S02]  /*7b10*/  @!UPT UIADD3 URZ, UPT, UPT, URZ, URZ, URZ ;  /* 0x000000fffffff290 */ /* 0x000fe4000fffe0ff */
[----:B------:R-:W-:Y:S05]  /*7b20*/  @P0 BRA `(.L_x_1130) ;  /* 0x0000000400640947 */ /* 0x000fea0003800000 */
[C---:B------:R-:W-:Y:S01]  /*7b30*/  ISETP.GE.AND P0, PT, R117.reuse, R9, PT ;  /* 0x000000097500720c */ /* 0x040fe20003f06270 */
[----:B-1-3--:R-:W3:Y:S11]  /*7b40*/  LDG.E.128 R52, desc[UR6][R20.64+0x80] ;  /* 0x0000800614347981 */ /* 0x00aef6000c1e1d00 */
[----:B------:R-:W-:Y:S01]  /*7b50*/  @!UPT UIADD3 URZ, UPT, UPT, URZ, URZ, URZ ;  /* 0x000000fffffff290 */ /* 0x000fe2000fffe0ff */
[----:B------:R-:W-:Y:S04]  /*7b60*/  @!P0 ISETP.GE.U32.AND P1, PT, R117, R15, PT ;  /* 0x0000000f7500820c */ /* 0x000fe80003f26070 */
[----:B--2-4-:R-:W-:Y:S02]  /*7b70*/  @!P0 SEL R56, R14, RZ, P1 ;  /* 0x000000ff0e388207 */ /* 0x014fe40000800000 */
        /* <DEDUP_REMOVED lines=8> */
[----:B------:R-:W2:Y:S01]  /*7c00*/  @!P0 LDG.E.128 R16, desc[UR6][R18.64+0x80] ;  /* 0x0000800612108981 */ /* 0x000ea2000c1e1d00 */
[C---:B------:R-:W-:Y:S02]  /*7c10*/  @!P0 IADD3.X R59, PT, PT, R120.reuse, R75, RZ, P1, !PT ;  /* 0x0000004b783b8210 */ /* 0x040fe40000ffe4ff */
[----:B------:R-:W-:Y:S04]  /*7c20*/  @!P0 IADD3 R32, P1, PT, R51, R76, RZ ;  /* 0x0000004c33208210 */ /* 0x000fe80007f3e0ff */
[----:B------:R-:W-:Y:S01]  /*7c30*/  @!P0 IADD3.X R33, PT, PT, R120, R77, RZ, P1, !PT ;  /* 0x0000004d78218210 */ /* 0x000fe20000ffe4ff */
[----:B------:R-:W4:Y:S01]  /*7c40*/  @!P0 LDG.E.128 R56, desc[UR6][R58.64+0x80] ;  /* 0x000080063a388981 */ /* 0x000f22000c1e1d00 */
[----:B------:R-:W-:Y:S07]  /*7c50*/  ISETP.GE.U32.OR P1, PT, R117, R15, P0 ;  /* 0x0000000f7500720c */ /* 0x000fee0000726470 */
        /* <DEDUP_REMOVED lines=70> */
.L_x_1130:
[----:B------:R-:W-:Y:S05]  /*80c0*/  BSYNC.RECONVERGENT B1 ;  /* 0x0000000000017941 */ /* 0x000fea0003800200 */
.L_x_1129:
[----:B------:R-:W-:Y:S04]  /*80d0*/  BSSY.RECONVERGENT B1, `(.L_x_1135) ;  /* 0x0000120000017945 */ /* 0x000fe80003800200 */
[----:B------:R-:W-:Y:S05]  /*80e0*/  @!P4 BRA `(.L_x_1136) ;  /* 0x000000100078c947 */ /* 0x000fea0003800000 */
[----:B------:R-:W5:Y:S01]  /*80f0*/  LDC R127, c[0x0][0x440] ;  /* 0x00011000ff7f7b82 */ /* 0x000f620000000800 */
[----:B------:R-:W-:Y:S07]  /*8100*/  BSSY.RECONVERGENT B0, `(.L_x_1137) ;  /* 0x0000062000007945 */ /* 0x000fee0003800200 */
[----:B--2-4-:R-:W2:Y:S08]  /*8110*/  LDC.64 R4, c[0x0][0x4a8] ;  /* 0x00012a00ff047b82 */ /* 0x014eb00000000a00 */
[----:B------:R-:W1:Y:S01]  /*8120*/  LDC.64 R2, c[0x0][0x3b8] ;  /* 0x0000ee00ff027b82 */ /* 0x000e620000000a00 */
[----:B-----5:R-:W-:Y:S02]  /*8130*/  ISETP.GE.AND P4, PT, R118, R127, PT ;  /* 0x0000007f7600720c */ /* 0x020fe40003f86270 */
[C---:B--2---:R-:W-:Y:S04]  /*8140*/  LEA R20, P1, R4.reuse, R10, 0x7 ;  /* 0x0000000a04147211 */ /* 0x044fe800078238ff */
[----:B------:R-:W-:Y:S02]  /*8150*/  LEA.HI.X R21, R4, R11, R5, 0x7, P1 ;  /* 0x0000000b04157211 */ /* 0x000fe400008f3c05 */
[C---:B-1----:R-:W-:Y:S04]  /*8160*/  LEA R124, P0, R2.reuse, R70, 0x7 ;  /* 0x00000046027c7211 */ /* 0x042fe800078038ff */
[----:B------:R-:W-:Y:S01]  /*8170*/  LEA.HI.X R125, R2, R71, R3, 0x7, P0 ;  /* 0x00000047027d7211 */ /* 0x000fe200000f3c03 */
[----:B------:R-:W-:Y:S08]  /*8180*/  @P4 BRA `(.L_x_1138) ;  /* 0x0000000400644947 */ /* 0x000ff00003800000 */
        /* <DEDUP_REMOVED lines=19> */
[----:B---3--:R2:W3:Y:S01]  /*82c0*/  @!P0 LDG.E.128 R52, desc[UR6][R34.64] ;  /* 0x0000000622348981 */ /* 0x0084e2000c1e1d00 */
        /* <DEDUP_REMOVED lines=69> */
.L_x_1138:
[----:B------:R-:W-:Y:S05]  /*8720*/  BSYNC.RECONVERGENT B0 ;  /* 0x0000000000007941 */ /* 0x000fea0003800200 */
.L_x_1137:
[----:B------:R-:W-:Y:S01]  /*8730*/  ISETP.GE.AND P0, PT, R116, R127, PT ;  /* 0x0000007f7400720c */ /* 0x000fe20003f06270 */
[----:B------:R-:W-:Y:S11]  /*8740*/  BSSY.RECONVERGENT B0, `(.L_x_1139) ;  /* 0x000005c000007945 */ /* 0x000ff60003800200 */
[----:B------:R-:W-:Y:S01]  /*8750*/  @!UPT UIADD3 URZ, UPT, UPT, URZ, URZ, URZ ;  /* 0x000000fffffff290 */ /* 0x000fe2000fffe0ff */
[----:B------:R-:W-:Y:S05]  /*8760*/  @P0 BRA `(.L_x_1140) ;  /* 0x0000000400640947 */ /* 0x000fea0003800000 */
[C---:B------:R-:W-:Y:S01]  /*8770*/  ISETP.GE.AND P0, PT, R116.reuse, R9, PT ;  /* 0x000000097400720c */ /* 0x040fe20003f06270 */
[----:B-1----:R-:W2:Y:S11]  /*8780*/  LDG.E.128 R56, desc[UR6][R20.64+0x40] ;  /* 0x0000400614387981 */ /* 0x002eb6000c1e1d00 */
        /* <DEDUP_REMOVED lines=87> */
.L_x_1140:
[----:B------:R-:W-:Y:S05]  /*8d00*/  BSYNC.RECONVERGENT B0 ;  /* 0x0000000000007941 */ /* 0x000fea0003800200 */
.L_x_1139:
[----:B------:R-:W-:Y:S11]  /*8d10*/  ISETP.GE.AND P0, PT, R117, R127, PT ;  /* 0x0000007f7500720c */ /* 0x000ff60003f06270 */
[----:B------:R-:W-:Y:S02]  /*8d20*/  @!UPT UIADD3 URZ, UPT, UPT, URZ, URZ, URZ ;  /* 0x000000fffffff290 */ /* 0x000fe4000fffe0ff */
[----:B------:R-:W-:Y:S05]  /*8d30*/  @P0 BRA `(.L_x_1136) ;  /* 0x0000000400640947 */ /* 0x000fea0003800000 */
[C---:B------:R-:W-:Y:S01]  /*8d40*/  ISETP.GE.AND P0, PT, R117.reuse, R9, PT ;  /* 0x000000097500720c */ /* 0x040fe20003f06270 */
[----:B---3--:R-:W3:Y:S11]  /*8d50*/  LDG.E.128 R52, desc[UR6][R20.64+0x80] ;  /* 0x0000800614347981 */ /* 0x008ef6000c1e1d00 */
[----:B------:R-:W-:Y:S01]  /*8d60*/  @!UPT UIADD3 URZ, UPT, UPT, URZ, URZ, URZ ;  /* 0x000000fffffff290 */ /* 0x000fe2000fffe0ff */
[----:B------:R-:W-:Y:S04]  /*8d70*/  @!P0 ISETP.GE.U32.AND P1, PT, R117, R15, PT ;  /* 0x0000000f7500820c */ /* 0x000fe80003f26070 */
[----:B-12---:R-:W-:Y:S02]  /*8d80*/  @!P0 SEL R57, R14, RZ, P1 ;  /* 0x000000ff0e398207 */ /* 0x006fe40000800000 */
        /* <DEDUP_REMOVED lines=84> */
.L_x_1136:
[----:B------:R-:W-:Y:S05]  /*92d0*/  BSYNC.RECONVERGENT B1 ;  /* 0x0000000000017941 */ /* 0x000fea0003800200 */
.L_x_1135:
[----:B------:R-:W-:Y:S04]  /*92e0*/  BSSY.RECONVERGENT B1, `(.L_x_1141) ;  /* 0x0000120000017945 */ /* 0x000fe80003800200 */
[----:B------:R-:W-:Y:S05]  /*92f0*/  @!P3 BRA `(.L_x_1142) ;  /* 0x000000100078b947 */ /* 0x000fea0003800000 */
[----:B------:R-:W5:Y:S01]  /*9300*/  LDC R127, c[0x0][0x440] ;  /* 0x00011000ff7f7b82 */ /* 0x000f620000000800 */
[----:B------:R-:W-:Y:S07]  /*9310*/  BSSY.RECONVERGENT B0, `(.L_x_1143) ;  /* 0x0000065000007945 */ /* 0x000fee0003800200 */
[----:B------:R-:W1:Y:S08]  /*9320*/  LDC.64 R2, c[0x0][0x3b8] ;  /* 0x0000ee00ff027b82 */ /* 0x000e700000000a00 */
[----:B--2-4-:R-:W2:Y:S01]  /*9330*/  LDC.64 R4, c[0x0][0x4a8] ;  /* 0x00012a00ff047b82 */ /* 0x014ea20000000a00 */
[----:B-1----:R-:W-:Y:S01]  /*9340*/  IMAD.WIDE.U32 R124, R2, 0xc0, R70 ;  /* 0x000000c0027c7825 */ /* 0x002fe200078e0046 */
[-C--:B-----5:R-:W-:Y:S02]  /*9350*/  ISETP.GE.AND P0, PT, R118, R127.reuse, PT ;  /* 0x0000007f7600720c */ /* 0x0a0fe40003f06270 */
[----:B------:R-:W-:Y:S01]  /*9360*/  ISETP.GE.AND P4, PT, R116, R127, PT ;  /* 0x0000007f7400720c */ /* 0x000fe20003f86270 */
[----:B------:R-:W-:Y:S02]  /*9370*/  IMAD R3, R3, 0xc0, RZ ;  /* 0x000000c003037824 */ /* 0x000fe400078e02ff */
[----:B--2---:R-:W-:Y:S02]  /*9380*/  IMAD R5, R5, 0xc0, RZ ;  /* 0x000000c005057824 */ /* 0x004fe400078e02ff */
[----:B------:R-:W-:Y:S01]  /*9390*/  IMAD.WIDE.U32 R20, R4, 0xc0, R10 ;  /* 0x000000c004147825 */ /* 0x000fe200078e000a */
[----:B------:R-:W-:Y:S04]  /*93a0*/  IADD3 R125, PT, PT, R125, R3, RZ ;  /* 0x000000037d7d7210 */ /* 0x000fe80007ffe0ff */
[----:B------:R-:W-:Y:S01]  /*93b0*/  IADD3 R21, PT, PT, R21, R5, RZ ;  /* 0x0000000515157210 */ /* 0x000fe20007ffe0ff */
[----:B------:R-:W-:Y:S06]  /*93c0*/  @P0 BRA `(.L_x_1144) ;  /* 0x0000000400640947 */ /* 0x000fec0003800000 */
        /* <DEDUP_REMOVED lines=89> */
.L_x_1144:
[----:B------:R-:W-:Y:S05]  /*9960*/  BSYNC.RECONVERGENT B0 ;  /* 0x0000000000007941 */ /* 0x000fea0003800200 */
.L_x_1143:
[----:B------:R-:W-:Y:S01]  /*9970*/  ISETP.GE.AND P3, PT, R117, R127, PT ;  /* 0x0000007f7500720c */ /* 0x000fe20003f66270 */
[----:B------:R-:W-:Y:S04]  /*9980*/  BSSY.RECONVERGENT B0, `(.L_x_1145) ;  /* 0x000005b000007945 */ /* 0x000fe80003800200 */
[----:B------:R-:W-:Y:S08]  /*9990*/  @P4 BRA `(.L_x_1146) ;  /* 0x0000000400644947 */ /* 0x000ff00003800000 */
        /* <DEDUP_REMOVED lines=89> */
.L_x_1146:
[----:B------:R-:W-:Y:S05]  /*9f30*/  BSYNC.RECONVERGENT B0 ;  /* 0x0000000000007941 */ /* 0x000fea0003800200 */
.L_x_1145:
[----:B------:R-:W-:Y:S05]  /*9f40*/  @P3 BRA `(.L_x_1142) ;  /* 0x0000000400643947 */ /* 0x000fea0003800000 */
[C---:B------:R-:W-:Y:S01]  /*9f50*/  ISETP.GE.AND P0, PT, R117.reuse, R9, PT ;  /* 0x000000097500720c */ /* 0x040fe20003f06270 */
[----:B------:R-:W4:Y:S11]  /*9f60*/  LDG.E.128 R40, desc[UR6][R20.64+0x80] ;  /* 0x0000800614287981 */ /* 0x000f36000c1e1d00 */
[----:B------:R-:W-:Y:S01]  /*9f70*/  @!UPT UIADD3 URZ, UPT, UPT, URZ, URZ, URZ ;  /* 0x000000fffffff290 */ /* 0x000fe2000fffe0ff */
[----:B------:R-:W-:Y:S04]  /*9f80*/  @!P0 ISETP.GE.U32.AND P1, PT, R117, R15, PT ;  /* 0x0000000f7500820c */ /* 0x000fe80003f26070 */
[----:B-12---:R-:W-:Y:S02]  /*9f90*/  @!P0 SEL R56, R14, RZ, P1 ;  /* 0x000000ff0e388207 */ /* 0x006fe40000800000 */
[----:B---3--:R-:W-:Y:S02]  /*9fa0*/  @!P0 SEL R53, R109, RZ, P1 ;  /* 0x000000ff6d358207 */ /* 0x008fe40000800000 */
        /* <DEDUP_REMOVED lines=13> */
[----:B------:R4:W5:Y:S01]  /*a080*/  @!P0 LDG.E.128 R36, desc[UR6][R30.64+0x80] ;  /* 0x000080061e248981 */ /* 0x000962000c1e1d00 */
[--C-:B--2---:R-:W-:Y:S01]  /*a090*/  @!P0 HADD2.F32 R25, -RZ, R16.reuse.H0_H0 ;  /* 0x20000010ff198230 */ /* 0x104fe20000004100 */
[----:B----4-:R-:W-:Y:S01]  /*a0a0*/  @!P0 MOV R30, R40 ;  /* 0x00000028001e8202 */ /* 0x010fe20000000f00 */
        /* <DEDUP_REMOVED lines=22> */
[--C-:B-----5:R-:W-:Y:S02]  /*a210*/  @!P0 HADD2.F32 R30, -RZ, R36.reuse.H0_H0 ;  /* 0x20000024ff1e8230 */ /* 0x120fe40000004100 */
        /* <DEDUP_REMOVED lines=44> */
.L_x_1142:
[----:B------:R-:W-:Y:S05]  /*a4e0*/  BSYNC.RECONVERGENT B1 ;  /* 0x0000000000017941 */ /* 0x000fea0003800200 */
.L_x_1141:
[----:B------:R-:W5:Y:S08]  /*a4f0*/  LDC R3, c[0x0][0x450] ;  /* 0x00011400ff037b82 */ /* 0x000f700000000800 */
[----:B------:R-:W1:Y:S01]  /*a500*/  LDC R9, c[0x0][0x450] ;  /* 0x00011400ff097b82 */ /* 0x000e620000000800 */
[----:B-----5:R-:W-:Y:S05]  /*a510*/  IMAD.U32 R3, R3, -0x40, RZ ;  /* 0xffffffc003037824 */ /* 0x020fea00078e00ff */
[C---:B------:R-:W-:Y:S02]  /*a520*/  LEA R76, P1, R3.reuse, R76, 0x1 ;  /* 0x0000004c034c7211 */ /* 0x040fe400078208ff */
[C---:B------:R-:W-:Y:S02]  /*a530*/  LEA R74, P0, R3.reuse, R74, 0x1 ;  /* 0x0000004a034a7211 */ /* 0x040fe400078008ff */
[C---:B------:R-:W-:Y:S02]  /*a540*/  LEA.HI.X.SX32 R77, R3.reuse, R77, 0x1, P1 ;  /* 0x0000004d034d7211 */ /* 0x040fe400008f0eff */
[----:B-1----:R-:W-:Y:S09]  /*a550*/  LEA.HI.X.SX32 R75, R3, R75, 0x1, P0 ;  /* 0x0000004b034b7211 */ /* 0x002ff200000f0eff */
.L_x_1097:
[----:B------:R-:W-:Y:S05]  /*a560*/  BSYNC.RECONVERGENT B2 ;  /* 0x0000000000027941 */ /* 0x000fea0003800200 */
.L_x_1089:
        /* <DEDUP_REMOVED lines=91> */
.L_x_1147:
[----:B------:R-:W-:Y:S02]  /*ab20*/  IADD3 R72, P1, PT, R72, R79, RZ ;  /* 0x0000004f48487210 */ /* 0x000fe40007f3e0ff */
[----:B------:R-:W-:Y:S03]  /*ab30*/  IADD3 R10, P0, PT, R10, R83, RZ ;  /* 0x000000530a0a7210 */ /* 0x000fe60007f1e0ff */
[----:B------:R-:W-:Y:S02]  /*ab40*/  IMAD.X R73, R73, 0x1, R66, P1 ;  /* 0x0000000149497824 */ /* 0x000fe400008e0642 */
[----:B------:R-:W-:Y:S01]  /*ab50*/  IMAD.X R11, R11, 0x1, R81, P0 ;  /* 0x000000010b0b7824 */ /* 0x000fe200000e0651 */
[----:B------:R-:W-:Y:S07]  /*ab60*/  @P2 BRA `(.L_x_1148) ;  /* 0xffffff7c00182947 */ /* 0x000fee000383ffff */
.L_x_1080:
[----:B------:R-:W1:Y:S01]  /*ab70*/  LDC R3, c[0x0][0x450] ;  /* 0x00011400ff037b82 */ /* 0x000e620000000800 */
[----:B-----5:R-:W-:Y:S01]  /*ab80*/  LOP3.LUT R7, R107, 0xd8, RZ, 0xc0, !PT ;  /* 0x000000d86b077812 */ /* 0x020fe200078ec0ff */
[----:B------:R-:W-:Y:S01]  /*ab90*/  UMOV UR4, 0x400 ;  /* 0x0000040000047882 */ /* 0x000fe20000000000 */
[----:B------:R-:W-:Y:S01]  /*aba0*/  LOP3.LUT R92, R92, 0x1f00, R107, 0xf8, !PT ;  /* 0x00001f005c5c7812 */ /* 0x000fe200078ef86b */
[----:B------:R-:W-:Y:S01]  /*abb0*/  BSSY.RECONVERGENT B3, `(.L_x_1149) ;  /* 0x00003ec000037945 */ /* 0x000fe20003800200 */
[----:B------:R-:W-:-:S03]  /*abc0*/  LOP3.LUT R7, R7, 0x18, R154, 0x78, !PT ;  /* 0x0000001807077812 */ /* 0x000fc600078e789a */
[----:B------:R-:W2:Y:S02]  /*abd0*/  S2UR UR5, SR_CgaCtaId ;  /* 0x00000000000579c3 */ /* 0x000ea40000008800 */
[----:B------:R-:W-:-:S06]  /*abe0*/  IMAD.IADD R163, R7, 0x1, R92 ;  /* 0x0000000107a37824 */ /* 0x000fcc00078e025c */
[----:B------:R-:W3:Y:S08]  /*abf0*/  LDC.64 R4, c[0x0][0x3b0] ;  /* 0x0000ec00ff047b82 */ /* 0x000ef00000000a00 */
        /* <DEDUP_REMOVED lines=34> */
.L_x_1153:
[----:B------:R3:W-:Y:S02]  /*ae20*/  STS.128 [R163+0x2000], RZ ;  /* 0x002000ffa3007388 */ /* 0x0007e40000000c00 */
.L_x_1152:
[----:B------:R-:W-:Y:S05]  /*ae30*/  BSYNC.RECONVERGENT B0 ;  /* 0x0000000000007941 */ /* 0x000fea0003800200 */
.L_x_1151:
        /* <DEDUP_REMOVED lines=25> */
.L_x_1155:
[----:B------:R1:W-:Y:S01]  /*afd0*/  STS.128 [R163+0x2800], RZ ;  /* 0x002800ffa3007388 */ /* 0x0003e20000000c00 */
[----:B------:R-:W-:Y:S05]  /*afe0*/  BRA `(.L_x_1154) ;  /* 0x0000003800a07947 */ /* 0x000fea0003800000 */
.L_x_1150:
        /* <DEDUP_REMOVED lines=81> */
.L_x_1162:
[----:B------:R-:W-:Y:S05]  /*b500*/  BSYNC.RECONVERGENT B0 ;  /* 0x0000000000007941 */ /* 0x000fea0003800200 */
.L_x_1161:
[----:B-----5:R-:W-:Y:S01]  /*b510*/  IMAD.MOV.U32 R6, RZ, RZ, R10 ;  /* 0x000000ffff067224 */ /* 0x020fe200078e000a */
[----:B------:R-:W-:Y:S01]  /*b520*/  MOV R4, R8 ;  /* 0x0000000800047202 */ /* 0x000fe20000000f00 */
[----:B------:R-:W-:Y:S01]  /*b530*/  IMAD.MOV.U32 R7, RZ, RZ, R11 ;  /* 0x000000ffff077224 */ /* 0x000fe200078e000b */
[----:B------:R-:W-:Y:S02]  /*b540*/  MOV R5, R9 ;  /* 0x0000000900057202 */ /* 0x000fe40000000f00 */
.L_x_1160:
[----:B------:R-:W-:Y:S05]  /*b550*/  BSYNC.RECONVERGENT B1 ;  /* 0x0000000000017941 */ /* 0x000fea0003800200 */
.L_x_1159:
        /* <DEDUP_REMOVED lines=49> */
.L_x_1166:
[----:B------:R-:W-:Y:S05]  /*b870*/  BSYNC.RECONVERGENT B0 ;  /* 0x0000000000007941 */ /* 0x000fea0003800200 */
.L_x_1165:
[----:B-----5:R4:W-:Y:S02]  /*b880*/  STS.128 [R163+0x1000], R8 ;  /* 0x00100008a3007388 */ /* 0x0209e40000000c00 */
.L_x_1164:
[----:B------:R-:W-:Y:S05]  /*b890*/  BSYNC.RECONVERGENT B1 ;  /* 0x0000000000017941 */ /* 0x000fea0003800200 */
.L_x_1163:
        /* <DEDUP_REMOVED lines=47> */
.L_x_1168:
[----:B------:R-:W-:Y:S05]  /*bb90*/  BSYNC.RECONVERGENT B0 ;  /* 0x0000000000007941 */ /* 0x000fea0003800200 */
.L_x_1167:
[----:B-----5:R1:W-:Y:S02]  /*bba0*/  STS.128 [R163+0x2000], R8 ;  /* 0x00200008a3007388 */ /* 0x0203e40000000c00 */
.L_x_1158:
[----:B------:R-:W-:Y:S05]  /*bbb0*/  BSYNC.RECONVERGENT B2 ;  /* 0x0000000000027941 */ /* 0x000fea0003800200 */
.L_x_1157:
        /* <DEDUP_REMOVED lines=64> */
.L_x_1172:
[----:B------:R-:W-:Y:S05]  /*bfc0*/  BSYNC.RECONVERGENT B0 ;  /* 0x0000000000007941 */ /* 0x000fea0003800200 */
.L_x_1171:
[----:B-----5:R4:W-:Y:S02]  /*bfd0*/  STS.128 [R163+0x800], R8 ;  /* 0x00080008a3007388 */ /* 0x0209e40000000c00 */
.L_x_1170:
[----:B------:R-:W-:Y:S05]  /*bfe0*/  BSYNC.RECONVERGENT B1 ;  /* 0x0000000000017941 */ /* 0x000fea0003800200 */
.L_x_1169:
        /* <DEDUP_REMOVED lines=58> */
.L_x_1176:
[----:B------:R-:W-:Y:S05]  /*c390*/  BSYNC.RECONVERGENT B0 ;  /* 0x0000000000007941 */ /* 0x000fea0003800200 */
.L_x_1175:
[----:B-----5:R4:W-:Y:S02]  /*c3a0*/  STS.128 [R163+0x1800], R8 ;  /* 0x00180008a3007388 */ /* 0x0209e40000000c00 */
.L_x_1174:
[----:B------:R-:W-:Y:S05]  /*c3b0*/  BSYNC.RECONVERGENT B1 ;  /* 0x0000000000017941 */ /* 0x000fea0003800200 */
.L_x_1173:
        /* <DEDUP_REMOVED lines=56> */
.L_x_1178:
[----:B------:R-:W-:Y:S05]  /*c740*/  BSYNC.RECONVERGENT B0 ;  /* 0x0000000000007941 */ /* 0x000fea0003800200 */
.L_x_1177:
[----:B-----5:R4:W-:Y:S01]  /*c750*/  STS.128 [R163+0x2800], R8 ;  /* 0x00280008a3007388 */ /* 0x0209e20000000c00 */
[----:B------:R-:W-:Y:S05]  /*c760*/  BRA `(.L_x_1154) ;  /* 0x0000002000c07947 */ /* 0x000fea0003800000 */
.L_x_1156:
        /* <DEDUP_REMOVED lines=98> */
.L_x_1184:
[----:B------:R-:W-:Y:S05]  /*cd90*/  BSYNC.RECONVERGENT B0 ;  /* 0x0000000000007941 */ /* 0x000fea0003800200 */
.L_x_1183:
[----:B-----5:R-:W-:Y:S01]  /*cda0*/  IMAD.MOV.U32 R6, RZ, RZ, R22 ;  /* 0x000000ffff067224 */ /* 0x020fe200078e0016 */
[----:B------:R-:W-:Y:S01]  /*cdb0*/  MOV R4, R20 ;  /* 0x0000001400047202 */ /* 0x000fe20000000f00 */
[----:B------:R-:W-:Y:S01]  /*cdc0*/  IMAD.MOV.U32 R7, RZ, RZ, R23 ;  /* 0x000000ffff077224 */ /* 0x000fe200078e0017 */
[----:B------:R-:W-:Y:S02]  /*cdd0*/  MOV R5, R21 ;  /* 0x0000001500057202 */ /* 0x000fe40000000f00 */
.L_x_1182:
[----:B------:R-:W-:Y:S05]  /*cde0*/  BSYNC.RECONVERGENT B1 ;  /* 0x0000000000017941 */ /* 0x000fea0003800200 */
.L_x_1181:
        /* <DEDUP_REMOVED lines=88> */
.L_x_1188:
[----:B------:R-:W-:Y:S05]  /*d370*/  BSYNC.RECONVERGENT B0 ;  /* 0x0000000000007941 */ /* 0x000fea0003800200 */
.L_x_1187:
[----:B-----5:R4:W-:Y:S02]  /*d380*/  STS.128 [R163+0x1000], R20 ;  /* 0x00100014a3007388 */ /* 0x0209e40000000c00 */
.L_x_1186:
[----:B------:R-:W-:Y:S05]  /*d390*/  BSYNC.RECONVERGENT B1 ;  /* 0x0000000000017941 */ /* 0x000fea0003800200 */
.L_x_1185:
        /* <DEDUP_REMOVED lines=86> */
.L_x_1190:
[----:B------:R-:W-:Y:S05]  /*d900*/  BSYNC.RECONVERGENT B0 ;  /* 0x0000000000007941 */ /* 0x000fea0003800200 */
.L_x_1189:
[----:B-----5:R1:W-:Y:S02]  /*d910*/  STS.128 [R163+0x2000], R20 ;  /* 0x00200014a3007388 */ /* 0x0203e40000000c00 */
.L_x_1180:
[----:B------:R-:W-:Y:S05]  /*d920*/  BSYNC.RECONVERGENT B2 ;  /* 0x0000000000027941 */ /* 0x000fea0003800200 */
.L_x_1179:
        /* <DEDUP_REMOVED lines=94> */
.L_x_1194:
[----:B------:R-:W-:Y:S05]  /*df10*/  BSYNC.RECONVERGENT B0 ;  /* 0x0000000000007941 */ /* 0x000fea0003800200 */
.L_x_1193:
[----:B-----5:R4:W-:Y:S02]  /*df20*/  STS.128 [R163+0x800], R20 ;  /* 0x00080014a3007388 */ /* 0x0209e40000000c00 */
.L_x_1192:
[----:B------:R-:W-:Y:S05]  /*df30*/  BSYNC.RECONVERGENT B1 ;  /* 0x0000000000017941 */ /* 0x000fea0003800200 */
.L_x_1191:
        /* <DEDUP_REMOVED lines=88> */
.L_x_1198:
[----:B------:R-:W-:Y:S05]  /*e4c0*/  BSYNC.RECONVERGENT B0 ;  /* 0x0000000000007941 */ /* 0x000fea0003800200 */
.L_x_1197:
[----:B-----5:R1:W-:Y:S02]  /*e4d0*/  STS.128 [R163+0x1800], R20 ;  /* 0x00180014a3007388 */ /* 0x0203e40000000c00 */
.L_x_1196:
[----:B------:R-:W-:Y:S05]  /*e4e0*/  BSYNC.RECONVERGENT B1 ;  /* 0x0000000000017941 */ /* 0x000fea0003800200 */
.L_x_1195:
        /* <DEDUP_REMOVED lines=86> */
.L_x_1200:
[----:B------:R-:W-:Y:S05]  /*ea50*/  BSYNC.RECONVERGENT B0 ;  /* 0x0000000000007941 */ /* 0x000fea0003800200 */
.L_x_1199:
[----:B-----5:R4:W-:Y:S02]  /*ea60*/  STS.128 [R163+0x2800], R20 ;  /* 0x00280014a3007388 */ /* 0x0209e40000000c00 */
.L_x_1154:
[----:B------:R-:W-:Y:S05]  /*ea70*/  BSYNC.RECONVERGENT B3 ;  /* 0x0000000000037941 */ /* 0x000fea0003800200 */
.L_x_1149:
[----:B-12---:R-:W-:Y:S01]  /*ea80*/  IADD3 R5, PT, PT, -R60, R61, RZ ;  /* 0x0000003d3c057210 */ /* 0x006fe20007ffe1ff */
        /* <DEDUP_REMOVED lines=25> */
.L_x_1203:
[----:B------:R2:W-:Y:S02]  /*ec20*/  STS.128 [R163+0x7000], RZ ;  /* 0x007000ffa3007388 */ /* 0x0005e40000000c00 */
.L_x_1202:
[----:B------:R-:W-:Y:S05]  /*ec30*/  BSYNC.RECONVERGENT B0 ;  /* 0x0000000000007941 */ /* 0x000fea0003800200 */
.L_x_1201:
        /* <DEDUP_REMOVED lines=25> */
.L_x_1206:
[----:B------:R4:W-:Y:S02]  /*edd0*/  STS.128 [R163+0x7800], RZ ;  /* 0x007800ffa3007388 */ /* 0x0009e40000000c00 */
.L_x_1205:
[----:B------:R-:W-:Y:S05]  /*ede0*/  BSYNC.RECONVERGENT B0 ;  /* 0x0000000000007941 */ /* 0x000fea0003800200 */
.L_x_1204:
        /* <DEDUP_REMOVED lines=27> */
.L_x_1209:
[----:B------:R4:W-:Y:S02]  /*efa0*/  STS.128 [R163+0x8000], RZ ;  /* 0x008000ffa3007388 */ /* 0x0009e40000000c00 */
.L_x_1208:
[----:B------:R-:W-:Y:S05]  /*efb0*/  BSYNC.RECONVERGENT B0 ;  /* 0x0000000000007941 */ /* 0x000fea0003800200 */
.L_x_1207:
        /* <DEDUP_REMOVED lines=28> */
.L_x_1212:
[----:B------:R4:W-:Y:S02]  /*f180*/  STS.128 [R163+0x8800], RZ ;  /* 0x008800ffa3007388 */ /* 0x0009e40000000c00 */
.L_x_1211:
[----:B------:R-:W-:Y:S05]  /*f190*/  BSYNC.RECONVERGENT B0 ;  /* 0x0000000000007941 */ /* 0x000fea0003800200 */
.L_x_1210:
[----:B------:R-:W0:Y:S01]  /*f1a0*/  LDGDEPBAR ;  /* 0x00000000000079af */ /* 0x000e220000000000 */
[----:B------:R-:W5:Y:S01]  /*f1b0*/  LDCU UR4, c[0x0][0x508] ;  /* 0x0000a100ff0477ac */ /* 0x000f620008000800 */
[----:B-1--4-:R-:W-:Y:S01]  /*f1c0*/  LOP3.LUT R3, R106, 0x1f0, RZ, 0xc0, !PT ;  /* 0x000001f06a037812 */ /* 0x012fe200078ec0ff */
        /* <DEDUP_REMOVED lines=8> */
[----:B------:R-:W1:Y:S02]  /*f250*/  LDCU UR4, c[0x0][0x440] ;  /* 0x00008800ff0477ac */ /* 0x000e640008000800 */
[----:B-1----:R-:W-:Y:S02]  /*f260*/  ISETP.GE.AND P1, PT, R118, UR4, PT ;  /* 0x0000000476007c0c */ /* 0x002fe4000bf26270 */
        /* <DEDUP_REMOVED lines=20> */
.L_x_1215:
[----:B------:R4:W-:Y:S01]  /*f3b0*/  STS.128 [R163+0xd000], RZ ;  /* 0x00d000ffa3007388 */ /* 0x0009e20000000c00 */
[----:B------:R-:W-:Y:S05]  /*f3c0*/  BRA `(.L_x_1216) ;  /* 0x00000000000c7947 */ /* 0x000fea0003800000 */
.L_x_1214:
[----:B------:R1:W-:Y:S04]  /*f3d0*/  STS.128 [R163+0x9000], RZ ;  /* 0x009000ffa3007388 */ /* 0x0003e80000000c00 */
[----:B------:R1:W-:Y:S04]  /*f3e0*/  STS.128 [R163+0xb000], RZ ;  /* 0x00b000ffa3007388 */ /* 0x0003e80000000c00 */
[----:B------:R1:W-:Y:S02]  /*f3f0*/  STS.128 [R163+0xd000], RZ ;  /* 0x00d000ffa3007388 */ /* 0x0003e40000000c00 */
.L_x_1216:
[----:B------:R-:W-:Y:S05]  /*f400*/  BSYNC.RECONVERGENT B0 ;  /* 0x0000000000007941 */ /* 0x000fea0003800200 */
.L_x_1213:
        /* <DEDUP_REMOVED lines=28> */
.L_x_1219:
[----:B------:R1:W-:Y:S02]  /*f5d0*/  STS.128 [R163+0xd800], RZ ;  /* 0x00d800ffa3007388 */ /* 0x0003e40000000c00 */
.L_x_1218:
[----:B------:R-:W-:Y:S05]  /*f5e0*/  BSYNC.RECONVERGENT B0 ;  /* 0x0000000000007941 */ /* 0x000fea0003800200 */
.L_x_1217:
[----:B------:R-:W-:Y:S01]  /*f5f0*/  ISETP.GE.AND P0, PT, R6, R5, PT ;  /* 0x000000050600720c */ /* 0x000fe20003f06270 */
[----:B------:R-:W-:-:S12]  /*f600*/  BSSY.RECONVERGENT B0, `(.L_x_1220) ;  /* 0x000001d000007945 */ /* 0x000fd80003800200 */
[----:B------:R1:W-:Y:S04]  /*f610*/  @P0 STS.128 [R163+0xa000], RZ ;  /* 0x00a000ffa3000388 */ /* 0x0003e80000000c00 */
[----:B------:R1:W-:Y:S04]  /*f620*/  @P0 STS.128 [R163+0xc000], RZ ;  /* 0x00c000ffa3000388 */ /* 0x0003e80000000c00 */
[----:B------:R1:W-:Y:S01]  /*f630*/  @P0 STS.128 [R163+0xe000], RZ ;  /* 0x00e000ffa3000388 */ /* 0x0003e20000000c00 */
[----:B------:R-:W-:Y:S05]  /*f640*/  @P0 BRA `(.L_x_1221) ;  /* 0x0000000000600947 */ /* 0x000fea0003800000 */
[----:B-1----:R-:W1:Y:S01]  /*f650*/  LDC.64 R2, c[0x0][0x3c0] ;  /* 0x0000f000ff027b82 */ /* 0x002e620000000a00 */
[----:B------:R-:W5:Y:S02]  /*f660*/  LDCU UR4, c[0x0][0x440] ;  /* 0x00008800ff0477ac */ /* 0x000f640008000800 */
[----:B-----5:R-:W-:Y:S02]  /*f670*/  ISETP.GE.AND P1, PT, R118, UR4, PT ;  /* 0x0000000476007c0c */ /* 0x020fe4000bf26270 */
        /* <DEDUP_REMOVED lines=20> */
.L_x_1222:
[----:B------:R1:W-:Y:S02]  /*f7c0*/  STS.128 [R163+0xe000], RZ ;  /* 0x00e000ffa3007388 */ /* 0x0003e40000000c00 */
.L_x_1221:
[----:B------:R-:W-:Y:S05]  /*f7d0*/  BSYNC.RECONVERGENT B0 ;  /* 0x0000000000007941 */ /* 0x000fea0003800200 */
.L_x_1220:
        /* <DEDUP_REMOVED lines=9> */
[----:B-1----:R-:W1:Y:S01]  /*f870*/  LDC.64 R2, c[0x0][0x3c0] ;  /* 0x0000f000ff027b82 */ /* 0x002e620000000a00 */
[----:B------:R-:W5:Y:S02]  /*f880*/  LDCU UR4, c[0x0][0x440] ;  /* 0x00008800ff0477ac */ /* 0x000f640008000800 */
[----:B-----5:R-:W-:Y:S02]  /*f890*/  ISETP.GE.AND P1, PT, R118, UR4, PT ;  /* 0x0000000476007c0c */ /* 0x020fe4000bf26270 */
        /* <DEDUP_REMOVED lines=21> */
.L_x_1225:
[----:B------:R1:W-:Y:S02]  /*f9f0*/  STS.128 [R163+0xe800], RZ ;  /* 0x00e800ffa3007388 */ /* 0x0003e40000000c00 */
.L_x_1224:
[----:B------:R-:W-:Y:S05]  /*fa00*/  BSYNC.RECONVERGENT B0 ;  /* 0x0000000000007941 */ /* 0x000fea0003800200 */
.L_x_1223:
[----:B------:R-:W-:Y:S01]  /*fa10*/  LEA R148, R47, UR5, 0x1 ;  /* 0x000000052f947c11 */ /* 0x000fe2000f8e08ff */
[----:B------:R-:W0:Y:S01]  /*fa20*/  LDGDEPBAR ;  /* 0x00000000000079af */ /* 0x000e220000000000 */
[----:B------:R-:W-:Y:S02]  /*fa30*/  LEA R147, R46, UR5, 0x1 ;  /* 0x000000052e937c11 */ /* 0x000fe4000f8e08ff */
[----:B------:R-:W-:Y:S01]  /*fa40*/  ISETP.GT.AND P0, PT, R64, R149, PT ;  /* 0x000000954000720c */ /* 0x000fe20003f04270 */
[----:B------:R-:W-:Y:S01]  /*fa50*/  LDSM.16.M88.4 R88, [R148] ;  /* 0x000000009458783b */ /* 0x000fe20000000200 */
[----:B------:R-:W-:Y:S01]  /*fa60*/  IMAD R146, R4, 0x2, R148 ;  /* 0x0000000204927824 */ /* 0x000fe200078e0294 */
[----:B-1----:R-:W-:Y:S01]  /*fa70*/  VIMNMX R3, PT, PT, R0, R61, PT ;  /* 0x0000003d00037248 */ /* 0x002fe20003fe0100 */
[----:B------:R-:W-:Y:S01]  /*fa80*/  IMAD R144, R4, 0x2, R147 ;  /* 0x0000000204907824 */ /* 0x000fe200078e0293 */
[----:B------:R-:W1:Y:S01]  /*fa90*/  LDSM.16.M88.4 R32, [R147+0x3000] ;  /* 0x003000009320783b */ /* 0x000e620000000200 */
[----:B------:R-:W-:-:S03]  /*faa0*/  VIADDMNMX R61, R0, 0x8, R61, PT ;  /* 0x00000008003d7846 */ /* 0x000fc6000380013d */
[----:B---3--:R-:W3:Y:S04]  /*fab0*/  LDSM.16.M88.4 R24, [R147+0x3400] ;  /* 0x003400009318783b */ /* 0x008ee80000000200 */
[----:B------:R-:W5:Y:S04]  /*fac0*/  LDSM.16.M88.4 R16, [R147+0x3800] ;  /* 0x003800009310783b */ /* 0x000f680000000200 */
[----:B------:R-:W2:Y:S04]  /*fad0*/  LDSM.16.M88.4 R8, [R147+0x3c00] ;  /* 0x003c00009308783b */ /* 0x000ea80000000200 */
[----:B------:R-:W4:Y:S04]  /*fae0*/  LDSM.16.M88.4 R112, [R147+0x4000] ;  /* 0x004000009370783b */ /* 0x000f280000000200 */
[----:B------:R-:W4:Y:S04]  /*faf0*/  LDSM.16.M88.4 R104, [R147+0x4400] ;  /* 0x004400009368783b */ /* 0x000f280000000200 */
[----:B------:R-:W4:Y:S04]  /*fb00*/  LDSM.16.M88.4 R96, [R147+0x4800] ;  /* 0x004800009360783b */ /* 0x000f280000000200 */
[----:B------:R-:W4:Y:S04]  /*fb10*/  LDSM.16.M88.4 R40, [R147+0x4c00] ;  /* 0x004c00009328783b */ /* 0x000f280000000200 */
[----:B------:R-:W-:Y:S04]  /*fb20*/  LDSM.16.M88.4 R68, [R146] ;  /* 0x000000009244783b */ /* 0x000fe80000000200 */
[----:B------:R-:W4:Y:S04]  /*fb30*/  LDSM.16.M88.4 R124, [R144+0x3400] ;  /* 0x00340000907c783b */ /* 0x000f280000000200 */
[----:B------:R-:W4:Y:S01]  /*fb40*/  LDSM.16.M88.4 R84, [R144+0x3800] ;  /* 0x003800009054783b */ /* 0x000f220000000200 */
[C---:B-1----:R-:W-:Y:S03]  /*fb50*/  HMMA.16816.F32 R36, R88.reuse, R32, RZ ;  /* 0x000000205824723c */ /* 0x042fe600000018ff */
[----:B------:R-:W1:Y:S04]  /*fb60*/  LDSM.16.M88.4 R80, [R144+0x3c00] ;  /* 0x003c00009050783b */ /* 0x000e680000000200 */
[----:B------:R-:W1:Y:S01]  /*fb70*/  LDSM.16.M88.4 R52, [R144+0x4000] ;  /* 0x004000009034783b */ /* 0x000e620000000200 */
[C---:B---3--:R-:W-:Y:S03]  /*fb80*/  HMMA.16816.F32 R28, R88.reuse, R24, RZ ;  /* 0x00000018581c723c */ /* 0x048fe600000018ff */
[----:B------:R-:W3:Y:S04]  /*fb90*/  LDSM.16.M88.4 R48, [R144+0x4400] ;  /* 0x004400009030783b */ /* 0x000ee80000000200 */
[----:B------:R-:W3:Y:S01]  /*fba0*/  LDSM.16.M88.4 R76, [R144+0x4800] ;  /* 0x00480000904c783b */ /* 0x000ee20000000200 */
[C---:B-----5:R-:W-:Y:S03]  /*fbb0*/  HMMA.16816.F32 R20, R88.reuse, R16, RZ ;  /* 0x000000105814723c */ /* 0x060fe600000018ff */
[----:B------:R-:W5:Y:S04]  /*fbc0*/  LDSM.16.M88.4 R72, [R144+0x4c00] ;  /* 0x004c00009048783b */ /* 0x000f680000000200 */
[----:B------:R-:W5:Y:S01]  /*fbd0*/  LDSM.16.M88.4 R128, [R144+0x3000] ;  /* 0x003000009080783b */ /* 0x000f620000000200 */
[C---:B--2---:R-:W-:Y:S03]  /*fbe0*/  HMMA.16816.F32 R12, R88.reuse, R8, RZ ;  /* 0x00000008580c723c */ /* 0x044fe600000018ff */
[----:B------:R-:W-:Y:S04]  /*fbf0*/  LDSM.16.M88.4 R56, [R147+0x5000] ;  /* 0x005000009338783b */ /* 0x000fe80000000200 */
[----:B------:R-:W-:Y:S01]  /*fc00*/  LDSM.16.M88.4 R140, [R148+0x2000] ;  /* 0x00200000948c783b */ /* 0x000fe20000000200 */
[C---:B----4-:R-:W-:Y:S03]  /*fc10*/  HMMA.16816.F32 R120, R88.reuse, R112, RZ ;  /* 0x000000705878723c */ /* 0x050fe600000018ff */
        /* <DEDUP_REMOVED lines=27> */
[C---:B---3--:R-:W-:Y:S08]  /*fdd0*/  HMMA.16816.F32 R108, R68.reuse, R48, R108 ;  /* 0x00000030446c723c */ /* 0x048ff0000000186c */
        /* <DEDUP_REMOVED lines=30> */
[C---:B---3--:R-:W-:Y:S08]  /*ffc0*/  HMMA.16816.F32 R100, R40.reuse, R76, R100 ;  /* 0x0000004c2864723c */ /* 0x048ff00000001864 */
[C---:B------:R-:W-:Y:S01]  /*ffd0*/  HMMA.16816.F32 R96, R40.reuse, R78, R96 ;  /* 0x0000004e2860723c */ /* 0x040fe20000001860 */
[----:B------:R-:W-:Y:S07]  /*ffe0*/  LDSM.16.M88.4 R76, [R144+0x6400] ;  /* 0x00640000904c783b */ /* 0x000fee0000000200 */
[C---:B----4-:R-:W-:Y:S08]  /*fff0*/  HMMA.16816.F32 R92, R40.reuse, R72, R92 ;  /* 0x00000048285c723c */ /* 0x050ff0000000185c */
        /* <DEDUP_REMOVED lines=78> */
.L_x_1227:
[----:B------:R-:W1:Y:S01]  /*104e0*/  LDC R5, c[0x0][0x4f0] ;  /* 0x00013c00ff057b82 */ /* 0x000e620000000800 */
[----:B------:R-:W-:Y:S01]  /*104f0*/  IADD3 R42, PT, PT, R60, -0x80, RZ ;  /* 0xffffff803c2a7810 */ /* 0x000fe20007ffe0ff */
[----:B------:R-:W2:Y:S01]  /*10500*/  LDCU.64 UR10, c[0x0][0x3b8] ;  /* 0x00007700ff0a77ac */ /* 0x000ea20008000a00 */
[----:B------:R-:W-:Y:S02]  /*10510*/  IABS R6, R60 ;  /* 0x0000003c00067213 */ /* 0x000fe40000000000 */
[----:B------:R-:W-:Y:S01]  /*10520*/  IABS R2, R42 ;  /* 0x0000002a00027213 */ /* 0x000fe20000000000 */
[----:B------:R-:W3:Y:S01]  /*10530*/  LDCU.64 UR8, c[0x0][0x3a0] ;  /* 0x00007400ff0877ac */ /* 0x000ee20008000a00 */
        /* <DEDUP_REMOVED lines=54> */
.L_x_1228:
[----:B------:R-:W1:Y:S01]  /*108a0*/  LDCU UR8, c[0x0][0x440] ;  /* 0x00008800ff0877ac */ /* 0x000e620008000800 */
[----:B------:R-:W-:Y:S01]  /*108b0*/  BSSY.RECONVERGENT B0, `(.L_x_1229) ;  /* 0x000004d000007945 */ /* 0x000fe20003800200 */
[----:B------:R-:W2:Y:S01]  /*108c0*/  LDCU UR4, c[0x0][0x3bc] ;  /* 0x00007780ff0477ac */ /* 0x000ea20008000800 */
[----:B------:R-:W-:-:S06]  /*108d0*/  USHF.L.U32 UR9, UR10, 0x6, URZ ;  /* 0x000000060a097899 */ /* 0x000fcc00080006ff */
        /* <DEDUP_REMOVED lines=12> */
[----:B------:R1:W-:Y:S02]  /*109a0*/  @!P2 LDGSTS.E.BYPASS.LTC128B.128 [R163+0x3000], desc[UR6][R150.64] ;  /* 0x0300000096a3afae */ /* 0x0003e4000b981a06 */
[----:B------:R-:W-:Y:S02]  /*109b0*/  IADD3.X R43, PT, PT, R47, UR4, RZ, P3, !PT ;  /* 0x000000042f2b7c10 */ /* 0x000fe40009ffe4ff */
[----:B------:R1:W-:Y:S01]  /*109c0*/  @P2 STS.128 [R163+0x3000], RZ ;  /* 0x003000ffa3002388 */ /* 0x0003e20000000c00 */
[----:B------:R-:W-:-:S03]  /*109d0*/  IADD3 R40, P3, PT, R42, UR9, RZ ;  /* 0x000000092a287c10 */ /* 0x000fc6000ff7e0ff */
[----:B------:R-:W-:Y:S01]  /*109e0*/  @!PT LDS RZ, [RZ] ;  /* 0x00000000fffff984 */ /* 0x000fe20000000800 */
[----:B------:R-:W-:Y:S01]  /*109f0*/  @!PT LDS RZ, [RZ] ;  /* 0x00000000fffff984 */ /* 0x000fe20000000800 */
[----:B------:R-:W-:Y:S01]  /*10a00*/  @!PT LDS RZ, [RZ] ;  /* 0x00000000fffff984 */ /* 0x000fe20000000800 */
[----:B------:R1:W-:Y:S01]  /*10a10*/  @!P1 LDGSTS.E.BYPASS.LTC128B.128 [R163+0x5000], desc[UR6][R6.64+0x40] ;  /* 0x0500004006a39fae */ /* 0x0003e2000b981a06 */
[----:B------:R-:W-:-:S03]  /*10a20*/  IADD3.X R41, PT, PT, R43, UR4, RZ, P3, !PT ;  /* 0x000000042b297c10 */ /* 0x000fc60009ffe4ff */
        /* <DEDUP_REMOVED lines=52> */
.L_x_1230:
[----:B------:R3:W-:Y:S02]  /*10d70*/  STS.128 [R163+0x8800], RZ ;  /* 0x008800ffa3007388 */ /* 0x0007e40000000c00 */
.L_x_1231:
[----:B------:R-:W-:Y:S05]  /*10d80*/  BSYNC.RECONVERGENT B0 ;  /* 0x0000000000007941 */ /* 0x000fea0003800200 */
.L_x_1229:
[----:B------:R-:W0:Y:S02]  /*10d90*/  LDGDEPBAR ;  /* 0x00000000000079af */ /* 0x000e240000000000 */
.L_x_1226:
[----:B------:R-:W-:Y:S01]  /*10da0*/  IMAD.SHL.U32 R5, R154, 0x2, RZ ;  /* 0x000000029a057824 */ /* 0x000fe200078e00ff */
[----:B------:R-:W4:Y:S01]  /*10db0*/  LDCU UR4, c[0x0][0x45c] ;  /* 0x00008b80ff0477ac */ /* 0x000f220008000800 */
[----:B------:R-:W-:-:S03]  /*10dc0*/  LEA R145, R45, UR5, 0x1 ;  /* 0x000000052d917c11 */ /* 0x000fc6000f8e08ff */
[----:B------:R-:W-:Y:S02]  /*10dd0*/  LOP3.LUT R5, R5, 0x6, RZ, 0xc0, !PT ;  /* 0x0000000605057812 */ /* 0x000fe400078ec0ff */
[----:B------:R-:W-:Y:S03]  /*10de0*/  LDSM.16.MT88.4 R84, [R145+0xb000] ;  /* 0x00b000009154783b */ /* 0x000fe60000004200 */
[----:B------:R-:W-:Y:S01]  /*10df0*/  IMAD R0, R64, 0x80, R5 ;  /* 0x0000008040007824 */ /* 0x000fe200078e0205 */
[----:B------:R-:W-:Y:S03]  /*10e00*/  LDSM.16.MT88.4 R68, [R145+0x9000] ;  /* 0x009000009144783b */ /* 0x000fe60000004200 */
[C---:B-1----:R-:W-:Y:S02]  /*10e10*/  VIADD R6, R0.reuse, 0x1 ;  /* 0x0000000100067836 */ /* 0x042fe40000000000 */
[----:B------:R-:W-:-:S02]  /*10e20*/  VIADD R2, R0, 0x8 ;  /* 0x0000000800027836 */ /* 0x000fc40000000000 */
[----:B--2---:R-:W-:Y:S01]  /*10e30*/  VIADD R40, R0, 0x11 ;  /* 0x0000001100287836 */ /* 0x004fe20000000000 */
[C---:B------:R-:W-:Y:S02]  /*10e40*/  ISETP.GE.AND P4, PT, R6.reuse, R3, PT ;  /* 0x000000030600720c */ /* 0x040fe40003f86270 */
[----:B------:R-:W-:Y:S01]  /*10e50*/  ISETP.GE.AND P2, PT, R6, R61, PT ;  /* 0x0000003d0600720c */ /* 0x000fe20003f46270 */
[----:B------:R-:W-:Y:S01]  /*10e60*/  VIADD R6, R0, 0x9 ;  /* 0x0000000900067836 */ /* 0x000fe20000000000 */
[C---:B------:R-:W-:Y:S02]  /*10e70*/  ISETP.GE.AND P3, PT, R2.reuse, R3, PT ;  /* 0x000000030200720c */ /* 0x040fe40003f66270 */
[----:B------:R-:W-:Y:S01]  /*10e80*/  ISETP.GE.AND P6, PT, R2, R61, PT ;  /* 0x0000003d0200720c */ /* 0x000fe20003fc6270 */
[----:B------:R-:W-:Y:S01]  /*10e90*/  VIADD R2, R0, 0x10 ;  /* 0x0000001000027836 */ /* 0x000fe20000000000 */
[-C--:B------:R-:W-:Y:S02]  /*10ea0*/  ISETP.GE.AND P5, PT, R6, R3.reuse, PT ;  /* 0x000000030600720c */ /* 0x080fe40003fa6270 */
[----:B------:R-:W-:Y:S01]  /*10eb0*/  FSEL R42, R32, -INF , !P3 ;  /* 0xff800000202a7808 */ /* 0x000fe20005800000 */
[----:B------:R-:W-:Y:S01]  /*10ec0*/  VIADD R32, R0, 0x19 ;  /* 0x0000001900207836 */ /* 0x000fe20000000000 */
[----:B------:R-:W-:-:S02]  /*10ed0*/  ISETP.GE.AND P0, PT, R2, R3, PT ;  /* 0x000000030200720c */ /* 0x000fc40003f06270 */
[-C--:B------:R-:W-:Y:S01]  /*10ee0*/  ISETP.GE.AND P3, PT, R2, R61.reuse, PT ;  /* 0x0000003d0200720c */ /* 0x080fe20003f66270 */
[----:B------:R-:W-:Y:S01]  /*10ef0*/  VIADD R2, R0, 0x18 ;  /* 0x0000001800027836 */ /* 0x000fe20000000000 */
[----:B------:R-:W-:Y:S02]  /*10f00*/  ISETP.GE.AND P1, PT, R6, R61, PT ;  /* 0x0000003d0600720c */ /* 0x000fe40003f26270 */
[----:B------:R-:W-:Y:S02]  /*10f10*/  FSEL R6, R34, -INF , !P6 ;  /* 0xff80000022067808 */ /* 0x000fe40007000000 */
[----:B------:R-:W-:Y:S02]  /*10f20*/  FSEL R52, R33, -INF , !P5 ;  /* 0xff80000021347808 */ /* 0x000fe40006800000 */
[C---:B------:R-:W-:Y:S02]  /*10f30*/  ISETP.GE.AND P6, PT, R40.reuse, R3, PT ;  /* 0x000000032800720c */ /* 0x040fe40003fc6270 */
[----:B------:R-:W-:-:S02]  /*10f40*/  ISETP.GE.AND P5, PT, R40, R61, PT ;  /* 0x0000003d2800720c */ /* 0x000fc40003fa6270 */
[----:B------:R-:W-:Y:S02]  /*10f50*/  FSEL R40, R35, -INF , !P1 ;  /* 0xff80000023287808 */ /* 0x000fe40004800000 */
[----:B------:R-:W-:Y:S01]  /*10f60*/  FSEL R208, R28, -INF , !P0 ;  /* 0xff8000001cd07808 */ /* 0x000fe20004000000 */
[----:B------:R-:W-:Y:S01]  /*10f70*/  VIADD R28, R0, 0x21 ;  /* 0x00000021001c7836 */ /* 0x000fe20000000000 */
[C---:B------:R-:W-:Y:S02]  /*10f80*/  ISETP.GE.AND P1, PT, R2.reuse, R3, PT ;  /* 0x000000030200720c */ /* 0x040fe40003f26270 */
[----:B------:R-:W-:Y:S01]  /*10f90*/  ISETP.GE.AND P0, PT, R2, R61, PT ;  /* 0x0000003d0200720c */ /* 0x000fe20003f06270 */
[----:B------:R-:W-:Y:S01]  /*10fa0*/  VIADD R2, R0, 0x20 ;  /* 0x0000002000027836 */ /* 0x000fe20000000000 */
[----:B------:R-:W-:Y:S02]  /*10fb0*/  FSEL R204, R31, -INF , !P5 ;  /* 0xff8000001fcc7808 */ /* 0x000fe40006800000 */
[----:B------:R-:W-:Y:S01]  /*10fc0*/  FSEL R80, R24, -INF , !P1 ;  /* 0xff80000018507808 */ /* 0x000fe20004800000 */
[----:B------:R-:W-:Y:S01]  /*10fd0*/  VIADD R24, R0, 0x29 ;  /* 0x0000002900187836 */ /* 0x000fe20000000000 */
[----:B------:R-:W-:-:S02]  /*10fe0*/  FSEL R82, R29, -INF , !P6 ;  /* 0xff8000001d527808 */ /* 0x000fc40007000000 */
[C---:B------:R-:W-:Y:S02]  /*10ff0*/  ISETP.GE.AND P5, PT, R2.reuse, R3, PT ;  /* 0x000000030200720c */ /* 0x040fe40003fa6270 */
[-C--:B------:R-:W-:Y:S01]  /*11000*/  ISETP.GE.AND P1, PT, R2, R61.reuse, PT ;  /* 0x0000003d0200720c */ /* 0x080fe20003f26270 */
[----:B------:R-:W-:Y:S01]  /*11010*/  VIADD R2, R0, 0x28 ;  /* 0x0000002800027836 */ /* 0x000fe20000000000 */
[----:B------:R-:W-:Y:S02]  /*11020*/  FSEL R34, R30, -INF , !P3 ;  /* 0xff8000001e227808 */ /* 0x000fe40005800000 */
[C---:B------:R-:W-:Y:S02]  /*11030*/  ISETP.GE.AND P6, PT, R32.reuse, R61, PT ;  /* 0x0000003d2000720c */ /* 0x040fe40003fc6270 */
[----:B------:R-:W-:Y:S02]  /*11040*/  ISETP.GE.AND P3, PT, R32, R3, PT ;  /* 0x000000032000720c */ /* 0x000fe40003f66270 */
[----:B------:R-:W-:-:S02]  /*11050*/  FSEL R202, R27, -INF , !P6 ;  /* 0xff8000001bca7808 */ /* 0x000fc40007000000 */
[----:B------:R-:W-:Y:S01]  /*11060*/  FSEL R30, R20, -INF , !P5 ;  /* 0xff800000141e7808 */ /* 0x000fe20006800000 */
[----:B------:R-:W-:Y:S01]  /*11070*/  VIADD R20, R0, 0x31 ;  /* 0x0000003100147836 */ /* 0x000fe20000000000 */
[----:B------:R-:W-:Y:S02]  /*11080*/  FSEL R206, R25, -INF , !P3 ;  /* 0xff80000019ce7808 */ /* 0x000fe40005800000 */
[C---:B------:R-:W-:Y:S02]  /*11090*/  ISETP.GE.AND P6, PT, R2.reuse, R3, PT ;  /* 0x000000030200720c */ /* 0x040fe40003fc6270 */
[-C--:B------:R-:W-:Y:S01]  /*110a0*/  ISETP.GE.AND P5, PT, R2, R61.reuse, PT ;  /* 0x0000003d0200720c */ /* 0x080fe20003fa6270 */
[----:B------:R-:W-:Y:S01]  /*110b0*/  VIADD R2, R0, 0x30 ;  /* 0x0000003000027836 */ /* 0x000fe20000000000 */
[----:B------:R-:W-:Y:S02]  /*110c0*/  FSEL R32, R26, -INF , !P0 ;  /* 0xff8000001a207808 */ /* 0x000fe40004000000 */
[----:B------:R-:W-:-:S02]  /*110d0*/  ISETP.GE.AND P3, PT, R28, R61, PT ;  /* 0x0000003d1c00720c */ /* 0x000fc40003f66270 */
[-C--:B------:R-:W-:Y:S02]  /*110e0*/  ISETP.GE.AND P0, PT, R28, R3.reuse, PT ;  /* 0x000000031c00720c */ /* 0x080fe40003f06270 */
        /* <DEDUP_REMOVED lines=19> */
[----:B------:R-:W-:Y:S02]  /*11220*/  ISETP.GE.AND P5, PT, R20, R3, PT ;  /* 0x000000031400720c */ /* 0x000fe40003fa6270 */
[----:B------:R-:W-:Y:S02]  /*11230*/  FSEL R136, R15, -INF , !P1 ;  /* 0xff8000000f887808 */ /* 0x000fe40004800000 */
[----:B------:R-:W-:Y:S01]  /*11240*/  FSEL R190, R8, -INF , !P0 ;  /* 0xff80000008be7808 */ /* 0x000fe20004000000 */
[----:B------:R-:W-:Y:S01]  /*11250*/  VIADD R8, R0, 0x49 ;  /* 0x0000004900087836 */ /* 0x000fe20000000000 */
[----:B------:R-:W-:Y:S01]  /*11260*/  FSEL R134, R10, -INF , !P3 ;  /* 0xff8000000a867808 */ /* 0x000fe20005800000 */
[----:B------:R-:W-:Y:S01]  /*11270*/  VIADD R10, R0, 0x60 ;  /* 0x00000060000a7836 */ /* 0x000fe20000000000 */
[----:B------:R-:W-:-:S02]  /*11280*/  FSEL R132, R13, -INF , !P5 ;  /* 0xff8000000d847808 */ /* 0x000fc40006800000 */
[C---:B------:R-:W-:Y:S02]  /*11290*/  ISETP.GE.AND P1, PT, R2.reuse, R3, PT ;  /* 0x000000030200720c */ /* 0x040fe40003f26270 */
[----:B------:R-:W-:Y:S01]  /*112a0*/  ISETP.GE.AND P0, PT, R2, R61, PT ;  /* 0x0000003d0200720c */ /* 0x000fe20003f06270 */
[----:B------:R-:W-:Y:S01]  /*112b0*/  VIADD R2, R0, 0x48 ;  /* 0x0000004800027836 */ /* 0x000fe20000000000 */
[----:B------:R-:W-:Y:S02]  /*112c0*/  ISETP.GE.AND P3, PT, R12, R3, PT ;  /* 0x000000030c00720c */ /* 0x000fe40003f66270 */
[----:B------:R-:W-:Y:S02]  /*112d0*/  ISETP.GE.AND P5, PT, R16, R61, PT ;  /* 0x0000003d1000720c */ /* 0x000fe40003fa6270 */
[----:B------:R-:W-:Y:S01]  /*112e0*/  FSEL R180, R122, -INF , !P0 ;  /* 0xff8000007ab47808 */ /* 0x000fe20004000000 */
[----:B------:R-:W-:Y:S01]  /*112f0*/  IMAD R122, R4, 0x2, R145 ;  /* 0x00000002047a7824 */ /* 0x000fe200078e0291 */
[----:B------:R-:W-:-:S02]  /*11300*/  FSEL R174, R121, -INF , !P3 ;  /* 0xff80000079ae7808 */ /* 0x000fc40005800000 */
[----:B------:R-:W-:Y:S02]  /*11310*/  FSEL R186, R11, -INF , !P5 ;  /* 0xff8000000bba7808 */ /* 0x000fe40006800000 */
[----:B------:R-:W-:Y:S01]  /*11320*/  FSEL R170, R120, -INF , !P1 ;  /* 0xff80000078aa7808 */ /* 0x000fe20004800000 */
[----:B------:R-:W-:Y:S01]  /*11330*/  LDSM.16.MT88.4 R76, [R122+0x9000] ;  /* 0x009000007a4c783b */ /* 0x000fe20000004200 */
        /* <DEDUP_REMOVED lines=9> */
[C---:B------:R-:W-:Y:S02]  /*113d0*/  ISETP.GE.AND P1, PT, R8.reuse, R3, PT ;  /* 0x000000030800720c */ /* 0x040fe40003f26270 */
[-C--:B------:R-:W-:Y:S01]  /*113e0*/  ISETP.GE.AND P0, PT, R8, R61.reuse, PT ;  /* 0x0000003d0800720c */ /* 0x080fe20003f06270 */
[----:B------:R-:W-:Y:S01]  /*113f0*/  VIADD R8, R0, 0x59 ;  /* 0x0000005900087836 */ /* 0x000fe20000000000 */
[----:B------:R-:W-:Y:S02]  /*11400*/  ISETP.GE.AND P5, PT, R2, R61, PT ;  /* 0x0000003d0200720c */ /* 0x000fe40003fa6270 */
[----:B------:R-:W-:-:S02]  /*11410*/  FSEL R162, R109, -INF , !P1 ;  /* 0xff8000006da27808 */ /* 0x000fc40004800000 */
[----:B------:R-:W-:Y:S02]  /*11420*/  FSEL R158, R110, -INF , !P5 ;  /* 0xff8000006e9e7808 */ /* 0x000fe40006800000 */
[C---:B------:R-:W-:Y:S02]  /*11430*/  ISETP.GE.AND P5, PT, R8.reuse, R3, PT ;  /* 0x000000030800720c */ /* 0x040fe40003fa6270 */
[----:B------:R-:W-:Y:S02]  /*11440*/  ISETP.GE.AND P1, PT, R8, R61, PT ;  /* 0x0000003d0800720c */ /* 0x000fe40003f26270 */
[----:B------:R-:W-:Y:S02]  /*11450*/  FSEL R168, R105, -INF , !P5 ;  /* 0xff80000069a87808 */ /* 0x000fe40006800000 */
[----:B------:R-:W-:Y:S02]  /*11460*/  ISETP.GE.AND P5, PT, R0, R3, PT ;  /* 0x000000030000720c */ /* 0x000fe40003fa6270 */
[----:B------:R-:W-:-:S02]  /*11470*/  FSEL R188, R14, -INF , !P6 ;  /* 0xff8000000ebc7808 */ /* 0x000fc40007000000 */
[----:B------:R-:W-:Y:S02]  /*11480*/  ISETP.GE.AND P6, PT, R16, R3, PT ;  /* 0x000000031000720c */ /* 0x000fe40003fc6270 */
[----:B------:R-:W-:Y:S01]  /*11490*/  FSEL R8, R37, -INF , !P4 ;  /* 0xff80000025087808 */ /* 0x000fe20006000000 */
[----:B------:R-:W-:Y:S01]  /*114a0*/  LDSM.16.MT88.4 R16, [R145+0x9400] ;  /* 0x009400009110783b */ /* 0x000fe20000004200 */
[----:B------:R-:W-:Y:S02]  /*114b0*/  FSEL R138, R107, -INF , !P1 ;  /* 0xff8000006b8a7808 */ /* 0x000fe40004800000 */
[----:B------:R-:W-:Y:S02]  /*114c0*/  FSEL R36, R36, -INF , !P5 ;  /* 0xff80000024247808 */ /* 0x000fe40006800000 */
[----:B------:R-:W-:Y:S02]  /*114d0*/  ISETP.GE.AND P1, PT, R0, R61, PT ;  /* 0x0000003d0000720c */ /* 0x000fe40003f26270 */
[----:B------:R-:W-:-:S02]  /*114e0*/  FSEL R142, R111, -INF , !P0 ;  /* 0xff8000006f8e7808 */ /* 0x000fc40004000000 */
[----:B------:R-:W-:Y:S02]  /*114f0*/  FSEL R192, R9, -INF , !P6 ;  /* 0xff80000009c07808 */ /* 0x000fe40007000000 */
[C---:B------:R-:W-:Y:S02]  /*11500*/  ISETP.GE.AND P4, PT, R10.reuse, R3, PT ;  /* 0x000000030a00720c */ /* 0x040fe40003f86270 */
[-C--:B------:R-:W-:Y:S02]  /*11510*/  ISETP.GE.AND P0, PT, R10, R61.reuse, PT ;  /* 0x0000003d0a00720c */ /* 0x080fe40003f06270 */
[----:B------:R-:W-:Y:S02]  /*11520*/  FMNMX3.FTZ R5, R36, R8, R42, !PT ;  /* 0x0000000824057276 */ /* 0x000fe4000781002a */
[----:B------:R-:W-:Y:S02]  /*11530*/  ISETP.GE.AND P6, PT, R12, R61, PT ;  /* 0x0000003d0c00720c */ /* 0x000fe40003fc6270 */
[----:B------:R-:W-:-:S02]  /*11540*/  FSEL R10, R39, -INF , !P2 ;  /* 0xff800000270a7808 */ /* 0x000fc40005000000 */
[----:B------:R-:W-:Y:S02]  /*11550*/  FSEL R38, R38, -INF , !P1 ;  /* 0xff80000026267808 */ /* 0x000fe40004800000 */
[----:B------:R-:W-:Y:S02]  /*11560*/  FMNMX3.FTZ R7, R5, R52, R208, !PT ;  /* 0x0000003405077276 */ /* 0x000fe400078100d0 */
[----:B------:R-:W-:Y:S02]  /*11570*/  FSEL R178, R123, -INF , !P6 ;  /* 0xff8000007bb27808 */ /* 0x000fe40007000000 */
[----:B------:R-:W-:Y:S02]  /*11580*/  FMNMX3.FTZ R5, R38, R10, R6, !PT ;  /* 0x0000000a26057276 */ /* 0x000fe40007810006 */
[----:B------:R-:W-:Y:S01]  /*11590*/  ISETP.GE.AND P6, PT, R2, R3, PT ;  /* 0x000000030200720c */ /* 0x000fe20003fc6270 */
[----:B------:R-:W-:Y:S01]  /*115a0*/  VIADD R2, R0, 0x58 ;  /* 0x0000005800027836 */ /* 0x000fe20000000000 */
        /* <DEDUP_REMOVED lines=18> */
[C---:B------:R-:W-:Y:S02]  /*116d0*/  ISETP.GE.AND P2, PT, R2.reuse, R3, PT ;  /* 0x000000030200720c */ /* 0x040fe40003f46270 */
[----:B------:R-:W-:Y:S01]  /*116e0*/  ISETP.GE.AND P5, PT, R2, R61, PT ;  /* 0x0000003d0200720c */ /* 0x000fe20003fa6270 */
[----:B------:R-:W-:Y:S01]  /*116f0*/  VIADD R2, R0, 0x69 ;  /* 0x0000006900027836 */ /* 0x000fe20000000000 */
[----:B------:R-:W-:-:S02]  /*11700*/  FMNMX3.FTZ R7, R7, R132, R190, !PT ;  /* 0x0000008407077276 */ /* 0x000fc400078100be */
[----:B------:R-:W-:Y:S02]  /*11710*/  FMNMX3.FTZ R5, R5, R194, R188, !PT ;  /* 0x000000c205057276 */ /* 0x000fe400078100bc */
[----:B------:R-:W-:Y:S02]  /*11720*/  FMNMX3.FTZ R7, R7, R192, R170, !PT ;  /* 0x000000c007077276 */ /* 0x000fe400078100aa */
[----:B------:R-:W-:Y:S02]  /*11730*/  FSEL R128, R100, -INF , !P4 ;  /* 0xff80000064807808 */ /* 0x000fe40006000000 */
[----:B------:R-:W-:Y:S02]  /*11740*/  FMNMX3.FTZ R5, R5, R136, R134, !PT ;  /* 0x0000008805057276 */ /* 0x000fe40007810086 */
[C---:B------:R-:W-:Y:S02]  /*11750*/  ISETP.GE.AND P1, PT, R2.reuse, R3, PT ;  /* 0x000000030200720c */ /* 0x040fe40003f26270 */
        /* <DEDUP_REMOVED lines=13> */
[----:B------:R-:W-:Y:S01]  /*11830*/  FSEL R124, R96, -INF , !P2 ;  /* 0xff800000607c7808 */ /* 0x000fe20005000000 */
[----:B------:R-:W-:Y:S01]  /*11840*/  LDSM.16.MT88.4 R100, [R145+0xd000] ;  /* 0x00d000009164783b */ /* 0x000fe20000004200 */
[----:B------:R-:W-:Y:S02]  /*11850*/  FMNMX3.FTZ R5, R5, R176, R158, !PT ;  /* 0x000000b005057276 */ /* 0x000fe4000781009e */
[----:B------:R-:W-:-:S02]  /*11860*/  ISETP.GE.AND P6, PT, R2, R3, PT ;  /* 0x000000030200720c */ /* 0x000fc40003fc6270 */
[----:B------:R-:W-:Y:S01]  /*11870*/  ISETP.GE.AND P2, PT, R2, R61, PT ;  /* 0x0000003d0200720c */ /* 0x000fe20003f46270 */
[C---:B------:R-:W-:Y:S01]  /*11880*/  VIADD R2, R0.reuse, 0x78 ;  /* 0x0000007800027836 */ /* 0x040fe20000000000 */
[----:B------:R-:W-:Y:S01]  /*11890*/  FMNMX3.FTZ R7, R7, R168, R128, !PT ;  /* 0x000000a807077276 */ /* 0x000fe20007810080 */
[----:B------:R-:W-:Y:S01]  /*118a0*/  VIADD R0, R0, 0x79 ;  /* 0x0000007900007836 */ /* 0x000fe20000000000 */
[----:B------:R-:W-:Y:S02]  /*118b0*/  FMNMX3.FTZ R5, R5, R142, R140, !PT ;  /* 0x0000008e05057276 */ /* 0x000fe4000781008c */
[----:B------:R-:W-:Y:S02]  /*118c0*/  FSEL R46, R98, -INF , !P5 ;  /* 0xff800000622e7808 */ /* 0x000fe40006800000 */
[----:B------:R-:W-:Y:S02]  /*118d0*/  ISETP.GE.AND P5, PT, R2, R3, PT ;  /* 0x000000030200720c */ /* 0x000fe40003fa6270 */
[----:B------:R-:W-:-:S02]  /*118e0*/  FSEL R120, R97, -INF , !P1 ;  /* 0xff80000061787808 */ /* 0x000fc40004800000 */
[----:B------:R-:W-:Y:S02]  /*118f0*/  FSEL R66, R92, -INF , !P0 ;  /* 0xff8000005c427808 */ /* 0x000fe40004000000 */
[----:B------:R-:W-:Y:S02]  /*11900*/  FMNMX3.FTZ R7, R7, R126, R124, !PT ;  /* 0x0000007e07077276 */ /* 0x000fe4000781007c */
[----:B------:R-:W-:Y:S02]  /*11910*/  FMNMX3.FTZ R5, R5, R138, R48, !PT ;  /* 0x0000008a05057276 */ /* 0x000fe40007810030 */
[----:B------:R-:W-:Y:S02]  /*11920*/  FSEL R44, R99, -INF , !P4 ;  /* 0xff800000632c7808 */ /* 0x000fe40006000000 */
[----:B------:R-:W-:Y:S02]  /*11930*/  ISETP.GE.AND P4, PT, R0, R3, PT ;  /* 0x000000030000720c */ /* 0x000fe40003f86270 */
[----:B------:R-:W-:-:S02]  /*11940*/  FSEL R58, R93, -INF , !P6 ;  /* 0xff8000005d3a7808 */ /* 0x000fc40007000000 */
[----:B------:R-:W-:Y:S02]  /*11950*/  FSEL R56, R88, -INF , !P5 ;  /* 0xff80000058387808 */ /* 0x000fe40006800000 */
[----:B------:R-:W-:Y:S02]  /*11960*/  FMNMX3.FTZ R7, R7, R120, R66, !PT ;  /* 0x0000007807077276 */ /* 0x000fe40007810042 */
[----:B------:R-:W-:Y:S02]  /*11970*/  ISETP.GE.AND P1, PT, R2, R61, PT ;  /* 0x0000003d0200720c */ /* 0x000fe40003f26270 */
[----:B------:R-:W-:Y:S02]  /*11980*/  FSEL R23, R94, -INF , !P3 ;  /* 0xff8000005e177808 */ /* 0x000fe40005800000 */
[----:B------:R-:W-:Y:S02]  /*11990*/  FMNMX3.FTZ R5, R5, R47, R46, !PT ;  /* 0x0000002f05057276 */ /* 0x000fe4000781002e */
[----:B------:R-:W-:-:S02]  /*119a0*/  FSEL R54, R89, -INF , !P4 ;  /* 0xff80000059367808 */ /* 0x000fc40006000000 */
[----:B------:R-:W-:Y:S02]  /*119b0*/  FMNMX3.FTZ R7, R7, R58, R56, !PT ;  /* 0x0000003a07077276 */ /* 0x000fe40007810038 */
[----:B------:R-:W-:Y:S02]  /*119c0*/  ISETP.GE.AND P0, PT, R0, R61, PT ;  /* 0x0000003d0000720c */ /* 0x000fe40003f06270 */
        /* <DEDUP_REMOVED lines=9> */
[----:B------:R-:W2:Y:S01]  /*11a60*/  SHFL.BFLY PT, R5, R12, 0x2, 0x1f ;  /* 0x0c401f000c057f89 */ /* 0x000ea200000e0000 */
[----:B-1----:R-:W-:-:S05]  /*11a70*/  FMNMX.FTZ R7, R9, R0, !PT ;  /* 0x0000000009077209 */ /* 0x002fca0007810000 */
[----:B------:R-:W1:Y:S01]  /*11a80*/  SHFL.BFLY PT, R2, R7, 0x1, 0x1f ;  /* 0x0c201f0007027f89 */ /* 0x000e6200000e0000 */
[----:B--2---:R-:W-:-:S03]  /*11a90*/  FMNMX.FTZ R5, R12, R5, !PT ;  /* 0x000000050c057209 */ /* 0x004fc60007810000 */
[----:B------:R-:W-:Y:S04]  /*11aa0*/  LDSM.16.MT88.4 R12, [R122+0x9400] ;  /* 0x009400007a0c783b */ /* 0x000fe80000004200 */
[----:B------:R-:W2:Y:S01]  /*11ab0*/  SHFL.BFLY PT, R0, R5, 0x1, 0x1f ;  /* 0x0c201f0005007f89 */ /* 0x000ea200000e0000 */
[----:B-1----:R-:W-:-:S04]  /*11ac0*/  FMNMX.FTZ R2, R7, R2, !PT ;  /* 0x0000000207027209 */ /* 0x002fc80007810000 */
[C---:B------:R-:W-:Y:S01]  /*11ad0*/  FSETP.NEU.FTZ.AND P0, PT, R2.reuse, -INF , PT ;  /* 0xff8000000200780b */ /* 0x040fe20003f1d000 */
[----:B----4-:R-:W-:Y:S01]  /*11ae0*/  FMUL.FTZ R53, R2, UR4 ;  /* 0x0000000402357c20 */ /* 0x010fe20008410000 */
[----:B--2---:R-:W-:-:S04]  /*11af0*/  FMNMX.FTZ R0, R5, R0, !PT ;  /* 0x0000000005007209 */ /* 0x004fc80007810000 */
        /* <DEDUP_REMOVED lines=15> */
[--C-:B------:R-:W-:Y:S01]  /*11bf0*/  FFMA.FTZ R40, R40, UR4, -R49.reuse ;  /* 0x0000000428287c23 */ /* 0x100fe20008010831 */
[----:B------:R-:W-:Y:S01]  /*11c00*/  MUFU.EX2 R51, R51 ;  /* 0x0000003300337308 */ /* 0x000fe20000000800 */
[----:B------:R-:W2:Y:S01]  /*11c10*/  LDSM.16.MT88.4 R8, [R145+0xb400] ;  /* 0x00b400009108783b */ /* 0x000ea20000004200 */
[--C-:B------:R-:W-:Y:S01]  /*11c20*/  FFMA.FTZ R37, R34, UR4, -R49.reuse ;  /* 0x0000000422257c23 */ /* 0x100fe20008010831 */
[----:B------:R-:W-:Y:S01]  /*11c30*/  FFMA.FTZ R35, R32, UR4, -R49 ;  /* 0x0000000420237c23 */ /* 0x000fe20008010831 */
[----:B------:R-:W4:Y:S01]  /*11c40*/  MUFU.EX2 R50, R50 ;  /* 0x0000003200327308 */ /* 0x000f220000000800 */
[--C-:B------:R-:W-:Y:S01]  /*11c50*/  FFMA.FTZ R38, R82, UR4, -R53.reuse ;  /* 0x0000000452267c23 */ /* 0x100fe20008010835 */
[----:B------:R-:W-:Y:S01]  /*11c60*/  FFMA.FTZ R33, R206, UR4, -R53 ;  /* 0x00000004ce217c23 */ /* 0x000fe20008010835 */
[--C-:B------:R-:W-:Y:S01]  /*11c70*/  FFMA.FTZ R34, R204, UR4, -R49.reuse ;  /* 0x00000004cc227c23 */ /* 0x100fe20008010831 */
[----:B------:R-:W5:Y:S01]  /*11c80*/  MUFU.EX2 R42, R42 ;  /* 0x0000002a002a7308 */ /* 0x000f620000000800 */
[----:B------:R-:W-:Y:S01]  /*11c90*/  FFMA.FTZ R32, R202, UR4, -R49 ;  /* 0x00000004ca207c23 */ /* 0x000fe20008010831 */
[----:B------:R-:W-:Y:S01]  /*11ca0*/  FFMA.FTZ R31, R30, UR4, -R53 ;  /* 0x000000041e1f7c23 */ /* 0x000fe20008010835 */
[----:B------:R-:W-:Y:S01]  /*11cb0*/  FFMA.FTZ R25, R24, UR4, -R49 ;  /* 0x0000000418197c23 */ /* 0x000fe20008010831 */
[----:B------:R-:W-:Y:S01]  /*11cc0*/  MUFU.EX2 R45, R45 ;  /* 0x0000002d002d7308 */ /* 0x000fe20000000800 */
[--C-:B------:R-:W-:Y:S01]  /*11cd0*/  FFMA.FTZ R30, R196, UR4, -R53.reuse ;  /* 0x00000004c41e7c23 */ /* 0x100fe20008010835 */
[----:B------:R-:W-:Y:S01]  /*11ce0*/  FFMA.FTZ R27, R198, UR4, -R53 ;  /* 0x00000004c61b7c23 */ /* 0x000fe20008010835 */
[--C-:B------:R-:W-:Y:S01]  /*11cf0*/  FFMA.FTZ R29, R26, UR4, -R49.reuse ;  /* 0x000000041a1d7c23 */ /* 0x100fe20008010831 */
[----:B------:R-:W3:Y:S01]  /*11d00*/  MUFU.EX2 R52, R52 ;  /* 0x0000003400347308 */ /* 0x000ee20000000800 */
[--C-:B------:R-:W-:Y:S01]  /*11d10*/  FFMA.FTZ R28, R28, UR4, -R49.reuse ;  /* 0x000000041c1c7c23 */ /* 0x100fe20008010831 */
[----:B----4-:R-:W-:Y:S01]  /*11d20*/  F2FP.F16.F32.PACK_AB R108, R50, R51 ;  /* 0x00000033326c723e */ /* 0x010fe200000000ff */
[----:B------:R-:W-:Y:S01]  /*11d30*/  FFMA.FTZ R24, R194, UR4, -R49 ;  /* 0x00000004c2187c23 */ /* 0x000fe20008010831 */
[----:B------:R-:W-:Y:S01]  /*11d40*/  MUFU.EX2 R43, R43 ;  /* 0x0000002b002b7308 */ /* 0x000fe20000000800 */
[--C-:B------:R-:W-:Y:S01]  /*11d50*/  FFMA.FTZ R200, R200, UR4, -R53.reuse ;  /* 0x00000004c8c87c23 */ /* 0x100fe20008010835 */
[----:B-----5:R-:W-:Y:S01]  /*11d60*/  F2FP.F16.F32.PACK_AB R110, R41, R42 ;  /* 0x0000002a296e723e */ /* 0x020fe200000000ff */
[--C-:B------:R-:W-:Y:S01]  /*11d70*/  FFMA.FTZ R57, R132, UR4, -R53.reuse ;  /* 0x0000000484397c23 */ /* 0x100fe20008010835 */
[----:B------:R-:W4:Y:S01]  /*11d80*/  MUFU.EX2 R40, R40 ;  /* 0x0000002800287308 */ /* 0x000f220000000800 */
[----:B------:R-:W-:Y:S01]  /*11d90*/  FFMA.FTZ R55, R192, UR4, -R53 ;  /* 0x00000004c0377c23 */ /* 0x000fe20008010835 */
[--C-:B------:R-:W-:Y:S01]  /*11da0*/  FFMA.FTZ R63, R136, UR4, -R49.reuse ;  /* 0x00000004883f7c23 */ /* 0x100fe20008010831 */
[--C-:B------:R-:W-:Y:S01]  /*11db0*/  FFMA.FTZ R134, R134, UR4, -R49.reuse ;  /* 0x0000000486867c23 */ /* 0x100fe20008010831 */
[----:B------:R-:W-:Y:S01]  /*11dc0*/  MUFU.EX2 R39, R39 ;  /* 0x0000002700277308 */ /* 0x000fe20000000800 */
[--C-:B------:R-:W-:Y:S01]  /*11dd0*/  FFMA.FTZ R59, R186, UR4, -R49.reuse ;  /* 0x00000004ba3b7c23 */ /* 0x100fe20008010831 */
[----:B---3--:R-:W-:Y:S01]  /*11de0*/  F2FP.F16.F32.PACK_AB R109, R52, R45 ;  /* 0x0000002d346d723e */ /* 0x008fe200000000ff */
[----:B------:R-:W-:Y:S01]  /*11df0*/  FFMA.FTZ R188, R188, UR4, -R49 ;  /* 0x00000004bcbc7c23 */ /* 0x000fe20008010831 */
[----:B------:R-:W3:Y:S01]  /*11e00*/  MUFU.EX2 R38, R38 ;  /* 0x0000002600267308 */ /* 0x000ee20000000800 */
[--C-:B------:R-:W-:Y:S01]  /*11e10*/  FFMA.FTZ R67, R174, UR4, -R53.reuse ;  /* 0x00000004ae437c23 */ /* 0x100fe20008010835 */
[----:B------:R-:W-:Y:S01]  /*11e20*/  FFMA.FTZ R65, R184, UR4, -R53 ;  /* 0x00000004b8417c23 */ /* 0x000fe20008010835 */
[--C-:B------:R-:W-:Y:S01]  /*11e30*/  FFMA.FTZ R123, R180, UR4, -R49.reuse ;  /* 0x00000004b47b7c23 */ /* 0x100fe20008010831 */
[----:B------:R-:W-:Y:S01]  /*11e40*/  MUFU.EX2 R36, R36 ;  /* 0x0000002400247308 */ /* 0x000fe20000000800 */
[--C-:B------:R-:W-:Y:S01]  /*11e50*/  FFMA.FTZ R178, R178, UR4, -R49.reuse ;  /* 0x00000004b2b27c23 */ /* 0x100fe20008010831 */
[----:B----4-:R-:W-:Y:S01]  /*11e60*/  F2FP.F16.F32.PACK_AB R111, R40, R43 ;  /* 0x0000002b286f723e */ /* 0x010fe200000000ff */
[--C-:B------:R-:W-:Y:S01]  /*11e70*/  FFMA.FTZ R172, R172, UR4, -R49.reuse ;  /* 0x00000004acac7c23 */ /* 0x100fe20008010831 */
[----:B------:R-:W-:Y:S01]  /*11e80*/  MUFU.EX2 R33, R33 ;  /* 0x0000002100217308 */ /* 0x000fe20000000800 */
[----:B------:R-:W-:Y:S01]  /*11e90*/  FFMA.FTZ R121, R176, UR4, -R49 ;  /* 0x00000004b0797c23 */ /* 0x000fe20008010831 */
[--C-:B------:R-:W-:Y:S01]  /*11ea0*/  FFMA.FTZ R127, R164, UR4, -R53.reuse ;  /* 0x00000004a47f7c23 */ /* 0x100fe20008010835 */
[--C-:B------:R-:W-:Y:S01]  /*11eb0*/  FFMA.FTZ R162, R162, UR4, -R53.reuse ;  /* 0x00000004a2a27c23 */ /* 0x100fe20008010835 */
[----:B------:R-:W-:Y:S01]  /*11ec0*/  MUFU.EX2 R37, R37 ;  /* 0x0000002500257308 */ /* 0x000fe20000000800 */
[C---:B------:R-:W-:Y:S01]  /*11ed0*/  HMMA.16816.F32 R80, R108.reuse, R84, RZ ;  /* 0x000000546c50723c */ /* 0x040fe200000018ff */
[----:B------:R-:W-:Y:S01]  /*11ee0*/  FFMA.FTZ R125, R166, UR4, -R53 ;  /* 0x00000004a67d7c23 */ /* 0x000fe20008010835 */
[--C-:B------:R-:W-:Y:S01]  /*11ef0*/  FFMA.FTZ R131, R158, UR4, -R49.reuse ;  /* 0x000000049e837c23 */ /* 0x100fe20008010831 */
[----:B------:R-:W4:Y:S01]  /*11f00*/  MUFU.EX2 R34, R34 ;  /* 0x0000002200227308 */ /* 0x000f220000000800 */
[----:B------:R-:W-:Y:S01]  /*11f10*/  FFMA.FTZ R129, R138, UR4, -R49 ;  /* 0x000000048a817c23 */ /* 0x000fe20008010831 */
[----:B------:R-:W-:Y:S01]  /*11f20*/  FFMA.FTZ R168, R168, UR4, -R53 ;  /* 0x00000004a8a87c23 */ /* 0x000fe20008010835 */
[--C-:B------:R-:W-:Y:S01]  /*11f30*/  FFMA.FTZ R142, R142, UR4, -R49.reuse ;  /* 0x000000048e8e7c23 */ /* 0x100fe20008010831 */
[----:B------:R-:W-:Y:S01]  /*11f40*/  MUFU.EX2 R35, R35 ;  /* 0x0000002300237308 */ /* 0x000fe20000000800 */
[C---:B------:R-:W-:Y:S01]  /*11f50*/  HMMA.16816.F32 R84, R108.reuse, R86, RZ ;  /* 0x000000566c54723c */ /* 0x040fe200000018ff */
[----:B------:R-:W-:Y:S01]  /*11f60*/  FFMA.FTZ R133, R140, UR4, -R49 ;  /* 0x000000048c857c23 */ /* 0x000fe20008010831 */
[--C-:B------:R-:W-:Y:S01]  /*11f70*/  FFMA.FTZ R128, R128, UR4, -R53.reuse ;  /* 0x0000000480807c23 */ /* 0x100fe20008010835 */
[----:B------:R-:W5:Y:S01]  /*11f80*/  MUFU.EX2 R32, R32 ;  /* 0x0000002000207308 */ /* 0x000f620000000800 */
[----:B------:R-:W-:Y:S01]  /*11f90*/  FFMA.FTZ R166, R54, UR4, -R53 ;  /* 0x0000000436a67c23 */ /* 0x000fe20008010835 */
[----:B------:R-:W-:Y:S01]  /*11fa0*/  FFMA.FTZ R54, R21, UR4, -R49 ;  /* 0x0000000415367c23 */ /* 0x000fe20008010831 */
[----:B------:R-:W-:Y:S01]  /*11fb0*/  FADD.FTZ R51, R51, R50 ;  /* 0x0000003233337221 */ /* 0x000fe20000010000 */
[----:B------:R-:W-:Y:S01]  /*11fc0*/  MUFU.EX2 R31, R31 ;  /* 0x0000001f001f7308 */ /* 0x000fe20000000800 */
[C---:B------:R-:W-:Y:S01]  /*11fd0*/  HMMA.16816.F32 R112, R108.reuse, R68, RZ ;  /* 0x000000446c70723c */ /* 0x040fe200000018ff */
[----:B------:R-:W-:Y:S01]  /*11fe0*/  FADD.FTZ R52, R45, R52 ;  /* 0x000000342d347221 */ /* 0x000fe20000010000 */
[----:B------:R-:W-:Y:S01]  /*11ff0*/  FADD.FTZ R50, R42, R51 ;  /* 0x000000332a327221 */ /* 0x000fe20000010000 */
[----:B------:R-:W2:Y:S01]  /*12000*/  MUFU.EX2 R30, R30 ;  /* 0x0000001e001e7308 */ /* 0x000ea20000000800 */
[----:B------:R-:W-:Y:S01]  /*12010*/  ISETP.GT.AND P0, PT, R64, R149, PT ;  /* 0x000000954000720c */ /* 0x000fe20003f04270 */
[----:B------:R-:W-:Y:S01]  /*12020*/  FADD.FTZ R51, R43, R52 ;  /* 0x000000342b337221 */ /* 0x000fe20000010000 */
[----:B------:R-:W-:Y:S01]  /*12030*/  FADD.FTZ R50, R41, R50 ;  /* 0x0000003229327221 */ /* 0x000fe20000010000 */
[----:B------:R-:W-:Y:S01]  /*12040*/  MUFU.EX2 R27, R27 ;  /* 0x0000001b001b7308 */ /* 0x000fe20000000800 */
[----:B------:R-:W-:Y:S01]  /*12050*/  HMMA.16816.F32 R68, R108, R70, RZ ;  /* 0x000000466c44723c */ /* 0x000fe200000018ff */
[----:B------:R-:W-:-:S02]  /*12060*/  FADD.FTZ R40, R40, R51 ;  /* 0x0000003328287221 */ /* 0x000fc40000010000 */
[----:B------:R-:W2:Y:S04]  /*12070*/  MUFU.EX2 R26, R200 ;  /* 0x000000c8001a7308 */ /* 0x000ea80000000800 */
[----:B------:R-:W-:Y:S01]  /*12080*/  MUFU.EX2 R29, R29 ;  /* 0x0000001d001d7308 */ /* 0x000fe20000000800 */
[C---:B------:R-:W-:Y:S03]  /*12090*/  HMMA.16816.F32 R72, R108.reuse, R76, RZ ;  /* 0x0000004c6c48723c */ /* 0x040fe600000018ff */
[----:B------:R-:W2:Y:S04]  /*120a0*/  MUFU.EX2 R28, R28 ;  /* 0x0000001c001c7308 */ /* 0x000ea80000000800 */
[----:B------:R-:W-:Y:S01]  /*120b0*/  MUFU.EX2 R25, R25 ;  /* 0x0000001900197308 */ /* 0x000fe20000000800 */
[C---:B------:R-:W-:Y:S03]  /*120c0*/  HMMA.16816.F32 R88, R108.reuse, R92, RZ ;  /* 0x0000005c6c58723c */ /* 0x040fe600000018ff */
[----:B------:R-:W2:Y:S04]  /*120d0*/  MUFU.EX2 R24, R24 ;  /* 0x0000001800187308 */ /* 0x000ea80000000800 */
        /* <DEDUP_REMOVED lines=14> */
[----:B---3--:R-:W-:Y:S01]  /*121c0*/  F2FP.F16.F32.PACK_AB R4, R38, R39 ;  /* 0x000000272604723e */ /* 0x008fe200000000ff */
        /* <DEDUP_REMOVED lines=9> */
[----:B------:R-:W-:Y:S02]  /*12260*/  FADD.FTZ R34, R34, R37 ;  /* 0x0000002522227221 */ /* 0x000fe40000010000 */
[----:B------:R-:W-:Y:S02]  /*12270*/  MUFU.EX2 R121, R121 ;  /* 0x0000007900797308 */ /* 0x000fe40000000800 */
[----:B------:R-:W-:Y:S02]  /*12280*/  FADD.FTZ R35, R35, R34 ;  /* 0x0000002223237221 */ /* 0x000fe40000010000 */
[----:B--2---:R-:W-:Y:S01]  /*12290*/  HMMA.16816.F32 R80, R4, R8, R80 ;  /* 0x000000080450723c */ /* 0x004fe20000001850 */
[----:B------:R-:W-:Y:S01]  /*122a0*/  MUFU.EX2 R127, R127 ;  /* 0x0000007f007f7308 */ /* 0x000fe20000000800 */
[----:B------:R-:W-:-:S03]  /*122b0*/  FADD.FTZ R32, R32, R35 ;  /* 0x0000002320207221 */ /* 0x000fc60000010000 */
        /* <DEDUP_REMOVED lines=10> */
[----:B------:R3:W-:Y:S04]  /*12360*/  MUFU.EX2 R138, R133 ;  /* 0x00000085008a7308 */ /* 0x0007e80000000800 */
[----:B------:R-:W-:Y:S02]  /*12370*/  MUFU.EX2 R129, R129 ;  /* 0x0000008100817308 */ /* 0x000fe40000000800 */
[C---:B------:R-:W-:Y:S02]  /*12380*/  HMMA.16816.F32 R72, R4.reuse, R12, R72 ;  /* 0x0000000c0448723c */ /* 0x040fe40000001848 */
[----:B------:R-:W-:Y:S04]  /*12390*/  MUFU.EX2 R166, R166 ;  /* 0x000000a600a67308 */ /* 0x000fe80000000800 */
[----:B------:R-:W-:Y:S02]  /*123a0*/  MUFU.EX2 R54, R54 ;  /* 0x0000003600367308 */ /* 0x000fe40000000800 */
[----:B------:R-:W-:Y:S01]  /*123b0*/  HMMA.16816.F32 R76, R4, R14, R76 ;  /* 0x0000000e044c723c */ /* 0x000fe2000000184c */
[----:B------:R-:W4:Y:S01]  /*123c0*/  LDSM.16.MT88.4 R12, [R145+0xd400] ;  /* 0x00d40000910c783b */ /* 0x000f220000004200 */
[----:B---3--:R-:W-:-:S02]  /*123d0*/  FFMA.FTZ R133, R126, UR4, -R53 ;  /* 0x000000047e857c23 */ /* 0x008fc40008010835 */
[----:B------:R3:W-:Y:S04]  /*123e0*/  MUFU.EX2 R126, R128 ;  /* 0x00000080007e7308 */ /* 0x0007e80000000800 */
[----:B------:R-:W-:Y:S01]  /*123f0*/  MUFU.EX2 R133, R133 ;  /* 0x0000008500857308 */ /* 0x000fe20000000800 */
[C---:B-1----:R-:W-:Y:S08]  /*12400*/  HMMA.16816.F32 R104, R4.reuse, R8, R104 ;  /* 0x000000080468723c */ /* 0x042ff00000001868 */
[----:B------:R-:W-:Y:S01]  /*12410*/  HMMA.16816.F32 R108, R4, R10, R108 ;  /* 0x0000000a046c723c */ /* 0x000fe2000000186c */
[----:B------:R-:W1:Y:S01]  /*12420*/  LDSM.16.MT88.4 R8, [R145+0xb800] ;  /* 0x00b800009108783b */ /* 0x000e620000004200 */
[----:B---3--:R-:W-:-:S04]  /*12430*/  FFMA.FTZ R128, R23, UR4, -R49 ;  /* 0x0000000417807c23 */ /* 0x008fc80008010831 */
[----:B------:R-:W-:Y:S02]  /*12440*/  MUFU.EX2 R41, R128 ;  /* 0x0000008000297308 */ /* 0x000fe40000000800 */
[C---:B--2---:R-:W-:Y:S08]  /*12450*/  HMMA.16816.F32 R88, R4.reuse, R16, R88 ;  /* 0x000000100458723c */ /* 0x044ff00000001858 */
[C---:B------:R-:W-:Y:S01]  /*12460*/  HMMA.16816.F32 R92, R4.reuse, R18, R92 ;  /* 0x00000012045c723c */ /* 0x040fe2000000185c */
[----:B------:R-:W2:Y:S07]  /*12470*/  LDSM.16.MT88.4 R16, [R145+0x9800] ;  /* 0x009800009110783b */ /* 0x000eae0000004200 */
[C---:B----4-:R-:W-:Y:S08]  /*12480*/  HMMA.16816.F32 R96, R4.reuse, R12, R96 ;  /* 0x0000000c0460723c */ /* 0x050ff00000001860 */
[----:B------:R-:W-:Y:S01]  /*12490*/  HMMA.16816.F32 R100, R4, R14, R100 ;  /* 0x0000000e0464723c */ /* 0x000fe20000001864 */
[----:B------:R-:W3:Y:S01]  /*124a0*/  LDSM.16.MT88.4 R12, [R122+0x9800] ;  /* 0x009800007a0c783b */ /* 0x000ee20000004200 */
[----:B------:R-:W-:-:S02]  /*124b0*/  F2FP.F16.F32.PACK_AB R4, R30, R31 ;  /* 0x0000001f1e04723e */ /* 0x000fc400000000ff */
[----:B------:R-:W-:Y:S02]  /*124c0*/  F2FP.F16.F32.PACK_AB R6, R26, R27 ;  /* 0x0000001b1a06723e */ /* 0x000fe400000000ff */
[----:B------:R-:W-:Y:S01]  /*124d0*/  F2FP.F16.F32.PACK_AB R5, R28, R29 ;  /* 0x0000001d1c05723e */ /* 0x000fe200000000ff */
[----:B------:R-:W-:Y:S01]  /*124e0*/  FADD.FTZ R29, R29, R32 ;  /* 0x000000201d1d7221 */ /* 0x000fe20000010000 */
[----:B------:R-:W-:-:S03]  /*124f0*/  F2FP.F16.F32.PACK_AB R7, R24, R25 ;  /* 0x000000191807723e */ /* 0x000fc600000000ff */
[----:B------:R-:W-:-:S04]  /*12500*/  FADD.FTZ R28, R28, R29 ;  /* 0x0000001d1c1c7221 */ /* 0x000fc80000010000 */
        /* <DEDUP_REMOVED lines=23> */
[----:B-----5:R-:W-:Y:S02]  /*12680*/  F2FP.F16.F32.PACK_AB R6, R55, R130 ;  /* 0x000000823706723e */ /* 0x020fe400000000ff */
        /* <DEDUP_REMOVED lines=45> */
[----:B------:R-:W3:Y:S01]  /*12960*/  LDSM.16.MT88.4 R12, [R122+0xa400] ;  /* 0x00a400007a0c783b */ /* 0x000ee20000004200 */
        /* <DEDUP_REMOVED lines=13> */
[C---:B-1----:R-:W-:Y:S01]  /*12a40*/  HMMA.16816.F32 R92, R4.reuse, R18, R92 ;  /* 0x00000012045c723c */ /* 0x042fe2000000185c */
[--C-:B------:R-:W-:Y:S01]  /*12a50*/  FFMA.FTZ R19, R124, UR4, -R53.reuse ;  /* 0x000000047c137c23 */ /* 0x100fe20008010835 */
[--C-:B------:R-:W-:Y:S01]  /*12a60*/  FFMA.FTZ R124, R66, UR4, -R53.reuse ;  /* 0x00000004427c7c23 */ /* 0x100fe20008010835 */
[--C-:B------:R-:W-:Y:S01]  /*12a70*/  FFMA.FTZ R66, R58, UR4, -R53.reuse ;  /* 0x000000043a427c23 */ /* 0x100fe20008010835 */
[----:B------:R-:W-:Y:S01]  /*12a80*/  FFMA.FTZ R58, R56, UR4, -R53 ;  /* 0x00000004383a7c23 */ /* 0x000fe20008010835 */
[--C-:B------:R-:W-:Y:S01]  /*12a90*/  FFMA.FTZ R56, R20, UR4, -R49.reuse ;  /* 0x0000000414387c23 */ /* 0x100fe20008010831 */
[----:B------:R-:W-:Y:S01]  /*12aa0*/  FFMA.FTZ R18, R48, UR4, -R49 ;  /* 0x0000000430127c23 */ /* 0x000fe20008010831 */
[----:B------:R-:W-:Y:S01]  /*12ab0*/  MUFU.EX2 R45, R124 ;  /* 0x0000007c002d7308 */ /* 0x000fe20000000800 */
[C---:B------:R-:W-:Y:S01]  /*12ac0*/  HMMA.16816.F32 R88, R4.reuse, R16, R88 ;  /* 0x000000100458723c */ /* 0x040fe20000001858 */
[----:B------:R-:W-:Y:S01]  /*12ad0*/  FFMA.FTZ R16, R120, UR4, -R53 ;  /* 0x0000000478107c23 */ /* 0x000fe20008010835 */
[--C-:B------:R-:W-:Y:S01]  /*12ae0*/  FFMA.FTZ R120, R22, UR4, -R49.reuse ;  /* 0x0000000416787c23 */ /* 0x100fe20008010831 */
[--C-:B------:R-:W-:Y:S01]  /*12af0*/  FFMA.FTZ R17, R47, UR4, -R49.reuse ;  /* 0x000000042f117c23 */ /* 0x100fe20008010831 */
[----:B------:R-:W-:Y:S01]  /*12b00*/  LDSM.16.MT88.4 R20, [R122+0xa800] ;  /* 0x00a800007a14783b */ /* 0x000fe20000004200 */
[----:B------:R-:W-:Y:S03]  /*12b10*/  MUFU.EX2 R53, R19 ;  /* 0x0000001300357308 */ /* 0x000fe60000000800 */
[C---:B--2---:R-:W-:Y:S01]  /*12b20*/  HMMA.16816.F32 R96, R4.reuse, R8, R96 ;  /* 0x000000080460723c */ /* 0x044fe20000001860 */
[----:B------:R-:W1:Y:S04]  /*12b30*/  MUFU.EX2 R48, R16 ;  /* 0x0000001000307308 */ /* 0x000e680000000800 */
[----:B------:R-:W-:Y:S03]  /*12b40*/  MUFU.EX2 R47, R18 ;  /* 0x00000012002f7308 */ /* 0x000fe60000000800 */
[C---:B------:R-:W-:Y:S01]  /*12b50*/  HMMA.16816.F32 R100, R4.reuse, R10, R100 ;  /* 0x0000000a0464723c */ /* 0x040fe20000001864 */
[----:B------:R-:W2:Y:S01]  /*12b60*/  LDSM.16.MT88.4 R8, [R145+0xa800] ;  /* 0x00a800009108783b */ /* 0x000ea20000004200 */
[----:B------:R-:W-:Y:S04]  /*12b70*/  MUFU.EX2 R42, R66 ;  /* 0x00000042002a7308 */ /* 0x000fe80000000800 */
[----:B------:R-:W-:Y:S02]  /*12b80*/  MUFU.EX2 R43, R58 ;  /* 0x0000003a002b7308 */ /* 0x000fe40000000800 */
[C---:B---3--:R-:W-:Y:S01]  /*12b90*/  HMMA.16816.F32 R104, R4.reuse, R12, R104 ;  /* 0x0000000c0468723c */ /* 0x048fe20000001868 */
[--C-:B------:R-:W-:Y:S01]  /*12ba0*/  FFMA.FTZ R13, R46, UR4, -R49.reuse ;  /* 0x000000042e0d7c23 */ /* 0x100fe20008010831 */
[----:B------:R-:W-:Y:S01]  /*12bb0*/  FFMA.FTZ R12, R44, UR4, -R49 ;  /* 0x000000042c0c7c23 */ /* 0x000fe20008010831 */
[----:B------:R3:W4:Y:S04]  /*12bc0*/  MUFU.EX2 R46, R17 ;  /* 0x00000011002e7308 */ /* 0x0007280000000800 */
[----:B------:R-:W-:Y:S01]  /*12bd0*/  MUFU.EX2 R44, R13 ;  /* 0x0000000d002c7308 */ /* 0x000fe20000000800 */
[----:B------:R-:W-:Y:S01]  /*12be0*/  HMMA.16816.F32 R108, R4, R14, R108 ;  /* 0x0000000e046c723c */ /* 0x000fe2000000186c */
[----:B------:R-:W-:-:S02]  /*12bf0*/  F2FP.F16.F32.PACK_AB R4, R133, R126 ;  /* 0x0000007e8504723e */ /* 0x000fc400000000ff */
[----:B------:R5:W5:Y:S01]  /*12c00*/  MUFU.EX2 R49, R12 ;  /* 0x0000000c00317308 */ /* 0x000b620000000800 */
[----:B-1----:R-:W-:-:S03]  /*12c10*/  F2FP.F16.F32.PACK_AB R6, R48, R53 ;  /* 0x000000353006723e */ /* 0x002fc600000000ff */
[----:B------:R-:W1:Y:S01]  /*12c20*/  MUFU.EX2 R120, R120 ;  /* 0x0000007800787308 */ /* 0x000e620000000800 */
[----:B---3--:R-:W3:Y:S01]  /*12c30*/  LDSM.16.MT88.4 R16, [R145+0xc800] ;  /* 0x00c800009110783b */ /* 0x008ee20000004200 */
[----:B----4-:R-:W-:Y:S02]  /*12c40*/  F2FP.F16.F32.PACK_AB R5, R46, R47 ;  /* 0x0000002f2e05723e */ /* 0x010fe400000000ff */
[----:B------:R-:W4:Y:S01]  /*12c50*/  MUFU.EX2 R165, R56 ;  /* 0x0000003800a57308 */ /* 0x000f220000000800 */
[----:B-----5:R-:W5:Y:S01]  /*12c60*/  LDSM.16.MT88.4 R12, [R122+0xc800] ;  /* 0x00c800007a0c783b */ /* 0x020f620000004200 */
[----:B------:R-:W-:-:S07]  /*12c70*/  F2FP.F16.F32.PACK_AB R7, R49, R44 ;  /* 0x0000002c3107723e */ /* 0x000fce00000000ff */
[C---:B--2---:R-:W-:Y:S08]  /*12c80*/  HMMA.16816.F32 R112, R4.reuse, R8, R112 ;  /* 0x000000080470723c */ /* 0x044ff00000001870 */
[C---:B------:R-:W-:Y:S01]  /*12c90*/  HMMA.16816.F32 R68, R4.reuse, R10, R68 ;  /* 0x0000000a0444723c */ /* 0x040fe20000001844 */
[----:B------:R-:W2:Y:S07]  /*12ca0*/  LDSM.16.MT88.4 R8, [R145+0xe800] ;  /* 0x00e800009108783b */ /* 0x000eae0000004200 */
[C---:B------:R-:W-:Y:S08]  /*12cb0*/  HMMA.16816.F32 R72, R4.reuse, R20, R72 ;  /* 0x000000140448723c */ /* 0x040ff00000001848 */
[C---:B------:R-:W-:Y:S01]  /*12cc0*/  HMMA.16816.F32 R76, R4.reuse, R22, R76 ;  /* 0x00000016044c723c */ /* 0x040fe2000000184c */
[----:B------:R-:W1:Y:S07]  /*12cd0*/  LDSM.16.MT88.4 R20, [R122+0xe800] ;  /* 0x00e800007a14783b */ /* 0x000e6e0000004200 */
[C---:B---3--:R-:W-:Y:S08]  /*12ce0*/  HMMA.16816.F32 R80, R4.reuse, R16, R80 ;  /* 0x000000100450723c */ /* 0x048ff00000001850 */
[C---:B------:R-:W-:Y:S01]  /*12cf0*/  HMMA.16816.F32 R84, R4.reuse, R18, R84 ;  /* 0x000000120454723c */ /* 0x040fe20000001854 */
[----:B------:R-:W3:Y:S07]  /*12d00*/  LDSM.16.MT88.4 R16, [R145+0xac00] ;  /* 0x00ac00009110783b */ /* 0x000eee0000004200 */
[C---:B-----5:R-:W-:Y:S08]  /*12d10*/  HMMA.16816.F32 R88, R4.reuse, R12, R88 ;  /* 0x0000000c0458723c */ /* 0x060ff00000001858 */
[C---:B------:R-:W-:Y:S01]  /*12d20*/  HMMA.16816.F32 R92, R4.reuse, R14, R92 ;  /* 0x0000000e045c723c */ /* 0x040fe2000000185c */
[----:B------:R-:W5:Y:S07]  /*12d30*/  LDSM.16.MT88.4 R12, [R122+0xac00] ;  /* 0x00ac00007a0c783b */ /* 0x000f6e0000004200 */
[C---:B--2---:R-:W-:Y:S08]  /*12d40*/  HMMA.16816.F32 R96, R4.reuse, R8, R96 ;  /* 0x000000080460723c */ /* 0x044ff00000001860 */
[C---:B------:R-:W-:Y:S01]  /*12d50*/  HMMA.16816.F32 R100, R4.reuse, R10, R100 ;  /* 0x0000000a0464723c */ /* 0x040fe20000001864 */
[----:B------:R-:W2:Y:S07]  /*12d60*/  LDSM.16.MT88.4 R8, [R145+0xcc00] ;  /* 0x00cc00009108783b */ /* 0x000eae0000004200 */
[----:B-1----:R-:W-:Y:S01]  /*12d70*/  HMMA.16816.F32 R104, R4, R20, R104 ;  /* 0x000000140468723c */ /* 0x002fe20000001868 */
[----:B------:R-:W-:-:S04]  /*12d80*/  FADD.FTZ R20, R36, R39 ;  /* 0x0000002724147221 */ /* 0x000fc80000010000 */
[----:B------:R-:W-:-:S03]  /*12d90*/  FADD.FTZ R20, R33, R20 ;  /* 0x0000001421147221 */ /* 0x000fc60000010000 */
[----:B------:R-:W-:Y:S01]  /*12da0*/  HMMA.16816.F32 R108, R4, R22, R108 ;  /* 0x00000016046c723c */ /* 0x000fe2000000186c */
[----:B------:R-:W-:Y:S01]  /*12db0*/  F2FP.F16.F32.PACK_AB R4, R42, R45 ;  /* 0x0000002d2a04723e */ /* 0x000fe200000000ff */
[----:B------:R-:W-:Y:S01]  /*12dc0*/  FADD.FTZ R31, R31, R20 ;  /* 0x000000141f1f7221 */ /* 0x000fe20000010000 */
[----:B------:R-:W-:Y:S01]  /*12dd0*/  F2FP.F16.F32.PACK_AB R6, R166, R43 ;  /* 0x0000002ba606723e */ /* 0x000fe200000000ff */
[----:B------:R-:W-:Y:S01]  /*12de0*/  FADD.FTZ R23, R25, R28 ;  /* 0x0000001c19177221 */ /* 0x000fe20000010000 */
[----:B------:R-:W-:Y:S01]  /*12df0*/  F2FP.F16.F32.PACK_AB R5, R120, R41 ;  /* 0x000000297805723e */ /* 0x000fe200000000ff */
[----:B------:R-:W-:Y:S01]  /*12e00*/  FADD.FTZ R30, R30, R31 ;  /* 0x0000001f1e1e7221 */ /* 0x000fe20000010000 */
[----:B----4-:R-:W-:Y:S01]  /*12e10*/  F2FP.F16.F32.PACK_AB R7, R165, R54 ;  /* 0x00000036a507723e */ /* 0x010fe200000000ff */
[----:B------:R-:W-:Y:S02]  /*12e20*/  FADD.FTZ R23, R24, R23 ;  /* 0x0000001718177221 */ /* 0x000fe40000010000 */
[----:B------:R-:W-:-:S02]  /*12e30*/  FADD.FTZ R21, R27, R30 ;  /* 0x0000001e1b157221 */ /* 0x000fc40000010000 */
[----:B------:R-:W-:Y:S02]  /*12e40*/  FADD.FTZ R136, R136, R23 ;  /* 0x0000001788887221 */ /* 0x000fe40000010000 */
[----:B---3--:R-:W-:Y:S01]  /*12e50*/  HMMA.16816.F32 R112, R4, R16, R112 ;  /* 0x000000100470723c */ /* 0x008fe20000001870 */
        /* <DEDUP_REMOVED lines=16> */
[----:B------:R-:W3:Y:S01]  /*12f60*/  LDSM.16.MT88.4 R12, [R145+0xec00] ;  /* 0x00ec0000910c783b */ /* 0x000ee20000004200 */
[----:B------:R-:W-:Y:S01]  /*12f70*/  FADD.FTZ R67, R67, R174 ;  /* 0x000000ae43437221 */ /* 0x000fe20000010000 */
[----:B------:R-:W-:-:S05]  /*12f80*/  FADD.FTZ R20, R121, R20 ;  /* 0x0000001479147221 */ /* 0x000fca0000010000 */
[C---:B--2---:R-:W-:Y:S08]  /*12f90*/  HMMA.16816.F32 R80, R4.reuse, R8, R80 ;  /* 0x000000080450723c */ /* 0x044ff00000001850 */
[C---:B------:R-:W-:Y:S01]  /*12fa0*/  HMMA.16816.F32 R84, R4.reuse, R10, R84 ;  /* 0x0000000a0454723c */ /* 0x040fe20000001854 */
[----:B------:R-:W2:Y:S07]  /*12fb0*/  LDSM.16.MT88.4 R8, [R122+0xec00] ;  /* 0x00ec00007a08783b */ /* 0x000eae0000004200 */
[----:B-1----:R-:W-:Y:S01]  /*12fc0*/  HMMA.16816.F32 R88, R4, R16, R88 ;  /* 0x000000100458723c */ /* 0x002fe20000001858 */
        /* <DEDUP_REMOVED lines=28> */
[----:B------:R-:W-:-:S03]  /*13190*/  FADD.FTZ R54, R54, R41 ;  /* 0x0000002936367221 */ /* 0x000fc60000010000 */
[----:B------:R-:W-:Y:S01]  /*131a0*/  FADD.FTZ R166, R166, R43 ;  /* 0x0000002ba6a67221 */ /* 0x000fe20000010000 */
[----:B------:R-:W-:Y:S01]  /*131b0*/  FADD.FTZ R165, R165, R54 ;  /* 0x00000036a5a57221 */ /* 0x000fe20000010000 */
[----:B------:R-:W-:Y:S06]  /*131c0*/  @!P0 BRA `(.L_x_1232) ;  /* 0x00000044000c8947 */ /* 0x000fec0003800000 */
[----:B------:R-:W-:-:S04]  /*131d0*/  DEPBAR.LE SB0, 0x0 ;  /* 0x000080000000791a */ /* 0x000fc80000000000 */
[----:B------:R-:W-:Y:S01]  /*131e0*/  UISETP.NE.U32.AND UP0, UPT, UR12, URZ, UPT ;  /* 0x000000ff0c00728c */ /* 0x000fe2000bf05070 */
[----:B------:R-:W-:-:S03]  /*131f0*/  IADD3 R6, PT, PT, R62, -0x2, RZ ;  /* 0xfffffffe3e067810 */ /* 0x000fc60007ffe0ff */
[----:B------:R-:W-:Y:S01]  /*13200*/  UISETP.NE.AND.EX UP0, UPT, UR13, URZ, UPT, UP0 ;  /* 0x000000ff0d00728c */ /* 0x000fe2000bf05300 */
[----:B------:R-:W-:Y:S08]  /*13210*/  BAR.SYNC.DEFER_BLOCKING 0x0 ;  /* 0x0000000000007b1d */ /* 0x000ff00000010000 */
[----:B------:R-:W-:Y:S05]  /*13220*/  BRA.U !UP0, `(.L_x_1233) ;  /* 0x0000000108f47547 */ /* 0x000fea000b800000 */
[----:B------:R-:W1:Y:S01]  /*13230*/  LDC R5, c[0x0][0x4f0] ;  /* 0x00013c00ff057b82 */ /* 0x000e620000000800 */
[----:B------:R-:W-:Y:S01]  /*13240*/  SHF.L.U32 R6, R6, 0x7, RZ ;  /* 0x0000000706067819 */ /* 0x000fe200000006ff */
[----:B------:R-:W2:Y:S01]  /*13250*/  LDCU.64 UR10, c[0x0][0x3c0] ;  /* 0x00007800ff0a77ac */ /* 0x000ea20008000a00 */
[----:B------:R-:W-:Y:S02]  /*13260*/  IABS R10, R60 ;  /* 0x0000003c000a7213 */ /* 0x000fe40000000000 */
[----:B------:R-:W-:Y:S01]  /*13270*/  IABS R8, R6 ;  /* 0x0000000600087213 */ /* 0x000fe20000000000 */
[----:B------:R-:W3:Y:S01]  /*13280*/  LDCU.64 UR8, c[0x0][0x3a8] ;  /* 0x00007500ff0877ac */ /* 0x000ee20008000a00 */
        /* <DEDUP_REMOVED lines=55> */
.L_x_1233:
        /* <DEDUP_REMOVED lines=8> */
.L_x_1234:
[----:B------:R-:W1:Y:S01]  /*13680*/  LDCU UR9, c[0x0][0x440] ;  /* 0x00008800ff0977ac */ /* 0x000e620008000800 */
[----:B------:R-:W-:Y:S01]  /*13690*/  IMAD.SHL.U32 R63, R154, 0x2, RZ ;  /* 0x000000029a3f7824 */ /* 0x000fe200078e00ff */
[----:B------:R-:W2:Y:S04]  /*136a0*/  LDCU UR8, c[0x0][0x3c4] ;  /* 0x00007880ff0877ac */ /* 0x000ea80008000800 */
[----:B------:R-:W-:Y:S01]  /*136b0*/  LOP3.LUT R63, R63, 0x6, RZ, 0xc0, !PT ;  /* 0x000000063f3f7812 */ /* 0x000fe200078ec0ff */
[----:B------:R-:W-:-:S04]  /*136c0*/  USHF.L.U32 UR11, UR10, 0x6, URZ ;  /* 0x000000060a0b7899 */ /* 0x000fc800080006ff */
[----:B------:R-:W-:Y:S02]  /*136d0*/  IMAD R60, R62, 0x80, R63 ;  /* 0x000000803e3c7824 */ /* 0x000fe400078e023f */
[----:B------:R-:W-:Y:S02]  /*136e0*/  IADD3 R10, P0, PT, R152, UR11, RZ ;  /* 0x0000000b980a7c10 */ /* 0x000fe4000ff1e0ff */
[----:B------:R-:W-:Y:S01]  /*136f0*/  VIADD R120, R60, 0xffffff00 ;  /* 0xffffff003c787836 */ /* 0x000fe20000000000 */
[----:B-1----:R-:W-:Y:S02]  /*13700*/  ISETP.GE.AND P3, PT, R116, UR9, PT ;  /* 0x0000000974007c0c */ /* 0x002fe4000bf66270 */
[----:B------:R-:W-:Y:S02]  /*13710*/  ISETP.GE.AND P4, PT, R118, UR9, PT ;  /* 0x0000000976007c0c */ /* 0x000fe4000bf86270 */
[----:B------:R-:W-:Y:S01]  /*13720*/  ISETP.GE.AND P2, PT, R117, UR9, PT ;  /* 0x0000000975007c0c */ /* 0x000fe2000bf46270 */
[----:B--2---:R-:W-:Y:S01]  /*13730*/  USHF.L.U64.HI UR8, UR10, 0x6, UR8 ;  /* 0x000000060a087899 */ /* 0x004fe20008010208 */
[----:B------:R-:W-:-:S02]  /*13740*/  ISETP.GE.AND P5, PT, R120, R3, PT ;  /* 0x000000037800720c */ /* 0x000fc40003fa6270 */
[----:B------:R-:W-:Y:S01]  /*13750*/  ISETP.GE.AND P6, PT, R120, R61, PT ;  /* 0x0000003d7800720c */ /* 0x000fe20003fc6270 */
[----:B------:R-:W-:Y:S02]  /*13760*/  VIADD R120, R60, 0xffffff08 ;  /* 0xffffff083c787836 */ /* 0x000fe40000000000 */
        /* <DEDUP_REMOVED lines=8> */
[----:B------:R-:W-:-:S02]  /*137f0*/  IADD3.X R7, PT, PT, R11, UR8, RZ, P0, !PT ;  /* 0x000000080b077c10 */ /* 0x000fc400087fe4ff */
        /* <DEDUP_REMOVED lines=60> */
[----:B------:R-:W-:Y:S04]  /*13bc0*/  LDSM.16.M88.4 R136, [R146] ;  /* 0x000000009288783b */ /* 0x000fe80000000200 */
[----:B------:R-:W-:Y:S04]  /*13bd0*/  LDSM.16.M88.4 R132, [R144+0x3800] ;  /* 0x003800009084783b */ /* 0x000fe80000000200 */
[----:B------:R-:W-:Y:S04]  /*13be0*/  LDSM.16.M88.4 R128, [R144+0x3c00] ;  /* 0x003c00009080783b */ /* 0x000fe80000000200 */
[----:B-1----:R-:W1:Y:S04]  /*13bf0*/  LDSM.16.M88.4 R8, [R147+0x3c00] ;  /* 0x003c00009308783b */ /* 0x002e680000000200 */
[----:B------:R-:W3:Y:S04]  /*13c00*/  LDSM.16.M88.4 R32, [R147+0x3000] ;  /* 0x003000009320783b */ /* 0x000ee80000000200 */
[----:B------:R-:W4:Y:S04]  /*13c10*/  LDSM.16.M88.4 R24, [R147+0x3400] ;  /* 0x003400009318783b */ /* 0x000f280000000200 */
        /* <DEDUP_REMOVED lines=8> */
[----:B------:R-:W-:Y:S01]  /*13ca0*/  LDSM.16.M88.4 R140, [R144+0x4000] ;  /* 0x00400000908c783b */ /* 0x000fe20000000200 */
[C---:B-1----:R-:W-:Y:S03]  /*13cb0*/  HMMA.16816.F32 R12, R40.reuse, R8, RZ ;  /* 0x00000008280c723c */ /* 0x042fe600000018ff */
[----:B------:R-:W0:Y:S05]  /*13cc0*/  LDGDEPBAR ;  /* 0x00000000000079af */ /* 0x000e2a0000000000 */
[----:B------:R-:W-:Y:S08]  /*13cd0*/  HMMA.16816.F32 R8, R40, R10, RZ ;  /* 0x0000000a2808723c */ /* 0x000ff000000018ff */
[C---:B------:R-:W-:Y:S08]  /*13ce0*/  HMMA.16816.F32 R20, R136.reuse, R132, R20 ;  /* 0x000000848814723c */ /* 0x040ff00000001814 */
[C---:B------:R-:W-:Y:S01]  /*13cf0*/  HMMA.16816.F32 R16, R136.reuse, R134, R16 ;  /* 0x000000868810723c */ /* 0x040fe20000001810 */
[----:B------:R-:W1:Y:S07]  /*13d00*/  LDSM.16.M88.4 R132, [R144+0x4400] ;  /* 0x004400009084783b */ /* 0x000e6e0000000200 */
[C---:B------:R-:W-:Y:S08]  /*13d10*/  HMMA.16816.F32 R12, R136.reuse, R128, R12 ;  /* 0x00000080880c723c */ /* 0x040ff0000000180c */
[----:B------:R-:W-:Y:S01]  /*13d20*/  HMMA.16816.F32 R8, R136, R130, R8 ;  /* 0x000000828808723c */ /* 0x000fe20000001808 */
[----:B------:R-:W1:Y:S07]  /*13d30*/  LDSM.16.M88.4 R128, [R144+0x4800] ;  /* 0x004800009080783b */ /* 0x000e6e0000000200 */
[C---:B---3--:R-:W-:Y:S08]  /*13d40*/  HMMA.16816.F32 R36, R40.reuse, R32, RZ ;  /* 0x000000202824723c */ /* 0x048ff000000018ff */
[C---:B------:R-:W-:Y:S08]  /*13d50*/  HMMA.16816.F32 R32, R40.reuse, R34, RZ ;  /* 0x000000222820723c */ /* 0x040ff000000018ff */
[C---:B----4-:R-:W-:Y:S08]  /*13d60*/  HMMA.16816.F32 R28, R40.reuse, R24, RZ ;  /* 0x00000018281c723c */ /* 0x050ff000000018ff */
[C---:B------:R-:W-:Y:S08]  /*13d70*/  HMMA.16816.F32 R24, R40.reuse, R26, RZ ;  /* 0x0000001a2818723c */ /* 0x040ff000000018ff */
[C---:B-----5:R-:W-:Y:S08]  /*13d80*/  HMMA.16816.F32 R64, R40.reuse, R56, RZ ;  /* 0x000000382840723c */ /* 0x060ff000000018ff */
[C---:B------:R-:W-:Y:S08]  /*13d90*/  HMMA.16816.F32 R52, R40.reuse, R48, RZ ;  /* 0x000000302834723c */ /* 0x040ff000000018ff */
[C---:B------:R-:W-:Y:S08]  /*13da0*/  HMMA.16816.F32 R56, R40.reuse, R58, RZ ;  /* 0x0000003a2838723c */ /* 0x040ff000000018ff */
[----:B------:R-:W-:Y:S08]  /*13db0*/  HMMA.16816.F32 R48, R40, R50, RZ ;  /* 0x000000322830723c */ /* 0x000ff000000018ff */
[C---:B------:R-:W-:Y:S08]  /*13dc0*/  HMMA.16816.F32 R36, R136.reuse, R4, R36 ;  /* 0x000000048824723c */ /* 0x040ff00000001824 */
[C---:B------:R-:W-:Y:S08]  /*13dd0*/  HMMA.16816.F32 R32, R136.reuse, R6, R32 ;  /* 0x000000068820723c */ /* 0x040ff00000001820 */
[----:B--2---:R-:W-:Y:S08]  /*13de0*/  HMMA.16816.F32 R28, R136, R44, R28 ;  /* 0x0000002c881c723c */ /* 0x004ff0000000181c */
[----:B------:R-:W-:Y:S08]  /*13df0*/  HMMA.16816.F32 R4, R40, R124, RZ ;  /* 0x0000007c2804723c */ /* 0x000ff000000018ff */
[----:B------:R-:W-:Y:S08]  /*13e00*/  HMMA.16816.F32 R24, R136, R46, R24 ;  /* 0x0000002e8818723c */ /* 0x000ff00000001818 */
[C---:B------:R-:W-:Y:S08]  /*13e10*/  HMMA.16816.F32 R124, R40.reuse, R126, RZ ;  /* 0x0000007e287c723c */ /* 0x040ff000000018ff */
[C---:B------:R-:W-:Y:S08]  /*13e20*/  HMMA.16816.F32 R44, R40.reuse, R168, RZ ;  /* 0x000000a8282c723c */ /* 0x040ff000000018ff */
[----:B------:R-:W-:Y:S01]  /*13e30*/  HMMA.16816.F32 R40, R40, R170, RZ ;  /* 0x000000aa2828723c */ /* 0x000fe200000018ff */
[----:B------:R-:W2:Y:S07]  /*13e40*/  LDSM.16.M88.4 R168, [R144+0x4c00] ;  /* 0x004c000090a8783b */ /* 0x000eae0000000200 */
[C---:B-1----:R-:W-:Y:S08]  /*13e50*/  HMMA.16816.F32 R64, R136.reuse, R132, R64 ;  /* 0x000000848840723c */ /* 0x042ff00000001840 */
[C---:B------:R-:W-:Y:S01]  /*13e60*/  HMMA.16816.F32 R56, R136.reuse, R134, R56 ;  /* 0x000000868838723c */ /* 0x040fe20000001838 */
[----:B------:R-:W-:Y:S07]  /*13e70*/  LDSM.16.M88.4 R132, [R148+0x1000] ;  /* 0x001000009484783b */ /* 0x000fee0000000200 */
[C---:B------:R-:W-:Y:S08]  /*13e80*/  HMMA.16816.F32 R52, R136.reuse, R128, R52 ;  /* 0x000000808834723c */ /* 0x040ff00000001834 */
[C---:B------:R-:W-:Y:S01]  /*13e90*/  HMMA.16816.F32 R48, R136.reuse, R130, R48 ;  /* 0x000000828830723c */ /* 0x040fe20000001830 */
[----:B------:R-:W1:Y:S07]  /*13ea0*/  LDSM.16.M88.4 R128, [R147+0x5000] ;  /* 0x005000009380783b */ /* 0x000e6e0000000200 */
[C---:B------:R-:W-:Y:S08]  /*13eb0*/  HMMA.16816.F32 R4, R136.reuse, R140, R4 ;  /* 0x0000008c8804723c */ /* 0x040ff00000001804 */
[C---:B------:R-:W-:Y:S01]  /*13ec0*/  HMMA.16816.F32 R124, R136.reuse, R142, R124 ;  /* 0x0000008e887c723c */ /* 0x040fe2000000187c */
[----:B------:R-:W3:Y:S07]  /*13ed0*/  LDSM.16.M88.4 R140, [R147+0x5400] ;  /* 0x00540000938c783b */ /* 0x000eee0000000200 */
[C---:B--2---:R-:W-:Y:S08]  /*13ee0*/  HMMA.16816.F32 R44, R136.reuse, R168, R44 ;  /* 0x000000a8882c723c */ /* 0x044ff0000000182c */
[----:B------:R-:W-:Y:S01]  /*13ef0*/  HMMA.16816.F32 R40, R136, R170, R40 ;  /* 0x000000aa8828723c */ /* 0x000fe20000001828 */
[----:B------:R-:W2:Y:S04]  /*13f00*/  LDSM.16.M88.4 R136, [R147+0x5800] ;  /* 0x005800009388783b */ /* 0x000ea80000000200 */
[----:B------:R-:W4:Y:S03]  /*13f10*/  LDSM.16.M88.4 R168, [R147+0x6000] ;  /* 0x0060000093a8783b */ /* 0x000f260000000200 */
        /* <DEDUP_REMOVED lines=9> */
[C---:B----4-:R-:W-:Y:S08]  /*13fb0*/  HMMA.16816.F32 R4, R132.reuse, R168, R4 ;  /* 0x000000a88404723c */ /* 0x050ff00000001804 */
[C---:B-1----:R-:W-:Y:S08]  /*13fc0*/  HMMA.16816.F32 R12, R132.reuse, R128, R12 ;  /* 0x00000080840c723c */ /* 0x042ff0000000180c */
[C---:B------:R-:W-:Y:S01]  /*13fd0*/  HMMA.16816.F32 R8, R132.reuse, R130, R8 ;  /* 0x000000828408723c */ /* 0x040fe20000001808 */
[----:B------:R-:W1:Y:S07]  /*13fe0*/  LDSM.16.M88.4 R128, [R147+0x6800] ;  /* 0x006800009380783b */ /* 0x000e6e0000000200 */
[C---:B------:R-:W-:Y:S01]  /*13ff0*/  HMMA.16816.F32 R124, R132.reuse, R170, R124 ;  /* 0x000000aa847c723c */ /* 0x040fe2000000187c */
[----:B------:R-:W-:Y:S07]  /*14000*/  LDSM.16.M88.4 R168, [R144+0x5400] ;  /* 0x0054000090a8783b */ /* 0x000fee0000000200 */
[C---:B---3--:R-:W-:Y:S08]  /*14010*/  HMMA.16816.F32 R44, R132.reuse, R140, R44 ;  /* 0x0000008c842c723c */ /* 0x048ff0000000182c */
[C---:B--2---:R-:W-:Y:S08]  /*14020*/  HMMA.16816.F32 R64, R132.reuse, R136, R64 ;  /* 0x000000888440723c */ /* 0x044ff00000001840 */
[C---:B------:R-:W-:Y:S01]  /*14030*/  HMMA.16816.F32 R56, R132.reuse, R138, R56 ;  /* 0x0000008a8438723c */ /* 0x040fe20000001838 */
[----:B------:R-:W2:Y:S07]  /*14040*/  LDSM.16.M88.4 R136, [R146+0x1000] ;  /* 0x001000009288783b */ /* 0x000eae0000000200 */
[C---:B------:R-:W-:Y:S01]  /*14050*/  HMMA.16816.F32 R40, R132.reuse, R142, R40 ;  /* 0x0000008e8428723c */ /* 0x040fe20000001828 */
[----:B------:R-:W3:Y:S07]  /*14060*/  LDSM.16.M88.4 R140, [R144+0x6000] ;  /* 0x00600000908c783b */ /* 0x000eee0000000200 */
[C---:B-1----:R-:W-:Y:S08]  /*14070*/  HMMA.16816.F32 R52, R132.reuse, R128, R52 ;  /* 0x000000808434723c */ /* 0x042ff00000001834 */
[----:B------:R-:W-:Y:S01]  /*14080*/  HMMA.16816.F32 R48, R132, R130, R48 ;  /* 0x000000828430723c */ /* 0x000fe20000001830 */
[----:B------:R-:W1:Y:S04]  /*14090*/  LDSM.16.M88.4 R128, [R144+0x5000] ;  /* 0x005000009080783b */ /* 0x000e680000000200 */
[----:B------:R-:W4:Y:S03]  /*140a0*/  LDSM.16.M88.4 R132, [R144+0x5800] ;  /* 0x005800009084783b */ /* 0x000f260000000200 */
[C---:B--2---:R-:W-:Y:S08]  /*140b0*/  HMMA.16816.F32 R28, R136.reuse, R168, R28 ;  /* 0x000000a8881c723c */ /* 0x044ff0000000181c */
[C---:B---3--:R-:W-:Y:S08]  /*140c0*/  HMMA.16816.F32 R4, R136.reuse, R140, R4 ;  /* 0x0000008c8804723c */ /* 0x048ff00000001804 */
[C---:B------:R-:W-:Y:S01]  /*140d0*/  HMMA.16816.F32 R124, R136.reuse, R142, R124 ;  /* 0x0000008e887c723c */ /* 0x040fe2000000187c */
[----:B------:R-:W-:Y:S07]  /*140e0*/  LDSM.16.M88.4 R140, [R147+0x7400] ;  /* 0x00740000938c783b */ /* 0x000fee0000000200 */
[C---:B-1----:R-:W-:Y:S08]  /*140f0*/  HMMA.16816.F32 R36, R136.reuse, R128, R36 ;  /* 0x000000808824723c */ /* 0x042ff00000001824 */
[C---:B------:R-:W-:Y:S01]  /*14100*/  HMMA.16816.F32 R32, R136.reuse, R130, R32 ;  /* 0x000000828820723c */ /* 0x040fe20000001820 */
[----:B------:R-:W1:Y:S07]  /*14110*/  LDSM.16.M88.4 R128, [R144+0x5c00] ;  /* 0x005c00009080783b */ /* 0x000e6e0000000200 */
[C---:B----4-:R-:W-:Y:S08]  /*14120*/  HMMA.16816.F32 R20, R136.reuse, R132, R20 ;  /* 0x000000848814723c */ /* 0x050ff00000001814 */
[C---:B------:R-:W-:Y:S01]  /*14130*/  HMMA.16816.F32 R16, R136.reuse, R134, R16 ;  /* 0x000000868810723c */ /* 0x040fe20000001810 */
[----:B------:R-:W2:Y:S07]  /*14140*/  LDSM.16.M88.4 R132, [R144+0x6400] ;  /* 0x006400009084783b */ /* 0x000eae0000000200 */
        /* <DEDUP_REMOVED lines=14> */
[----:B------:R-:W-:Y:S03]  /*14230*/  LDSM.16.M88.4 R136, [R147+0x7800] ;  /* 0x007800009388783b */ /* 0x000fe60000000200 */
        /* <DEDUP_REMOVED lines=16> */
[----:B------:R-:W-:Y:S01]  /*14340*/  HMMA.16816.F32 R8, R132, R130, R8 ;  /* 0x000000828408723c */ /* 0x000fe20000001808 */
[----:B------:R-:W1:Y:S07]  /*14350*/  LDSM.16.M88.4 R128, [R147+0x8800] ;  /* 0x008800009380783b */ /* 0x000e6e0000000200 */
[C---:B--2---:R-:W-:Y:S08]  /*14360*/  HMMA.16816.F32 R4, R140.reuse, R168, R4 ;  /* 0x000000a88c04723c */ /* 0x044ff00000001804 */
[----:B------:R-:W-:Y:S08]  /*14370*/  HMMA.16816.F32 R124, R140, R170, R124 ;  /* 0x000000aa8c7c723c */ /* 0x000ff0000000187c */
        /* <DEDUP_REMOVED lines=13> */
[C---:B---3--:R-:W-:Y:S03]  /*14450*/  HMMA.16816.F32 R20, R140.reuse, R132, R20 ;  /* 0x000000848c14723c */ /* 0x048fe60000001814 */
[----:B------:R-:W-:Y:S01]  /*14460*/  FSEL R189, R36, -INF , !P5 ;  /* 0xff80000024bd7808 */ /* 0x000fe20006800000 */
[----:B------:R-:W-:Y:S01]  /*14470*/  VIADD R36, R60, 0xffffff10 ;  /* 0xffffff103c247836 */ /* 0x000fe20000000000 */
[----:B------:R-:W-:Y:S01]  /*14480*/  FSEL R187, R38, -INF , !P6 ;  /* 0xff80000026bb7808 */ /* 0x000fe20007000000 */
[----:B------:R-:W-:Y:S01]  /*14490*/  VIADD R38, R60, 0xffffff09 ;  /* 0xffffff093c267836 */ /* 0x000fe20000000000 */
[C---:B------:R-:W-:Y:S01]  /*144a0*/  ISETP.GE.AND P5, PT, R120.reuse, R3, PT ;  /* 0x000000037800720c */ /* 0x040fe20003fa6270 */
[----:B------:R-:W-:Y:S01]  /*144b0*/  HMMA.16816.F32 R16, R140, R134, R16 ;  /* 0x000000868c10723c */ /* 0x000fe20000001810 */
[----:B------:R-:W-:Y:S01]  /*144c0*/  ISETP.GE.AND P6, PT, R120, R61, PT ;  /* 0x0000003d7800720c */ /* 0x000fe20003fc6270 */
[----:B------:R-:W3:Y:S01]  /*144d0*/  LDSM.16.M88.4 R132, [R144+0x8800] ;  /* 0x008800009084783b */ /* 0x000ee20000000200 */
[----:B------:R-:W-:Y:S01]  /*144e0*/  FSEL R249, R32, -INF , !P5 ;  /* 0xff80000020f97808 */ /* 0x000fe20006800000 */
[----:B------:R-:W-:Y:S01]  /*144f0*/  VIADD R32, R60, 0xffffff18 ;  /* 0xffffff183c207836 */ /* 0x000fe20000000000 */
[----:B------:R-:W-:-:S03]  /*14500*/  ISETP.GE.AND P5, PT, R36, R3, PT ;  /* 0x000000032400720c */ /* 0x000fc60003fa6270 */
[----:B--2---:R-:W-:Y:S01]  /*14510*/  HMMA.16816.F32 R64, R140, R136, R64 ;  /* 0x000000888c40723c */ /* 0x004fe20000001840 */
[----:B------:R-:W-:Y:S01]  /*14520*/  FSEL R245, R28, -INF , !P5 ;  /* 0xff8000001cf57808 */ /* 0x000fe20006800000 */
[----:B------:R-:W-:Y:S01]  /*14530*/  VIADD R28, R60, 0xffffff20 ;  /* 0xffffff203c1c7836 */ /* 0x000fe20000000000 */
[----:B------:R-:W-:-:S04]  /*14540*/  ISETP.GE.AND P5, PT, R32, R3, PT ;  /* 0x000000032000720c */ /* 0x000fc80003fa6270 */
[----:B------:R-:W-:Y:S01]  /*14550*/  FSEL R63, R24, -INF , !P5 ;  /* 0xff800000183f7808 */ /* 0x000fe20006800000 */
[----:B------:R-:W-:Y:S01]  /*14560*/  VIADD R24, R60, 0xffffff28 ;  /* 0xffffff283c187836 */ /* 0x000fe20000000000 */
[-C--:B------:R-:W-:Y:S01]  /*14570*/  ISETP.GE.AND P5, PT, R28, R3.reuse, PT ;  /* 0x000000031c00720c */ /* 0x080fe20003fa6270 */
[----:B------:R-:W-:Y:S03]  /*14580*/  HMMA.16816.F32 R56, R140, R138, R56 ;  /* 0x0000008a8c38723c */ /* 0x000fe60000001838 */
[----:B------:R-:W-:Y:S01]  /*14590*/  FSEL R229, R20, -INF , !P5 ;  /* 0xff80000014e57808 */ /* 0x000fe20006800000 */
[----:B------:R-:W-:Y:S01]  /*145a0*/  VIADD R20, R60, 0xffffff30 ;  /* 0xffffff303c147836 */ /* 0x000fe20000000000 */
[----:B------:R-:W-:-:S03]  /*145b0*/  ISETP.GE.AND P5, PT, R24, R3, PT ;  /* 0x000000031800720c */ /* 0x000fc60003fa6270 */
[----:B-1----:R-:W-:Y:S01]  /*145c0*/  HMMA.16816.F32 R12, R140, R128, R12 ;  /* 0x000000808c0c723c */ /* 0x002fe2000000180c */
[----:B------:R-:W-:Y:S01]  /*145d0*/  FSEL R233, R16, -INF , !P5 ;  /* 0xff80000010e97808 */ /* 0x000fe20006800000 */
[----:B------:R-:W-:Y:S01]  /*145e0*/  VIADD R16, R60, 0xffffff38 ;  /* 0xffffff383c107836 */ /* 0x000fe20000000000 */
[----:B------:R-:W-:-:S05]  /*145f0*/  ISETP.GE.AND P5, PT, R20, R3, PT ;  /* 0x000000031400720c */ /* 0x000fca0003fa6270 */
[----:B------:R-:W-:Y:S01]  /*14600*/  HMMA.16816.F32 R8, R140, R130, R8 ;  /* 0x000000828c08723c */ /* 0x000fe20000001808 */
[----:B------:R-:W1:Y:S01]  /*14610*/  LDSM.16.M88.4 R128, [R144+0x8c00] ;  /* 0x008c00009080783b */ /* 0x000e620000000200 */
[----:B------:R-:W-:-:S06]  /*14620*/  DEPBAR.LE SB0, 0x0 ;  /* 0x000080000000791a */ /* 0x000fcc0000000000 */
[C---:B---3--:R-:W-:Y:S03]  /*14630*/  HMMA.16816.F32 R52, R140.reuse, R132, R52 ;  /* 0x000000848c34723c */ /* 0x048fe60000001834 */
[----:B------:R-:W-:Y:S01]  /*14640*/  FSEL R209, R12, -INF , !P5 ;  /* 0xff8000000cd17808 */ /* 0x000fe20006800000 */
[----:B------:R-:W-:Y:S01]  /*14650*/  VIADD R12, R60, 0xffffff40 ;  /* 0xffffff403c0c7836 */ /* 0x000fe20000000000 */
[----:B------:R-:W-:Y:S01]  /*14660*/  BAR.SYNC.DEFER_BLOCKING 0x0 ;  /* 0x0000000000007b1d */ /* 0x000fe20000010000 */
[-C--:B------:R-:W-:Y:S02]  /*14670*/  ISETP.GE.AND P5, PT, R16, R3.reuse, PT ;  /* 0x000000031000720c */ /* 0x080fe40003fa6270 */
[----:B------:R-:W-:Y:S03]  /*14680*/  HMMA.16816.F32 R48, R140, R134, R48 ;  /* 0x000000868c30723c */ /* 0x000fe60000001830 */
[----:B------:R-:W-:Y:S01]  /*14690*/  FSEL R221, R8, -INF , !P5 ;  /* 0xff80000008dd7808 */ /* 0x000fe20006800000 */
[----:B------:R-:W-:Y:S01]  /*146a0*/  VIADD R8, R60, 0xffffff48 ;  /* 0xffffff483c087836 */ /* 0x000fe20000000000 */
[----:B------:R-:W-:-:S04]  /*146b0*/  ISETP.GE.AND P5, PT, R12, R3, PT ;  /* 0x000000030c00720c */ /* 0x000fc80003fa6270 */
[----:B------:R-:W-:Y:S01]  /*146c0*/  FSEL R203, R4, -INF , !P5 ;  /* 0xff80000004cb7808 */ /* 0x000fe20006800000 */
[----:B------:R-:W-:Y:S01]  /*146d0*/  VIADD R4, R60, 0xffffff50 ;  /* 0xffffff503c047836 */ /* 0x000fe20000000000 */
[----:B------:R-:W-:-:S04]  /*146e0*/  ISETP.GE.AND P5, PT, R8, R3, PT ;  /* 0x000000030800720c */ /* 0x000fc80003fa6270 */
[----:B------:R-:W-:Y:S02]  /*146f0*/  FSEL R201, R124, -INF , !P5 ;  /* 0xff8000007cc97808 */ /* 0x000fe40006800000 */
[----:B------:R-:W-:-:S04]  /*14700*/  ISETP.GE.AND P5, PT, R4, R3, PT ;  /* 0x000000030400720c */ /* 0x000fc80003fa6270 */
[----:B------:R-:W-:Y:S01]  /*14710*/  FSEL R185, R64, -INF , !P5 ;  /* 0xff80000040b97808 */ /* 0x000fe20006800000 */
[----:B------:R-:W-:Y:S01]  /*14720*/  VIADD R64, R62, 0xfffffffe ;  /* 0xfffffffe3e407836 */ /* 0x000fe20000000000 */
[----:B-1----:R-:W-:Y:S01]  /*14730*/  HMMA.16816.F32 R44, R140, R128, R44 ;  /* 0x000000808c2c723c */ /* 0x002fe2000000182c */
[----:B------:R-:W-:-:S05]  /*14740*/  VIADD R128, R60, 0xffffff01 ;  /* 0xffffff013c807836 */ /* 0x000fca0000000000 */
[C---:B------:R-:W-:Y:S02]  /*14750*/  ISETP.GE.AND P1, PT, R128.reuse, R3, PT ;  /* 0x000000038000720c */ /* 0x040fe40003f26270 */
[-C--:B------:R-:W-:Y:S01]  /*14760*/  ISETP.GE.AND P0, PT, R128, R61.reuse, PT ;  /* 0x0000003d8000720c */ /* 0x080fe20003f06270 */
[----:B------:R-:W-:Y:S01]  /*14770*/  HMMA.16816.F32 R40, R140, R130, R40 ;  /* 0x000000828c28723c */ /* 0x000fe20000001828 */
[----:B------:R-:W-:Y:S02]  /*14780*/  FSEL R207, R37, -INF , !P1 ;  /* 0xff80000025cf7808 */ /* 0x000fe40004800000 */
[----:B------:R-:W-:Y:S01]  /*14790*/  FSEL R37, R34, -INF , !P6 ;  /* 0xff80000022257808 */ /* 0x000fe20007000000 */
[----:B------:R-:W-:Y:S01]  /*147a0*/  VIADD R34, R60, 0xffffff11 ;  /* 0xffffff113c227836 */ /* 0x000fe20000000000 */
[----:B------:R-:W-:Y:S02]  /*147b0*/  FSEL R39, R39, -INF , !P0 ;  /* 0xff80000027277808 */ /* 0x000fe40004000000 */
[----:B------:R-:W-:-:S02]  /*147c0*/  ISETP.GE.AND P6, PT, R36, R61, PT ;  /* 0x0000003d2400720c */ /* 0x000fc40003fc6270 */
[C---:B------:R-:W-:Y:S02]  /*147d0*/  ISETP.GE.AND P1, PT, R38.reuse, R3, PT ;  /* 0x000000032600720c */ /* 0x040fe40003f26270 */
[-C--:B------:R-:W-:Y:S02]  /*147e0*/  ISETP.GE.AND P0, PT, R38, R61.reuse, PT ;  /* 0x0000003d2600720c */ /* 0x080fe40003f06270 */
[----:B------:R-:W-:Y:S01]  /*147f0*/  FSEL R241, R30, -INF , !P6 ;  /* 0xff8000001ef17808 */ /* 0x000fe20007000000 */
[----:B------:R-:W-:Y:S01]  /*14800*/  VIADD R30, R60, 0xffffff19 ;  /* 0xffffff193c1e7836 */ /* 0x000fe20000000000 */
[----:B------:R-:W-:Y:S02]  /*14810*/  FSEL R33, R33, -INF , !P1 ;  /* 0xff80000021217808 */ /* 0x000fe40004800000 */
        /* <DEDUP_REMOVED lines=46> */
[----:B------:R-:W-:Y:S02]  /*14b00*/  FSEL R195, R126, -INF , !P6 ;  /* 0xff8000007ec37808 */ /* 0x000fe40007000000 */
[----:B------:R-:W-:Y:S02]  /*14b10*/  FSEL R205, R5, -INF , !P1 ;  /* 0xff80000005cd7808 */ /* 0x000fe40004800000 */
[----:B------:R-:W-:Y:S02]  /*14b20*/  FSEL R193, R7, -INF , !P0 ;  /* 0xff80000007c17808 */ /* 0x000fe40004000000 */
        /* <DEDUP_REMOVED lines=47> */
[----:B------:R-:W-:Y:S02]  /*14e20*/  ISETP.GT.AND P6, PT, R64, R149, PT ;  /* 0x000000954000720c */ /* 0x000fe40003fc4270 */
[----:B------:R-:W-:Y:S02]  /*14e30*/  ISETP.GE.AND P0, PT, R6, R3, PT ;  /* 0x000000030600720c */ /* 0x000fe40003f06270 */
[----:B------:R-:W-:-:S02]  /*14e40*/  FSEL R139, R49, -INF , !P1 ;  /* 0xff800000318b7808 */ /* 0x000fc40004800000 */
[----:B------:R-:W-:Y:S02]  /*14e50*/  FSEL R127, R45, -INF , !P0 ;  /* 0xff8000002d7f7808 */ /* 0x000fe40004000000 */
[-C--:B------:R-:W-:Y:S02]  /*14e60*/  ISETP.GE.AND P1, PT, R4, R3.reuse, PT ;  /* 0x000000030400720c */ /* 0x080fe40003f26270 */
[----:B------:R-:W-:Y:S02]  /*14e70*/  ISETP.GE.AND P0, PT, R60, R3, PT ;  /* 0x000000033c00720c */ /* 0x000fe40003f06270 */
[----:B------:R-:W-:Y:S02]  /*14e80*/  FSEL R120, R44, -INF , !P5 ;  /* 0xff8000002c787808 */ /* 0x000fe40006800000 */
[----:B------:R-:W-:Y:S02]  /*14e90*/  FSEL R129, R40, -INF , !P1 ;  /* 0xff80000028817808 */ /* 0x000fe40004800000 */
[----:B------:R-:W-:-:S02]  /*14ea0*/  FSEL R126, R41, -INF , !P0 ;  /* 0xff800000297e7808 */ /* 0x000fc40004000000 */
[-C--:B------:R-:W-:Y:S02]  /*14eb0*/  ISETP.GE.AND P5, PT, R6, R61.reuse, PT ;  /* 0x0000003d0600720c */ /* 0x080fe40003fa6270 */
[-C--:B------:R-:W-:Y:S02]  /*14ec0*/  ISETP.GE.AND P1, PT, R4, R61.reuse, PT ;  /* 0x0000003d0400720c */ /* 0x080fe40003f26270 */
[----:B------:R-:W-:Y:S02]  /*14ed0*/  ISETP.GE.AND P0, PT, R60, R61, PT ;  /* 0x0000003d3c00720c */ /* 0x000fe40003f06270 */
[----:B------:R-:W-:Y:S02]  /*14ee0*/  FSEL R61, R47, -INF , !P5 ;  /* 0xff8000002f3d7808 */ /* 0x000fe40006800000 */
[----:B------:R-:W-:Y:S02]  /*14ef0*/  FSEL R58, R42, -INF , !P1 ;  /* 0xff8000002a3a7808 */ /* 0x000fe40004800000 */
[----:B------:R-:W-:Y:S01]  /*14f00*/  FSEL R57, R43, -INF , !P0 ;  /* 0xff8000002b397808 */ /* 0x000fe20004000000 */
[----:B------:R-:W-:Y:S06]  /*14f10*/  @!P6 BRA `(.L_x_1235) ;  /* 0x000000080044e947 */ /* 0x000fec0003800000 */
[----:B------:R-:W-:Y:S05]  /*14f20*/  BRA.U !UP0, `(.L_x_1236) ;  /* 0x0000000508087547 */ /* 0x000fea000b800000 */
[----:B------:R-:W1:Y:S01]  /*14f30*/  LDC R8, c[0x0][0x4f0] ;  /* 0x00013c00ff087b82 */ /* 0x000e620000000800 */
[----:B------:R-:W-:Y:S01]  /*14f40*/  VIADD R11, R62, 0xffffffff ;  /* 0xffffffff3e0b7836 */ /* 0x000fe20000000000 */
[----:B------:R-:W2:Y:S03]  /*14f50*/  LDCU.64 UR8, c[0x0][0x3b8] ;  /* 0x00007700ff0877ac */ /* 0x000ea60008000a00 */
[----:B------:R-:W-:Y:S01]  /*14f60*/  IMAD.SHL.U32 R11, R11, 0x80, RZ ;  /* 0x000000800b0b7824 */ /* 0x000fe200078e00ff */
[----:B------:R-:W3:Y:S04]  /*14f70*/  LDCU.64 UR10, c[0x0][0x3a0] ;  /* 0x00007400ff0a77ac */ /* 0x000ee80008000a00 */
[C---:B------:R-:W-:Y:S01]  /*14f80*/  IADD3 R9, PT, PT, R11.reuse, -0x80, RZ ;  /* 0xffffff800b097810 */ /* 0x040fe20007ffe0ff */
        /* <DEDUP_REMOVED lines=10> */
[----:B-1----:R-:W-:Y:S02]  /*15030*/  IADD3 R4, PT, PT, RZ, -R13, RZ ;  /* 0x8000000dff047210 */ /* 0x002fe40007ffe0ff */
        /* <DEDUP_REMOVED lines=30> */
[----:B------:R-:W4:Y:S04]  /*15220*/  LDG.E R4, desc[UR6][R12.64] ;  /* 0x000000060c047981 */ /* 0x000f28000c1e1900 */
[----:B------:R-:W4:Y:S01]  /*15230*/  LDG.E R3, desc[UR6][R10.64] ;  /* 0x000000060a037981 */ /* 0x000f22000c1e1900 */
[----:B------:R-:W-:-:S05]  /*15240*/  IADD3 R5, PT, PT, R5, -R6, RZ ;  /* 0x8000000605057210 */ /* 0x000fca0007ffe0ff */
[----:B------:R-:W-:Y:S02]  /*15250*/  IMAD R8, R5, R8, -0x80 ;  /* 0xffffff8005087424 */ /* 0x000fe400078e0208 */
[----:B--2---:R-:W-:-:S03]  /*15260*/  IMAD.U32 R5, RZ, RZ, UR8 ;  /* 0x00000008ff057e24 */ /* 0x004fc6000f8e00ff */
[----:B------:R-:W-:-:S05]  /*15270*/  SHF.R.S32.HI R6, RZ, 0x1f, R8 ;  /* 0x0000001fff067819 */ /* 0x000fca0000011408 */
[----:B------:R-:W-:-:S04]  /*15280*/  IMAD R6, R6, R5, RZ ;  /* 0x0000000506067224 */ /* 0x000fc800078e02ff */
[C---:B------:R-:W-:Y:S02]  /*15290*/  IMAD R6, R8.reuse, UR9, R6 ;  /* 0x0000000908067c24 */ /* 0x040fe4000f8e0206 */
[----:B------:R-:W-:-:S04]  /*152a0*/  IMAD.WIDE.U32 R8, R8, R5, RZ ;  /* 0x0000000508087225 */ /* 0x000fc800078e00ff */
        /* <DEDUP_REMOVED lines=10> */
.L_x_1236:
        /* <DEDUP_REMOVED lines=8> */
.L_x_1237:
        /* <DEDUP_REMOVED lines=70> */
.L_x_1235:
[----:B------:R-:W-:Y:S01]  /*15830*/  FMNMX3.FTZ R4, R2, R189, R207, !PT ;  /* 0x000000bd02047276 */ /* 0x000fe200078100cf */
[----:B------:R-:W-:Y:S01]  /*15840*/  LDSM.16.MT88.4 R16, [R122+0x9000] ;  /* 0x009000007a10783b */ /* 0x000fe20000004200 */
[----:B--2---:R-:W-:Y:S02]  /*15850*/  FMNMX3.FTZ R6, R0, R187, R39, !PT ;  /* 0x000000bb00067276 */ /* 0x004fe40007810027 */
        /* <DEDUP_REMOVED lines=42> */
[----:B------:R-:W-:Y:S01]  /*15b00*/  FMUL.FTZ R128, R56, UR4 ;  /* 0x0000000438807c20 */ /* 0x000fe20008410000 */
[----:B--2---:R-:W-:Y:S02]  /*15b10*/  FMNMX.FTZ R3, R8, R3, !PT ;  /* 0x0000000308037209 */ /* 0x004fe40007810000 */
[----:B------:R-:W-:Y:S01]  /*15b20*/  FSEL R5, R56, RZ, P0 ;  /* 0x000000ff38057208 */ /* 0x000fe20000000000 */
[----:B------:R-:W1:Y:S01]  /*15b30*/  LDSM.16.MT88.4 R8, [R145+0x9000] ;  /* 0x009000009108783b */ /* 0x000e620000004200 */
[----:B------:R-:W-:Y:S02]  /*15b40*/  FSEL R128, R128, RZ, P0 ;  /* 0x000000ff80807208 */ /* 0x000fe40000000000 */
[C---:B------:R-:W-:Y:S01]  /*15b50*/  FSETP.NEU.FTZ.AND P0, PT, R3.reuse, -INF , PT ;  /* 0xff8000000300780b */ /* 0x040fe20003f1d000 */
[----:B------:R-:W-:Y:S01]  /*15b60*/  FADD.FTZ R4, R2, -R5 ;  /* 0x8000000502047221 */ /* 0x000fe20000010000 */
[----:B------:R-:W-:Y:S01]  /*15b70*/  FMUL.FTZ R2, R3, UR4 ;  /* 0x0000000403027c20 */ /* 0x000fe20008410000 */
[--C-:B------:R-:W-:Y:S01]  /*15b80*/  FFMA.FTZ R6, R189, UR4, -R128.reuse ;  /* 0x00000004bd067c23 */ /* 0x100fe20008010880 */
[----:B------:R-:W-:Y:S01]  /*15b90*/  FSEL R5, R3, RZ, P0 ;  /* 0x000000ff03057208 */ /* 0x000fe20000000000 */
[--C-:B------:R-:W-:Y:S01]  /*15ba0*/  FFMA.FTZ R158, R207, UR4, -R128.reuse ;  /* 0x00000004cf9e7c23 */ /* 0x100fe20008010880 */
[--C-:B------:R-:W-:Y:S01]  /*15bb0*/  FFMA.FTZ R189, R249, UR4, -R128.reuse ;  /* 0x00000004f9bd7c23 */ /* 0x100fe20008010880 */
[----:B------:R-:W-:Y:S01]  /*15bc0*/  FSEL R2, R2, RZ, P0 ;  /* 0x000000ff02027208 */ /* 0x000fe20000000000 */
[----:B------:R-:W-:Y:S01]  /*15bd0*/  FFMA.FTZ R132, R33, UR4, -R128 ;  /* 0x0000000421847c23 */ /* 0x000fe20008010880 */
[----:B------:R-:W-:Y:S01]  /*15be0*/  FADD.FTZ R5, R0, -R5 ;  /* 0x8000000500057221 */ /* 0x000fe20000010000 */
[----:B------:R-:W-:Y:S01]  /*15bf0*/  FMUL.FTZ R4, R4, UR4 ;  /* 0x0000000404047c20 */ /* 0x000fe20008410000 */
[----:B------:R-:W-:Y:S01]  /*15c00*/  MUFU.EX2 R207, R6 ;  /* 0x0000000600cf7308 */ /* 0x000fe20000000800 */
[--C-:B------:R-:W-:Y:S01]  /*15c10*/  FFMA.FTZ R168, R187, UR4, -R2.reuse ;  /* 0x00000004bba87c23 */ /* 0x100fe20008010802 */
[--C-:B------:R-:W-:Y:S01]  /*15c20*/  FFMA.FTZ R162, R39, UR4, -R2.reuse ;  /* 0x0000000427a27c23 */ /* 0x100fe20008010802 */
[----:B------:R-:W-:Y:S01]  /*15c30*/  FMUL.FTZ R170, R5, UR4 ;  /* 0x0000000405aa7c20 */ /* 0x000fe20008410000 */
[--C-:B------:R-:W-:Y:S01]  /*15c40*/  FFMA.FTZ R187, R37, UR4, -R2.reuse ;  /* 0x0000000425bb7c23 */ /* 0x100fe20008010802 */
[----:B------:R-:W-:Y:S01]  /*15c50*/  FFMA.FTZ R130, R35, UR4, -R2 ;  /* 0x0000000423827c23 */ /* 0x000fe20008010802 */
[----:B------:R-:W2:Y:S01]  /*15c60*/  MUFU.EX2 R158, R158 ;  /* 0x0000009e009e7308 */ /* 0x000ea20000000800 */
[----:B------:R-:W3:Y:S01]  /*15c70*/  LDSM.16.MT88.4 R32, [R122+0xb000] ;  /* 0x00b000007a20783b */ /* 0x000ee20000004200 */
[--C-:B------:R-:W-:Y:S01]  /*15c80*/  FFMA.FTZ R142, R245, UR4, -R128.reuse ;  /* 0x00000004f58e7c23 */ /* 0x100fe20008010880 */
[--C-:B------:R-:W-:Y:S01]  /*15c90*/  FFMA.FTZ R67, R247, UR4, -R128.reuse ;  /* 0x00000004f7437c23 */ /* 0x100fe20008010880 */
[----:B------:R-:W-:Y:S01]  /*15ca0*/  MUFU.EX2 R189, R189 ;  /* 0x000000bd00bd7308 */ /* 0x000fe20000000800 */
[--C-:B------:R-:W-:Y:S01]  /*15cb0*/  FFMA.FTZ R63, R63, UR4, -R128.reuse ;  /* 0x000000043f3f7c23 */ /* 0x100fe20008010880 */
[----:B------:R-:W-:Y:S01]  /*15cc0*/  FFMA.FTZ R60, R243, UR4, -R128 ;  /* 0x00000004f33c7c23 */ /* 0x000fe20008010880 */
[--C-:B------:R-:W-:Y:S01]  /*15cd0*/  FFMA.FTZ R66, R121, UR4, -R2.reuse ;  /* 0x0000000479427c23 */ /* 0x100fe20008010802 */
[----:B------:R-:W4:Y:S01]  /*15ce0*/  MUFU.EX2 R132, R132 ;  /* 0x0000008400847308 */ /* 0x000f220000000800 */
[--C-:B------:R-:W-:Y:S01]  /*15cf0*/  FFMA.FTZ R65, R237, UR4, -R2.reuse ;  /* 0x00000004ed417c23 */ /* 0x100fe20008010802 */
[--C-:B------:R-:W-:Y:S01]  /*15d00*/  FFMA.FTZ R0, R239, UR4, -R2.reuse ;  /* 0x00000004ef007c23 */ /* 0x100fe20008010802 */
[----:B------:R-:W-:Y:S01]  /*15d10*/  FFMA.FTZ R241, R241, UR4, -R2 ;  /* 0x00000004f1f17c23 */ /* 0x000fe20008010802 */
[----:B------:R-:W5:Y:S01]  /*15d20*/  MUFU.EX2 R164, R4 ;  /* 0x0000000400a47308 */ /* 0x000f620000000800 */
[--C-:B------:R-:W-:Y:S01]  /*15d30*/  FFMA.FTZ R141, R229, UR4, -R128.reuse ;  /* 0x00000004e58d7c23 */ /* 0x100fe20008010880 */
[----:B--2---:R-:W-:Y:S01]  /*15d40*/  F2FP.F16.F32.PACK_AB R48, R158, R207 ;  /* 0x000000cf9e30723e */ /* 0x004fe200000000ff */
[--C-:B------:R-:W-:Y:S01]  /*15d50*/  FFMA.FTZ R136, R231, UR4, -R128.reuse ;  /* 0x00000004e7887c23 */ /* 0x100fe20008010880 */
[----:B------:R-:W-:Y:S01]  /*15d60*/  MUFU.EX2 R168, R168 ;  /* 0x000000a800a87308 */ /* 0x000fe20000000800 */
[--C-:B------:R-:W-:Y:S01]  /*15d70*/  FFMA.FTZ R134, R233, UR4, -R128.reuse ;  /* 0x00000004e9867c23 */ /* 0x100fe20008010880 */
[----:B------:R-:W-:Y:S01]  /*15d80*/  FFMA.FTZ R143, R235, UR4, -R128 ;  /* 0x00000004eb8f7c23 */ /* 0x000fe20008010880 */
[--C-:B------:R-:W-:Y:S01]  /*15d90*/  FFMA.FTZ R140, R169, UR4, -R2.reuse ;  /* 0x00000004a98c7c23 */ /* 0x100fe20008010802 */
[----:B------:R-:W2:Y:S01]  /*15da0*/  MUFU.EX2 R162, R162 ;  /* 0x000000a200a27308 */ /* 0x000ea20000000800 */
[--C-:B------:R-:W-:Y:S01]  /*15db0*/  FFMA.FTZ R167, R167, UR4, -R2.reuse ;  /* 0x00000004a7a77c23 */ /* 0x100fe20008010802 */
[----:B----4-:R-:W-:Y:S01]  /*15dc0*/  F2FP.F16.F32.PACK_AB R50, R132, R189 ;  /* 0x000000bd8432723e */ /* 0x010fe200000000ff */
[--C-:B------:R-:W-:Y:S01]  /*15dd0*/  FFMA.FTZ R138, R225, UR4, -R2.reuse ;  /* 0x00000004e18a7c23 */ /* 0x100fe20008010802 */
[----:B------:R-:W4:Y:S01]  /*15de0*/  MUFU.EX2 R170, R170 ;  /* 0x000000aa00aa7308 */ /* 0x000f220000000800 */
[----:B------:R-:W-:Y:S01]  /*15df0*/  FFMA.FTZ R227, R227, UR4, -R2 ;  /* 0x00000004e3e37c23 */ /* 0x000fe20008010802 */
        /* <DEDUP_REMOVED lines=8> */
[----:B--2---:R-:W-:Y:S01]  /*15e80*/  F2FP.F16.F32.PACK_AB R49, R162, R168 ;  /* 0x000000a8a231723e */ /* 0x004fe200000000ff */
[-C--:B------:R-:W-:Y:S01]  /*15e90*/  FMUL.FTZ R76, R76, R164.reuse ;  /* 0x000000a44c4c7220 */ /* 0x080fe20000410000 */
[-C--:B------:R-:W-:Y:S01]  /*15ea0*/  FMUL.FTZ R77, R77, R164.reuse ;  /* 0x000000a44d4d7220 */ /* 0x080fe20000410000 */
[----:B------:R-:W-:Y:S01]  /*15eb0*/  FMUL.FTZ R20, R80, R164 ;  /* 0x000000a450147220 */ /* 0x000fe20000410000 */
        /* <DEDUP_REMOVED lines=9> */
[----:B------:R-:W-:Y:S01]  /*15f50*/  LDSM.16.MT88.4 R72, [R122+0x9400] ;  /* 0x009400007a48783b */ /* 0x000fe20000004200 */
[----:B------:R-:W-:Y:S01]  /*15f60*/  FMUL.FTZ R21, R81, R164 ;  /* 0x000000a451157220 */ /* 0x000fe20000410000 */
[-C--:B------:R-:W-:Y:S01]  /*15f70*/  FMUL.FTZ R22, R82, R170.reuse ;  /* 0x000000aa52167220 */ /* 0x080fe20000410000 */
[----:B------:R-:W-:Y:S01]  /*15f80*/  FMUL.FTZ R23, R83, R170 ;  /* 0x000000aa53177220 */ /* 0x000fe20000410000 */
[-C--:B------:R-:W-:Y:S01]  /*15f90*/  FMUL.FTZ R84, R84, R164.reuse ;  /* 0x000000a454547220 */ /* 0x080fe20000410000 */
[----:B------:R-:W-:Y:S01]  /*15fa0*/  FMUL.FTZ R85, R85, R164 ;  /* 0x000000a455557220 */ /* 0x000fe20000410000 */
[C---:B-1----:R-:W-:Y:S01]  /*15fb0*/  HMMA.16816.F32 R4, R48.reuse, R8, R4 ;  /* 0x000000083004723c */ /* 0x042fe20000001804 */
[-C--:B------:R-:W-:Y:S01]  /*15fc0*/  FMUL.FTZ R86, R86, R170.reuse ;  /* 0x000000aa56567220 */ /* 0x080fe20000410000 */
[----:B------:R-:W-:Y:S01]  /*15fd0*/  FMUL.FTZ R87, R87, R170 ;  /* 0x000000aa57577220 */ /* 0x000fe20000410000 */
[----:B------:R-:W-:Y:S01]  /*15fe0*/  MUFU.EX2 R142, R142 ;  /* 0x0000008e008e7308 */ /* 0x000fe20000000800 */
[-C--:B------:R-:W-:Y:S01]  /*15ff0*/  FMUL.FTZ R28, R88, R164.reuse ;  /* 0x000000a4581c7220 */ /* 0x080fe20000410000 */
[----:B------:R-:W-:Y:S01]  /*16000*/  FMUL.FTZ R29, R89, R164 ;  /* 0x000000a4591d7220 */ /* 0x000fe20000410000 */
[-C--:B------:R-:W-:Y:S01]  /*16010*/  FMUL.FTZ R30, R90, R170.reuse ;  /* 0x000000aa5a1e7220 */ /* 0x080fe20000410000 */
[----:B------:R-:W1:Y:S01]  /*16020*/  MUFU.EX2 R67, R67 ;  /* 0x0000004300437308 */ /* 0x000e620000000800 */
[C---:B------:R-:W-:Y:S01]  /*16030*/  HMMA.16816.F32 R8, R48.reuse, R10, R68 ;  /* 0x0000000a3008723c */ /* 0x040fe20000001844 */
[----:B------:R-:W2:Y:S01]  /*16040*/  LDSM.16.MT88.4 R68, [R145+0xb400] ;  /* 0x00b400009144783b */ /* 0x000ea20000004200 */
        /* <DEDUP_REMOVED lines=9> */
[----:B------:R-:W-:Y:S01]  /*160e0*/  MUFU.EX2 R121, R241 ;  /* 0x000000f100797308 */ /* 0x000fe20000000800 */
[----:B------:R-:W-:Y:S01]  /*160f0*/  FMUL.FTZ R93, R93, R164 ;  /* 0x000000a45d5d7220 */ /* 0x000fe20000410000 */
[-C--:B------:R-:W-:Y:S01]  /*16100*/  FMUL.FTZ R94, R94, R170.reuse ;  /* 0x000000aa5e5e7220 */ /* 0x080fe20000410000 */
[----:B------:R-:W-:Y:S01]  /*16110*/  FMUL.FTZ R95, R95, R170 ;  /* 0x000000aa5f5f7220 */ /* 0x000fe20000410000 */
[----:B------:R-:W4:Y:S01]  /*16120*/  MUFU.EX2 R66, R66 ;  /* 0x0000004200427308 */ /* 0x000f220000000800 */
[C---:B------:R-:W-:Y:S01]  /*16130*/  HMMA.16816.F32 R16, R48.reuse, R18, R76 ;  /* 0x000000123010723c */ /* 0x040fe2000000184c */
[----:B------:R-:W5:Y:S01]  /*16140*/  LDSM.16.MT88.4 R76, [R145+0x9400] ;  /* 0x00940000914c783b */ /* 0x000f620000004200 */
[-C--:B------:R-:W-:Y:S01]  /*16150*/  FMUL.FTZ R100, R100, R164.reuse ;  /* 0x000000a464647220 */ /* 0x080fe20000410000 */
[----:B------:R-:W-:Y:S01]  /*16160*/  MUFU.EX2 R65, R65 ;  /* 0x0000004100417308 */ /* 0x000fe20000000800 */
[----:B------:R-:W-:Y:S01]  /*16170*/  FMUL.FTZ R101, R101, R164 ;  /* 0x000000a465657220 */ /* 0x000fe20000410000 */
[-C--:B------:R-:W-:Y:S01]  /*16180*/  FMUL.FTZ R102, R102, R170.reuse ;  /* 0x000000aa66667220 */ /* 0x080fe20000410000 */
[----:B------:R-:W-:Y:S01]  /*16190*/  FMUL.FTZ R103, R103, R170 ;  /* 0x000000aa67677220 */ /* 0x000fe20000410000 */
[----:B------:R-:W2:Y:S01]  /*161a0*/  MUFU.EX2 R0, R0 ;  /* 0x0000000000007308 */ /* 0x000ea20000000800 */
[C---:B------:R-:W-:Y:S01]  /*161b0*/  HMMA.16816.F32 R20, R48.reuse, R24, R20 ;  /* 0x000000183014723c */ /* 0x040fe20000001814 */
[-C--:B------:R-:W-:Y:S01]  /*161c0*/  FMUL.FTZ R44, R104, R164.reuse ;  /* 0x000000a4682c7220 */ /* 0x080fe20000410000 */
[----:B------:R-:W-:Y:S01]  /*161d0*/  FMUL.FTZ R45, R105, R164 ;  /* 0x000000a4692d7220 */ /* 0x000fe20000410000 */
[-C--:B------:R-:W-:Y:S01]  /*161e0*/  FMUL.FTZ R46, R106, R170.reuse ;  /* 0x000000aa6a2e7220 */ /* 0x080fe20000410000 */
[----:B------:R-:W-:Y:S01]  /*161f0*/  FMUL.FTZ R47, R107, R170 ;  /* 0x000000aa6b2f7220 */ /* 0x000fe20000410000 */
[-C--:B------:R-:W-:Y:S01]  /*16200*/  FMUL.FTZ R108, R108, R164.reuse ;  /* 0x000000a46c6c7220 */ /* 0x080fe20000410000 */
[----:B------:R-:W-:Y:S01]  /*16210*/  FMUL.FTZ R109, R109, R164 ;  /* 0x000000a46d6d7220 */ /* 0x000fe20000410000 */
[-C--:B------:R-:W-:Y:S01]  /*16220*/  FMUL.FTZ R110, R110, R170.reuse ;  /* 0x000000aa6e6e7220 */ /* 0x080fe20000410000 */
[C---:B------:R-:W-:Y:S01]  /*16230*/  HMMA.16816.F32 R24, R48.reuse, R26, R84 ;  /* 0x0000001a3018723c */ /* 0x040fe20000001854 */
[----:B------:R-:W-:Y:S01]  /*16240*/  FMUL.FTZ R111, R111, R170 ;  /* 0x000000aa6f6f7220 */ /* 0x000fe20000410000 */
[----:B------:R-:W-:Y:S01]  /*16250*/  MUFU.EX2 R141, R141 ;  /* 0x0000008d008d7308 */ /* 0x000fe20000000800 */
[--C-:B------:R-:W-:Y:S01]  /*16260*/  FFMA.FTZ R209, R209, UR4, -R128.reuse ;  /* 0x00000004d1d17c23 */ /* 0x100fe20008010880 */
[--C-:B------:R-:W-:Y:S01]  /*16270*/  FFMA.FTZ R174, R219, UR4, -R128.reuse ;  /* 0x00000004dbae7c23 */ /* 0x100fe20008010880 */
[----:B------:R-:W-:Y:S01]  /*16280*/  FFMA.FTZ R172, R221, UR4, -R128 ;  /* 0x00000004ddac7c23 */ /* 0x000fe20008010880 */
[----:B------:R-:W5:Y:S01]  /*16290*/  MUFU.EX2 R136, R136 ;  /* 0x0000008800887308 */ /* 0x000f620000000800 */
[--C-:B------:R-:W-:Y:S01]  /*162a0*/  FFMA.FTZ R178, R215, UR4, -R2.reuse ;  /* 0x00000004d7b27c23 */ /* 0x100fe20008010802 */
[C---:B---3--:R-:W-:Y:S01]  /*162b0*/  HMMA.16816.F32 R28, R48.reuse, R32, R28 ;  /* 0x00000020301c723c */ /* 0x048fe2000000181c */
[--C-:B------:R-:W-:Y:S01]  /*162c0*/  FFMA.FTZ R213, R213, UR4, -R2.reuse ;  /* 0x00000004d5d57c23 */ /* 0x100fe20008010802 */
        /* <DEDUP_REMOVED lines=9> */
[----:B------:R-:W-:Y:S01]  /*16360*/  FFMA.FTZ R184, R197, UR4, -R2 ;  /* 0x00000004c5b87c23 */ /* 0x000fe20008010802 */
[----:B------:R-:W-:Y:S01]  /*16370*/  FFMA.FTZ R205, R205, UR4, -R128 ;  /* 0x00000004cdcd7c23 */ /* 0x000fe20008010880 */
[----:B------:R-:W-:Y:S01]  /*16380*/  FFMA.FTZ R207, R166, R164, R207 ;  /* 0x000000a4a6cf7223 */ /* 0x000fe200000100cf */
[----:B------:R-:W3:Y:S01]  /*16390*/  MUFU.EX2 R140, R140 ;  /* 0x0000008c008c7308 */ /* 0x000ee20000000800 */
[----:B------:R-:W-:Y:S01]  /*163a0*/  FFMA.FTZ R166, R171, UR4, -R2 ;  /* 0x00000004aba67c23 */ /* 0x000fe20008010802 */
[C---:B------:R-:W-:Y:S01]  /*163b0*/  HMMA.16816.F32 R32, R48.reuse, R34, R92 ;  /* 0x000000223020723c */ /* 0x040fe2000000185c */
[----:B------:R-:W-:Y:S01]  /*163c0*/  FFMA.FTZ R164, R185, UR4, -R128 ;  /* 0x00000004b9a47c23 */ /* 0x000fe20008010880 */
[----:B------:R-:W-:Y:S01]  /*163d0*/  MUFU.EX2 R167, R167 ;  /* 0x000000a700a77308 */ /* 0x000fe20000000800 */
[----:B------:R-:W-:Y:S01]  /*163e0*/  FFMA.FTZ R171, R177, UR4, -R2 ;  /* 0x00000004b1ab7c23 */ /* 0x000fe20008010802 */
[----:B------:R-:W-:Y:S01]  /*163f0*/  LDSM.16.MT88.4 R84, [R145+0xc400] ;  /* 0x00c400009154783b */ /* 0x000fe20000004200 */
[----:B------:R-:W-:Y:S01]  /*16400*/  FADD.FTZ R158, R158, R207 ;  /* 0x000000cf9e9e7221 */ /* 0x000fe20000010000 */
[----:B------:R-:W3:Y:S01]  /*16410*/  MUFU.EX2 R138, R138 ;  /* 0x0000008a008a7308 */ /* 0x000ee20000000800 */
[----:B------:R-:W-:Y:S01]  /*16420*/  FFMA.FTZ R120, R120, UR4, -R128 ;  /* 0x0000000478787c23 */ /* 0x000fe20008010880 */
[C---:B------:R-:W-:Y:S01]  /*16430*/  HMMA.16816.F32 R40, R48.reuse, R42, R100 ;  /* 0x0000002a3028723c */ /* 0x040fe20000001864 */
[----:B------:R-:W-:Y:S01]  /*16440*/  LDSM.16.MT88.4 R92, [R122+0xc400] ;  /* 0x00c400007a5c783b */ /* 0x000fe20000004200 */
[----:B------:R-:W-:Y:S01]  /*16450*/  MUFU.EX2 R209, R209 ;  /* 0x000000d100d17308 */ /* 0x000fe20000000800 */
[----:B------:R-:W-:Y:S01]  /*16460*/  FADD.FTZ R189, R189, R158 ;  /* 0x0000009ebdbd7221 */ /* 0x000fe20000010000 */
[--C-:B------:R-:W-:Y:S01]  /*16470*/  FFMA.FTZ R127, R127, UR4, -R128.reuse ;  /* 0x000000047f7f7c23 */ /* 0x100fe20008010880 */
[----:B------:R-:W-:Y:S01]  /*16480*/  LDSM.16.MT88.4 R100, [R145+0xe400] ;  /* 0x00e400009164783b */ /* 0x000fe20000004200 */
[----:B------:R-:W3:Y:S01]  /*16490*/  MUFU.EX2 R174, R174 ;  /* 0x000000ae00ae7308 */ /* 0x000ee20000000800 */
[----:B------:R-:W-:Y:S01]  /*164a0*/  FADD.FTZ R189, R132, R189 ;  /* 0x000000bd84bd7221 */ /* 0x000fe20000010000 */
[C---:B------:R-:W-:Y:S01]  /*164b0*/  HMMA.16816.F32 R44, R48.reuse, R52, R44 ;  /* 0x00000034302c723c */ /* 0x040fe2000000182c */
[----:B-1----:R-:W-:Y:S01]  /*164c0*/  F2FP.F16.F32.PACK_AB R52, R67, R142 ;  /* 0x0000008e4334723e */ /* 0x002fe200000000ff */
[----:B------:R-:W-:Y:S01]  /*164d0*/  MUFU.EX2 R172, R172 ;  /* 0x000000ac00ac7308 */ /* 0x000fe20000000800 */
[----:B----4-:R-:W-:Y:S01]  /*164e0*/  F2FP.F16.F32.PACK_AB R53, R66, R121 ;  /* 0x000000794235723e */ /* 0x010fe200000000ff */
[----:B------:R-:W-:Y:S01]  /*164f0*/  FADD.FTZ R142, R142, R189 ;  /* 0x000000bd8e8e7221 */ /* 0x000fe20000010000 */
[--C-:B------:R-:W-:Y:S01]  /*16500*/  FFMA.FTZ R129, R129, UR4, -R128.reuse ;  /* 0x0000000481817c23 */ /* 0x100fe20008010880 */
[----:B------:R-:W-:Y:S01]  /*16510*/  MUFU.EX2 R178, R178 ;  /* 0x000000b200b27308 */ /* 0x000fe20000000800 */
[----:B------:R-:W-:Y:S01]  /*16520*/  FFMA.FTZ R126, R126, UR4, -R128 ;  /* 0x000000047e7e7c23 */ /* 0x000fe20008010880 */
[----:B------:R-:W-:Y:S01]  /*16530*/  HMMA.16816.F32 R48, R48, R54, R108 ;  /* 0x000000363030723c */ /* 0x000fe2000000186c */
[----:B------:R-:W-:Y:S01]  /*16540*/  F2FP.F16.F32.PACK_AB R54, R60, R63 ;  /* 0x0000003f3c36723e */ /* 0x000fe200000000ff */
[----:B------:R-:W-:Y:S01]  /*16550*/  MUFU.EX2 R213, R213 ;  /* 0x000000d500d57308 */ /* 0x000fe20000000800 */
[----:B--2---:R-:W-:Y:S01]  /*16560*/  F2FP.F16.F32.PACK_AB R55, R0, R65 ;  /* 0x000000410037723e */ /* 0x004fe200000000ff */
[----:B------:R-:W-:-:S02]  /*16570*/  FADD.FTZ R142, R67, R142 ;  /* 0x0000008e438e7221 */ /* 0x000fc40000010000 */
[----:B------:R-:W-:Y:S02]  /*16580*/  MUFU.EX2 R176, R176 ;  /* 0x000000b000b07308 */ /* 0x000fe40000000800 */
[----:B------:R-:W-:Y:S02]  /*16590*/  FADD.FTZ R63, R63, R142 ;  /* 0x0000008e3f3f7221 */ /* 0x000fe40000010000 */
[----:B------:R-:W-:Y:S01]  /*165a0*/  HMMA.16816.F32 R20, R52, R68, R20 ;  /* 0x000000443414723c */ /* 0x000fe20000001814 */
[----:B------:R-:W-:Y:S01]  /*165b0*/  MUFU.EX2 R180, R180 ;  /* 0x000000b400b47308 */ /* 0x000fe20000000800 */
[----:B------:R-:W-:-:S03]  /*165c0*/  FADD.FTZ R60, R60, R63 ;  /* 0x0000003f3c3c7221 */ /* 0x000fc60000010000 */
[----:B------:R-:W-:Y:S03]  /*165d0*/  MUFU.EX2 R182, R182 ;  /* 0x000000b600b67308 */ /* 0x000fe60000000800 */
        /* <DEDUP_REMOVED lines=8> */
[----:B------:R-:W2:Y:S01]  /*16660*/  LDSM.16.MT88.4 R76, [R122+0xb400] ;  /* 0x00b400007a4c783b */ /* 0x000ea20000004200 */
[----:B------:R-:W-:Y:S06]  /*16670*/  MUFU.EX2 R171, R171 ;  /* 0x000000ab00ab7308 */ /* 0x000fec0000000800 */
[C---:B------:R-:W-:Y:S08]  /*16680*/  HMMA.16816.F32 R12, R52.reuse, R72, R12 ;  /* 0x00000048340c723c */ /* 0x040ff0000000180c */
[C---:B------:R-:W-:Y:S01]  /*16690*/  HMMA.16816.F32 R16, R52.reuse, R74, R16 ;  /* 0x0000004a3410723c */ /* 0x040fe20000001810 */
[----:B------:R-:W4:Y:S07]  /*166a0*/  LDSM.16.MT88.4 R72, [R145+0xd400] ;  /* 0x00d400009148783b */ /* 0x000f2e0000004200 */
[C---:B-1----:R-:W-:Y:S08]  /*166b0*/  HMMA.16816.F32 R44, R52.reuse, R68, R44 ;  /* 0x00000044342c723c */ /* 0x042ff0000000182c */
[C---:B------:R-:W-:Y:S01]  /*166c0*/  HMMA.16816.F32 R48, R52.reuse, R70, R48 ;  /* 0x000000463430723c */ /* 0x040fe20000001830 */
[----:B------:R-:W1:Y:S07]  /*166d0*/  LDSM.16.MT88.4 R68, [R145+0xb800] ;  /* 0x00b800009144783b */ /* 0x000e6e0000004200 */
[C---:B--2---:R-:W-:Y:S08]  /*166e0*/  HMMA.16816.F32 R28, R52.reuse, R76, R28 ;  /* 0x0000004c341c723c */ /* 0x044ff0000000181c */
[C---:B------:R-:W-:Y:S01]  /*166f0*/  HMMA.16816.F32 R32, R52.reuse, R78, R32 ;  /* 0x0000004e3420723c */ /* 0x040fe20000001820 */
[----:B------:R-:W2:Y:S07]  /*16700*/  LDSM.16.MT88.4 R76, [R145+0x9800] ;  /* 0x00980000914c783b */ /* 0x000eae0000004200 */
[C---:B----4-:R-:W-:Y:S08]  /*16710*/  HMMA.16816.F32 R36, R52.reuse, R72, R36 ;  /* 0x000000483424723c */ /* 0x050ff00000001824 */
[----:B------:R-:W-:Y:S01]  /*16720*/  HMMA.16816.F32 R40, R52, R74, R40 ;  /* 0x0000004a3428723c */ /* 0x000fe20000001828 */
[----:B------:R-:W4:Y:S01]  /*16730*/  LDSM.16.MT88.4 R72, [R122+0x9800] ;  /* 0x009800007a48783b */ /* 0x000f220000004200 */
[----:B------:R-:W-:Y:S01]  /*16740*/  F2FP.F16.F32.PACK_AB R52, R136, R141 ;  /* 0x0000008d8834723e */ /* 0x000fe200000000ff */
[----:B------:R-:W-:Y:S01]  /*16750*/  FADD.FTZ R141, R141, R60 ;  /* 0x0000003c8d8d7221 */ /* 0x000fe20000010000 */
[----:B---3--:R-:W-:-:S02]  /*16760*/  F2FP.F16.F32.PACK_AB R53, R140, R169 ;  /* 0x000000a98c35723e */ /* 0x008fc400000000ff */
[----:B------:R-:W-:Y:S01]  /*16770*/  F2FP.F16.F32.PACK_AB R54, R143, R134 ;  /* 0x000000868f36723e */ /* 0x000fe200000000ff */
[----:B------:R-:W-:Y:S01]  /*16780*/  FADD.FTZ R141, R136, R141 ;  /* 0x0000008d888d7221 */ /* 0x000fe20000010000 */
[----:B------:R-:W-:-:S03]  /*16790*/  F2FP.F16.F32.PACK_AB R55, R138, R167 ;  /* 0x000000a78a37723e */ /* 0x000fc600000000ff */
[----:B------:R-:W-:-:S04]  /*167a0*/  FADD.FTZ R134, R134, R141 ;  /* 0x0000008d86867221 */ /* 0x000fc80000010000 */
[----:B-1----:R-:W-:Y:S01]  /*167b0*/  HMMA.16816.F32 R20, R52, R68, R20 ;  /* 0x000000443414723c */ /* 0x002fe20000001814 */
[----:B------:R-:W-:-:S07]  /*167c0*/  FADD.FTZ R134, R143, R134 ;  /* 0x000000868f867221 */ /* 0x000fce0000010000 */
[C---:B------:R-:W-:Y:S01]  /*167d0*/  HMMA.16816.F32 R24, R52.reuse, R70, R24 ;  /* 0x000000463418723c */ /* 0x040fe20000001818 */
[----:B------:R-:W1:Y:S07]  /*167e0*/  LDSM.16.MT88.4 R68, [R122+0xd800] ;  /* 0x00d800007a44783b */ /* 0x000e6e0000004200 */
[C---:B--2---:R-:W-:Y:S08]  /*167f0*/  HMMA.16816.F32 R4, R52.reuse, R76, R4 ;  /* 0x0000004c3404723c */ /* 0x044ff00000001804 */
        /* <DEDUP_REMOVED lines=14> */
[----:B------:R-:W-:Y:S01]  /*168e0*/  FFMA.FTZ R55, R211, UR4, -R2 ;  /* 0x00000004d3377c23 */ /* 0x000fe20008010802 */
[----:B------:R-:W-:Y:S01]  /*168f0*/  F2FP.F16.F32.PACK_AB R52, R174, R209 ;  /* 0x000000d1ae34723e */ /* 0x000fe200000000ff */
[----:B------:R-:W4:Y:S01]  /*16900*/  MUFU.EX2 R211, R223 ;  /* 0x000000df00d37308 */ /* 0x000f220000000800 */
[----:B------:R-:W-:-:S03]  /*16910*/  FADD.FTZ R209, R209, R134 ;  /* 0x00000086d1d17221 */ /* 0x000fc60000010000 */
[----:B------:R-:W5:Y:S01]  /*16920*/  MUFU.EX2 R215, R55 ;  /* 0x0000003700d77308 */ /* 0x000f620000000800 */
[----:B------:R-:W-:Y:S01]  /*16930*/  FADD.FTZ R209, R174, R209 ;  /* 0x000000d1aed17221 */ /* 0x000fe20000010000 */
[----:B----4-:R-:W-:-:S03]  /*16940*/  F2FP.F16.F32.PACK_AB R54, R211, R172 ;  /* 0x000000acd336723e */ /* 0x010fc600000000ff */
[----:B------:R-:W-:Y:S01]  /*16950*/  FADD.FTZ R172, R172, R209 ;  /* 0x000000d1acac7221 */ /* 0x000fe20000010000 */
[----:B-----5:R-:W-:-:S03]  /*16960*/  F2FP.F16.F32.PACK_AB R53, R178, R215 ;  /* 0x000000d7b235723e */ /* 0x020fc600000000ff */
[----:B------:R-:W-:Y:S01]  /*16970*/  FADD.FTZ R211, R211, R172 ;  /* 0x000000acd3d37221 */ /* 0x000fe20000010000 */
        /* <DEDUP_REMOVED lines=13> */
[----:B--2---:R-:W-:Y:S01]  /*16a50*/  HMMA.16816.F32 R28, R52, R76, R28 ;  /* 0x0000004c341c723c */ /* 0x004fe2000000181c */
[----:B------:R-:W-:Y:S01]  /*16a60*/  FFMA.FTZ R77, R165, R170, R168 ;  /* 0x000000aaa54d7223 */ /* 0x000fe200000100a8 */
[----:B------:R-:W-:-:S03]  /*16a70*/  FFMA.FTZ R165, R173, UR4, -R2 ;  /* 0x00000004ada57c23 */ /* 0x000fc60008010802 */
[----:B------:R-:W-:-:S03]  /*16a80*/  FADD.FTZ R162, R162, R77 ;  /* 0x0000004da2a27221 */ /* 0x000fc60000010000 */
[----:B------:R-:W-:Y:S01]  /*16a90*/  HMMA.16816.F32 R32, R52, R78, R32 ;  /* 0x0000004e3420723c */ /* 0x000fe20000001820 */
[----:B------:R-:W-:Y:S01]  /*16aa0*/  LDSM.16.MT88.4 R76, [R122+0xa400] ;  /* 0x00a400007a4c783b */ /* 0x000fe20000004200 */
[----:B------:R-:W-:Y:S01]  /*16ab0*/  MUFU.EX2 R165, R165 ;  /* 0x000000a500a57308 */ /* 0x000fe20000000800 */
[----:B------:R-:W-:-:S04]  /*16ac0*/  FADD.FTZ R187, R187, R162 ;  /* 0x000000a2bbbb7221 */ /* 0x000fc80000010000 */
[----:B------:R-:W-:Y:S01]  /*16ad0*/  FADD.FTZ R130, R130, R187 ;  /* 0x000000bb82827221 */ /* 0x000fe20000010000 */
[C---:B---3--:R-:W-:Y:S01]  /*16ae0*/  HMMA.16816.F32 R36, R52.reuse, R72, R36 ;  /* 0x000000483424723c */ /* 0x048fe20000001824 */
[--C-:B------:R-:W-:Y:S01]  /*16af0*/  FFMA.FTZ R72, R191, UR4, -R2.reuse ;  /* 0x00000004bf487c23 */ /* 0x100fe20008010802 */
[----:B------:R-:W-:Y:S01]  /*16b00*/  FFMA.FTZ R191, R195, UR4, -R2 ;  /* 0x00000004c3bf7c23 */ /* 0x000fe20008010802 */
[----:B------:R-:W-:Y:S01]  /*16b10*/  FFMA.FTZ R73, R201, UR4, -R128 ;  /* 0x00000004c9497c23 */ /* 0x000fe20008010880 */
[----:B------:R-:W-:Y:S01]  /*16b20*/  FADD.FTZ R121, R121, R130 ;  /* 0x0000008279797221 */ /* 0x000fe20000010000 */
[----:B------:R-:W2:Y:S03]  /*16b30*/  MUFU.EX2 R201, R205 ;  /* 0x000000cd00c97308 */ /* 0x000ea60000000800 */
[----:B------:R-:W-:Y:S01]  /*16b40*/  HMMA.16816.F32 R40, R52, R74, R40 ;  /* 0x0000004a3428723c */ /* 0x000fe20000001828 */
[----:B------:R-:W3:Y:S01]  /*16b50*/  LDSM.16.MT88.4 R52, [R122+0xa000] ;  /* 0x00a000007a34783b */ /* 0x000ee20000004200 */
[----:B------:R-:W4:Y:S01]  /*16b60*/  MUFU.EX2 R199, R73 ;  /* 0x0000004900c77308 */ /* 0x000f220000000800 */
[----:B------:R-:W-:-:S03]  /*16b70*/  FADD.FTZ R66, R66, R121 ;  /* 0x0000007942427221 */ /* 0x000fc60000010000 */
[----:B------:R5:W1:Y:S01]  /*16b80*/  MUFU.EX2 R193, R72 ;  /* 0x0000004800c17308 */ /* 0x000a620000000800 */
[----:B------:R-:W-:-:S03]  /*16b90*/  FADD.FTZ R65, R65, R66 ;  /* 0x0000004241417221 */ /* 0x000fc60000010000 */
[----:B------:R-:W1:Y:S01]  /*16ba0*/  MUFU.EX2 R191, R191 ;  /* 0x000000bf00bf7308 */ /* 0x000e620000000800 */
[----:B--2---:R-:W-:Y:S01]  /*16bb0*/  F2FP.F16.F32.PACK_AB R108, R201, R180 ;  /* 0x000000b4c96c723e */ /* 0x004fe200000000ff */
[----:B------:R-:W-:Y:S01]  /*16bc0*/  FADD.FTZ R0, R0, R65 ;  /* 0x0000004100007221 */ /* 0x000fe20000010000 */
[----:B------:R-:W-:Y:S01]  /*16bd0*/  FADD.FTZ R180, R180, R211 ;  /* 0x000000d3b4b47221 */ /* 0x000fe20000010000 */
[----:B----4-:R-:W-:Y:S02]  /*16be0*/  F2FP.F16.F32.PACK_AB R110, R182, R199 ;  /* 0x000000c7b66e723e */ /* 0x010fe400000000ff */
[----:B------:R-:W-:Y:S01]  /*16bf0*/  FADD.FTZ R169, R169, R0 ;  /* 0x00000000a9a97221 */ /* 0x000fe20000010000 */
[----:B------:R-:W-:Y:S01]  /*16c00*/  FADD.FTZ R180, R201, R180 ;  /* 0x000000b4c9b47221 */ /* 0x000fe20000010000 */
[----:B------:R-:W-:Y:S01]  /*16c10*/  MOV R0, R3 ;  /* 0x0000000300007202 */ /* 0x000fe20000000f00 */
[----:B-----5:R-:W2:Y:S01]  /*16c20*/  LDSM.16.MT88.4 R72, [R145+0xc000] ;  /* 0x00c000009148783b */ /* 0x020ea20000004200 */
[----:B-1----:R-:W-:Y:S01]  /*16c30*/  F2FP.F16.F32.PACK_AB R109, R186, R193 ;  /* 0x000000c1ba6d723e */ /* 0x002fe200000000ff */
[----:B------:R-:W-:Y:S01]  /*16c40*/  FADD.FTZ R140, R140, R169 ;  /* 0x000000a98c8c7221 */ /* 0x000fe20000010000 */
[----:B------:R-:W-:Y:S01]  /*16c50*/  FADD.FTZ R199, R199, R180 ;  /* 0x000000b4c7c77221 */ /* 0x000fe20000010000 */
[----:B------:R-:W-:-:S02]  /*16c60*/  F2FP.F16.F32.PACK_AB R111, R184, R191 ;  /* 0x000000bfb86f723e */ /* 0x000fc400000000ff */
[----:B------:R-:W-:Y:S01]  /*16c70*/  FADD.FTZ R167, R167, R140 ;  /* 0x0000008ca7a77221 */ /* 0x000fe20000010000 */
[----:B------:R-:W-:Y:S01]  /*16c80*/  FADD.FTZ R199, R182, R199 ;  /* 0x000000c7b6c77221 */ /* 0x000fe20000010000 */
[----:B------:R-:W-:Y:S02]  /*16c90*/  @P6 MOV R0, R3 ;  /* 0x0000000300006202 */ /* 0x000fe40000000f00 */
[----:B------:R-:W-:Y:S01]  /*16ca0*/  FADD.FTZ R138, R138, R167 ;  /* 0x000000a78a8a7221 */ /* 0x000fe20000010000 */
[----:B------:R-:W-:Y:S01]  /*16cb0*/  HMMA.16816.F32 R112, R108, R68, R4 ;  /* 0x000000446c70723c */ /* 0x000fe20000001804 */
[----:B------:R-:W1:Y:S02]  /*16cc0*/  LDSM.16.MT88.4 R4, [R122+0xe000] ;  /* 0x00e000007a04783b */ /* 0x000e640000004200 */
[----:B------:R-:W-:-:S04]  /*16cd0*/  FADD.FTZ R215, R215, R138 ;  /* 0x0000008ad7d77221 */ /* 0x000fc80000010000 */
[----:B------:R-:W-:Y:S01]  /*16ce0*/  FADD.FTZ R178, R178, R215 ;  /* 0x000000d7b2b27221 */ /* 0x000fe20000010000 */
[----:B------:R-:W-:Y:S01]  /*16cf0*/  HMMA.16816.F32 R8, R108, R70, R8 ;  /* 0x000000466c08723c */ /* 0x000fe20000001808 */
[----:B------:R-:W4:Y:S02]  /*16d00*/  LDSM.16.MT88.4 R68, [R122+0xc000] ;  /* 0x00c000007a44783b */ /* 0x000f240000004200 */
[----:B------:R-:W-:-:S04]  /*16d10*/  FADD.FTZ R213, R213, R178 ;  /* 0x000000b2d5d57221 */ /* 0x000fc80000010000 */
[----:B------:R-:W-:Y:S01]  /*16d20*/  FADD.FTZ R176, R176, R213 ;  /* 0x000000d5b0b07221 */ /* 0x000fe20000010000 */
[----:B---3--:R-:W-:Y:S03]  /*16d30*/  HMMA.16816.F32 R12, R108, R52, R12 ;  /* 0x000000346c0c723c */ /* 0x008fe6000000180c */
[----:B------:R-:W-:-:S04]  /*16d40*/  FADD.FTZ R193, R193, R176 ;  /* 0x000000b0c1c17221 */ /* 0x000fc80000010000 */
[----:B------:R-:W-:Y:S01]  /*16d50*/  FADD.FTZ R186, R186, R193 ;  /* 0x000000c1baba7221 */ /* 0x000fe20000010000 */
[----:B------:R-:W-:Y:S01]  /*16d60*/  HMMA.16816.F32 R16, R108, R54, R16 ;  /* 0x000000366c10723c */ /* 0x000fe20000001810 */
[----:B------:R-:W3:Y:S02]  /*16d70*/  LDSM.16.MT88.4 R52, [R145+0xe000] ;  /* 0x00e000009134783b */ /* 0x000ee40000004200 */
[----:B------:R-:W-:-:S04]  /*16d80*/  FADD.FTZ R191, R191, R186 ;  /* 0x000000babfbf7221 */ /* 0x000fc80000010000 */
[----:B------:R-:W-:Y:S01]  /*16d90*/  FADD.FTZ R191, R184, R191 ;  /* 0x000000bfb8bf7221 */ /* 0x000fe20000010000 */
[C---:B--2---:R-:W-:Y:S08]  /*16da0*/  HMMA.16816.F32 R20, R108.reuse, R72, R20 ;  /* 0x000000486c14723c */ /* 0x044ff00000001814 */
[C---:B------:R-:W-:Y:S08]  /*16db0*/  HMMA.16816.F32 R24, R108.reuse, R74, R24 ;  /* 0x0000004a6c18723c */ /* 0x040ff00000001818 */
[----:B-1----:R-:W-:Y:S01]  /*16dc0*/  HMMA.16816.F32 R44, R108, R4, R44 ;  /* 0x000000046c2c723c */ /* 0x002fe2000000182c */
[----:B------:R-:W-:Y:S01]  /*16dd0*/  F2FP.F16.F32.PACK_AB R5, R165, R166 ;  /* 0x000000a6a505723e */ /* 0x000fe200000000ff */
[----:B------:R-:W-:-:S04]  /*16de0*/  FADD.FTZ R166, R166, R191 ;  /* 0x000000bfa6a67221 */ /* 0x000fc80000010000 */
[----:B------:R-:W-:Y:S02]  /*16df0*/  FADD.FTZ R166, R165, R166 ;  /* 0x000000a6a5a67221 */ /* 0x000fe40000010000 */
[C---:B----4-:R-:W-:Y:S08]  /*16e00*/  HMMA.16816.F32 R28, R108.reuse, R68, R28 ;  /* 0x000000446c1c723c */ /* 0x050ff0000000181c */
[C---:B------:R-:W-:Y:S01]  /*16e10*/  HMMA.16816.F32 R32, R108.reuse, R70, R32 ;  /* 0x000000466c20723c */ /* 0x040fe20000001820 */
[----:B------:R-:W1:Y:S07]  /*16e20*/  LDSM.16.MT88.4 R68, [R145+0xa400] ;  /* 0x00a400009144783b */ /* 0x000e6e0000004200 */
[----:B---3--:R-:W-:Y:S01]  /*16e30*/  HMMA.16816.F32 R36, R108, R52, R36 ;  /* 0x000000346c24723c */ /* 0x008fe20000001824 */
[--C-:B------:R-:W-:Y:S01]  /*16e40*/  FFMA.FTZ R53, R181, UR4, -R128.reuse ;  /* 0x00000004b5357c23 */ /* 0x100fe20008010880 */
[----:B------:R-:W-:-:S05]  /*16e50*/  FFMA.FTZ R52, R179, UR4, -R128 ;  /* 0x00000004b3347c23 */ /* 0x000fca0008010880 */
[----:B------:R-:W2:Y:S01]  /*16e60*/  MUFU.EX2 R53, R53 ;  /* 0x0000003500357308 */ /* 0x000ea20000000800 */
[C---:B------:R-:W-:Y:S01]  /*16e70*/  HMMA.16816.F32 R40, R108.reuse, R54, R40 ;  /* 0x000000366c28723c */ /* 0x040fe20000001828 */
[----:B------:R-:W-:Y:S01]  /*16e80*/  FFMA.FTZ R55, R175, UR4, -R128 ;  /* 0x00000004af377c23 */ /* 0x000fe20008010880 */
[----:B------:R-:W-:Y:S01]  /*16e90*/  FFMA.FTZ R54, R183, UR4, -R2 ;  /* 0x00000004b7367c23 */ /* 0x000fe20008010802 */
[----:B------:R-:W-:Y:S04]  /*16ea0*/  MUFU.EX2 R52, R52 ;  /* 0x0000003400347308 */ /* 0x000fe80000000800 */
[----:B------:R-:W3:Y:S01]  /*16eb0*/  MUFU.EX2 R55, R55 ;  /* 0x0000003700377308 */ /* 0x000ee20000000800 */
[----:B------:R-:W-:Y:S03]  /*16ec0*/  HMMA.16816.F32 R108, R108, R6, R48 ;  /* 0x000000066c6c723c */ /* 0x000fe60000001830 */
[----:B------:R-:W4:Y:S01]  /*16ed0*/  MUFU.EX2 R54, R54 ;  /* 0x0000003600367308 */ /* 0x000f220000000800 */
[----:B--2---:R-:W-:Y:S01]  /*16ee0*/  F2FP.F16.F32.PACK_AB R4, R53, R164 ;  /* 0x000000a43504723e */ /* 0x004fe200000000ff */
[----:B------:R-:W-:-:S04]  /*16ef0*/  FADD.FTZ R164, R164, R199 ;  /* 0x000000c7a4a47221 */ /* 0x000fc80000010000 */
[----:B------:R-:W-:Y:S01]  /*16f00*/  FADD.FTZ R164, R53, R164 ;  /* 0x000000a435a47221 */ /* 0x000fe20000010000 */
[----:B---3--:R-:W-:-:S03]  /*16f10*/  F2FP.F16.F32.PACK_AB R6, R52, R55 ;  /* 0x000000373406723e */ /* 0x008fc600000000ff */
[----:B------:R-:W-:Y:S01]  /*16f20*/  FADD.FTZ R55, R55, R164 ;  /* 0x000000a437377221 */ /* 0x000fe20000010000 */
[----:B----4-:R-:W-:Y:S01]  /*16f30*/  F2FP.F16.F32.PACK_AB R7, R54, R171 ;  /* 0x000000ab3607723e */ /* 0x010fe200000000ff */
[----:B------:R-:W-:Y:S02]  /*16f40*/  FADD.FTZ R171, R171, R166 ;  /* 0x000000a6abab7221 */ /* 0x000fe40000010000 */
[----:B------:R-:W-:Y:S02]  /*16f50*/  FADD.FTZ R55, R52, R55 ;  /* 0x0000003734377221 */ /* 0x000fe40000010000 */
[----:B------:R-:W-:Y:S02]  /*16f60*/  FADD.FTZ R54, R54, R171 ;  /* 0x000000ab36367221 */ /* 0x000fe40000010000 */
[C---:B------:R-:W-:Y:S01]  /*16f70*/  HMMA.16816.F32 R72, R4.reuse, R76, R12 ;  /* 0x0000004c0448723c */ /* 0x040fe2000000180c */
[----:B------:R-:W-:Y:S07]  /*16f80*/  LDSM.16.MT88.4 R12, [R145+0xa800] ;  /* 0x00a80000910c783b */ /* 0x000fee0000004200 */
[C---:B------:R-:W-:Y:S01]  /*16f90*/  HMMA.16816.F32 R76, R4.reuse, R78, R16 ;  /* 0x0000004e044c723c */ /* 0x040fe20000001810 */
[----:B------:R-:W2:Y:S07]  /*16fa0*/  LDSM.16.MT88.4 R16, [R122+0xe400] ;  /* 0x00e400007a10783b */ /* 0x000eae0000004200 */
[C---:B-1----:R-:W-:Y:S08]  /*16fb0*/  HMMA.16816.F32 R112, R4.reuse, R68, R112 ;  /* 0x000000440470723c */ /* 0x042ff00000001870 */
[C---:B------:R-:W-:Y:S01]  /*16fc0*/  HMMA.16816.F32 R68, R4.reuse, R70, R8 ;  /* 0x000000460444723c */ /* 0x040fe20000001808 */
[----:B------:R-:W1:Y:S07]  /*16fd0*/  LDSM.16.MT88.4 R8, [R122+0xa800] ;  /* 0x00a800007a08783b */ /* 0x000e6e0000004200 */
[C---:B------:R-:W-:Y:S01]  /*16fe0*/  HMMA.16816.F32 R80, R4.reuse, R84, R20 ;  /* 0x000000540450723c */ /* 0x040fe20000001814 */
[----:B------:R-:W-:Y:S07]  /*16ff0*/  LDSM.16.MT88.4 R20, [R145+0xc800] ;  /* 0x00c800009114783b */ /* 0x000fee0000004200 */
[----:B------:R-:W-:Y:S01]  /*17000*/  HMMA.16816.F32 R84, R4, R86, R24 ;  /* 0x000000560454723c */ /* 0x000fe20000001818 */
[--C-:B------:R-:W-:Y:S01]  /*17010*/  FFMA.FTZ R26, R133, UR4, -R128.reuse ;  /* 0x00000004851a7c23 */ /* 0x100fe20008010880 */
[--C-:B------:R-:W-:Y:S01]  /*17020*/  FFMA.FTZ R25, R124, UR4, -R128.reuse ;  /* 0x000000047c197c23 */ /* 0x100fe20008010880 */
[--C-:B------:R-:W-:Y:S01]  /*17030*/  FFMA.FTZ R27, R137, UR4, -R128.reuse ;  /* 0x00000004891b7c23 */ /* 0x100fe20008010880 */
[----:B------:R-:W-:-:S03]  /*17040*/  FFMA.FTZ R24, R139, UR4, -R128 ;  /* 0x000000048b187c23 */ /* 0x000fc60008010880 */
[----:B------:R-:W-:Y:S01]  /*17050*/  MUFU.EX2 R26, R26 ;  /* 0x0000001a001a7308 */ /* 0x000fe20000000800 */
[C---:B------:R-:W-:Y:S01]  /*17060*/  HMMA.16816.F32 R88, R4.reuse, R92, R28 ;  /* 0x0000005c0458723c */ /* 0x040fe2000000181c */
[--C-:B------:R-:W-:Y:S01]  /*17070*/  FFMA.FTZ R29, R123, UR4, -R2.reuse ;  /* 0x000000047b1d7c23 */ /* 0x100fe20008010802 */
[--C-:B------:R-:W-:Y:S01]  /*17080*/  FFMA.FTZ R30, R125, UR4, -R2.reuse ;  /* 0x000000047d1e7c23 */ /* 0x100fe20008010802 */
[--C-:B------:R-:W-:Y:S01]  /*17090*/  FFMA.FTZ R31, R131, UR4, -R2.reuse ;  /* 0x00000004831f7c23 */ /* 0x100fe20008010802 */
[--C-:B------:R-:W-:Y:S01]  /*170a0*/  FFMA.FTZ R28, R135, UR4, -R2.reuse ;  /* 0x00000004871c7c23 */ /* 0x100fe20008010802 */
[----:B------:R-:W3:Y:S03]  /*170b0*/  MUFU.EX2 R25, R25 ;  /* 0x0000001900197308 */ /* 0x000ee60000000800 */
[C---:B------:R-:W-:Y:S01]  /*170c0*/  HMMA.16816.F32 R96, R4.reuse, R100, R36 ;  /* 0x000000640460723c */ /* 0x040fe20000001824 */
[----:B------:R-:W-:Y:S04]  /*170d0*/  MUFU.EX2 R27, R27 ;  /* 0x0000001b001b7308 */ /* 0x000fe80000000800 */
[----:B------:R-:W-:Y:S03]  /*170e0*/  MUFU.EX2 R24, R24 ;  /* 0x0000001800187308 */ /* 0x000fe60000000800 */
[C---:B------:R-:W-:Y:S01]  /*170f0*/  HMMA.16816.F32 R92, R4.reuse, R94, R32 ;  /* 0x0000005e045c723c */ /* 0x040fe20000001820 */
[----:B------:R-:W-:Y:S01]  /*17100*/  MUFU.EX2 R29, R29 ;  /* 0x0000001d001d7308 */ /* 0x000fe20000000800 */
[--C-:B------:R-:W-:Y:S01]  /*17110*/  FFMA.FTZ R32, R59, UR4, -R2.reuse ;  /* 0x000000043b207c23 */ /* 0x100fe20008010802 */
[--C-:B------:R-:W-:Y:S01]  /*17120*/  FFMA.FTZ R35, R61, UR4, -R2.reuse ;  /* 0x000000043d237c23 */ /* 0x100fe20008010802 */
[--C-:B------:R-:W-:Y:S01]  /*17130*/  FFMA.FTZ R33, R58, UR4, -R2.reuse ;  /* 0x000000043a217c23 */ /* 0x100fe20008010802 */
[----:B------:R-:W4:Y:S01]  /*17140*/  MUFU.EX2 R30, R30 ;  /* 0x0000001e001e7308 */ /* 0x000f220000000800 */
[----:B------:R-:W-:Y:S01]  /*17150*/  FFMA.FTZ R34, R57, UR4, -R2 ;  /* 0x0000000439227c23 */ /* 0x000fe20008010802 */
[-C--:B------:R-:W-:Y:S01]  /*17160*/  MOV R2, R56.reuse ;  /* 0x0000003800027202 */ /* 0x080fe20000000f00 */
[----:B------:R-:W-:Y:S01]  /*17170*/  HMMA.16816.F32 R100, R4, R102, R40 ;  /* 0x000000660464723c */ /* 0x000fe20000001828 */
[----:B------:R-:W-:Y:S01]  /*17180*/  MUFU.EX2 R31, R31 ;  /* 0x0000001f001f7308 */ /* 0x000fe20000000800 */
[----:B------:R-:W-:-:S03]  /*17190*/  @P6 MOV R2, R56 ;  /* 0x0000003800026202 */ /* 0x000fc60000000f00 */
[----:B------:R-:W5:Y:S03]  /*171a0*/  MUFU.EX2 R28, R28 ;  /* 0x0000001c001c7308 */ /* 0x000f660000000800 */
[C---:B--2---:R-:W-:Y:S01]  /*171b0*/  HMMA.16816.F32 R104, R4.reuse, R16, R44 ;  /* 0x000000100468723c */ /* 0x044fe2000000182c */
[----:B------:R-:W-:Y:S04]  /*171c0*/  MUFU.EX2 R32, R32 ;  /* 0x0000002000207308 */ /* 0x000fe80000000800 */
[----:B------:R-:W2:Y:S03]  /*171d0*/  MUFU.EX2 R35, R35 ;  /* 0x0000002300237308 */ /* 0x000ea60000000800 */
[----:B------:R-:W-:Y:S01]  /*171e0*/  HMMA.16816.F32 R108, R4, R18, R108 ;  /* 0x00000012046c723c */ /* 0x000fe2000000186c */
[----:B---3--:R-:W-:Y:S01]  /*171f0*/  F2FP.F16.F32.PACK_AB R4, R25, R26 ;  /* 0x0000001a1904723e */ /* 0x008fe200000000ff */
[----:B------:R-:W3:Y:S01]  /*17200*/  LDSM.16.MT88.4 R16, [R122+0xc800] ;  /* 0x00c800007a10783b */ /* 0x000ee20000004200 */
[----:B----4-:R-:W-:Y:S01]  /*17210*/  F2FP.F16.F32.PACK_AB R5, R30, R29 ;  /* 0x0000001d1e05723e */ /* 0x010fe200000000ff */
[----:B------:R-:W-:Y:S01]  /*17220*/  MUFU.EX2 R33, R33 ;  /* 0x0000002100217308 */ /* 0x000fe20000000800 */
[----:B------:R-:W-:Y:S01]  /*17230*/  F2FP.F16.F32.PACK_AB R6, R24, R27 ;  /* 0x0000001b1806723e */ /* 0x000fe200000000ff */
[----:B------:R-:W-:Y:S01]  /*17240*/  FADD.FTZ R26, R26, R55 ;  /* 0x000000371a1a7221 */ /* 0x000fe20000010000 */
[----:B-----5:R-:W-:Y:S01]  /*17250*/  F2FP.F16.F32.PACK_AB R7, R28, R31 ;  /* 0x0000001f1c07723e */ /* 0x020fe200000000ff */
[----:B------:R-:W4:Y:S01]  /*17260*/  MUFU.EX2 R34, R34 ;  /* 0x0000002200227308 */ /* 0x000f220000000800 */
[----:B------:R-:W-:Y:S01]  /*17270*/  FADD.FTZ R29, R29, R54 ;  /* 0x000000361d1d7221 */ /* 0x000fe20000010000 */
[----:B------:R-:W-:-:S03]  /*17280*/  FADD.FTZ R26, R25, R26 ;  /* 0x0000001a191a7221 */ /* 0x000fc60000010000 */
[----:B------:R-:W-:Y:S01]  /*17290*/  FADD.FTZ R30, R30, R29 ;  /* 0x0000001d1e1e7221 */ /* 0x000fe20000010000 */
[C---:B------:R-:W-:Y:S01]  /*172a0*/  HMMA.16816.F32 R112, R4.reuse, R12, R112 ;  /* 0x0000000c0470723c */ /* 0x040fe20000001870 */
[----:B------:R-:W-:Y:S02]  /*172b0*/  FADD.FTZ R27, R27, R26 ;  /* 0x0000001a1b1b7221 */ /* 0x000fe40000010000 */
[----:B------:R-:W-:Y:S02]  /*172c0*/  FADD.FTZ R31, R31, R30 ;  /* 0x0000001e1f1f7221 */ /* 0x000fe40000010000 */
[----:B------:R-:W-:Y:S02]  /*172d0*/  FADD.FTZ R24, R24, R27 ;  /* 0x0000001b18187221 */ /* 0x000fe40000010000 */
[----:B------:R-:W-:Y:S01]  /*172e0*/  FADD.FTZ R31, R28, R31 ;  /* 0x0000001f1c1f7221 */ /* 0x000fe20000010000 */
[C---:B------:R-:W-:Y:S01]  /*172f0*/  HMMA.16816.F32 R68, R4.reuse, R14, R68 ;  /* 0x0000000e0444723c */ /* 0x040fe20000001844 */
[----:B------:R-:W5:Y:S07]  /*17300*/  LDSM.16.MT88.4 R12, [R145+0xe800] ;  /* 0x00e80000910c783b */ /* 0x000f6e0000004200 */
[C---:B-1----:R-:W-:Y:S08]  /*17310*/  HMMA.16816.F32 R72, R4.reuse, R8, R72 ;  /* 0x000000080448723c */ /* 0x042ff00000001848 */
[C---:B------:R-:W-:Y:S01]  /*17320*/  HMMA.16816.F32 R76, R4.reuse, R10, R76 ;  /* 0x0000000a044c723c */ /* 0x040fe2000000184c */
[----:B------:R-:W1:Y:S07]  /*17330*/  LDSM.16.MT88.4 R8, [R122+0xe800] ;  /* 0x00e800007a08783b */ /* 0x000e6e0000004200 */
[C---:B---3--:R-:W-:Y:S08]  /*17340*/  HMMA.16816.F32 R88, R4.reuse, R16, R88 ;  /* 0x000000100458723c */ /* 0x048ff00000001858 */
[C---:B------:R-:W-:Y:S01]  /*17350*/  HMMA.16816.F32 R92, R4.reuse, R18, R92 ;  /* 0x00000012045c723c */ /* 0x040fe2000000185c */
[----:B------:R-:W3:Y:S07]  /*17360*/  LDSM.16.MT88.4 R16, [R145+0xac00] ;  /* 0x00ac00009110783b */ /* 0x000eee0000004200 */
[C---:B------:R-:W-:Y:S01]  /*17370*/  HMMA.16816.F32 R80, R4.reuse, R20, R80 ;  /* 0x000000140450723c */ /* 0x040fe20000001850 */
[----:B------:R-:W-:Y:S04]  /*17380*/  MUFU.EX2 R20, R127 ;  /* 0x0000007f00147308 */ /* 0x000fe80000000800 */
[----:B------:R-:W-:Y:S03]  /*17390*/  MUFU.EX2 R21, R129 ;  /* 0x0000008100157308 */ /* 0x000fe60000000800 */
[C---:B-----5:R-:W-:Y:S08]  /*173a0*/  HMMA.16816.F32 R96, R4.reuse, R12, R96 ;  /* 0x0000000c0460723c */ /* 0x060ff00000001860 */
[C---:B------:R-:W-:Y:S01]  /*173b0*/  HMMA.16816.F32 R100, R4.reuse, R14, R100 ;  /* 0x0000000e0464723c */ /* 0x040fe20000001864 */
[----:B------:R-:W5:Y:S07]  /*173c0*/  LDSM.16.MT88.4 R12, [R122+0xac00] ;  /* 0x00ac00007a0c783b */ /* 0x000f6e0000004200 */
[C---:B-1----:R-:W-:Y:S08]  /*173d0*/  HMMA.16816.F32 R104, R4.reuse, R8, R104 ;  /* 0x000000080468723c */ /* 0x042ff00000001868 */
[C---:B------:R-:W-:Y:S01]  /*173e0*/  HMMA.16816.F32 R108, R4.reuse, R10, R108 ;  /* 0x0000000a046c723c */ /* 0x040fe2000000186c */
[----:B------:R-:W1:Y:S07]  /*173f0*/  LDSM.16.MT88.4 R8, [R145+0xcc00] ;  /* 0x00cc00009108783b */ /* 0x000e6e0000004200 */
[----:B------:R-:W-:Y:S01]  /*17400*/  HMMA.16816.F32 R84, R4, R22, R84 ;  /* 0x000000160454723c */ /* 0x000fe20000001854 */
[----:B------:R-:W3:Y:S01]  /*17410*/  MUFU.EX2 R23, R120 ;  /* 0x0000007800177308 */ /* 0x000ee20000000800 */
[C---:B--2---:R-:W-:Y:S01]  /*17420*/  F2FP.F16.F32.PACK_AB R5, R35.reuse, R32 ;  /* 0x000000202305723e */ /* 0x044fe200000000ff */
[----:B------:R-:W-:Y:S01]  /*17430*/  FADD.FTZ R32, R32, R31 ;  /* 0x0000001f20207221 */ /* 0x000fe20000010000 */
[----:B----4-:R-:W-:Y:S01]  /*17440*/  F2FP.F16.F32.PACK_AB R7, R34, R33 ;  /* 0x000000212207723e */ /* 0x010fe200000000ff */
[----:B------:R-:W2:Y:S02]  /*17450*/  MUFU.EX2 R22, R126 ;  /* 0x0000007e00167308 */ /* 0x000ea40000000800 */
[----:B------:R-:W-:-:S04]  /*17460*/  FADD.FTZ R32, R35, R32 ;  /* 0x0000002023207221 */ /* 0x000fc80000010000 */
[----:B------:R-:W-:Y:S01]  /*17470*/  FADD.FTZ R33, R33, R32 ;  /* 0x0000002021217221 */ /* 0x000fe20000010000 */
[----:B---3--:R-:W-:Y:S01]  /*17480*/  F2FP.F16.F32.PACK_AB R4, R20, R23 ;  /* 0x000000171404723e */ /* 0x008fe200000000ff */
[----:B------:R-:W-:Y:S02]  /*17490*/  FADD.FTZ R23, R23, R24 ;  /* 0x0000001817177221 */ /* 0x000fe40000010000 */
[----:B------:R-:W-:Y:S01]  /*174a0*/  FADD.FTZ R165, R34, R33 ;  /* 0x0000002122a57221 */ /* 0x000fe20000010000 */
[----:B--2---:R-:W-:Y:S01]  /*174b0*/  F2FP.F16.F32.PACK_AB R6, R22, R21 ;  /* 0x000000151606723e */ /* 0x004fe200000000ff */
[----:B------:R-:W-:-:S04]  /*174c0*/  FADD.FTZ R20, R20, R23 ;  /* 0x0000001714147221 */ /* 0x000fc80000010000 */
[----:B------:R-:W-:Y:S02]  /*174d0*/  FADD.FTZ R21, R21, R20 ;  /* 0x0000001415157221 */ /* 0x000fe40000010000 */
[----:B------:R-:W-:Y:S02]  /*174e0*/  HMMA.16816.F32 R112, R4, R16, R112 ;  /* 0x000000100470723c */ /* 0x000fe40000001870 */
[----:B------:R-:W-:-:S06]  /*174f0*/  FADD.FTZ R166, R22, R21 ;  /* 0x0000001516a67221 */ /* 0x000fcc0000010000 */
[C---:B------:R-:W-:Y:S01]  /*17500*/  HMMA.16816.F32 R68, R4.reuse, R18, R68 ;  /* 0x000000120444723c */ /* 0x040fe20000001844 */
[----:B------:R-:W2:Y:S07]  /*17510*/  LDSM.16.MT88.4 R16, [R122+0xcc00] ;  /* 0x00cc00007a10783b */ /* 0x000eae0000004200 */
[C---:B-----5:R-:W-:Y:S08]  /*17520*/  HMMA.16816.F32 R72, R4.reuse, R12, R72 ;  /* 0x0000000c0448723c */ /* 0x060ff00000001848 */
[C---:B------:R-:W-:Y:S01]  /*17530*/  HMMA.16816.F32 R76, R4.reuse, R14, R76 ;  /* 0x0000000e044c723c */ /* 0x040fe2000000184c */
[----:B------:R-:W3:Y:S07]  /*17540*/  LDSM.16.MT88.4 R12, [R145+0xec00] ;  /* 0x00ec0000910c783b */ /* 0x000eee0000004200 */
        /* <DEDUP_REMOVED lines=8> */
[----:B------:R-:W-:Y:S01]  /*175d0*/  HMMA.16816.F32 R108, R4, R10, R108 ;  /* 0x0000000a046c723c */ /* 0x000fe2000000186c */
[----:B------:R-:W-:-:S04]  /*175e0*/  NOP ;  /* 0x0000000000007918 */ /* 0x000fc80000000000 */
[----:B------:R-:W-:-:S15]  /*175f0*/  @P6 BRA `(.L_x_1238) ;  /* 0x0000000000046947 */ /* 0x000fde0003800000 */
.L_x_1232:
[----:B------:R-:W-:-:S07]  /*17600*/  IADD3 R62, PT, PT, R64, -0x1, RZ ;  /* 0xffffffff403e7810 */ /* 0x000fce0007ffe0ff */
.L_x_1238:
[----:B------:R-:W-:-:S13]  /*17610*/  ISETP.GE.AND P0, PT, R62, R149, PT ;  /* 0x000000953e00720c */ /* 0x000fda0003f06270 */
[----:B------:R-:W-:Y:S05]  /*17620*/  @!P0 BRA `(.L_x_1239) ;  /* 0x0000003800b08947 */ /* 0x000fea0003800000 */
[----:B------:R-:W1:Y:S01]  /*17630*/  S2UR UR5, SR_CgaCtaId ;  /* 0x00000000000579c3 */ /* 0x000e620000008800 */
[----:B------:R-:W-:Y:S01]  /*17640*/  UISETP.NE.U32.AND UP0, UPT, UR12, URZ, UPT ;  /* 0x000000ff0c00728c */ /* 0x000fe2000bf05070 */
[----:B------:R-:W-:Y:S01]  /*17650*/  IMAD.MOV.U32 R121, RZ, RZ, R0 ;  /* 0x000000ffff797224 */ /* 0x000fe200078e0000 */
[C---:B------:R-:W-:Y:S01]  /*17660*/  LEA R164, R62.reuse, 0x80, 0x7 ;  /* 0x000000803ea47811 */ /* 0x040fe200078e38ff */
[----:B------:R-:W-:Y:S01]  /*17670*/  IMAD.MOV.U32 R3, RZ, RZ, R2 ;  /* 0x000000ffff037224 */ /* 0x000fe200078e0002 */
[----:B------:R-:W-:Y:S01]  /*17680*/  UISETP.NE.AND.EX UP0, UPT, UR13, URZ, UPT, UP0 ;  /* 0x000000ff0d00728c */ /* 0x000fe2000bf05300 */
[----:B------:R-:W-:Y:S01]  /*17690*/  IADD3 R162, PT, PT, R62, 0x1, RZ ;  /* 0x000000013ea27810 */ /* 0x000fe20007ffe0ff */
[----:B------:R-:W-:Y:S01]  /*176a0*/  IMAD.MOV.U32 R158, RZ, RZ, RZ ;  /* 0x000000ffff9e7224 */ /* 0x000fe200078e00ff */
[----:B------:R-:W-:Y:S01]  /*176b0*/  UMOV UR13, 0x400 ;  /* 0x00000400000d7882 */ /* 0x000fe20000000000 */
[----:B------:R-:W2:Y:S02]  /*176c0*/  LDCU UR12, c[0x0][0x440] ;  /* 0x00008800ff0c77ac */ /* 0x000ea40008000800 */
[----:B------:R-:W-:Y:S01]  /*176d0*/  PLOP3.LUT P4, PT, PT, PT, UP0, 0x80, 0x8 ;  /* 0x000000000008781c */ /* 0x000fe20003f8f008 */
[----:B------:R-:W3:Y:S01]  /*176e0*/  LDCU UR4, c[0x0][0x45c] ;  /* 0x00008b80ff0477ac */ /* 0x000ee20008000800 */
[----:B------:R-:W4:Y:S01]  /*176f0*/  LDCU.64 UR8, c[0x0][0x3a0] ;  /* 0x00007400ff0877ac */ /* 0x000f220008000a00 */
[----:B------:R-:W2:Y:S01]  /*17700*/  LDCU.64 UR10, c[0x0][0x3a8] ;  /* 0x00007500ff0a77ac */ /* 0x000ea20008000a00 */
[----:B-1----:R-:W-:-:S12]  /*17710*/  ULEA UR5, UR5, UR13, 0x18 ;  /* 0x0000000d05057291 */ /* 0x002fd8000f8ec0ff */
.L_x_1243:
[----:B------:R-:W-:Y:S01]  /*17720*/  @!P4 IADD3 R5, P0, PT, RZ, -R158, RZ ;  /* 0x8000009eff05c210 */ /* 0x000fe20007f1e0ff */
[----:B------:R-:W1:Y:S01]  /*17730*/  @!P4 LDC R4, c[0x0][0x3c0] ;  /* 0x0000f000ff04cb82 */ /* 0x000e620000000800 */
[----:B--2---:R-:W-:Y:S01]  /*17740*/  ISETP.GE.AND P3, PT, R118, UR12, PT ;  /* 0x0000000c76007c0c */ /* 0x004fe2000bf66270 */
[----:B------:R-:W-:Y:S06]  /*17750*/  DEPBAR.LE SB0, 0x0 ;  /* 0x000080000000791a */ /* 0x000fec0000000000 */
[----:B------:R-:W-:Y:S01]  /*17760*/  BAR.SYNC.DEFER_BLOCKING 0x0 ;  /* 0x0000000000007b1d */ /* 0x000fe20000010000 */
[----:B------:R-:W-:Y:S01]  /*17770*/  ISETP.GE.AND P2, PT, R116, UR12, PT ;  /* 0x0000000c74007c0c */ /* 0x000fe2000bf46270 */
[----:B------:R-:W-:Y:S02]  /*17780*/  IMAD.SHL.U32 R0, R154, 0x8, RZ ;  /* 0x000000089a007824 */ /* 0x000fe400078e00ff */
[----:B------:R-:W-:Y:S03]  /*17790*/  IMAD.MOV.U32 R2, RZ, RZ, R152 ;  /* 0x000000ffff027224 */ /* 0x000fe600078e0098 */
[----:B------:R-:W-:Y:S04]  /*177a0*/  LOP3.LUT R123, R0, 0xd8, RZ, 0xc0, !PT ;  /* 0x000000d8007b7812 */ /* 0x000fe800078ec0ff */
[----:B------:R-:W-:Y:S04]  /*177b0*/  LOP3.LUT R123, R123, 0x18, R154, 0x78, !PT ;  /* 0x000000187b7b7812 */ /* 0x000fe800078e789a */
[----:B------:R-:W-:Y:S01]  /*177c0*/  LOP3.LUT R123, R123, 0x1f20, R0, 0xf8, !PT ;  /* 0x00001f207b7b7812 */ /* 0x000fe200078ef800 */
[----:B------:R-:W-:Y:S02]  /*177d0*/  IMAD.MOV.U32 R0, RZ, RZ, R153 ;  /* 0x000000ffff007224 */ /* 0x000fe400078e0099 */
[----:B-1----:R-:W-:Y:S04]  /*177e0*/  @!P4 IMAD.SHL.U32 R6, R4, 0x80, RZ ;  /* 0x000000800406c824 */ /* 0x002fe800078e00ff */
[----:B------:R-:W-:Y:S05]  /*177f0*/  @!P4 IMAD.X R6, RZ, RZ, ~R6, P0 ;  /* 0x000000ffff06c224 */ /* 0x000fea00000e0e06 */
[----:B------:R-:W-:Y:S01]  /*17800*/  @!P4 SHF.R.S64 R5, R5, 0x1f, R6 ;  /* 0x0000001f0505c819 */ /* 0x000fe20000001006 */
[----:B------:R-:W1:Y:S03]  /*17810*/  LDC R7, c[0x0][0x3c4] ;  /* 0x0000f100ff077b82 */ /* 0x000e660000000800 */
[----:B------:R-:W-:Y:S04]  /*17820*/  @!P4 IADD3 R152, P0, PT, R152, R5, RZ ;  /* 0x000000059898c210 */ /* 0x000fe80007f1e0ff */
[----:B------:R-:W-:Y:S01]  /*17830*/  @!P4 LEA.HI.X.SX32 R153, R6, R153, 0x1, P0 ;  /* 0x000000990699c211 */ /* 0x000fe200000f0eff */
[----:B------:R-:W-:Y:S08]  /*17840*/  @!P4 BRA `(.L_x_1240) ;  /* 0x0000000000f4c947 */ /* 0x000ff00003800000 */
[----:B------:R-:W-:Y:S01]  /*17850*/  VIADD R6, R164, 0xffffff80 ;  /* 0xffffff80a4067836 */ /* 0x000fe20000000000 */
[----:B------:R-:W2:Y:S01]  /*17860*/  LDC R9, c[0x0][0x4f0] ;  /* 0x00013c00ff097b82 */ /* 0x000ea20000000800 */
[----:B------:R-:W-:Y:S03]  /*17870*/  IABS R10, R164 ;  /* 0x000000a4000a7213 */ /* 0x000fe60000000000 */
[----:B------:R-:W-:Y:S02]  /*17880*/  IABS R8, R6 ;  /* 0x0000000600087213 */ /* 0x000fe40000000000 */
[-C--:B--2---:R-:W-:Y:S02]  /*17890*/  IABS R4, R9.reuse ;  /* 0x0000000900047213 */ /* 0x084fe40000000000 */
[----:B------:R-:W-:Y:S02]  /*178a0*/  LOP3.LUT R6, R6, R9, RZ, 0x3c, !PT ;  /* 0x0000000906067212 */ /* 0x000fe400078e3cff */
[----:B------:R-:W2:Y:S10]  /*178b0*/  I2F.RP R11, R4 ;  /* 0x00000004000b7306 */ /* 0x000eb40000209400 */
[----:B--2---:R-:W2:Y:S02]  /*178c0*/  MUFU.RCP R5, R11 ;  /* 0x0000000b00057308 */ /* 0x004ea40000001000 */
[----:B--2---:R-:W-:Y:S08]  /*178d0*/  VIADD R12, R5, 0xffffffe ;  /* 0x0ffffffe050c7836 */ /* 0x004ff00000000000 */
[----:B------:R-:W2:Y:S02]  /*178e0*/  F2I.FTZ.U32.TRUNC.NTZ R13, R12 ;  /* 0x0000000c000d7305 */ /* 0x000ea4000021f000 */
[--C-:B--2---:R-:W-:Y:S01]  /*178f0*/  IMAD.MOV R5, RZ, RZ, -R13.reuse ;  /* 0x000000ffff057224 */ /* 0x104fe200078e0a0d */
        /* <DEDUP_REMOVED lines=29> */
[----:B------:R-:W2:Y:S01]  /*17ad0*/  LDC.64 R4, c[0x0][0x3c0] ;  /* 0x0000f000ff047b82 */ /* 0x000ea20000000a00 */
[C---:B------:R-:W-:Y:S01]  /*17ae0*/  LEA R16, P0, R13.reuse, R160, 0x2 ;  /* 0x000000a00d107211 */ /* 0x040fe200078010ff */
[----:B------:R-:W-:Y:S01]  /*17af0*/  IMAD.IADD R8, R13, 0x1, -R15 ;  /* 0x000000010d087824 */ /* 0x000fe200078e0a0f */
[-C--:B------:R-:W-:Y:S02]  /*17b00*/  LEA.HI.X.SX32 R11, R15, R161.reuse, 0x2, P1 ;  /* 0x000000a10f0b7211 */ /* 0x080fe400008f16ff */
[----:B------:R-:W-:Y:S01]  /*17b10*/  LEA.HI.X.SX32 R17, R13, R161, 0x2, P0 ;  /* 0x000000a10d117211 */ /* 0x000fe200000f16ff */
[----:B------:R-:W-:Y:S03]  /*17b20*/  IMAD R9, R8, R9, -0x80 ;  /* 0xffffff8008097424 */ /* 0x000fe600078e0209 */
[----:B------:R-:W5:Y:S02]  /*17b30*/  LDG.E R11, desc[UR6][R10.64] ;  /* 0x000000060a0b7981 */ /* 0x000f64000c1e1900 */
[----:B------:R-:W-:Y:S02]  /*17b40*/  SHF.R.S32.HI R13, RZ, 0x1f, R9 ;  /* 0x0000001fff0d7819 */ /* 0x000fe40000011409 */
[----:B------:R-:W5:Y:S03]  /*17b50*/  LDG.E R6, desc[UR6][R16.64] ;  /* 0x0000000610067981 */ /* 0x000f66000c1e1900 */
[-C--:B--2---:R-:W-:Y:S02]  /*17b60*/  IMAD R8, R13, R4.reuse, RZ ;  /* 0x000000040d087224 */ /* 0x084fe400078e02ff */
[C---:B------:R-:W-:Y:S04]  /*17b70*/  IMAD.WIDE.U32 R12, R9.reuse, R4, RZ ;  /* 0x00000004090c7225 */ /* 0x040fe800078e00ff */
[----:B------:R-:W-:Y:S05]  /*17b80*/  IMAD R8, R9, R5, R8 ;  /* 0x0000000509087224 */ /* 0x000fea00078e0208 */
[----:B------:R-:W-:Y:S01]  /*17b90*/  IADD3 R13, PT, PT, R13, R8, RZ ;  /* 0x000000080d0d7210 */ /* 0x000fe20007ffe0ff */
[----:B-----5:R-:W-:Y:S04]  /*17ba0*/  IMAD.IADD R6, R11, 0x1, -R6 ;  /* 0x000000010b067824 */ /* 0x020fe800078e0a06 */
[----:B------:R-:W-:Y:S01]  /*17bb0*/  IMAD.WIDE.U32 R12, R6, UR10, R12 ;  /* 0x0000000a060c7c25 */ /* 0x000fe2000f8e000c */
[----:B------:R-:W-:Y:S02]  /*17bc0*/  SHF.R.S32.HI R5, RZ, 0x1f, R6 ;  /* 0x0000001fff057819 */ /* 0x000fe40000011406 */
[----:B------:R-:W-:Y:S03]  /*17bd0*/  LEA R152, P0, R12, R2, 0x1 ;  /* 0x000000020c987211 */ /* 0x000fe600078008ff */
[----:B------:R-:W-:Y:S04]  /*17be0*/  IMAD R5, R5, UR10, RZ ;  /* 0x0000000a05057c24 */ /* 0x000fe8000f8e02ff */
[----:B------:R-:W-:Y:S04]  /*17bf0*/  IMAD R5, R6, UR11, R5 ;  /* 0x0000000b06057c24 */ /* 0x000fe8000f8e0205 */
[----:B------:R-:W-:Y:S05]  /*17c00*/  IMAD.IADD R5, R13, 0x1, R5 ;  /* 0x000000010d057824 */ /* 0x000fea00078e0205 */
[----:B------:R-:W-:Y:S07]  /*17c10*/  LEA.HI.X R153, R12, R0, R5, 0x1, P0 ;  /* 0x000000000c997211 */ /* 0x000fee00000f0c05 */
.L_x_1240:
[----:B------:R-:W-:Y:S01]  /*17c20*/  LEA R123, R123, UR5, 0x1 ;  /* 0x000000057b7b7c11 */ /* 0x000fe2000f8e08ff */
[----:B------:R-:W-:Y:S01]  /*17c30*/  IMAD.SHL.U32 R5, R4, 0x40, RZ ;  /* 0x0000004004057824 */ /* 0x000fe200078e00ff */
[----:B------:R-:W-:Y:S01]  /*17c40*/  ISETP.GE.AND P1, PT, R117, UR12, PT ;  /* 0x0000000c75007c0c */ /* 0x000fe2000bf26270 */
[----:B------:R-:W-:Y:S01]  /*17c50*/  VIADD R162, R162, 0xffffffff ;  /* 0xffffffffa2a27836 */ /* 0x000fe20000000000 */
[----:B-1----:R-:W-:Y:S01]  /*17c60*/  SHF.L.U64.HI R4, R4, 0x6, R7 ;  /* 0x0000000604047819 */ /* 0x002fe20000010207 */
[----:B------:R-:W-:Y:S01]  /*17c70*/  @!PT LDS RZ, [RZ] ;  /* 0x00000000fffff984 */ /* 0x000fe20000000800 */
[----:B------:R-:W-:Y:S01]  /*17c80*/  @!PT LDS RZ, [RZ] ;  /* 0x00000000fffff984 */ /* 0x000fe20000000800 */
[----:B------:R-:W-:Y:S01]  /*17c90*/  @!PT LDS RZ, [RZ] ;  /* 0x00000000fffff984 */ /* 0x000fe20000000800 */
[----:B------:R-:W-:Y:S01]  /*17ca0*/  @!P3 LDGSTS.E.BYPASS.LTC128B.128 [R123+0x9000], desc[UR6][R152.64] ;  /* 0x09000000987bbfae */ /* 0x000fe2000b981a06 */
[C---:B------:R-:W-:Y:S03]  /*17cb0*/  IADD3 R6, P0, PT, R5.reuse, R152, RZ ;  /* 0x0000009805067210 */ /* 0x040fe60007f1e0ff */
[----:B------:R-:W-:Y:S01]  /*17cc0*/  @P3 STS.128 [R123+0x9000], RZ ;  /* 0x009000ff7b003388 */ /* 0x000fe20000000c00 */
[C---:B------:R-:W-:Y:S01]  /*17cd0*/  IADD3 R8, P5, PT, R5.reuse, R6, RZ ;  /* 0x0000000605087210 */ /* 0x040fe20007fbe0ff */
[C---:B------:R-:W-:Y:S02]  /*17ce0*/  IMAD.X R7, R4.reuse, 0x1, R153, P0 ;  /* 0x0000000104077824 */ /* 0x040fe400000e0699 */
[----:B------:R-:W-:Y:S01]  /*17cf0*/  @!PT LDS RZ, [RZ] ;  /* 0x00000000fffff984 */ /* 0x000fe20000000800 */
[----:B------:R-:W-:Y:S01]  /*17d00*/  @!PT LDS RZ, [RZ] ;  /* 0x00000000fffff984 */ /* 0x000fe20000000800 */
[----:B------:R-:W-:Y:S01]  /*17d10*/  @!PT LDS RZ, [RZ] ;  /* 0x00000000fffff984 */ /* 0x000fe20000000800 */
[----:B------:R-:W-:Y:S01]  /*17d20*/  @!P2 LDGSTS.E.BYPASS.LTC128B.128 [R123+0xb000], desc[UR6][R152.64+0x40] ;  /* 0x0b000040987bafae */ /* 0x000fe2000b981a06 */
[----:B------:R-:W-:Y:S01]  /*17d30*/  IADD3 R10, P0, PT, R5, R8, RZ ;  /* 0x00000008050a7210 */ /* 0x000fe20007f1e0ff */
[C---:B------:R-:W-:Y:S02]  /*17d40*/  IMAD.X R9, R4.reuse, 0x1, R7, P5 ;  /* 0x0000000104097824 */ /* 0x040fe400028e0607 */
[----:B------:R-:W-:Y:S02]  /*17d50*/  @P2 STS.128 [R123+0xb000], RZ ;  /* 0x00b000ff7b002388 */ /* 0x000fe40000000c00 */
[----:B------:R-:W-:Y:S01]  /*17d60*/  IMAD.X R11, R4, 0x1, R9, P0 ;  /* 0x00000001040b7824 */ /* 0x000fe200000e0609 */
[----:B------:R-:W-:Y:S01]  /*17d70*/  ISETP.GT.AND P0, PT, R162, R149, PT ;  /* 0x00000095a200720c */ /* 0x000fe20003f04270 */
        /* <DEDUP_REMOVED lines=52> */
[----:B------:R-:W5:Y:S04]  /*180c0*/  LDSM.16.M88.4 R16, [R147+0x3400] ;  /* 0x003400009310783b */ /* 0x000f680000000200 */
        /* <DEDUP_REMOVED lines=11> */
[C---:B--2---:R-:W-:Y:S03]  /*18180*/  HMMA.16816.F32 R8, R124.reuse, R130, RZ ;  /* 0x000000827c08723c */ /* 0x044fe600000018ff */
[----:B------:R-:W-:Y:S05]  /*18190*/  LDSM.16.M88.4 R128, [R144+0x3c00] ;  /* 0x003c00009080783b */ /* 0x000fea0000000200 */
[C---:B-----5:R-:W-:Y:S08]  /*181a0*/  HMMA.16816.F32 R12, R124.reuse, R16, RZ ;  /* 0x000000107c0c723c */ /* 0x060ff000000018ff */
        /* <DEDUP_REMOVED lines=125> */
[----:B------:R-:W3:Y:S01]  /*18980*/  LDSM.16.M88.4 R132, [R144+0x8800] ;  /* 0x008800009084783b */ /* 0x000ee20000000200 */
[----:B------:R-:W-:Y:S04]  /*18990*/  DEPBAR.LE SB0, 0x0 ;  /* 0x000080000000791a */ /* 0x000fe80000000000 */
[----:B------:R-:W-:Y:S02]  /*189a0*/  BAR.SYNC.DEFER_BLOCKING 0x0 ;  /* 0x0000000000007b1d */ /* 0x000fe40000010000 */
[C---:B-1----:R-:W-:Y:S08]  /*189b0*/  HMMA.16816.F32 R36, R128.reuse, R136, R36 ;  /* 0x000000888024723c */ /* 0x042ff00000001824 */
[C---:B------:R-:W-:Y:S08]  /*189c0*/  HMMA.16816.F32 R40, R128.reuse, R138, R40 ;  /* 0x0000008a8028723c */ /* 0x040ff00000001828 */
[C---:B--2---:R-:W-:Y:S08]  /*189d0*/  HMMA.16816.F32 R44, R128.reuse, R124, R44 ;  /* 0x0000007c802c723c */ /* 0x044ff0000000182c */
[C---:B------:R-:W-:Y:S08]  /*189e0*/  HMMA.16816.F32 R48, R128.reuse, R126, R48 ;  /* 0x0000007e8030723c */ /* 0x040ff00000001830 */
[C---:B---3--:R-:W-:Y:S08]  /*189f0*/  HMMA.16816.F32 R52, R128.reuse, R132, R52 ;  /* 0x000000848034723c */ /* 0x048ff00000001834 */
        /* <DEDUP_REMOVED lines=81> */
.L_x_1242:
        /* <DEDUP_REMOVED lines=69> */
.L_x_1241:
        /* <DEDUP_REMOVED lines=119> */
[C---:B------:R-:W-:Y:S01]  /*19ad0*/  FMUL.FTZ R95, R3.reuse, R95 ;  /* 0x0000005f035f7220 */ /* 0x040fe20000410000 */
        /* <DEDUP_REMOVED lines=14> */
[----:B------:R-:W-:Y:S01]  /*19bc0*/  FMUL.FTZ R105, R120, R105 ;  /* 0x0000006978697220 */ /* 0x000fe20000410000 */
[C---:B------:R-:W-:Y:S01]  /*19bd0*/  FMUL.FTZ R106, R3.reuse, R106 ;  /* 0x0000006a036a7220 */ /* 0x040fe20000410000 */
[C---:B------:R-:W-:Y:S01]  /*19be0*/  HMMA.16816.F32 R76, R112.reuse, R130, R76 ;  /* 0x00000082704c723c */ /* 0x040fe2000000184c */
[----:B------:R-:W2:Y:S03]  /*19bf0*/  LDSM.16.MT88.4 R128, [R145+0xd000] ;  /* 0x00d000009180783b */ /* 0x000ea60000004200 */
[----:B------:R-:W-:Y:S01]  /*19c00*/  MUFU.EX2 R174, R174 ;  /* 0x000000ae00ae7308 */ /* 0x000fe20000000800 */
[----:B------:R-:W-:Y:S01]  /*19c10*/  FMUL.FTZ R107, R3, R107 ;  /* 0x0000006b036b7220 */ /* 0x000fe20000410000 */
[--C-:B------:R-:W-:Y:S01]  /*19c20*/  FFMA.FTZ R168, R12, UR4, -R138.reuse ;  /* 0x000000040ca87c23 */ /* 0x100fe2000801088a */
[C---:B------:R-:W-:Y:S01]  /*19c30*/  FMUL.FTZ R12, R120.reuse, R108 ;  /* 0x0000006c780c7220 */ /* 0x040fe20000410000 */
[--C-:B------:R-:W-:Y:S01]  /*19c40*/  FFMA.FTZ R123, R13, UR4, -R138.reuse ;  /* 0x000000040d7b7c23 */ /* 0x100fe2000801088a */
[----:B------:R-:W-:Y:S01]  /*19c50*/  FMUL.FTZ R13, R120, R109 ;  /* 0x0000006d780d7220 */ /* 0x000fe20000410000 */
[C---:B------:R-:W-:Y:S04]  /*19c60*/  HMMA.16816.F32 R80, R112.reuse, R132, R80 ;  /* 0x000000847050723c */ /* 0x040fe80000001850 */
[----:B------:R-:W-:Y:S01]  /*19c70*/  MUFU.EX2 R176, R176 ;  /* 0x000000b000b07308 */ /* 0x000fe20000000800 */
[--C-:B------:R-:W-:Y:S01]  /*19c80*/  FFMA.FTZ R170, R14, UR4, -R121.reuse ;  /* 0x000000040eaa7c23 */ /* 0x100fe20008010879 */
[----:B------:R-:W-:Y:S01]  /*19c90*/  FMUL.FTZ R14, R3, R110 ;  /* 0x0000006e030e7220 */ /* 0x000fe20000410000 */
[----:B------:R-:W-:Y:S01]  /*19ca0*/  FFMA.FTZ R137, R15, UR4, -R121 ;  /* 0x000000040f897c23 */ /* 0x000fe20008010879 */
[----:B------:R-:W-:Y:S01]  /*19cb0*/  FMUL.FTZ R15, R3, R111 ;  /* 0x0000006f030f7220 */ /* 0x000fe20000410000 */
[----:B------:R-:W-:Y:S01]  /*19cc0*/  FFMA.FTZ R173, R120, R166, R173 ;  /* 0x000000a678ad7223 */ /* 0x000fe200000100ad */
[C---:B------:R-:W-:Y:S01]  /*19cd0*/  HMMA.16816.F32 R84, R112.reuse, R134, R84 ;  /* 0x000000867054723c */ /* 0x040fe20000001854 */
[----:B------:R-:W3:Y:S03]  /*19ce0*/  LDSM.16.MT88.4 R132, [R122+0xd000] ;  /* 0x00d000007a84783b */ /* 0x000ee60000004200 */
[----:B------:R-:W-:Y:S01]  /*19cf0*/  MUFU.EX2 R168, R168 ;  /* 0x000000a800a87308 */ /* 0x000fe20000000800 */
[--C-:B------:R-:W-:Y:S01]  /*19d00*/  FFMA.FTZ R166, R36, UR4, -R138.reuse ;  /* 0x0000000424a67c23 */ /* 0x100fe2000801088a */
[----:B------:R-:W-:Y:S01]  /*19d10*/  FFMA.FTZ R120, R39, UR4, -R121 ;  /* 0x0000000427787c23 */ /* 0x000fe20008010879 */
[--C-:B------:R-:W-:Y:S01]  /*19d20*/  FFMA.FTZ R179, R40, UR4, -R138.reuse ;  /* 0x0000000428b37c23 */ /* 0x100fe2000801088a */
[----:B------:R-:W-:Y:S01]  /*19d30*/  FADD.FTZ R40, R143, R173 ;  /* 0x000000ad8f287221 */ /* 0x000fe20000010000 */
[--C-:B------:R-:W-:Y:S01]  /*19d40*/  FFMA.FTZ R180, R41, UR4, -R138.reuse ;  /* 0x0000000429b47c23 */ /* 0x100fe2000801088a */
[----:B------:R-:W-:Y:S01]  /*19d50*/  FFMA.FTZ R41, R53, UR4, -R138 ;  /* 0x0000000435297c23 */ /* 0x000fe2000801088a */
[C---:B-1----:R-:W-:Y:S01]  /*19d60*/  HMMA.16816.F32 R88, R112.reuse, R124, R88 ;  /* 0x0000007c7058723c */ /* 0x042fe20000001858 */
[----:B------:R-:W-:Y:S02]  /*19d70*/  LDSM.16.MT88.4 R108, [R145+0xb400] ;  /* 0x00b40000916c783b */ /* 0x000fe40000004200 */
[----:B------:R-:W-:Y:S01]  /*19d80*/  MUFU.EX2 R166, R166 ;  /* 0x000000a600a67308 */ /* 0x000fe20000000800 */
[----:B------:R-:W-:Y:S01]  /*19d90*/  FADD.FTZ R141, R141, R40 ;  /* 0x000000288d8d7221 */ /* 0x000fe20000010000 */
[--C-:B------:R-:W-:Y:S01]  /*19da0*/  FFMA.FTZ R182, R43, UR4, -R121.reuse ;  /* 0x000000042bb67c23 */ /* 0x100fe20008010879 */
[----:B------:R-:W-:Y:S01]  /*19db0*/  FFMA.FTZ R172, R3, R165, R172 ;  /* 0x000000a503ac7223 */ /* 0x000fe200000100ac */
[--C-:B------:R-:W-:Y:S01]  /*19dc0*/  FFMA.FTZ R53, R54, UR4, -R121.reuse ;  /* 0x0000000436357c23 */ /* 0x100fe20008010879 */
[----:B------:R-:W-:Y:S01]  /*19dd0*/  FFMA.FTZ R139, R16, UR4, -R138 ;  /* 0x00000004108b7c23 */ /* 0x000fe2000801088a */
[C---:B------:R-:W-:Y:S01]  /*19de0*/  HMMA.16816.F32 R92, R112.reuse, R126, R92 ;  /* 0x0000007e705c723c */ /* 0x040fe2000000185c */
[----:B------:R-:W1:Y:S03]  /*19df0*/  LDSM.16.MT88.4 R124, [R145+0x9400] ;  /* 0x00940000917c783b */ /* 0x000e660000004200 */
        /* <DEDUP_REMOVED lines=8> */
[----:B------:R-:W2:Y:S01]  /*19e80*/  MUFU.EX2 R123, R123 ;  /* 0x0000007b007b7308 */ /* 0x000ea20000000800 */
[----:B------:R-:W-:Y:S01]  /*19e90*/  FFMA.FTZ R59, R59, UR4, -R121 ;  /* 0x000000043b3b7c23 */ /* 0x000fe20008010879 */
[----:B------:R-:W-:Y:S01]  /*19ea0*/  FADD.FTZ R141, R6, R141 ;  /* 0x0000008d068d7221 */ /* 0x000fe20000010000 */
[--C-:B------:R-:W-:Y:S07]  /*19eb0*/  FFMA.FTZ R143, R45, UR4, -R138.reuse ;  /* 0x000000042d8f7c23 */ /* 0x100fee000801088a */
[----:B------:R-:W-:Y:S01]  /*19ec0*/  MUFU.EX2 R170, R170 ;  /* 0x000000aa00aa7308 */ /* 0x000fe20000000800 */
[--C-:B------:R-:W-:Y:S01]  /*19ed0*/  FFMA.FTZ R45, R47, UR4, -R121.reuse ;  /* 0x000000042f2d7c23 */ /* 0x100fe20008010879 */
[C---:B------:R-:W-:Y:S01]  /*19ee0*/  HMMA.16816.F32 R100, R112.reuse, R130, R100 ;  /* 0x000000827064723c */ /* 0x040fe20000001864 */
[----:B------:R-:W5:Y:S07]  /*19ef0*/  LDSM.16.MT88.4 R128, [R122+0x9400] ;  /* 0x009400007a80783b */ /* 0x000f6e0000004200 */
[----:B------:R-:W-:Y:S01]  /*19f00*/  MUFU.EX2 R6, R59 ;  /* 0x0000003b00067308 */ /* 0x000fe20000000800 */
[--C-:B------:R-:W-:Y:S01]  /*19f10*/  FFMA.FTZ R47, R48, UR4, -R138.reuse ;  /* 0x00000004302f7c23 */ /* 0x100fe2000801088a */
[--C-:B------:R-:W-:Y:S01]  /*19f20*/  FFMA.FTZ R48, R49, UR4, -R138.reuse ;  /* 0x0000000431307c23 */ /* 0x100fe2000801088a */
[--C-:B------:R-:W-:Y:S07]  /*19f30*/  FFMA.FTZ R44, R44, UR4, -R138.reuse ;  /* 0x000000042c2c7c23 */ /* 0x100fee000801088a */
[----:B------:R-:W1:Y:S01]  /*19f40*/  MUFU.EX2 R137, R137 ;  /* 0x0000008900897308 */ /* 0x000e620000000800 */
[--C-:B------:R-:W-:Y:S01]  /*19f50*/  FFMA.FTZ R46, R46, UR4, -R121.reuse ;  /* 0x000000042e2e7c23 */ /* 0x100fe20008010879 */
[C---:B---3--:R-:W-:Y:S01]  /*19f60*/  HMMA.16816.F32 R104, R112.reuse, R132, R104 ;  /* 0x000000847068723c */ /* 0x048fe20000001868 */
[----:B----4-:R-:W-:Y:S07]  /*19f70*/  LDSM.16.MT88.4 R40, [R145+0xe800] ;  /* 0x00e800009128783b */ /* 0x010fee0000004200 */
[----:B------:R-:W-:Y:S01]  /*19f80*/  MUFU.EX2 R139, R139 ;  /* 0x0000008b008b7308 */ /* 0x000fe20000000800 */
[--C-:B------:R-:W-:Y:S01]  /*19f90*/  FFMA.FTZ R132, R17, UR4, -R138.reuse ;  /* 0x0000000411847c23 */ /* 0x100fe2000801088a */
[--C-:B------:R-:W-:Y:S01]  /*19fa0*/  FFMA.FTZ R133, R18, UR4, -R121.reuse ;  /* 0x0000000412857c23 */ /* 0x100fe20008010879 */
[----:B--2---:R-:W-:Y:S07]  /*19fb0*/  F2FP.F16.F32.PACK_AB R16, R123, R168 ;  /* 0x000000a87b10723e */ /* 0x004fee00000000ff */
[----:B------:R-:W-:Y:S01]  /*19fc0*/  MUFU.EX2 R136, R136 ;  /* 0x0000008800887308 */ /* 0x000fe20000000800 */
[--C-:B------:R-:W-:Y:S01]  /*19fd0*/  FFMA.FTZ R50, R50, UR4, -R121.reuse ;  /* 0x0000000432327c23 */ /* 0x100fe20008010879 */
[----:B------:R-:W-:Y:S01]  /*19fe0*/  HMMA.16816.F32 R12, R112, R134, R12 ;  /* 0x00000086700c723c */ /* 0x000fe2000000180c */
[----:B------:R-:W2:Y:S07]  /*19ff0*/  LDSM.16.MT88.4 R112, [R122+0xb400] ;  /* 0x00b400007a70783b */ /* 0x000eae0000004200 */
[----:B------:R-:W3:Y:S01]  /*1a000*/  MUFU.EX2 R132, R132 ;  /* 0x0000008400847308 */ /* 0x000ee20000000800 */
[--C-:B------:R-:W-:Y:S01]  /*1a010*/  FFMA.FTZ R135, R20, UR4, -R138.reuse ;  /* 0x0000000414877c23 */ /* 0x100fe2000801088a */
[----:B-1----:R-:W-:Y:S01]  /*1a020*/  F2FP.F16.F32.PACK_AB R17, R137, R170 ;  /* 0x000000aa8911723e */ /* 0x002fe200000000ff */
[--C-:B------:R-:W-:Y:S07]  /*1a030*/  FFMA.FTZ R134, R22, UR4, -R121.reuse ;  /* 0x0000000416867c23 */ /* 0x100fee0008010879 */
[----:B------:R-:W1:Y:S01]  /*1a040*/  MUFU.EX2 R133, R133 ;  /* 0x0000008500857308 */ /* 0x000e620000000800 */
        /* <DEDUP_REMOVED lines=9> */
[----:B---3--:R-:W-:Y:S08]  /*1a0e0*/  F2FP.F16.F32.PACK_AB R18, R132, R139 ;  /* 0x0000008b8412723e */ /* 0x008ff000000000ff */
[----:B------:R-:W-:Y:S01]  /*1a0f0*/  MUFU.EX2 R52, R52 ;  /* 0x0000003400347308 */ /* 0x000fe20000000800 */
[----:B------:R-:W-:Y:S01]  /*1a100*/  FADD.FTZ R168, R123, R168 ;  /* 0x000000a87ba87221 */ /* 0x000fe20000010000 */
[----:B-1----:R-:W-:Y:S08]  /*1a110*/  F2FP.F16.F32.PACK_AB R19, R136, R133 ;  /* 0x000000858813723e */ /* 0x002ff000000000ff */
[----:B------:R-:W-:Y:S01]  /*1a120*/  MUFU.EX2 R134, R134 ;  /* 0x0000008600867308 */ /* 0x000fe20000000800 */
[----:B------:R-:W-:Y:S01]  /*1a130*/  FADD.FTZ R139, R139, R168 ;  /* 0x000000a88b8b7221 */ /* 0x000fe20000010000 */
[----:B------:R-:W-:Y:S08]  /*1a140*/  ISETP.GT.AND P0, PT, R162, R149, PT ;  /* 0x00000095a200720c */ /* 0x000ff00003f04270 */
[----:B------:R-:W-:Y:S01]  /*1a150*/  MUFU.EX2 R171, R171 ;  /* 0x000000ab00ab7308 */ /* 0x000fe20000000800 */
[C---:B------:R-:W-:Y:S09]  /*1a160*/  HMMA.16816.F32 R8, R16.reuse, R124, R8 ;  /* 0x0000007c1008723c */ /* 0x040ff20000001808 */
        /* <DEDUP_REMOVED lines=8> */
[C---:B-----5:R-:W-:Y:S03]  /*1a1f0*/  HMMA.16816.F32 R72, R16.reuse, R128, R72 ;  /* 0x000000801048723c */ /* 0x060fe60000001848 */
        /* <DEDUP_REMOVED lines=12> */
[----:B------:R-:W3:Y:S08]  /*1a2c0*/  LDSM.16.MT88.4 R108, [R145+0xd400] ;  /* 0x00d40000916c783b */ /* 0x000ef00000004200 */
[----:B------:R-:W-:Y:S10]  /*1a2d0*/  MUFU.EX2 R181, R181 ;  /* 0x000000b500b57308 */ /* 0x000ff40000000800 */
[----:B------:R-:W-:Y:S01]  /*1a2e0*/  MUFU.EX2 R182, R182 ;  /* 0x000000b600b67308 */ /* 0x000fe20000000800 */
[C---:B--2---:R-:W-:Y:S09]  /*1a2f0*/  HMMA.16816.F32 R88, R16.reuse, R112, R88 ;  /* 0x000000701058723c */ /* 0x044ff20000001858 */
        /* <DEDUP_REMOVED lines=10> */
[C---:B---3--:R-:W-:Y:S09]  /*1a3a0*/  HMMA.16816.F32 R96, R16.reuse, R108, R96 ;  /* 0x0000006c1060723c */ /* 0x048ff20000001860 */
        /* <DEDUP_REMOVED lines=44> */
[----:B------:R-:W4:Y:S01]  /*1a670*/  MUFU.EX2 R56, R56 ;  /* 0x0000003800387308 */ /* 0x000f220000000800 */
[----:B------:R-:W-:Y:S09]  /*1a680*/  FADD.FTZ R170, R170, R57 ;  /* 0x00000039aaaa7221 */ /* 0x000ff20000010000 */
[----:B------:R-:W5:Y:S01]  /*1a690*/  MUFU.EX2 R7, R58 ;  /* 0x0000003a00077308 */ /* 0x000f620000000800 */
[----:B------:R-:W-:Y:S01]  /*1a6a0*/  FADD.FTZ R170, R137, R170 ;  /* 0x000000aa89aa7221 */ /* 0x000fe20000010000 */
[C---:B--2---:R-:W-:Y:S03]  /*1a6b0*/  HMMA.16816.F32 R104, R16.reuse, R20, R104 ;  /* 0x000000141068723c */ /* 0x044fe60000001868 */
[----:B-1----:R-:W-:Y:S05]  /*1a6c0*/  F2FP.F16.F32.PACK_AB R108, R61, R60 ;  /* 0x0000003c3d6c723e */ /* 0x002fea00000000ff */
[----:B------:R-:W-:Y:S01]  /*1a6d0*/  HMMA.16816.F32 R12, R16, R22, R12 ;  /* 0x00000016100c723c */ /* 0x000fe2000000180c */
[----:B------:R-:W1:Y:S02]  /*1a6e0*/  LDSM.16.MT88.4 R20, [R145+0xbc00] ;  /* 0x00bc00009114783b */ /* 0x000e640000004200 */
[----:B------:R-:W-:Y:S02]  /*1a6f0*/  F2FP.F16.F32.PACK_AB R16, R167, R126 ;  /* 0x0000007ea710723e */ /* 0x000fe400000000ff */
[----:B------:R-:W-:Y:S02]  /*1a700*/  F2FP.F16.F32.PACK_AB R17, R127, R174 ;  /* 0x000000ae7f11723e */ /* 0x000fe400000000ff */
[----:B------:R-:W-:Y:S02]  /*1a710*/  F2FP.F16.F32.PACK_AB R18, R178, R169 ;  /* 0x000000a9b212723e */ /* 0x000fe400000000ff */
[----:B------:R-:W-:Y:S07]  /*1a720*/  F2FP.F16.F32.PACK_AB R19, R171, R176 ;  /* 0x000000b0ab13723e */ /* 0x000fee00000000ff */
        /* <DEDUP_REMOVED lines=55> */
[----:B------:R-:W3:Y:S07]  /*1aaa0*/  LDSM.16.MT88.4 R32, [R145+0xc800] ;  /* 0x00c800009120783b */ /* 0x000eee0000004200 */
[C---:B------:R-:W-:Y:S08]  /*1aab0*/  HMMA.16816.F32 R96, R16.reuse, R36, R96 ;  /* 0x000000241060723c */ /* 0x040ff00000001860 */
[C---:B------:R-:W-:Y:S01]  /*1aac0*/  HMMA.16816.F32 R100, R16.reuse, R38, R100 ;  /* 0x000000261064723c */ /* 0x040fe20000001864 */
[----:B------:R-:W3:Y:S07]  /*1aad0*/  LDSM.16.MT88.4 R36, [R122+0xc800] ;  /* 0x00c800007a24783b */ /* 0x000eee0000004200 */
[C---:B-1----:R-:W-:Y:S08]  /*1aae0*/  HMMA.16816.F32 R104, R16.reuse, R20, R104 ;  /* 0x000000141068723c */ /* 0x042ff00000001868 */
[----:B------:R-:W-:Y:S01]  /*1aaf0*/  HMMA.16816.F32 R12, R16, R22, R12 ;  /* 0x00000016100c723c */ /* 0x000fe2000000180c */
[----:B------:R-:W1:Y:S02]  /*1ab00*/  LDSM.16.MT88.4 R20, [R122+0xe800] ;  /* 0x00e800007a14783b */ /* 0x000e640000004200 */
[----:B------:R-:W-:Y:S02]  /*1ab10*/  F2FP.F16.F32.PACK_AB R16, R54, R51 ;  /* 0x000000333610723e */ /* 0x000fe400000000ff */
[----:B------:R-:W-:Y:S02]  /*1ab20*/  F2FP.F16.F32.PACK_AB R17, R52, R53 ;  /* 0x000000353411723e */ /* 0x000fe400000000ff */
[----:B----4-:R-:W-:Y:S02]  /*1ab30*/  F2FP.F16.F32.PACK_AB R18, R56, R55 ;  /* 0x000000373812723e */ /* 0x010fe400000000ff */
[----:B-----5:R-:W-:Y:S07]  /*1ab40*/  F2FP.F16.F32.PACK_AB R19, R6, R7 ;  /* 0x000000070613723e */ /* 0x020fee00000000ff */
        /* <DEDUP_REMOVED lines=9> */
[C---:B------:R-:W-:Y:S03]  /*1abe0*/  HMMA.16816.F32 R88, R16.reuse, R36, R88 ;  /* 0x000000241058723c */ /* 0x040fe60000001858 */
        /* <DEDUP_REMOVED lines=8> */
[----:B------:R-:W1:Y:S10]  /*1ac70*/  MUFU.EX2 R39, R138 ;  /* 0x0000008a00277308 */ /* 0x000e740000000800 */
[----:B------:R-:W-:Y:S01]  /*1ac80*/  MUFU.EX2 R38, R38 ;  /* 0x0000002600267308 */ /* 0x000fe20000000800 */
[C---:B------:R-:W-:Y:S09]  /*1ac90*/  HMMA.16816.F32 R100, R16.reuse, R42, R100 ;  /* 0x0000002a1064723c */ /* 0x040ff20000001864 */
[----:B------:R-:W2:Y:S01]  /*1aca0*/  MUFU.EX2 R121, R121 ;  /* 0x0000007900797308 */ /* 0x000ea20000000800 */
[----:B-----5:R-:W-:Y:S02]  /*1acb0*/  F2FP.F16.F32.PACK_AB R109, R37, R36 ;  /* 0x00000024256d723e */ /* 0x020fe400000000ff */
[----:B-1----:R-:W-:Y:S01]  /*1acc0*/  F2FP.F16.F32.PACK_AB R110, R39, R64 ;  /* 0x00000040276e723e */ /* 0x002fe200000000ff */
[C---:B------:R-:W-:Y:S03]  /*1acd0*/  HMMA.16816.F32 R104, R16.reuse, R20, R104 ;  /* 0x000000141068723c */ /* 0x040fe60000001868 */
[----:B------:R-:W-:Y:S01]  /*1ace0*/  FADD.FTZ R20, R126, R129 ;  /* 0x000000817e147221 */ /* 0x000fe20000010000 */
[----:B------:R-:W-:Y:S03]  /*1acf0*/  FADD.FTZ R21, R133, R170 ;  /* 0x000000aa85157221 */ /* 0x000fe60000010000 */
[----:B------:R-:W-:Y:S01]  /*1ad00*/  FADD.FTZ R20, R167, R20 ;  /* 0x00000014a7147221 */ /* 0x000fe20000010000 */
[----:B------:R-:W-:Y:S01]  /*1ad10*/  HMMA.16816.F32 R12, R16, R22, R12 ;  /* 0x00000016100c723c */ /* 0x000fe2000000180c */
[----:B------:R-:W-:Y:S02]  /*1ad20*/  LDSM.16.MT88.4 R16, [R145+0xec00] ;  /* 0x00ec00009110783b */ /* 0x000fe40000004200 */
[----:B--2---:R-:W-:Y:S01]  /*1ad30*/  F2FP.F16.F32.PACK_AB R111, R121, R38 ;  /* 0x00000026796f723e */ /* 0x004fe200000000ff */
[----:B------:R-:W-:Y:S04]  /*1ad40*/  FADD.FTZ R21, R136, R21 ;  /* 0x0000001588157221 */ /* 0x000fe80000010000 */
[----:B------:R-:W-:Y:S01]  /*1ad50*/  FADD.FTZ R134, R134, R21 ;  /* 0x0000001586867221 */ /* 0x000fe20000010000 */
[----:B------:R-:W-:Y:S01]  /*1ad60*/  FADD.FTZ R21, R169, R20 ;  /* 0x00000014a9157221 */ /* 0x000fe20000010000 */
[C---:B------:R-:W-:Y:S01]  /*1ad70*/  HMMA.16816.F32 R112, R108.reuse, R24, R8 ;  /* 0x000000186c70723c */ /* 0x040fe20000001808 */
[----:B------:R-:W1:Y:S04]  /*1ad80*/  LDSM.16.MT88.4 R8, [R122+0xcc00] ;  /* 0x00cc00007a08783b */ /* 0x000e680000004200 */
[----:B------:R-:W-:Y:S01]  /*1ad90*/  FADD.FTZ R21, R178, R21 ;  /* 0x00000015b2157221 */ /* 0x000fe20000010000 */
[----:B------:R-:W-:Y:S02]  /*1ada0*/  FADD.FTZ R134, R125, R134 ;  /* 0x000000867d867221 */ /* 0x000fe40000010000 */
[C---:B------:R-:W-:Y:S03]  /*1adb0*/  HMMA.16816.F32 R68, R108.reuse, R26, R68 ;  /* 0x0000001a6c44723c */ /* 0x040fe60000001844 */
[----:B------:R-:W-:Y:S01]  /*1adc0*/  FADD.FTZ R24, R166, R21 ;  /* 0x00000015a6187221 */ /* 0x000fe20000010000 */
[----:B------:R-:W-:Y:S01]  /*1add0*/  FADD.FTZ R131, R131, R134 ;  /* 0x0000008683837221 */ /* 0x000fe20000010000 */
[----:B------:R-:W2:Y:S02]  /*1ade0*/  LDSM.16.MT88.4 R20, [R122+0xec00] ;  /* 0x00ec00007a14783b */ /* 0x000ea40000004200 */
        /* <DEDUP_REMOVED lines=10> */
[----:B------:R-:W-:Y:S04]  /*1ae90*/  FADD.FTZ R176, R171, R176 ;  /* 0x000000b0abb07221 */ /* 0x000fe80000010000 */
[----:B------:R-:W-:Y:S01]  /*1aea0*/  FADD.FTZ R177, R177, R176 ;  /* 0x000000b0b1b17221 */ /* 0x000fe20000010000 */
[C---:B------:R-:W-:Y:S03]  /*1aeb0*/  HMMA.16816.F32 R84, R108.reuse, R34, R84 ;  /* 0x000000226c54723c */ /* 0x040fe60000001854 */
[----:B------:R-:W-:Y:S04]  /*1aec0*/  FADD.FTZ R120, R120, R177 ;  /* 0x000000b178787221 */ /* 0x000fe80000010000 */
        /* <DEDUP_REMOVED lines=31> */
[----:B------:R-:W-:Y:S01]  /*1b0c0*/  MOV R121, R0 ;  /* 0x0000000000797202 */ /* 0x000fe20000000f00 */
[----:B------:R-:W-:Y:S01]  /*1b0d0*/  FADD.FTZ R166, R39, R64 ;  /* 0x0000004027a67221 */ /* 0x000fe20000010000 */
[----:B------:R-:W-:Y:S06]  /*1b0e0*/  @P0 BRA `(.L_x_1243) ;  /* 0xffffffc4008c0947 */ /* 0x000fec000383ffff */
.L_x_1239:
[----:B------:R-:W1:Y:S01]  /*1b0f0*/  SHFL.BFLY PT, R3, R166, 0x2, 0x1f ;  /* 0x0c401f00a6037f89 */ /* 0x000e6200000e0000 */
[C---:B------:R-:W-:Y:S01]  /*1b100*/  SHF.L.U32 R10, R154.reuse, 0x1, RZ ;  /* 0x000000019a0a7819 */ /* 0x040fe200000006ff */
[----:B------:R-:W2:Y:S01]  /*1b110*/  S2UR UR9, SR_CTAID.Y ;  /* 0x00000000000979c3 */ /* 0x000ea20000002600 */
[----:B------:R-:W-:Y:S01]  /*1b120*/  SHF.L.U32 R15, R154, 0x4, RZ ;  /* 0x000000049a0f7819 */ /* 0x000fe200000006ff */
[----:B------:R-:W3:Y:S01]  /*1b130*/  SHFL.BFLY PT, R4, R165, 0x2, 0x1f ;  /* 0x0c401f00a5047f89 */ /* 0x000ee200000e0000 */
[----:B------:R-:W-:Y:S01]  /*1b140*/  LOP3.LUT R10, R10, 0x6, RZ, 0xc0, !PT ;  /* 0x000000060a0a7812 */ /* 0x000fe200078ec0ff */
[----:B------:R-:W4:Y:S01]  /*1b150*/  LDCU UR8, c[0x0][0x3e0] ;  /* 0x00007c00ff0877ac */ /* 0x000f220008000800 */
[----:B------:R-:W-:Y:S01]  /*1b160*/  SHF.R.U32.HI R20, RZ, 0x1, R154 ;  /* 0x00000001ff147819 */ /* 0x000fe2000001169a */
[----:B------:R-:W5:Y:S01]  /*1b170*/  S2R R6, SR_TID.X ;  /* 0x0000000000067919 */ /* 0x000f620000002100 */
[----:B------:R-:W-:Y:S01]  /*1b180*/  LOP3.LUT R15, R10, 0x3e00, R15, 0xf8, !PT ;  /* 0x00003e000a0f7812 */ /* 0x000fe200078ef80f */
[----:B------:R-:W4:Y:S01]  /*1b190*/  LDCU UR4, c[0x0][0x44c] ;  /* 0x00008980ff0477ac */ /* 0x000f220008000800 */
[----:B------:R-:W-:Y:S01]  /*1b1a0*/  IADD3 R13, PT, PT, -R156, R155, RZ ;  /* 0x0000009b9c0d7210 */ /* 0x000fe20007ffe1ff */
[----:B------:R-:W-:Y:S01]  /*1b1b0*/  BSSY.RECONVERGENT B0, `(.L_x_1244) ;  /* 0x0000093000007945 */ /* 0x000fe20003800200 */
[----:B------:R-:W-:Y:S01]  /*1b1c0*/  BAR.SYNC.DEFER_BLOCKING 0x0 ;  /* 0x0000000000007b1d */ /* 0x000fe20000010000 */
[----:B------:R-:W-:Y:S01]  /*1b1d0*/  LOP3.LUT P3, RZ, R154, 0x3, RZ, 0xc0, !PT ;  /* 0x000000039aff7812 */ /* 0x000fe2000786c0ff */
[----:B-1----:R-:W-:Y:S01]  /*1b1e0*/  FADD.FTZ R3, R3, R166 ;  /* 0x000000a603037221 */ /* 0x002fe20000010000 */
[----:B---3--:R-:W-:-:S04]  /*1b1f0*/  FADD.FTZ R7, R4, R165 ;  /* 0x000000a504077221 */ /* 0x008fc80000010000 */
[----:B------:R-:W1:Y:S04]  /*1b200*/  SHFL.BFLY PT, R8, R3, 0x1, 0x1f ;  /* 0x0c201f0003087f89 */ /* 0x000e6800000e0000 */
[----:B------:R-:W3:Y:S01]  /*1b210*/  SHFL.BFLY PT, R4, R7, 0x1, 0x1f ;  /* 0x0c201f0007047f89 */ /* 0x000ee200000e0000 */
[----:B-----5:R-:W-:-:S04]  /*1b220*/  SHF.R.U32.HI R6, RZ, 0x3, R6 ;  /* 0x00000003ff067819 */ /* 0x020fc80000011606 */
[C---:B------:R-:W-:Y:S02]  /*1b230*/  IADD3 R16, PT, PT, R6.reuse, 0x10, RZ ;  /* 0x0000001006107810 */ /* 0x040fe40007ffe0ff */
[----:B------:R-:W-:Y:S02]  /*1b240*/  IADD3 R14, PT, PT, R6, 0x20, RZ ;  /* 0x00000020060e7810 */ /* 0x000fe40007ffe0ff */
[-C--:B------:R-:W-:Y:S02]  /*1b250*/  ISETP.GE.AND P4, PT, R16, R13.reuse, PT ;  /* 0x0000000d1000720c */ /* 0x080fe40003f86270 */
[----:B------:R-:W-:Y:S02]  /*1b260*/  ISETP.GE.AND P5, PT, R14, R13, PT ;  /* 0x0000000d0e00720c */ /* 0x000fe40003fa6270 */
[----:B------:R-:W-:Y:S01]  /*1b270*/  IADD3 R14, PT, PT, R6, 0x30, RZ ;  /* 0x00000030060e7810 */ /* 0x000fe20007ffe0ff */
[----:B-1----:R-:W-:Y:S01]  /*1b280*/  FADD.FTZ R5, R3, R8 ;  /* 0x0000000803057221 */ /* 0x002fe20000010000 */
[----:B------:R-:W-:-:S02]  /*1b290*/  SHF.L.U32 R3, R154, 0x2, RZ ;  /* 0x000000029a037819 */ /* 0x000fc400000006ff */
[----:B------:R-:W-:Y:S01]  /*1b2a0*/  SHF.L.U32 R8, R154, 0x3, RZ ;  /* 0x000000039a087819 */ /* 0x000fe200000006ff */
[----:B------:R-:W1:Y:S01]  /*1b2b0*/  MUFU.RCP R12, R5 ;  /* 0x00000005000c7308 */ /* 0x000e620000001000 */
[----:B------:R-:W-:Y:S01]  /*1b2c0*/  LOP3.LUT R9, R3, 0xd8, RZ, 0xc0, !PT ;  /* 0x000000d803097812 */ /* 0x000fe200078ec0ff */
[----:B---3--:R-:W-:Y:S01]  /*1b2d0*/  FADD.FTZ R4, R7, R4 ;  /* 0x0000000407047221 */ /* 0x008fe20000010000 */
[----:B------:R-:W-:Y:S02]  /*1b2e0*/  LOP3.LUT R11, R8, 0xc0, RZ, 0xc0, !PT ;  /* 0x000000c0080b7812 */ /* 0x000fe400078ec0ff */
[----:B------:R-:W-:Y:S02]  /*1b2f0*/  LOP3.LUT R10, R9, 0x18, R20, 0x78, !PT ;  /* 0x00000018090a7812 */ /* 0x000fe400078e7814 */
[----:B------:R-:W-:Y:S01]  /*1b300*/  FSETP.NE.FTZ.AND P2, PT, R5, RZ, PT ;  /* 0x000000ff0500720b */ /* 0x000fe20003f55000 */
[----:B------:R-:W3:Y:S01]  /*1b310*/  MUFU.RCP R9, R4 ;  /* 0x0000000400097308 */ /* 0x000ee20000001000 */
[----:B------:R-:W-:-:S02]  /*1b320*/  LOP3.LUT R11, R11, 0x18, R154, 0xf8, !PT ;  /* 0x000000180b0b7812 */ /* 0x000fc400078ef89a */
[----:B------:R-:W-:Y:S02]  /*1b330*/  LOP3.LUT R16, R15, 0x20, R8, 0xf8, !PT ;  /* 0x000000200f107812 */ /* 0x000fe400078ef808 */
[----:B------:R-:W-:Y:S02]  /*1b340*/  FSETP.NE.FTZ.AND P0, PT, R4, RZ, PT ;  /* 0x000000ff0400720b */ /* 0x000fe40003f15000 */
[----:B------:R-:W-:Y:S02]  /*1b350*/  LOP3.LUT R11, R16, R11, RZ, 0xfc, !PT ;  /* 0x0000000b100b7212 */ /* 0x000fe400078efcff */
[-C--:B------:R-:W-:Y:S02]  /*1b360*/  ISETP.GE.AND P1, PT, R6, R13.reuse, PT ;  /* 0x0000000d0600720c */ /* 0x080fe40003f26270 */
[----:B-1----:R-:W-:Y:S01]  /*1b370*/  FSEL R12, R12, 1, P2 ;  /* 0x3f8000000c0c7808 */ /* 0x002fe20001000000 */
[----:B------:R-:W1:Y:S01]  /*1b380*/  @P2 LDC R19, c[0x0][0x458] ;  /* 0x00011600ff132b82 */ /* 0x000e620000000800 */
[----:B------:R-:W-:Y:S01]  /*1b390*/  LEA R11, R11, UR5, 0x2 ;  /* 0x000000050b0b7c11 */ /* 0x000fe2000f8e10ff */
[----:B------:R-:W5:Y:S01]  /*1b3a0*/  @P2 MUFU.LG2 R5, R5 ;  /* 0x0000000500052308 */ /* 0x000f620000000c00 */
[----:B------:R-:W-:Y:S01]  /*1b3b0*/  ISETP.GE.AND P6, PT, R14, R13, PT ;  /* 0x0000000d0e00720c */ /* 0x000fe20003fc6270 */
        /* <DEDUP_REMOVED lines=25> */
[----:B------:R-:W4:Y:S01]  /*1b550*/  @P0 LDC R15, c[0x0][0x458] ;  /* 0x00011600ff0f0b82 */ /* 0x000f220000000800 */
[----:B---3--:R-:W-:Y:S01]  /*1b560*/  FSEL R9, R9, 1, P0 ;  /* 0x3f80000009097808 */ /* 0x008fe20000000000 */
[----:B------:R-:W3:Y:S01]  /*1b570*/  @P0 MUFU.LG2 R4, R4 ;  /* 0x0000000400040308 */ /* 0x000ee20000000c00 */
[----:B------:R-:W-:Y:S01]  /*1b580*/  LOP3.LUT R8, R8, 0x80, RZ, 0xc0, !PT ;  /* 0x0000008008087812 */ /* 0x000fe200078ec0ff */
[----:B------:R1:W-:Y:S01]  /*1b590*/  STS.64 [R11], R112 ;  /* 0x000000700b007388 */ /* 0x0003e20000000a00 */
[----:B------:R-:W-:Y:S01]  /*1b5a0*/  IADD3 R12, PT, PT, R11, -R12, RZ ;  /* 0x8000000c0b0c7210 */ /* 0x000fe20007ffe0ff */
        /* <DEDUP_REMOVED lines=24> */
[-C--:B------:R-:W-:Y:S01]  /*1b730*/  IADD3 R13, PT, PT, R11, -R8.reuse, RZ ;  /* 0x800000080b0d7210 */ /* 0x080fe20007ffe0ff */
[----:B------:R2:W-:Y:S01]  /*1b740*/  STS.64 [R11+0x400], R114 ;  /* 0x000400720b007388 */ /* 0x0005e20000000a00 */
[----:B------:R-:W-:Y:S01]  /*1b750*/  IADD3 R14, PT, PT, R12, -R8, RZ ;  /* 0x800000080c0e7210 */ /* 0x000fe20007ffe0ff */
[----:B-----5:R-:W-:Y:S01]  /*1b760*/  @P2 FMUL.FTZ R5, R5, 0.69314718246459960938 ;  /* 0x3f31721805052820 */ /* 0x020fe20000410000 */
[----:B------:R-:W2:Y:S01]  /*1b770*/  LDC.64 R8, c[0x0][0x430] ;  /* 0x00010c00ff087b82 */ /* 0x000ea20000000a00 */
[----:B------:R-:W-:Y:S01]  /*1b780*/  LOP3.LUT R17, R3, 0xf04, RZ, 0xc0, !PT ;  /* 0x00000f0403117812 */ /* 0x000fe200078ec0ff */
[----:B------:R2:W-:Y:S01]  /*1b790*/  STS.64 [R12+0x20], R68 ;  /* 0x000020440c007388 */ /* 0x0005e20000000a00 */
[----:B------:R-:W-:-:S02]  /*1b7a0*/  SHF.L.U32 R18, R6, 0x5, RZ ;  /* 0x0000000506127819 */ /* 0x000fc400000006ff */
[----:B------:R-:W-:Y:S01]  /*1b7b0*/  SHF.R.U32.HI R7, RZ, 0x2, R154 ;  /* 0x00000002ff077819 */ /* 0x000fe2000001169a */
[----:B------:R2:W-:Y:S01]  /*1b7c0*/  STS.64 [R12+0x420], R70 ;  /* 0x000420460c007388 */ /* 0x0005e20000000a00 */
[----:B------:R-:W-:Y:S02]  /*1b7d0*/  LOP3.LUT R17, R17, 0x20, R18, 0xf8, !PT ;  /* 0x0000002011117812 */ /* 0x000fe400078ef812 */
[----:B------:R-:W-:Y:S01]  /*1b7e0*/  LOP3.LUT R20, R20, 0x30, RZ, 0xc0, !PT ;  /* 0x0000003014147812 */ /* 0x000fe200078ec0ff */
[----:B------:R2:W-:Y:S01]  /*1b7f0*/  STS.64 [R13+0x40], R72 ;  /* 0x000040480d007388 */ /* 0x0005e20000000a00 */
[----:B------:R-:W-:Y:S02]  /*1b800*/  LOP3.LUT R10, R17, R10, RZ, 0xfc, !PT ;  /* 0x0000000a110a7212 */ /* 0x000fe400078efcff */
[----:B------:R-:W-:Y:S01]  /*1b810*/  LOP3.LUT R17, R3, 0x1c, RZ, 0xc0, !PT ;  /* 0x0000001c03117812 */ /* 0x000fe200078ec0ff */
[----:B------:R2:W-:Y:S01]  /*1b820*/  STS.64 [R13+0x440], R74 ;  /* 0x0004404a0d007388 */ /* 0x0005e20000000a00 */
[----:B---3--:R-:W-:Y:S01]  /*1b830*/  @P0 FMUL.FTZ R3, R4, 0.69314718246459960938 ;  /* 0x3f31721804030820 */ /* 0x008fe20000410000 */
[----:B------:R-:W-:Y:S01]  /*1b840*/  MOV R16, 0xff800000 ;  /* 0xff80000000107802 */ /* 0x000fe20000000f00 */
[----:B-1----:R-:W-:Y:S01]  /*1b850*/  @P2 FFMA.FTZ R16, R2, R19, R5 ;  /* 0x0000001302102223 */ /* 0x002fe20000010005 */
[----:B------:R1:W-:Y:S01]  /*1b860*/  STS.64 [R14+0x60], R76 ;  /* 0x0000604c0e007388 */ /* 0x0003e20000000a00 */
[----:B------:R-:W-:-:S02]  /*1b870*/  LOP3.LUT R7, R20, 0x7, R7, 0xf8, !PT ;  /* 0x0000000714077812 */ /* 0x000fc400078ef807 */
[----:B------:R-:W-:Y:S01]  /*1b880*/  LEA R2, R10, UR5, 0x2 ;  /* 0x000000050a027c11 */ /* 0x000fe2000f8e10ff */
[----:B------:R1:W-:Y:S01]  /*1b890*/  STS.64 [R14+0x460], R78 ;  /* 0x0004604e0e007388 */ /* 0x0003e20000000a00 */
[----:B--2---:R-:W-:-:S03]  /*1b8a0*/  IMAD R8, R8, UR9, R159 ;  /* 0x0000000908087c24 */ /* 0x004fc6000f8e029f */
[----:B------:R1:W-:Y:S01]  /*1b8b0*/  STS.64 [R11+0x2000], R80 ;  /* 0x002000500b007388 */ /* 0x0003e20000000a00 */
[----:B----4-:R-:W-:Y:S01]  /*1b8c0*/  IMAD R157, R8, UR8, R157 ;  /* 0x00000008089d7c24 */ /* 0x010fe2000f8e029d */
[----:B------:R-:W-:Y:S02]  /*1b8d0*/  MOV R8, 0xff800000 ;  /* 0xff80000000087802 */ /* 0x000fe40000000f00 */
[----:B------:R1:W-:Y:S01]  /*1b8e0*/  STS.64 [R11+0x2400], R82 ;  /* 0x002400520b007388 */ /* 0x0003e20000000a00 */
[----:B------:R-:W-:Y:S01]  /*1b8f0*/  @P0 FFMA.FTZ R8, R0, R15, R3 ;  /* 0x0000000f00080223 */ /* 0x000fe20000010003 */
[----:B------:R-:W-:Y:S02]  /*1b900*/  IMAD R4, R157, R9, R156 ;  /* 0x000000099d047224 */ /* 0x000fe400078e029c */
[----:B------:R1:W-:Y:S01]  /*1b910*/  STS.64 [R12+0x2020], R84 ;  /* 0x002020540c007388 */ /* 0x0003e20000000a00 */
[----:B------:R-:W-:Y:S02]  /*1b920*/  IMAD R3, R6, 0x60, R17 ;  /* 0x0000006006037824 */ /* 0x000fe400078e0211 */
[----:B------:R-:W-:Y:S01]  /*1b930*/  IMAD R0, R4, UR4, RZ ;  /* 0x0000000404007c24 */ /* 0x000fe2000f8e02ff */
        /* <DEDUP_REMOVED lines=15> */
[----:B------:R-:W2:Y:S01]  /*1ba30*/  LDCU.64 UR4, c[0x0][0x428] ;  /* 0x00008500ff0477ac */ /* 0x000ea20008000a00 */
[----:B------:R-:W-:Y:S01]  /*1ba40*/  IMAD.IADD R156, R155, 0x1, -R156 ;  /* 0x000000019b9c7824 */ /* 0x000fe200078e0a9c */
[----:B------:R-:W-:Y:S01]  /*1ba50*/  IADD3 R5, P0, PT, R4, R7, RZ ;  /* 0x0000000704057210 */ /* 0x000fe20007f1e0ff */
[----:B------:R-:W-:-:S03]  /*1ba60*/  VIADD R9, R7, 0x8 ;  /* 0x0000000807097836 */ /* 0x000fc60000000000 */
[-C--:B------:R-:W-:Y:S02]  /*1ba70*/  ISETP.GE.AND P3, PT, R7, R156.reuse, PT ;  /* 0x0000009c0700720c */ /* 0x080fe40003f66270 */
[----:B------:R-:W-:Y:S02]  /*1ba80*/  ISETP.GE.AND P2, PT, R9, R156, PT ;  /* 0x0000009c0900720c */ /* 0x000fe40003f46270 */
[----:B------:R-:W-:Y:S02]  /*1ba90*/  LEA.HI.X.SX32 R4, R4, RZ, 0x1, P0 ;  /* 0x000000ff04047211 */ /* 0x000fe400000f0eff */
[----:B--2---:R-:W-:-:S04]  /*1baa0*/  LEA R6, P0, R5, UR4, 0x2 ;  /* 0x0000000405067c11 */ /* 0x004fc8000f8010ff */
[----:B------:R-:W-:-:S05]  /*1bab0*/  LEA.HI.X R7, R5, UR5, R4, 0x2, P0 ;  /* 0x0000000505077c11 */ /* 0x000fca00080f1404 */
[----:B------:R2:W-:Y:S04]  /*1bac0*/  @!P3 STG.E desc[UR6][R6.64], R16 ;  /* 0x000000100600b986 */ /* 0x0005e8000c101906 */
[----:B------:R2:W-:Y:S02]  /*1bad0*/  @!P2 STG.E desc[UR6][R6.64+0x20], R8 ;  /* 0x000020080600a986 */ /* 0x0005e4000c101906 */
.L_x_1245:
[----:B------:R-:W-:Y:S05]  /*1bae0*/  BSYNC.RECONVERGENT B0 ;  /* 0x0000000000007941 */ /* 0x000fea0003800200 */
.L_x_1244:
[----:B-1----:R1:W3:Y:S01]  /*1baf0*/  LDS.128 R12, [R2] ;  /* 0x00000000020c7984 */ /* 0x0022e20000000c00 */
[C---:B------:R-:W-:Y:S01]  /*1bb00*/  IADD3 R3, P0, PT, R0.reuse, R3, RZ ;  /* 0x0000000300037210 */ /* 0x040fe20007f1e0ff */
[----:B------:R-:W-:Y:S01]  /*1bb10*/  BSSY.RECONVERGENT B0, `(.L_x_1246) ;  /* 0x0000011000007945 */ /* 0x000fe20003800200 */
[C---:B------:R-:W-:Y:S01]  /*1bb20*/  LOP3.LUT R24, R17.reuse, 0x20, RZ, 0xfc, !PT ;  /* 0x0000002011187812 */ /* 0x040fe200078efcff */
[----:B--2---:R1:W2:Y:S01]  /*1bb30*/  LDS.128 R8, [R2+0x2000] ;  /* 0x0020000002087984 */ /* 0x0042a20000000c00 */
        /* <DEDUP_REMOVED lines=11> */
[----:B---3--:R1:W-:Y:S04]  /*1bbf0*/  @!P3 STG.E.128 desc[UR6][R18.64], R12 ;  /* 0x0000000c1200b986 */ /* 0x0083e8000c101d06 */
[----:B--2---:R1:W-:Y:S04]  /*1bc00*/  @!P1 STG.E.128 desc[UR6][R18.64+0x80], R8 ;  /* 0x0000800812009986 */ /* 0x0043e8000c101d06 */
[----:B----4-:R1:W-:Y:S02]  /*1bc10*/  @!P0 STG.E.128 desc[UR6][R18.64+0x100], R4 ;  /* 0x0001000412008986 */ /* 0x0103e4000c101d06 */
.L_x_1247:
[----:B------:R-:W-:Y:S05]  /*1bc20*/  BSYNC.RECONVERGENT B0 ;  /* 0x0000000000007941 */ /* 0x000fea0003800200 */
.L_x_1246:
[----:B-1-3--:R1:W3:Y:S01]  /*1bc30*/  LDS.128 R12, [R2+0x800] ;  /* 0x00080000020c7984 */ /* 0x00a2e20000000c00 */
[----:B------:R-:W-:Y:S03]  /*1bc40*/  BSSY.RECONVERGENT B0, `(.L_x_1248) ;  /* 0x0000014000007945 */ /* 0x000fe60003800200 */
[----:B--2---:R1:W2:Y:S04]  /*1bc50*/  LDS.128 R8, [R2+0x2800] ;  /* 0x0028000002087984 */ /* 0x0042a80000000c00 */
        /* <DEDUP_REMOVED lines=8> */
[----:B------:R-:W2:Y:S01]  /*1bce0*/  @!P1 LDC.64 R18, c[0x0][0x3f8] ;  /* 0x0000fe00ff129b82 */ /* 0x000ea20000000a00 */
[----:B-----5:R-:W-:-:S04]  /*1bcf0*/  @!P4 LEA R22, P0, R3, R22, 0x2 ;  /* 0x000000160316c211 */ /* 0x020fc800078010ff */
[C---:B------:R-:W-:Y:S02]  /*1bd00*/  @!P4 LEA.HI.X R23, R3.reuse, R23, R0, 0x2, P0 ;  /* 0x000000170317c211 */ /* 0x040fe400000f1400 */
[----:B-1----:R-:W-:-:S03]  /*1bd10*/  @!P3 LEA R20, P2, R3, R20, 0x2 ;  /* 0x000000140314b211 */ /* 0x002fc600078410ff */
[----:B---3--:R1:W-:Y:S01]  /*1bd20*/  @!P4 STG.E.128 desc[UR6][R22.64+0x1800], R12 ;  /* 0x0018000c1600c986 */ /* 0x0083e2000c101d06 */
[C---:B------:R-:W-:Y:S02]  /*1bd30*/  @!P3 LEA.HI.X R21, R3.reuse, R21, R0, 0x2, P2 ;  /* 0x000000150315b211 */ /* 0x040fe400010f1400 */
[----:B--2---:R-:W-:-:S03]  /*1bd40*/  @!P1 LEA R18, P0, R3, R18, 0x2 ;  /* 0x0000001203129211 */ /* 0x004fc600078010ff */
[----:B------:R1:W-:Y:S01]  /*1bd50*/  @!P3 STG.E.128 desc[UR6][R20.64+0x1880], R8 ;  /* 0x001880081400b986 */ /* 0x0003e2000c101d06 */
[----:B------:R-:W-:-:S05]  /*1bd60*/  @!P1 LEA.HI.X R19, R3, R19, R0, 0x2, P0 ;  /* 0x0000001303139211 */ /* 0x000fca00000f1400 */
[----:B----4-:R1:W-:Y:S04]  /*1bd70*/  @!P1 STG.E.128 desc[UR6][R18.64+0x1900], R4 ;  /* 0x0019000412009986 */ /* 0x0103e8000c101d06 */
.L_x_1249:
[----:B------:R-:W-:Y:S05]  /*1bd80*/  BSYNC.RECONVERGENT B0 ;  /* 0x0000000000007941 */ /* 0x000fea0003800200 */
.L_x_1248:
        /* <DEDUP_REMOVED lines=21> */
.L_x_1251:
[----:B------:R-:W-:Y:S05]  /*1bee0*/  BSYNC.RECONVERGENT B0 ;  /* 0x0000000000007941 */ /* 0x000fea0003800200 */
.L_x_1250:
[----:B------:R-:W-:Y:S05]  /*1bef0*/  @P6 EXIT ;  /* 0x000000000000694d */ /* 0x000fea0003800000 */
[----:B------:R-:W5:Y:S01]  /*1bf00*/  LDCU UR4, c[0x0][0x440] ;  /* 0x00008800ff0477ac */ /* 0x000f620008000800 */
[----:B-1-3--:R-:W1:Y:S04]  /*1bf10*/  LDS.128 R12, [R2+0x1800] ;  /* 0x00180000020c7984 */ /* 0x00ae680000000c00 */
[----:B--2---:R-:W2:Y:S01]  /*1bf20*/  LDS.128 R8, [R2+0x3800] ;  /* 0x0038000002087984 */ /* 0x004ea20000000c00 */
        /* <DEDUP_REMOVED lines=18> */
.L_x_1252:
        /* <DEDUP_REMOVED lines=11> */
.L_x_5492:


//--------------------- .text._ZN5flash24flash_fwd_splitkv_kernelI23Flash_fwd_kernel_traitsILi96ELi64ELi128ELi4ELb0ELb0EN7cutlass6half_tE19Flash_kernel_traitsILi96ELi64ELi128ELi4ES3_EELb1ELb0ELb0ELb0ELb0ELb1ELb1ELb1EEEvNS_16Flash_fwd_paramsE --------------------------
	.section	.text._ZN5flash24flash_fwd_splitkv_kernelI23Flash_fwd_kernel_traitsILi96ELi64ELi128ELi4ELb0ELb0EN7cutlass6half_tE19Flash_kernel_traitsILi96ELi64ELi128ELi4ES3_EELb1ELb0ELb0ELb0ELb0ELb1ELb1ELb1EEEvNS_16Flash_fwd_paramsE,"ax",@progbits
	.align	128
        .global         _ZN5flash24flash_fwd_splitkv_kernelI23Flash_fwd_kernel_traitsILi96ELi64ELi128ELi4ELb0ELb0EN7cutlass6half_tE19Flash_kernel_traitsILi96ELi64ELi128ELi4ES3_EELb1ELb0ELb0ELb0ELb0ELb1ELb1ELb1EEEvNS_16Flash_fwd_paramsE
        .type           _ZN5flash24flash_fwd_splitkv_kernelI23Flash_fwd_kernel_traitsILi96ELi64ELi128ELi4ELb0ELb0EN7cutlass6half_tE19Flash_kernel_traitsILi96ELi64ELi128ELi4ES3_EELb1ELb0ELb0ELb0ELb0ELb1ELb1ELb1EEEvNS_16Flash_fwd_paramsE,@function
        .size           _ZN5flash24flash_fwd_splitkv_kernelI23Flash_fwd_kernel_traitsILi96ELi64ELi128ELi4ELb0ELb0EN7cutlass6half_tE19Flash_kernel_traitsILi96ELi64ELi128ELi4ES3_EELb1ELb0ELb0ELb0ELb0ELb1ELb1ELb1EEEvNS_16Flash_fwd_paramsE,(.L_x_5493 - _ZN5flash24flash_fwd_splitkv_kernelI23Flash_fwd_kernel_traitsILi96ELi64ELi128ELi4ELb0ELb0EN7cutlass6half_tE19Flash_kernel_traitsILi96ELi64ELi128ELi4ES3_EELb1ELb0ELb0ELb0ELb0ELb1ELb1ELb1EEEvNS_16Flash_fwd_paramsE)
        .other          _ZN5flash24flash_fwd_splitkv_kernelI23Flash_fwd_kernel_traitsILi96ELi64ELi128ELi4ELb0ELb0EN7cutlass6half_tE19Flash_kernel_traitsILi96ELi64ELi128ELi4ES3_EELb1ELb0ELb0ELb0ELb0ELb1ELb1ELb1EEEvNS_16Flash_fwd_paramsE,@"STO_CUDA_ENTRY STV_DEFAULT"
_ZN5flash24flash_fwd_splitkv_kernelI23Flash_fwd_kernel_traitsILi96ELi64ELi128ELi4ELb0ELb0EN7cutlass6half_tE19Flash_kernel_traitsILi96ELi64ELi128ELi4ES3_EELb1ELb0ELb0ELb0ELb0ELb1ELb1ELb1EEEvNS_16Flash_fwd_paramsE:
.text._ZN5flash24flash_fwd_splitkv_kernelI23Flash_fwd_kernel_traitsILi96ELi64ELi128ELi4ELb0ELb0EN7cutlass6half_tE19Flash_kernel_traitsILi96ELi64ELi128ELi4ES3_EELb1ELb0ELb0ELb0ELb0ELb1ELb1ELb1EEEvNS_16Flash_fwd_paramsE:
[----:B------:R-:W-:Y:S08]  /*0000*/  LDC R1, c[0x0][0x37c] ;  /* 0x0000df00ff017b82 */ /* 0x000ff00000000800 */
[----:B------:R-:W1:Y:S01]  /*0010*/  LDC R9, c[0x0][0x3e0] ;  /* 0x0000f800ff097b82 */ /* 0x000e620000000800 */
[----:B------:R-:W2:Y:S01]  /*0020*/  S2R R154, SR_CTAID.Z ;  /* 0x00000000009a7919 */ /* 0x000ea20000002700 */
[----:B------:R-:W3:Y:S01]  /*0030*/  LDCU.64 UR6, c[0x0][0x358] ;  /* 0x00006b00ff0677ac */ /* 0x000ee20008000a00 */
[----:B------:R-:W-:Y:S01]  /*0040*/  IMAD.MOV.U32 R12, RZ, RZ, -0x1 ;  /* 0xffffffffff0c7424 */ /* 0x000fe200078e00ff */
[----:B------:R-:W4:Y:S04]  /*0050*/  LDCU.64 UR4, c[0x0][0x470] ;  /* 0x00008e00ff0477ac */ /* 0x000f280008000a00 */
[----:B------:R-:W3:Y:S01]  /*0060*/  LDC.64 R6, c[0x0][0x460] ;  /* 0x00011800ff067b82 */ /* 0x000ee20000000a00 */
[----:B-1----:R-:W1:Y:S01]  /*0070*/  I2F.U32.RP R4, R9 ;  /* 0x0000000900047306 */ /* 0x002e620000209000 */
[----:B------:R-:W-:-:S07]  /*0080*/  ISETP.NE.U32.AND P2, PT, R9, RZ, PT ;  /* 0x000000ff0900720c */ /* 0x000fce0003f45070 */
[----:B-1----:R-:W1:Y:S02]  /*0090*/  MUFU.RCP R2, R4 ;  /* 0x0000000400027308 */ /* 0x002e640000001000 */
[----:B-1----:R-:W-:-:S06]  /*00a0*/  VIADD R2, R2, 0xffffffe ;  /* 0x0ffffffe02027836 */ /* 0x002fcc0000000000 */
[----:B------:R-:W1:Y:S02]  /*00b0*/  F2I.FTZ.U32.TRUNC.NTZ R3, R2 ;  /* 0x0000000200037305 */ /* 0x000e64000021f000 */
[----:B-1----:R-:W-:Y:S02]  /*00c0*/  IMAD.MOV R0, RZ, RZ, -R3 ;  /* 0x000000ffff007224 */ /* 0x002fe400078e0a03 */
[----:B------:R-:W-:Y:S02]  /*00d0*/  IMAD.MOV.U32 R2, RZ, RZ, RZ ;  /* 0x000000ffff027224 */ /* 0x000fe400078e00ff */
[----:B------:R-:W-:-:S04]  /*00e0*/  IMAD R5, R0, R9, RZ ;  /* 0x0000000900057224 */ /* 0x000fc800078e02ff */
        /* <DEDUP_REMOVED lines=9> */
[----:B--2---:R-:W-:Y:S02]  /*0180*/  ISETP.NE.U32.AND P0, PT, R4, RZ, PT ;  /* 0x000000ff0400720c */ /* 0x004fe40003f05070 */
[----:B------:R-:W-:Y:S02]  /*0190*/  ISETP.GE.U32.AND P3, PT, R0, R9, PT ;  /* 0x000000090000720c */ /* 0x000fe40003f66070 */
[----:B------:R-:W-:Y:S02]  /*01a0*/  ISETP.NE.AND.EX P0, PT, R5, RZ, PT, P0 ;  /* 0x000000ff0500720c */ /* 0x000fe40003f05300 */
[----:B------:R-:W-:-:S04]  /*01b0*/  ISETP.NE.U32.AND P1, PT, R4, RZ, PT ;  /* 0x000000ff0400720c */ /* 0x000fc80003f25070 */
[----:B------:R-:W-:-:S05]  /*01c0*/  ISETP.NE.AND.EX P1, PT, R5, RZ, PT, P1 ;  /* 0x000000ff0500720c */ /* 0x000fca0003f25310 */
[----:B------:R-:W-:Y:S01]  /*01d0*/  @P3 VIADD R155, R155, 0x1 ;  /* 0x000000019b9b3836 */ /* 0x000fe20000000000 */
[----:B-1----:R-:W-:Y:S02]  /*01e0*/  ISETP.NE.U32.AND P3, PT, R2, RZ, PT ;  /* 0x000000ff0200720c */ /* 0x002fe40003f65070 */
        /* <DEDUP_REMOVED lines=15> */
[----:B------:R-:W-:-:S02]  /*02e0*/  IADD3.X R121, PT, PT, R6, UR5, RZ, P2, !PT ;  /* 0x0000000506797c10 */ /* 0x000fc400097fe4ff */
[----:B------:R4:W5:Y:S07]  /*02f0*/  @P3 LDG.E R63, desc[UR6][R14.64] ;  /* 0x000000060e3f3981 */ /* 0x00096e000c1e1900 */
[----:B------:R2:W5:Y:S01]  /*0300*/  @P4 LDG.E R0, desc[UR6][R120.64] ;  /* 0x0000000678004981 */ /* 0x000562000c1e1900 */
[----:B---3--:R-:W-:Y:S01]  /*0310*/  ISETP.NE.AND P2, PT, RZ, UR4, PT ;  /* 0x00000004ff007c0c */ /* 0x008fe2000bf45270 */
[----:B-1----:R-:W-:Y:S01]  /*0320*/  IMAD.MOV.U32 R5, RZ, RZ, -0x1 ;  /* 0xffffffffff057424 */ /* 0x002fe200078e00ff */
[----:B----4-:R-:W-:-:S02]  /*0330*/  ISETP.EQ.U32.AND P5, PT, R2, RZ, PT ;  /* 0x000000ff0200720c */ /* 0x010fc40003fa2070 */
[----:B------:R-:W-:Y:S02]  /*0340*/  IADD3 R16, P0, PT, R7, R2, RZ ;  /* 0x0000000207107210 */ /* 0x000fe40007f1e0ff */
        /* <DEDUP_REMOVED lines=15> */
.L_x_1253:
[----:B------:R-:W-:Y:S05]  /*0440*/  @!P1 EXIT ;  /* 0x000000000000994d */ /* 0x000fea0003800000 */
[----:B------:R-:W2:Y:S01]  /*0450*/  LDC R4, c[0x0][0x374] ;  /* 0x0000dd00ff047b82 */ /* 0x000ea20000000800 */
[--C-:B-----5:R-:W-:Y:S01]  /*0460*/  IMAD.IADD R67, R67, 0x1, -R0.reuse ;  /* 0x0000000143437824 */ /* 0x120fe200078e0a00 */
[----:B------:R-:W3:Y:S01]  /*0470*/  S2R R61, SR_TID.X ;  /* 0x00000000003d7919 */ /* 0x000ee20000002100 */
[----:B------:R-:W-:-:S05]  /*0480*/  @P3 IMAD.IADD R63, R63, 0x1, -R0 ;  /* 0x000000013f3f3824 */ /* 0x000fca00078e0a00 */
[----:B------:R-:W4:Y:S01]  /*0490*/  LDC R2, c[0x0][0x438] ;  /* 0x00010e00ff027b82 */ /* 0x000f220000000800 */
[-C--:B--2---:R-:W-:Y:S02]  /*04a0*/  IABS R10, R4.reuse ;  /* 0x00000004000a7213 */ /* 0x084fe40000000000 */
[----:B------:R-:W-:Y:S02]  /*04b0*/  IABS R11, R4 ;  /* 0x00000004000b7213 */ /* 0x000fe40000000000 */
[----:B------:R-:W1:Y:S03]  /*04c0*/  I2F.RP R8, R10 ;  /* 0x0000000a00087306 */ /* 0x000e660000209400 */
[----:B------:R-:W-:Y:S02]  /*04d0*/  IMAD.MOV R11, RZ, RZ, -R11 ;  /* 0x000000ffff0b7224 */ /* 0x000fe400078e0a0b */
[----:B----4-:R-:W-:-:S05]  /*04e0*/  VIADD R2, R2, 0x7f ;  /* 0x0000007f02027836 */ /* 0x010fca0000000000 */
        /* <DEDUP_REMOVED lines=18> */
[----:B------:R-:W2:-:S12]  /*0610*/  @!P3 LDC R11, c[0x0][0x43c] ;  /* 0x00010f00ff0bbb82 */ /* 0x000e980000000800 */
        /* <DEDUP_REMOVED lines=8> */
[----:B--2---:R-:W-:-:S05]  /*06a0*/  @!P3 SEL R14, R11, RZ, P2 ;  /* 0x000000ff0b0eb207 */ /* 0x004fca0001000000 */
        /* <DEDUP_REMOVED lines=12> */
[----:B------:R-:W-:Y:S02]  /*0770*/  SHF.R.S32.HI R3, RZ, 0x7, R3 ;  /* 0x00000007ff037819 */ /* 0x000fe40000011403 */
[----:B------:R-:W-:-:S02]  /*0780*/  LEA.HI R11, R11, R10, RZ, 0x7 ;  /* 0x0000000a0b0b7211 */ /* 0x000fc400078f38ff */
[----:B------:R-:W-:Y:S01]  /*0790*/  VIADDMNMX R62, R147, R8, R3, PT ;  /* 0x00000008933e7246 */ /* 0x000fe20003800103 */
[----:B------:R-:W-:Y:S01]  /*07a0*/  IMAD.MOV R3, RZ, RZ, -R155 ;  /* 0x000000ffff037224 */ /* 0x000fe200078e0a9b */
[----:B------:R-:W-:-:S03]  /*07b0*/  SHF.R.S32.HI R11, RZ, 0x7, R11 ;  /* 0x00000007ff0b7819 */ /* 0x000fc6000001140b */
[----:B------:R-:W-:Y:S01]  /*07c0*/  IMAD R154, R9, R3, R154 ;  /* 0x00000003099a7224 */ /* 0x000fe200078e029a */
[----:B------:R-:W-:-:S04]  /*07d0*/  VIMNMX R62, PT, PT, R62, R11, PT ;  /* 0x0000000b3e3e7248 */ /* 0x000fc80003fe0100 */
[----:B------:R-:W-:-:S13]  /*07e0*/  ISETP.GE.AND P0, PT, R147, R62, PT ;  /* 0x0000003e9300720c */ /* 0x000fda0003f06270 */
[----:B---3--:R-:W-:Y:S05]  /*07f0*/  @!P0 BRA `(.L_x_1254) ;  /* 0x0000000400c08947 */ /* 0x008fea0003800000 */
        /* <DEDUP_REMOVED lines=11> */
[----:B------:R-:W-:Y:S01]  /*08b0*/  VIADD R11, R61, 0x30 ;  /* 0x000000303d0b7836 */ /* 0x000fe20000000000 */
[----:B------:R-:W-:-:S02]  /*08c0*/  ISETP.GE.AND P1, PT, R15, R0, PT ;  /* 0x000000000f00720c */ /* 0x000fc40003f26270 */
[-C--:B------:R-:W-:Y:S02]  /*08d0*/  ISETP.GE.AND P5, PT, R13, R0.reuse, PT ;  /* 0x000000000d00720c */ /* 0x080fe40003fa6270 */
[----:B------:R-:W-:Y:S02]  /*08e0*/  ISETP.GE.AND P6, PT, R11, R0, PT ;  /* 0x000000000b00720c */ /* 0x000fe40003fc6270 */
[----:B------:R-:W-:Y:S01]  /*08f0*/  LOP3.LUT R12, R10, 0x40, RZ, 0xfc, !PT ;  /* 0x000000400a0c7812 */ /* 0x000fe200078efcff */
[----:B-1----:R-:W-:-:S04]  /*0900*/  IMAD R4, R2, R4, R155 ;  /* 0x0000000402047224 */ /* 0x002fc800078e029b */
[----:B------:R-:W-:-:S04]  /*0910*/  IMAD R9, R4, R9, R154 ;  /* 0x0000000904097224 */ /* 0x000fc800078e029a */
[----:B------:R-:W-:Y:S02]  /*0920*/  IMAD R152, R9, R5, R152 ;  /* 0x0000000509987224 */ /* 0x000fe400078e0298 */
[----:B------:R-:W-:Y:S02]  /*0930*/  IMAD R9, R61, 0x60, R10 ;  /* 0x000000603d097824 */ /* 0x000fe400078e020a */
        /* <DEDUP_REMOVED lines=14> */
.L_x_1256:
[----:B------:R-:W-:Y:S05]  /*0a20*/  BSYNC.RECONVERGENT B0 ;  /* 0x0000000000007941 */ /* 0x000fea0003800200 */
.L_x_1255:
        /* <DEDUP_REMOVED lines=18> */
.L_x_1258:
[----:B------:R-:W-:Y:S05]  /*0b50*/  BSYNC.RECONVERGENT B0 ;  /* 0x0000000000007941 */ /* 0x000fea0003800200 */
.L_x_1257:
        /* <DEDUP_REMOVED lines=18> */
.L_x_1260:
[----:B------:R-:W-:Y:S05]  /*0c80*/  BSYNC.RECONVERGENT B0 ;  /* 0x0000000000007941 */ /* 0x000fea0003800200 */
.L_x_1259:
        /* <DEDUP_REMOVED lines=18> */
.L_x_1262:
[----:B------:R-:W-:Y:S05]  /*0db0*/  BSYNC.RECONVERGENT B0 ;  /* 0x0000000000007941 */ /* 0x000fea0003800200 */
.L_x_1261:
        /* <DEDUP_REMOVED lines=20> */
.L_x_1254:
        /* <DEDUP_REMOVED lines=11> */
.L_x_1263:
        /* <DEDUP_REMOVED lines=17> */
[----:B------:R-:W-:-:S05]  /*10c0*/  IMAD.HI.U32 R5, R5, R2, RZ ;  /* 0x0000000205057227 */ /* 0x000fca00078e00ff */
[----:B------:R-:W-:-:S05]  /*10d0*/  IADD3 R0, PT, PT, -R5, RZ, RZ ;  /* 0x000000ff05007210 */ /* 0x000fca0007ffe1ff */
[----:B------:R-:W-:-:S05]  /*10e0*/  IMAD R0, R3, R0, R2 ;  /* 0x0000000003007224 */ /* 0x000fca00078e0202 */
[----:B------:R-:W-:-:S13]  /*10f0*/  ISETP.GT.U32.AND P2, PT, R3, R0, PT ;  /* 0x000000000300720c */ /* 0x000fda0003f44070 */
[----:B------:R-:W-:Y:S01]  /*1100*/  @!P2 IMAD.IADD R0, R0, 0x1, -R3 ;  /* 0x000000010000a824 */ /* 0x000fe200078e0a03 */
[----:B------:R-:W-:Y:S02]  /*1110*/  @!P2 IADD3 R5, PT, PT, R5, 0x1, RZ ;  /* 0x000000010505a810 */ /* 0x000fe40007ffe0ff */
[----:B------:R-:W-:Y:S02]  /*1120*/  ISETP.NE.AND P2, PT, R7, RZ, PT ;  /* 0x000000ff0700720c */ /* 0x000fe40003f45270 */
[----:B------:R-:W-:Y:S01]  /*1130*/  ISETP.GE.U32.AND P0, PT, R0, R3, PT ;  /* 0x000000030000720c */ /* 0x000fe20003f06070 */
[----:B--2---:R-:W-:Y:S01]  /*1140*/  IMAD.WIDE.U32 R2, R155, UR4, RZ ;  /* 0x000000049b027c25 */ /* 0x004fe2000f8e00ff */
[----:B------:R-:W-:-:S03]  /*1150*/  LOP3.LUT R0, R8, R7, RZ, 0x3c, !PT ;  /* 0x0000000708007212 */ /* 0x000fc600078e3cff */
[----:B------:R-:W-:Y:S01]  /*1160*/  IMAD R157, R155, UR5, R3 ;  /* 0x000000059b9d7c24 */ /* 0x000fe2000f8e0203 */
[----:B------:R-:W-:Y:S01]  /*1170*/  ISETP.GE.AND P1, PT, R0, RZ, PT ;  /* 0x000000ff0000720c */ /* 0x000fe20003f26270 */
[----:B------:R-:W1:Y:S01]  /*1180*/  LDC R3, c[0x0][0x3e8] ;  /* 0x0000fa00ff037b82 */ /* 0x000e620000000800 */
[----:B------:R-:W2:Y:S05]  /*1190*/  LDCU.64 UR4, c[0x0][0x3a8] ;  /* 0x00007500ff0477ac */ /* 0x000eaa0008000a00 */
[----:B------:R-:W-:Y:S01]  /*11a0*/  @P0 VIADD R5, R5, 0x1 ;  /* 0x0000000105050836 */ /* 0x000fe20000000000 */
[----:B------:R-:W-:-:S04]  /*11b0*/  LEA R156, P0, R2, UR12, 0x2 ;  /* 0x0000000c029c7c11 */ /* 0x000fc8000f8010ff */
[----:B------:R-:W-:Y:S02]  /*11c0*/  LEA.HI.X R157, R2, UR13, R157, 0x2, P0 ;  /* 0x0000000d029d7c11 */ /* 0x000fe400080f149d */
[----:B------:R-:W-:Y:S02]  /*11d0*/  @!P1 IADD3 R5, PT, PT, -R5, RZ, RZ ;  /* 0x000000ff05059210 */ /* 0x000fe40007ffe1ff */
[----:B------:R-:W-:-:S05]  /*11e0*/  @!P2 LOP3.LUT R5, RZ, R7, RZ, 0x33, !PT ;  /* 0x00000007ff05a212 */ /* 0x000fca00078e33ff */
[----:B------:R-:W-:-:S06]  /*11f0*/  IMAD.WIDE R10, R5, 0x4, R156 ;  /* 0x00000004050a7825 */ /* 0x000fcc00078e029c */
[----:B------:R3:W2:Y:S01]  /*1200*/  LDG.E R10, desc[UR6][R10.64] ;  /* 0x000000060a0a7981 */ /* 0x0006a2000c1e1900 */
[----:B-1----:R-:W-:Y:S02]  /*1210*/  IABS R2, R3 ;  /* 0x0000000300027213 */ /* 0x002fe40000000000 */
[----:B------:R-:W-:Y:S02]  /*1220*/  IADD3 R5, PT, PT, -R5, RZ, RZ ;  /* 0x000000ff05057210 */ /* 0x000fe40007ffe1ff */
[----:B------:R-:W1:Y:S03]  /*1230*/  I2F.RP R6, R2 ;  /* 0x0000000200067306 */ /* 0x000e660000209400 */
[----:B------:R-:W-:Y:S02]  /*1240*/  IMAD R8, R7, R5, R8 ;  /* 0x0000000507087224 */ /* 0x000fe400078e0208 */
[----:B----4-:R-:W-:-:S03]  /*1250*/  IMAD.U32 R7, RZ, RZ, UR15 ;  /* 0x0000000fff077e24 */ /* 0x010fc6000f8e00ff */
[----:B------:R-:W-:Y:S01]  /*1260*/  SHF.R.S32.HI R5, RZ, 0x1f, R8 ;  /* 0x0000001fff057819 */ /* 0x000fe20000011408 */
[----:B-1----:R-:W1:Y:S02]  /*1270*/  MUFU.RCP R16, R6 ;  /* 0x0000000600107308 */ /* 0x002e640000001000 */
[----:B-1----:R-:W-:Y:S01]  /*1280*/  VIADD R16, R16, 0xffffffe ;  /* 0x0ffffffe10107836 */ /* 0x002fe20000000000 */
[----:B------:R-:W-:-:S05]  /*1290*/  MOV R6, UR14 ;  /* 0x0000000e00067c02 */ /* 0x000fca0008000f00 */
[----:B------:R-:W1:Y:S02]  /*12a0*/  F2I.FTZ.U32.TRUNC.NTZ R17, R16 ;  /* 0x0000001000117305 */ /* 0x000e64000021f000 */
[----:B-1----:R-:W-:Y:S01]  /*12b0*/  IADD3 R0, PT, PT, RZ, -R17, RZ ;  /* 0x80000011ff007210 */ /* 0x002fe20007ffe0ff */
[----:B------:R-:W-:-:S04]  /*12c0*/  IMAD.MOV.U32 R16, RZ, RZ, RZ ;  /* 0x000000ffff107224 */ /* 0x000fc800078e00ff */
[----:B------:R-:W-:Y:S01]  /*12d0*/  IMAD R4, R0, R2, RZ ;  /* 0x0000000200047224 */ /* 0x000fe200078e02ff */
[----:B------:R-:W-:-:S03]  /*12e0*/  IABS R0, R154 ;  /* 0x0000009a00007213 */ /* 0x000fc60000000000 */
[----:B------:R-:W-:Y:S01]  /*12f0*/  IMAD.HI.U32 R17, R17, R4, R16 ;  /* 0x0000000411117227 */ /* 0x000fe200078e0010 */
[----:B------:R-:W-:-:S05]  /*1300*/  MOV R4, R0 ;  /* 0x0000000000047202 */ /* 0x000fca0000000f00 */
[----:B------:R-:W-:-:S05]  /*1310*/  IMAD.HI.U32 R0, R17, R4, RZ ;  /* 0x0000000411007227 */ /* 0x000fca00078e00ff */
[----:B------:R-:W-:-:S05]  /*1320*/  IADD3 R9, PT, PT, -R0, RZ, RZ ;  /* 0x000000ff00097210 */ /* 0x000fca0007ffe1ff */
[----:B---3--:R-:W-:Y:S01]  /*1330*/  IMAD R11, R2, R9, R4 ;  /* 0x00000009020b7224 */ /* 0x008fe200078e0204 */
[----:B------:R-:W-:-:S04]  /*1340*/  LOP3.LUT R4, RZ, R3, RZ, 0x33, !PT ;  /* 0x00000003ff047212 */ /* 0x000fc800078e33ff */
        /* <DEDUP_REMOVED lines=8> */
[----:B--2---:R-:W-:Y:S01]  /*13d0*/  SHF.R.S32.HI R9, RZ, 0x1f, R10 ;  /* 0x0000001fff097819 */ /* 0x004fe2000001140a */
[----:B------:R-:W-:-:S04]  /*13e0*/  IMAD.WIDE.U32 R20, R10, UR8, RZ ;  /* 0x000000080a147c25 */ /* 0x000fc8000f8e00ff */
[C---:B------:R-:W-:Y:S02]  /*13f0*/  IMAD R11, R9.reuse, UR8, RZ ;  /* 0x00000008090b7c24 */ /* 0x040fe4000f8e02ff */
[----:B------:R-:W-:Y:S02]  /*1400*/  IMAD R9, R9, UR4, RZ ;  /* 0x0000000409097c24 */ /* 0x000fe4000f8e02ff */
[C---:B------:R-:W-:Y:S01]  /*1410*/  IMAD R18, R10.reuse, UR9, R11 ;  /* 0x000000090a127c24 */ /* 0x040fe2000f8e020b */
[----:B------:R-:W1:Y:S01]  /*1420*/  LDCU.128 UR8, c[0x0][0x3d0] ;  /* 0x00007a00ff0877ac */ /* 0x000e620008000c00 */
[C---:B------:R-:W-:Y:S02]  /*1430*/  IMAD R16, R10.reuse, UR5, R9 ;  /* 0x000000050a107c24 */ /* 0x040fe4000f8e0209 */
        /* <DEDUP_REMOVED lines=29> */
.L_x_1264:
        /* <DEDUP_REMOVED lines=15> */
.L_x_1266:
[----:B------:R-:W2:Y:S01]  /*1700*/  LDC.64 R6, c[0x0][0x3b8] ;  /* 0x0000ee00ff067b82 */ /* 0x000ea20000000a00 */
[----:B-1----:R-:W-:-:S05]  /*1710*/  IADD3 R2, PT, PT, R0, R5, RZ ;  /* 0x0000000500027210 */ /* 0x002fca0007ffe0ff */
[C---:B--2---:R-:W-:Y:S02]  /*1720*/  IMAD R19, R2.reuse, R7, RZ ;  /* 0x0000000702137224 */ /* 0x044fe400078e02ff */
[----:B------:R-:W-:-:S05]  /*1730*/  IMAD.WIDE.U32 R2, R2, R6, RZ ;  /* 0x0000000602027225 */ /* 0x000fca00078e00ff */
[----:B------:R-:W-:Y:S02]  /*1740*/  IADD3 R19, PT, PT, R3, R19, RZ ;  /* 0x0000001303137210 */ /* 0x000fe40007ffe0ff */
[----:B------:R-:W-:Y:S02]  /*1750*/  MOV R18, R2 ;  /* 0x0000000200127202 */ /* 0x000fe40000000f00 */
.L_x_1267:
        /* <DEDUP_REMOVED lines=14> */
.L_x_1268:
[----:B------:R-:W1:Y:S01]  /*1840*/  LDC.64 R2, c[0x0][0x3c0] ;  /* 0x0000f000ff027b82 */ /* 0x000e620000000a00 */
[----:B------:R-:W-:-:S05]  /*1850*/  IADD3 R0, PT, PT, R0, R5, RZ ;  /* 0x0000000500007210 */ /* 0x000fca0007ffe0ff */
[C---:B-1----:R-:W-:Y:S02]  /*1860*/  IMAD R23, R0.reuse, R3, RZ ;  /* 0x0000000300177224 */ /* 0x042fe400078e02ff */
[----:B-----5:R-:W-:-:S05]  /*1870*/  IMAD.WIDE.U32 R4, R0, R2, RZ ;  /* 0x0000000200047225 */ /* 0x020fca00078e00ff */
[----:B------:R-:W-:Y:S02]  /*1880*/  IADD3 R23, PT, PT, R5, R23, RZ ;  /* 0x0000001705177210 */ /* 0x000fe40007ffe0ff */
[----:B------:R-:W-:-:S07]  /*1890*/  MOV R22, R4 ;  /* 0x0000000400167202 */ /* 0x000fce0000000f00 */
.L_x_1269:
[----:B------:R-:W1:Y:S01]  /*18a0*/  LDC R21, c[0x0][0x3e8] ;  /* 0x0000fa00ff157b82 */ /* 0x000e620000000800 */
[----:B------:R-:W-:Y:S02]  /*18b0*/  MOV R8, RZ ;  /* 0x000000ff00087202 */ /* 0x000fe40000000f00 */
[----:B------:R-:W-:Y:S02]  /*18c0*/  CS2R R156, SRZ ;  /* 0x00000000009c7805 */ /* 0x000fe4000001ff00 */
[----:B-1----:R-:W-:-:S04]  /*18d0*/  IABS R4, R21 ;  /* 0x0000001500047213 */ /* 0x002fc80000000000 */
[----:B------:R-:W1:Y:S08]  /*18e0*/  I2F.RP R10, R4 ;  /* 0x00000004000a7306 */ /* 0x000e700000209400 */
[----:B-1----:R-:W1:Y:S02]  /*18f0*/  MUFU.RCP R9, R10 ;  /* 0x0000000a00097308 */ /* 0x002e640000001000 */
[----:B-1----:R-:W-:Y:S01]  /*1900*/  IADD3 R9, PT, PT, R9, 0xffffffe, RZ ;  /* 0x0ffffffe09097810 */ /* 0x002fe20007ffe0ff */
[----:B------:R-:W1:Y:S05]  /*1910*/  LDC.64 R10, c[0x0][0x3d8] ;  /* 0x0000f600ff0a7b82 */ /* 0x000e6a0000000a00 */
[----:B------:R-:W2:Y:S02]  /*1920*/  F2I.FTZ.U32.TRUNC.NTZ R9, R9 ;  /* 0x0000000900097305 */ /* 0x000ea4000021f000 */
[----:B--2---:R-:W-:-:S04]  /*1930*/  IMAD.MOV R0, RZ, RZ, -R9 ;  /* 0x000000ffff007224 */ /* 0x004fc800078e0a09 */
[----:B------:R-:W-:Y:S01]  /*1940*/  IMAD R5, R0, R4, RZ ;  /* 0x0000000400057224 */ /* 0x000fe200078e02ff */
[----:B------:R-:W-:-:S03]  /*1950*/  IABS R0, R154 ;  /* 0x0000009a00007213 */ /* 0x000fc60000000000 */
[----:B------:R-:W-:-:S04]  /*1960*/  IMAD.HI.U32 R5, R9, R5, R8 ;  /* 0x0000000509057227 */ /* 0x000fc800078e0008 */
[----:B------:R-:W-:-:S04]  /*1970*/  IMAD.MOV.U32 R8, RZ, RZ, R0 ;  /* 0x000000ffff087224 */ /* 0x000fc800078e0000 */
[----:B------:R-:W-:-:S05]  /*1980*/  IMAD.HI.U32 R0, R5, R8, RZ ;  /* 0x0000000805007227 */ /* 0x000fca00078e00ff */
[----:B------:R-:W-:-:S05]  /*1990*/  IADD3 R5, PT, PT, -R0, RZ, RZ ;  /* 0x000000ff00057210 */ /* 0x000fca0007ffe1ff */
[C---:B------:R-:W-:Y:S02]  /*19a0*/  IMAD R5, R4.reuse, R5, R8 ;  /* 0x0000000504057224 */ /* 0x040fe400078e0208 */
[----:B------:R-:W2:Y:S03]  /*19b0*/  LDC.64 R8, c[0x0][0x3d0] ;  /* 0x0000f400ff087b82 */ /* 0x000ea60000000a00 */
[----:B------:R-:W-:-:S13]  /*19c0*/  ISETP.GT.U32.AND P0, PT, R4, R5, PT ;  /* 0x000000050400720c */ /* 0x000fda0003f04070 */
[----:B------:R-:W-:Y:S01]  /*19d0*/  @!P0 IMAD.IADD R5, R5, 0x1, -R4 ;  /* 0x0000000105058824 */ /* 0x000fe200078e0a04 */
[----:B------:R-:W-:-:S04]  /*19e0*/  @!P0 IADD3 R0, PT, PT, R0, 0x1, RZ ;  /* 0x0000000100008810 */ /* 0x000fc80007ffe0ff */
[----:B------:R-:W-:Y:S02]  /*19f0*/  ISETP.GE.U32.AND P1, PT, R5, R4, PT ;  /* 0x000000040500720c */ /* 0x000fe40003f26070 */
[-C--:B------:R-:W-:Y:S02]  /*1a00*/  LOP3.LUT R4, R154, R21.reuse, RZ, 0x3c, !PT ;  /* 0x000000159a047212 */ /* 0x080fe400078e3cff */
[----:B------:R-:W-:Y:S02]  /*1a10*/  LEA R5, R62, 0xffffff80, 0x7 ;  /* 0xffffff803e057811 */ /* 0x000fe400078e38ff */
[----:B------:R-:W-:Y:S02]  /*1a20*/  ISETP.GE.AND P0, PT, R4, RZ, PT ;  /* 0x000000ff0400720c */ /* 0x000fe40003f06270 */
[----:B------:R-:W-:Y:S01]  /*1a30*/  SHF.R.S32.HI R13, RZ, 0x1f, R5 ;  /* 0x0000001fff0d7819 */ /* 0x000fe20000011405 */
[----:B------:R-:W-:Y:S01]  /*1a40*/  IMAD.WIDE.U32 R22, R5, R2, R22 ;  /* 0x0000000205167225 */ /* 0x000fe200078e0016 */
[----:B------:R-:W-:-:S03]  /*1a50*/  LOP3.LUT R4, RZ, R21, RZ, 0x33, !PT ;  /* 0x00000015ff047212 */ /* 0x000fc600078e33ff */
[----:B------:R-:W-:Y:S01]  /*1a60*/  @P1 VIADD R0, R0, 0x1 ;  /* 0x0000000100001836 */ /* 0x000fe20000000000 */
[----:B------:R-:W-:Y:S01]  /*1a70*/  ISETP.NE.AND P1, PT, R21, RZ, PT ;  /* 0x000000ff1500720c */ /* 0x000fe20003f25270 */
[C---:B------:R-:W-:Y:S02]  /*1a80*/  IMAD R14, R13.reuse, R2, RZ ;  /* 0x000000020d0e7224 */ /* 0x040fe400078e02ff */
[----:B------:R-:W-:Y:S01]  /*1a90*/  IMAD R16, R13, R6, RZ ;  /* 0x000000060d107224 */ /* 0x000fe200078e02ff */
[----:B------:R-:W-:Y:S01]  /*1aa0*/  MOV R17, R0 ;  /* 0x0000000000117202 */ /* 0x000fe20000000f00 */
[C---:B------:R-:W-:Y:S02]  /*1ab0*/  IMAD R13, R5.reuse, R3, R14 ;  /* 0x00000003050d7224 */ /* 0x040fe400078e020e */
[----:B------:R-:W-:-:S03]  /*1ac0*/  IMAD.WIDE.U32 R18, R5, R6, R18 ;  /* 0x0000000605127225 */ /* 0x000fc600078e0012 */
[----:B------:R-:W-:Y:S01]  /*1ad0*/  IADD3 R23, PT, PT, R23, R13, RZ ;  /* 0x0000000d17177210 */ /* 0x000fe20007ffe0ff */
[----:B------:R-:W-:Y:S02]  /*1ae0*/  @!P0 IMAD.MOV R17, RZ, RZ, -R17 ;  /* 0x000000ffff118224 */ /* 0x000fe400078e0a11 */
[----:B------:R-:W-:-:S03]  /*1af0*/  IMAD R16, R5, R7, R16 ;  /* 0x0000000705107224 */ /* 0x000fc600078e0210 */
[----:B------:R-:W-:Y:S02]  /*1b00*/  SEL R5, R4, R17, !P1 ;  /* 0x0000001104057207 */ /* 0x000fe40004800000 */
[----:B------:R-:W-:Y:S02]  /*1b10*/  IADD3 R19, PT, PT, R19, R16, RZ ;  /* 0x0000001013137210 */ /* 0x000fe40007ffe0ff */
        /* <DEDUP_REMOVED lines=10> */
.L_x_1265:
[----:B------:R-:W-:Y:S01]  /*1bc0*/  IMAD.MOV.U32 R5, RZ, RZ, RZ ;  /* 0x000000ffff057224 */ /* 0x000fe200078e00ff */
[----:B------:R-:W-:Y:S01]  /*1bd0*/  ISETP.NE.AND P2, PT, R12, -0x1, PT ;  /* 0xffffffff0c00780c */ /* 0x000fe20003f45270 */
[----:B------:R-:W1:Y:S01]  /*1be0*/  LDC.64 R112, c[0x0][0x3b0] ;  /* 0x0000ec00ff707b82 */ /* 0x000e620000000a00 */
[C---:B------:R-:W-:Y:S01]  /*1bf0*/  IMAD.SHL.U32 R45, R61.reuse, 0x20, RZ ;  /* 0x000000203d2d7824 */ /* 0x040fe200078e00ff */
[----:B------:R-:W2:Y:S02]  /*1c00*/  LDCU.64 UR4, c[0x0][0x3c8] ;  /* 0x00007900ff0477ac */ /* 0x000ea40008000a00 */
[----:B------:R3:W5:Y:S01]  /*1c10*/  @P4 LDG.E R5, desc[UR6][R120.64] ;  /* 0x0000000678054981 */ /* 0x000762000c1e1900 */
[----:B------:R-:W-:Y:S01]  /*1c20*/  IMAD.SHL.U32 R108, R61, 0x8, RZ ;  /* 0x000000083d6c7824 */ /* 0x000fe200078e00ff */
[----:B------:R-:W-:Y:S01]  /*1c30*/  LOP3.LUT R47, R45, 0x120, RZ, 0xc0, !PT ;  /* 0x000001202d2f7812 */ /* 0x000fe200078ec0ff */
[----:B------:R-:W-:Y:S01]  /*1c40*/  IMAD.SHL.U32 R22, R61, 0x10, RZ ;  /* 0x000000103d167824 */ /* 0x000fe200078e00ff */
[----:B------:R-:W-:Y:S01]  /*1c50*/  LOP3.LUT R17, R45, 0xc0, RZ, 0xc0, !PT ;  /* 0x000000c02d117812 */ /* 0x000fe200078ec0ff */
[----:B------:R-:W-:Y:S01]  /*1c60*/  IMAD.SHL.U32 R104, R61, 0x4, RZ ;  /* 0x000000043d687824 */ /* 0x000fe200078e00ff */
[--C-:B------:R-:W-:Y:S01]  /*1c70*/  SHF.R.U32.HI R106, RZ, 0x1, R61.reuse ;  /* 0x00000001ff6a7819 */ /* 0x100fe2000001163d */
[----:B------:R-:W-:Y:S01]  /*1c80*/  IMAD.MOV.U32 R115, RZ, RZ, RZ ;  /* 0x000000ffff737224 */ /* 0x000fe200078e00ff */
[----:B------:R-:W4:Y:S01]  /*1c90*/  @!P2 LDC.64 R8, c[0x0][0x398] ;  /* 0x0000e600ff08ab82 */ /* 0x000f220000000a00 */
[----:B------:R-:W-:Y:S01]  /*1ca0*/  LOP3.LUT R118, R108, 0x18, RZ, 0xc0, !PT ;  /* 0x000000186c767812 */ /* 0x000fe200078ec0ff */
[----:B------:R-:W-:Y:S01]  /*1cb0*/  IMAD.SHL.U32 R85, R2, 0x20, RZ ;  /* 0x0000002002557824 */ /* 0x000fe200078e00ff */
[----:B------:R-:W-:Y:S01]  /*1cc0*/  SHF.R.U32.HI R114, RZ, 0x2, R61 ;  /* 0x00000002ff727819 */ /* 0x000fe2000001163d */
[----:B------:R-:W3:Y:S01]  /*1cd0*/  LDCU.64 UR8, c[0x0][0x388] ;  /* 0x00007100ff0877ac */ /* 0x000ee20008000a00 */
[----:B------:R-:W-:Y:S01]  /*1ce0*/  LOP3.LUT R47, R47, 0x3e00, R22, 0xf8, !PT ;  /* 0x00003e002f2f7812 */ /* 0x000fe200078ef816 */
[----:B------:R-:W-:Y:S01]  /*1cf0*/  VIADD R64, R62, 0xffffffff ;  /* 0xffffffff3e407836 */ /* 0x000fe20000000000 */
[----:B------:R-:W-:Y:S01]  /*1d00*/  LOP3.LUT R22, R22, 0x100, RZ, 0xc0, !PT ;  /* 0x0000010016167812 */ /* 0x000fe200078ec0ff */
[----:B------:R-:W-:Y:S01]  /*1d10*/  IMAD.WIDE.U32 R10, R15, 0x40, R114 ;  /* 0x000000400f0a7825 */ /* 0x000fe200078e0072 */
[----:B------:R-:W-:-:S02]  /*1d20*/  LOP3.LUT R23, R17, 0x8, R61, 0xf8, !PT ;  /* 0x0000000811177812 */ /* 0x000fc400078ef83d */
[----:B------:R-:W-:Y:S01]  /*1d30*/  LOP3.LUT R17, R17, 0x8, R106, 0xf8, !PT ;  /* 0x0000000811117812 */ /* 0x000fe200078ef86a */
[----:B------:R-:W-:Y:S01]  /*1d40*/  IMAD.SHL.U32 R87, R6, 0x20, RZ ;  /* 0x0000002006577824 */ /* 0x000fe200078e00ff */
[----:B------:R-:W-:Y:S01]  /*1d50*/  LOP3.LUT R19, R22, 0x20, R45, 0xf8, !PT ;  /* 0x0000002016137812 */ /* 0x000fe200078ef82d */
[----:B------:R-:W-:Y:S01]  /*1d60*/  IMAD.SHL.U32 R60, R64, 0x80, RZ ;  /* 0x00000080403c7824 */ /* 0x000fe200078e00ff */
[----:B------:R-:W-:Y:S02]  /*1d70*/  LOP3.LUT R46, R23, 0x18, R104, 0x78, !PT ;  /* 0x00000018172e7812 */ /* 0x000fe400078e7868 */
[----:B------:R-:W-:Y:S02]  /*1d80*/  IADD3 R18, P3, PT, R118, R18, RZ ;  /* 0x0000001276127210 */ /* 0x000fe40007f7e0ff */
[----:B------:R-:W-:Y:S02]  /*1d90*/  SHF.R.S32.HI R15, RZ, 0x1f, R154 ;  /* 0x0000001fff0f7819 */ /* 0x000fe4000001149a */
[----:B------:R-:W-:Y:S01]  /*1da0*/  LOP3.LUT R46, R19, R46, RZ, 0xfc, !PT ;  /* 0x0000002e132e7212 */ /* 0x000fe200078efcff */
[----:B------:R-:W-:Y:S01]  /*1db0*/  IMAD.X R19, RZ, RZ, R13, P3 ;  /* 0x000000ffff137224 */ /* 0x000fe200018e060d */
[----:B------:R-:W-:Y:S01]  /*1dc0*/  SHF.L.U64.HI R80, R2, 0x5, R3 ;  /* 0x0000000502507819 */ /* 0x000fe20000010203 */
[----:B----4-:R-:W-:Y:S01]  /*1dd0*/  @!P2 IMAD.WIDE.U32 R20, R155, R8, RZ ;  /* 0x000000089b14a225 */ /* 0x010fe200078e00ff */
[----:B------:R-:W-:-:S02]  /*1de0*/  SHF.L.U64.HI R82, R6, 0x5, R7 ;  /* 0x0000000506527819 */ /* 0x000fc40000010207 */
[----:B------:R-:W-:Y:S01]  /*1df0*/  LOP3.LUT R93, R108, 0x20, RZ, 0xc0, !PT ;  /* 0x000000206c5d7812 */ /* 0x000fe200078ec0ff */
[----:B------:R-:W-:Y:S01]  /*1e00*/  @!P2 IMAD R9, R155, R9, R21 ;  /* 0x000000099b09a224 */ /* 0x000fe200078e0215 */
[C---:B------:R-:W-:Y:S01]  /*1e10*/  LOP3.LUT R117, R118.reuse, 0x20, RZ, 0xfc, !PT ;  /* 0x0000002076757812 */ /* 0x040fe200078efcff */
[----:B------:R-:W-:Y:S01]  /*1e20*/  @!P2 IMAD.MOV.U32 R8, RZ, RZ, R20 ;  /* 0x000000ffff08a224 */ /* 0x000fe200078e0014 */
[----:B------:R-:W-:Y:S01]  /*1e30*/  LOP3.LUT R116, R118, 0x40, RZ, 0xfc, !PT ;  /* 0x0000004076747812 */ /* 0x000fe200078efcff */
[----:B-1----:R-:W-:-:S04]  /*1e40*/  @P2 IMAD.WIDE.U32 R20, R12, R112, RZ ;  /* 0x000000700c142225 */ /* 0x002fc800078e00ff */
[----:B------:R-:W-:Y:S02]  /*1e50*/  @P2 IMAD.MOV.U32 R8, RZ, RZ, R20 ;  /* 0x000000ffff082224 */ /* 0x000fe400078e0014 */
[----:B------:R-:W-:Y:S01]  /*1e60*/  @P2 IMAD R9, R12, R113, R21 ;  /* 0x000000710c092224 */ /* 0x000fe200078e0215 */
[----:B------:R-:W-:Y:S01]  /*1e70*/  LOP3.LUT R12, R17, 0x18, R104, 0x78, !PT ;  /* 0x00000018110c7812 */ /* 0x000fe200078e7868 */
[----:B--2---:R-:W-:Y:S01]  /*1e80*/  IMAD R15, R15, UR4, RZ ;  /* 0x000000040f0f7c24 */ /* 0x004fe2000f8e02ff */
[----:B------:R-:W-:Y:S01]  /*1e90*/  IADD3 R8, P2, PT, R118, R8, RZ ;  /* 0x0000000876087210 */ /* 0x000fe20007f5e0ff */
[----:B------:R-:W-:Y:S01]  /*1ea0*/  IMAD.WIDE.U32 R18, R114, R6, R18 ;  /* 0x0000000672127225 */ /* 0x000fe200078e0012 */
[----:B------:R-:W-:Y:S02]  /*1eb0*/  LOP3.LUT R47, R47, R12, RZ, 0xfc, !PT ;  /* 0x0000000c2f2f7212 */ /* 0x000fe400078efcff */
[----:B------:R-:W-:Y:S01]  /*1ec0*/  LOP3.LUT R45, R12, 0x120, R45, 0xf8, !PT ;  /* 0x000001200c2d7812 */ /* 0x000fe200078ef82d */
[----:B------:R-:W-:Y:S01]  /*1ed0*/  IMAD.X R9, RZ, RZ, R9, P2 ;  /* 0x000000ffff097224 */ /* 0x000fe200010e0609 */
[----:B------:R-:W-:Y:S01]  /*1ee0*/  IADD3 R16, P2, PT, R118, R16, RZ ;  /* 0x0000001076107210 */ /* 0x000fe20007f5e0ff */
[----:B------:R-:W-:Y:S01]  /*1ef0*/  IMAD R15, R154, UR5, R15 ;  /* 0x000000059a0f7c24 */ /* 0x000fe2000f8e020f */
[----:B------:R-:W-:Y:S01]  /*1f00*/  LOP3.LUT R104, R104, 0xc, RZ, 0xc0, !PT ;  /* 0x0000000c68687812 */ /* 0x000fe200078ec0ff */
[----:B------:R-:W-:Y:S01]  /*1f10*/  IMAD.WIDE.U32 R12, R154, UR4, R8 ;  /* 0x000000049a0c7c25 */ /* 0x000fe2000f8e0008 */
[----:B------:R-:W1:Y:S01]  /*1f20*/  LDCU.64 UR4, c[0x0][0x390] ;  /* 0x00007200ff0477ac */ /* 0x000e620008000a00 */
[----:B------:R-:W2:Y:S02]  /*1f30*/  LDC R8, c[0x0][0x450] ;  /* 0x00011400ff087b82 */ /* 0x000ea40000000800 */
[----:B------:R-:W-:-:S02]  /*1f40*/  IMAD.X R17, RZ, RZ, R14, P2 ;  /* 0x000000ffff117224 */ /* 0x000fc400010e060e */
[C---:B------:R-:W-:Y:S02]  /*1f50*/  IMAD R71, R114.reuse, R7, R19 ;  /* 0x0000000772477224 */ /* 0x040fe400078e0213 */
[----:B------:R-:W-:Y:S01]  /*1f60*/  IMAD.WIDE.U32 R16, R114, R2, R16 ;  /* 0x0000000272107225 */ /* 0x000fe200078e0010 */
[----:B------:R-:W-:Y:S02]  /*1f70*/  SHF.R.S32.HI R2, RZ, 0x1f, R67 ;  /* 0x0000001fff027819 */ /* 0x000fe40000011443 */
[----:B------:R-:W-:Y:S01]  /*1f80*/  SHF.L.U64.HI R71, R18, 0x1, R71 ;  /* 0x0000000112477819 */ /* 0x000fe20000010247 */
[----:B------:R-:W-:Y:S01]  /*1f90*/  IMAD R69, R114, R3, R17 ;  /* 0x0000000372457224 */ /* 0x000fe200078e0211 */
[----:B------:R-:W-:Y:S01]  /*1fa0*/  LEA.HI R2, R2, R67, RZ, 0x7 ;  /* 0x0000004302027211 */ /* 0x000fe200078f38ff */
[----:B------:R-:W-:Y:S02]  /*1fb0*/  IMAD.SHL.U32 R68, R16, 0x2, RZ ;  /* 0x0000000210447824 */ /* 0x000fe400078e00ff */
[----:B------:R-:W-:Y:S01]  /*1fc0*/  IMAD.SHL.U32 R70, R18, 0x2, RZ ;  /* 0x0000000212467824 */ /* 0x000fe200078e00ff */
[----:B------:R-:W-:Y:S01]  /*1fd0*/  SHF.R.S32.HI R2, RZ, 0x7, R2 ;  /* 0x00000007ff027819 */ /* 0x000fe20000011402 */
[----:B------:R-:W-:Y:S01]  /*1fe0*/  IMAD R9, R11, R112, RZ ;  /* 0x000000700b097224 */ /* 0x000fe200078e02ff */
[----:B------:R-:W-:Y:S01]  /*1ff0*/  SHF.L.U64.HI R69, R16, 0x1, R69 ;  /* 0x0000000110457819 */ /* 0x000fe20000010245 */
[----:B------:R-:W-:Y:S01]  /*2000*/  IMAD.IADD R13, R13, 0x1, R15 ;  /* 0x000000010d0d7824 */ /* 0x000fe200078e020f */
[----:B-1----:R-:W-:Y:S01]  /*2010*/  IADD3 R68, P2, PT, R68, UR4, RZ ;  /* 0x0000000444447c10 */ /* 0x002fe2000ff5e0ff */
[C---:B------:R-:W-:Y:S01]  /*2020*/  IMAD R9, R10.reuse, R113, R9 ;  /* 0x000000710a097224 */ /* 0x040fe200078e0209 */
[----:B------:R-:W-:Y:S01]  /*2030*/  VIMNMX R65, PT, PT, R147, R2, !PT ;  /* 0x0000000293417248 */ /* 0x000fe20007fe0100 */
[----:B------:R-:W-:Y:S01]  /*2040*/  IMAD.WIDE.U32 R112, R10, R112, R12 ;  /* 0x000000700a707225 */ /* 0x000fe200078e000c */
[----:B------:R-:W-:-:S02]  /*2050*/  IADD3.X R69, PT, PT, R69, UR5, RZ, P2, !PT ;  /* 0x0000000545457c10 */ /* 0x000fc400097fe4ff */
[----:B--2---:R-:W-:Y:S01]  /*2060*/  LEA.HI R107, R8, R8, RZ, 0x1 ;  /* 0x00000008086b7211 */ /* 0x004fe200078f08ff */
[----:B------:R-:W-:Y:S01]  /*2070*/  IMAD.MOV.U32 R150, RZ, RZ, R68 ;  /* 0x000000ffff967224 */ /* 0x000fe200078e0044 */
[----:B------:R-:W-:Y:S01]  /*2080*/  ISETP.GT.AND P2, PT, R62, R65, PT ;  /* 0x000000413e00720c */ /* 0x000fe20003f44270 */
[----:B------:R-:W-:Y:S01]  /*2090*/  IMAD.MOV.U32 R151, RZ, RZ, R69 ;  /* 0x000000ffff977224 */ /* 0x000fe200078e0045 */
[----:B------:R-:W-:Y:S01]  /*20a0*/  SHF.R.S32.HI R107, RZ, 0x1, R107 ;  /* 0x00000001ff6b7819 */ /* 0x000fe2000001146b */
[----:B------:R-:W-:Y:S01]  /*20b0*/  IMAD.IADD R66, R113, 0x1, R9 ;  /* 0x0000000171427824 */ /* 0x000fe200078e0209 */
[----:B---3--:R-:W-:-:S03]  /*20c0*/  IADD3 R70, P3, PT, R70, UR8, RZ ;  /* 0x0000000846467c10 */ /* 0x008fc6000ff7e0ff */
[----:B------:R-:W-:Y:S01]  /*20d0*/  IMAD R105, R114, R107, R104 ;  /* 0x0000006b72697224 */ /* 0x000fe200078e0268 */
[----:B------:R-:W-:Y:S01]  /*20e0*/  IADD3.X R71, PT, PT, R71, UR9, RZ, P3, !PT ;  /* 0x0000000947477c10 */ /* 0x000fe20009ffe4ff */
[----:B------:R-:W-:Y:S02]  /*20f0*/  IMAD.MOV.U32 R148, RZ, RZ, R70 ;  /* 0x000000ffff947224 */ /* 0x000fe400078e0046 */
[--C-:B------:R-:W-:Y:S01]  /*2100*/  IMAD.IADD R104, R104, 0x1, R105.reuse ;  /* 0x0000000168687824 */ /* 0x100fe200078e0269 */
[----:B------:R-:W-:Y:S01]  /*2110*/  SHF.R.S32.HI R92, RZ, 0x1f, R105 ;  /* 0x0000001fff5c7819 */ /* 0x000fe20000011469 */
[----:B------:R-:W-:-:S03]  /*2120*/  IMAD.MOV.U32 R149, RZ, RZ, R71 ;  /* 0x000000ffff957224 */ /* 0x000fc600078e0047 */
[----:B------:R-:W-:Y:S01]  /*2130*/  SHF.R.S32.HI R90, RZ, 0x1f, R104 ;  /* 0x0000001fff5a7819 */ /* 0x000fe20000011468 */
[----:B------:R-:W-:Y:S06]  /*2140*/  @!P2 BRA `(.L_x_1270) ;  /* 0x000000880084a947 */ /* 0x000fec0003800000 */
        /* <DEDUP_REMOVED lines=9> */
[----:B------:R-:W2:Y:S01]  /*21e0*/  LDCU.128 UR12, c[0x0][0x4c0] ;  /* 0x00009800ff0c77ac */ /* 0x000ea20008000c00 */
[----:B------:R-:W-:Y:S01]  /*21f0*/  SEL R4, R4, R0, !P1 ;  /* 0x0000000004047207 */ /* 0x000fe20004800000 */
[----:B------:R-:W-:Y:S01]  /*2200*/  IMAD R48, R48, R107, RZ ;  /* 0x0000006b30307224 */ /* 0x000fe200078e02ff */
[C---:B------:R-:W-:Y:S01]  /*2210*/  SHF.L.U32 R103, R107.reuse, 0x5, RZ ;  /* 0x000000056b677819 */ /* 0x040fe200000006ff */
[----:B------:R-:W2:Y:S01]  /*2220*/  LDCU.64 UR4, c[0x0][0x488] ;  /* 0x00009100ff0477ac */ /* 0x000ea20008000a00 */
[C---:B------:R-:W-:Y:S01]  /*2230*/  IMAD R98, R107.reuse, 0x60, RZ ;  /* 0x000000606b627824 */ /* 0x040fe200078e02ff */
[----:B------:R-:W-:Y:S01]  /*2240*/  SHF.L.U32 R97, R107, 0x6, RZ ;  /* 0x000000066b617819 */ /* 0x000fe200000006ff */
[C---:B------:R-:W-:Y:S01]  /*2250*/  VIADD R101, R114.reuse, 0x20 ;  /* 0x0000002072657836 */ /* 0x040fe20000000000 */
[----:B------:R-:W2:Y:S01]  /*2260*/  LDCU.U8 UR20, c[0x0][0x533] ;  /* 0x0000a660ff1477ac */ /* 0x000ea20008000000 */
[C---:B------:R-:W-:Y:S01]  /*2270*/  IADD3 R100, PT, PT, R114.reuse, 0x40, RZ ;  /* 0x0000004072647810 */ /* 0x040fe20007ffe0ff */
[----:B------:R-:W-:Y:S01]  /*2280*/  VIADD R99, R114, 0x60 ;  /* 0x0000006072637836 */ /* 0x000fe20000000000 */
[----:B------:R-:W-:Y:S01]  /*2290*/  SHF.R.S32.HI R86, RZ, 0x1f, R97 ;  /* 0x0000001fff567819 */ /* 0x000fe20000011461 */
[----:B------:R-:W-:Y:S01]  /*22a0*/  IMAD R96, R62, -0x80, R67 ;  /* 0xffffff803e607824 */ /* 0x000fe200078e0243 */
[----:B------:R-:W-:Y:S01]  /*22b0*/  SHF.R.S32.HI R84, RZ, 0x1f, R98 ;  /* 0x0000001fff547819 */ /* 0x000fe20000011462 */
[----:B---3--:R-:W-:-:S04]  /*22c0*/  IMAD.WIDE.U32 R10, R155, UR10, R118 ;  /* 0x0000000a9b0a7c25 */ /* 0x008fc8000f8e0076 */
[----:B-1----:R-:W-:Y:S01]  /*22d0*/  IMAD.WIDE.U32 R8, R155, R2, R118 ;  /* 0x000000029b087225 */ /* 0x002fe200078e0076 */
[----:B------:R-:W-:-:S03]  /*22e0*/  IADD3 R2, P0, PT, -R67, R114, RZ ;  /* 0x0000007243027210 */ /* 0x000fc60007f1e1ff */
[----:B------:R-:W-:Y:S01]  /*22f0*/  IMAD R9, R155, R3, R9 ;  /* 0x000000039b097224 */ /* 0x000fe200078e0209 */
[----:B----4-:R-:W-:Y:S01]  /*2300*/  SHF.L.U32 R91, R88, 0x5, RZ ;  /* 0x00000005585b7819 */ /* 0x010fe200000006ff */
[----:B--2---:R-:W-:Y:S02]  /*2310*/  IMAD R3, R7, UR16, RZ ;  /* 0x0000001007037c24 */ /* 0x004fe4000f8e02ff */
[----:B------:R-:W-:Y:S01]  /*2320*/  IMAD.WIDE.U32 R8, R102, UR16, R8 ;  /* 0x0000001066087c25 */ /* 0x000fe2000f8e0008 */
[----:B------:R-:W-:-:S03]  /*2330*/  UISETP.NE.AND UP0, UPT, UR20, URZ, UPT ;  /* 0x000000ff1400728c */ /* 0x000fc6000bf05270 */
[----:B------:R-:W-:Y:S01]  /*2340*/  IMAD R0, R102, UR17, R3 ;  /* 0x0000001166007c24 */ /* 0x000fe2000f8e0203 */
[----:B------:R-:W-:Y:S01]  /*2350*/  SHF.R.S32.HI R3, RZ, 0x1f, R4 ;  /* 0x0000001fff037819 */ /* 0x000fe20000011404 */
[----:B------:R-:W-:Y:S02]  /*2360*/  IMAD.MOV.U32 R14, RZ, RZ, R8 ;  /* 0x000000ffff0e7224 */ /* 0x000fe400078e0008 */
[----:B------:R-:W-:Y:S02]  /*2370*/  IMAD.IADD R15, R9, 0x1, R0 ;  /* 0x00000001090f7824 */ /* 0x000fe400078e0200 */
[----:B------:R-:W-:Y:S02]  /*2380*/  IMAD R9, R3, UR12, RZ ;  /* 0x0000000c03097c24 */ /* 0x000fe4000f8e02ff */
[----:B------:R-:W-:Y:S01]  /*2390*/  IMAD R11, R155, UR11, R11 ;  /* 0x0000000b9b0b7c24 */ /* 0x000fe2000f8e020b */
[----:B------:R-:W1:Y:S01]  /*23a0*/  LDCU.64 UR10, c[0x0][0x4d0] ;  /* 0x00009a00ff0a77ac */ /* 0x000e620008000a00 */
[----:B------:R-:W-:-:S02]  /*23b0*/  IMAD R0, R7, R88, RZ ;  /* 0x0000005807007224 */ /* 0x000fc400078e02ff */
[C---:B------:R-:W-:Y:S02]  /*23c0*/  IMAD R12, R4.reuse, UR13, R9 ;  /* 0x0000000d040c7c24 */ /* 0x040fe4000f8e0209 */
[----:B------:R-:W-:Y:S01]  /*23d0*/  IMAD.WIDE.U32 R6, R4, UR12, R14 ;  /* 0x0000000c04067c25 */ /* 0x000fe2000f8e000e */
[----:B------:R-:W2:Y:S03]  /*23e0*/  LDCU.64 UR12, c[0x0][0x4e0] ;  /* 0x00009c00ff0c77ac */ /* 0x000ea60008000a00 */
[----:B------:R-:W-:Y:S01]  /*23f0*/  IMAD.WIDE.U32 R8, R102, R88, R10 ;  /* 0x0000005866087225 */ /* 0x000fe200078e000a */
[----:B------:R-:W-:Y:S02]  /*2400*/  SHF.R.S32.HI R11, RZ, 0x1f, R67 ;  /* 0x0000001fff0b7819 */ /* 0x000fe40000011443 */
[----:B------:R-:W-:Y:S01]  /*2410*/  IADD3 R13, PT, PT, R7, R12, RZ ;  /* 0x0000000c070d7210 */ /* 0x000fe20007ffe0ff */
[----:B------:R-:W-:Y:S01]  /*2420*/  IMAD R3, R3, UR18, RZ ;  /* 0x0000001203037c24 */ /* 0x000fe2000f8e02ff */
[----:B------:R-:W-:Y:S01]  /*2430*/  MOV R12, R6 ;  /* 0x00000006000c7202 */ /* 0x000fe20000000f00 */
[----:B------:R-:W-:Y:S01]  /*2440*/  IMAD.X R11, RZ, RZ, ~R11, P0 ;  /* 0x000000ffff0b7224 */ /* 0x000fe200000e0e0b */
[----:B------:R-:W-:Y:S01]  /*2450*/  IADD3 R74, P0, PT, R48, R104, RZ ;  /* 0x00000068304a7210 */ /* 0x000fe20007f1e0ff */
[----:B------:R-:W-:Y:S01]  /*2460*/  IMAD R6, R4, UR19, R3 ;  /* 0x0000001304067c24 */ /* 0x000fe2000f8e0203 */
[----:B------:R-:W-:Y:S01]  /*2470*/  SHF.R.S32.HI R3, RZ, 0x1f, R48 ;  /* 0x0000001fff037819 */ /* 0x000fe20000011430 */
[----:B------:R-:W-:Y:S01]  /*2480*/  IMAD R0, R102, R89, R0 ;  /* 0x0000005966007224 */ /* 0x000fe200078e0200 */
[----:B------:R-:W-:Y:S01]  /*2490*/  IADD3 R48, P1, PT, R48, R105, RZ ;  /* 0x0000006930307210 */ /* 0x000fe20007f3e0ff */
[----:B------:R-:W-:Y:S01]  /*24a0*/  IMAD R73, R11, UR16, RZ ;  /* 0x000000100b497c24 */ /* 0x000fe2000f8e02ff */
[----:B------:R-:W-:Y:S01]  /*24b0*/  IADD3.X R75, PT, PT, R3, R90, RZ, P0, !PT ;  /* 0x0000005a034b7210 */ /* 0x000fe200007fe4ff */
[----:B------:R-:W-:Y:S01]  /*24c0*/  IMAD.IADD R9, R9, 0x1, R0 ;  /* 0x0000000109097824 */ /* 0x000fe200078e0200 */
[----:B------:R-:W-:Y:S01]  /*24d0*/  UMOV UR19, URZ ;  /* 0x000000ff00137c82 */ /* 0x000fe20008000000 */
[----:B------:R-:W-:Y:S01]  /*24e0*/  IMAD.X R3, R3, 0x1, R92, P1 ;  /* 0x0000000103037824 */ /* 0x000fe200008e065c */
[----:B------:R-:W-:Y:S01]  /*24f0*/  SHF.L.U64.HI R75, R74, 0x1, R75 ;  /* 0x000000014a4b7819 */ /* 0x000fe2000001024b */
[----:B------:R-:W-:Y:S01]  /*2500*/  IMAD.WIDE.U32 R8, R4, UR18, R8 ;  /* 0x0000001204087c25 */ /* 0x000fe2000f8e0008 */
[----:B------:R-:W-:-:S02]  /*2510*/  USHF.L.U32 UR18, UR16, 0x7, URZ ;  /* 0x0000000710127899 */ /* 0x000fc400080006ff */
[----:B------:R-:W-:Y:S01]  /*2520*/  SHF.L.U64.HI R0, R48, 0x1, R3 ;  /* 0x0000000130007819 */ /* 0x000fe20000010203 */
[----:B------:R-:W-:Y:S01]  /*2530*/  IMAD.WIDE.U32 R4, R2, UR16, R12 ;  /* 0x0000001002047c25 */ /* 0x000fe2000f8e000c */
[----:B------:R-:W-:Y:S01]  /*2540*/  SHF.L.U32 R48, R48, 0x1, RZ ;  /* 0x0000000130307819 */ /* 0x000fe200000006ff */
[----:B------:R-:W3:Y:S01]  /*2550*/  LDCU UR16, c[0x0][0x450] ;  /* 0x00008a00ff1077ac */ /* 0x000ee20008000800 */
[----:B------:R-:W-:Y:S01]  /*2560*/  IADD3 R7, PT, PT, R9, R6, RZ ;  /* 0x0000000609077210 */ /* 0x000fe20007ffe0ff */
[-C--:B------:R-:W-:Y:S01]  /*2570*/  IMAD R11, R11, R88.reuse, RZ ;  /* 0x000000580b0b7224 */ /* 0x080fe200078e02ff */
[----:B------:R-:W-:Y:S01]  /*2580*/  IADD3 R12, P0, PT, R48, UR14, RZ ;  /* 0x0000000e300c7c10 */ /* 0x000fe2000ff1e0ff */
[----:B------:R-:W-:Y:S01]  /*2590*/  IMAD.MOV.U32 R6, RZ, RZ, R8 ;  /* 0x000000ffff067224 */ /* 0x000fe200078e0008 */
[----:B------:R-:W-:Y:S01]  /*25a0*/  LEA R72, P2, R4, UR8, 0x1 ;  /* 0x0000000804487c11 */ /* 0x000fe2000f8408ff */
[----:B------:R-:W-:Y:S01]  /*25b0*/  IMAD R73, R2, UR17, R73 ;  /* 0x0000001102497c24 */ /* 0x000fe2000f8e0249 */
[----:B------:R-:W-:Y:S01]  /*25c0*/  IADD3.X R13, PT, PT, R0, UR15, RZ, P0, !PT ;  /* 0x0000000f000d7c10 */ /* 0x000fe200087fe4ff */
[----:B------:R-:W-:Y:S01]  /*25d0*/  IMAD.SHL.U32 R74, R74, 0x2, RZ ;  /* 0x000000024a4a7824 */ /* 0x000fe200078e00ff */
[----:B-1----:R-:W-:Y:S01]  /*25e0*/  IADD3 R48, P0, PT, R48, UR10, RZ ;  /* 0x0000000a30307c10 */ /* 0x002fe2000ff1e0ff */
[----:B------:R-:W-:Y:S01]  /*25f0*/  IMAD R11, R2, R89, R11 ;  /* 0x00000059020b7224 */ /* 0x000fe200078e020b */
[----:B------:R-:W-:Y:S01]  /*2600*/  IADD3 R73, PT, PT, R5, R73, RZ ;  /* 0x0000004905497210 */ /* 0x000fe20007ffe0ff */
[----:B------:R-:W-:Y:S01]  /*2610*/  IMAD.SHL.U32 R81, R88, 0x80, RZ ;  /* 0x0000008058517824 */ /* 0x000fe200078e00ff */
[----:B------:R-:W-:Y:S01]  /*2620*/  IADD3.X R49, PT, PT, R0, UR11, RZ, P0, !PT ;  /* 0x0000000b00317c10 */ /* 0x000fe200087fe4ff */
[----:B------:R-:W-:Y:S01]  /*2630*/  IMAD.WIDE.U32 R2, R2, R88, R6 ;  /* 0x0000005802027225 */ /* 0x000fe200078e0006 */
[----:B------:R-:W-:Y:S01]  /*2640*/  IADD3 R0, P0, PT, RZ, -UR19, RZ ;  /* 0x80000013ff007c10 */ /* 0x000fe2000ff1e0ff */
[----:B------:R-:W1:Y:S01]  /*2650*/  LDCU UR17, c[0x0][0x440] ;  /* 0x00008800ff1177ac */ /* 0x000e620008000800 */
[----:B------:R-:W-:Y:S01]  /*2660*/  IADD3 R76, P1, PT, R74, UR14, RZ ;  /* 0x0000000e4a4c7c10 */ /* 0x000fe2000ff3e0ff */
[----:B------:R-:W-:Y:S01]  /*2670*/  IMAD.IADD R11, R3, 0x1, R11 ;  /* 0x00000001030b7824 */ /* 0x000fe200078e020b */
[----:B------:R-:W-:Y:S01]  /*2680*/  IADD3.X R3, PT, PT, RZ, ~UR18, RZ, P0, !PT ;  /* 0x80000012ff037c10 */ /* 0x000fe200087fe4ff */
[----:B------:R-:W-:Y:S01]  /*2690*/  IMAD.X R81, RZ, RZ, ~R81, P0 ;  /* 0x000000ffff517224 */ /* 0x000fe200000e0e51 */
[----:B------:R-:W-:Y:S01]  /*26a0*/  IADD3.X R77, PT, PT, R75, UR15, RZ, P1, !PT ;  /* 0x0000000f4b4d7c10 */ /* 0x000fe20008ffe4ff */
[----:B------:R-:W-:Y:S01]  /*26b0*/  IMAD R95, R62, -0x80, R63 ;  /* 0xffffff803e5f7824 */ /* 0x000fe200078e023f */
[----:B------:R-:W-:Y:S01]  /*26c0*/  LEA.HI.X R73, R4, UR9, R73, 0x1, P2 ;  /* 0x0000000904497c11 */ /* 0x000fe200090f0c49 */
[----:B------:R-:W-:Y:S01]  /*26d0*/  IMAD.MOV.U32 R94, RZ, RZ, R62 ;  /* 0x000000ffff5e7224 */ /* 0x000fe200078e003e */
[----:B------:R-:W-:Y:S01]  /*26e0*/  LEA R10, P2, R2, UR4, 0x1 ;  /* 0x00000004020a7c11 */ /* 0x000fe2000f8408ff */
[----:B------:R-:W4:Y:S01]  /*26f0*/  LDCU.64 UR14, c[0x0][0x3c0] ;  /* 0x00007800ff0e77ac */ /* 0x000f220008000a00 */
[----:B------:R-:W-:-:S02]  /*2700*/  IADD3 R74, P1, PT, R74, UR10, RZ ;  /* 0x0000000a4a4a7c10 */ /* 0x000fc4000ff3e0ff */
[----:B------:R-:W-:Y:S02]  /*2710*/  SHF.L.U64.HI R89, R88, 0x5, R89 ;  /* 0x0000000558597819 */ /* 0x000fe40000010259 */
[C---:B------:R-:W-:Y:S02]  /*2720*/  SHF.R.S64 R83, R0.reuse, 0x1f, R81 ;  /* 0x0000001f00537819 */ /* 0x040fe40000001051 */
[----:B------:R-:W-:Y:S02]  /*2730*/  SHF.R.S32.HI R88, RZ, 0x1f, R103 ;  /* 0x0000001fff587819 */ /* 0x000fe40000011467 */
[----:B---3--:R-:W-:Y:S02]  /*2740*/  MOV R9, UR16 ;  /* 0x0000001000097c02 */ /* 0x008fe40008000f00 */
[--C-:B------:R-:W-:Y:S02]  /*2750*/  SHF.R.S64 R79, R0, 0x1f, R3.reuse ;  /* 0x0000001f004f7819 */ /* 0x100fe40000001003 */
[----:B------:R-:W-:-:S02]  /*2760*/  SHF.R.S32.HI R78, RZ, 0x1f, R3 ;  /* 0x0000001fff4e7819 */ /* 0x000fc40000011403 */
[----:B------:R-:W-:Y:S02]  /*2770*/  SHF.R.S32.HI R81, RZ, 0x1f, R81 ;  /* 0x0000001fff517819 */ /* 0x000fe40000011451 */
[----:B------:R-:W-:Y:S01]  /*2780*/  LEA.HI.X R11, R2, UR5, R11, 0x1, P2 ;  /* 0x00000005020b7c11 */ /* 0x000fe200090f0c0b */
[----:B------:R-:W3:Y:S01]  /*2790*/  LDCU.64 UR4, c[0x0][0x3b8] ;  /* 0x00007700ff0477ac */ /* 0x000ee20008000a00 */
[----:B------:R-:W-:Y:S01]  /*27a0*/  IADD3.X R75, PT, PT, R75, UR11, RZ, P1, !PT ;  /* 0x0000000b4b4b7c10 */ /* 0x000fe20008ffe4ff */
[----:B--2-4-:R-:W1:Y:S06]  /*27b0*/  LDCU.128 UR8, c[0x0][0x3a0] ;  /* 0x00007400ff0877ac */ /* 0x014e6c0008000c00 */
.L_x_1338:
[----:B------:R-:W-:Y:S01]  /*27c0*/  VIADD R95, R95, 0x80 ;  /* 0x000000805f5f7836 */ /* 0x000fe20000000000 */
[----:B------:R-:W-:Y:S01]  /*27d0*/  BSSY.RECONVERGENT B0, `(.L_x_1271) ;  /* 0x0000011000007945 */ /* 0x000fe20003800200 */
[----:B------:R-:W-:Y:S03]  /*27e0*/  VIADD R96, R96, 0x80 ;  /* 0x0000008060607836 */ /* 0x000fe60000000000 */
[CC--:B------:R-:W-:Y:S02]  /*27f0*/  ISETP.GE.AND P0, PT, R114.reuse, R95.reuse, PT ;  /* 0x0000005f7200720c */ /* 0x0c0fe40003f06270 */
[CC--:B------:R-:W-:Y:S02]  /*2800*/  ISETP.GE.AND P5, PT, R101.reuse, R95.reuse, PT ;  /* 0x0000005f6500720c */ /* 0x0c0fe40003fa6270 */
[-C--:B------:R-:W-:Y:S02]  /*2810*/  ISETP.GE.AND P0, PT, R114, R96.reuse, !P0 ;  /* 0x000000607200720c */ /* 0x080fe40004706270 */
[----:B------:R-:W-:Y:S02]  /*2820*/  ISETP.GE.AND P4, PT, R100, R95, PT ;  /* 0x0000005f6400720c */ /* 0x000fe40003f86270 */
[----:B------:R-:W-:Y:S09]  /*2830*/  ISETP.GE.AND P5, PT, R101, R96, !P5 ;  /* 0x000000606500720c */ /* 0x000ff20006fa6270 */
[----:B------:R-:W-:Y:S05]  /*2840*/  @!P0 BRA `(.L_x_1272) ;  /* 0x0000000000248947 */ /* 0x000fea0003800000 */
[----:B-1----:R-:W-:Y:S02]  /*2850*/  ISETP.GE.AND P1, PT, R118, UR17, PT ;  /* 0x0000001176007c0c */ /* 0x002fe4000bf26270 */
        /* <DEDUP_REMOVED lines=8> */
.L_x_1272:
[----:B-1-3--:R-:W-:Y:S05]  /*28e0*/  BSYNC.RECONVERGENT B0 ;  /* 0x0000000000007941 */ /* 0x00afea0003800200 */
.L_x_1271:
        /* <DEDUP_REMOVED lines=16> */
.L_x_1274:
[----:B------:R-:W-:Y:S05]  /*29f0*/  BSYNC.RECONVERGENT B0 ;  /* 0x0000000000007941 */ /* 0x000fea0003800200 */
.L_x_1273:
[-C--:B------:R-:W-:Y:S01]  /*2a00*/  ISETP.GE.AND P4, PT, R100, R96.reuse, !P4 ;  /* 0x000000606400720c */ /* 0x080fe20006786270 */
        /* <DEDUP_REMOVED lines=19> */
.L_x_1276:
[----:B------:R-:W-:Y:S05]  /*2b40*/  BSYNC.RECONVERGENT B0 ;  /* 0x0000000000007941 */ /* 0x000fea0003800200 */
.L_x_1275:
        /* <DEDUP_REMOVED lines=21> */
.L_x_1278:
[----:B------:R-:W-:Y:S05]  /*2ca0*/  BSYNC.RECONVERGENT B0 ;  /* 0x0000000000007941 */ /* 0x000fea0003800200 */
.L_x_1277:
        /* <DEDUP_REMOVED lines=16> */
.L_x_1282:
[----:B------:R-:W-:Y:S05]  /*2db0*/  BSYNC.RECONVERGENT B0 ;  /* 0x0000000000007941 */ /* 0x000fea0003800200 */
.L_x_1281:
        /* <DEDUP_REMOVED lines=15> */
.L_x_1284:
[----:B------:R-:W-:Y:S05]  /*2eb0*/  BSYNC.RECONVERGENT B0 ;  /* 0x0000000000007941 */ /* 0x000fea0003800200 */
.L_x_1283:
        /* <DEDUP_REMOVED lines=17> */
.L_x_1286:
[----:B------:R-:W-:Y:S05]  /*2fd0*/  BSYNC.RECONVERGENT B0 ;  /* 0x0000000000007941 */ /* 0x000fea0003800200 */
.L_x_1285:
        /* <DEDUP_REMOVED lines=22> */
.L_x_1280:
        /* <DEDUP_REMOVED lines=59> */
.L_x_1292:
[----:B------:R-:W-:Y:S05]  /*34f0*/  BSYNC.RECONVERGENT B0 ;  /* 0x0000000000007941 */ /* 0x000fea0003800200 */
.L_x_1291:
        /* <DEDUP_REMOVED lines=52> */
.L_x_1294:
[----:B------:R-:W-:Y:S05]  /*3840*/  BSYNC.RECONVERGENT B0 ;  /* 0x0000000000007941 */ /* 0x000fea0003800200 */
.L_x_1293:
        /* <DEDUP_REMOVED lines=51> */
.L_x_1290:
[----:B------:R-:W-:Y:S05]  /*3b80*/  BSYNC.RECONVERGENT B1 ;  /* 0x0000000000017941 */ /* 0x000fea0003800200 */
.L_x_1289:
        /* <DEDUP_REMOVED lines=68> */
.L_x_1298:
[----:B------:R-:W-:Y:S05]  /*3fd0*/  BSYNC.RECONVERGENT B0 ;  /* 0x0000000000007941 */ /* 0x000fea0003800200 */
.L_x_1297:
        /* <DEDUP_REMOVED lines=52> */
.L_x_1300:
[----:B------:R-:W-:Y:S05]  /*4320*/  BSYNC.RECONVERGENT B0 ;  /* 0x0000000000007941 */ /* 0x000fea0003800200 */
.L_x_1299:
        /* <DEDUP_REMOVED lines=51> */
.L_x_1296:
[----:B------:R-:W-:Y:S05]  /*4660*/  BSYNC.RECONVERGENT B1 ;  /* 0x0000000000017941 */ /* 0x000fea0003800200 */
.L_x_1295:
        /* <DEDUP_REMOVED lines=68> */
.L_x_1304:
[----:B------:R-:W-:Y:S05]  /*4ab0*/  BSYNC.RECONVERGENT B0 ;  /* 0x0000000000007941 */ /* 0x000fea0003800200 */
.L_x_1303:
        /* <DEDUP_REMOVED lines=52> */
.L_x_1306:
[----:B------:R-:W-:Y:S05]  /*4e00*/  BSYNC.RECONVERGENT B0 ;  /* 0x0000000000007941 */ /* 0x000fea0003800200 */
.L_x_1305:
        /* <DEDUP_REMOVED lines=51> */
.L_x_1302:
[----:B------:R-:W-:Y:S05]  /*5140*/  BSYNC.RECONVERGENT B1 ;  /* 0x0000000000017941 */ /* 0x000fea0003800200 */
.L_x_1301:
        /* <DEDUP_REMOVED lines=70> */
.L_x_1310:
[----:B------:R-:W-:Y:S05]  /*55b0*/  BSYNC.RECONVERGENT B0 ;  /* 0x0000000000007941 */ /* 0x000fea0003800200 */
.L_x_1309:
        /* <DEDUP_REMOVED lines=52> */
.L_x_1312:
[----:B------:R-:W-:Y:S05]  /*5900*/  BSYNC.RECONVERGENT B0 ;  /* 0x0000000000007941 */ /* 0x000fea0003800200 */
.L_x_1311:
        /* <DEDUP_REMOVED lines=51> */
.L_x_1308:
[----:B------:R-:W-:Y:S05]  /*5c40*/  BSYNC.RECONVERGENT B1 ;  /* 0x0000000000017941 */ /* 0x000fea0003800200 */
.L_x_1307:
        /* <DEDUP_REMOVED lines=8> */
.L_x_1288:
        /* <DEDUP_REMOVED lines=99> */
.L_x_1316:
[----:B------:R-:W-:Y:S05]  /*6300*/  BSYNC.RECONVERGENT B0 ;  /* 0x0000000000007941 */ /* 0x000fea0003800200 */
.L_x_1315:
        /* <DEDUP_REMOVED lines=93> */
.L_x_1318:
[----:B------:R-:W-:Y:S05]  /*68e0*/  BSYNC.RECONVERGENT B0 ;  /* 0x0000000000007941 */ /* 0x000fea0003800200 */
.L_x_1317:
        /* <DEDUP_REMOVED lines=92> */
.L_x_1314:
[----:B------:R-:W-:Y:S05]  /*6eb0*/  BSYNC.RECONVERGENT B1 ;  /* 0x0000000000017941 */ /* 0x000fea0003800200 */
.L_x_1313:
        /* <DEDUP_REMOVED lines=100> */
.L_x_1322:
[----:B------:R-:W-:Y:S05]  /*7500*/  BSYNC.RECONVERGENT B0 ;  /* 0x0000000000007941 */ /* 0x000fea0003800200 */
.L_x_1321:
        /* <DEDUP_REMOVED lines=93> */
.L_x_1324:
[----:B------:R-:W-:Y:S05]  /*7ae0*/  BSYNC.RECONVERGENT B0 ;  /* 0x0000000000007941 */ /* 0x000fea0003800200 */
.L_x_1323:
        /* <DEDUP_REMOVED lines=92> */
.L_x_1320:
[----:B------:R-:W-:Y:S05]  /*80b0*/  BSYNC.RECONVERGENT B1 ;  /* 0x0000000000017941 */ /* 0x000fea0003800200 */
.L_x_1319:
        /* <DEDUP_REMOVED lines=101> */
.L_x_1328:
[----:B------:R-:W-:Y:S05]  /*8710*/  BSYNC.RECONVERGENT B0 ;  /* 0x0000000000007941 */ /* 0x000fea0003800200 */
.L_x_1327:
        /* <DEDUP_REMOVED lines=93> */
.L_x_1330:
[----:B------:R-:W-:Y:S05]  /*8cf0*/  BSYNC.RECONVERGENT B0 ;  /* 0x0000000000007941 */ /* 0x000fea0003800200 */
.L_x_1329:
        /* <DEDUP_REMOVED lines=92> */
.L_x_1326:
[----:B------:R-:W-:Y:S05]  /*92c0*/  BSYNC.RECONVERGENT B1 ;  /* 0x0000000000017941 */ /* 0x000fea0003800200 */
.L_x_1325:
        /* <DEDUP_REMOVED lines=104> */
.L_x_1334:
[----:B------:R-:W-:Y:S05]  /*9950*/  BSYNC.RECONVERGENT B0 ;  /* 0x0000000000007941 */ /* 0x000fea0003800200 */
.L_x_1333:
        /* <DEDUP_REMOVED lines=92> */
.L_x_1336:
[----:B------:R-:W-:Y:S05]  /*9f20*/  BSYNC.RECONVERGENT B0 ;  /* 0x0000000000007941 */ /* 0x000fea0003800200 */
.L_x_1335:
[----:B------:R-:W-:Y:S05]  /*9f30*/  @P3 BRA `(.L_x_1332) ;  /* 0x0000000400643947 */ /* 0x000fea0003800000 */
[C---:B------:R-:W-:Y:S01]  /*9f40*/  ISETP.GE.AND P0, PT, R116.reuse, R9, PT ;  /* 0x000000097400720c */ /* 0x040fe20003f06270 */
[----:B------:R-:W4:Y:S11]  /*9f50*/  LDG.E.128 R40, desc[UR6][R20.64+0x80] ;  /* 0x0000800614287981 */ /* 0x000f36000c1e1d00 */
[----:B------:R-:W-:Y:S01]  /*9f60*/  @!UPT UIADD3 URZ, UPT, UPT, URZ, URZ, URZ ;  /* 0x000000fffffff290 */ /* 0x000fe2000fffe0ff */
[----:B------:R-:W-:Y:S04]  /*9f70*/  @!P0 ISETP.GE.U32.AND P1, PT, R116, R15, PT ;  /* 0x0000000f7400820c */ /* 0x000fe80003f26070 */
[----:B---3--:R-:W-:Y:S02]  /*9f80*/  @!P0 SEL R55, R14, RZ, P1 ;  /* 0x000000ff0e378207 */ /* 0x008fe40000800000 */
[----:B------:R-:W-:Y:S02]  /*9f90*/  @!P0 SEL R53, R109, RZ, P1 ;  /* 0x000000ff6d358207 */ /* 0x000fe40000800000 */
[----:B-12---:R-:W-:Y:S02]  /*9fa0*/  @!P0 IADD3 R56, P3, PT, R98, R55, RZ ;  /* 0x0000003762388210 */ /* 0x006fe40007f7e0ff */
        /* <DEDUP_REMOVED lines=82> */
.L_x_1332:
[----:B------:R-:W-:Y:S05]  /*a4d0*/  BSYNC.RECONVERGENT B1 ;  /* 0x0000000000017941 */ /* 0x000fea0003800200 */
.L_x_1331:
[----:B------:R-:W5:Y:S08]  /*a4e0*/  LDC R3, c[0x0][0x450] ;  /* 0x00011400ff037b82 */ /* 0x000f700000000800 */
[----:B------:R-:W1:Y:S01]  /*a4f0*/  LDC R9, c[0x0][0x450] ;  /* 0x00011400ff097b82 */ /* 0x000e620000000800 */
[----:B-----5:R-:W-:Y:S05]  /*a500*/  IMAD.U32 R3, R3, -0x40, RZ ;  /* 0xffffffc003037824 */ /* 0x020fea00078e00ff */
[C---:B------:R-:W-:Y:S02]  /*a510*/  LEA R76, P1, R3.reuse, R76, 0x1 ;  /* 0x0000004c034c7211 */ /* 0x040fe400078208ff */
[C---:B------:R-:W-:Y:S02]  /*a520*/  LEA R74, P0, R3.reuse, R74, 0x1 ;  /* 0x0000004a034a7211 */ /* 0x040fe400078008ff */
[C---:B------:R-:W-:Y:S02]  /*a530*/  LEA.HI.X.SX32 R77, R3.reuse, R77, 0x1, P1 ;  /* 0x0000004d034d7211 */ /* 0x040fe400008f0eff */
[----:B-1----:R-:W-:Y:S09]  /*a540*/  LEA.HI.X.SX32 R75, R3, R75, 0x1, P0 ;  /* 0x0000004b034b7211 */ /* 0x002ff200000f0eff */
.L_x_1287:
[----:B------:R-:W-:Y:S05]  /*a550*/  BSYNC.RECONVERGENT B2 ;  /* 0x0000000000027941 */ /* 0x000fea0003800200 */
.L_x_1279:
        /* <DEDUP_REMOVED lines=91> */
.L_x_1337:
[----:B------:R-:W-:Y:S02]  /*ab10*/  IADD3 R72, P1, PT, R72, R79, RZ ;  /* 0x0000004f48487210 */ /* 0x000fe40007f3e0ff */
[----:B------:R-:W-:Y:S03]  /*ab20*/  IADD3 R10, P0, PT, R10, R83, RZ ;  /* 0x000000530a0a7210 */ /* 0x000fe60007f1e0ff */
[----:B------:R-:W-:Y:S02]  /*ab30*/  IMAD.X R73, R73, 0x1, R78, P1 ;  /* 0x0000000149497824 */ /* 0x000fe400008e064e */
[----:B------:R-:W-:Y:S01]  /*ab40*/  IMAD.X R11, R11, 0x1, R81, P0 ;  /* 0x000000010b0b7824 */ /* 0x000fe200000e0651 */
[----:B------:R-:W-:Y:S07]  /*ab50*/  @P2 BRA `(.L_x_1338) ;  /* 0xffffff7c00182947 */ /* 0x000fee000383ffff */
.L_x_1270:
        /* <DEDUP_REMOVED lines=43> */
.L_x_1343:
[----:B------:R3:W-:Y:S02]  /*ae10*/  STS.128 [R159+0x2000], RZ ;  /* 0x002000ff9f007388 */ /* 0x0007e40000000c00 */
.L_x_1342:
[----:B------:R-:W-:Y:S05]  /*ae20*/  BSYNC.RECONVERGENT B0 ;  /* 0x0000000000007941 */ /* 0x000fea0003800200 */
.L_x_1341:
        /* <DEDUP_REMOVED lines=25> */
.L_x_1345:
[----:B------:R1:W-:Y:S01]  /*afc0*/  STS.128 [R159+0x2800], RZ ;  /* 0x002800ff9f007388 */ /* 0x0003e20000000c00 */
[----:B------:R-:W-:Y:S05]  /*afd0*/  BRA `(.L_x_1344) ;  /* 0x0000003800a07947 */ /* 0x000fea0003800000 */
.L_x_1340:
        /* <DEDUP_REMOVED lines=81> */
.L_x_1352:
[----:B------:R-:W-:Y:S05]  /*b4f0*/  BSYNC.RECONVERGENT B0 ;  /* 0x0000000000007941 */ /* 0x000fea0003800200 */
.L_x_1351:
[----:B-----5:R-:W-:Y:S01]  /*b500*/  IMAD.MOV.U32 R6, RZ, RZ, R10 ;  /* 0x000000ffff067224 */ /* 0x020fe200078e000a */
[----:B------:R-:W-:Y:S01]  /*b510*/  MOV R4, R8 ;  /* 0x0000000800047202 */ /* 0x000fe20000000f00 */
[----:B------:R-:W-:Y:S01]  /*b520*/  IMAD.MOV.U32 R7, RZ, RZ, R11 ;  /* 0x000000ffff077224 */ /* 0x000fe200078e000b */
[----:B------:R-:W-:Y:S02]  /*b530*/  MOV R5, R9 ;  /* 0x0000000900057202 */ /* 0x000fe40000000f00 */
.L_x_1350:
[----:B------:R-:W-:Y:S05]  /*b540*/  BSYNC.RECONVERGENT B1 ;  /* 0x0000000000017941 */ /* 0x000fea0003800200 */
.L_x_1349:
        /* <DEDUP_REMOVED lines=49> */
.L_x_1356:
[----:B------:R-:W-:Y:S05]  /*b860*/  BSYNC.RECONVERGENT B0 ;  /* 0x0000000000007941 */ /* 0x000fea0003800200 */
.L_x_1355:
[----:B-----5:R4:W-:Y:S02]  /*b870*/  STS.128 [R159+0x1000], R8 ;  /* 0x001000089f007388 */ /* 0x0209e40000000c00 */
.L_x_1354:
[----:B------:R-:W-:Y:S05]  /*b880*/  BSYNC.RECONVERGENT B1 ;  /* 0x0000000000017941 */ /* 0x000fea0003800200 */
.L_x_1353:
        /* <DEDUP_REMOVED lines=47> */
.L_x_1358:
[----:B------:R-:W-:Y:S05]  /*bb80*/  BSYNC.RECONVERGENT B0 ;  /* 0x0000000000007941 */ /* 0x000fea0003800200 */
.L_x_1357:
[----:B-----5:R1:W-:Y:S02]  /*bb90*/  STS.128 [R159+0x2000], R8 ;  /* 0x002000089f007388 */ /* 0x0203e40000000c00 */
.L_x_1348:
[----:B------:R-:W-:Y:S05]  /*bba0*/  BSYNC.RECONVERGENT B2 ;  /* 0x0000000000027941 */ /* 0x000fea0003800200 */
.L_x_1347:
        /* <DEDUP_REMOVED lines=64> */
.L_x_1362:
[----:B------:R-:W-:Y:S05]  /*bfb0*/  BSYNC.RECONVERGENT B0 ;  /* 0x0000000000007941 */ /* 0x000fea0003800200 */
.L_x_1361:
[----:B-----5:R4:W-:Y:S02]  /*bfc0*/  STS.128 [R159+0x800], R8 ;  /* 0x000800089f007388 */ /* 0x0209e40000000c00 */
.L_x_1360:
[----:B------:R-:W-:Y:S05]  /*bfd0*/  BSYNC.RECONVERGENT B1 ;  /* 0x0000000000017941 */ /* 0x000fea0003800200 */
.L_x_1359:
        /* <DEDUP_REMOVED lines=58> */
.L_x_1366:
[----:B------:R-:W-:Y:S05]  /*c380*/  BSYNC.RECONVERGENT B0 ;  /* 0x0000000000007941 */ /* 0x000fea0003800200 */
.L_x_1365:
[----:B-----5:R4:W-:Y:S02]  /*c390*/  STS.128 [R159+0x1800], R8 ;  /* 0x001800089f007388 */ /* 0x0209e40000000c00 */
.L_x_1364:
[----:B------:R-:W-:Y:S05]  /*c3a0*/  BSYNC.RECONVERGENT B1 ;  /* 0x0000000000017941 */ /* 0x000fea0003800200 */
.L_x_1363:
        /* <DEDUP_REMOVED lines=56> */
.L_x_1368:
[----:B------:R-:W-:Y:S05]  /*c730*/  BSYNC.RECONVERGENT B0 ;  /* 0x0000000000007941 */ /* 0x000fea0003800200 */
.L_x_1367:
[----:B-----5:R4:W-:Y:S01]  /*c740*/  STS.128 [R159+0x2800], R8 ;  /* 0x002800089f007388 */ /* 0x0209e20000000c00 */
[----:B------:R-:W-:Y:S05]  /*c750*/  BRA `(.L_x_1344) ;  /* 0x0000002000c07947 */ /* 0x000fea0003800000 */
.L_x_1346:
        /* <DEDUP_REMOVED lines=98> */
.L_x_1374:
[----:B------:R-:W-:Y:S05]  /*cd80*/  BSYNC.RECONVERGENT B0 ;  /* 0x0000000000007941 */ /* 0x000fea0003800200 */
.L_x_1373:
[----:B-----5:R-:W-:Y:S01]  /*cd90*/  IMAD.MOV.U32 R6, RZ, RZ, R22 ;  /* 0x000000ffff067224 */ /* 0x020fe200078e0016 */
[----:B------:R-:W-:Y:S01]  /*cda0*/  MOV R4, R20 ;  /* 0x0000001400047202 */ /* 0x000fe20000000f00 */
[----:B------:R-:W-:Y:S01]  /*cdb0*/  IMAD.MOV.U32 R7, RZ, RZ, R23 ;  /* 0x000000ffff077224 */ /* 0x000fe200078e0017 */
[----:B------:R-:W-:Y:S02]  /*cdc0*/  MOV R5, R21 ;  /* 0x0000001500057202 */ /* 0x000fe40000000f00 */
.L_x_1372:
[----:B------:R-:W-:Y:S05]  /*cdd0*/  BSYNC.RECONVERGENT B1 ;  /* 0x0000000000017941 */ /* 0x000fea0003800200 */
.L_x_1371:
        /* <DEDUP_REMOVED lines=88> */
.L_x_1378:
[----:B------:R-:W-:Y:S05]  /*d360*/  BSYNC.RECONVERGENT B0 ;  /* 0x0000000000007941 */ /* 0x000fea0003800200 */
.L_x_1377:
[----:B-----5:R4:W-:Y:S02]  /*d370*/  STS.128 [R159+0x1000], R20 ;  /* 0x001000149f007388 */ /* 0x0209e40000000c00 */
.L_x_1376:
[----:B------:R-:W-:Y:S05]  /*d380*/  BSYNC.RECONVERGENT B1 ;  /* 0x0000000000017941 */ /* 0x000fea0003800200 */
.L_x_1375:
        /* <DEDUP_REMOVED lines=86> */
.L_x_1380:
[----:B------:R-:W-:Y:S05]  /*d8f0*/  BSYNC.RECONVERGENT B0 ;  /* 0x0000000000007941 */ /* 0x000fea0003800200 */
.L_x_1379:
[----:B-----5:R1:W-:Y:S02]  /*d900*/  STS.128 [R159+0x2000], R20 ;  /* 0x002000149f007388 */ /* 0x0203e40000000c00 */
.L_x_1370:
[----:B------:R-:W-:Y:S05]  /*d910*/  BSYNC.RECONVERGENT B2 ;  /* 0x0000000000027941 */ /* 0x000fea0003800200 */
.L_x_1369:
        /* <DEDUP_REMOVED lines=94> */
.L_x_1384:
[----:B------:R-:W-:Y:S05]  /*df00*/  BSYNC.RECONVERGENT B0 ;  /* 0x0000000000007941 */ /* 0x000fea0003800200 */
.L_x_1383:
[----:B-----5:R4:W-:Y:S02]  /*df10*/  STS.128 [R159+0x800], R20 ;  /* 0x000800149f007388 */ /* 0x0209e40000000c00 */
.L_x_1382:
[----:B------:R-:W-:Y:S05]  /*df20*/  BSYNC.RECONVERGENT B1 ;  /* 0x0000000000017941 */ /* 0x000fea0003800200 */
.L_x_1381:
        /* <DEDUP_REMOVED lines=88> */
.L_x_1388:
[----:B------:R-:W-:Y:S05]  /*e4b0*/  BSYNC.RECONVERGENT B0 ;  /* 0x0000000000007941 */ /* 0x000fea0003800200 */
.L_x_1387:
[----:B-----5:R1:W-:Y:S02]  /*e4c0*/  STS.128 [R159+0x1800], R20 ;  /* 0x001800149f007388 */ /* 0x0203e40000000c00 */
.L_x_1386:
[----:B------:R-:W-:Y:S05]  /*e4d0*/  BSYNC.RECONVERGENT B1 ;  /* 0x0000000000017941 */ /* 0x000fea0003800200 */
.L_x_1385:
        /* <DEDUP_REMOVED lines=86> */
.L_x_1390:
[----:B------:R-:W-:Y:S05]  /*ea40*/  BSYNC.RECONVERGENT B0 ;  /* 0x0000000000007941 */ /* 0x000fea0003800200 */
.L_x_1389:
[----:B-----5:R4:W-:Y:S02]  /*ea50*/  STS.128 [R159+0x2800], R20 ;  /* 0x002800149f007388 */ /* 0x0209e40000000c00 */
.L_x_1344:
[----:B------:R-:W-:Y:S05]  /*ea60*/  BSYNC.RECONVERGENT B3 ;  /* 0x0000000000037941 */ /* 0x000fea0003800200 */
.L_x_1339:
        /* <DEDUP_REMOVED lines=26> */
.L_x_1393:
[----:B------:R2:W-:Y:S02]  /*ec10*/  STS.128 [R159+0x7000], RZ ;  /* 0x007000ff9f007388 */ /* 0x0005e40000000c00 */
.L_x_1392:
[----:B------:R-:W-:Y:S05]  /*ec20*/  BSYNC.RECONVERGENT B0 ;  /* 0x0000000000007941 */ /* 0x000fea0003800200 */
.L_x_1391:
        /* <DEDUP_REMOVED lines=25> */
.L_x_1396:
[----:B------:R4:W-:Y:S02]  /*edc0*/  STS.128 [R159+0x7800], RZ ;  /* 0x007800ff9f007388 */ /* 0x0009e40000000c00 */
.L_x_1395:
[----:B------:R-:W-:Y:S05]  /*edd0*/  BSYNC.RECONVERGENT B0 ;  /* 0x0000000000007941 */ /* 0x000fea0003800200 */
.L_x_1394:
        /* <DEDUP_REMOVED lines=27> */
.L_x_1399:
[----:B------:R4:W-:Y:S02]  /*ef90*/  STS.128 [R159+0x8000], RZ ;  /* 0x008000ff9f007388 */ /* 0x0009e40000000c00 */
.L_x_1398:
[----:B------:R-:W-:Y:S05]  /*efa0*/  BSYNC.RECONVERGENT B0 ;  /* 0x0000000000007941 */ /* 0x000fea0003800200 */
.L_x_1397:
        /* <DEDUP_REMOVED lines=28> */
.L_x_1402:
[----:B------:R4:W-:Y:S02]  /*f170*/  STS.128 [R159+0x8800], RZ ;  /* 0x008800ff9f007388 */ /* 0x0009e40000000c00 */
.L_x_1401:
[----:B------:R-:W-:Y:S05]  /*f180*/  BSYNC.RECONVERGENT B0 ;  /* 0x0000000000007941 */ /* 0x000fea0003800200 */
.L_x_1400:
        /* <DEDUP_REMOVED lines=33> */
.L_x_1405:
[----:B------:R4:W-:Y:S01]  /*f3a0*/  STS.128 [R159+0xd000], RZ ;  /* 0x00d000ff9f007388 */ /* 0x0009e20000000c00 */
[----:B------:R-:W-:Y:S05]  /*f3b0*/  BRA `(.L_x_1406) ;  /* 0x00000000000c7947 */ /* 0x000fea0003800000 */
.L_x_1404:
[----:B------:R1:W-:Y:S04]  /*f3c0*/  STS.128 [R159+0x9000], RZ ;  /* 0x009000ff9f007388 */ /* 0x0003e80000000c00 */
[----:B------:R1:W-:Y:S04]  /*f3d0*/  STS.128 [R159+0xb000], RZ ;  /* 0x00b000ff9f007388 */ /* 0x0003e80000000c00 */
[----:B------:R1:W-:Y:S02]  /*f3e0*/  STS.128 [R159+0xd000], RZ ;  /* 0x00d000ff9f007388 */ /* 0x0003e40000000c00 */
.L_x_1406:
[----:B------:R-:W-:Y:S05]  /*f3f0*/  BSYNC.RECONVERGENT B0 ;  /* 0x0000000000007941 */ /* 0x000fea0003800200 */
.L_x_1403:
        /* <DEDUP_REMOVED lines=28> */
.L_x_1409:
[----:B------:R1:W-:Y:S02]  /*f5c0*/  STS.128 [R159+0xd800], RZ ;  /* 0x00d800ff9f007388 */ /* 0x0003e40000000c00 */
.L_x_1408:
[----:B------:R-:W-:Y:S05]  /*f5d0*/  BSYNC.RECONVERGENT B0 ;  /* 0x0000000000007941 */ /* 0x000fea0003800200 */
.L_x_1407:
        /* <DEDUP_REMOVED lines=29> */
.L_x_1412:
[----:B------:R1:W-:Y:S02]  /*f7b0*/  STS.128 [R159+0xe000], RZ ;  /* 0x00e000ff9f007388 */ /* 0x0003e40000000c00 */
.L_x_1411:
[----:B------:R-:W-:Y:S05]  /*f7c0*/  BSYNC.RECONVERGENT B0 ;  /* 0x0000000000007941 */ /* 0x000fea0003800200 */
.L_x_1410:
        /* <DEDUP_REMOVED lines=33> */
.L_x_1415:
[----:B------:R1:W-:Y:S02]  /*f9e0*/  STS.128 [R159+0xe800], RZ ;  /* 0x00e800ff9f007388 */ /* 0x0003e40000000c00 */
.L_x_1414:
[----:B------:R-:W-:Y:S05]  /*f9f0*/  BSYNC.RECONVERGENT B0 ;  /* 0x0000000000007941 */ /* 0x000fea0003800200 */
.L_x_1413:
[----:B------:R-:W-:Y:S01]  /*fa00*/  LEA R146, R47, UR5, 0x1 ;  /* 0x000000052f927c11 */ /* 0x000fe2000f8e08ff */
[----:B------:R-:W5:Y:S01]  /*fa10*/  LDCU UR14, c[0x0][0x50c] ;  /* 0x0000a180ff0e77ac */ /* 0x000f620008000800 */
[----:B------:R-:W-:Y:S01]  /*fa20*/  LEA R145, R46, UR5, 0x1 ;  /* 0x000000052e917c11 */ /* 0x000fe2000f8e08ff */
[----:B------:R-:W0:Y:S01]  /*fa30*/  LDGDEPBAR ;  /* 0x00000000000079af */ /* 0x000e220000000000 */
[C---:B------:R-:W-:Y:S02]  /*fa40*/  LEA R144, R4.reuse, R146, 0x1 ;  /* 0x0000009204907211 */ /* 0x040fe400078e08ff */
[----:B------:R-:W-:Y:S01]  /*fa50*/  LEA R122, R4, R145, 0x1 ;  /* 0x00000091047a7211 */ /* 0x000fe200078e08ff */
[----:B------:R-:W-:Y:S01]  /*fa60*/  LDSM.16.M88.4 R48, [R146] ;  /* 0x000000009230783b */ /* 0x000fe20000000200 */
[----:B------:R-:W-:Y:S02]  /*fa70*/  ISETP.GT.AND P0, PT, R64, R147, PT ;  /* 0x000000934000720c */ /* 0x000fe40003f04270 */
[C---:B-1----:R-:W-:Y:S01]  /*fa80*/  VIMNMX R3, PT, PT, R0.reuse, R63, PT ;  /* 0x0000003f00037248 */ /* 0x042fe20003fe0100 */
[----:B------:R-:W1:Y:S01]  /*fa90*/  LDSM.16.M88.4 R32, [R145+0x3000] ;  /* 0x003000009120783b */ /* 0x000e620000000200 */
[----:B------:R-:W-:-:S03]  /*faa0*/  VIADDMNMX R63, R0, 0x8, R63, PT ;  /* 0x00000008003f7846 */ /* 0x000fc6000380013f */
[----:B------:R-:W2:Y:S04]  /*fab0*/  LDSM.16.M88.4 R104, [R145+0x3400] ;  /* 0x003400009168783b */ /* 0x000ea80000000200 */
[----:B------:R-:W4:Y:S04]  /*fac0*/  LDSM.16.M88.4 R96, [R145+0x3800] ;  /* 0x003800009160783b */ /* 0x000f280000000200 */
[----:B------:R-:W5:Y:S04]  /*fad0*/  LDSM.16.M88.4 R88, [R145+0x3c00] ;  /* 0x003c00009158783b */ /* 0x000f680000000200 */
[----:B------:R-:W5:Y:S04]  /*fae0*/  LDSM.16.M88.4 R80, [R145+0x4000] ;  /* 0x004000009150783b */ /* 0x000f680000000200 */
[----:B------:R-:W5:Y:S04]  /*faf0*/  LDSM.16.M88.4 R72, [R145+0x4400] ;  /* 0x004400009148783b */ /* 0x000f680000000200 */
[----:B------:R-:W5:Y:S04]  /*fb00*/  LDSM.16.M88.4 R56, [R145+0x4800] ;  /* 0x004800009138783b */ /* 0x000f680000000200 */
[----:B---3--:R-:W3:Y:S04]  /*fb10*/  LDSM.16.M88.4 R24, [R145+0x4c00] ;  /* 0x004c00009118783b */ /* 0x008ee80000000200 */
[----:B------:R-:W-:Y:S04]  /*fb20*/  LDSM.16.M88.4 R8, [R144] ;  /* 0x000000009008783b */ /* 0x000fe80000000200 */
[----:B------:R-:W3:Y:S04]  /*fb30*/  LDSM.16.M88.4 R20, [R122+0x3000] ;  /* 0x003000007a14783b */ /* 0x000ee80000000200 */
[----:B------:R-:W3:Y:S01]  /*fb40*/  LDSM.16.M88.4 R36, [R122+0x3400] ;  /* 0x003400007a24783b */ /* 0x000ee20000000200 */
[C---:B-1----:R-:W-:Y:S03]  /*fb50*/  HMMA.16816.F32 R16, R48.reuse, R32, RZ ;  /* 0x000000203010723c */ /* 0x042fe600000018ff */
[----:B------:R-:W1:Y:S04]  /*fb60*/  LDSM.16.M88.4 R12, [R122+0x3c00] ;  /* 0x003c00007a0c783b */ /* 0x000e680000000200 */
[----:B------:R-:W1:Y:S01]  /*fb70*/  LDSM.16.M88.4 R40, [R122+0x3800] ;  /* 0x003800007a28783b */ /* 0x000e620000000200 */
[C---:B------:R-:W-:Y:S03]  /*fb80*/  HMMA.16816.F32 R32, R48.reuse, R34, RZ ;  /* 0x000000223020723c */ /* 0x040fe600000018ff */
[----:B------:R-:W-:Y:S04]  /*fb90*/  LDSM.16.M88.4 R112, [R146+0x1000] ;  /* 0x001000009270783b */ /* 0x000fe80000000200 */
[----:B------:R-:W-:Y:S01]  /*fba0*/  LDSM.16.M88.4 R108, [R122+0x4800] ;  /* 0x004800007a6c783b */ /* 0x000fe20000000200 */
[C---:B--2---:R-:W-:Y:S03]  /*fbb0*/  HMMA.16816.F32 R28, R48.reuse, R104, RZ ;  /* 0x00000068301c723c */ /* 0x044fe600000018ff */
[----:B------:R-:W-:Y:S04]  /*fbc0*/  LDSM.16.M88.4 R128, [R122+0x5000] ;  /* 0x005000007a80783b */ /* 0x000fe80000000200 */
[----:B------:R-:W-:Y:S01]  /*fbd0*/  LDSM.16.M88.4 R124, [R145+0x5400] ;  /* 0x00540000917c783b */ /* 0x000fe20000000200 */
        /* <DEDUP_REMOVED lines=52> */
[----:B------:R-:W-:Y:S01]  /*ff20*/  HMMA.16816.F32 R124, R112, R108, R100 ;  /* 0x0000006c707c723c */ /* 0x000fe20000001864 */
[----:B------:R-:W-:Y:S02]  /*ff30*/  LDSM.16.M88.4 R100, [R145+0x7400] ;  /* 0x007400009164783b */ /* 0x000fe40000000200 */
[----:B------:R-:W-:Y:S01]  /*ff40*/  FMUL.FTZ R2, R16, UR14 ;  /* 0x0000000e10027c20 */ /* 0x000fe20008410000 */
[----:B------:R-:W-:Y:S01]  /*ff50*/  FMUL.FTZ R6, R17, UR14 ;  /* 0x0000000e11067c20 */ /* 0x000fe20008410000 */
[----:B------:R-:W-:Y:S01]  /*ff60*/  FMUL.FTZ R5, R18, UR14 ;  /* 0x0000000e12057c20 */ /* 0x000fe20008410000 */
[----:B------:R-:W-:-:S02]  /*ff70*/  FMUL.FTZ R7, R19, UR14 ;  /* 0x0000000e13077c20 */ /* 0x000fc40008410000 */
[C---:B------:R-:W-:Y:S01]  /*ff80*/  HMMA.16816.F32 R96, R112.reuse, R110, R96 ;  /* 0x0000006e7060723c */ /* 0x040fe20000001860 */
[----:B------:R-:W3:Y:S01]  /*ff90*/  LDSM.16.M88.4 R16, [R145+0x7800] ;  /* 0x007800009110783b */ /* 0x000ee20000000200 */
[----:B------:R-:W4:Y:S01]  /*ffa0*/  MUFU.TANH R2, R2 ;  /* 0x0000000200027308 */ /* 0x000f220000002400 */
[----:B------:R-:W-:Y:S01]  /*ffb0*/  FMUL.FTZ R32, R32, UR14 ;  /* 0x0000000e20207c20 */ /* 0x000fe20008410000 */
[----:B------:R-:W-:Y:S01]  /*ffc0*/  FMUL.FTZ R33, R33, UR14 ;  /* 0x0000000e21217c20 */ /* 0x000fe20008410000 */
[----:B------:R-:W-:Y:S01]  /*ffd0*/  FMUL.FTZ R34, R34, UR14 ;  /* 0x0000000e22227c20 */ /* 0x000fe20008410000 */
[----:B------:R-:W-:Y:S02]  /*ffe0*/  FMUL.FTZ R35, R35, UR14 ;  /* 0x0000000e23237c20 */ /* 0x000fe40008410000 */
[C---:B--2---:R-:W-:Y:S02]  /*fff0*/  HMMA.16816.F32 R92, R112.reuse, R20, R92 ;  /* 0x00000014705c723c */ /* 0x044fe4000000185c */
[----:B------:R-:W2:Y:S06]  /*10000*/  MUFU.TANH R44, R32 ;  /* 0x00000020002c7308 */ /* 0x000eac0000002400 */
[----:B------:R-:W-:Y:S01]  /*10010*/  HMMA.16816.F32 R88, R112, R22, R88 ;  /* 0x000000167058723c */ /* 0x000fe20000001858 */
[----:B------:R-:W5:Y:S01]  /*10020*/  LDSM.16.M88.4 R20, [R122+0x5c00] ;  /* 0x005c00007a14783b */ /* 0x000f620000000200 */
[----:B------:R-:W2:Y:S06]  /*10030*/  MUFU.TANH R46, R33 ;  /* 0x00000021002e7308 */ /* 0x000eac0000002400 */
[C---:B------:R-:W-:Y:S01]  /*10040*/  HMMA.16816.F32 R128, R40.reuse, R36, R28 ;  /* 0x000000242880723c */ /* 0x040fe2000000181c */
[----:B------:R-:W-:Y:S01]  /*10050*/  LDSM.16.M88.4 R28, [R122+0x7400] ;  /* 0x007400007a1c783b */ /* 0x000fe20000000200 */
[----:B------:R-:W2:Y:S06]  /*10060*/  MUFU.TANH R47, R34 ;  /* 0x00000022002f7308 */ /* 0x000eac0000002400 */
[C---:B-1----:R-:W-:Y:S02]  /*10070*/  HMMA.16816.F32 R124, R40.reuse, R8, R124 ;  /* 0x00000008287c723c */ /* 0x042fe4000000187c */
[----:B------:R1:W1:Y:S06]  /*10080*/  MUFU.TANH R65, R35 ;  /* 0x0000002300417308 */ /* 0x00026c0000002400 */
[C---:B------:R-:W-:Y:S01]  /*10090*/  HMMA.16816.F32 R96, R40.reuse, R10, R96 ;  /* 0x0000000a2860723c */ /* 0x040fe20000001860 */
[----:B------:R-:W4:Y:S01]  /*100a0*/  LDSM.16.M88.4 R8, [R145+0x7c00] ;  /* 0x007c00009108783b */ /* 0x000f220000000200 */
[----:B------:R-:W2:Y:S06]  /*100b0*/  MUFU.TANH R6, R6 ;  /* 0x0000000600067308 */ /* 0x000eac0000002400 */
[----:B------:R-:W-:Y:S01]  /*100c0*/  HMMA.16816.F32 R104, R40, R38, R104 ;  /* 0x000000262868723c */ /* 0x000fe20000001868 */
[----:B------:R-:W2:Y:S01]  /*100d0*/  LDSM.16.M88.4 R36, [R145+0x6000] ;  /* 0x006000009124783b */ /* 0x000ea20000000200 */
[----:B------:R-:W2:Y:S03]  /*100e0*/  MUFU.TANH R5, R5 ;  /* 0x0000000500057308 */ /* 0x000ea60000002400 */
[----:B-1----:R-:W-:Y:S03]  /*100f0*/  LDSM.16.M88.4 R32, [R122+0x6000] ;  /* 0x006000007a20783b */ /* 0x002fe60000000200 */
[C---:B---3--:R-:W-:Y:S02]  /*10100*/  HMMA.16816.F32 R124, R24.reuse, R16, R124 ;  /* 0x00000010187c723c */ /* 0x048fe4000000187c */
[----:B------:R-:W1:Y:S06]  /*10110*/  MUFU.TANH R7, R7 ;  /* 0x0000000700077308 */ /* 0x000e6c0000002400 */
[----:B------:R-:W-:Y:S01]  /*10120*/  HMMA.16816.F32 R96, R24, R18, R96 ;  /* 0x000000121860723c */ /* 0x000fe20000001860 */
[----:B------:R-:W3:Y:S07]  /*10130*/  LDSM.16.M88.4 R16, [R145+0x6400] ;  /* 0x006400009110783b */ /* 0x000eee0000000200 */
[C---:B-----5:R-:W-:Y:S08]  /*10140*/  HMMA.16816.F32 R92, R40.reuse, R20, R92 ;  /* 0x00000014285c723c */ /* 0x060ff0000000185c */
[----:B------:R-:W-:Y:S01]  /*10150*/  HMMA.16816.F32 R88, R40, R22, R88 ;  /* 0x000000162858723c */ /* 0x000fe20000001858 */
[----:B------:R-:W-:Y:S07]  /*10160*/  LDSM.16.M88.4 R20, [R145+0x8000] ;  /* 0x008000009114783b */ /* 0x000fee0000000200 */
[C---:B------:R-:W-:Y:S08]  /*10170*/  HMMA.16816.F32 R128, R24.reuse, R100, R128 ;  /* 0x000000641880723c */ /* 0x040ff00000001880 */
[C---:B------:R-:W-:Y:S01]  /*10180*/  HMMA.16816.F32 R104, R24.reuse, R102, R104 ;  /* 0x000000661868723c */ /* 0x040fe20000001868 */
[----:B------:R-:W-:Y:S07]  /*10190*/  LDSM.16.M88.4 R100, [R122+0x7800] ;  /* 0x007800007a64783b */ /* 0x000fee0000000200 */
[C---:B----4-:R-:W-:Y:S08]  /*101a0*/  HMMA.16816.F32 R92, R24.reuse, R8, R92 ;  /* 0x00000008185c723c */ /* 0x050ff0000000185c */
[----:B------:R-:W-:Y:S01]  /*101b0*/  HMMA.16816.F32 R88, R24, R10, R88 ;  /* 0x0000000a1858723c */ /* 0x000fe20000001858 */
[----:B------:R-:W4:Y:S07]  /*101c0*/  LDSM.16.M88.4 R8, [R145+0x6800] ;  /* 0x006800009108783b */ /* 0x000f2e0000000200 */
[C---:B--2---:R-:W-:Y:S08]  /*101d0*/  HMMA.16816.F32 R84, R112.reuse, R36, R84 ;  /* 0x000000247054723c */ /* 0x044ff00000001854 */
[----:B------:R-:W-:Y:S01]  /*101e0*/  HMMA.16816.F32 R80, R112, R38, R80 ;  /* 0x000000267050723c */ /* 0x000fe20000001850 */
[----:B------:R-:W-:Y:S07]  /*101f0*/  LDSM.16.M88.4 R36, [R122+0x8000] ;  /* 0x008000007a24783b */ /* 0x000fee0000000200 */
[C---:B------:R-:W-:Y:S08]  /*10200*/  HMMA.16816.F32 R128, R12.reuse, R28, R128 ;  /* 0x0000001c0c80723c */ /* 0x040ff00000001880 */
[----:B------:R-:W-:Y:S01]  /*10210*/  HMMA.16816.F32 R104, R12, R30, R104 ;  /* 0x0000001e0c68723c */ /* 0x000fe20000001868 */
[----:B------:R-:W2:Y:S07]  /*10220*/  LDSM.16.M88.4 R28, [R122+0x7c00] ;  /* 0x007c00007a1c783b */ /* 0x000eae0000000200 */
[----:B---3--:R-:W-:Y:S03]  /*10230*/  HMMA.16816.F32 R76, R112, R16, R76 ;  /* 0x00000010704c723c */ /* 0x008fe6000000184c */
[----:B------:R-:W-:Y:S01]  /*10240*/  FMUL.FTZ R66, R128, UR14 ;  /* 0x0000000e80427c20 */ /* 0x000fe20008410000 */
[----:B------:R-:W-:Y:S01]  /*10250*/  FMUL.FTZ R67, R129, UR14 ;  /* 0x0000000e81437c20 */ /* 0x000fe20008410000 */
[----:B------:R-:W-:Y:S01]  /*10260*/  FMUL.FTZ R108, R130, UR14 ;  /* 0x0000000e826c7c20 */ /* 0x000fe20008410000 */
[----:B------:R-:W-:-:S02]  /*10270*/  FMUL.FTZ R109, R131, UR14 ;  /* 0x0000000e836d7c20 */ /* 0x000fc40008410000 */
[----:B------:R-:W-:Y:S01]  /*10280*/  HMMA.16816.F32 R72, R112, R18, R72 ;  /* 0x000000127048723c */ /* 0x000fe20000001848 */
[----:B------:R-:W3:Y:S01]  /*10290*/  LDSM.16.M88.4 R16, [R122+0x6400] ;  /* 0x006400007a10783b */ /* 0x000ee20000000200 */
[----:B------:R-:W1:Y:S01]  /*102a0*/  MUFU.TANH R66, R66 ;  /* 0x0000004200427308 */ /* 0x000e620000002400 */
[----:B------:R-:W-:-:S05]  /*102b0*/  FMUL.FTZ R104, R104, UR14 ;  /* 0x0000000e68687c20 */ /* 0x000fca0008410000 */
[C---:B------:R-:W-:Y:S02]  /*102c0*/  HMMA.16816.F32 R84, R40.reuse, R32, R84 ;  /* 0x000000202854723c */ /* 0x040fe40000001854 */
[----:B------:R-:W1:Y:S06]  /*102d0*/  MUFU.TANH R67, R67 ;  /* 0x0000004300437308 */ /* 0x000e6c0000002400 */
[----:B------:R-:W-:Y:S01]  /*102e0*/  HMMA.16816.F32 R80, R40, R34, R80 ;  /* 0x000000222850723c */ /* 0x000fe20000001850 */
[----:B------:R-:W-:Y:S01]  /*102f0*/  LDSM.16.M88.4 R32, [R122+0x8400] ;  /* 0x008400007a20783b */ /* 0x000fe20000000200 */
[----:B------:R-:W1:Y:S06]  /*10300*/  MUFU.TANH R108, R108 ;  /* 0x0000006c006c7308 */ /* 0x000e6c0000002400 */
[C---:B----4-:R-:W-:Y:S02]  /*10310*/  HMMA.16816.F32 R68, R112.reuse, R8, R68 ;  /* 0x000000087044723c */ /* 0x050fe40000001844 */
[----:B------:R-:W4:Y:S06]  /*10320*/  MUFU.TANH R109, R109 ;  /* 0x0000006d006d7308 */ /* 0x000f2c0000002400 */
[----:B------:R-:W-:Y:S01]  /*10330*/  HMMA.16816.F32 R56, R112, R10, R56 ;  /* 0x0000000a7038723c */ /* 0x000fe20000001838 */
[----:B------:R-:W5:Y:S01]  /*10340*/  LDSM.16.M88.4 R8, [R122+0x6800] ;  /* 0x006800007a08783b */ /* 0x000f620000000200 */
[----:B------:R-:W1:Y:S06]  /*10350*/  MUFU.TANH R104, R104 ;  /* 0x0000006800687308 */ /* 0x000e6c0000002400 */
[C---:B------:R-:W-:Y:S08]  /*10360*/  HMMA.16816.F32 R84, R24.reuse, R20, R84 ;  /* 0x000000141854723c */ /* 0x040ff00000001854 */
[----:B------:R-:W-:Y:S01]  /*10370*/  HMMA.16816.F32 R80, R24, R22, R80 ;  /* 0x000000161850723c */ /* 0x000fe20000001850 */
[----:B------:R-:W4:Y:S07]  /*10380*/  LDSM.16.M88.4 R20, [R145+0x6c00] ;  /* 0x006c00009114783b */ /* 0x000f2e0000000200 */
[C---:B--2---:R-:W-:Y:S08]  /*10390*/  HMMA.16816.F32 R92, R12.reuse, R28, R92 ;  /* 0x0000001c0c5c723c */ /* 0x044ff0000000185c */
        /* <DEDUP_REMOVED lines=32> */
[C---:B----4-:R-:W-:Y:S02]  /*105a0*/  HMMA.16816.F32 R52, R112.reuse, R20, R52 ;  /* 0x000000147034723c */ /* 0x050fe40000001834 */
        /* <DEDUP_REMOVED lines=8> */
[C---:B---3--:R-:W-:Y:S02]  /*10630*/  HMMA.16816.F32 R68, R24.reuse, R16, R68 ;  /* 0x000000101844723c */ /* 0x048fe40000001844 */
[----:B------:R4:W3:Y:S06]  /*10640*/  MUFU.TANH R167, R86 ;  /* 0x0000005600a77308 */ /* 0x0008ec0000002400 */
        /* <DEDUP_REMOVED lines=23> */
[C---:B--2---:R-:W-:Y:S05]  /*107c0*/  HMMA.16816.F32 R68, R12.reuse, R28, R68 ;  /* 0x0000001c0c44723c */ /* 0x044fea0000001844 */
[----:B------:R-:W2:Y:S03]  /*107d0*/  MUFU.TANH R106, R106 ;  /* 0x0000006a006a7308 */ /* 0x000ea60000002400 */
[C---:B------:R-:W-:Y:S03]  /*107e0*/  HMMA.16816.F32 R56, R12.reuse, R30, R56 ;  /* 0x0000001e0c38723c */ /* 0x040fe60000001838 */
[----:B------:R-:W-:Y:S01]  /*107f0*/  FMUL.FTZ R96, R96, UR14 ;  /* 0x0000000e60607c20 */ /* 0x000fe20008410000 */
[----:B------:R-:W-:Y:S01]  /*10800*/  FMUL.FTZ R97, R97, UR14 ;  /* 0x0000000e61617c20 */ /* 0x000fe20008410000 */
[----:B------:R-:W-:Y:S01]  /*10810*/  FMUL.FTZ R98, R98, UR14 ;  /* 0x0000000e62627c20 */ /* 0x000fe20008410000 */
[----:B------:R-:W-:Y:S01]  /*10820*/  FMUL.FTZ R99, R99, UR14 ;  /* 0x0000000e63637c20 */ /* 0x000fe20008410000 */
[----:B------:R-:W1:Y:S01]  /*10830*/  MUFU.TANH R102, R102 ;  /* 0x0000006600667308 */ /* 0x000e620000002400 */
[C---:B---3--:R-:W-:Y:S03]  /*10840*/  HMMA.16816.F32 R52, R12.reuse, R16, R52 ;  /* 0x000000100c34723c */ /* 0x048fe60000001834 */
[----:B------:R-:W-:Y:S01]  /*10850*/  FMUL.FTZ R8, R68, UR14 ;  /* 0x0000000e44087c20 */ /* 0x000fe20008410000 */
[----:B------:R-:W-:Y:S01]  /*10860*/  FMUL.FTZ R22, R70, UR14 ;  /* 0x0000000e46167c20 */ /* 0x000fe20008410000 */
[----:B------:R-:W-:Y:S01]  /*10870*/  FMUL.FTZ R20, R71, UR14 ;  /* 0x0000000e47147c20 */ /* 0x000fe20008410000 */
[----:B------:R-:W-:Y:S01]  /*10880*/  FMUL.FTZ R69, R69, UR14 ;  /* 0x0000000e45457c20 */ /* 0x000fe20008410000 */
[----:B------:R-:W3:Y:S01]  /*10890*/  MUFU.TANH R103, R103 ;  /* 0x0000006700677308 */ /* 0x000ee20000002400 */
        /* <DEDUP_REMOVED lines=8> */
[----:B------:R-:W-:-:S03]  /*10920*/  FMUL.FTZ R53, R53, UR14 ;  /* 0x0000000e35357c20 */ /* 0x000fc60008410000 */
[----:B------:R-:W1:Y:S01]  /*10930*/  MUFU.TANH R96, R96 ;  /* 0x0000006000607308 */ /* 0x000e620000002400 */
[----:B------:R-:W-:Y:S01]  /*10940*/  HMMA.16816.F32 R72, R12, R34, R72 ;  /* 0x000000220c48723c */ /* 0x000fe20000001848 */
[----:B------:R-:W-:Y:S01]  /*10950*/  FMUL.FTZ R14, R54, UR14 ;  /* 0x0000000e360e7c20 */ /* 0x000fe20008410000 */
[----:B------:R-:W-:Y:S01]  /*10960*/  FMUL.FTZ R12, R55, UR14 ;  /* 0x0000000e370c7c20 */ /* 0x000fe20008410000 */
        /* <DEDUP_REMOVED lines=26> */
[----:B------:R4:W1:Y:S08]  /*10b10*/  MUFU.TANH R124, R69 ;  /* 0x00000045007c7308 */ /* 0x0008700000002400 */
[----:B------:R-:W1:Y:S08]  /*10b20*/  MUFU.TANH R22, R22 ;  /* 0x0000001600167308 */ /* 0x000e700000002400 */
[----:B------:R-:W1:Y:S08]  /*10b30*/  MUFU.TANH R20, R20 ;  /* 0x0000001400147308 */ /* 0x000e700000002400 */
[----:B------:R-:W1:Y:S08]  /*10b40*/  MUFU.TANH R16, R16 ;  /* 0x0000001000107308 */ /* 0x000e700000002400 */
[----:B------:R-:W1:Y:S08]  /*10b50*/  MUFU.TANH R10, R10 ;  /* 0x0000000a000a7308 */ /* 0x000e700000002400 */
[----:B------:R-:W1:Y:S08]  /*10b60*/  MUFU.TANH R28, R28 ;  /* 0x0000001c001c7308 */ /* 0x000e700000002400 */
[----:B------:R-:W1:Y:S08]  /*10b70*/  MUFU.TANH R26, R26 ;  /* 0x0000001a001a7308 */ /* 0x000e700000002400 */
[----:B------:R-:W1:Y:S08]  /*10b80*/  MUFU.TANH R24, R24 ;  /* 0x0000001800187308 */ /* 0x000e700000002400 */
        /* <DEDUP_REMOVED lines=12> */
[----:B------:R-:W2:Y:S01]  /*10c50*/  LDCU UR10, c[0x0][0x3b8] ;  /* 0x00007700ff0a77ac */ /* 0x000ea20008000800 */
[----:B------:R-:W-:Y:S02]  /*10c60*/  UMOV UR8, URZ ;  /* 0x000000ff00087c82 */ /* 0x000fe40008000000 */
[----:B------:R-:W-:Y:S01]  /*10c70*/  IADD3 R9, P0, PT, RZ, -UR8, RZ ;  /* 0x80000008ff097c10 */ /* 0x000fe2000ff1e0ff */
[----:B--2---:R-:W-:-:S06]  /*10c80*/  USHF.L.U32 UR4, UR10, 0x7, URZ ;  /* 0x000000070a047899 */ /* 0x004fcc00080006ff */
[----:B------:R-:W-:-:S05]  /*10c90*/  IMAD.X R0, RZ, RZ, ~UR4, P0 ;  /* 0x80000004ff007e24 */ /* 0x000fca00080e06ff */
[----:B------:R-:W-:-:S04]  /*10ca0*/  SHF.R.S64 R9, R9, 0x1f, R0 ;  /* 0x0000001f09097819 */ /* 0x000fc80000001000 */
[----:B------:R-:W-:-:S04]  /*10cb0*/  IADD3 R148, P0, PT, R9, R148, RZ ;  /* 0x0000009409947210 */ /* 0x000fc80007f1e0ff */
[----:B------:R-:W-:Y:S01]  /*10cc0*/  LEA.HI.X.SX32 R149, R0, R149, 0x1, P0 ;  /* 0x0000009500957211 */ /* 0x000fe200000f0eff */
[----:B------:R-:W-:Y:S08]  /*10cd0*/  BRA `(.L_x_1418) ;  /* 0x0000000000f07947 */ /* 0x000ff00003800000 */
.L_x_1417:
[----:B------:R-:W2:Y:S01]  /*10ce0*/  LDC R9, c[0x0][0x4f0] ;  /* 0x00013c00ff097b82 */ /* 0x000ea20000000800 */
[----:B------:R-:W-:Y:S01]  /*10cf0*/  IADD3 R32, PT, PT, R60, -0x80, RZ ;  /* 0xffffff803c207810 */ /* 0x000fe20007ffe0ff */
[----:B------:R-:W3:Y:S01]  /*10d00*/  LDCU.64 UR10, c[0x0][0x3b8] ;  /* 0x00007700ff0a77ac */ /* 0x000ee20008000a00 */
[----:B------:R-:W-:Y:S02]  /*10d10*/  IABS R17, R60 ;  /* 0x0000003c00117213 */ /* 0x000fe40000000000 */
[----:B------:R-:W-:Y:S01]  /*10d20*/  IABS R13, R32 ;  /* 0x00000020000d7213 */ /* 0x000fe20000000000 */
[----:B------:R-:W4:Y:S01]  /*10d30*/  LDCU.64 UR8, c[0x0][0x3a0] ;  /* 0x00007400ff0877ac */ /* 0x000f220008000a00 */
        /* <DEDUP_REMOVED lines=40> */
[----:B------:R-:W-:-:S05]  /*10fc0*/  IMAD R32, R32, R9, -0x80 ;  /* 0xffffff8020207424 */ /* 0x000fca00078e0209 */
[----:B------:R-:W-:-:S05]  /*10fd0*/  SHF.R.S32.HI R9, RZ, 0x1f, R32 ;  /* 0x0000001fff097819 */ /* 0x000fca0000011420 */
[----:B---3--:R-:W-:-:S04]  /*10fe0*/  IMAD R9, R9, UR10, RZ ;  /* 0x0000000a09097c24 */ /* 0x008fc8000f8e02ff */
[C---:B------:R-:W-:Y:S02]  /*10ff0*/  IMAD R9, R32.reuse, UR11, R9 ;  /* 0x0000000b20097c24 */ /* 0x040fe4000f8e0209 */
[----:B------:R-:W-:-:S04]  /*11000*/  IMAD.WIDE.U32 R32, R32, UR10, RZ ;  /* 0x0000000a20207c25 */ /* 0x000fc8000f8e00ff */
[----:B------:R-:W-:Y:S01]  /*11010*/  IMAD.IADD R33, R33, 0x1, R9 ;  /* 0x0000000121217824 */ /* 0x000fe200078e0209 */
[----:B--2---:R-:W-:-:S04]  /*11020*/  IADD3 R0, PT, PT, R13, -R0, RZ ;  /* 0x800000000d007210 */ /* 0x004fc80007ffe0ff */
[----:B------:R-:W-:Y:S01]  /*11030*/  SHF.R.S32.HI R11, RZ, 0x1f, R0 ;  /* 0x0000001fff0b7819 */ /* 0x000fe20000011400 */
[----:B----4-:R-:W-:-:S04]  /*11040*/  IMAD.WIDE.U32 R32, R0, UR8, R32 ;  /* 0x0000000800207c25 */ /* 0x010fc8000f8e0020 */
[----:B------:R-:W-:Y:S01]  /*11050*/  IMAD R11, R11, UR8, RZ ;  /* 0x000000080b0b7c24 */ /* 0x000fe2000f8e02ff */
[----:B------:R-:W-:-:S03]  /*11060*/  LEA R148, P0, R32, R148, 0x1 ;  /* 0x0000009420947211 */ /* 0x000fc600078008ff */
[----:B------:R-:W-:-:S05]  /*11070*/  IMAD R11, R0, UR9, R11 ;  /* 0x00000009000b7c24 */ /* 0x000fca000f8e020b */
[----:B------:R-:W-:-:S04]  /*11080*/  IADD3 R11, PT, PT, R33, R11, RZ ;  /* 0x0000000b210b7210 */ /* 0x000fc80007ffe0ff */
[----:B------:R-:W-:-:S07]  /*11090*/  LEA.HI.X R149, R32, R149, R11, 0x1, P0 ;  /* 0x0000009520957211 */ /* 0x000fce00000f0c0b */
.L_x_1418:
[----:B------:R-:W2:Y:S01]  /*110a0*/  LDCU UR8, c[0x0][0x440] ;  /* 0x00008800ff0877ac */ /* 0x000ea20008000800 */
[----:B------:R-:W-:Y:S01]  /*110b0*/  BSSY.RECONVERGENT B0, `(.L_x_1419) ;  /* 0x000004d000007945 */ /* 0x000fe20003800200 */
[----:B------:R-:W3:Y:S01]  /*110c0*/  LDCU UR4, c[0x0][0x3bc] ;  /* 0x00007780ff0477ac */ /* 0x000ee20008000800 */
[----:B------:R-:W-:-:S06]  /*110d0*/  USHF.L.U32 UR9, UR10, 0x6, URZ ;  /* 0x000000060a097899 */ /* 0x000fcc00080006ff */
[----:B------:R-:W-:Y:S02]  /*110e0*/  IADD3 R38, P3, PT, R148, UR9, RZ ;  /* 0x0000000994267c10 */ /* 0x000fe4000ff7e0ff */
[----:B--2---:R-:W-:Y:S02]  /*110f0*/  ISETP.GE.AND P1, PT, R117, UR8, PT ;  /* 0x0000000875007c0c */ /* 0x004fe4000bf26270 */
[----:B------:R-:W-:Y:S02]  /*11100*/  ISETP.GE.AND P2, PT, R118, UR8, PT ;  /* 0x0000000876007c0c */ /* 0x000fe4000bf46270 */
[----:B------:R-:W-:Y:S01]  /*11110*/  ISETP.GE.AND P0, PT, R116, UR8, PT ;  /* 0x0000000874007c0c */ /* 0x000fe2000bf06270 */
[----:B---3--:R-:W-:-:S06]  /*11120*/  USHF.L.U64.HI UR4, UR10, 0x6, UR4 ;  /* 0x000000060a047899 */ /* 0x008fcc0008010204 */
        /* <DEDUP_REMOVED lines=68> */
.L_x_1420:
[----:B------:R4:W-:Y:S02]  /*11570*/  STS.128 [R159+0x8800], RZ ;  /* 0x008800ff9f007388 */ /* 0x0009e40000000c00 */
.L_x_1421:
[----:B------:R-:W-:Y:S05]  /*11580*/  BSYNC.RECONVERGENT B0 ;  /* 0x0000000000007941 */ /* 0x000fea0003800200 */
.L_x_1419:
[----:B------:R-:W0:Y:S02]  /*11590*/  LDGDEPBAR ;  /* 0x00000000000079af */ /* 0x000e240000000000 */
.L_x_1416:
[----:B------:R-:W-:Y:S01]  /*115a0*/  IMAD.SHL.U32 R9, R61, 0x2, RZ ;  /* 0x000000023d097824 */ /* 0x000fe200078e00ff */
[----:B------:R-:W5:Y:S01]  /*115b0*/  LDCU UR4, c[0x0][0x45c] ;  /* 0x00008b80ff0477ac */ /* 0x000f620008000800 */
[----:B------:R-:W-:-:S03]  /*115c0*/  LEA R123, R45, UR5, 0x1 ;  /* 0x000000052d7b7c11 */ /* 0x000fc6000f8e08ff */
[----:B------:R-:W-:Y:S02]  /*115d0*/  LOP3.LUT R9, R9, 0x6, RZ, 0xc0, !PT ;  /* 0x0000000609097812 */ /* 0x000fe400078ec0ff */
[----:B------:R-:W-:Y:S01]  /*115e0*/  IMAD R120, R4, 0x2, R123 ;  /* 0x0000000204787824 */ /* 0x000fe200078e027b */
[----:B------:R-:W-:Y:S02]  /*115f0*/  LDSM.16.MT88.4 R76, [R123+0xd000] ;  /* 0x00d000007b4c783b */ /* 0x000fe40000004200 */
[----:B------:R-:W-:Y:S02]  /*11600*/  IMAD R0, R64, 0x80, R9 ;  /* 0x0000008040007824 */ /* 0x000fe400078e0209 */
[----:B------:R-:W-:Y:S02]  /*11610*/  LDSM.16.MT88.4 R84, [R120+0xb000] ;  /* 0x00b000007854783b */ /* 0x000fe40000004200 */
[C---:B--23--:R-:W-:Y:S02]  /*11620*/  VIADD R34, R0.reuse, 0x1 ;  /* 0x0000000100227836 */ /* 0x04cfe40000000000 */
[----:B------:R-:W-:-:S03]  /*11630*/  VIADD R32, R0, 0x8 ;  /* 0x0000000800207836 */ /* 0x000fc60000000000 */
[C---:B------:R-:W-:Y:S02]  /*11640*/  ISETP.GE.AND P6, PT, R34.reuse, R3, PT ;  /* 0x000000032200720c */ /* 0x040fe40003fc6270 */
[----:B------:R-:W-:Y:S01]  /*11650*/  ISETP.GE.AND P5, PT, R34, R63, PT ;  /* 0x0000003f2200720c */ /* 0x000fe20003fa6270 */
[----:B------:R-:W-:Y:S01]  /*11660*/  VIADD R34, R0, 0x9 ;  /* 0x0000000900227836 */ /* 0x000fe20000000000 */
[C---:B------:R-:W-:Y:S02]  /*11670*/  ISETP.GE.AND P1, PT, R32.reuse, R3, PT ;  /* 0x000000032000720c */ /* 0x040fe40003f26270 */
[----:B------:R-:W-:Y:S01]  /*11680*/  ISETP.GE.AND P2, PT, R32, R63, PT ;  /* 0x0000003f2000720c */ /* 0x000fe20003f46270 */
[----:B------:R-:W-:Y:S01]  /*11690*/  VIADD R32, R0, 0x10 ;  /* 0x0000001000207836 */ /* 0x000fe20000000000 */
[----:B------:R-:W-:Y:S01]  /*116a0*/  FSEL R37, R6, -INF , !P6 ;  /* 0xff80000006257808 */ /* 0x000fe20007000000 */
[----:B------:R-:W-:Y:S01]  /*116b0*/  VIADD R6, R0, 0x19 ;  /* 0x0000001900067836 */ /* 0x000fe20000000000 */
        /* <DEDUP_REMOVED lines=10> */
[----:B------:R-:W-:Y:S02]  /*11760*/  FSEL R7, R47, -INF , !P2 ;  /* 0xff8000002f077808 */ /* 0x000fe40005000000 */
[----:B------:R-:W-:Y:S02]  /*11770*/  FSEL R41, R46, -INF , !P4 ;  /* 0xff8000002e297808 */ /* 0x000fe40006000000 */
[C---:B------:R-:W-:Y:S02]  /*11780*/  ISETP.GE.AND P0, PT, R6.reuse, R3, PT ;  /* 0x000000030600720c */ /* 0x040fe40003f06270 */
[-C--:B------:R-:W-:Y:S01]  /*11790*/  ISETP.GE.AND P3, PT, R6, R63.reuse, PT ;  /* 0x0000003f0600720c */ /* 0x080fe20003f66270 */
[----:B------:R-:W-:Y:S01]  /*117a0*/  VIADD R6, R0, 0x21 ;  /* 0x0000002100067836 */ /* 0x000fe20000000000 */
[----:B------:R-:W-:-:S02]  /*117b0*/  ISETP.GE.AND P1, PT, R34, R63, PT ;  /* 0x0000003f2200720c */ /* 0x000fc40003f26270 */
[C---:B------:R-:W-:Y:S02]  /*117c0*/  ISETP.GE.AND P2, PT, R32.reuse, R3, PT ;  /* 0x000000032000720c */ /* 0x040fe40003f46270 */
[----:B------:R-:W-:Y:S01]  /*117d0*/  ISETP.GE.AND P4, PT, R32, R63, PT ;  /* 0x0000003f2000720c */ /* 0x000fe20003f86270 */
[----:B------:R-:W-:Y:S01]  /*117e0*/  VIADD R32, R0, 0x20 ;  /* 0x0000002000207836 */ /* 0x000fe20000000000 */
[----:B------:R-:W-:Y:S02]  /*117f0*/  ISETP.GE.AND P5, PT, R34, R3, PT ;  /* 0x000000032200720c */ /* 0x000fe40003fa6270 */
[----:B------:R-:W-:Y:S02]  /*11800*/  FSEL R35, R109, -INF , !P1 ;  /* 0xff8000006d237808 */ /* 0x000fe40004800000 */
[----:B------:R-:W-:Y:S02]  /*11810*/  FSEL R21, R104, -INF , !P2 ;  /* 0xff80000068157808 */ /* 0x000fe40005000000 */
[----:B------:R-:W-:-:S02]  /*11820*/  FSEL R33, R108, -INF , !P6 ;  /* 0xff8000006c217808 */ /* 0x000fc40007000000 */
        /* <DEDUP_REMOVED lines=8> */
[----:B-1----:R-:W-:-:S02]  /*118b0*/  FSEL R19, R105, -INF , !P3 ;  /* 0xff80000069137808 */ /* 0x002fc40005800000 */
        /* <DEDUP_REMOVED lines=13> */
[C---:B------:R-:W-:Y:S01]  /*11990*/  ISETP.GE.AND P2, PT, R6.reuse, R3, PT ;  /* 0x000000030600720c */ /* 0x040fe20003f46270 */
[----:B------:R-:W-:Y:S01]  /*119a0*/  LDSM.16.MT88.4 R100, [R120+0x9000] ;  /* 0x009000007864783b */ /* 0x000fe20000004200 */
        /* <DEDUP_REMOVED lines=19> */
[C---:B------:R-:W-:Y:S01]  /*11ae0*/  ISETP.GE.AND P4, PT, R6.reuse, R3, PT ;  /* 0x000000030600720c */ /* 0x040fe20003f86270 */
[----:B------:R-:W-:Y:S01]  /*11af0*/  LDSM.16.MT88.4 R92, [R123+0xb000] ;  /* 0x00b000007b5c783b */ /* 0x000fe20000004200 */
        /* <DEDUP_REMOVED lines=39> */
[----:B------:R-:W-:Y:S01]  /*11d70*/  ISETP.GE.AND P6, PT, R6, R63, PT ;  /* 0x0000003f0600720c */ /* 0x000fe20003fc6270 */
[C---:B------:R-:W-:Y:S01]  /*11d80*/  VIADD R6, R0.reuse, 0x68 ;  /* 0x0000006800067836 */ /* 0x040fe20000000000 */
[----:B------:R-:W-:Y:S02]  /*11d90*/  ISETP.GE.AND P5, PT, R0, R3, PT ;  /* 0x000000030000720c */ /* 0x000fe40003fa6270 */
[----:B------:R-:W-:-:S02]  /*11da0*/  FSEL R139, R139, -INF , !P1 ;  /* 0xff8000008b8b7808 */ /* 0x000fc40004800000 */
[----:B------:R-:W-:Y:S02]  /*11db0*/  FSEL R43, R2, -INF , !P5 ;  /* 0xff800000022b7808 */ /* 0x000fe40006800000 */
[----:B------:R-:W-:Y:S02]  /*11dc0*/  ISETP.GE.AND P1, PT, R0, R63, PT ;  /* 0x0000003f0000720c */ /* 0x000fe40003f26270 */
[----:B------:R-:W-:Y:S02]  /*11dd0*/  FSEL R131, R131, -INF , !P2 ;  /* 0xff80000083837808 */ /* 0x000fe40005000000 */
[----:B------:R-:W-:Y:S02]  /*11de0*/  FSEL R137, R137, -INF , !P4 ;  /* 0xff80000089897808 */ /* 0x000fe40006000000 */
[C---:B------:R-:W-:Y:S02]  /*11df0*/  ISETP.GE.AND P2, PT, R6.reuse, R3, PT ;  /* 0x000000030600720c */ /* 0x040fe40003f46270 */
        /* <DEDUP_REMOVED lines=10> */
[----:B------:R-:W-:Y:S01]  /*11ea0*/  FMNMX3.FTZ R8, R2, R9, R21, !PT ;  /* 0x0000000902087276 */ /* 0x000fe20007810015 */
[----:B------:R-:W-:Y:S01]  /*11eb0*/  VIADD R2, R0, 0x70 ;  /* 0x0000007000027836 */ /* 0x000fe20000000000 */
        /* <DEDUP_REMOVED lines=11> */
[----:B------:R-:W-:Y:S02]  /*11f70*/  FSEL R143, R143, -INF , !P0 ;  /* 0xff8000008f8f7808 */ /* 0x000fe40004000000 */
[----:B------:R-:W-:Y:S02]  /*11f80*/  ISETP.GE.AND P0, PT, R32, R63, PT ;  /* 0x0000003f2000720c */ /* 0x000fe40003f06270 */
        /* <DEDUP_REMOVED lines=19> */
[----:B------:R-:W-:Y:S02]  /*120c0*/  FSEL R51, R28, -INF , !P5 ;  /* 0xff8000001c337808 */ /* 0x000fe40006800000 */
[----:B------:R-:W-:Y:S02]  /*120d0*/  ISETP.GE.AND P5, PT, R2, R3, PT ;  /* 0x000000030200720c */ /* 0x000fe40003fa6270 */
[----:B------:R-:W-:Y:S02]  /*120e0*/  FSEL R66, R10, -INF , !P1 ;  /* 0xff8000000a427808 */ /* 0x000fe40004800000 */
[----:B------:R-:W-:Y:S02]  /*120f0*/  FSEL R61, R24, -INF , !P0 ;  /* 0xff800000183d7808 */ /* 0x000fe40004000000 */
[----:B------:R-:W-:Y:S02]  /*12100*/  FMNMX3.FTZ R8, R8, R124, R65, !PT ;  /* 0x0000007c08087276 */ /* 0x000fe40007810041 */
[----:B------:R-:W-:-:S02]  /*12110*/  FMNMX3.FTZ R6, R6, R131, R53, !PT ;  /* 0x0000008306067276 */ /* 0x000fc40007810035 */
[----:B------:R-:W-:Y:S02]  /*12120*/  FSEL R50, R26, -INF , !P4 ;  /* 0xff8000001a327808 */ /* 0x000fe40006000000 */
[----:B------:R-:W-:Y:S02]  /*12130*/  ISETP.GE.AND P4, PT, R0, R3, PT ;  /* 0x000000030000720c */ /* 0x000fe40003f86270 */
[----:B------:R-:W-:Y:S02]  /*12140*/  FSEL R59, R59, -INF , !P6 ;  /* 0xff8000003b3b7808 */ /* 0x000fe40007000000 */
[----:B------:R-:W-:Y:S02]  /*12150*/  FSEL R58, R58, -INF , !P5 ;  /* 0xff8000003a3a7808 */ /* 0x000fe40006800000 */
[----:B------:R-:W-:Y:S02]  /*12160*/  FMNMX3.FTZ R8, R8, R66, R61, !PT ;  /* 0x0000004208087276 */ /* 0x000fe4000781003d */
[----:B------:R-:W-:-:S02]  /*12170*/  ISETP.GE.AND P1, PT, R2, R63, PT ;  /* 0x0000003f0200720c */ /* 0x000fc40003f26270 */
[----:B------:R-:W-:Y:S02]  /*12180*/  FSEL R49, R14, -INF , !P3 ;  /* 0xff8000000e317808 */ /* 0x000fe40005800000 */
[----:B------:R-:W-:Y:S02]  /*12190*/  FMNMX3.FTZ R6, R6, R52, R51, !PT ;  /* 0x0000003406067276 */ /* 0x000fe40007810033 */
[----:B------:R-:W-:Y:S02]  /*121a0*/  FSEL R57, R57, -INF , !P4 ;  /* 0xff80000039397808 */ /* 0x000fe40006000000 */
[----:B------:R-:W-:Y:S02]  /*121b0*/  FMNMX3.FTZ R8, R8, R59, R58, !PT ;  /* 0x0000003b08087276 */ /* 0x000fe4000781003a */
[----:B------:R-:W-:Y:S02]  /*121c0*/  ISETP.GE.AND P0, PT, R0, R63, PT ;  /* 0x0000003f0000720c */ /* 0x000fe40003f06270 */
[----:B------:R-:W-:-:S02]  /*121d0*/  FSEL R48, R12, -INF , !P2 ;  /* 0xff8000000c307808 */ /* 0x000fc40005000000 */
[----:B------:R-:W-:Y:S02]  /*121e0*/  FSEL R47, R30, -INF , !P1 ;  /* 0xff8000001e2f7808 */ /* 0x000fe40004800000 */
[----:B------:R-:W-:Y:S02]  /*121f0*/  FMNMX3.FTZ R6, R6, R50, R49, !PT ;  /* 0x0000003206067276 */ /* 0x000fe40007810031 */
[----:B------:R-:W-:Y:S02]  /*12200*/  FMNMX.FTZ R8, R57, R8, !PT ;  /* 0x0000000839087209 */ /* 0x000fe40007810000 */
[----:B------:R-:W-:Y:S02]  /*12210*/  FSEL R46, R18, -INF , !P0 ;  /* 0xff800000122e7808 */ /* 0x000fe40004000000 */
[----:B------:R-:W-:Y:S01]  /*12220*/  FMNMX3.FTZ R55, R6, R48, R47, !PT ;  /* 0x0000003006377276 */ /* 0x000fe2000781002f */
[----:B------:R-:W1:Y:S03]  /*12230*/  SHFL.BFLY PT, R69, R8, 0x2, 0x1f ;  /* 0x0c401f0008457f89 */ /* 0x000e6600000e0000 */
[----:B------:R-:W-:-:S05]  /*12240*/  FMNMX.FTZ R6, R46, R55, !PT ;  /* 0x000000372e067209 */ /* 0x000fca0007810000 */
[----:B------:R-:W2:Y:S01]  /*12250*/  SHFL.BFLY PT, R55, R6, 0x2, 0x1f ;  /* 0x0c401f0006377f89 */ /* 0x000ea200000e0000 */
[----:B-1----:R-:W-:-:S05]  /*12260*/  FMNMX.FTZ R69, R8, R69, !PT ;  /* 0x0000004508457209 */ /* 0x002fca0007810000 */
[----:B------:R-:W1:Y:S01]  /*12270*/  SHFL.BFLY PT, R2, R69, 0x1, 0x1f ;  /* 0x0c201f0045027f89 */ /* 0x000e6200000e0000 */
[----:B--2---:R-:W-:-:S05]  /*12280*/  FMNMX.FTZ R55, R6, R55, !PT ;  /* 0x0000003706377209 */ /* 0x004fca0007810000 */
[----:B------:R-:W2:Y:S01]  /*12290*/  SHFL.BFLY PT, R0, R55, 0x1, 0x1f ;  /* 0x0c201f0037007f89 */ /* 0x000ea200000e0000 */
[----:B-1----:R-:W-:-:S04]  /*122a0*/  FMNMX.FTZ R2, R69, R2, !PT ;  /* 0x0000000245027209 */ /* 0x002fc80007810000 */
[C---:B------:R-:W-:Y:S01]  /*122b0*/  FSETP.NEU.FTZ.AND P0, PT, R2.reuse, -INF , PT ;  /* 0xff8000000200780b */ /* 0x040fe20003f1d000 */
[----:B-----5:R-:W-:Y:S01]  /*122c0*/  FMUL.FTZ R126, R2, UR4 ;  /* 0x00000004027e7c20 */ /* 0x020fe20008410000 */
        /* <DEDUP_REMOVED lines=14> */
[--C-:B------:R-:W-:Y:S01]  /*123b0*/  FFMA.FTZ R44, R15, UR4, -R54.reuse ;  /* 0x000000040f2c7c23 */ /* 0x100fe20008010836 */
[----:B------:R-:W1:Y:S01]  /*123c0*/  LDSM.16.MT88.4 R4, [R120+0xd000] ;  /* 0x00d000007804783b */ /* 0x000e620000004200 */
[----:B------:R-:W-:Y:S01]  /*123d0*/  FFMA.FTZ R40, R13, UR4, -R54 ;  /* 0x000000040d287c23 */ /* 0x000fe20008010836 */
[----:B------:R-:W2:Y:S01]  /*123e0*/  MUFU.EX2 R55, R55 ;  /* 0x0000003700377308 */ /* 0x000ea20000000800 */
[----:B------:R-:W-:Y:S01]  /*123f0*/  FFMA.FTZ R16, R39, UR4, -R126 ;  /* 0x0000000427107c23 */ /* 0x000fe2000801087e */
[----:B------:R-:W3:Y:S01]  /*12400*/  LDSM.16.MT88.4 R8, [R120+0x9400] ;  /* 0x009400007808783b */ /* 0x000ee20000004200 */
[----:B------:R-:W-:Y:S01]  /*12410*/  FFMA.FTZ R34, R35, UR4, -R54 ;  /* 0x0000000423227c23 */ /* 0x000fe20008010836 */
[----:B------:R-:W-:Y:S01]  /*12420*/  MUFU.EX2 R42, R42 ;  /* 0x0000002a002a7308 */ /* 0x000fe20000000800 */
[----:B------:R-:W-:Y:S01]  /*12430*/  FFMA.FTZ R36, R21, UR4, -R126 ;  /* 0x0000000415247c23 */ /* 0x000fe2000801087e */
[--C-:B------:R-:W-:Y:S01]  /*12440*/  FFMA.FTZ R39, R33, UR4, -R54.reuse ;  /* 0x0000000421277c23 */ /* 0x100fe20008010836 */
[--C-:B------:R-:W-:Y:S01]  /*12450*/  FFMA.FTZ R35, R17, UR4, -R54.reuse ;  /* 0x0000000411237c23 */ /* 0x100fe20008010836 */
[----:B------:R-:W5:Y:S01]  /*12460*/  MUFU.EX2 R41, R41 ;  /* 0x0000002900297308 */ /* 0x000f620000000800 */
[----:B------:R-:W-:Y:S01]  /*12470*/  FFMA.FTZ R32, R19, UR4, -R54 ;  /* 0x0000000413207c23 */ /* 0x000fe20008010836 */
[----:B------:R-:W4:Y:S01]  /*12480*/  LDSM.16.MT88.4 R12, [R123+0x9400] ;  /* 0x009400007b0c783b */ /* 0x000f220000004200 */
        /* <DEDUP_REMOVED lines=8> */
[--C-:B------:R-:W-:Y:S01]  /*12510*/  FFMA.FTZ R28, R29, UR4, -R54.reuse ;  /* 0x000000041d1c7c23 */ /* 0x100fe20008010836 */
[----:B------:R-:W-:Y:S01]  /*12520*/  MUFU.EX2 R43, R43 ;  /* 0x0000002b002b7308 */ /* 0x000fe20000000800 */
[--C-:B------:R-:W-:Y:S01]  /*12530*/  FFMA.FTZ R25, R25, UR4, -R54.reuse ;  /* 0x0000000419197c23 */ /* 0x100fe20008010836 */
        /* <DEDUP_REMOVED lines=8> */
[----:B-1----:R-:W-:Y:S01]  /*125c0*/  F2FP.F16.F32.PACK_AB R69, R44, R45 ;  /* 0x0000002d2c45723e */ /* 0x002fe200000000ff */
[--C-:B------:R-:W-:Y:S01]  /*125d0*/  FFMA.FTZ R130, R129, UR4, -R54.reuse ;  /* 0x0000000481827c23 */ /* 0x100fe20008010836 */
[----:B------:R-:W1:Y:S01]  /*125e0*/  MUFU.EX2 R37, R37 ;  /* 0x0000002500257308 */ /* 0x000e620000000800 */
[----:B------:R-:W-:Y:S01]  /*125f0*/  FFMA.FTZ R127, R127, UR4, -R54 ;  /* 0x000000047f7f7c23 */ /* 0x000fe20008010836 */
[----:B------:R-:W-:Y:S01]  /*12600*/  FFMA.FTZ R183, R183, UR4, -R126 ;  /* 0x00000004b7b77c23 */ /* 0x000fe2000801087e */
[----:B------:R-:W-:Y:S01]  /*12610*/  FFMA.FTZ R179, R179, UR4, -R54 ;  /* 0x00000004b3b37c23 */ /* 0x000fe20008010836 */
[----:B------:R-:W-:Y:S01]  /*12620*/  MUFU.EX2 R36, R36 ;  /* 0x0000002400247308 */ /* 0x000fe20000000800 */
[--C-:B------:R-:W-:Y:S01]  /*12630*/  FFMA.FTZ R138, R163, UR4, -R126.reuse ;  /* 0x00000004a38a7c23 */ /* 0x100fe2000801087e */
[----:B-----5:R-:W-:Y:S01]  /*12640*/  F2FP.F16.F32.PACK_AB R71, R40, R43 ;  /* 0x0000002b2847723e */ /* 0x020fe200000000ff */
[----:B------:R-:W-:Y:S01]  /*12650*/  FFMA.FTZ R136, R175, UR4, -R126 ;  /* 0x00000004af887c23 */ /* 0x000fe2000801087e */
[----:B------:R5:W-:Y:S01]  /*12660*/  MUFU.EX2 R33, R16 ;  /* 0x0000001000217308 */ /* 0x000be20000000800 */
[--C-:B------:R-:W-:Y:S01]  /*12670*/  FFMA.FTZ R142, R169, UR4, -R54.reuse ;  /* 0x00000004a98e7c23 */ /* 0x100fe20008010836 */
[----:B------:R-:W-:Y:S01]  /*12680*/  FFMA.FTZ R140, R165, UR4, -R54 ;  /* 0x00000004a58c7c23 */ /* 0x000fe20008010836 */
[--C-:B------:R-:W-:Y:S01]  /*12690*/  FFMA.FTZ R177, R177, UR4, -R126.reuse ;  /* 0x00000004b1b17c23 */ /* 0x100fe2000801087e */
[----:B------:R-:W-:Y:S01]  /*126a0*/  MUFU.EX2 R39, R39 ;  /* 0x0000002700277308 */ /* 0x000fe20000000800 */
[C---:B------:R-:W-:Y:S01]  /*126b0*/  HMMA.16816.F32 R104, R68.reuse, R100, RZ ;  /* 0x000000644468723c */ /* 0x040fe200000018ff */
[----:B------:R-:W-:Y:S01]  /*126c0*/  FFMA.FTZ R173, R173, UR4, -R126 ;  /* 0x00000004adad7c23 */ /* 0x000fe2000801087e */
[----:B------:R-:W-:Y:S01]  /*126d0*/  FFMA.FTZ R171, R171, UR4, -R54 ;  /* 0x00000004abab7c23 */ /* 0x000fe20008010836 */
[----:B------:R-:W3:Y:S01]  /*126e0*/  MUFU.EX2 R34, R34 ;  /* 0x0000002200227308 */ /* 0x000ee20000000800 */
[--C-:B------:R-:W-:Y:S01]  /*126f0*/  FFMA.FTZ R158, R143, UR4, -R126.reuse ;  /* 0x000000048f9e7c23 */ /* 0x100fe2000801087e */
[----:B------:R-:W-:Y:S01]  /*12700*/  FFMA.FTZ R160, R139, UR4, -R126 ;  /* 0x000000048ba07c23 */ /* 0x000fe2000801087e */
[--C-:B------:R-:W-:Y:S01]  /*12710*/  FFMA.FTZ R164, R135, UR4, -R54.reuse ;  /* 0x0000000487a47c23 */ /* 0x100fe20008010836 */
[----:B------:R-:W-:Y:S01]  /*12720*/  MUFU.EX2 R35, R35 ;  /* 0x0000002300237308 */ /* 0x000fe20000000800 */
[C---:B------:R-:W-:Y:S01]  /*12730*/  HMMA.16816.F32 R100, R68.reuse, R102, RZ ;  /* 0x000000664464723c */ /* 0x040fe200000018ff */
[----:B-----5:R-:W5:Y:S01]  /*12740*/  LDSM.16.MT88.4 R16, [R120+0xb400] ;  /* 0x00b400007810783b */ /* 0x020f620000004200 */
[--C-:B------:R-:W-:Y:S01]  /*12750*/  FFMA.FTZ R162, R133, UR4, -R54.reuse ;  /* 0x0000000485a27c23 */ /* 0x100fe20008010836 */
[----:B------:R-:W4:Y:S01]  /*12760*/  MUFU.EX2 R32, R32 ;  /* 0x0000002000207308 */ /* 0x000f220000000800 */
[----:B------:R-:W-:Y:S01]  /*12770*/  FFMA.FTZ R131, R131, UR4, -R54 ;  /* 0x0000000483837c23 */ /* 0x000fe20008010836 */
[--C-:B------:R-:W-:Y:S01]  /*12780*/  FFMA.FTZ R161, R161, UR4, -R126.reuse ;  /* 0x00000004a1a17c23 */ /* 0x100fe2000801087e */
[----:B------:R-:W-:Y:S01]  /*12790*/  FFMA.FTZ R141, R141, UR4, -R126 ;  /* 0x000000048d8d7c23 */ /* 0x000fe2000801087e */
[----:B------:R-:W-:Y:S01]  /*127a0*/  MUFU.EX2 R31, R31 ;  /* 0x0000001f001f7308 */ /* 0x000fe20000000800 */
[C---:B------:R-:W-:Y:S01]  /*127b0*/  HMMA.16816.F32 R112, R68.reuse, R108, RZ ;  /* 0x0000006c4470723c */ /* 0x040fe200000018ff */
[----:B------:R-:W-:Y:S01]  /*127c0*/  FFMA.FTZ R137, R137, UR4, -R54 ;  /* 0x0000000489897c23 */ /* 0x000fe20008010836 */
[----:B------:R-:W-:Y:S01]  /*127d0*/  FFMA.FTZ R124, R124, UR4, -R126 ;  /* 0x000000047c7c7c23 */ /* 0x000fe2000801087e */
[----:B------:R-:W5:Y:S01]  /*127e0*/  MUFU.EX2 R30, R30 ;  /* 0x0000001e001e7308 */ /* 0x000f620000000800 */
[--C-:B------:R-:W-:Y:S01]  /*127f0*/  FFMA.FTZ R53, R53, UR4, -R54.reuse ;  /* 0x0000000435357c23 */ /* 0x100fe20008010836 */
[--C-:B------:R-:W-:Y:S01]  /*12800*/  FFMA.FTZ R48, R48, UR4, -R54.reuse ;  /* 0x0000000430307c23 */ /* 0x100fe20008010836 */
[----:B------:R-:W-:Y:S01]  /*12810*/  FFMA.FTZ R47, R47, UR4, -R54 ;  /* 0x000000042f2f7c23 */ /* 0x000fe20008010836 */
[----:B------:R-:W-:Y:S01]  /*12820*/  MUFU.EX2 R27, R27 ;  /* 0x0000001b001b7308 */ /* 0x000fe20000000800 */
[C---:B------:R-:W-:Y:S01]  /*12830*/  HMMA.16816.F32 R96, R68.reuse, R92, RZ ;  /* 0x0000005c4460723c */ /* 0x040fe200000018ff */
[----:B------:R-:W-:Y:S01]  /*12840*/  FADD.FTZ R55, R56, R55 ;  /* 0x0000003738377221 */ /* 0x000fe20000010000 */
[----:B------:R-:W-:Y:S01]  /*12850*/  ISETP.GT.AND P0, PT, R64, R147, PT ;  /* 0x000000934000720c */ /* 0x000fe20003f04270 */
[----:B------:R-:W5:Y:S04]  /*12860*/  MUFU.EX2 R26, R26 ;  /* 0x0000001a001a7308 */ /* 0x000f680000000800 */
[----:B------:R-:W-:Y:S01]  /*12870*/  MUFU.EX2 R29, R189 ;  /* 0x000000bd001d7308 */ /* 0x000fe20000000800 */
[C---:B------:R-:W-:Y:S03]  /*12880*/  HMMA.16816.F32 R88, R68.reuse, R84, RZ ;  /* 0x000000544458723c */ /* 0x040fe600000018ff */
[----:B------:R-:W5:Y:S04]  /*12890*/  MUFU.EX2 R28, R28 ;  /* 0x0000001c001c7308 */ /* 0x000f680000000800 */
[----:B------:R-:W-:Y:S01]  /*128a0*/  MUFU.EX2 R25, R25 ;  /* 0x0000001900197308 */ /* 0x000fe20000000800 */
[C---:B------:R-:W-:Y:S03]  /*128b0*/  HMMA.16816.F32 R80, R68.reuse, R76, RZ ;  /* 0x0000004c4450723c */ /* 0x040fe600000018ff */
[----:B------:R-:W5:Y:S04]  /*128c0*/  MUFU.EX2 R24, R24 ;  /* 0x0000001800187308 */ /* 0x000f680000000800 */
        /* <DEDUP_REMOVED lines=14> */
[----:B-1----:R-:W-:-:S02]  /*129b0*/  F2FP.F16.F32.PACK_AB R4, R37, R38 ;  /* 0x000000262504723e */ /* 0x002fc400000000ff */
[----:B---3--:R-:W-:Y:S01]  /*129c0*/  F2FP.F16.F32.PACK_AB R5, R34, R39 ;  /* 0x000000272205723e */ /* 0x008fe200000000ff */
[----:B------:R-:W-:Y:S04]  /*129d0*/  MUFU.EX2 R142, R142 ;  /* 0x0000008e008e7308 */ /* 0x000fe80000000800 */
[----:B------:R-:W-:Y:S01]  /*129e0*/  HMMA.16816.F32 R68, R68, R6, RZ ;  /* 0x000000064444723c */ /* 0x000fe200000018ff */
        /* <DEDUP_REMOVED lines=15> */
[----:B------:R-:W3:Y:S01]  /*12ae0*/  LDSM.16.MT88.4 R12, [R123+0xd400] ;  /* 0x00d400007b0c783b */ /* 0x000ee20000004200 */
[----:B------:R-:W-:Y:S04]  /*12af0*/  MUFU.EX2 R162, R162 ;  /* 0x000000a200a27308 */ /* 0x000fe80000000800 */
[----:B------:R-:W-:Y:S02]  /*12b00*/  MUFU.EX2 R131, R131 ;  /* 0x0000008300837308 */ /* 0x000fe40000000800 */
[C---:B--2---:R-:W-:Y:S02]  /*12b10*/  HMMA.16816.F32 R96, R4.reuse, R20, R96 ;  /* 0x000000140460723c */ /* 0x044fe40000001860 */
[----:B------:R-:W-:Y:S04]  /*12b20*/  MUFU.EX2 R48, R48 ;  /* 0x0000003000307308 */ /* 0x000fe80000000800 */
[----:B------:R-:W-:Y:S02]  /*12b30*/  MUFU.EX2 R47, R47 ;  /* 0x0000002f002f7308 */ /* 0x000fe40000000800 */
[C---:B------:R-:W-:Y:S01]  /*12b40*/  HMMA.16816.F32 R92, R4.reuse, R22, R92 ;  /* 0x00000016045c723c */ /* 0x040fe2000000185c */
[----:B------:R-:W2:Y:S07]  /*12b50*/  LDSM.16.MT88.4 R20, [R123+0xb800] ;  /* 0x00b800007b14783b */ /* 0x000eae0000004200 */
[C---:B-----5:R-:W-:Y:S08]  /*12b60*/  HMMA.16816.F32 R88, R4.reuse, R16, R88 ;  /* 0x000000100458723c */ /* 0x060ff00000001858 */
[C---:B-1----:R-:W-:Y:S08]  /*12b70*/  HMMA.16816.F32 R72, R4.reuse, R8, R72 ;  /* 0x000000080448723c */ /* 0x042ff00000001848 */
[C---:B------:R-:W-:Y:S01]  /*12b80*/  HMMA.16816.F32 R68, R4.reuse, R10, R68 ;  /* 0x0000000a0444723c */ /* 0x040fe20000001844 */
[----:B------:R-:W1:Y:S07]  /*12b90*/  LDSM.16.MT88.4 R8, [R120+0x9800] ;  /* 0x009800007808783b */ /* 0x000e6e0000004200 */
[C---:B---3--:R-:W-:Y:S08]  /*12ba0*/  HMMA.16816.F32 R80, R4.reuse, R12, R80 ;  /* 0x0000000c0450723c */ /* 0x048ff00000001850 */
[C---:B------:R-:W-:Y:S01]  /*12bb0*/  HMMA.16816.F32 R76, R4.reuse, R14, R76 ;  /* 0x0000000e044c723c */ /* 0x040fe2000000184c */
[----:B------:R-:W3:Y:S07]  /*12bc0*/  LDSM.16.MT88.4 R12, [R123+0x9800] ;  /* 0x009800007b0c783b */ /* 0x000eee0000004200 */
[----:B------:R-:W-:Y:S01]  /*12bd0*/  HMMA.16816.F32 R84, R4, R18, R84 ;  /* 0x000000120454723c */ /* 0x000fe20000001854 */
[----:B------:R-:W-:Y:S01]  /*12be0*/  F2FP.F16.F32.PACK_AB R4, R30, R31 ;  /* 0x0000001f1e04723e */ /* 0x000fe200000000ff */
[----:B------:R-:W4:Y:S01]  /*12bf0*/  LDSM.16.MT88.4 R16, [R120+0xb800] ;  /* 0x00b800007810783b */ /* 0x000f220000004200 */
[----:B------:R-:W-:-:S02]  /*12c00*/  F2FP.F16.F32.PACK_AB R6, R26, R27 ;  /* 0x0000001b1a06723e */ /* 0x000fc400000000ff */
[----:B------:R-:W-:Y:S02]  /*12c10*/  F2FP.F16.F32.PACK_AB R5, R28, R29 ;  /* 0x0000001d1c05723e */ /* 0x000fe400000000ff */
[----:B------:R-:W-:-:S07]  /*12c20*/  F2FP.F16.F32.PACK_AB R7, R24, R25 ;  /* 0x000000191807723e */ /* 0x000fce00000000ff */
[C---:B--2---:R-:W-:Y:S08]  /*12c30*/  HMMA.16816.F32 R96, R4.reuse, R20, R96 ;  /* 0x000000140460723c */ /* 0x044ff00000001860 */
[C---:B-1----:R-:W-:Y:S08]  /*12c40*/  HMMA.16816.F32 R104, R4.reuse, R8, R104 ;  /* 0x000000080468723c */ /* 0x042ff00000001868 */
[C---:B------:R-:W-:Y:S01]  /*12c50*/  HMMA.16816.F32 R100, R4.reuse, R10, R100 ;  /* 0x0000000a0464723c */ /* 0x040fe20000001864 */
[----:B------:R-:W1:Y:S07]  /*12c60*/  LDSM.16.MT88.4 R8, [R120+0xd800] ;  /* 0x00d800007808783b */ /* 0x000e6e0000004200 */
[C---:B---3--:R-:W-:Y:S08]  /*12c70*/  HMMA.16816.F32 R112, R4.reuse, R12, R112 ;  /* 0x0000000c0470723c */ /* 0x048ff00000001870 */
[C---:B------:R-:W-:Y:S01]  /*12c80*/  HMMA.16816.F32 R108, R4.reuse, R14, R108 ;  /* 0x0000000e046c723c */ /* 0x040fe2000000186c */
[----:B------:R-:W2:Y:S07]  /*12c90*/  LDSM.16.MT88.4 R12, [R123+0xd800] ;  /* 0x00d800007b0c783b */ /* 0x000eae0000004200 */
[----:B----4-:R-:W-:Y:S01]  /*12ca0*/  HMMA.16816.F32 R88, R4, R16, R88 ;  /* 0x000000100458723c */ /* 0x010fe20000001858 */
[----:B------:R-:W-:-:S02]  /*12cb0*/  FFMA.FTZ R16, R125, UR4, -R126 ;  /* 0x000000047d107c23 */ /* 0x000fc4000801087e */
[----:B------:R-:W3:Y:S04]  /*12cc0*/  MUFU.EX2 R125, R183 ;  /* 0x000000b7007d7308 */ /* 0x000ee80000000800 */
[----:B------:R4:W5:Y:S01]  /*12cd0*/  MUFU.EX2 R121, R16 ;  /* 0x0000001000797308 */ /* 0x0009620000000800 */
[C---:B------:R-:W-:Y:S01]  /*12ce0*/  HMMA.16816.F32 R92, R4.reuse, R22, R92 ;  /* 0x00000016045c723c */ /* 0x040fe2000000185c */
[----:B------:R-:W-:Y:S07]  /*12cf0*/  LDSM.16.MT88.4 R20, [R123+0xbc00] ;  /* 0x00bc00007b14783b */ /* 0x000fee0000004200 */
[C---:B------:R-:W-:Y:S01]  /*12d00*/  HMMA.16816.F32 R84, R4.reuse, R18, R84 ;  /* 0x000000120454723c */ /* 0x040fe20000001854 */
[----:B----4-:R-:W4:Y:S07]  /*12d10*/  LDSM.16.MT88.4 R16, [R120+0xbc00] ;  /* 0x00bc00007810783b */ /* 0x010f2e0000004200 */
[C---:B-1----:R-:W-:Y:S08]  /*12d20*/  HMMA.16816.F32 R72, R4.reuse, R8, R72 ;  /* 0x000000080448723c */ /* 0x042ff00000001848 */
[C---:B------:R-:W-:Y:S01]  /*12d30*/  HMMA.16816.F32 R68, R4.reuse, R10, R68 ;  /* 0x0000000a0444723c */ /* 0x040fe20000001844 */
[----:B------:R-:W1:Y:S07]  /*12d40*/  LDSM.16.MT88.4 R8, [R120+0x9c00] ;  /* 0x009c00007808783b */ /* 0x000e6e0000004200 */
[C---:B--2---:R-:W-:Y:S08]  /*12d50*/  HMMA.16816.F32 R80, R4.reuse, R12, R80 ;  /* 0x0000000c0450723c */ /* 0x044ff00000001850 */
[----:B------:R-:W-:Y:S01]  /*12d60*/  HMMA.16816.F32 R76, R4, R14, R76 ;  /* 0x0000000e044c723c */ /* 0x000fe2000000184c */
[----:B------:R-:W2:Y:S01]  /*12d70*/  LDSM.16.MT88.4 R12, [R123+0x9c00] ;  /* 0x009c00007b0c783b */ /* 0x000ea20000004200 */
[----:B---3--:R-:W-:-:S02]  /*12d80*/  F2FP.F16.F32.PACK_AB R4, R125, R128 ;  /* 0x000000807d04723e */ /* 0x008fc400000000ff */
[----:B-----5:R-:W-:Y:S02]  /*12d90*/  F2FP.F16.F32.PACK_AB R6, R132, R121 ;  /* 0x000000798406723e */ /* 0x020fe400000000ff */
[----:B------:R-:W-:Y:S02]  /*12da0*/  F2FP.F16.F32.PACK_AB R5, R129, R134 ;  /* 0x000000868105723e */ /* 0x000fe400000000ff */
[----:B------:R-:W-:-:S07]  /*12db0*/  F2FP.F16.F32.PACK_AB R7, R127, R130 ;  /* 0x000000827f07723e */ /* 0x000fce00000000ff */
[C---:B----4-:R-:W-:Y:S01]  /*12dc0*/  HMMA.16816.F32 R88, R4.reuse, R16, R88 ;  /* 0x000000100458723c */ /* 0x050fe20000001858 */
[----:B------:R-:W-:Y:S02]  /*12dd0*/  FFMA.FTZ R16, R167, UR4, -R54 ;  /* 0x00000004a7107c23 */ /* 0x000fe40008010836 */
[----:B------:R-:W3:Y:S04]  /*12de0*/  MUFU.EX2 R167, R173 ;  /* 0x000000ad00a77308 */ /* 0x000ee80000000800 */
[----:B------:R4:W5:Y:S01]  /*12df0*/  MUFU.EX2 R169, R16 ;  /* 0x0000001000a97308 */ /* 0x0009620000000800 */
[C---:B------:R-:W-:Y:S08]  /*12e00*/  HMMA.16816.F32 R96, R4.reuse, R20, R96 ;  /* 0x000000140460723c */ /* 0x040ff00000001860 */
[C---:B-1----:R-:W-:Y:S08]  /*12e10*/  HMMA.16816.F32 R104, R4.reuse, R8, R104 ;  /* 0x000000080468723c */ /* 0x042ff00000001868 */
[C---:B------:R-:W-:Y:S01]  /*12e20*/  HMMA.16816.F32 R100, R4.reuse, R10, R100 ;  /* 0x0000000a0464723c */ /* 0x040fe20000001864 */
[----:B------:R-:W1:Y:S07]  /*12e30*/  LDSM.16.MT88.4 R8, [R120+0xdc00] ;  /* 0x00dc00007808783b */ /* 0x000e6e0000004200 */
[C---:B--2---:R-:W-:Y:S08]  /*12e40*/  HMMA.16816.F32 R112, R4.reuse, R12, R112 ;  /* 0x0000000c0470723c */ /* 0x044ff00000001870 */
[C---:B------:R-:W-:Y:S01]  /*12e50*/  HMMA.16816.F32 R108, R4.reuse, R14, R108 ;  /* 0x0000000e046c723c */ /* 0x040fe2000000186c */
[----:B------:R-:W2:Y:S07]  /*12e60*/  LDSM.16.MT88.4 R12, [R123+0xdc00] ;  /* 0x00dc00007b0c783b */ /* 0x000eae0000004200 */
[C---:B------:R-:W-:Y:S01]  /*12e70*/  HMMA.16816.F32 R92, R4.reuse, R22, R92 ;  /* 0x00000016045c723c */ /* 0x040fe2000000185c */
[----:B------:R-:W5:Y:S07]  /*12e80*/  LDSM.16.MT88.4 R20, [R123+0xc000] ;  /* 0x00c000007b14783b */ /* 0x000f6e0000004200 */
[C---:B------:R-:W-:Y:S01]  /*12e90*/  HMMA.16816.F32 R84, R4.reuse, R18, R84 ;  /* 0x000000120454723c */ /* 0x040fe20000001854 */
[----:B----4-:R-:W-:Y:S07]  /*12ea0*/  LDSM.16.MT88.4 R16, [R120+0xc000] ;  /* 0x00c000007810783b */ /* 0x010fee0000004200 */
[C---:B-1----:R-:W-:Y:S08]  /*12eb0*/  HMMA.16816.F32 R72, R4.reuse, R8, R72 ;  /* 0x000000080448723c */ /* 0x042ff00000001848 */
[C---:B------:R-:W-:Y:S01]  /*12ec0*/  HMMA.16816.F32 R68, R4.reuse, R10, R68 ;  /* 0x0000000a0444723c */ /* 0x040fe20000001844 */
[----:B------:R-:W1:Y:S07]  /*12ed0*/  LDSM.16.MT88.4 R8, [R120+0xa000] ;  /* 0x00a000007808783b */ /* 0x000e6e0000004200 */
[C---:B--2---:R-:W-:Y:S08]  /*12ee0*/  HMMA.16816.F32 R80, R4.reuse, R12, R80 ;  /* 0x0000000c0450723c */ /* 0x044ff00000001850 */
[----:B------:R-:W-:Y:S01]  /*12ef0*/  HMMA.16816.F32 R76, R4, R14, R76 ;  /* 0x0000000e044c723c */ /* 0x000fe2000000184c */
[----:B------:R-:W2:Y:S01]  /*12f00*/  LDSM.16.MT88.4 R12, [R123+0xa000] ;  /* 0x00a000007b0c783b */ /* 0x000ea20000004200 */
[----:B------:R-:W-:-:S02]  /*12f10*/  F2FP.F16.F32.PACK_AB R4, R138, R163 ;  /* 0x000000a38a04723e */ /* 0x000fc400000000ff */
[----:B---3--:R-:W-:Y:S02]  /*12f20*/  F2FP.F16.F32.PACK_AB R6, R167, R136 ;  /* 0x00000088a706723e */ /* 0x008fe400000000ff */
[----:B-----5:R-:W-:Y:S02]  /*12f30*/  F2FP.F16.F32.PACK_AB R5, R142, R169 ;  /* 0x000000a98e05723e */ /* 0x020fe400000000ff */
        /* <DEDUP_REMOVED lines=32> */
[C---:B------:R-:W-:Y:S01]  /*13140*/  HMMA.16816.F32 R88, R4.reuse, R16, R88 ;  /* 0x000000100458723c */ /* 0x040fe20000001858 */
[--C-:B------:R-:W-:Y:S01]  /*13150*/  FFMA.FTZ R17, R65, UR4, -R126.reuse ;  /* 0x0000000441117c23 */ /* 0x100fe2000801087e */
[--C-:B------:R-:W-:Y:S01]  /*13160*/  FFMA.FTZ R16, R66, UR4, -R126.reuse ;  /* 0x0000000442107c23 */ /* 0x100fe2000801087e */
[--C-:B------:R-:W-:Y:S01]  /*13170*/  FFMA.FTZ R65, R58, UR4, -R126.reuse ;  /* 0x000000043a417c23 */ /* 0x100fe2000801087e */
[----:B------:R-:W-:Y:S04]  /*13180*/  MUFU.EX2 R66, R124 ;  /* 0x0000007c00427308 */ /* 0x000fe80000000800 */
[C---:B------:R-:W-:Y:S01]  /*13190*/  HMMA.16816.F32 R84, R4.reuse, R18, R84 ;  /* 0x000000120454723c */ /* 0x040fe20000001854 */
[----:B------:R-:W-:Y:S01]  /*131a0*/  FFMA.FTZ R18, R67, UR4, -R126 ;  /* 0x0000000443127c23 */ /* 0x000fe2000801087e */
[----:B------:R-:W-:Y:S01]  /*131b0*/  FFMA.FTZ R19, R52, UR4, -R54 ;  /* 0x0000000434137c23 */ /* 0x000fe20008010836 */
[--C-:B------:R-:W-:Y:S01]  /*131c0*/  FFMA.FTZ R67, R61, UR4, -R126.reuse ;  /* 0x000000043d437c23 */ /* 0x100fe2000801087e */
[--C-:B------:R-:W-:Y:S01]  /*131d0*/  FFMA.FTZ R61, R59, UR4, -R126.reuse ;  /* 0x000000043b3d7c23 */ /* 0x100fe2000801087e */
[----:B------:R-:W-:Y:S01]  /*131e0*/  FFMA.FTZ R126, R57, UR4, -R126 ;  /* 0x00000004397e7c23 */ /* 0x000fe2000801087e */
[----:B------:R-:W-:Y:S02]  /*131f0*/  MUFU.EX2 R59, R18 ;  /* 0x00000012003b7308 */ /* 0x000fe40000000800 */
[C---:B-1----:R-:W-:Y:S02]  /*13200*/  HMMA.16816.F32 R80, R4.reuse, R8, R80 ;  /* 0x000000080450723c */ /* 0x042fe40000001850 */
[----:B------:R-:W-:Y:S04]  /*13210*/  MUFU.EX2 R57, R17 ;  /* 0x0000001100397308 */ /* 0x000fe80000000800 */
[----:B------:R-:W1:Y:S02]  /*13220*/  MUFU.EX2 R58, R16 ;  /* 0x00000010003a7308 */ /* 0x000e640000000800 */
[C---:B------:R-:W-:Y:S01]  /*13230*/  HMMA.16816.F32 R76, R4.reuse, R10, R76 ;  /* 0x0000000a044c723c */ /* 0x040fe2000000184c */
[----:B------:R-:W3:Y:S01]  /*13240*/  LDSM.16.MT88.4 R8, [R123+0xa800] ;  /* 0x00a800007b08783b */ /* 0x000ee20000004200 */
[----:B------:R-:W-:Y:S04]  /*13250*/  MUFU.EX2 R52, R53 ;  /* 0x0000003500347308 */ /* 0x000fe80000000800 */
[----:B------:R-:W-:Y:S02]  /*13260*/  MUFU.EX2 R67, R67 ;  /* 0x0000004300437308 */ /* 0x000fe40000000800 */
[C---:B--2---:R-:W-:Y:S01]  /*13270*/  HMMA.16816.F32 R72, R4.reuse, R12, R72 ;  /* 0x0000000c0448723c */ /* 0x044fe20000001848 */
[--C-:B------:R-:W-:Y:S01]  /*13280*/  FFMA.FTZ R13, R51, UR4, -R54.reuse ;  /* 0x00000004330d7c23 */ /* 0x100fe20008010836 */
[--C-:B------:R-:W-:Y:S01]  /*13290*/  FFMA.FTZ R12, R50, UR4, -R54.reuse ;  /* 0x00000004320c7c23 */ /* 0x100fe20008010836 */
[--C-:B------:R-:W-:Y:S01]  /*132a0*/  FFMA.FTZ R50, R49, UR4, -R54.reuse ;  /* 0x0000000431327c23 */ /* 0x100fe20008010836 */
[----:B------:R-:W-:Y:S01]  /*132b0*/  FFMA.FTZ R54, R46, UR4, -R54 ;  /* 0x000000042e367c23 */ /* 0x000fe20008010836 */
[----:B------:R2:W4:Y:S03]  /*132c0*/  MUFU.EX2 R51, R19 ;  /* 0x0000001300337308 */ /* 0x0005260000000800 */
[----:B------:R-:W-:Y:S01]  /*132d0*/  HMMA.16816.F32 R68, R4, R14, R68 ;  /* 0x0000000e0444723c */ /* 0x000fe20000001844 */
[----:B------:R-:W-:Y:S01]  /*132e0*/  MUFU.EX2 R49, R13 ;  /* 0x0000000d00317308 */ /* 0x000fe20000000800 */
[----:B------:R-:W-:Y:S01]  /*132f0*/  FADD.FTZ R4, R45, R44 ;  /* 0x0000002c2d047221 */ /* 0x000fe20000010000 */
[----:B-1----:R-:W-:Y:S01]  /*13300*/  F2FP.F16.F32.PACK_AB R6, R58, R57 ;  /* 0x000000393a06723e */ /* 0x002fe200000000ff */
[----:B------:R-:W-:Y:S01]  /*13310*/  FADD.FTZ R44, R42, R55 ;  /* 0x000000372a2c7221 */ /* 0x000fe20000010000 */
[----:B------:R-:W1:Y:S01]  /*13320*/  MUFU.EX2 R46, R12 ;  /* 0x0000000c002e7308 */ /* 0x000e620000000800 */
[----:B------:R-:W-:Y:S01]  /*13330*/  FADD.FTZ R43, R43, R4 ;  /* 0x000000042b2b7221 */ /* 0x000fe20000010000 */
[----:B------:R-:W-:-:S02]  /*13340*/  F2FP.F16.F32.PACK_AB R4, R66, R59 ;  /* 0x0000003b4204723e */ /* 0x000fc400000000ff */
[----:B------:R-:W5:Y:S01]  /*13350*/  MUFU.EX2 R42, R61 ;  /* 0x0000003d002a7308 */ /* 0x000f620000000800 */
[----:B------:R-:W-:Y:S01]  /*13360*/  FADD.FTZ R40, R40, R43 ;  /* 0x0000002b28287221 */ /* 0x000fe20000010000 */
[----:B--2---:R-:W2:Y:S01]  /*13370*/  LDSM.16.MT88.4 R16, [R123+0xc800] ;  /* 0x00c800007b10783b */ /* 0x004ea20000004200 */
[----:B----4-:R-:W-:Y:S01]  /*13380*/  F2FP.F16.F32.PACK_AB R5, R51, R52 ;  /* 0x000000343305723e */ /* 0x010fe200000000ff */
[----:B------:R-:W-:Y:S01]  /*13390*/  MUFU.EX2 R65, R65 ;  /* 0x0000004100417308 */ /* 0x000fe20000000800 */
[----:B------:R-:W-:-:S03]  /*133a0*/  FADD.FTZ R39, R39, R40 ;  /* 0x0000002827277221 */ /* 0x000fc60000010000 */
[----:B------:R-:W4:Y:S01]  /*133b0*/  MUFU.EX2 R126, R126 ;  /* 0x0000007e007e7308 */ /* 0x000f220000000800 */
[----:B------:R-:W-:Y:S01]  /*133c0*/  FADD.FTZ R34, R34, R39 ;  /* 0x0000002722227221 */ /* 0x000fe20000010000 */
[----:B-1----:R-:W-:Y:S01]  /*133d0*/  F2FP.F16.F32.PACK_AB R7, R46, R49 ;  /* 0x000000312e07723e */ /* 0x002fe200000000ff */
[----:B------:R-:W1:Y:S01]  /*133e0*/  LDSM.16.MT88.4 R12, [R120+0xc800] ;  /* 0x00c80000780c783b */ /* 0x000e620000004200 */
[----:B------:R-:W-:Y:S01]  /*133f0*/  MUFU.EX2 R54, R54 ;  /* 0x0000003600367308 */ /* 0x000fe20000000800 */
[----:B------:R-:W-:-:S04]  /*13400*/  FADD.FTZ R35, R35, R34 ;  /* 0x0000002223237221 */ /* 0x000fc80000010000 */
[----:B---3--:R-:W-:Y:S01]  /*13410*/  HMMA.16816.F32 R112, R4, R8, R112 ;  /* 0x000000080470723c */ /* 0x008fe20000001870 */
[----:B------:R-:W-:-:S04]  /*13420*/  FADD.FTZ R32, R32, R35 ;  /* 0x0000002320207221 */ /* 0x000fc80000010000 */
[----:B------:R-:W-:-:S03]  /*13430*/  FADD.FTZ R29, R29, R32 ;  /* 0x000000201d1d7221 */ /* 0x000fc60000010000 */
[----:B------:R-:W-:Y:S01]  /*13440*/  HMMA.16816.F32 R108, R4, R10, R108 ;  /* 0x0000000a046c723c */ /* 0x000fe2000000186c */
[----:B------:R-:W3:Y:S01]  /*13450*/  LDSM.16.MT88.4 R8, [R123+0xe800] ;  /* 0x00e800007b08783b */ /* 0x000ee20000004200 */
[----:B------:R-:W-:-:S06]  /*13460*/  FADD.FTZ R28, R28, R29 ;  /* 0x0000001d1c1c7221 */ /* 0x000fcc0000010000 */
[C---:B------:R-:W-:Y:S08]  /*13470*/  HMMA.16816.F32 R104, R4.reuse, R20, R104 ;  /* 0x000000140468723c */ /* 0x040ff00000001868 */
[C---:B------:R-:W-:Y:S01]  /*13480*/  HMMA.16816.F32 R100, R4.reuse, R22, R100 ;  /* 0x000000160464723c */ /* 0x040fe20000001864 */
[----:B------:R-:W5:Y:S07]  /*13490*/  LDSM.16.MT88.4 R20, [R120+0xe800] ;  /* 0x00e800007814783b */ /* 0x000f6e0000004200 */
[C---:B--2---:R-:W-:Y:S08]  /*134a0*/  HMMA.16816.F32 R96, R4.reuse, R16, R96 ;  /* 0x000000100460723c */ /* 0x044ff00000001860 */
[C---:B------:R-:W-:Y:S01]  /*134b0*/  HMMA.16816.F32 R92, R4.reuse, R18, R92 ;  /* 0x00000012045c723c */ /* 0x040fe2000000185c */
[----:B------:R-:W2:Y:S07]  /*134c0*/  LDSM.16.MT88.4 R16, [R123+0xac00] ;  /* 0x00ac00007b10783b */ /* 0x000eae0000004200 */
[C---:B-1----:R-:W-:Y:S08]  /*134d0*/  HMMA.16816.F32 R88, R4.reuse, R12, R88 ;  /* 0x0000000c0458723c */ /* 0x042ff00000001858 */
[----:B---3--:R-:W-:Y:S01]  /*134e0*/  HMMA.16816.F32 R80, R4, R8, R80 ;  /* 0x000000080450723c */ /* 0x008fe20000001850 */
[----:B------:R-:W-:-:S02]  /*134f0*/  FADD.FTZ R9, R41, R44 ;  /* 0x0000002c29097221 */ /* 0x000fc40000010000 */
[----:B------:R-:W1:Y:S02]  /*13500*/  MUFU.EX2 R41, R50 ;  /* 0x0000003200297308 */ /* 0x000e640000000800 */
[----:B------:R-:W-:-:S03]  /*13510*/  FADD.FTZ R38, R38, R9 ;  /* 0x0000000926267221 */ /* 0x000fc60000010000 */
[----:B------:R-:W-:Y:S01]  /*13520*/  HMMA.16816.F32 R84, R4, R14, R84 ;  /* 0x0000000e0454723c */ /* 0x000fe20000001854 */
[----:B------:R-:W3:Y:S01]  /*13530*/  LDSM.16.MT88.4 R12, [R120+0xac00] ;  /* 0x00ac0000780c783b */ /* 0x000ee20000004200 */
[----:B------:R-:W-:-:S04]  /*13540*/  FADD.FTZ R37, R37, R38 ;  /* 0x0000002625257221 */ /* 0x000fc80000010000 */
[----:B------:R-:W-:Y:S02]  /*13550*/  FADD.FTZ R36, R36, R37 ;  /* 0x0000002524247221 */ /* 0x000fe40000010000 */
[----:B------:R-:W-:Y:S01]  /*13560*/  HMMA.16816.F32 R76, R4, R10, R76 ;  /* 0x0000000a044c723c */ /* 0x000fe2000000184c */
[----:B------:R-:W3:Y:S01]  /*13570*/  LDSM.16.MT88.4 R8, [R123+0xcc00] ;  /* 0x00cc00007b08783b */ /* 0x000ee20000004200 */
[----:B------:R-:W-:-:S04]  /*13580*/  FADD.FTZ R36, R33, R36 ;  /* 0x0000002421247221 */ /* 0x000fc80000010000 */
[----:B------:R-:W-:Y:S02]  /*13590*/  FADD.FTZ R31, R31, R36 ;  /* 0x000000241f1f7221 */ /* 0x000fe40000010000 */
[----:B-----5:R-:W-:Y:S02]  /*135a0*/  HMMA.16816.F32 R72, R4, R20, R72 ;  /* 0x000000140448723c */ /* 0x020fe40000001848 */
[----:B------:R-:W-:-:S04]  /*135b0*/  FADD.FTZ R30, R30, R31 ;  /* 0x0000001f1e1e7221 */ /* 0x000fc80000010000 */
[----:B------:R-:W-:Y:S02]  /*135c0*/  FADD.FTZ R21, R27, R30 ;  /* 0x0000001e1b157221 */ /* 0x000fe40000010000 */
[----:B------:R-:W-:Y:S01]  /*135d0*/  HMMA.16816.F32 R68, R4, R22, R68 ;  /* 0x000000160444723c */ /* 0x000fe20000001844 */
[----:B------:R-:W-:Y:S01]  /*135e0*/  F2FP.F16.F32.PACK_AB R4, R42, R67 ;  /* 0x000000432a04723e */ /* 0x000fe200000000ff */
[----:B------:R-:W-:Y:S01]  /*135f0*/  FADD.FTZ R23, R25, R28 ;  /* 0x0000001c19177221 */ /* 0x000fe20000010000 */
[----:B----4-:R-:W-:Y:S01]  /*13600*/  F2FP.F16.F32.PACK_AB R6, R126, R65 ;  /* 0x000000417e06723e */ /* 0x010fe200000000ff */
[----:B------:R-:W-:Y:S01]  /*13610*/  FADD.FTZ R21, R26, R21 ;  /* 0x000000151a157221 */ /* 0x000fe20000010000 */
[----:B-1----:R-:W-:Y:S01]  /*13620*/  F2FP.F16.F32.PACK_AB R5, R48, R41 ;  /* 0x000000293005723e */ /* 0x002fe200000000ff */
        /* <DEDUP_REMOVED lines=16> */
[----:B---3--:R-:W-:Y:S02]  /*13730*/  HMMA.16816.F32 R104, R4, R12, R104 ;  /* 0x0000000c0468723c */ /* 0x008fe40000001868 */
        /* <DEDUP_REMOVED lines=38> */
[----:B------:R-:W-:-:S04]  /*139a0*/  FADD.FTZ R65, R65, R42 ;  /* 0x0000002a41417221 */ /* 0x000fc80000010000 */
        /* <DEDUP_REMOVED lines=69> */
.L_x_1423:
        /* <DEDUP_REMOVED lines=8> */
.L_x_1424:
[----:B------:R-:W1:Y:S01]  /*13e80*/  LDCU UR9, c[0x0][0x440] ;  /* 0x00008800ff0977ac */ /* 0x000e620008000800 */
        /* <DEDUP_REMOVED lines=114> */
[----:B------:R-:W2:Y:S07]  /*145b0*/  LDSM.16.M88.4 R132, [R122+0x4c00] ;  /* 0x004c00007a84783b */ /* 0x000eae0000000200 */
[C---:B------:R-:W-:Y:S08]  /*145c0*/  HMMA.16816.F32 R16, R128.reuse, R168, R16 ;  /* 0x000000a88010723c */ /* 0x040ff00000001810 */
[C---:B------:R-:W-:Y:S08]  /*145d0*/  HMMA.16816.F32 R12, R128.reuse, R170, R12 ;  /* 0x000000aa800c723c */ /* 0x040ff0000000180c */
[C---:B-1----:R-:W-:Y:S08]  /*145e0*/  HMMA.16816.F32 R48, R128.reuse, R164, R48 ;  /* 0x000000a48030723c */ /* 0x042ff00000001830 */
        /* <DEDUP_REMOVED lines=30> */
[C---:B----4-:R-:W-:Y:S08]  /*147d0*/  HMMA.16816.F32 R48, R128.reuse, R164, R48 ;  /* 0x000000a48030723c */ /* 0x050ff00000001830 */
        /* <DEDUP_REMOVED lines=15> */
[C---:B----4-:R-:W-:Y:S08]  /*148d0*/  HMMA.16816.F32 R124, R136.reuse, R128, R124 ;  /* 0x00000080887c723c */ /* 0x050ff0000000187c */
        /* <DEDUP_REMOVED lines=24> */
[C---:B----4-:R-:W-:Y:S08]  /*14a60*/  HMMA.16816.F32 R124, R164.reuse, R140, R124 ;  /* 0x0000008ca47c723c */ /* 0x050ff0000000187c */
        /* <DEDUP_REMOVED lines=9> */
[----:B------:R-:W-:Y:S01]  /*14b00*/  HMMA.16816.F32 R64, R164, R142, R64 ;  /* 0x0000008ea440723c */ /* 0x000fe20000001840 */
[----:B------:R-:W3:Y:S07]  /*14b10*/  LDSM.16.M88.4 R140, [R145+0x8800] ;  /* 0x00880000918c783b */ /* 0x000eee0000000200 */
[C---:B--2---:R-:W-:Y:S08]  /*14b20*/  HMMA.16816.F32 R16, R132.reuse, R128, R16 ;  /* 0x000000808410723c */ /* 0x044ff00000001810 */
[C---:B------:R-:W-:Y:S08]  /*14b30*/  HMMA.16816.F32 R12, R132.reuse, R130, R12 ;  /* 0x00000082840c723c */ /* 0x040ff0000000180c */
[C---:B-1----:R-:W-:Y:S03]  /*14b40*/  HMMA.16816.F32 R8, R132.reuse, R136, R8 ;  /* 0x000000888408723c */ /* 0x042fe60000001808 */
[----:B------:R-:W-:Y:S01]  /*14b50*/  FMUL.FTZ R16, R16, UR14 ;  /* 0x0000000e10107c20 */ /* 0x000fe20008410000 */
[----:B------:R-:W-:Y:S01]  /*14b60*/  FMUL.FTZ R60, R17, UR14 ;  /* 0x0000000e113c7c20 */ /* 0x000fe20008410000 */
[----:B------:R-:W-:Y:S01]  /*14b70*/  FMUL.FTZ R131, R18, UR14 ;  /* 0x0000000e12837c20 */ /* 0x000fe20008410000 */
[----:B------:R-:W-:Y:S01]  /*14b80*/  FMUL.FTZ R121, R19, UR14 ;  /* 0x0000000e13797c20 */ /* 0x000fe20008410000 */
[----:B------:R1:W-:Y:S01]  /*14b90*/  MUFU.TANH R129, R16 ;  /* 0x0000001000817308 */ /* 0x0003e20000002400 */
[----:B------:R-:W-:Y:S03]  /*14ba0*/  HMMA.16816.F32 R4, R132, R138, R4 ;  /* 0x0000008a8404723c */ /* 0x000fe60000001804 */
[----:B------:R-:W-:Y:S01]  /*14bb0*/  FMUL.FTZ R128, R13, UR14 ;  /* 0x0000000e0d807c20 */ /* 0x000fe20008410000 */
[----:B------:R-:W-:Y:S01]  /*14bc0*/  FMUL.FTZ R13, R15, UR14 ;  /* 0x0000000e0f0d7c20 */ /* 0x000fe20008410000 */
[----:B------:R-:W-:Y:S01]  /*14bd0*/  FMUL.FTZ R14, R14, UR14 ;  /* 0x0000000e0e0e7c20 */ /* 0x000fe20008410000 */
[----:B------:R-:W-:Y:S01]  /*14be0*/  FMUL.FTZ R12, R12, UR14 ;  /* 0x0000000e0c0c7c20 */ /* 0x000fe20008410000 */
[----:B------:R-:W2:Y:S01]  /*14bf0*/  MUFU.TANH R131, R131 ;  /* 0x0000008300837308 */ /* 0x000ea20000002400 */
[C---:B---3--:R-:W-:Y:S03]  /*14c00*/  HMMA.16816.F32 R32, R164.reuse, R140, R32 ;  /* 0x0000008ca420723c */ /* 0x048fe60000001820 */
[----:B------:R-:W-:Y:S01]  /*14c10*/  FMUL.FTZ R8, R8, UR14 ;  /* 0x0000000e08087c20 */ /* 0x000fe20008410000 */
[----:B------:R-:W-:Y:S01]  /*14c20*/  FMUL.FTZ R228, R9, UR14 ;  /* 0x0000000e09e47c20 */ /* 0x000fe20008410000 */
[----:B------:R-:W-:Y:S01]  /*14c30*/  FMUL.FTZ R224, R10, UR14 ;  /* 0x0000000e0ae07c20 */ /* 0x000fe20008410000 */
[----:B------:R-:W-:Y:S01]  /*14c40*/  FMUL.FTZ R15, R11, UR14 ;  /* 0x0000000e0b0f7c20 */ /* 0x000fe20008410000 */
[----:B------:R3:W-:Y:S01]  /*14c50*/  MUFU.TANH R130, R8 ;  /* 0x0000000800827308 */ /* 0x0007e20000002400 */
[----:B------:R-:W-:Y:S01]  /*14c60*/  HMMA.16816.F32 R28, R164, R142, R28 ;  /* 0x0000008ea41c723c */ /* 0x000fe2000000181c */
[----:B-1----:R-:W1:Y:S02]  /*14c70*/  LDSM.16.M88.4 R16, [R122+0x7800] ;  /* 0x007800007a10783b */ /* 0x002e640000000200 */
[----:B------:R-:W-:Y:S01]  /*14c80*/  FMUL.FTZ R4, R4, UR14 ;  /* 0x0000000e04047c20 */ /* 0x000fe20008410000 */
[----:B------:R-:W-:Y:S01]  /*14c90*/  FMUL.FTZ R5, R5, UR14 ;  /* 0x0000000e05057c20 */ /* 0x000fe20008410000 */
[----:B------:R-:W-:Y:S01]  /*14ca0*/  FMUL.FTZ R6, R6, UR14 ;  /* 0x0000000e06067c20 */ /* 0x000fe20008410000 */
[----:B------:R-:W-:Y:S01]  /*14cb0*/  FMUL.FTZ R7, R7, UR14 ;  /* 0x0000000e07077c20 */ /* 0x000fe20008410000 */
[----:B------:R-:W-:Y:S08]  /*14cc0*/  MUFU.TANH R226, R4 ;  /* 0x0000000400e27308 */ /* 0x000ff00000002400 */
[----:B------:R-:W-:Y:S01]  /*14cd0*/  MUFU.TANH R220, R6 ;  /* 0x0000000600dc7308 */ /* 0x000fe20000002400 */
[----:B---3--:R-:W3:Y:S07]  /*14ce0*/  LDSM.16.M88.4 R8, [R122+0x7c00] ;  /* 0x007c00007a08783b */ /* 0x008eee0000000200 */
[----:B------:R-:W-:Y:S08]  /*14cf0*/  MUFU.TANH R222, R7 ;  /* 0x0000000700de7308 */ /* 0x000ff00000002400 */
[----:B------:R-:W-:Y:S08]  /*14d00*/  MUFU.TANH R60, R60 ;  /* 0x0000003c003c7308 */ /* 0x000ff00000002400 */
[----:B------:R-:W4:Y:S01]  /*14d10*/  MUFU.TANH R121, R121 ;  /* 0x0000007900797308 */ /* 0x000f220000002400 */
[C---:B-1----:R-:W-:Y:S07]  /*14d20*/  HMMA.16816.F32 R124, R132.reuse, R16, R124 ;  /* 0x00000010847c723c */ /* 0x042fee000000187c */
[----:B------:R1:W-:Y:S01]  /*14d30*/  MUFU.TANH R17, R5 ;  /* 0x0000000500117308 */ /* 0x0003e20000002400 */
[C---:B------:R-:W-:Y:S07]  /*14d40*/  HMMA.16816.F32 R64, R132.reuse, R18, R64 ;  /* 0x000000128440723c */ /* 0x040fee0000001840 */
[----:B------:R2:W-:Y:S01]  /*14d50*/  MUFU.TANH R61, R12 ;  /* 0x0000000c003d7308 */ /* 0x0005e20000002400 */
[----:B---3--:R-:W-:Y:S01]  /*14d60*/  HMMA.16816.F32 R56, R132, R8, R56 ;  /* 0x000000088438723c */ /* 0x008fe20000001838 */
[----:B------:R-:W3:Y:S02]  /*14d70*/  S2R R8, SR_TID.X ;  /* 0x0000000000087919 */ /* 0x000ee40000002100 */
[----:B------:R-:W-:Y:S01]  /*14d80*/  FMUL.FTZ R125, R125, UR14 ;  /* 0x0000000e7d7d7c20 */ /* 0x000fe20008410000 */
[----:B------:R-:W-:Y:S01]  /*14d90*/  FMUL.FTZ R127, R127, UR14 ;  /* 0x0000000e7f7f7c20 */ /* 0x000fe20008410000 */
[----:B------:R-:W-:-:S02]  /*14da0*/  FMUL.FTZ R124, R124, UR14 ;  /* 0x0000000e7c7c7c20 */ /* 0x000fc40008410000 */
[----:B------:R-:W5:Y:S01]  /*14db0*/  MUFU.TANH R14, R14 ;  /* 0x0000000e000e7308 */ /* 0x000f620000002400 */
[----:B------:R-:W-:Y:S01]  /*14dc0*/  FMUL.FTZ R126, R126, UR14 ;  /* 0x0000000e7e7e7c20 */ /* 0x000fe20008410000 */
[----:B-1----:R-:W1:Y:S01]  /*14dd0*/  LDSM.16.M88.4 R4, [R122+0x8000] ;  /* 0x008000007a04783b */ /* 0x002e620000000200 */
[----:B------:R-:W-:Y:S01]  /*14de0*/  HMMA.16816.F32 R52, R132, R10, R52 ;  /* 0x0000000a8434723c */ /* 0x000fe20000001834 */
        /* <DEDUP_REMOVED lines=8> */
[----:B------:R-:W5:Y:S01]  /*14e70*/  MUFU.TANH R128, R128 ;  /* 0x0000008000807308 */ /* 0x000f620000002400 */
[----:B------:R-:W-:-:S05]  /*14e80*/  FMUL.FTZ R59, R59, UR14 ;  /* 0x0000000e3b3b7c20 */ /* 0x000fca0008410000 */
[----:B------:R-:W-:Y:S01]  /*14e90*/  FMUL.FTZ R52, R52, UR14 ;  /* 0x0000000e34347c20 */ /* 0x000fe20008410000 */
[----:B------:R-:W-:Y:S01]  /*14ea0*/  FMUL.FTZ R54, R54, UR14 ;  /* 0x0000000e36367c20 */ /* 0x000fe20008410000 */
[----:B------:R-:W5:Y:S01]  /*14eb0*/  MUFU.TANH R13, R13 ;  /* 0x0000000d000d7308 */ /* 0x000f620000002400 */
[----:B------:R-:W-:Y:S01]  /*14ec0*/  FMUL.FTZ R53, R53, UR14 ;  /* 0x0000000e35357c20 */ /* 0x000fe20008410000 */
[----:B------:R-:W-:Y:S01]  /*14ed0*/  FMUL.FTZ R55, R55, UR14 ;  /* 0x0000000e37377c20 */ /* 0x000fe20008410000 */
[----:B---3--:R-:W-:-:S05]  /*14ee0*/  IMAD.SHL.U32 R8, R8, 0x2, RZ ;  /* 0x0000000208087824 */ /* 0x008fca00078e00ff */
[----:B------:R-:W-:Y:S01]  /*14ef0*/  LOP3.LUT R9, R8, 0x6, RZ, 0xc0, !PT ;  /* 0x0000000608097812 */ /* 0x000fe200078ec0ff */
[----:B------:R-:W3:Y:S04]  /*14f00*/  MUFU.TANH R228, R228 ;  /* 0x000000e400e47308 */ /* 0x000ee80000002400 */
[----:B------:R-:W-:-:S04]  /*14f10*/  IMAD R9, R62, 0x80, R9 ;  /* 0x000000803e097824 */ /* 0x000fc800078e0209 */
[C---:B------:R-:W-:Y:S01]  /*14f20*/  VIADD R8, R9.reuse, 0xffffff00 ;  /* 0xffffff0009087836 */ /* 0x040fe20000000000 */
[C---:B-1----:R-:W-:Y:S01]  /*14f30*/  HMMA.16816.F32 R48, R132.reuse, R4, R48 ;  /* 0x000000048430723c */ /* 0x042fe20000001830 */
[C---:B------:R-:W-:Y:S01]  /*14f40*/  VIADD R10, R9.reuse, 0xffffff08 ;  /* 0xffffff08090a7836 */ /* 0x040fe20000000000 */
[----:B------:R-:W1:Y:S02]  /*14f50*/  MUFU.TANH R15, R15 ;  /* 0x0000000f000f7308 */ /* 0x000e640000002400 */
[C---:B------:R-:W-:Y:S02]  /*14f60*/  ISETP.GE.AND P5, PT, R8.reuse, R3, PT ;  /* 0x000000030800720c */ /* 0x040fe40003fa6270 */
[----:B------:R-:W-:Y:S01]  /*14f70*/  ISETP.GE.AND P6, PT, R8, R63, PT ;  /* 0x0000003f0800720c */ /* 0x000fe20003fc6270 */
[----:B------:R-:W-:Y:S01]  /*14f80*/  VIADD R8, R9, 0xffffff01 ;  /* 0xffffff0109087836 */ /* 0x000fe20000000000 */
[----:B------:R-:W-:Y:S01]  /*14f90*/  HMMA.16816.F32 R44, R132, R6, R44 ;  /* 0x00000006842c723c */ /* 0x000fe2000000182c */
[----:B------:R-:W3:Y:S01]  /*14fa0*/  LDSM.16.M88.4 R4, [R122+0x8400] ;  /* 0x008400007a04783b */ /* 0x000ee20000000200 */
[----:B--2---:R-:W-:Y:S01]  /*14fb0*/  FSEL R12, R131, -INF , !P6 ;  /* 0xff800000830c7808 */ /* 0x004fe20007000000 */
[----:B------:R-:W-:Y:S01]  /*14fc0*/  MUFU.TANH R206, R58 ;  /* 0x0000003a00ce7308 */ /* 0x000fe20000002400 */
[----:B------:R-:W-:-:S02]  /*14fd0*/  ISETP.GE.AND P0, PT, R8, R3, PT ;  /* 0x000000030800720c */ /* 0x000fc40003f06270 */
[----:B------:R-:W-:Y:S02]  /*14fe0*/  ISETP.GE.AND P1, PT, R8, R63, PT ;  /* 0x0000003f0800720c */ /* 0x000fe40003f26270 */
[----:B------:R-:W-:Y:S02]  /*14ff0*/  FSEL R8, R129, -INF , !P5 ;  /* 0xff80000081087808 */ /* 0x000fe40006800000 */
[----:B------:R-:W-:Y:S01]  /*15000*/  ISETP.GE.AND P5, PT, R10, R3, PT ;  /* 0x000000030a00720c */ /* 0x000fe20003fa6270 */
[----:B------:R-:W-:Y:S01]  /*15010*/  FMUL.FTZ R48, R48, UR14 ;  /* 0x0000000e30307c20 */ /* 0x000fe20008410000 */
[-C--:B------:R-:W-:Y:S01]  /*15020*/  ISETP.GE.AND P6, PT, R10, R63.reuse, PT ;  /* 0x0000003f0a00720c */ /* 0x080fe20003fc6270 */
[----:B------:R-:W-:Y:S01]  /*15030*/  VIADD R10, R9, 0xffffff09 ;  /* 0xffffff09090a7836 */ /* 0x000fe20000000000 */
[----:B----4-:R-:W-:Y:S01]  /*15040*/  FSEL R16, R121, -INF , !P1 ;  /* 0xff80000079107808 */ /* 0x010fe20004800000 */
[----:B------:R2:W-:Y:S01]  /*15050*/  MUFU.TANH R190, R48 ;  /* 0x0000003000be7308 */ /* 0x0005e20000002400 */
[----:B-----5:R-:W-:Y:S01]  /*15060*/  FSEL R14, R14, -INF , !P6 ;  /* 0xff8000000e0e7808 */ /* 0x020fe20007000000 */
[----:B------:R-:W-:Y:S01]  /*15070*/  FMUL.FTZ R50, R50, UR14 ;  /* 0x0000000e32327c20 */ /* 0x000fe20008410000 */
[----:B------:R-:W-:Y:S01]  /*15080*/  ISETP.GE.AND P1, PT, R10, R63, PT ;  /* 0x0000003f0a00720c */ /* 0x000fe20003f26270 */
[----:B------:R-:W-:Y:S01]  /*15090*/  FMUL.FTZ R161, R44, UR14 ;  /* 0x0000000e2ca17c20 */ /* 0x000fe20008410000 */
[----:B------:R-:W-:Y:S01]  /*150a0*/  FSEL R44, R60, -INF , !P0 ;  /* 0xff8000003c2c7808 */ /* 0x000fe20004000000 */
[----:B------:R-:W-:Y:S01]  /*150b0*/  FMUL.FTZ R172, R46, UR14 ;  /* 0x0000000e2eac7c20 */ /* 0x000fe20008410000 */
[----:B------:R-:W-:Y:S01]  /*150c0*/  ISETP.GE.AND P0, PT, R10, R3, PT ;  /* 0x000000030a00720c */ /* 0x000fe20003f06270 */
[----:B------:R-:W-:Y:S01]  /*150d0*/  MUFU.TANH R140, R125 ;  /* 0x0000007d008c7308 */ /* 0x000fe20000002400 */
[----:B------:R-:W-:Y:S01]  /*150e0*/  FSEL R10, R61, -INF , !P5 ;  /* 0xff8000003d0a7808 */ /* 0x000fe20006800000 */
[----:B------:R-:W-:Y:S01]  /*150f0*/  FMUL.FTZ R49, R49, UR14 ;  /* 0x0000000e31317c20 */ /* 0x000fe20008410000 */
[----:B------:R-:W-:Y:S01]  /*15100*/  FSEL R46, R128, -INF , !P0 ;  /* 0xff800000802e7808 */ /* 0x000fe20004000000 */
[----:B------:R-:W-:Y:S01]  /*15110*/  FMUL.FTZ R51, R51, UR14 ;  /* 0x0000000e33337c20 */ /* 0x000fe20008410000 */
[----:B------:R-:W-:Y:S01]  /*15120*/  FSEL R18, R13, -INF , !P1 ;  /* 0xff8000000d127808 */ /* 0x000fe20004800000 */
[----:B------:R-:W-:Y:S01]  /*15130*/  FMUL.FTZ R45, R45, UR14 ;  /* 0x0000000e2d2d7c20 */ /* 0x000fe20008410000 */
[----:B------:R-:W-:Y:S01]  /*15140*/  FMUL.FTZ R47, R47, UR14 ;  /* 0x0000000e2f2f7c20 */ /* 0x000fe20008410000 */
[----:B------:R-:W-:Y:S01]  /*15150*/  MUFU.TANH R158, R127 ;  /* 0x0000007f009e7308 */ /* 0x000fe20000002400 */
[----:B--2---:R-:W-:-:S05]  /*15160*/  VIADD R48, R9, 0xffffff11 ;  /* 0xffffff1109307836 */ /* 0x004fca0000000000 */
[C---:B------:R-:W-:Y:S02]  /*15170*/  ISETP.GE.AND P0, PT, R48.reuse, R3, PT ;  /* 0x000000033000720c */ /* 0x040fe40003f06270 */
[----:B------:R1:W-:Y:S01]  /*15180*/  MUFU.TANH R212, R66 ;  /* 0x0000004200d47308 */ /* 0x0003e20000002400 */
[----:B------:R-:W-:Y:S01]  /*15190*/  ISETP.GE.AND P1, PT, R48, R63, PT ;  /* 0x0000003f3000720c */ /* 0x000fe20003f26270 */
[----:B---3--:R-:W-:Y:S01]  /*151a0*/  HMMA.16816.F32 R40, R132, R4, R40 ;  /* 0x000000048428723c */ /* 0x008fe20000001828 */
[----:B------:R-:W-:Y:S01]  /*151b0*/  VIADD R4, R9, 0xffffff10 ;  /* 0xffffff1009047836 */ /* 0x000fe20000000000 */
[----:B------:R-:W-:-:S04]  /*151c0*/  FSEL R228, R228, -INF , !P0 ;  /* 0xff800000e4e47808 */ /* 0x000fc80004000000 */
[C---:B------:R-:W-:Y:S01]  /*151d0*/  ISETP.GE.AND P5, PT, R4.reuse, R3, PT ;  /* 0x000000030400720c */ /* 0x040fe20003fa6270 */
[----:B------:R-:W-:Y:S01]  /*151e0*/  MUFU.TANH R138, R65 ;  /* 0x00000041008a7308 */ /* 0x000fe20000002400 */
[----:B------:R-:W-:Y:S01]  /*151f0*/  ISETP.GE.AND P6, PT, R4, R63, PT ;  /* 0x0000003f0400720c */ /* 0x000fe20003fc6270 */
[----:B------:R-:W-:Y:S01]  /*15200*/  HMMA.16816.F32 R36, R132, R6, R36 ;  /* 0x000000068424723c */ /* 0x000fe20000001824 */
[----:B------:R-:W2:Y:S01]  /*15210*/  LDSM.16.M88.4 R4, [R122+0x8800] ;  /* 0x008800007a04783b */ /* 0x000ea20000000200 */
[----:B------:R-:W-:Y:S02]  /*15220*/  FSEL R58, R130, -INF , !P5 ;  /* 0xff800000823a7808 */ /* 0x000fe40006800000 */
[----:B------:R-:W-:Y:S02]  /*15230*/  FSEL R224, R224, -INF , !P6 ;  /* 0xff800000e0e07808 */ /* 0x000fe40007000000 */
[----:B------:R-:W-:Y:S01]  /*15240*/  MUFU.TANH R142, R67 ;  /* 0x00000043008e7308 */ /* 0x000fe20000002400 */
[----:B-1----:R-:W-:-:S03]  /*15250*/  FSEL R66, R15, -INF , !P1 ;  /* 0xff8000000f427808 */ /* 0x002fc60004800000 */
[----:B------:R-:W-:Y:S01]  /*15260*/  FMUL.FTZ R186, R40, UR14 ;  /* 0x0000000e28ba7c20 */ /* 0x000fe20008410000 */
[----:B------:R-:W-:Y:S02]  /*15270*/  VIADD R40, R9, 0xffffff18 ;  /* 0xffffff1809287836 */ /* 0x000fe40000000000 */
[----:B------:R-:W-:Y:S01]  /*15280*/  FMUL.FTZ R42, R42, UR14 ;  /* 0x0000000e2a2a7c20 */ /* 0x000fe20008410000 */
[----:B------:R-:W-:Y:S01]  /*15290*/  FMUL.FTZ R41, R41, UR14 ;  /* 0x0000000e29297c20 */ /* 0x000fe20008410000 */
[----:B------:R-:W1:Y:S01]  /*152a0*/  MUFU.TANH R216, R124 ;  /* 0x0000007c00d87308 */ /* 0x000e620000002400 */
[----:B------:R-:W-:Y:S01]  /*152b0*/  FMUL.FTZ R43, R43, UR14 ;  /* 0x0000000e2b2b7c20 */ /* 0x000fe20008410000 */
[C---:B------:R-:W-:Y:S02]  /*152c0*/  ISETP.GE.AND P5, PT, R40.reuse, R3, PT ;  /* 0x000000032800720c */ /* 0x040fe40003fa6270 */
[----:B------:R-:W-:Y:S01]  /*152d0*/  ISETP.GE.AND P6, PT, R40, R63, PT ;  /* 0x0000003f2800720c */ /* 0x000fe20003fc6270 */
[C---:B------:R-:W-:Y:S01]  /*152e0*/  VIADD R40, R9.reuse, 0xffffff19 ;  /* 0xffffff1909287836 */ /* 0x040fe20000000000 */
[----:B------:R-:W-:Y:S01]  /*152f0*/  FSEL R226, R226, -INF , !P5 ;  /* 0xff800000e2e27808 */ /* 0x000fe20006800000 */
[----:B------:R-:W-:Y:S01]  /*15300*/  FMUL.FTZ R36, R36, UR14 ;  /* 0x0000000e24247c20 */ /* 0x000fe20008410000 */
[----:B------:R-:W-:Y:S01]  /*15310*/  FSEL R220, R220, -INF , !P6 ;  /* 0xff800000dcdc7808 */ /* 0x000fe20007000000 */
[----:B------:R-:W3:Y:S01]  /*15320*/  MUFU.TANH R214, R126 ;  /* 0x0000007e00d67308 */ /* 0x000ee20000002400 */
[----:B------:R-:W-:Y:S01]  /*15330*/  ISETP.GE.AND P0, PT, R40, R3, PT ;  /* 0x000000032800720c */ /* 0x000fe20003f06270 */
[----:B------:R-:W-:Y:S01]  /*15340*/  FMUL.FTZ R38, R38, UR14 ;  /* 0x0000000e26267c20 */ /* 0x000fe20008410000 */
[----:B------:R-:W-:Y:S01]  /*15350*/  ISETP.GE.AND P1, PT, R40, R63, PT ;  /* 0x0000003f2800720c */ /* 0x000fe20003f26270 */
[----:B------:R-:W-:Y:S01]  /*15360*/  VIADD R40, R9, 0xffffff20 ;  /* 0xffffff2009287836 */ /* 0x000fe20000000000 */
[----:B------:R-:W-:Y:S01]  /*15370*/  FSEL R60, R17, -INF , !P0 ;  /* 0xff800000113c7808 */ /* 0x000fe20004000000 */
[----:B------:R-:W-:Y:S01]  /*15380*/  FMUL.FTZ R37, R37, UR14 ;  /* 0x0000000e25257c20 */ /* 0x000fe20008410000 */
[----:B------:R-:W-:Y:S01]  /*15390*/  FSEL R222, R222, -INF , !P1 ;  /* 0xff800000dede7808 */ /* 0x000fe20004800000 */
[----:B------:R4:W5:Y:S01]  /*153a0*/  MUFU.TANH R218, R64 ;  /* 0x0000004000da7308 */ /* 0x0009620000002400 */
[C---:B------:R-:W-:Y:S01]  /*153b0*/  ISETP.GE.AND P5, PT, R40.reuse, R3, PT ;  /* 0x000000032800720c */ /* 0x040fe20003fa6270 */
[----:B------:R-:W-:Y:S01]  /*153c0*/  FMUL.FTZ R39, R39, UR14 ;  /* 0x0000000e27277c20 */ /* 0x000fe20008410000 */
[----:B------:R-:W-:Y:S01]  /*153d0*/  ISETP.GE.AND P6, PT, R40, R63, PT ;  /* 0x0000003f2800720c */ /* 0x000fe20003fc6270 */
[----:B------:R-:W-:Y:S01]  /*153e0*/  VIADD R40, R9, 0xffffff21 ;  /* 0xffffff2109287836 */ /* 0x000fe20000000000 */
[----:B-1----:R-:W-:-:S03]  /*153f0*/  FSEL R216, R216, -INF , !P5 ;  /* 0xff800000d8d87808 */ /* 0x002fc60006800000 */
[----:B------:R-:W-:Y:S01]  /*15400*/  MUFU.TANH R210, R56 ;  /* 0x0000003800d27308 */ /* 0x000fe20000002400 */
[C---:B------:R-:W-:Y:S01]  /*15410*/  ISETP.GE.AND P0, PT, R40.reuse, R3, PT ;  /* 0x000000032800720c */ /* 0x040fe20003f06270 */
[C---:B--2---:R-:W-:Y:S01]  /*15420*/  HMMA.16816.F32 R32, R132.reuse, R4, R32 ;  /* 0x000000048420723c */ /* 0x044fe20000001820 */
[----:B------:R-:W-:Y:S01]  /*15430*/  ISETP.GE.AND P1, PT, R40, R63, PT ;  /* 0x0000003f2800720c */ /* 0x000fe20003f26270 */
[C---:B------:R-:W-:Y:S01]  /*15440*/  VIADD R4, R9.reuse, 0xffffff29 ;  /* 0xffffff2909047836 */ /* 0x040fe20000000000 */
[----:B------:R-:W-:Y:S01]  /*15450*/  FSEL R140, R140, -INF , !P0 ;  /* 0xff8000008c8c7808 */ /* 0x000fe20004000000 */
[C---:B------:R-:W-:Y:S01]  /*15460*/  VIADD R40, R9.reuse, 0xffffff28 ;  /* 0xffffff2809287836 */ /* 0x040fe20000000000 */
[----:B------:R-:W-:Y:S01]  /*15470*/  FSEL R158, R158, -INF , !P1 ;  /* 0xff8000009e9e7808 */ /* 0x000fe20004800000 */
[----:B------:R-:W-:Y:S01]  /*15480*/  MUFU.TANH R208, R52 ;  /* 0x0000003400d07308 */ /* 0x000fe20000002400 */
[C---:B------:R-:W-:Y:S01]  /*15490*/  ISETP.GE.AND P0, PT, R4.reuse, R3, PT ;  /* 0x000000030400720c */ /* 0x040fe20003f06270 */
[----:B------:R-:W-:Y:S01]  /*154a0*/  HMMA.16816.F32 R28, R132, R6, R28 ;  /* 0x00000006841c723c */ /* 0x000fe2000000181c */
[----:B------:R-:W-:Y:S01]  /*154b0*/  ISETP.GE.AND P1, PT, R4, R63, PT ;  /* 0x0000003f0400720c */ /* 0x000fe20003f26270 */
[----:B------:R-:W-:Y:S01]  /*154c0*/  VIADD R4, R9, 0xffffff31 ;  /* 0xffffff3109047836 */ /* 0x000fe20000000000 */
[----:B------:R-:W-:Y:S01]  /*154d0*/  FSEL R138, R138, -INF , !P0 ;  /* 0xff8000008a8a7808 */ /* 0x000fe20004000000 */
[----:B----4-:R-:W-:Y:S01]  /*154e0*/  VIADD R64, R62, 0xfffffffe ;  /* 0xfffffffe3e407836 */ /* 0x010fe20000000000 */
[----:B------:R-:W-:Y:S01]  /*154f0*/  FSEL R142, R142, -INF , !P1 ;  /* 0xff8000008e8e7808 */ /* 0x000fe20004800000 */
[----:B------:R-:W-:Y:S01]  /*15500*/  MUFU.TANH R204, R54 ;  /* 0x0000003600cc7308 */ /* 0x000fe20000002400 */
[----:B------:R-:W-:-:S02]  /*15510*/  ISETP.GE.AND P0, PT, R4, R3, PT ;  /* 0x000000030400720c */ /* 0x000fc40003f06270 */
[----:B------:R-:W-:Y:S02]  /*15520*/  ISETP.GE.AND P1, PT, R4, R63, PT ;  /* 0x0000003f0400720c */ /* 0x000fe40003f26270 */
[----:B------:R-:W1:Y:S01]  /*15530*/  LDSM.16.M88.4 R4, [R122+0x8c00] ;  /* 0x008c00007a04783b */ /* 0x000e620000000200 */
[----:B---3--:R-:W-:Y:S01]  /*15540*/  FSEL R214, R214, -INF , !P6 ;  /* 0xff800000d6d67808 */ /* 0x008fe20007000000 */
[----:B------:R-:W-:Y:S01]  /*15550*/  FMUL.FTZ R32, R32, UR14 ;  /* 0x0000000e20207c20 */ /* 0x000fe20008410000 */
[----:B------:R-:W2:Y:S01]  /*15560*/  MUFU.TANH R198, R57 ;  /* 0x0000003900c67308 */ /* 0x000ea20000002400 */
[----:B------:R-:W-:Y:S01]  /*15570*/  ISETP.GE.AND P5, PT, R40, R3, PT ;  /* 0x000000032800720c */ /* 0x000fe20003fa6270 */
[----:B------:R-:W-:Y:S01]  /*15580*/  FMUL.FTZ R34, R34, UR14 ;  /* 0x0000000e22227c20 */ /* 0x000fe20008410000 */
[----:B------:R-:W-:Y:S01]  /*15590*/  ISETP.GE.AND P6, PT, R40, R63, PT ;  /* 0x0000003f2800720c */ /* 0x000fe20003fc6270 */
[----:B------:R-:W-:Y:S01]  /*155a0*/  FMUL.FTZ R33, R33, UR14 ;  /* 0x0000000e21217c20 */ /* 0x000fe20008410000 */
[----:B-----5:R-:W-:Y:S01]  /*155b0*/  FSEL R218, R218, -INF , !P5 ;  /* 0xff800000dada7808 */ /* 0x020fe20006800000 */
[----:B------:R-:W-:Y:S01]  /*155c0*/  FMUL.FTZ R180, R28, UR14 ;  /* 0x0000000e1cb47c20 */ /* 0x000fe20008410000 */
[----:B------:R-:W-:Y:S01]  /*155d0*/  FSEL R212, R212, -INF , !P6 ;  /* 0xff800000d4d47808 */ /* 0x000fe20007000000 */
[----:B------:R-:W3:Y:S01]  /*155e0*/  MUFU.TANH R202, R59 ;  /* 0x0000003b00ca7308 */ /* 0x000ee20000002400 */
[----:B------:R-:W-:-:S02]  /*155f0*/  VIADD R28, R9, 0xffffff48 ;  /* 0xffffff48091c7836 */ /* 0x000fc40000000000 */
[----:B------:R-:W-:Y:S01]  /*15600*/  FMUL.FTZ R30, R30, UR14 ;  /* 0x0000000e1e1e7c20 */ /* 0x000fe20008410000 */
[----:B------:R-:W-:Y:S01]  /*15610*/  FMUL.FTZ R11, R35, UR14 ;  /* 0x0000000e230b7c20 */ /* 0x000fe20008410000 */
[----:B------:R-:W-:Y:S01]  /*15620*/  FMUL.FTZ R29, R29, UR14 ;  /* 0x0000000e1d1d7c20 */ /* 0x000fe20008410000 */
[----:B------:R-:W-:Y:S01]  /*15630*/  FMUL.FTZ R31, R31, UR14 ;  /* 0x0000000e1f1f7c20 */ /* 0x000fe20008410000 */
[----:B------:R-:W-:-:S04]  /*15640*/  DEPBAR.LE SB0, 0x0 ;  /* 0x000080000000791a */ /* 0x000fc80000000000 */
[----:B------:R4:W-:Y:S01]  /*15650*/  MUFU.TANH R184, R36 ;  /* 0x0000002400b87308 */ /* 0x0009e20000002400 */
[----:B--2---:R-:W-:-:S07]  /*15660*/  FSEL R198, R198, -INF , !P0 ;  /* 0xff800000c6c67808 */ /* 0x004fce0004000000 */
[----:B------:R-:W-:Y:S01]  /*15670*/  MUFU.TANH R170, R50 ;  /* 0x0000003200aa7308 */ /* 0x000fe20000002400 */
[----:B---3--:R-:W-:-:S07]  /*15680*/  FSEL R202, R202, -INF , !P1 ;  /* 0xff800000caca7808 */ /* 0x008fce0004800000 */
[----:B------:R-:W2:Y:S01]  /*15690*/  MUFU.TANH R196, R53 ;  /* 0x0000003500c47308 */ /* 0x000ea20000002400 */
[C---:B----4-:R-:W-:Y:S01]  /*156a0*/  VIADD R36, R9.reuse, 0xffffff30 ;  /* 0xffffff3009247836 */ /* 0x050fe20000000000 */
[----:B-1----:R-:W-:Y:S01]  /*156b0*/  HMMA.16816.F32 R24, R132, R4, R24 ;  /* 0x000000048418723c */ /* 0x002fe20000001818 */
[----:B------:R-:W-:-:S03]  /*156c0*/  VIADD R4, R9, 0xffffff50 ;  /* 0xffffff5009047836 */ /* 0x000fc60000000000 */
[C---:B------:R-:W-:Y:S02]  /*156d0*/  ISETP.GE.AND P5, PT, R36.reuse, R3, PT ;  /* 0x000000032400720c */ /* 0x040fe40003fa6270 */
[----:B------:R-:W1:Y:S01]  /*156e0*/  MUFU.TANH R200, R55 ;  /* 0x0000003700c87308 */ /* 0x000e620000002400 */
[----:B------:R-:W-:Y:S01]  /*156f0*/  ISETP.GE.AND P6, PT, R36, R63, PT ;  /* 0x0000003f2400720c */ /* 0x000fe20003fc6270 */
[C---:B------:R-:W-:Y:S01]  /*15700*/  VIADD R36, R9.reuse, 0xffffff38 ;  /* 0xffffff3809247836 */ /* 0x040fe20000000000 */
[----:B------:R-:W-:Y:S01]  /*15710*/  FSEL R210, R210, -INF , !P5 ;  /* 0xff800000d2d27808 */ /* 0x000fe20006800000 */
[----:B------:R-:W-:Y:S01]  /*15720*/  HMMA.16816.F32 R20, R132, R6, R20 ;  /* 0x000000068414723c */ /* 0x000fe20000001814 */
[----:B------:R-:W-:Y:S01]  /*15730*/  FSEL R206, R206, -INF , !P6 ;  /* 0xff800000cece7808 */ /* 0x000fe20007000000 */
[C---:B------:R-:W-:Y:S01]  /*15740*/  VIADD R6, R9.reuse, 0xffffff51 ;  /* 0xffffff5109067836 */ /* 0x040fe20000000000 */
[C---:B------:R-:W-:Y:S01]  /*15750*/  ISETP.GE.AND P5, PT, R36.reuse, R3, PT ;  /* 0x000000032400720c */ /* 0x040fe20003fa6270 */
[----:B------:R-:W3:Y:S01]  /*15760*/  MUFU.TANH R161, R161 ;  /* 0x000000a100a17308 */ /* 0x000ee20000002400 */
[----:B------:R-:W-:Y:S01]  /*15770*/  ISETP.GE.AND P6, PT, R36, R63, PT ;  /* 0x0000003f2400720c */ /* 0x000fe20003fc6270 */
[----:B------:R-:W-:Y:S01]  /*15780*/  VIADD R36, R9, 0xffffff39 ;  /* 0xffffff3909247836 */ /* 0x000fe20000000000 */
[----:B------:R-:W-:-:S02]  /*15790*/  FSEL R208, R208, -INF , !P5 ;  /* 0xff800000d0d07808 */ /* 0x000fc40006800000 */
[----:B------:R-:W-:Y:S01]  /*157a0*/  FSEL R204, R204, -INF , !P6 ;  /* 0xff800000cccc7808 */ /* 0x000fe20007000000 */
[----:B------:R-:W-:Y:S01]  /*157b0*/  FMUL.FTZ R26, R26, UR14 ;  /* 0x0000000e1a1a7c20 */ /* 0x000fe20008410000 */
[C---:B------:R-:W-:Y:S01]  /*157c0*/  ISETP.GE.AND P0, PT, R36.reuse, R3, PT ;  /* 0x000000032400720c */ /* 0x040fe20003f06270 */
[----:B------:R-:W4:Y:S01]  /*157d0*/  MUFU.TANH R172, R172 ;  /* 0x000000ac00ac7308 */ /* 0x000f220000002400 */
[----:B------:R-:W-:Y:S01]  /*157e0*/  ISETP.GE.AND P1, PT, R36, R63, PT ;  /* 0x0000003f2400720c */ /* 0x000fe20003f26270 */
[----:B------:R-:W-:Y:S01]  /*157f0*/  FMUL.FTZ R25, R25, UR14 ;  /* 0x0000000e19197c20 */ /* 0x000fe20008410000 */
[----:B--2---:R-:W-:Y:S01]  /*15800*/  FSEL R196, R196, -INF , !P0 ;  /* 0xff800000c4c47808 */ /* 0x004fe20004000000 */
[----:B------:R-:W-:Y:S01]  /*15810*/  FMUL.FTZ R24, R24, UR14 ;  /* 0x0000000e18187c20 */ /* 0x000fe20008410000 */
[----:B-1----:R-:W-:Y:S01]  /*15820*/  FSEL R200, R200, -INF , !P1 ;  /* 0xff800000c8c87808 */ /* 0x002fe20004800000 */
[----:B------:R-:W-:Y:S01]  /*15830*/  FMUL.FTZ R27, R27, UR14 ;  /* 0x0000000e1b1b7c20 */ /* 0x000fe20008410000 */
[----:B------:R-:W-:Y:S01]  /*15840*/  FMUL.FTZ R20, R20, UR14 ;  /* 0x0000000e14147c20 */ /* 0x000fe20008410000 */
[----:B------:R-:W1:Y:S01]  /*15850*/  MUFU.TANH R165, R49 ;  /* 0x0000003100a57308 */ /* 0x000e620000002400 */
[----:B------:R-:W-:Y:S01]  /*15860*/  FMUL.FTZ R21, R21, UR14 ;  /* 0x0000000e15157c20 */ /* 0x000fe20008410000 */
[----:B------:R-:W-:Y:S01]  /*15870*/  FMUL.FTZ R22, R22, UR14 ;  /* 0x0000000e16167c20 */ /* 0x000fe20008410000 */
[----:B------:R-:W-:-:S05]  /*15880*/  FMUL.FTZ R23, R23, UR14 ;  /* 0x0000000e17177c20 */ /* 0x000fca0008410000 */
[----:B------:R-:W2:Y:S08]  /*15890*/  MUFU.TANH R174, R51 ;  /* 0x0000003300ae7308 */ /* 0x000eb00000002400 */
[----:B------:R5:W-:Y:S08]  /*158a0*/  MUFU.TANH R182, R32 ;  /* 0x0000002000b67308 */ /* 0x000bf00000002400 */
[----:B------:R-:W2:Y:S08]  /*158b0*/  MUFU.TANH R186, R186 ;  /* 0x000000ba00ba7308 */ /* 0x000eb00000002400 */
[----:B------:R-:W2:Y:S01]  /*158c0*/  MUFU.TANH R168, R42 ;  /* 0x0000002a00a87308 */ /* 0x000ea20000002400 */
[----:B-----5:R-:W-:-:S05]  /*158d0*/  VIADD R32, R9, 0xffffff40 ;  /* 0xffffff4009207836 */ /* 0x020fca0000000000 */
[C---:B------:R-:W-:Y:S02]  /*158e0*/  ISETP.GE.AND P5, PT, R32.reuse, R3, PT ;  /* 0x000000032000720c */ /* 0x040fe40003fa6270 */
[----:B------:R-:W5:Y:S01]  /*158f0*/  MUFU.TANH R188, R45 ;  /* 0x0000002d00bc7308 */ /* 0x000f620000002400 */
[----:B------:R-:W-:Y:S01]  /*15900*/  ISETP.GE.AND P6, PT, R32, R63, PT ;  /* 0x0000003f2000720c */ /* 0x000fe20003fc6270 */
[C---:B------:R-:W-:Y:S01]  /*15910*/  VIADD R32, R9.reuse, 0xffffff41 ;  /* 0xffffff4109207836 */ /* 0x040fe20000000000 */
        /* <DEDUP_REMOVED lines=8> */
[----:B---3--:R-:W-:Y:S01]  /*159a0*/  FSEL R161, R161, -INF , !P5 ;  /* 0xff800000a1a17808 */ /* 0x008fe20006800000 */
[----:B------:R-:W3:Y:S01]  /*159b0*/  MUFU.TANH R164, R38 ;  /* 0x0000002600a47308 */ /* 0x000ee20000002400 */
[----:B----4-:R-:W-:Y:S02]  /*159c0*/  FSEL R172, R172, -INF , !P6 ;  /* 0xff800000acac7808 */ /* 0x010fe40007000000 */
[C---:B------:R-:W-:Y:S02]  /*159d0*/  ISETP.GE.AND P5, PT, R4.reuse, R3, PT ;  /* 0x000000030400720c */ /* 0x040fe40003fa6270 */
[----:B------:R-:W-:Y:S01]  /*159e0*/  ISETP.GE.AND P6, PT, R4, R63, PT ;  /* 0x0000003f0400720c */ /* 0x000fe20003fc6270 */
[----:B------:R-:W-:Y:S01]  /*159f0*/  VIADD R4, R9, 0xffffff58 ;  /* 0xffffff5809047836 */ /* 0x000fe20000000000 */
[----:B-1----:R-:W-:Y:S01]  /*15a00*/  FSEL R165, R165, -INF , !P0 ;  /* 0xff800000a5a57808 */ /* 0x002fe20004000000 */
[----:B------:R-:W1:Y:S01]  /*15a10*/  MUFU.TANH R175, R41 ;  /* 0x0000002900af7308 */ /* 0x000e620000002400 */
[----:B--2---:R-:W-:-:S02]  /*15a20*/  FSEL R174, R174, -INF , !P1 ;  /* 0xff800000aeae7808 */ /* 0x004fc40004800000 */
[C---:B------:R-:W-:Y:S02]  /*15a30*/  ISETP.GE.AND P0, PT, R28.reuse, R3, PT ;  /* 0x000000031c00720c */ /* 0x040fe40003f06270 */
[----:B------:R-:W-:Y:S02]  /*15a40*/  ISETP.GE.AND P1, PT, R28, R63, PT ;  /* 0x0000003f1c00720c */ /* 0x000fe40003f26270 */
[----:B------:R-:W-:Y:S01]  /*15a50*/  FSEL R186, R186, -INF , !P5 ;  /* 0xff800000baba7808 */ /* 0x000fe20006800000 */
[----:B------:R-:W2:Y:S01]  /*15a60*/  MUFU.TANH R166, R43 ;  /* 0x0000002b00a67308 */ /* 0x000ea20000002400 */
[----:B------:R-:W-:Y:S02]  /*15a70*/  FSEL R168, R168, -INF , !P6 ;  /* 0xff800000a8a87808 */ /* 0x000fe40007000000 */
[----:B-----5:R-:W-:Y:S02]  /*15a80*/  FSEL R188, R188, -INF , !P0 ;  /* 0xff800000bcbc7808 */ /* 0x020fe40004000000 */
[----:B------:R-:W-:-:S02]  /*15a90*/  FSEL R176, R176, -INF , !P1 ;  /* 0xff800000b0b07808 */ /* 0x000fc40004800000 */
[C---:B------:R-:W-:Y:S01]  /*15aa0*/  ISETP.GE.AND P5, PT, R4.reuse, R3, PT ;  /* 0x000000030400720c */ /* 0x040fe20003fa6270 */
[----:B------:R-:W4:Y:S01]  /*15ab0*/  MUFU.TANH R136, R34 ;  /* 0x0000002200887308 */ /* 0x000f220000002400 */
[----:B------:R-:W-:Y:S01]  /*15ac0*/  ISETP.GE.AND P6, PT, R4, R63, PT ;  /* 0x0000003f0400720c */ /* 0x000fe20003fc6270 */
[C---:B------:R-:W-:Y:S01]  /*15ad0*/  VIADD R4, R9.reuse, 0xffffff60 ;  /* 0xffffff6009047836 */ /* 0x040fe20000000000 */
[C---:B------:R-:W-:Y:S02]  /*15ae0*/  ISETP.GE.AND P0, PT, R6.reuse, R3, PT ;  /* 0x000000030600720c */ /* 0x040fe40003f06270 */
[----:B------:R-:W-:Y:S01]  /*15af0*/  ISETP.GE.AND P1, PT, R6, R63, PT ;  /* 0x0000003f0600720c */ /* 0x000fe20003f26270 */
[----:B------:R-:W-:Y:S01]  /*15b00*/  VIADD R6, R9, 0xffffff59 ;  /* 0xffffff5909067836 */ /* 0x000fe20000000000 */
[----:B------:R-:W-:Y:S01]  /*15b10*/  FSEL R184, R184, -INF , !P5 ;  /* 0xff800000b8b87808 */ /* 0x000fe20006800000 */
[----:B------:R-:W5:Y:S01]  /*15b20*/  MUFU.TANH R173, R37 ;  /* 0x0000002500ad7308 */ /* 0x000f620000002400 */
[----:B---3--:R-:W-:-:S02]  /*15b30*/  FSEL R164, R164, -INF , !P6 ;  /* 0xff800000a4a47808 */ /* 0x008fc40007000000 */
[----:B-1----:R-:W-:Y:S02]  /*15b40*/  FSEL R175, R175, -INF , !P0 ;  /* 0xff800000afaf7808 */ /* 0x002fe40004000000 */
[----:B--2---:R-:W-:Y:S02]  /*15b50*/  FSEL R166, R166, -INF , !P1 ;  /* 0xff800000a6a67808 */ /* 0x004fe40004800000 */
[C---:B------:R-:W-:Y:S01]  /*15b60*/  ISETP.GE.AND P5, PT, R4.reuse, R3, PT ;  /* 0x000000030400720c */ /* 0x040fe20003fa6270 */
[----:B------:R-:W1:Y:S01]  /*15b70*/  MUFU.TANH R160, R39 ;  /* 0x0000002700a07308 */ /* 0x000e620000002400 */
[----:B------:R-:W-:Y:S01]  /*15b80*/  ISETP.GE.AND P6, PT, R4, R63, PT ;  /* 0x0000003f0400720c */ /* 0x000fe20003fc6270 */
[C---:B------:R-:W-:Y:S01]  /*15b90*/  VIADD R4, R9.reuse, 0xffffff68 ;  /* 0xffffff6809047836 */ /* 0x040fe20000000000 */
[C---:B------:R-:W-:Y:S02]  /*15ba0*/  ISETP.GE.AND P0, PT, R6.reuse, R3, PT ;  /* 0x000000030600720c */ /* 0x040fe40003f06270 */
[----:B------:R-:W-:Y:S01]  /*15bb0*/  ISETP.GE.AND P1, PT, R6, R63, PT ;  /* 0x0000003f0600720c */ /* 0x000fe20003f26270 */
[----:B------:R-:W-:Y:S01]  /*15bc0*/  VIADD R6, R9, 0xffffff61 ;  /* 0xffffff6109067836 */ /* 0x000fe20000000000 */
[----:B------:R-:W-:Y:S01]  /*15bd0*/  FSEL R182, R182, -INF , !P5 ;  /* 0xff800000b6b67808 */ /* 0x000fe20006800000 */
[----:B------:R-:W2:Y:S01]  /*15be0*/  MUFU.TANH R130, R30 ;  /* 0x0000001e00827308 */ /* 0x000ea20000002400 */
[----:B----4-:R-:W-:-:S02]  /*15bf0*/  FSEL R136, R136, -INF , !P6 ;  /* 0xff80000088887808 */ /* 0x010fc40007000000 */
[----:B-----5:R-:W-:Y:S02]  /*15c00*/  FSEL R173, R173, -INF , !P0 ;  /* 0xff800000adad7808 */ /* 0x020fe40004000000 */
[C---:B------:R-:W-:Y:S02]  /*15c10*/  ISETP.GE.AND P5, PT, R4.reuse, R3, PT ;  /* 0x000000030400720c */ /* 0x040fe40003fa6270 */
[----:B------:R-:W-:Y:S01]  /*15c20*/  ISETP.GE.AND P6, PT, R4, R63, PT ;  /* 0x0000003f0400720c */ /* 0x000fe20003fc6270 */
[----:B------:R-:W3:Y:S01]  /*15c30*/  MUFU.TANH R171, R33 ;  /* 0x0000002100ab7308 */ /* 0x000ee20000002400 */
[----:B------:R-:W-:Y:S01]  /*15c40*/  ISETP.GE.AND P0, PT, R6, R3, PT ;  /* 0x000000030600720c */ /* 0x000fe20003f06270 */
[C---:B------:R-:W-:Y:S01]  /*15c50*/  VIADD R4, R9.reuse, 0xffffff70 ;  /* 0xffffff7009047836 */ /* 0x040fe20000000000 */
[----:B-1----:R-:W-:Y:S02]  /*15c60*/  FSEL R160, R160, -INF , !P1 ;  /* 0xff800000a0a07808 */ /* 0x002fe40004800000 */
[----:B------:R-:W-:Y:S01]  /*15c70*/  ISETP.GE.AND P1, PT, R6, R63, PT ;  /* 0x0000003f0600720c */ /* 0x000fe20003f26270 */
[----:B------:R-:W-:-:S02]  /*15c80*/  VIADD R6, R9, 0xffffff69 ;  /* 0xffffff6909067836 */ /* 0x000fc40000000000 */
        /* <DEDUP_REMOVED lines=16> */
[----:B------:R-:W-:-:S05]  /*15d90*/  ISETP.GT.AND P6, PT, R64, R147, PT ;  /* 0x000000934000720c */ /* 0x000fca0003fc4270 */
[----:B------:R-:W-:Y:S01]  /*15da0*/  MUFU.TANH R167, R25 ;  /* 0x0000001900a77308 */ /* 0x000fe20000002400 */
[----:B-1----:R-:W-:-:S07]  /*15db0*/  FSEL R169, R169, -INF , !P0 ;  /* 0xff800000a9a97808 */ /* 0x002fce0004000000 */
[----:B------:R-:W1:Y:S01]  /*15dc0*/  MUFU.TANH R178, R24 ;  /* 0x0000001800b27308 */ /* 0x000e620000002400 */
[----:B--2---:R-:W-:Y:S01]  /*15dd0*/  FSEL R128, R128, -INF , !P1 ;  /* 0xff80000080807808 */ /* 0x004fe20004800000 */
[----:B------:R-:W-:Y:S01]  /*15de0*/  BAR.SYNC.DEFER_BLOCKING 0x0 ;  /* 0x0000000000007b1d */ /* 0x000fe20000010000 */
[----:B------:R-:W-:-:S05]  /*15df0*/  ISETP.GE.AND P1, PT, R6, R3, PT ;  /* 0x000000030600720c */ /* 0x000fca0003f26270 */
[----:B------:R2:W3:Y:S08]  /*15e00*/  MUFU.TANH R192, R20 ;  /* 0x0000001400c07308 */ /* 0x0004f00000002400 */
[----:B------:R-:W4:Y:S01]  /*15e10*/  MUFU.TANH R177, R21 ;  /* 0x0000001500b17308 */ /* 0x000f220000002400 */
[----:B-1----:R-:W-:-:S07]  /*15e20*/  FSEL R178, R178, -INF , !P5 ;  /* 0xff800000b2b27808 */ /* 0x002fce0006800000 */
[----:B------:R-:W1:Y:S01]  /*15e30*/  MUFU.TANH R67, R27 ;  /* 0x0000001b00437308 */ /* 0x000e620000002400 */
[----:B--2---:R-:W-:Y:S01]  /*15e40*/  VIADD R20, R9, 0xffffff71 ;  /* 0xffffff7109147836 */ /* 0x004fe20000000000 */
[----:B---3--:R-:W-:Y:S02]  /*15e50*/  FSEL R192, R192, -INF , !P1 ;  /* 0xff800000c0c07808 */ /* 0x008fe40004800000 */
[----:B------:R-:W-:Y:S02]  /*15e60*/  ISETP.GE.AND P1, PT, R6, R63, PT ;  /* 0x0000003f0600720c */ /* 0x000fe40003f26270 */
[C---:B------:R-:W-:Y:S02]  /*15e70*/  ISETP.GE.AND P0, PT, R20.reuse, R3, PT ;  /* 0x000000031400720c */ /* 0x040fe40003f06270 */
[----:B------:R-:W2:Y:S01]  /*15e80*/  MUFU.TANH R124, R22 ;  /* 0x00000016007c7308 */ /* 0x000ea20000002400 */
[----:B------:R-:W-:Y:S02]  /*15e90*/  ISETP.GE.AND P5, PT, R20, R63, PT ;  /* 0x0000003f1400720c */ /* 0x000fe40003fa6270 */
[----:B------:R-:W-:-:S02]  /*15ea0*/  FSEL R167, R167, -INF , !P0 ;  /* 0xff800000a7a77808 */ /* 0x000fc40004000000 */
[----:B------:R-:W-:-:S03]  /*15eb0*/  ISETP.GE.AND P0, PT, R4, R3, PT ;  /* 0x000000030400720c */ /* 0x000fc60003f06270 */
[----:B------:R-:W3:Y:S01]  /*15ec0*/  MUFU.TANH R65, R23 ;  /* 0x0000001700417308 */ /* 0x000ee20000002400 */
[----:B----4-:R-:W-:Y:S02]  /*15ed0*/  FSEL R177, R177, -INF , !P0 ;  /* 0xff800000b1b17808 */ /* 0x010fe40004000000 */
[----:B------:R-:W-:Y:S02]  /*15ee0*/  ISETP.GE.AND P0, PT, R4, R63, PT ;  /* 0x0000003f0400720c */ /* 0x000fe40003f06270 */
[----:B-1----:R-:W-:Y:S02]  /*15ef0*/  FSEL R67, R67, -INF , !P5 ;  /* 0xff80000043437808 */ /* 0x002fe40006800000 */
[----:B--2---:R-:W-:Y:S02]  /*15f00*/  FSEL R124, R124, -INF , !P1 ;  /* 0xff8000007c7c7808 */ /* 0x004fe40004800000 */
[----:B---3--:R-:W-:Y:S01]  /*15f10*/  FSEL R65, R65, -INF , !P0 ;  /* 0xff80000041417808 */ /* 0x008fe20004000000 */
        /* <DEDUP_REMOVED lines=10> */
[-C--:B-1----:R-:W-:Y:S02]  /*15fc0*/  IABS R7, R9.reuse ;  /* 0x0000000900077213 */ /* 0x082fe40000000000 */
[----:B------:R-:W-:Y:S02]  /*15fd0*/  LOP3.LUT R20, R20, R9, RZ, 0x3c, !PT ;  /* 0x0000000914147212 */ /* 0x000fe400078e3cff */
[----:B------:R-:W1:Y:S08]  /*15fe0*/  I2F.RP R3, R7 ;  /* 0x0000000700037306 */ /* 0x000e700000209400 */
[----:B-1----:R-:W1:Y:S02]  /*15ff0*/  MUFU.RCP R22, R3 ;  /* 0x0000000300167308 */ /* 0x002e640000001000 */
[----:B-1----:R-:W-:-:S06]  /*16000*/  VIADD R22, R22, 0xffffffe ;  /* 0x0ffffffe16167836 */ /* 0x002fcc0000000000 */
[----:B------:R-:W1:Y:S02]  /*16010*/  F2I.FTZ.U32.TRUNC.NTZ R23, R22 ;  /* 0x0000001600177305 */ /* 0x000e64000021f000 */
[----:B-1----:R-:W-:Y:S02]  /*16020*/  IADD3 R4, PT, PT, RZ, -R23, RZ ;  /* 0x80000017ff047210 */ /* 0x002fe40007ffe0ff */
[----:B------:R-:W-:-:S03]  /*16030*/  MOV R22, RZ ;  /* 0x000000ff00167202 */ /* 0x000fc60000000f00 */
        /* <DEDUP_REMOVED lines=50> */
.L_x_1426:
        /* <DEDUP_REMOVED lines=8> */
.L_x_1427:
        /* <DEDUP_REMOVED lines=70> */
.L_x_1425:
        /* <DEDUP_REMOVED lines=46> */
[----:B------:R-:W-:Y:S02]  /*16b20*/  FSETP.NEU.FTZ.AND P1, PT, R56, -INF , PT ;  /* 0xff8000003800780b */ /* 0x000fe40003f3d000 */
[C---:B------:R-:W-:Y:S01]  /*16b30*/  FSETP.NEU.FTZ.AND P0, PT, R3.reuse, -INF , PT ;  /* 0xff8000000300780b */ /* 0x040fe20003f1d000 */
[----:B------:R-:W-:Y:S01]  /*16b40*/  FMUL.FTZ R121, R3, UR4 ;  /* 0x0000000403797c20 */ /* 0x000fe20008410000 */
[----:B------:R-:W-:Y:S02]  /*16b50*/  FSEL R179, R179, RZ, P1 ;  /* 0x000000ffb3b37208 */ /* 0x000fe40000800000 */
[----:B------:R-:W-:Y:S02]  /*16b60*/  FSEL R5, R3, RZ, P0 ;  /* 0x000000ff03057208 */ /* 0x000fe40000000000 */
[----:B------:R-:W-:Y:S01]  /*16b70*/  FSEL R121, R121, RZ, P0 ;  /* 0x000000ff79797208 */ /* 0x000fe20000000000 */
[--C-:B------:R-:W-:Y:S01]  /*16b80*/  FFMA.FTZ R194, R8, UR4, -R179.reuse ;  /* 0x0000000408c27c23 */ /* 0x100fe200080108b3 */
[----:B------:R-:W-:Y:S01]  /*16b90*/  FFMA.FTZ R132, R10, UR4, -R179 ;  /* 0x000000040a847c23 */ /* 0x000fe200080108b3 */
[----:B------:R-:W-:Y:S01]  /*16ba0*/  FADD.FTZ R5, R0, -R5 ;  /* 0x8000000500057221 */ /* 0x000fe20000010000 */
[----:B------:R-:W1:Y:S01]  /*16bb0*/  LDSM.16.MT88.4 R8, [R123+0x9000] ;  /* 0x009000007b08783b */ /* 0x000e620000004200 */
[--C-:B------:R-:W-:Y:S01]  /*16bc0*/  FFMA.FTZ R139, R16, UR4, -R121.reuse ;  /* 0x00000004108b7c23 */ /* 0x100fe20008010879 */
[----:B------:R-:W-:Y:S01]  /*16bd0*/  FFMA.FTZ R0, R18, UR4, -R121 ;  /* 0x0000000412007c23 */ /* 0x000fe20008010879 */
[----:B------:R-:W-:Y:S01]  /*16be0*/  FSEL R7, R56, RZ, P1 ;  /* 0x000000ff38077208 */ /* 0x000fe20000800000 */
[----:B------:R-:W2:Y:S01]  /*16bf0*/  LDSM.16.MT88.4 R16, [R120+0x9000] ;  /* 0x009000007810783b */ /* 0x000ea20000004200 */
[--C-:B------:R-:W-:Y:S01]  /*16c00*/  FFMA.FTZ R137, R44, UR4, -R179.reuse ;  /* 0x000000042c897c23 */ /* 0x100fe200080108b3 */
[----:B------:R-:W-:Y:S01]  /*16c10*/  FFMA.FTZ R125, R46, UR4, -R179 ;  /* 0x000000042e7d7c23 */ /* 0x000fe200080108b3 */
[----:B------:R-:W-:Y:S01]  /*16c20*/  FFMA.FTZ R141, R12, UR4, -R121 ;  /* 0x000000040c8d7c23 */ /* 0x000fe20008010879 */
[----:B------:R-:W-:Y:S01]  /*16c30*/  FADD.FTZ R7, R2, -R7 ;  /* 0x8000000702077221 */ /* 0x000fe20000010000 */
[----:B------:R-:W-:Y:S01]  /*16c40*/  FMUL.FTZ R143, R5, UR4 ;  /* 0x00000004058f7c20 */ /* 0x000fe20008410000 */
[----:B------:R-:W-:Y:S01]  /*16c50*/  FFMA.FTZ R127, R14, UR4, -R121 ;  /* 0x000000040e7f7c23 */ /* 0x000fe20008010879 */
[----:B------:R-:W-:Y:S01]  /*16c60*/  MUFU.EX2 R194, R194 ;  /* 0x000000c200c27308 */ /* 0x000fe20000000800 */
[----:B------:R-:W-:Y:S01]  /*16c70*/  FMUL.FTZ R181, R7, UR4 ;  /* 0x0000000407b57c20 */ /* 0x000fe20008410000 */
[--C-:B------:R-:W-:Y:S01]  /*16c80*/  FFMA.FTZ R59, R58, UR4, -R179.reuse ;  /* 0x000000043a3b7c23 */ /* 0x100fe200080108b3 */
[--C-:B------:R-:W-:Y:S01]  /*16c90*/  FFMA.FTZ R58, R228, UR4, -R179.reuse ;  /* 0x00000004e43a7c23 */ /* 0x100fe200080108b3 */
[----:B------:R-:W3:Y:S01]  /*16ca0*/  MUFU.EX2 R137, R137 ;  /* 0x0000008900897308 */ /* 0x000ee20000000800 */
[----:B------:R-:W-:Y:S01]  /*16cb0*/  FFMA.FTZ R57, R60, UR4, -R179 ;  /* 0x000000043c397c23 */ /* 0x000fe200080108b3 */
[--C-:B------:R-:W-:Y:S01]  /*16cc0*/  FFMA.FTZ R63, R66, UR4, -R121.reuse ;  /* 0x00000004423f7c23 */ /* 0x100fe20008010879 */
[--C-:B------:R-:W-:Y:S01]  /*16cd0*/  FFMA.FTZ R61, R220, UR4, -R121.reuse ;  /* 0x00000004dc3d7c23 */ /* 0x100fe20008010879 */
[----:B------:R-:W-:Y:S01]  /*16ce0*/  MUFU.EX2 R132, R132 ;  /* 0x0000008400847308 */ /* 0x000fe20000000800 */
[----:B------:R-:W-:Y:S01]  /*16cf0*/  FFMA.FTZ R2, R222, UR4, -R121 ;  /* 0x00000004de027c23 */ /* 0x000fe20008010879 */
[----:B------:R-:W-:Y:S01]  /*16d00*/  FFMA.FTZ R226, R226, UR4, -R179 ;  /* 0x00000004e2e27c23 */ /* 0x000fe200080108b3 */
[----:B------:R-:W-:Y:S01]  /*16d10*/  FFMA.FTZ R224, R224, UR4, -R121 ;  /* 0x00000004e0e07c23 */ /* 0x000fe20008010879 */
[----:B------:R-:W4:Y:S01]  /*16d20*/  MUFU.EX2 R125, R125 ;  /* 0x0000007d007d7308 */ /* 0x000f220000000800 */
[--C-:B------:R-:W-:Y:S01]  /*16d30*/  FFMA.FTZ R131, R140, UR4, -R179.reuse ;  /* 0x000000048c837c23 */ /* 0x100fe200080108b3 */
[----:B------:R-:W-:Y:S01]  /*16d40*/  FFMA.FTZ R129, R138, UR4, -R179 ;  /* 0x000000048a817c23 */ /* 0x000fe200080108b3 */
[--C-:B------:R-:W-:Y:S01]  /*16d50*/  FFMA.FTZ R135, R158, UR4, -R121.reuse ;  /* 0x000000049e877c23 */ /* 0x100fe20008010879 */
[----:B------:R-:W-:Y:S01]  /*16d60*/  MUFU.EX2 R141, R141 ;  /* 0x0000008d008d7308 */ /* 0x000fe20000000800 */
[----:B------:R-:W-:Y:S01]  /*16d70*/  FFMA.FTZ R133, R142, UR4, -R121 ;  /* 0x000000048e857c23 */ /* 0x000fe20008010879 */
[----:B---3--:R-:W-:Y:S01]  /*16d80*/  F2FP.F16.F32.PACK_AB R48, R137, R194 ;  /* 0x000000c28930723e */ /* 0x008fe200000000ff */
[--C-:B------:R-:W-:Y:S01]  /*16d90*/  FFMA.FTZ R216, R216, UR4, -R179.reuse ;  /* 0x00000004d8d87c23 */ /* 0x100fe200080108b3 */
[----:B------:R-:W3:Y:S01]  /*16da0*/  MUFU.EX2 R139, R139 ;  /* 0x0000008b008b7308 */ /* 0x000ee20000000800 */
[----:B------:R-:W-:Y:S01]  /*16db0*/  FFMA.FTZ R218, R218, UR4, -R179 ;  /* 0x00000004dada7c23 */ /* 0x000fe200080108b3 */
[--C-:B------:R-:W-:Y:S01]  /*16dc0*/  FFMA.FTZ R214, R214, UR4, -R121.reuse ;  /* 0x00000004d6d67c23 */ /* 0x100fe20008010879 */
[----:B------:R-:W-:Y:S01]  /*16dd0*/  FFMA.FTZ R212, R212, UR4, -R121 ;  /* 0x00000004d4d47c23 */ /* 0x000fe20008010879 */
[----:B------:R-:W5:Y:S01]  /*16de0*/  MUFU.EX2 R181, R181 ;  /* 0x000000b500b57308 */ /* 0x000f620000000800 */
        /* <DEDUP_REMOVED lines=13> */
[-C--:B-----5:R-:W-:Y:S01]  /*16ec0*/  FMUL.FTZ R4, R112, R181.reuse ;  /* 0x000000b570047220 */ /* 0x0a0fe20000410000 */
[-C--:B------:R-:W-:Y:S01]  /*16ed0*/  FMUL.FTZ R5, R113, R181.reuse ;  /* 0x000000b571057220 */ /* 0x080fe20000410000 */
[-C--:B------:R-:W-:Y:S01]  /*16ee0*/  FMUL.FTZ R12, R104, R181.reuse ;  /* 0x000000b5680c7220 */ /* 0x080fe20000410000 */
[----:B------:R-:W-:Y:S01]  /*16ef0*/  FMUL.FTZ R13, R105, R181 ;  /* 0x000000b5690d7220 */ /* 0x000fe20000410000 */
[-C--:B----4-:R-:W-:Y:S01]  /*16f00*/  FMUL.FTZ R6, R114, R143.reuse ;  /* 0x0000008f72067220 */ /* 0x090fe20000410000 */
[-C--:B------:R-:W-:Y:S01]  /*16f10*/  FMUL.FTZ R7, R115, R143.reuse ;  /* 0x0000008f73077220 */ /* 0x080fe20000410000 */
[-C--:B------:R-:W-:Y:S01]  /*16f20*/  FMUL.FTZ R14, R106, R143.reuse ;  /* 0x0000008f6a0e7220 */ /* 0x080fe20000410000 */
        /* <DEDUP_REMOVED lines=43> */
[----:B------:R-:W1:Y:S01]  /*171e0*/  LDSM.16.MT88.4 R72, [R120+0x9400] ;  /* 0x009400007848783b */ /* 0x000e620000004200 */
[----:B------:R-:W-:Y:S01]  /*171f0*/  MUFU.EX2 R59, R59 ;  /* 0x0000003b003b7308 */ /* 0x000fe20000000800 */
[----:B------:R-:W-:Y:S01]  /*17200*/  FFMA.FTZ R194, R163, R181, R194 ;  /* 0x000000b5a3c27223 */ /* 0x000fe200000100c2 */
[----:B------:R-:W-:Y:S01]  /*17210*/  FFMA.FTZ R163, R165, UR4, -R179 ;  /* 0x00000004a5a37c23 */ /* 0x000fe200080108b3 */
[----:B------:R-:W-:Y:S01]  /*17220*/  FFMA.FTZ R181, R170, UR4, -R121 ;  /* 0x00000004aab57c23 */ /* 0x000fe20008010879 */
[----:B------:R-:W3:Y:S01]  /*17230*/  MUFU.EX2 R58, R58 ;  /* 0x0000003a003a7308 */ /* 0x000ee20000000800 */
[----:B------:R-:W-:Y:S01]  /*17240*/  FFMA.FTZ R190, R190, UR4, -R179 ;  /* 0x00000004bebe7c23 */ /* 0x000fe200080108b3 */
[C---:B--2---:R-:W-:Y:S01]  /*17250*/  HMMA.16816.F32 R12, R48.reuse, R16, R12 ;  /* 0x00000010300c723c */ /* 0x044fe2000000180c */
[--C-:B------:R-:W-:Y:S01]  /*17260*/  FFMA.FTZ R170, R174, UR4, -R121.reuse ;  /* 0x00000004aeaa7c23 */ /* 0x100fe20008010879 */
[----:B------:R-:W-:Y:S01]  /*17270*/  MUFU.EX2 R60, R226 ;  /* 0x000000e2003c7308 */ /* 0x000fe20000000800 */
[--C-:B------:R-:W-:Y:S01]  /*17280*/  FFMA.FTZ R172, R172, UR4, -R121.reuse ;  /* 0x00000004acac7c23 */ /* 0x100fe20008010879 */
[----:B------:R-:W-:Y:S01]  /*17290*/  FFMA.FTZ R165, R176, UR4, -R121 ;  /* 0x00000004b0a57c23 */ /* 0x000fe20008010879 */
[----:B------:R-:W-:Y:S01]  /*172a0*/  LDSM.16.MT88.4 R80, [R123+0xc000] ;  /* 0x00c000007b50783b */ /* 0x000fe20000004200 */
[----:B------:R-:W-:Y:S01]  /*172b0*/  MUFU.EX2 R57, R57 ;  /* 0x0000003900397308 */ /* 0x000fe20000000800 */
[----:B------:R-:W-:Y:S01]  /*172c0*/  FFMA.FTZ R174, R186, UR4, -R179 ;  /* 0x00000004baae7c23 */ /* 0x000fe200080108b3 */
[C---:B------:R-:W-:Y:S01]  /*172d0*/  HMMA.16816.F32 R20, R48.reuse, R24, R20 ;  /* 0x000000183014723c */ /* 0x040fe20000001814 */
[----:B------:R-:W-:Y:S01]  /*172e0*/  FFMA.FTZ R160, R160, UR4, -R121 ;  /* 0x00000004a0a07c23 */ /* 0x000fe20008010879 */
[----:B------:R-:W-:Y:S01]  /*172f0*/  MUFU.EX2 R66, R224 ;  /* 0x000000e000427308 */ /* 0x000fe20000000800 */
[----:B------:R-:W-:Y:S01]  /*17300*/  FFMA.FTZ R184, R184, UR4, -R179 ;  /* 0x00000004b8b87c23 */ /* 0x000fe200080108b3 */
[----:B------:R-:W-:Y:S01]  /*17310*/  FFMA.FTZ R166, R166, UR4, -R121 ;  /* 0x00000004a6a67c23 */ /* 0x000fe20008010879 */
[----:B------:R-:W-:Y:S01]  /*17320*/  FFMA.FTZ R162, R162, R143, R141 ;  /* 0x0000008fa2a27223 */ /* 0x000fe2000001008d */
[----:B------:R-:W2:Y:S01]  /*17330*/  MUFU.EX2 R63, R63 ;  /* 0x0000003f003f7308 */ /* 0x000ea20000000800 */
[--C-:B------:R-:W-:Y:S01]  /*17340*/  FFMA.FTZ R182, R182, UR4, -R179.reuse ;  /* 0x00000004b6b67c23 */ /* 0x100fe200080108b3 */
[C---:B------:R-:W-:Y:S01]  /*17350*/  HMMA.16816.F32 R28, R48.reuse, R32, R28 ;  /* 0x00000020301c723c */ /* 0x040fe2000000181c */
[----:B------:R-:W-:Y:S01]  /*17360*/  FFMA.FTZ R180, R180, UR4, -R179 ;  /* 0x00000004b4b47c23 */ /* 0x000fe200080108b3 */
[----:B------:R-:W-:Y:S01]  /*17370*/  MUFU.EX2 R61, R61 ;  /* 0x0000003d003d7308 */ /* 0x000fe20000000800 */
[----:B------:R-:W-:Y:S01]  /*17380*/  FFMA.FTZ R136, R136, UR4, -R121 ;  /* 0x0000000488887c23 */ /* 0x000fe20008010879 */
[--C-:B------:R-:W-:Y:S01]  /*17390*/  FFMA.FTZ R178, R178, UR4, -R179.reuse ;  /* 0x00000004b2b27c23 */ /* 0x100fe200080108b3 */
[--C-:B------:R-:W-:Y:S01]  /*173a0*/  FFMA.FTZ R167, R167, UR4, -R179.reuse ;  /* 0x00000004a7a77c23 */ /* 0x100fe200080108b3 */
[----:B------:R-:W4:Y:S01]  /*173b0*/  MUFU.EX2 R2, R2 ;  /* 0x0000000200027308 */ /* 0x000f220000000800 */
[--C-:B------:R-:W-:Y:S01]  /*173c0*/  FFMA.FTZ R192, R192, UR4, -R179.reuse ;  /* 0x00000004c0c07c23 */ /* 0x100fe200080108b3 */
[C---:B------:R-:W-:Y:S01]  /*173d0*/  HMMA.16816.F32 R36, R48.reuse, R40, R36 ;  /* 0x000000283024723c */ /* 0x040fe20000001824 */
[----:B------:R-:W-:Y:S01]  /*173e0*/  FFMA.FTZ R177, R177, UR4, -R179 ;  /* 0x00000004b1b17c23 */ /* 0x000fe200080108b3 */
[----:B------:R-:W-:Y:S01]  /*173f0*/  MUFU.EX2 R140, R216 ;  /* 0x000000d8008c7308 */ /* 0x000fe20000000800 */
[--C-:B------:R-:W-:Y:S01]  /*17400*/  FFMA.FTZ R124, R124, UR4, -R121.reuse ;  /* 0x000000047c7c7c23 */ /* 0x100fe20008010879 */
[--C-:B------:R-:W-:Y:S01]  /*17410*/  FFMA.FTZ R65, R65, UR4, -R121.reuse ;  /* 0x0000000441417c23 */ /* 0x100fe20008010879 */
[--C-:B------:R-:W-:Y:S01]  /*17420*/  FFMA.FTZ R126, R126, UR4, -R121.reuse ;  /* 0x000000047e7e7c23 */ /* 0x100fe20008010879 */
[----:B------:R-:W5:Y:S01]  /*17430*/  MUFU.EX2 R131, R131 ;  /* 0x0000008300837308 */ /* 0x000f620000000800 */
[----:B------:R-:W-:Y:S01]  /*17440*/  FFMA.FTZ R67, R67, UR4, -R121 ;  /* 0x0000000443437c23 */ /* 0x000fe20008010879 */
[C---:B------:R-:W-:Y:S01]  /*17450*/  HMMA.16816.F32 R8, R48.reuse, R10, R108 ;  /* 0x0000000a3008723c */ /* 0x040fe2000000186c */
[----:B------:R-:W-:Y:S01]  /*17460*/  LDSM.16.MT88.4 R108, [R123+0xa800] ;  /* 0x00a800007b6c783b */ /* 0x000fe20000004200 */
[----:B------:R-:W-:Y:S04]  /*17470*/  MUFU.EX2 R138, R218 ;  /* 0x000000da008a7308 */ /* 0x000fe80000000800 */
[----:B------:R-:W-:Y:S02]  /*17480*/  MUFU.EX2 R129, R129 ;  /* 0x0000008100817308 */ /* 0x000fe40000000800 */
[C---:B------:R-:W-:Y:S01]  /*17490*/  HMMA.16816.F32 R16, R48.reuse, R18, R100 ;  /* 0x000000123010723c */ /* 0x040fe20000001864 */
[----:B------:R-:W-:Y:S01]  /*174a0*/  LDSM.16.MT88.4 R100, [R120+0xa800] ;  /* 0x00a800007864783b */ /* 0x000fe20000004200 */
[----:B------:R-:W-:Y:S04]  /*174b0*/  MUFU.EX2 R158, R214 ;  /* 0x000000d6009e7308 */ /* 0x000fe80000000800 */
[----:B------:R-:W5:Y:S02]  /*174c0*/  MUFU.EX2 R135, R135 ;  /* 0x0000008700877308 */ /* 0x000f640000000800 */
[C---:B------:R-:W-:Y:S01]  /*174d0*/  HMMA.16816.F32 R24, R48.reuse, R26, R92 ;  /* 0x0000001a3018723c */ /* 0x040fe2000000185c */
[----:B------:R-:W-:Y:S01]  /*174e0*/  LDSM.16.MT88.4 R92, [R123+0xc800] ;  /* 0x00c800007b5c783b */ /* 0x000fe20000004200 */
[----:B------:R-:W-:Y:S04]  /*174f0*/  MUFU.EX2 R142, R212 ;  /* 0x000000d4008e7308 */ /* 0x000fe80000000800 */
[----:B------:R-:W5:Y:S02]  /*17500*/  MUFU.EX2 R133, R133 ;  /* 0x0000008500857308 */ /* 0x000f640000000800 */
[C---:B------:R-:W-:Y:S01]  /*17510*/  HMMA.16816.F32 R32, R48.reuse, R34, R84 ;  /* 0x000000223020723c */ /* 0x040fe20000001854 */
[--C-:B------:R-:W-:Y:S01]  /*17520*/  FFMA.FTZ R87, R175, UR4, -R179.reuse ;  /* 0x00000004af577c23 */ /* 0x100fe200080108b3 */
[----:B------:R-:W-:Y:S01]  /*17530*/  MUFU.EX2 R198, R210 ;  /* 0x000000d200c67308 */ /* 0x000fe20000000800 */
[----:B------:R-:W-:Y:S01]  /*17540*/  FFMA.FTZ R86, R173, UR4, -R179 ;  /* 0x00000004ad567c23 */ /* 0x000fe200080108b3 */
[--C-:B------:R-:W-:Y:S01]  /*17550*/  FFMA.FTZ R175, R168, UR4, -R121.reuse ;  /* 0x00000004a8af7c23 */ /* 0x100fe20008010879 */
[----:B------:R-:W-:Y:S01]  /*17560*/  FFMA.FTZ R173, R164, UR4, -R121 ;  /* 0x00000004a4ad7c23 */ /* 0x000fe20008010879 */
[----:B------:R-:W5:Y:S01]  /*17570*/  MUFU.EX2 R185, R185 ;  /* 0x000000b900b97308 */ /* 0x000f620000000800 */
[--C-:B------:R-:W-:Y:S01]  /*17580*/  FFMA.FTZ R85, R171, UR4, -R179.reuse ;  /* 0x00000004ab557c23 */ /* 0x100fe200080108b3 */
[----:B------:R-:W-:Y:S01]  /*17590*/  HMMA.16816.F32 R40, R48, R42, R76 ;  /* 0x0000002a3028723c */ /* 0x000fe2000000184c */
[----:B------:R-:W5:Y:S01]  /*175a0*/  LDSM.16.MT88.4 R76, [R123+0x9400] ;  /* 0x009400007b4c783b */ /* 0x000f620000004200 */
[----:B------:R-:W-:Y:S01]  /*175b0*/  MUFU.EX2 R196, R208 ;  /* 0x000000d000c47308 */ /* 0x000fe20000000800 */
[----:B------:R-:W-:-:S03]  /*175c0*/  FFMA.FTZ R84, R169, UR4, -R179 ;  /* 0x00000004a9547c23 */ /* 0x000fc600080108b3 */
[----:B------:R-:W-:Y:S02]  /*175d0*/  MUFU.EX2 R183, R183 ;  /* 0x000000b700b77308 */ /* 0x000fe40000000800 */
[----:B------:R-:W-:Y:S01]  /*175e0*/  HMMA.16816.F32 R44, R48, R52, R44 ;  /* 0x00000034302c723c */ /* 0x000fe2000000182c */
[----:B---3--:R-:W-:Y:S01]  /*175f0*/  F2FP.F16.F32.PACK_AB R52, R58, R59 ;  /* 0x0000003b3a34723e */ /* 0x008fe200000000ff */
[----:B------:R-:W-:Y:S01]  /*17600*/  MUFU.EX2 R202, R206 ;  /* 0x000000ce00ca7308 */ /* 0x000fe20000000800 */
[----:B--2---:R-:W-:-:S03]  /*17610*/  F2FP.F16.F32.PACK_AB R53, R63, R66 ;  /* 0x000000423f35723e */ /* 0x004fc600000000ff */
[----:B------:R-:W2:Y:S02]  /*17620*/  MUFU.EX2 R189, R189 ;  /* 0x000000bd00bd7308 */ /* 0x000ea40000000800 */
[----:B------:R-:W-:Y:S01]  /*17630*/  HMMA.16816.F32 R48, R48, R54, R68 ;  /* 0x000000363030723c */ /* 0x000fe20000001844 */
[----:B------:R-:W3:Y:S01]  /*17640*/  LDSM.16.MT88.4 R68, [R123+0xb400] ;  /* 0x00b400007b44783b */ /* 0x000ee20000004200 */
[----:B------:R-:W-:Y:S01]  /*17650*/  F2FP.F16.F32.PACK_AB R54, R57, R60 ;  /* 0x0000003c3936723e */ /* 0x000fe200000000ff */
[----:B------:R-:W-:Y:S01]  /*17660*/  MUFU.EX2 R200, R204 ;  /* 0x000000cc00c87308 */ /* 0x000fe20000000800 */
[----:B----4-:R-:W-:-:S03]  /*17670*/  F2FP.F16.F32.PACK_AB R55, R2, R61 ;  /* 0x0000003d0237723e */ /* 0x010fc600000000ff */
[----:B------:R-:W4:Y:S04]  /*17680*/  MUFU.EX2 R187, R187 ;  /* 0x000000bb00bb7308 */ /* 0x000f280000000800 */
[C---:B-1----:R-:W-:Y:S01]  /*17690*/  HMMA.16816.F32 R12, R52.reuse, R72, R12 ;  /* 0x00000048340c723c */ /* 0x042fe2000000180c */
[----:B------:R-:W-:Y:S04]  /*176a0*/  MUFU.EX2 R190, R190 ;  /* 0x000000be00be7308 */ /* 0x000fe80000000800 */
[----:B------:R-:W-:Y:S03]  /*176b0*/  MUFU.EX2 R163, R163 ;  /* 0x000000a300a37308 */ /* 0x000fe60000000800 */
[C---:B------:R-:W-:Y:S01]  /*176c0*/  HMMA.16816.F32 R16, R52.reuse, R74, R16 ;  /* 0x0000004a3410723c */ /* 0x040fe20000001810 */
[----:B------:R-:W1:Y:S01]  /*176d0*/  LDSM.16.MT88.4 R72, [R123+0xd400] ;  /* 0x00d400007b48783b */ /* 0x000e620000004200 */
[----:B------:R-:W-:Y:S04]  /*176e0*/  MUFU.EX2 R181, R181 ;  /* 0x000000b500b57308 */ /* 0x000fe80000000800 */
[----:B------:R-:W4:Y:S02]  /*176f0*/  MUFU.EX2 R170, R170 ;  /* 0x000000aa00aa7308 */ /* 0x000f240000000800 */
[C---:B-----5:R-:W-:Y:S02]  /*17700*/  HMMA.16816.F32 R4, R52.reuse, R76, R4 ;  /* 0x0000004c3404723c */ /* 0x060fe40000001804 */
[----:B------:R-:W-:Y:S04]  /*17710*/  MUFU.EX2 R172, R172 ;  /* 0x000000ac00ac7308 */ /* 0x000fe80000000800 */
[----:B------:R-:W5:Y:S02]  /*17720*/  MUFU.EX2 R165, R165 ;  /* 0x000000a500a57308 */ /* 0x000f640000000800 */
[C---:B------:R-:W-:Y:S01]  /*17730*/  HMMA.16816.F32 R8, R52.reuse, R78, R8 ;  /* 0x0000004e3408723c */ /* 0x040fe20000001808 */
[----:B------:R-:W2:Y:S01]  /*17740*/  LDSM.16.MT88.4 R76, [R120+0xb400] ;  /* 0x00b40000784c783b */ /* 0x000ea20000004200 */
[----:B------:R-:W-:Y:S04]  /*17750*/  MUFU.EX2 R174, R174 ;  /* 0x000000ae00ae7308 */ /* 0x000fe80000000800 */
[----:B------:R4:W-:Y:S02]  /*17760*/  MUFU.EX2 R171, R87 ;  /* 0x0000005700ab7308 */ /* 0x0009e40000000800 */
[C---:B---3--:R-:W-:Y:S02]  /*17770*/  HMMA.16816.F32 R20, R52.reuse, R68, R20 ;  /* 0x000000443414723c */ /* 0x048fe40000001814 */
[----:B------:R-:W-:Y:S04]  /*17780*/  MUFU.EX2 R169, R184 ;  /* 0x000000b800a97308 */ /* 0x000fe80000000800 */
[----:B------:R3:W-:Y:S02]  /*17790*/  MUFU.EX2 R168, R86 ;  /* 0x0000005600a87308 */ /* 0x0007e40000000800 */
[----:B------:R-:W-:Y:S01]  /*177a0*/  HMMA.16816.F32 R24, R52, R70, R24 ;  /* 0x000000463418723c */ /* 0x000fe20000001818 */
[----:B------:R-:W5:Y:S01]  /*177b0*/  LDSM.16.MT88.4 R68, [R120+0xd400] ;  /* 0x00d400007844783b */ /* 0x000f620000004200 */
[----:B------:R-:W-:Y:S01]  /*177c0*/  MUFU.EX2 R175, R175 ;  /* 0x000000af00af7308 */ /* 0x000fe20000000800 */
[----:B----4-:R-:W-:-:S03]  /*177d0*/  FADD.FTZ R87, R137, R194 ;  /* 0x000000c289577221 */ /* 0x010fc60000010000 */
[----:B------:R-:W-:Y:S02]  /*177e0*/  MUFU.EX2 R164, R166 ;  /* 0x000000a600a47308 */ /* 0x000fe40000000800 */
[C---:B-1----:R-:W-:Y:S02]  /*177f0*/  HMMA.16816.F32 R36, R52.reuse, R72, R36 ;  /* 0x000000483424723c */ /* 0x042fe40000001824 */
[----:B------:R-:W-:Y:S01]  /*17800*/  MUFU.EX2 R173, R173 ;  /* 0x000000ad00ad7308 */ /* 0x000fe20000000800 */
[----:B---3--:R-:W-:Y:S01]  /*17810*/  FADD.FTZ R86, R139, R162 ;  /* 0x000000a28b567221 */ /* 0x008fe20000010000 */
[----:B------:R-:W-:Y:S02]  /*17820*/  FFMA.FTZ R139, R130, UR4, -R121 ;  /* 0x00000004828b7c23 */ /* 0x000fe40008010879 */
[----:B------:R-:W-:Y:S01]  /*17830*/  MUFU.EX2 R160, R160 ;  /* 0x000000a000a07308 */ /* 0x000fe20000000800 */
[----:B------:R-:W-:Y:S01]  /*17840*/  FADD.FTZ R127, R127, R86 ;  /* 0x000000567f7f7221 */ /* 0x000fe20000010000 */
[----:B------:R-:W-:Y:S01]  /*17850*/  HMMA.16816.F32 R40, R52, R74, R40 ;  /* 0x0000004a3428723c */ /* 0x000fe20000001828 */
[----:B------:R-:W1:Y:S01]  /*17860*/  LDSM.16.MT88.4 R72, [R120+0x9800] ;  /* 0x009800007848783b */ /* 0x000e620000004200 */
[----:B------:R-:W-:Y:S01]  /*17870*/  MUFU.EX2 R162, R182 ;  /* 0x000000b600a27308 */ /* 0x000fe20000000800 */
[----:B------:R-:W-:Y:S01]  /*17880*/  FADD.FTZ R127, R0, R127 ;  /* 0x0000007f007f7221 */ /* 0x000fe20000010000 */
[----:B------:R-:W-:-:S02]  /*17890*/  MOV R0, R3 ;  /* 0x0000000300007202 */ /* 0x000fc40000000f00 */
[----:B------:R-:W-:Y:S01]  /*178a0*/  MUFU.EX2 R137, R85 ;  /* 0x0000005500897308 */ /* 0x000fe20000000800 */
[----:B------:R-:W-:Y:S01]  /*178b0*/  FADD.FTZ R66, R66, R127 ;  /* 0x0000007f42427221 */ /* 0x000fe20000010000 */
[----:B--2---:R-:W-:Y:S01]  /*178c0*/  HMMA.16816.F32 R28, R52, R76, R28 ;  /* 0x0000004c341c723c */ /* 0x004fe2000000181c */
[----:B------:R-:W-:Y:S01]  /*178d0*/  @P6 MOV R0, R3 ;  /* 0x0000000300006202 */ /* 0x000fe20000000f00 */
[----:B------:R-:W-:Y:S01]  /*178e0*/  MUFU.EX2 R139, R139 ;  /* 0x0000008b008b7308 */ /* 0x000fe20000000800 */
[----:B------:R-:W-:-:S03]  /*178f0*/  FADD.FTZ R66, R63, R66 ;  /* 0x000000423f427221 */ /* 0x000fc60000010000 */
[----:B------:R-:W-:Y:S01]  /*17900*/  MUFU.EX2 R178, R178 ;  /* 0x000000b200b27308 */ /* 0x000fe20000000800 */
[----:B------:R-:W-:Y:S01]  /*17910*/  FADD.FTZ R61, R61, R66 ;  /* 0x000000423d3d7221 */ /* 0x000fe20000010000 */
[C---:B------:R-:W-:Y:S01]  /*17920*/  HMMA.16816.F32 R32, R52.reuse, R78, R32 ;  /* 0x0000004e3420723c */ /* 0x040fe20000001820 */
[----:B------:R-:W2:Y:S01]  /*17930*/  LDSM.16.MT88.4 R76, [R123+0x9800] ;  /* 0x009800007b4c783b */ /* 0x000ea20000004200 */
[----:B------:R-:W-:Y:S01]  /*17940*/  MUFU.EX2 R167, R167 ;  /* 0x000000a700a77308 */ /* 0x000fe20000000800 */
[----:B------:R-:W-:Y:S01]  /*17950*/  FADD.FTZ R61, R2, R61 ;  /* 0x0000003d023d7221 */ /* 0x000fe20000010000 */
[-C--:B------:R-:W-:Y:S02]  /*17960*/  MOV R2, R56.reuse ;  /* 0x0000003800027202 */ /* 0x080fe40000000f00 */
[----:B------:R-:W-:Y:S01]  /*17970*/  MUFU.EX2 R192, R192 ;  /* 0x000000c000c07308 */ /* 0x000fe20000000800 */
[----:B------:R-:W-:Y:S01]  /*17980*/  @P6 MOV R2, R56 ;  /* 0x0000003800026202 */ /* 0x000fe20000000f00 */
[C---:B-----5:R-:W-:Y:S02]  /*17990*/  HMMA.16816.F32 R44, R52.reuse, R68, R44 ;  /* 0x00000044342c723c */ /* 0x060fe4000000182c */
[----:B------:R-:W-:Y:S04]  /*179a0*/  MUFU.EX2 R177, R177 ;  /* 0x000000b100b17308 */ /* 0x000fe80000000800 */
[----:B------:R-:W-:Y:S02]  /*179b0*/  MUFU.EX2 R124, R124 ;  /* 0x0000007c007c7308 */ /* 0x000fe40000000800 */
[----:B------:R-:W-:Y:S01]  /*179c0*/  HMMA.16816.F32 R48, R52, R70, R48 ;  /* 0x000000463430723c */ /* 0x000fe20000001830 */
[----:B------:R-:W3:Y:S01]  /*179d0*/  LDSM.16.MT88.4 R68, [R123+0xb800] ;  /* 0x00b800007b44783b */ /* 0x000ee20000004200 */
[----:B------:R-:W-:Y:S01]  /*179e0*/  F2FP.F16.F32.PACK_AB R52, R131, R140 ;  /* 0x0000008c8334723e */ /* 0x000fe200000000ff */
[----:B------:R-:W-:Y:S01]  /*179f0*/  MUFU.EX2 R65, R65 ;  /* 0x0000004100417308 */ /* 0x000fe20000000800 */
[----:B------:R-:W-:Y:S01]  /*17a00*/  F2FP.F16.F32.PACK_AB R53, R135, R158 ;  /* 0x0000009e8735723e */ /* 0x000fe200000000ff */
[----:B------:R-:W-:Y:S01]  /*17a10*/  FADD.FTZ R158, R158, R61 ;  /* 0x0000003d9e9e7221 */ /* 0x000fe20000010000 */
[----:B------:R-:W-:-:S02]  /*17a20*/  F2FP.F16.F32.PACK_AB R54, R129, R138 ;  /* 0x0000008a8136723e */ /* 0x000fc400000000ff */
[----:B------:R-:W-:Y:S01]  /*17a30*/  F2FP.F16.F32.PACK_AB R55, R133, R142 ;  /* 0x0000008e8537723e */ /* 0x000fe200000000ff */
        /* <DEDUP_REMOVED lines=22> */
[----:B------:R-:W-:Y:S01]  /*17ba0*/  F2FP.F16.F32.PACK_AB R53, R189, R202 ;  /* 0x000000cabd35723e */ /* 0x000fe200000000ff */
[----:B------:R-:W-:Y:S01]  /*17bb0*/  FADD.FTZ R202, R202, R133 ;  /* 0x00000085caca7221 */ /* 0x000fe20000010000 */
[----:B------:R-:W-:Y:S02]  /*17bc0*/  F2FP.F16.F32.PACK_AB R54, R183, R196 ;  /* 0x000000c4b736723e */ /* 0x000fe400000000ff */
        /* <DEDUP_REMOVED lines=26> */
[----:B------:R3:W-:Y:S01]  /*17d70*/  MUFU.EX2 R188, R52 ;  /* 0x0000003400bc7308 */ /* 0x0007e20000000800 */
[----:B------:R-:W-:-:S02]  /*17d80*/  F2FP.F16.F32.PACK_AB R55, R165, R172 ;  /* 0x000000aca537723e */ /* 0x000fc400000000ff */
[----:B------:R-:W-:Y:S01]  /*17d90*/  FADD.FTZ R181, R170, R181 ;  /* 0x000000b5aab57221 */ /* 0x000fe20000010000 */
[----:B------:R-:W4:Y:S03]  /*17da0*/  MUFU.EX2 R161, R161 ;  /* 0x000000a100a17308 */ /* 0x000f260000000800 */
[----:B------:R-:W-:-:S04]  /*17db0*/  FADD.FTZ R172, R172, R181 ;  /* 0x000000b5acac7221 */ /* 0x000fc80000010000 */
        /* <DEDUP_REMOVED lines=12> */
[C---:B------:R-:W-:Y:S08]  /*17e80*/  HMMA.16816.F32 R28, R52.reuse, R76, R28 ;  /* 0x0000004c341c723c */ /* 0x040ff0000000181c */
[C---:B------:R-:W-:Y:S01]  /*17e90*/  HMMA.16816.F32 R32, R52.reuse, R78, R32 ;  /* 0x0000004e3420723c */ /* 0x040fe20000001820 */
[----:B------:R-:W-:Y:S07]  /*17ea0*/  LDSM.16.MT88.4 R76, [R123+0xc400] ;  /* 0x00c400007b4c783b */ /* 0x000fee0000004200 */
[C---:B-1----:R-:W-:Y:S08]  /*17eb0*/  HMMA.16816.F32 R36, R52.reuse, R72, R36 ;  /* 0x000000483424723c */ /* 0x042ff00000001824 */
[C---:B------:R-:W-:Y:S01]  /*17ec0*/  HMMA.16816.F32 R40, R52.reuse, R74, R40 ;  /* 0x0000004a3428723c */ /* 0x040fe20000001828 */
[----:B------:R-:W1:Y:S07]  /*17ed0*/  LDSM.16.MT88.4 R72, [R120+0xc400] ;  /* 0x00c400007848783b */ /* 0x000e6e0000004200 */
[----:B--2---:R-:W-:Y:S01]  /*17ee0*/  HMMA.16816.F32 R44, R52, R68, R44 ;  /* 0x00000044342c723c */ /* 0x004fe2000000182c */
[----:B------:R-:W-:-:S02]  /*17ef0*/  F2FP.F16.F32.PACK_AB R68, R171, R174 ;  /* 0x000000aeab44723e */ /* 0x000fc400000000ff */
[----:B------:R-:W-:Y:S01]  /*17f00*/  F2FP.F16.F32.PACK_AB R69, R164, R175 ;  /* 0x000000afa445723e */ /* 0x000fe200000000ff */
[----:B------:R-:W-:-:S04]  /*17f10*/  FADD.FTZ R175, R175, R172 ;  /* 0x000000acafaf7221 */ /* 0x000fc80000010000 */
[----:B------:R-:W-:Y:S01]  /*17f20*/  HMMA.16816.F32 R48, R52, R70, R48 ;  /* 0x000000463430723c */ /* 0x000fe20000001830 */
[----:B------:R-:W2:Y:S01]  /*17f30*/  LDSM.16.MT88.4 R52, [R123+0xa400] ;  /* 0x00a400007b34783b */ /* 0x000ea20000004200 */
[----:B------:R-:W-:Y:S01]  /*17f40*/  F2FP.F16.F32.PACK_AB R70, R168, R169 ;  /* 0x000000a9a846723e */ /* 0x000fe200000000ff */
[----:B------:R-:W-:Y:S01]  /*17f50*/  FADD.FTZ R164, R164, R175 ;  /* 0x000000afa4a47221 */ /* 0x000fe20000010000 */
[----:B------:R-:W-:-:S03]  /*17f60*/  F2FP.F16.F32.PACK_AB R71, R160, R173 ;  /* 0x000000ada047723e */ /* 0x000fc600000000ff */
[----:B------:R-:W-:-:S04]  /*17f70*/  FADD.FTZ R173, R173, R164 ;  /* 0x000000a4adad7221 */ /* 0x000fc80000010000 */
[----:B---3--:R-:W-:Y:S01]  /*17f80*/  HMMA.16816.F32 R12, R68, R80, R12 ;  /* 0x00000050440c723c */ /* 0x008fe2000000180c */
[----:B------:R-:W-:-:S07]  /*17f90*/  FADD.FTZ R173, R160, R173 ;  /* 0x000000ada0ad7221 */ /* 0x000fce0000010000 */
[C---:B------:R-:W-:Y:S08]  /*17fa0*/  HMMA.16816.F32 R16, R68.reuse, R82, R16 ;  /* 0x000000524410723c */ /* 0x040ff00000001810 */
[----:B-1----:R-:W-:Y:S01]  /*17fb0*/  HMMA.16816.F32 R28, R68, R72, R28 ;  /* 0x00000048441c723c */ /* 0x002fe2000000181c */
[----:B------:R-:W-:Y:S01]  /*17fc0*/  FFMA.FTZ R73, R134, UR4, -R121 ;  /* 0x0000000486497c23 */ /* 0x000fe20008010879 */
[----:B------:R-:W-:Y:S01]  /*17fd0*/  FADD.FTZ R72, R132, R87 ;  /* 0x0000005784487221 */ /* 0x000fe20000010000 */
[----:B------:R-:W-:Y:S03]  /*17fe0*/  MUFU.EX2 R134, R136 ;  /* 0x0000008800867308 */ /* 0x000fe60000000800 */
[----:B------:R-:W-:-:S02]  /*17ff0*/  FADD.FTZ R72, R125, R72 ;  /* 0x000000487d487221 */ /* 0x000fc40000010000 */
[----:B------:R-:W-:Y:S02]  /*18000*/  HMMA.16816.F32 R20, R68, R76, R20 ;  /* 0x0000004c4414723c */ /* 0x000fe40000001814 */
[----:B------:R-:W-:-:S04]  /*18010*/  FADD.FTZ R59, R59, R72 ;  /* 0x000000483b3b7221 */ /* 0x000fc80000010000 */
[----:B------:R-:W-:Y:S02]  /*18020*/  FADD.FTZ R59, R58, R59 ;  /* 0x0000003b3a3b7221 */ /* 0x000fe40000010000 */
[----:B--2---:R-:W-:Y:S01]  /*18030*/  HMMA.16816.F32 R112, R68, R52, R4 ;  /* 0x000000344470723c */ /* 0x004fe20000001804 */
[----:B------:R-:W1:Y:S01]  /*18040*/  LDSM.16.MT88.4 R4, [R120+0xe400] ;  /* 0x00e400007804783b */ /* 0x000e620000004200 */
[----:B------:R-:W-:-:S04]  /*18050*/  FADD.FTZ R60, R60, R59 ;  /* 0x0000003b3c3c7221 */ /* 0x000fc80000010000 */
[----:B------:R-:W-:Y:S02]  /*18060*/  FADD.FTZ R57, R57, R60 ;  /* 0x0000003c39397221 */ /* 0x000fe40000010000 */
[----:B------:R-:W-:Y:S01]  /*18070*/  HMMA.16816.F32 R8, R68, R54, R8 ;  /* 0x000000364408723c */ /* 0x000fe20000001808 */
[----:B------:R-:W2:Y:S01]  /*18080*/  LDSM.16.MT88.4 R52, [R123+0xe400] ;  /* 0x00e400007b34783b */ /* 0x000ea20000004200 */
[----:B------:R-:W-:-:S04]  /*18090*/  FADD.FTZ R140, R140, R57 ;  /* 0x000000398c8c7221 */ /* 0x000fc80000010000 */
[----:B------:R-:W-:Y:S02]  /*180a0*/  FADD.FTZ R131, R131, R140 ;  /* 0x0000008c83837221 */ /* 0x000fe40000010000 */
[----:B------:R-:W-:Y:S01]  /*180b0*/  HMMA.16816.F32 R24, R68, R78, R24 ;  /* 0x0000004e4418723c */ /* 0x000fe20000001818 */
[----:B------:R-:W-:Y:S01]  /*180c0*/  LDSM.16.MT88.4 R76, [R123+0xe800] ;  /* 0x00e800007b4c783b */ /* 0x000fe20000004200 */
[----:B------:R-:W-:-:S04]  /*180d0*/  FADD.FTZ R138, R138, R131 ;  /* 0x000000838a8a7221 */ /* 0x000fc80000010000 */
[----:B------:R-:W-:Y:S02]  /*180e0*/  FADD.FTZ R129, R129, R138 ;  /* 0x0000008a81817221 */ /* 0x000fe40000010000 */
[----:B------:R-:W-:Y:S02]  /*180f0*/  HMMA.16816.F32 R32, R68, R74, R32 ;  /* 0x0000004a4420723c */ /* 0x000fe40000001820 */
[----:B------:R-:W-:-:S04]  /*18100*/  FADD.FTZ R198, R198, R129 ;  /* 0x00000081c6c67221 */ /* 0x000fc80000010000 */
[----:B------:R-:W-:-:S04]  /*18110*/  FADD.FTZ R185, R185, R198 ;  /* 0x000000c6b9b97221 */ /* 0x000fc80000010000 */
[----:B------:R-:W-:-:S04]  /*18120*/  FADD.FTZ R196, R196, R185 ;  /* 0x000000b9c4c47221 */ /* 0x000fc80000010000 */
[----:B------:R-:W-:Y:S01]  /*18130*/  FADD.FTZ R183, R183, R196 ;  /* 0x000000c4b7b77221 */ /* 0x000fe20000010000 */
[----:B-1----:R-:W-:Y:S01]  /*18140*/  HMMA.16816.F32 R44, R68, R4, R44 ;  /* 0x00000004442c723c */ /* 0x002fe2000000182c */
[----:B------:R-:W-:Y:S02]  /*18150*/  F2FP.F16.F32.PACK_AB R4, R137, R162 ;  /* 0x000000a28904723e */ /* 0x000fe400000000ff */
[----:B------:R-:W-:-:S04]  /*18160*/  FADD.FTZ R190, R190, R183 ;  /* 0x000000b7bebe7221 */ /* 0x000fc80000010000 */
[----:B------:R-:W-:Y:S01]  /*18170*/  FADD.FTZ R163, R163, R190 ;  /* 0x000000bea3a37221 */ /* 0x000fe20000010000 */
[----:B--2---:R-:W-:Y:S01]  /*18180*/  HMMA.16816.F32 R40, R68, R54, R40 ;  /* 0x000000364428723c */ /* 0x004fe20000001828 */
[----:B------:R-:W-:Y:S01]  /*18190*/  FFMA.FTZ R54, R128, UR4, -R121 ;  /* 0x0000000480367c23 */ /* 0x000fe20008010879 */
[----:B------:R-:W1:Y:S01]  /*181a0*/  MUFU.EX2 R55, R73 ;  /* 0x0000004900377308 */ /* 0x000e620000000800 */
[----:B------:R-:W-:-:S04]  /*181b0*/  FADD.FTZ R188, R188, R163 ;  /* 0x000000a3bcbc7221 */ /* 0x000fc80000010000 */
[----:B------:R-:W2:Y:S01]  /*181c0*/  MUFU.EX2 R54, R54 ;  /* 0x0000003600367308 */ /* 0x000ea20000000800 */
[C---:B------:R-:W-:Y:S01]  /*181d0*/  HMMA.16816.F32 R36, R68.reuse, R52, R36 ;  /* 0x000000344424723c */ /* 0x040fe20000001824 */
[----:B------:R-:W-:Y:S02]  /*181e0*/  FADD.FTZ R161, R161, R188 ;  /* 0x000000bca1a17221 */ /* 0x000fe40000010000 */
[----:B------:R-:W-:Y:S02]  /*181f0*/  MUFU.EX2 R53, R180 ;  /* 0x000000b400357308 */ /* 0x000fe40000000800 */
[----:B------:R-:W-:Y:S02]  /*18200*/  FADD.FTZ R174, R174, R161 ;  /* 0x000000a1aeae7221 */ /* 0x000fe40000010000 */
[----:B------:R-:W3:Y:S01]  /*18210*/  MUFU.EX2 R52, R84 ;  /* 0x0000005400347308 */ /* 0x000ee20000000800 */
[----:B------:R-:W-:Y:S01]  /*18220*/  HMMA.16816.F32 R68, R68, R6, R48 ;  /* 0x000000064444723c */ /* 0x000fe20000001830 */
[----:B-1----:R-:W-:Y:S01]  /*18230*/  F2FP.F16.F32.PACK_AB R5, R55, R134 ;  /* 0x000000863705723e */ /* 0x002fe200000000ff */
[----:B------:R-:W-:Y:S01]  /*18240*/  FADD.FTZ R174, R171, R174 ;  /* 0x000000aeabae7221 */ /* 0x000fe20000010000 */
[----:B------:R-:W-:Y:S01]  /*18250*/  FADD.FTZ R134, R134, R173 ;  /* 0x000000ad86867221 */ /* 0x000fe20000010000 */
[----:B--2---:R-:W-:-:S02]  /*18260*/  F2FP.F16.F32.PACK_AB R7, R54, R139 ;  /* 0x0000008b3607723e */ /* 0x004fc400000000ff */
[----:B------:R-:W-:Y:S01]  /*18270*/  FADD.FTZ R169, R169, R174 ;  /* 0x000000aea9a97221 */ /* 0x000fe20000010000 */
[----:B------:R-:W-:-:S03]  /*18280*/  FADD.FTZ R134, R55, R134 ;  /* 0x0000008637867221 */ /* 0x000fc60000010000 */
[----:B------:R-:W-:Y:S01]  /*18290*/  FADD.FTZ R169, R168, R169 ;  /* 0x000000a9a8a97221 */ /* 0x000fe20000010000 */
[----:B------:R-:W-:Y:S01]  /*182a0*/  FADD.FTZ R139, R139, R134 ;  /* 0x000000868b8b7221 */ /* 0x000fe20000010000 */
[----:B---3--:R-:W-:Y:S01]  /*182b0*/  F2FP.F16.F32.PACK_AB R6, R52, R53 ;  /* 0x000000353406723e */ /* 0x008fe200000000ff */
[----:B------:R-:W1:Y:S01]  /*182c0*/  LDSM.16.MT88.4 R84, [R120+0xc800] ;  /* 0x00c800007854783b */ /* 0x000e620000004200 */
[----:B------:R-:W-:Y:S01]  /*182d0*/  FADD.FTZ R162, R162, R169 ;  /* 0x000000a9a2a27221 */ /* 0x000fe20000010000 */
[----:B------:R-:W-:-:S03]  /*182e0*/  FADD.FTZ R139, R54, R139 ;  /* 0x0000008b368b7221 */ /* 0x000fc60000010000 */
[----:B------:R-:W-:Y:S01]  /*182f0*/  FADD.FTZ R162, R137, R162 ;  /* 0x000000a289a27221 */ /* 0x000fe20000010000 */
[----:B------:R-:W-:Y:S03]  /*18300*/  HMMA.16816.F32 R112, R4, R108, R112 ;  /* 0x0000006c0470723c */ /* 0x000fe60000001870 */
[----:B------:R-:W-:-:S04]  /*18310*/  FADD.FTZ R53, R53, R162 ;  /* 0x000000a235357221 */ /* 0x000fc80000010000 */
[----:B------:R-:W-:Y:S01]  /*18320*/  FADD.FTZ R53, R52, R53 ;  /* 0x0000003534357221 */ /* 0x000fe20000010000 */
[C---:B------:R-:W-:Y:S01]  /*18330*/  HMMA.16816.F32 R108, R4.reuse, R110, R8 ;  /* 0x0000006e046c723c */ /* 0x040fe20000001808 */
[----:B------:R-:W2:Y:S07]  /*18340*/  LDSM.16.MT88.4 R8, [R120+0xe800] ;  /* 0x00e800007808783b */ /* 0x000eae0000004200 */
[C---:B------:R-:W-:Y:S01]  /*18350*/  HMMA.16816.F32 R104, R4.reuse, R100, R12 ;  /* 0x000000640468723c */ /* 0x040fe2000000180c */
[----:B------:R-:W3:Y:S07]  /*18360*/  LDSM.16.MT88.4 R12, [R123+0xac00] ;  /* 0x00ac00007b0c783b */ /* 0x000eee0000004200 */
[C---:B------:R-:W-:Y:S01]  /*18370*/  HMMA.16816.F32 R100, R4.reuse, R102, R16 ;  /* 0x000000660464723c */ /* 0x040fe20000001810 */
[----:B------:R-:W4:Y:S07]  /*18380*/  LDSM.16.MT88.4 R16, [R120+0xac00] ;  /* 0x00ac00007810783b */ /* 0x000f2e0000004200 */
[C---:B------:R-:W-:Y:S01]  /*18390*/  HMMA.16816.F32 R96, R4.reuse, R92, R20 ;  /* 0x0000005c0460723c */ /* 0x040fe20000001814 */
[----:B------:R-:W-:Y:S04]  /*183a0*/  MUFU.EX2 R20, R126 ;  /* 0x0000007e00147308 */ /* 0x000fe80000000800 */
[----:B------:R-:W5:Y:S03]  /*183b0*/  MUFU.EX2 R21, R67 ;  /* 0x0000004300157308 */ /* 0x000f660000000800 */
[C---:B------:R-:W-:Y:S08]  /*183c0*/  HMMA.16816.F32 R92, R4.reuse, R94, R24 ;  /* 0x0000005e045c723c */ /* 0x040ff00000001818 */
[C---:B-1----:R-:W-:Y:S08]  /*183d0*/  HMMA.16816.F32 R88, R4.reuse, R84, R28 ;  /* 0x000000540458723c */ /* 0x042ff0000000181c */
[C---:B--2---:R-:W-:Y:S08]  /*183e0*/  HMMA.16816.F32 R72, R4.reuse, R8, R44 ;  /* 0x000000080448723c */ /* 0x044ff0000000182c */
[C---:B------:R-:W-:Y:S01]  /*183f0*/  HMMA.16816.F32 R68, R4.reuse, R10, R68 ;  /* 0x0000000a0444723c */ /* 0x040fe20000001844 */
[----:B------:R-:W1:Y:S07]  /*18400*/  LDSM.16.MT88.4 R8, [R123+0xcc00] ;  /* 0x00cc00007b08783b */ /* 0x000e6e0000004200 */
[C---:B------:R-:W-:Y:S08]  /*18410*/  HMMA.16816.F32 R80, R4.reuse, R76, R36 ;  /* 0x0000004c0450723c */ /* 0x040ff00000001824 */
[C---:B------:R-:W-:Y:S08]  /*18420*/  HMMA.16816.F32 R84, R4.reuse, R86, R32 ;  /* 0x000000560454723c */ /* 0x040ff00000001820 */
[----:B------:R-:W-:Y:S01]  /*18430*/  HMMA.16816.F32 R76, R4, R78, R40 ;  /* 0x0000004e044c723c */ /* 0x000fe20000001828 */
[----:B------:R-:W-:Y:S01]  /*18440*/  F2FP.F16.F32.PACK_AB R4, R167, R178 ;  /* 0x000000b2a704723e */ /* 0x000fe200000000ff */
[----:B------:R-:W-:Y:S01]  /*18450*/  FADD.FTZ R178, R178, R53 ;  /* 0x00000035b2b27221 */ /* 0x000fe20000010000 */
[----:B-----5:R-:W-:Y:S01]  /*18460*/  F2FP.F16.F32.PACK_AB R5, R21, R20 ;  /* 0x000000141505723e */ /* 0x020fe200000000ff */
        /* <DEDUP_REMOVED lines=9> */
[----:B------:R-:W-:-:S06]  /*18500*/  FADD.FTZ R162, R65, R124 ;  /* 0x0000007c41a27221 */ /* 0x000fcc0000010000 */
        /* <DEDUP_REMOVED lines=16> */
.L_x_1422:
[----:B------:R-:W-:-:S07]  /*18610*/  IADD3 R62, PT, PT, R64, -0x1, RZ ;  /* 0xffffffff403e7810 */ /* 0x000fce0007ffe0ff */
.L_x_1428:
        /* <DEDUP_REMOVED lines=14> */
[----:B------:R-:W4:Y:S01]  /*18700*/  LDCU UR4, c[0x0][0x45c] ;  /* 0x00008b80ff0477ac */ /* 0x000f220008000800 */
[----:B------:R-:W2:Y:S01]  /*18710*/  LDCU.64 UR8, c[0x0][0x3a0] ;  /* 0x00007400ff0877ac */ /* 0x000ea20008000a00 */
[----:B------:R-:W2:Y:S01]  /*18720*/  LDCU.64 UR10, c[0x0][0x3a8] ;  /* 0x00007500ff0a77ac */ /* 0x000ea20008000a00 */
[----:B-1----:R-:W-:-:S12]  /*18730*/  ULEA UR5, UR5, UR14, 0x18 ;  /* 0x0000000e05057291 */ /* 0x002fd8000f8ec0ff */
.L_x_1433:
[----:B------:R-:W-:Y:S01]  /*18740*/  @!P4 IADD3 R5, P0, PT, RZ, -R158, RZ ;  /* 0x8000009eff05c210 */ /* 0x000fe20007f1e0ff */
[----:B------:R-:W1:Y:S01]  /*18750*/  S2R R2, SR_TID.X ;  /* 0x0000000000027919 */ /* 0x000e620000002100 */
[----:B--2---:R-:W-:Y:S01]  /*18760*/  ISETP.GE.AND P3, PT, R118, UR12, PT ;  /* 0x0000000c76007c0c */ /* 0x004fe2000bf66270 */
[----:B------:R-:W2:Y:S01]  /*18770*/  @!P4 LDC R4, c[0x0][0x3c0] ;  /* 0x0000f000ff04cb82 */ /* 0x000ea20000000800 */
[----:B------:R-:W-:Y:S01]  /*18780*/  ISETP.GE.AND P2, PT, R117, UR12, PT ;  /* 0x0000000c75007c0c */ /* 0x000fe2000bf46270 */
[----:B------:R-:W-:Y:S06]  /*18790*/  DEPBAR.LE SB0, 0x0 ;  /* 0x000080000000791a */ /* 0x000fec0000000000 */
[----:B------:R-:W3:Y:S08]  /*187a0*/  LDC R7, c[0x0][0x3c4] ;  /* 0x0000f100ff077b82 */ /* 0x000ef00000000800 */
[----:B------:R-:W-:Y:S01]  /*187b0*/  BAR.SYNC.DEFER_BLOCKING 0x0 ;  /* 0x0000000000007b1d */ /* 0x000fe20000010000 */
[----:B-1----:R-:W-:Y:S02]  /*187c0*/  IMAD.SHL.U32 R0, R2, 0x8, RZ ;  /* 0x0000000802007824 */ /* 0x002fe400078e00ff */
[----:B--2---:R-:W-:Y:S03]  /*187d0*/  @!P4 IMAD.SHL.U32 R6, R4, 0x80, RZ ;  /* 0x000000800406c824 */ /* 0x004fe600078e00ff */
[----:B------:R-:W-:Y:S01]  /*187e0*/  LOP3.LUT R165, R0, 0xd8, RZ, 0xc0, !PT ;  /* 0x000000d800a57812 */ /* 0x000fe200078ec0ff */
[----:B------:R-:W-:Y:S03]  /*187f0*/  @!P4 IMAD.X R6, RZ, RZ, ~R6, P0 ;  /* 0x000000ffff06c224 */ /* 0x000fe600000e0e06 */
[----:B------:R-:W-:Y:S01]  /*18800*/  LOP3.LUT R165, R165, 0x18, R2, 0x78, !PT ;  /* 0x00000018a5a57812 */ /* 0x000fe200078e7802 */
[----:B------:R-:W-:Y:S01]  /*18810*/  IMAD.MOV.U32 R2, RZ, RZ, R150 ;  /* 0x000000ffff027224 */ /* 0x000fe200078e0096 */
[----:B------:R-:W-:Y:S02]  /*18820*/  @!P4 SHF.R.S64 R5, R5, 0x1f, R6 ;  /* 0x0000001f0505c819 */ /* 0x000fe40000001006 */
[----:B------:R-:W-:Y:S01]  /*18830*/  LOP3.LUT R165, R165, 0x1f20, R0, 0xf8, !PT ;  /* 0x00001f20a5a57812 */ /* 0x000fe200078ef800 */
[----:B------:R-:W-:Y:S01]  /*18840*/  IMAD.MOV.U32 R0, RZ, RZ, R151 ;  /* 0x000000ffff007224 */ /* 0x000fe200078e0097 */
[----:B------:R-:W-:Y:S04]  /*18850*/  @!P4 IADD3 R150, P0, PT, R150, R5, RZ ;  /* 0x000000059696c210 */ /* 0x000fe80007f1e0ff */
[----:B------:R-:W-:Y:S01]  /*18860*/  @!P4 LEA.HI.X.SX32 R151, R6, R151, 0x1, P0 ;  /* 0x000000970697c211 */ /* 0x000fe200000f0eff */
[----:B---3--:R-:W-:Y:S08]  /*18870*/  @!P4 BRA `(.L_x_1430) ;  /* 0x0000000000f4c947 */ /* 0x008ff00003800000 */
[----:B------:R-:W1:Y:S01]  /*18880*/  LDC R6, c[0x0][0x4f0] ;  /* 0x00013c00ff067b82 */ /* 0x000e620000000800 */
[----:B------:R-:W-:Y:S02]  /*18890*/  IABS R10, R161 ;  /* 0x000000a1000a7213 */ /* 0x000fe40000000000 */
[-C--:B-1----:R-:W-:Y:S04]  /*188a0*/  IABS R4, R6.reuse ;  /* 0x0000000600047213 */ /* 0x082fe80000000000 */
[----:B------:R-:W1:Y:S10]  /*188b0*/  I2F.RP R11, R4 ;  /* 0x00000004000b7306 */ /* 0x000e740000209400 */
[----:B-1----:R-:W1:Y:S02]  /*188c0*/  MUFU.RCP R5, R11 ;  /* 0x0000000b00057308 */ /* 0x002e640000001000 */
[----:B-1----:R-:W-:Y:S02]  /*188d0*/  VIADD R12, R5, 0xffffffe ;  /* 0x0ffffffe050c7836 */ /* 0x002fe40000000000 */
[----:B------:R-:W-:Y:S06]  /*188e0*/  VIADD R5, R161, 0xffffff80 ;  /* 0xffffff80a1057836 */ /* 0x000fec0000000000 */
[----:B------:R-:W1:Y:S01]  /*188f0*/  F2I.FTZ.U32.TRUNC.NTZ R13, R12 ;  /* 0x0000000c000d7305 */ /* 0x000e62000021f000 */
[----:B------:R-:W-:Y:S02]  /*18900*/  IABS R8, R5 ;  /* 0x0000000500087213 */ /* 0x000fe40000000000 */
[----:B------:R-:W-:Y:S01]  /*18910*/  LOP3.LUT R5, R5, R6, RZ, 0x3c, !PT ;  /* 0x0000000605057212 */ /* 0x000fe200078e3cff */
[--C-:B-1----:R-:W-:Y:S01]  /*18920*/  IMAD.MOV R9, RZ, RZ, -R13.reuse ;  /* 0x000000ffff097224 */ /* 0x102fe200078e0a0d */
        /* <DEDUP_REMOVED lines=29> */
[----:B------:R-:W1:Y:S01]  /*18b00*/  LDC.64 R4, c[0x0][0x3c0] ;  /* 0x0000f000ff047b82 */ /* 0x000e620000000a00 */
        /* <DEDUP_REMOVED lines=8> */
[-C--:B-1----:R-:W-:Y:S02]  /*18b90*/  IMAD R6, R13, R4.reuse, RZ ;  /* 0x000000040d067224 */ /* 0x082fe400078e02ff */
[C---:B------:R-:W-:Y:S04]  /*18ba0*/  IMAD.WIDE.U32 R12, R11.reuse, R4, RZ ;  /* 0x000000040b0c7225 */ /* 0x040fe800078e00ff */
        /* <DEDUP_REMOVED lines=10> */
.L_x_1430:
[----:B------:R-:W-:Y:S02]  /*18c50*/  LEA R165, R165, UR5, 0x1 ;  /* 0x00000005a5a57c11 */ /* 0x000fe4000f8e08ff */
[----:B------:R-:W-:Y:S02]  /*18c60*/  ISETP.GE.AND P1, PT, R116, UR12, PT ;  /* 0x0000000c74007c0c */ /* 0x000fe4000bf26270 */
[C---:B------:R-:W-:Y:S01]  /*18c70*/  SHF.L.U32 R5, R4.reuse, 0x6, RZ ;  /* 0x0000000604057819 */ /* 0x040fe200000006ff */
[----:B------:R-:W-:Y:S01]  /*18c80*/  @!PT LDS RZ, [RZ] ;  /* 0x00000000fffff984 */ /* 0x000fe20000000800 */
[----:B------:R-:W-:Y:S01]  /*18c90*/  @!PT LDS RZ, [RZ] ;  /* 0x00000000fffff984 */ /* 0x000fe20000000800 */
[----:B------:R-:W-:Y:S01]  /*18ca0*/  @!PT LDS RZ, [RZ] ;  /* 0x00000000fffff984 */ /* 0x000fe20000000800 */
[----:B------:R-:W-:Y:S01]  /*18cb0*/  @!P3 LDGSTS.E.BYPASS.LTC128B.128 [R165+0x9000], desc[UR6][R150.64] ;  /* 0x0900000096a5bfae */ /* 0x000fe2000b981a06 */
[----:B------:R-:W-:Y:S02]  /*18cc0*/  SHF.L.U64.HI R4, R4, 0x6, R7 ;  /* 0x0000000604047819 */ /* 0x000fe40000010207 */
[C---:B------:R-:W-:Y:S03]  /*18cd0*/  IADD3 R6, P0, PT, R5.reuse, R150, RZ ;  /* 0x0000009605067210 */ /* 0x040fe60007f1e0ff */
[----:B------:R-:W-:Y:S01]  /*18ce0*/  @P3 STS.128 [R165+0x9000], RZ ;  /* 0x009000ffa5003388 */ /* 0x000fe20000000c00 */
[----:B------:R-:W-:Y:S02]  /*18cf0*/  IADD3 R160, PT, PT, R160, -0x1, RZ ;  /* 0xffffffffa0a07810 */ /* 0x000fe40007ffe0ff */
[C---:B------:R-:W-:Y:S03]  /*18d00*/  IADD3.X R7, PT, PT, R4.reuse, R151, RZ, P0, !PT ;  /* 0x0000009704077210 */ /* 0x040fe600007fe4ff */
[----:B------:R-:W-:Y:S01]  /*18d10*/  @!PT LDS RZ, [RZ] ;  /* 0x00000000fffff984 */ /* 0x000fe20000000800 */
[----:B------:R-:W-:Y:S01]  /*18d20*/  @!PT LDS RZ, [RZ] ;  /* 0x00000000fffff984 */ /* 0x000fe20000000800 */
[----:B------:R-:W-:Y:S01]  /*18d30*/  @!PT LDS RZ, [RZ] ;  /* 0x00000000fffff984 */ /* 0x000fe20000000800 */
[----:B------:R-:W-:Y:S01]  /*18d40*/  @!P2 LDGSTS.E.BYPASS.LTC128B.128 [R165+0xb000], desc[UR6][R150.64+0x40] ;  /* 0x0b00004096a5afae */ /* 0x000fe2000b981a06 */
[C---:B------:R-:W-:Y:S05]  /*18d50*/  IADD3 R12, P5, PT, R5.reuse, R6, RZ ;  /* 0x00000006050c7210 */ /* 0x040fea0007fbe0ff */
[----:B------:R-:W-:Y:S01]  /*18d60*/  @P2 STS.128 [R165+0xb000], RZ ;  /* 0x00b000ffa5002388 */ /* 0x000fe20000000c00 */
[C---:B------:R-:W-:Y:S02]  /*18d70*/  IADD3.X R13, PT, PT, R4.reuse, R7, RZ, P5, !PT ;  /* 0x00000007040d7210 */ /* 0x040fe40002ffe4ff */
[----:B------:R-:W-:Y:S03]  /*18d80*/  IADD3 R14, P0, PT, R5, R12, RZ ;  /* 0x0000000c050e7210 */ /* 0x000fe60007f1e0ff */
[----:B------:R-:W-:Y:S01]  /*18d90*/  @!PT LDS RZ, [RZ] ;  /* 0x00000000fffff984 */ /* 0x000fe20000000800 */
[----:B------:R-:W-:Y:S01]  /*18da0*/  @!PT LDS RZ, [RZ] ;  /* 0x00000000fffff984 */ /* 0x000fe20000000800 */
[----:B------:R-:W-:Y:S01]  /*18db0*/  @!PT LDS RZ, [RZ] ;  /* 0x00000000fffff984 */ /* 0x000fe20000000800 */
[----:B------:R-:W-:Y:S01]  /*18dc0*/  @!P1 LDGSTS.E.BYPASS.LTC128B.128 [R165+0xd000], desc[UR6][R150.64+0x80] ;  /* 0x0d00008096a59fae */ /* 0x000fe2000b981a06 */
[----:B------:R-:W-:Y:S05]  /*18dd0*/  IADD3.X R15, PT, PT, R4, R13, RZ, P0, !PT ;  /* 0x0000000d040f7210 */ /* 0x000fea00007fe4ff */
[----:B------:R-:W-:Y:S01]  /*18de0*/  @P1 STS.128 [R165+0xd000], RZ ;  /* 0x00d000ffa5001388 */ /* 0x000fe20000000c00 */
[----:B------:R-:W-:Y:S05]  /*18df0*/  ISETP.GT.AND P0, PT, R160, R147, PT ;  /* 0x00000093a000720c */ /* 0x000fea0003f04270 */
        /* <DEDUP_REMOVED lines=47> */
[----:B------:R-:W2:Y:S06]  /*190f0*/  LDSM.16.M88.4 R16, [R145+0x3400] ;  /* 0x003400009110783b */ /* 0x000eac0000000200 */
[----:B------:R-:W3:Y:S06]  /*19100*/  LDSM.16.M88.4 R24, [R145+0x3800] ;  /* 0x003800009118783b */ /* 0x000eec0000000200 */
[----:B------:R-:W0:Y:S06]  /*19110*/  LDGDEPBAR ;  /* 0x00000000000079af */ /* 0x000e2c0000000000 */
[----:B------:R-:W5:Y:S06]  /*19120*/  LDSM.16.M88.4 R32, [R145+0x3c00] ;  /* 0x003c00009120783b */ /* 0x000f6c0000000200 */
[----:B------:R-:W4:Y:S06]  /*19130*/  LDSM.16.M88.4 R40, [R145+0x4000] ;  /* 0x004000009128783b */ /* 0x000f2c0000000200 */
[----:B------:R-:W4:Y:S01]  /*19140*/  LDSM.16.M88.4 R48, [R145+0x4400] ;  /* 0x004400009130783b */ /* 0x000f220000000200 */
[C---:B-1----:R-:W-:Y:S05]  /*19150*/  HMMA.16816.F32 R4, R124.reuse, R8, RZ ;  /* 0x000000087c04723c */ /* 0x042fea00000018ff */
[----:B------:R-:W1:Y:S06]  /*19160*/  LDSM.16.M88.4 R56, [R145+0x4800] ;  /* 0x004800009138783b */ /* 0x000e6c0000000200 */
[----:B------:R-:W1:Y:S01]  /*19170*/  LDSM.16.M88.4 R64, [R145+0x4c00] ;  /* 0x004c00009140783b */ /* 0x000e620000000200 */
[C---:B------:R-:W-:Y:S05]  /*19180*/  HMMA.16816.F32 R8, R124.reuse, R10, RZ ;  /* 0x0000000a7c08723c */ /* 0x040fea00000018ff */
[----:B------:R-:W-:Y:S03]  /*19190*/  LDSM.16.M88.4 R128, [R144] ;  /* 0x000000009080783b */ /* 0x000fe60000000200 */
[C---:B--2---:R-:W-:Y:S03]  /*191a0*/  HMMA.16816.F32 R12, R124.reuse, R16, RZ ;  /* 0x000000107c0c723c */ /* 0x044fe600000018ff */
[----:B------:R-:W2:Y:S05]  /*191b0*/  LDSM.16.M88.4 R132, [R122+0x3000] ;  /* 0x003000007a84783b */ /* 0x000eaa0000000200 */
[C---:B------:R-:W-:Y:S01]  /*191c0*/  HMMA.16816.F32 R16, R124.reuse, R18, RZ ;  /* 0x000000127c10723c */ /* 0x040fe200000018ff */
[----:B------:R-:W2:Y:S06]  /*191d0*/  LDSM.16.M88.4 R136, [R122+0x3400] ;  /* 0x003400007a88783b */ /* 0x000eac0000000200 */
[----:B------:R-:W-:Y:S01]  /*191e0*/  LDSM.16.M88.4 R140, [R122+0x3c00] ;  /* 0x003c00007a8c783b */ /* 0x000fe20000000200 */
[C---:B---3--:R-:W-:Y:S08]  /*191f0*/  HMMA.16816.F32 R20, R124.reuse, R24, RZ ;  /* 0x000000187c14723c */ /* 0x048ff000000018ff */
[C---:B------:R-:W-:Y:S08]  /*19200*/  HMMA.16816.F32 R24, R124.reuse, R26, RZ ;  /* 0x0000001a7c18723c */ /* 0x040ff000000018ff */
[C---:B-----5:R-:W-:Y:S08]  /*19210*/  HMMA.16816.F32 R28, R124.reuse, R32, RZ ;  /* 0x000000207c1c723c */ /* 0x060ff000000018ff */
        /* <DEDUP_REMOVED lines=216> */
[----:B------:R-:W-:Y:S01]  /*19fa0*/  FMUL.FTZ R129, R64, UR13 ;  /* 0x0000000d40817c20 */ /* 0x000fe20008410000 */
[----:B-----5:R-:W-:Y:S08]  /*19fb0*/  FMUL.FTZ R53, R66, UR13 ;  /* 0x0000000d42357c20 */ /* 0x020ff00008410000 */
[----:B------:R1:W1:Y:S01]  /*19fc0*/  MUFU.TANH R190, R26 ;  /* 0x0000001a00be7308 */ /* 0x0002620000002400 */
[----:B------:R-:W-:Y:S01]  /*19fd0*/  FMUL.FTZ R52, R67, UR13 ;  /* 0x0000000d43347c20 */ /* 0x000fe20008410000 */
[----:B--2---:R-:W-:Y:S01]  /*19fe0*/  FMUL.FTZ R54, R63, UR13 ;  /* 0x0000000d3f367c20 */ /* 0x004fe20008410000 */
[----:B------:R-:W-:Y:S07]  /*19ff0*/  FMUL.FTZ R65, R65, UR13 ;  /* 0x0000000d41417c20 */ /* 0x000fee0008410000 */
[----:B------:R2:W1:Y:S01]  /*1a000*/  MUFU.TANH R188, R27 ;  /* 0x0000001b00bc7308 */ /* 0x0004620000002400 */
[----:B---3--:R-:W-:Y:S09]  /*1a010*/  FMUL.FTZ R55, R62, UR13 ;  /* 0x0000000d3e377c20 */ /* 0x008ff20008410000 */
[----:B------:R2:W3:Y:S10]  /*1a020*/  MUFU.TANH R181, R28 ;  /* 0x0000001c00b57308 */ /* 0x0004f40000002400 */
        /* <DEDUP_REMOVED lines=51> */
[----:B------:R-:W2:Y:S04]  /*1a360*/  LDC R0, c[0x0][0x4f0] ;  /* 0x00013c00ff007b82 */ /* 0x000ea80000000800 */
[----:B------:R-:W-:Y:S02]  /*1a370*/  IABS R11, R15 ;  /* 0x0000000f000b7213 */ /* 0x000fe40000000000 */
[-C--:B--2---:R-:W-:Y:S02]  /*1a380*/  IABS R4, R0.reuse ;  /* 0x0000000000047213 */ /* 0x084fe40000000000 */
[----:B------:R-:W-:Y:S02]  /*1a390*/  LOP3.LUT R15, R15, R0, RZ, 0x3c, !PT ;  /* 0x000000000f0f7212 */ /* 0x000fe400078e3cff */
[----:B------:R-:W2:Y:S10]  /*1a3a0*/  I2F.RP R6, R4 ;  /* 0x0000000400067306 */ /* 0x000eb40000209400 */
[----:B--2---:R-:W2:Y:S02]  /*1a3b0*/  MUFU.RCP R2, R6 ;  /* 0x0000000600027308 */ /* 0x004ea40000001000 */
[----:B--2---:R-:W-:Y:S08]  /*1a3c0*/  VIADD R8, R2, 0xffffffe ;  /* 0x0ffffffe02087836 */ /* 0x004ff00000000000 */
[----:B------:R-:W2:Y:S02]  /*1a3d0*/  F2I.FTZ.U32.TRUNC.NTZ R9, R8 ;  /* 0x0000000800097305 */ /* 0x000ea4000021f000 */
[--C-:B--2---:R-:W-:Y:S02]  /*1a3e0*/  IMAD.MOV R5, RZ, RZ, -R9.reuse ;  /* 0x000000ffff057224 */ /* 0x104fe400078e0a09 */
        /* <DEDUP_REMOVED lines=24> */
[----:B------:R-:W2:Y:S01]  /*1a570*/  LDC.64 R4, c[0x0][0x3b8] ;  /* 0x0000ee00ff047b82 */ /* 0x000ea20000000a00 */
        /* <DEDUP_REMOVED lines=8> */
[C---:B------:R-:W-:Y:S04]  /*1a600*/  LEA R14, P0, R9.reuse, R156, 0x2 ;  /* 0x0000009c090e7211 */ /* 0x040fe800078010ff */
[C---:B------:R-:W-:Y:S01]  /*1a610*/  LEA.HI.X.SX32 R15, R9.reuse, R157, 0x2, P0 ;  /* 0x0000009d090f7211 */ /* 0x040fe200000f16ff */
[----:B------:R-:W3:Y:S01]  /*1a620*/  LDG.E R11, desc[UR6][R10.64] ;  /* 0x000000060a0b7981 */ /* 0x000ee2000c1e1900 */
[----:B------:R-:W-:Y:S03]  /*1a630*/  IADD3 R9, PT, PT, R9, -R13, RZ ;  /* 0x8000000d09097210 */ /* 0x000fe60007ffe0ff */
[----:B------:R-:W3:Y:S02]  /*1a640*/  LDG.E R2, desc[UR6][R14.64] ;  /* 0x000000060e027981 */ /* 0x000ee4000c1e1900 */
[----:B------:R-:W-:Y:S05]  /*1a650*/  IMAD R9, R9, R0, -0x80 ;  /* 0xffffff8009097424 */ /* 0x000fea00078e0200 */
        /* <DEDUP_REMOVED lines=13> */
.L_x_1432:
        /* <DEDUP_REMOVED lines=69> */
.L_x_1431:
[----:B------:R-:W-:Y:S01]  /*1ab80*/  FMNMX3.FTZ R2, R3, R203, R185, !PT ;  /* 0x000000cb03027276 */ /* 0x000fe200078100b9 */
[----:B------:R-:W-:Y:S01]  /*1ab90*/  LDSM.16.MT88.4 R12, [R123+0x9000] ;  /* 0x009000007b0c783b */ /* 0x000fe20000004200 */
[----:B-12---:R-:W-:Y:S02]  /*1aba0*/  FMNMX3.FTZ R5, R121, R206, R204, !PT ;  /* 0x000000ce79057276 */ /* 0x006fe400078100cc */
        /* <DEDUP_REMOVED lines=48> */
[C---:B------:R-:W-:Y:S01]  /*1aeb0*/  FMUL.FTZ R186, R2.reuse, UR4 ;  /* 0x0000000402ba7c20 */ /* 0x040fe20008410000 */
[----:B------:R-:W-:Y:S01]  /*1aec0*/  FSEL R131, R131, RZ, P0 ;  /* 0x000000ff83837208 */ /* 0x000fe20000000000 */
[----:B------:R-:W-:Y:S01]  /*1aed0*/  FADD.FTZ R3, -R2, R3 ;  /* 0x0000000302037221 */ /* 0x000fe20000010100 */
[----:B------:R-:W-:Y:S02]  /*1aee0*/  ISETP.GT.AND P0, PT, R160, R147, PT ;  /* 0x00000093a000720c */ /* 0x000fe40003f04270 */
[----:B------:R-:W-:Y:S01]  /*1aef0*/  FSEL R186, R186, RZ, P1 ;  /* 0x000000ffbaba7208 */ /* 0x000fe20000800000 */
[----:B------:R-:W-:Y:S01]  /*1af00*/  FMUL.FTZ R56, R3, UR4 ;  /* 0x0000000403387c20 */ /* 0x000fe20008410000 */
        /* <DEDUP_REMOVED lines=21> */
[----:B------:R-:W-:Y:S01]  /*1b060*/  MUFU.EX2 R125, R125 ;  /* 0x0000007d007d7308 */ /* 0x000fe20000000800 */
[--C-:B------:R-:W-:Y:S01]  /*1b070*/  FFMA.FTZ R170, R170, UR4, -R186.reuse ;  /* 0x00000004aaaa7c23 */ /* 0x100fe200080108ba */
[C---:B-1----:R-:W-:Y:S01]  /*1b080*/  FMUL.FTZ R4, R56.reuse, R112 ;  /* 0x0000007038047220 */ /* 0x042fe20000410000 */
[C---:B------:R-:W-:Y:S07]  /*1b090*/  FMUL.FTZ R5, R56.reuse, R113 ;  /* 0x0000007138057220 */ /* 0x040fee0000410000 */
[----:B------:R-:W1:Y:S01]  /*1b0a0*/  MUFU.EX2 R124, R124 ;  /* 0x0000007c007c7308 */ /* 0x000e620000000800 */
[C---:B------:R-:W-:Y:S01]  /*1b0b0*/  FMUL.FTZ R8, R56.reuse, R108 ;  /* 0x0000006c38087220 */ /* 0x040fe20000410000 */
[C---:B--2---:R-:W-:Y:S01]  /*1b0c0*/  FMUL.FTZ R6, R3.reuse, R114 ;  /* 0x0000007203067220 */ /* 0x044fe20000410000 */
[C---:B------:R-:W-:Y:S07]  /*1b0d0*/  FMUL.FTZ R7, R3.reuse, R115 ;  /* 0x0000007303077220 */ /* 0x040fee0000410000 */
[----:B------:R-:W-:Y:S01]  /*1b0e0*/  MUFU.EX2 R126, R126 ;  /* 0x0000007e007e7308 */ /* 0x000fe20000000800 */
[C---:B------:R-:W-:Y:S01]  /*1b0f0*/  FMUL.FTZ R9, R56.reuse, R109 ;  /* 0x0000006d38097220 */ /* 0x040fe20000410000 */
[C---:B------:R-:W-:Y:S01]  /*1b100*/  FMUL.FTZ R10, R3.reuse, R110 ;  /* 0x0000006e030a7220 */ /* 0x040fe20000410000 */
[C---:B------:R-:W-:Y:S07]  /*1b110*/  FMUL.FTZ R11, R3.reuse, R111 ;  /* 0x0000006f030b7220 */ /* 0x040fee0000410000 */
[----:B------:R-:W2:Y:S01]  /*1b120*/  MUFU.EX2 R121, R121 ;  /* 0x0000007900797308 */ /* 0x000ea20000000800 */
[C---:B------:R-:W-:Y:S01]  /*1b130*/  FMUL.FTZ R16, R56.reuse, R100 ;  /* 0x0000006438107220 */ /* 0x040fe20000410000 */
[----:B------:R-:W-:Y:S01]  /*1b140*/  FMUL.FTZ R17, R56, R101 ;  /* 0x0000006538117220 */ /* 0x000fe20000410000 */
[C---:B------:R-:W-:Y:S07]  /*1b150*/  FMUL.FTZ R19, R3.reuse, R103 ;  /* 0x0000006703137220 */ /* 0x040fee0000410000 */
[----:B------:R-:W3:Y:S01]  /*1b160*/  MUFU.EX2 R128, R128 ;  /* 0x0000008000807308 */ /* 0x000ee20000000800 */
[----:B------:R-:W-:Y:S01]  /*1b170*/  FMUL.FTZ R18, R3, R102 ;  /* 0x0000006603127220 */ /* 0x000fe20000410000 */
[----:B-1----:R-:W-:Y:S01]  /*1b180*/  F2FP.F16.F32.PACK_AB R62, R124, R125 ;  /* 0x0000007d7c3e723e */ /* 0x002fe200000000ff */
[----:B------:R-:W-:Y:S07]  /*1b190*/  LDSM.16.MT88.4 R108, [R123+0xac00] ;  /* 0x00ac00007b6c783b */ /* 0x000fee0000004200 */
[----:B------:R-:W-:Y:S01]  /*1b1a0*/  MUFU.EX2 R130, R130 ;  /* 0x0000008200827308 */ /* 0x000fe20000000800 */
[C---:B------:R-:W-:Y:S01]  /*1b1b0*/  FMUL.FTZ R24, R56.reuse, R92 ;  /* 0x0000005c38187220 */ /* 0x040fe20000410000 */
[C---:B------:R-:W-:Y:S01]  /*1b1c0*/  FMUL.FTZ R25, R56.reuse, R93 ;  /* 0x0000005d38197220 */ /* 0x040fe20000410000 */
[C---:B------:R-:W-:Y:S07]  /*1b1d0*/  FMUL.FTZ R32, R56.reuse, R84 ;  /* 0x0000005438207220 */ /* 0x040fee0000410000 */
[----:B------:R-:W1:Y:S01]  /*1b1e0*/  MUFU.EX2 R127, R127 ;  /* 0x0000007f007f7308 */ /* 0x000e620000000800 */
[C---:B------:R-:W-:Y:S01]  /*1b1f0*/  FMUL.FTZ R33, R56.reuse, R85 ;  /* 0x0000005538217220 */ /* 0x040fe20000410000 */
[----:B--2---:R-:W-:Y:S01]  /*1b200*/  F2FP.F16.F32.PACK_AB R63, R121, R126 ;  /* 0x0000007e793f723e */ /* 0x004fe200000000ff */
[C---:B------:R-:W-:Y:S01]  /*1b210*/  FMUL.FTZ R40, R56.reuse, R76 ;  /* 0x0000004c38287220 */ /* 0x040fe20000410000 */
[----:B------:R-:W-:Y:S01]  /*1b220*/  FMUL.FTZ R41, R56, R77 ;  /* 0x0000004d38297220 */ /* 0x000fe20000410000 */
[C---:B------:R-:W-:Y:S01]  /*1b230*/  FMUL.FTZ R42, R3.reuse, R78 ;  /* 0x0000004e032a7220 */ /* 0x040fe20000410000 */
[----:B---3--:R-:W-:Y:S01]  /*1b240*/  F2FP.F16.F32.PACK_AB R60, R128, R185 ;  /* 0x000000b9803c723e */ /* 0x008fe200000000ff */
[C---:B------:R-:W-:Y:S01]  /*1b250*/  FMUL.FTZ R43, R3.reuse, R79 ;  /* 0x0000004f032b7220 */ /* 0x040fe20000410000 */
[C---:B------:R-:W-:Y:S01]  /*1b260*/  FMUL.FTZ R48, R56.reuse, R68 ;  /* 0x0000004438307220 */ /* 0x040fe20000410000 */
[----:B------:R-:W2:Y:S01]  /*1b270*/  LDSM.16.MT88.4 R76, [R123+0x9400] ;  /* 0x009400007b4c783b */ /* 0x000ea20000004200 */
[----:B------:R-:W-:Y:S01]  /*1b280*/  FMUL.FTZ R49, R56, R69 ;  /* 0x0000004538317220 */ /* 0x000fe20000410000 */
[C---:B------:R-:W-:Y:S01]  /*1b290*/  FMUL.FTZ R50, R3.reuse, R70 ;  /* 0x0000004603327220 */ /* 0x040fe20000410000 */
[----:B------:R-:W-:Y:S01]  /*1b2a0*/  FMUL.FTZ R51, R3, R71 ;  /* 0x0000004703337220 */ /* 0x000fe20000410000 */
[--C-:B------:R-:W-:Y:S01]  /*1b2b0*/  FFMA.FTZ R92, R129, UR4, -R186.reuse ;  /* 0x00000004815c7c23 */ /* 0x100fe200080108ba */
[----:B-1----:R-:W-:Y:S01]  /*1b2c0*/  F2FP.F16.F32.PACK_AB R61, R127, R130 ;  /* 0x000000827f3d723e */ /* 0x002fe200000000ff */
[----:B------:R-:W-:Y:S01]  /*1b2d0*/  FFMA.FTZ R93, R59, UR4, -R186 ;  /* 0x000000043b5d7c23 */ /* 0x000fe200080108ba */
[--C-:B------:R-:W-:Y:S01]  /*1b2e0*/  FFMA.FTZ R100, R57, UR4, -R131.reuse ;  /* 0x0000000439647c23 */ /* 0x100fe20008010883 */
[----:B------:R-:W-:Y:S01]  /*1b2f0*/  LDSM.16.MT88.4 R68, [R120+0xb400] ;  /* 0x00b400007844783b */ /* 0x000fe20000004200 */
[----:B------:R-:W-:Y:S01]  /*1b300*/  FFMA.FTZ R101, R58, UR4, -R131 ;  /* 0x000000043a657c23 */ /* 0x000fe20008010883 */
[C---:B------:R-:W-:Y:S01]  /*1b310*/  FFMA.FTZ R185, R56.reuse, R163, R185 ;  /* 0x000000a338b97223 */ /* 0x040fe200000100b9 */
[----:B------:R-:W-:Y:S01]  /*1b320*/  FMUL.FTZ R26, R3, R94 ;  /* 0x0000005e031a7220 */ /* 0x000fe20000410000 */
[C---:B------:R-:W-:Y:S01]  /*1b330*/  HMMA.16816.F32 R4, R60.reuse, R12, R4 ;  /* 0x0000000c3c04723c */ /* 0x040fe20000001804 */
[----:B------:R-:W-:Y:S04]  /*1b340*/  MUFU.EX2 R180, R180 ;  /* 0x000000b400b47308 */ /* 0x000fe80000000800 */
[C---:B------:R-:W-:Y:S01]  /*1b350*/  FMUL.FTZ R12, R56.reuse, R104 ;  /* 0x00000068380c7220 */ /* 0x040fe20000410000 */
[----:B------:R-:W-:Y:S01]  /*1b360*/  FMUL.FTZ R13, R56, R105 ;  /* 0x00000069380d7220 */ /* 0x000fe20000410000 */
[--C-:B------:R-:W-:Y:S01]  /*1b370*/  FFMA.FTZ R94, R55, UR4, -R131.reuse ;  /* 0x00000004375e7c23 */ /* 0x100fe20008010883 */
[C---:B------:R-:W-:Y:S03]  /*1b380*/  HMMA.16816.F32 R8, R60.reuse, R14, R8 ;  /* 0x0000000e3c08723c */ /* 0x040fe60000001808 */
[----:B------:R-:W-:Y:S01]  /*1b390*/  MUFU.EX2 R165, R165 ;  /* 0x000000a500a57308 */ /* 0x000fe20000000800 */
[C---:B------:R-:W-:Y:S01]  /*1b3a0*/  FMUL.FTZ R14, R3.reuse, R106 ;  /* 0x0000006a030e7220 */ /* 0x040fe20000410000 */
[C---:B------:R-:W-:Y:S01]  /*1b3b0*/  FMUL.FTZ R15, R3.reuse, R107 ;  /* 0x0000006b030f7220 */ /* 0x040fe20000410000 */
[C---:B------:R-:W-:Y:S01]  /*1b3c0*/  FMUL.FTZ R27, R3.reuse, R95 ;  /* 0x0000005f031b7220 */ /* 0x040fe20000410000 */
[----:B------:R-:W-:Y:S06]  /*1b3d0*/  FFMA.FTZ R95, R54, UR4, -R131 ;  /* 0x00000004365f7c23 */ /* 0x000fec0008010883 */
[----:B------:R-:W-:Y:S01]  /*1b3e0*/  MUFU.EX2 R132, R132 ;  /* 0x0000008400847308 */ /* 0x000fe20000000800 */
[----:B------:R-:W-:Y:S01]  /*1b3f0*/  FADD.FTZ R128, R128, R185 ;  /* 0x000000b980807221 */ /* 0x000fe20000010000 */
[C---:B------:R-:W-:Y:S01]  /*1b400*/  FMUL.FTZ R34, R3.reuse, R86 ;  /* 0x0000005603227220 */ /* 0x040fe20000410000 */
[----:B------:R-:W-:Y:S01]  /*1b410*/  FMUL.FTZ R35, R3, R87 ;  /* 0x0000005703237220 */ /* 0x000fe20000410000 */
[C---:B------:R-:W-:Y:S06]  /*1b420*/  HMMA.16816.F32 R12, R60.reuse, R20, R12 ;  /* 0x000000143c0c723c */ /* 0x040fec000000180c */
[----:B------:R-:W-:Y:S01]  /*1b430*/  MUFU.EX2 R134, R134 ;  /* 0x0000008600867308 */ /* 0x000fe20000000800 */
[C---:B------:R-:W-:Y:S01]  /*1b440*/  FMUL.FTZ R20, R56.reuse, R96 ;  /* 0x0000006038147220 */ /* 0x040fe20000410000 */
[----:B------:R-:W-:Y:S01]  /*1b450*/  FMUL.FTZ R21, R56, R97 ;  /* 0x0000006138157220 */ /* 0x000fe20000410000 */
[----:B------:R-:W-:Y:S01]  /*1b460*/  FADD.FTZ R103, R125, R128 ;  /* 0x000000807d677221 */ /* 0x000fe20000010000 */
[--C-:B------:R-:W-:Y:S06]  /*1b470*/  FFMA.FTZ R85, R201, UR4, -R186.reuse ;  /* 0x00000004c9557c23 */ /* 0x100fec00080108ba */
[----:B------:R-:W-:Y:S01]  /*1b480*/  MUFU.EX2 R125, R101 ;  /* 0x00000065007d7308 */ /* 0x000fe20000000800 */
[C---:B------:R-:W-:Y:S03]  /*1b490*/  HMMA.16816.F32 R16, R60.reuse, R22, R16 ;  /* 0x000000163c10723c */ /* 0x040fe60000001810 */
[C---:B------:R-:W-:Y:S01]  /*1b4a0*/  FMUL.FTZ R22, R3.reuse, R98 ;  /* 0x0000006203167220 */ /* 0x040fe20000410000 */
[----:B------:R-:W-:Y:S01]  /*1b4b0*/  FMUL.FTZ R23, R3, R99 ;  /* 0x0000006303177220 */ /* 0x000fe20000410000 */
[----:B------:R-:W-:Y:S04]  /*1b4c0*/  FADD.FTZ R124, R124, R103 ;  /* 0x000000677c7c7221 */ /* 0x000fe80000010000 */
[----:B------:R-:W-:Y:S01]  /*1b4d0*/  MUFU.EX2 R85, R85 ;  /* 0x0000005500557308 */ /* 0x000fe20000000800 */
[--C-:B------:R-:W-:Y:S01]  /*1b4e0*/  FFMA.FTZ R87, R202, UR4, -R131.reuse ;  /* 0x00000004ca577c23 */ /* 0x100fe20008010883 */
[--C-:B------:R-:W-:Y:S01]  /*1b4f0*/  FFMA.FTZ R84, R200, UR4, -R131.reuse ;  /* 0x00000004c8547c23 */ /* 0x100fe20008010883 */
[--C-:B------:R-:W-:Y:S01]  /*1b500*/  FFMA.FTZ R86, R196, UR4, -R131.reuse ;  /* 0x00000004c4567c23 */ /* 0x100fe20008010883 */
[--C-:B------:R-:W-:Y:S01]  /*1b510*/  FFMA.FTZ R97, R194, UR4, -R131.reuse ;  /* 0x00000004c2617c23 */ /* 0x100fe20008010883 */
[C---:B------:R-:W-:Y:S05]  /*1b520*/  HMMA.16816.F32 R20, R60.reuse, R28, R20 ;  /* 0x0000001c3c14723c */ /* 0x040fea0000001814 */
[----:B------:R-:W-:Y:S01]  /*1b530*/  MUFU.EX2 R137, R137 ;  /* 0x0000008900897308 */ /* 0x000fe20000000800 */
[C---:B------:R-:W-:Y:S01]  /*1b540*/  FMUL.FTZ R28, R56.reuse, R88 ;  /* 0x00000058381c7220 */ /* 0x040fe20000410000 */
[----:B------:R-:W-:Y:S08]  /*1b550*/  FMUL.FTZ R29, R56, R89 ;  /* 0x00000059381d7220 */ /* 0x000ff00000410000 */
[----:B------:R-:W-:Y:S01]  /*1b560*/  MUFU.EX2 R87, R87 ;  /* 0x0000005700577308 */ /* 0x000fe20000000800 */
[--C-:B------:R-:W-:Y:S01]  /*1b570*/  FFMA.FTZ R104, R53, UR4, -R131.reuse ;  /* 0x0000000435687c23 */ /* 0x100fe20008010883 */
[--C-:B------:R-:W-:Y:S01]  /*1b580*/  FFMA.FTZ R99, R193, UR4, -R186.reuse ;  /* 0x00000004c1637c23 */ /* 0x100fe200080108ba */
[C---:B------:R-:W-:Y:S07]  /*1b590*/  HMMA.16816.F32 R24, R60.reuse, R30, R24 ;  /* 0x0000001e3c18723c */ /* 0x040fee0000001818 */
[----:B------:R-:W-:Y:S01]  /*1b5a0*/  MUFU.EX2 R84, R84 ;  /* 0x0000005400547308 */ /* 0x000fe20000000800 */
[C---:B------:R-:W-:Y:S01]  /*1b5b0*/  FMUL.FTZ R30, R3.reuse, R90 ;  /* 0x0000005a031e7220 */ /* 0x040fe20000410000 */
[----:B------:R-:W-:Y:S08]  /*1b5c0*/  FMUL.FTZ R31, R3, R91 ;  /* 0x0000005b031f7220 */ /* 0x000ff00000410000 */
        /* <DEDUP_REMOVED lines=10> */
[--C-:B------:R-:W-:Y:S01]  /*1b670*/  FFMA.FTZ R80, R199, UR4, -R186.reuse ;  /* 0x00000004c7507c23 */ /* 0x100fe200080108ba */
[--C-:B------:R-:W-:Y:S06]  /*1b680*/  FFMA.FTZ R81, R198, UR4, -R131.reuse ;  /* 0x00000004c6517c23 */ /* 0x100fec0008010883 */
[----:B------:R-:W-:Y:S01]  /*1b690*/  MUFU.EX2 R98, R98 ;  /* 0x0000006200627308 */ /* 0x000fe20000000800 */
[C---:B------:R-:W-:Y:S03]  /*1b6a0*/  HMMA.16816.F32 R32, R60.reuse, R38, R32 ;  /* 0x000000263c20723c */ /* 0x040fe60000001820 */
[C---:B------:R-:W-:Y:S01]  /*1b6b0*/  FMUL.FTZ R38, R3.reuse, R82 ;  /* 0x0000005203267220 */ /* 0x040fe20000410000 */
[----:B------:R-:W-:Y:S05]  /*1b6c0*/  FMUL.FTZ R39, R3, R83 ;  /* 0x0000005303277220 */ /* 0x000fea0000410000 */
[----:B------:R-:W1:Y:S01]  /*1b6d0*/  MUFU.EX2 R80, R80 ;  /* 0x0000005000507308 */ /* 0x000e620000000800 */
        /* <DEDUP_REMOVED lines=10> */
[----:B------:R-:W-:Y:S06]  /*1b780*/  LDSM.16.MT88.4 R56, [R123+0xc000] ;  /* 0x00c000007b38783b */ /* 0x000fec0000004200 */
[----:B------:R-:W-:Y:S01]  /*1b790*/  MUFU.EX2 R174, R174 ;  /* 0x000000ae00ae7308 */ /* 0x000fe20000000800 */
[C---:B------:R-:W-:Y:S03]  /*1b7a0*/  HMMA.16816.F32 R40, R60.reuse, R46, R40 ;  /* 0x0000002e3c28723c */ /* 0x040fe60000001828 */
[----:B------:R-:W-:Y:S01]  /*1b7b0*/  FFMA.FTZ R82, R197, UR4, -R186 ;  /* 0x00000004c5527c23 */ /* 0x000fe200080108ba */
[C---:B------:R-:W-:Y:S01]  /*1b7c0*/  FMUL.FTZ R46, R3.reuse, R74 ;  /* 0x0000004a032e7220 */ /* 0x040fe20000410000 */
[C---:B------:R-:W-:Y:S04]  /*1b7d0*/  FMUL.FTZ R47, R3.reuse, R75 ;  /* 0x0000004b032f7220 */ /* 0x040fe80000410000 */
[----:B------:R-:W-:Y:S01]  /*1b7e0*/  MUFU.EX2 R83, R83 ;  /* 0x0000005300537308 */ /* 0x000fe20000000800 */
[----:B------:R-:W3:Y:S01]  /*1b7f0*/  LDSM.16.MT88.4 R72, [R120+0x9400] ;  /* 0x009400007848783b */ /* 0x000ee20000004200 */
[--C-:B------:R-:W-:Y:S01]  /*1b800*/  FFMA.FTZ R89, R190, UR4, -R131.reuse ;  /* 0x00000004be597c23 */ /* 0x100fe20008010883 */
[----:B------:R-:W-:Y:S07]  /*1b810*/  FFMA.FTZ R88, R188, UR4, -R131 ;  /* 0x00000004bc587c23 */ /* 0x000fee0008010883 */
[----:B------:R-:W4:Y:S01]  /*1b820*/  MUFU.EX2 R82, R82 ;  /* 0x0000005200527308 */ /* 0x000f220000000800 */
[----:B------:R-:W-:Y:S01]  /*1b830*/  FFMA.FTZ R130, R3, R162, R130 ;  /* 0x000000a203827223 */ /* 0x000fe20000010082 */
[C---:B------:R-:W-:Y:S08]  /*1b840*/  HMMA.16816.F32 R44, R60.reuse, R64, R44 ;  /* 0x000000403c2c723c */ /* 0x040ff0000000182c */
[----:B------:R-:W-:Y:S01]  /*1b850*/  MUFU.EX2 R177, R177 ;  /* 0x000000b100b17308 */ /* 0x000fe20000000800 */
[----:B------:R-:W-:Y:S01]  /*1b860*/  FADD.FTZ R127, R127, R130 ;  /* 0x000000827f7f7221 */ /* 0x000fe20000010000 */
[--C-:B------:R-:W-:Y:S01]  /*1b870*/  FFMA.FTZ R173, R173, UR4, -R186.reuse ;  /* 0x00000004adad7c23 */ /* 0x100fe200080108ba */
[----:B------:R-:W-:Y:S07]  /*1b880*/  FFMA.FTZ R172, R172, UR4, -R186 ;  /* 0x00000004acac7c23 */ /* 0x000fee00080108ba */
[----:B------:R-:W-:Y:S01]  /*1b890*/  MUFU.EX2 R178, R178 ;  /* 0x000000b200b27308 */ /* 0x000fe20000000800 */
[----:B------:R-:W-:Y:S01]  /*1b8a0*/  FADD.FTZ R102, R126, R127 ;  /* 0x0000007f7e667221 */ /* 0x000fe20000010000 */
[----:B------:R-:W-:Y:S01]  /*1b8b0*/  HMMA.16816.F32 R48, R60, R66, R48 ;  /* 0x000000423c30723c */ /* 0x000fe20000001830 */
[----:B------:R-:W5:Y:S07]  /*1b8c0*/  LDSM.16.MT88.4 R64, [R123+0xb400] ;  /* 0x00b400007b40783b */ /* 0x000f6e0000004200 */
[----:B------:R3:W-:Y:S01]  /*1b8d0*/  MUFU.EX2 R126, R100 ;  /* 0x00000064007e7308 */ /* 0x0007e20000000800 */
[----:B-1----:R-:W-:Y:S01]  /*1b8e0*/  F2FP.F16.F32.PACK_AB R60, R80, R85 ;  /* 0x00000055503c723e */ /* 0x002fe200000000ff */
[----:B------:R-:W-:Y:S01]  /*1b8f0*/  FADD.FTZ R102, R121, R102 ;  /* 0x0000006679667221 */ /* 0x000fe20000010000 */
[----:B------:R-:W-:Y:S01]  /*1b900*/  F2FP.F16.F32.PACK_AB R61, R84, R87 ;  /* 0x00000057543d723e */ /* 0x000fe200000000ff */
[----:B------:R-:W-:Y:S01]  /*1b910*/  FADD.FTZ R85, R85, R124 ;  /* 0x0000007c55557221 */ /* 0x000fe20000010000 */
[----:B----4-:R-:W-:Y:S01]  /*1b920*/  F2FP.F16.F32.PACK_AB R62, R82, R83 ;  /* 0x00000053523e723e */ /* 0x010fe200000000ff */
[----:B------:R-:W-:Y:S01]  /*1b930*/  FADD.FTZ R87, R87, R102 ;  /* 0x0000006657577221 */ /* 0x000fe20000010000 */
[----:B------:R-:W-:Y:S01]  /*1b940*/  F2FP.F16.F32.PACK_AB R63, R86, R81 ;  /* 0x00000051563f723e */ /* 0x000fe200000000ff */
[----:B------:R-:W-:Y:S02]  /*1b950*/  FADD.FTZ R80, R80, R85 ;  /* 0x0000005550507221 */ /* 0x000fe40000010000 */
[----:B------:R-:W-:Y:S01]  /*1b960*/  MUFU.EX2 R90, R90 ;  /* 0x0000005a005a7308 */ /* 0x000fe20000000800 */
[----:B------:R-:W-:Y:S01]  /*1b970*/  FADD.FTZ R84, R84, R87 ;  /* 0x0000005754547221 */ /* 0x000fe20000010000 */
[--C-:B------:R-:W-:Y:S01]  /*1b980*/  FFMA.FTZ R175, R175, UR4, -R186.reuse ;  /* 0x00000004afaf7c23 */ /* 0x100fe200080108ba */
[--C-:B------:R-:W-:Y:S07]  /*1b990*/  FFMA.FTZ R182, R182, UR4, -R186.reuse ;  /* 0x00000004b6b67c23 */ /* 0x100fee00080108ba */
[----:B------:R-:W-:Y:S01]  /*1b9a0*/  MUFU.EX2 R96, R96 ;  /* 0x0000006000607308 */ /* 0x000fe20000000800 */
[C---:B--2---:R-:W-:Y:S01]  /*1b9b0*/  HMMA.16816.F32 R4, R60.reuse, R76, R4 ;  /* 0x0000004c3c04723c */ /* 0x044fe20000001804 */
[----:B---3--:R-:W-:Y:S02]  /*1b9c0*/  LDSM.16.MT88.4 R100, [R120+0xac00] ;  /* 0x00ac00007864783b */ /* 0x008fe40000004200 */
[----:B------:R-:W-:Y:S01]  /*1b9d0*/  FFMA.FTZ R77, R141, UR4, -R186 ;  /* 0x000000048d4d7c23 */ /* 0x000fe200080108ba */
[----:B------:R-:W-:Y:S01]  /*1b9e0*/  FADD.FTZ R81, R81, R84 ;  /* 0x0000005451517221 */ /* 0x000fe20000010000 */
[--C-:B------:R-:W-:Y:S01]  /*1b9f0*/  FFMA.FTZ R76, R181, UR4, -R186.reuse ;  /* 0x00000004b54c7c23 */ /* 0x100fe200080108ba */
[--C-:B------:R-:W-:Y:S03]  /*1ba00*/  FFMA.FTZ R141, R164, UR4, -R131.reuse ;  /* 0x00000004a48d7c23 */ /* 0x100fe60008010883 */
[----:B------:R-:W-:Y:S01]  /*1ba10*/  MUFU.EX2 R91, R91 ;  /* 0x0000005b005b7308 */ /* 0x000fe20000000800 */
[C---:B------:R-:W-:Y:S03]  /*1ba20*/  HMMA.16816.F32 R8, R60.reuse, R78, R8 ;  /* 0x0000004e3c08723c */ /* 0x040fe60000001808 */
[--C-:B------:R-:W-:Y:S01]  /*1ba30*/  FFMA.FTZ R79, R138, UR4, -R186.reuse ;  /* 0x000000048a4f7c23 */ /* 0x100fe200080108ba */
[----:B------:R-:W-:Y:S01]  /*1ba40*/  FFMA.FTZ R78, R140, UR4, -R131 ;  /* 0x000000048c4e7c23 */ /* 0x000fe20008010883 */
[----:B------:R-:W-:Y:S04]  /*1ba50*/  FADD.FTZ R86, R86, R81 ;  /* 0x0000005156567221 */ /* 0x000fe80000010000 */
[----:B------:R-:W-:Y:S01]  /*1ba60*/  MUFU.EX2 R140, R77 ;  /* 0x0000004d008c7308 */ /* 0x000fe20000000800 */
[--C-:B------:R-:W-:Y:S01]  /*1ba70*/  FFMA.FTZ R181, R176, UR4, -R186.reuse ;  /* 0x00000004b0b57c23 */ /* 0x100fe200080108ba */
[C---:B------:R-:W-:Y:S08]  /*1ba80*/  HMMA.16816.F32 R12, R60.reuse, R72, R12 ;  /* 0x000000483c0c723c */ /* 0x040ff0000000180c */
[----:B------:R-:W-:Y:S01]  /*1ba90*/  MUFU.EX2 R129, R79 ;  /* 0x0000004f00817308 */ /* 0x000fe20000000800 */
[--C-:B------:R-:W-:Y:S01]  /*1baa0*/  FFMA.FTZ R138, R139, UR4, -R186.reuse ;  /* 0x000000048b8a7c23 */ /* 0x100fe200080108ba */
[----:B------:R-:W-:Y:S01]  /*1bab0*/  FFMA.FTZ R139, R142, UR4, -R186 ;  /* 0x000000048e8b7c23 */ /* 0x000fe200080108ba */
[----:B------:R-:W-:Y:S07]  /*1bac0*/  FFMA.FTZ R142, R143, UR4, -R131 ;  /* 0x000000048f8e7c23 */ /* 0x000fee0008010883 */
[----:B------:R-:W-:Y:S01]  /*1bad0*/  MUFU.EX2 R163, R78 ;  /* 0x0000004e00a37308 */ /* 0x000fe20000000800 */
[----:B------:R-:W-:Y:S01]  /*1bae0*/  FADD.FTZ R83, R83, R80 ;  /* 0x0000005053537221 */ /* 0x000fe20000010000 */
[C---:B------:R-:W-:Y:S01]  /*1baf0*/  HMMA.16816.F32 R16, R60.reuse, R74, R16 ;  /* 0x0000004a3c10723c */ /* 0x040fe20000001810 */
[----:B------:R-:W1:Y:S07]  /*1bb00*/  LDSM.16.MT88.4 R72, [R123+0xd400] ;  /* 0x00d400007b48783b */ /* 0x000e6e0000004200 */
[----:B------:R2:W-:Y:S01]  /*1bb10*/  MUFU.EX2 R176, R76 ;  /* 0x0000004c00b07308 */ /* 0x0005e20000000800 */
[----:B------:R-:W-:Y:S01]  /*1bb20*/  FADD.FTZ R82, R82, R83 ;  /* 0x0000005352527221 */ /* 0x000fe20000010000 */
[----:B------:R-:W-:Y:S08]  /*1bb30*/  MOV R121, R0 ;  /* 0x0000000000797202 */ /* 0x000ff00000000f00 */
[----:B------:R-:W-:Y:S01]  /*1bb40*/  MUFU.EX2 R181, R181 ;  /* 0x000000b500b57308 */ /* 0x000fe20000000800 */
[----:B------:R-:W-:Y:S01]  /*1bb50*/  MOV R3, R2 ;  /* 0x0000000200037202 */ /* 0x000fe20000000f00 */
[C---:B-----5:R-:W-:Y:S08]  /*1bb60*/  HMMA.16816.F32 R20, R60.reuse, R64, R20 ;  /* 0x000000403c14723c */ /* 0x060ff00000001814 */
[----:B------:R-:W-:Y:S10]  /*1bb70*/  MUFU.EX2 R89, R89 ;  /* 0x0000005900597308 */ /* 0x000ff40000000800 */
[----:B------:R-:W-:Y:S01]  /*1bb80*/  MUFU.EX2 R88, R88 ;  /* 0x0000005800587308 */ /* 0x000fe20000000800 */
[C---:B------:R-:W-:Y:S01]  /*1bb90*/  HMMA.16816.F32 R24, R60.reuse, R66, R24 ;  /* 0x000000423c18723c */ /* 0x040fe20000001818 */
[----:B------:R-:W3:Y:S08]  /*1bba0*/  LDSM.16.MT88.4 R64, [R120+0xd400] ;  /* 0x00d400007840783b */ /* 0x000ef00000004200 */
[----:B------:R-:W4:Y:S01]  /*1bbb0*/  MUFU.EX2 R138, R138 ;  /* 0x0000008a008a7308 */ /* 0x000f220000000800 */
[----:B--2---:R-:W-:Y:S01]  /*1bbc0*/  FFMA.FTZ R76, R166, UR4, -R186 ;  /* 0x00000004a64c7c23 */ /* 0x004fe200080108ba */
[----:B------:R-:W-:Y:S08]  /*1bbd0*/  FFMA.FTZ R166, R167, UR4, -R131 ;  /* 0x00000004a7a67c23 */ /* 0x000ff00008010883 */
[----:B------:R-:W2:Y:S01]  /*1bbe0*/  MUFU.EX2 R136, R136 ;  /* 0x0000008800887308 */ /* 0x000ea20000000800 */
[C---:B------:R-:W-:Y:S09]  /*1bbf0*/  HMMA.16816.F32 R28, R60.reuse, R68, R28 ;  /* 0x000000443c1c723c */ /* 0x040ff2000000181c */
[----:B------:R5:W-:Y:S10]  /*1bc00*/  MUFU.EX2 R164, R76 ;  /* 0x0000004c00a47308 */ /* 0x000bf40000000800 */
[----:B------:R-:W-:Y:S01]  /*1bc10*/  MUFU.EX2 R139, R139 ;  /* 0x0000008b008b7308 */ /* 0x000fe20000000800 */
[C---:B------:R-:W-:Y:S01]  /*1bc20*/  HMMA.16816.F32 R32, R60.reuse, R70, R32 ;  /* 0x000000463c20723c */ /* 0x040fe20000001820 */
[----:B------:R-:W3:Y:S08]  /*1bc30*/  LDSM.16.MT88.4 R68, [R123+0x9800] ;  /* 0x009800007b44783b */ /* 0x000ef00000004200 */
[----:B------:R-:W-:Y:S01]  /*1bc40*/  MUFU.EX2 R142, R142 ;  /* 0x0000008e008e7308 */ /* 0x000fe20000000800 */
[----:B----4-:R-:W-:Y:S02]  /*1bc50*/  F2FP.F16.F32.PACK_AB R54, R138, R129 ;  /* 0x000000818a36723e */ /* 0x010fe400000000ff */
[----:B--2---:R-:W-:Y:S07]  /*1bc60*/  F2FP.F16.F32.PACK_AB R55, R136, R137 ;  /* 0x000000898837723e */ /* 0x004fee00000000ff */
[----:B------:R-:W-:Y:S01]  /*1bc70*/  MUFU.EX2 R143, R169 ;  /* 0x000000a9008f7308 */ /* 0x000fe20000000800 */
[C---:B-1----:R-:W-:Y:S01]  /*1bc80*/  HMMA.16816.F32 R36, R60.reuse, R72, R36 ;  /* 0x000000483c24723c */ /* 0x042fe20000001824 */
[----:B-----5:R-:W-:Y:S08]  /*1bc90*/  LDSM.16.MT88.4 R76, [R123+0xe800] ;  /* 0x00e800007b4c783b */ /* 0x020ff00000004200 */
[----:B------:R-:W-:Y:S10]  /*1bca0*/  MUFU.EX2 R141, R141 ;  /* 0x0000008d008d7308 */ /* 0x000ff40000000800 */
[----:B------:R-:W-:Y:S01]  /*1bcb0*/  MUFU.EX2 R166, R166 ;  /* 0x000000a600a67308 */ /* 0x000fe20000000800 */
[C---:B------:R-:W-:Y:S01]  /*1bcc0*/  HMMA.16816.F32 R40, R60.reuse, R74, R40 ;  /* 0x0000004a3c28723c */ /* 0x040fe20000001828 */
[----:B------:R-:W1:Y:S08]  /*1bcd0*/  LDSM.16.MT88.4 R72, [R120+0x9800] ;  /* 0x009800007848783b */ /* 0x000e700000004200 */
[----:B------:R-:W-:Y:S10]  /*1bce0*/  MUFU.EX2 R170, R170 ;  /* 0x000000aa00aa7308 */ /* 0x000ff40000000800 */
[----:B------:R-:W-:Y:S01]  /*1bcf0*/  MUFU.EX2 R173, R173 ;  /* 0x000000ad00ad7308 */ /* 0x000fe20000000800 */
[C---:B---3--:R-:W-:Y:S09]  /*1bd00*/  HMMA.16816.F32 R44, R60.reuse, R64, R44 ;  /* 0x000000403c2c723c */ /* 0x048ff2000000182c */
[----:B------:R-:W-:Y:S10]  /*1bd10*/  MUFU.EX2 R168, R168 ;  /* 0x000000a800a87308 */ /* 0x000ff40000000800 */
[----:B------:R-:W-:Y:S01]  /*1bd20*/  MUFU.EX2 R171, R171 ;  /* 0x000000ab00ab7308 */ /* 0x000fe20000000800 */
[----:B------:R-:W-:Y:S01]  /*1bd30*/  HMMA.16816.F32 R48, R60, R66, R48 ;  /* 0x000000423c30723c */ /* 0x000fe20000001830 */
[----:B------:R-:W2:Y:S08]  /*1bd40*/  LDSM.16.MT88.4 R64, [R123+0xb800] ;  /* 0x00b800007b40783b */ /* 0x000eb00000004200 */
[----:B------:R-:W-:Y:S01]  /*1bd50*/  MUFU.EX2 R172, R172 ;  /* 0x000000ac00ac7308 */ /* 0x000fe20000000800 */
[----:B------:R-:W-:Y:S02]  /*1bd60*/  F2FP.F16.F32.PACK_AB R60, R98, R99 ;  /* 0x00000063623c723e */ /* 0x000fe400000000ff */
[----:B------:R-:W-:Y:S01]  /*1bd70*/  F2FP.F16.F32.PACK_AB R61, R90, R97 ;  /* 0x000000615a3d723e */ /* 0x000fe200000000ff */
[----:B------:R-:W-:Y:S01]  /*1bd80*/  FADD.FTZ R97, R97, R86 ;  /* 0x0000005661617221 */ /* 0x000fe20000010000 */
[----:B------:R-:W-:Y:S05]  /*1bd90*/  F2FP.F16.F32.PACK_AB R62, R91, R96 ;  /* 0x000000605b3e723e */ /* 0x000fea00000000ff */
[----:B------:R-:W-:Y:S01]  /*1bda0*/  MUFU.EX2 R175, R175 ;  /* 0x000000af00af7308 */ /* 0x000fe20000000800 */
[----:B------:R-:W-:Y:S01]  /*1bdb0*/  F2FP.F16.F32.PACK_AB R63, R88, R89 ;  /* 0x00000059583f723e */ /* 0x000fe200000000ff */
[----:B------:R-:W-:Y:S01]  /*1bdc0*/  LDSM.16.MT88.4 R84, [R120+0xcc00] ;  /* 0x00cc00007854783b */ /* 0x000fe20000004200 */
[----:B------:R-:W-:Y:S04]  /*1bdd0*/  FADD.FTZ R90, R90, R97 ;  /* 0x000000615a5a7221 */ /* 0x000fe80000010000 */
[----:B------:R-:W-:Y:S01]  /*1bde0*/  FADD.FTZ R89, R89, R90 ;  /* 0x0000005a59597221 */ /* 0x000fe20000010000 */
[C---:B------:R-:W-:Y:S03]  /*1bdf0*/  HMMA.16816.F32 R4, R60.reuse, R68, R4 ;  /* 0x000000443c04723c */ /* 0x040fe60000001804 */
[----:B------:R-:W-:Y:S05]  /*1be00*/  FADD.FTZ R88, R88, R89 ;  /* 0x0000005958587221 */ /* 0x000fea0000010000 */
        /* <DEDUP_REMOVED lines=37> */
[C---:B-1----:R-:W-:Y:S03]  /*1c060*/  HMMA.16816.F32 R36, R60.reuse, R72, R36 ;  /* 0x000000483c24723c */ /* 0x042fe60000001824 */
[--C-:B------:R-:W-:Y:S01]  /*1c070*/  FFMA.FTZ R72, R133, UR4, -R186.reuse ;  /* 0x0000000485487c23 */ /* 0x100fe200080108ba */
[--C-:B------:R-:W-:Y:S01]  /*1c080*/  FFMA.FTZ R133, R135, UR4, -R131.reuse ;  /* 0x0000000487857c23 */ /* 0x100fe20008010883 */
[----:B------:R-:W-:Y:S01]  /*1c090*/  FFMA.FTZ R131, R52, UR4, -R131 ;  /* 0x0000000434837c23 */ /* 0x000fe20008010883 */
[----:B------:R-:W-:Y:S01]  /*1c0a0*/  FFMA.FTZ R186, R184, UR4, -R186 ;  /* 0x00000004b8ba7c23 */ /* 0x000fe200080108ba */
[----:B------:R1:W4:Y:S01]  /*1c0b0*/  MUFU.EX2 R135, R72 ;  /* 0x0000004800877308 */ /* 0x0003220000000800 */
[C---:B------:R-:W-:Y:S09]  /*1c0c0*/  HMMA.16816.F32 R40, R60.reuse, R74, R40 ;  /* 0x0000004a3c28723c */ /* 0x040ff20000001828 */
[----:B------:R-:W5:Y:S10]  /*1c0d0*/  MUFU.EX2 R133, R133 ;  /* 0x0000008500857308 */ /* 0x000f740000000800 */
[----:B------:R-:W-:Y:S01]  /*1c0e0*/  MUFU.EX2 R186, R186 ;  /* 0x000000ba00ba7308 */ /* 0x000fe20000000800 */
[C---:B--2---:R-:W-:Y:S09]  /*1c0f0*/  HMMA.16816.F32 R44, R60.reuse, R64, R44 ;  /* 0x000000403c2c723c */ /* 0x044ff2000000182c */
[----:B------:R-:W-:Y:S01]  /*1c100*/  MUFU.EX2 R131, R131 ;  /* 0x0000008300837308 */ /* 0x000fe20000000800 */
[----:B-1----:R-:W1:Y:S01]  /*1c110*/  LDSM.16.MT88.4 R72, [R120+0xa000] ;  /* 0x00a000007848783b */ /* 0x002e620000004200 */
[----:B----4-:R-:W-:Y:S01]  /*1c120*/  F2FP.F16.F32.PACK_AB R52, R135, R132 ;  /* 0x000000848734723e */ /* 0x010fe200000000ff */
[----:B------:R-:W-:Y:S03]  /*1c130*/  HMMA.16816.F32 R48, R60, R66, R48 ;  /* 0x000000423c30723c */ /* 0x000fe60000001830 */
[C---:B-----5:R-:W-:Y:S01]  /*1c140*/  F2FP.F16.F32.PACK_AB R53, R133.reuse, R134 ;  /* 0x000000868535723e */ /* 0x060fe200000000ff */
[----:B------:R-:W-:Y:S02]  /*1c150*/  FADD.FTZ R134, R134, R165 ;  /* 0x000000a586867221 */ /* 0x000fe40000010000 */
[----:B------:R-:W2:Y:S02]  /*1c160*/  LDSM.16.MT88.4 R60, [R120+0xc000] ;  /* 0x00c00000783c783b */ /* 0x000ea40000004200 */
[----:B------:R-:W-:Y:S02]  /*1c170*/  FADD.FTZ R134, R133, R134 ;  /* 0x0000008685867221 */ /* 0x000fe40000010000 */
[C---:B---3--:R-:W-:Y:S04]  /*1c180*/  HMMA.16816.F32 R4, R52.reuse, R68, R4 ;  /* 0x000000443404723c */ /* 0x048fe80000001804 */
[----:B------:R-:W3:Y:S01]  /*1c190*/  LDSM.16.MT88.4 R64, [R123+0xe000] ;  /* 0x00e000007b40783b */ /* 0x000ee20000004200 */
[----:B------:R-:W-:Y:S03]  /*1c1a0*/  FADD.FTZ R137, R137, R134 ;  /* 0x0000008689897221 */ /* 0x000fe60000010000 */
[C---:B------:R-:W-:Y:S04]  /*1c1b0*/  HMMA.16816.F32 R8, R52.reuse, R70, R8 ;  /* 0x000000463408723c */ /* 0x040fe80000001808 */
[----:B------:R-:W4:Y:S01]  /*1c1c0*/  LDSM.16.MT88.4 R68, [R120+0xe000] ;  /* 0x00e000007844783b */ /* 0x000f220000004200 */
[----:B------:R-:W-:Y:S03]  /*1c1d0*/  FADD.FTZ R136, R136, R137 ;  /* 0x0000008988887221 */ /* 0x000fe60000010000 */
[C---:B-1----:R-:W-:Y:S08]  /*1c1e0*/  HMMA.16816.F32 R12, R52.reuse, R72, R12 ;  /* 0x00000048340c723c */ /* 0x042ff0000000180c */
[C---:B------:R-:W-:Y:S01]  /*1c1f0*/  HMMA.16816.F32 R16, R52.reuse, R74, R16 ;  /* 0x0000004a3410723c */ /* 0x040fe20000001810 */
[----:B------:R-:W-:Y:S07]  /*1c200*/  LDSM.16.MT88.4 R72, [R120+0xc400] ;  /* 0x00c400007848783b */ /* 0x000fee0000004200 */
[C---:B------:R-:W-:Y:S08]  /*1c210*/  HMMA.16816.F32 R20, R52.reuse, R56, R20 ;  /* 0x000000383414723c */ /* 0x040ff00000001814 */
        /* <DEDUP_REMOVED lines=10> */
[----:B------:R-:W4:Y:S02]  /*1c2c0*/  LDSM.16.MT88.4 R68, [R123+0xe400] ;  /* 0x00e400007b44783b */ /* 0x000f240000004200 */
        /* <DEDUP_REMOVED lines=19> */
[----:B------:R-:W-:Y:S07]  /*1c400*/  LDSM.16.MT88.4 R72, [R120+0xc800] ;  /* 0x00c800007848783b */ /* 0x000fee0000004200 */
[C---:B----4-:R-:W-:Y:S08]  /*1c410*/  HMMA.16816.F32 R36, R52.reuse, R68, R36 ;  /* 0x000000443424723c */ /* 0x050ff00000001824 */
[C---:B------:R-:W-:Y:S01]  /*1c420*/  HMMA.16816.F32 R40, R52.reuse, R70, R40 ;  /* 0x000000463428723c */ /* 0x040fe20000001828 */
[----:B------:R-:W4:Y:S07]  /*1c430*/  LDSM.16.MT88.4 R68, [R123+0xc800] ;  /* 0x00c800007b44783b */ /* 0x000f2e0000004200 */
        /* <DEDUP_REMOVED lines=10> */
[C---:B--2---:R-:W-:Y:S01]  /*1c4e0*/  HMMA.16816.F32 R4, R52.reuse, R60, R4 ;  /* 0x0000003c3404723c */ /* 0x044fe20000001804 */
[----:B------:R-:W-:Y:S02]  /*1c4f0*/  MUFU.EX2 R60, R93 ;  /* 0x0000005d003c7308 */ /* 0x000fe40000000800 */
[----:B------:R-:W-:Y:S08]  /*1c500*/  FADD.FTZ R126, R125, R126 ;  /* 0x0000007e7d7e7221 */ /* 0x000ff00000010000 */
[----:B------:R-:W2:Y:S01]  /*1c510*/  MUFU.EX2 R61, R182 ;  /* 0x000000b6003d7308 */ /* 0x000ea20000000800 */
[C---:B------:R-:W-:Y:S09]  /*1c520*/  HMMA.16816.F32 R8, R52.reuse, R62, R8 ;  /* 0x0000003e3408723c */ /* 0x040ff20000001808 */
[----:B------:R-:W-:Y:S10]  /*1c530*/  MUFU.EX2 R62, R95 ;  /* 0x0000005f003e7308 */ /* 0x000ff40000000800 */
[----:B------:R-:W-:Y:S01]  /*1c540*/  MUFU.EX2 R63, R92 ;  /* 0x0000005c003f7308 */ /* 0x000fe20000000800 */
[C---:B---3--:R-:W-:Y:S09]  /*1c550*/  HMMA.16816.F32 R12, R52.reuse, R64, R12 ;  /* 0x00000040340c723c */ /* 0x048ff2000000180c */
[----:B------:R3:W5:Y:S10]  /*1c560*/  MUFU.EX2 R65, R94 ;  /* 0x0000005e00417308 */ /* 0x0007740000000800 */
[----:B------:R-:W1:Y:S01]  /*1c570*/  MUFU.EX2 R64, R104 ;  /* 0x0000006800407308 */ /* 0x000e620000000800 */
[C---:B------:R-:W-:Y:S01]  /*1c580*/  HMMA.16816.F32 R16, R52.reuse, R66, R16 ;  /* 0x000000423410723c */ /* 0x040fe20000001810 */
[----:B---3--:R-:W3:Y:S07]  /*1c590*/  LDSM.16.MT88.4 R92, [R123+0xcc00] ;  /* 0x00cc00007b5c783b */ /* 0x008eee0000004200 */
[C---:B----4-:R-:W-:Y:S03]  /*1c5a0*/  HMMA.16816.F32 R20, R52.reuse, R68, R20 ;  /* 0x000000443414723c */ /* 0x050fe60000001814 */
[----:B--2---:R-:W-:Y:S02]  /*1c5b0*/  F2FP.F16.F32.PACK_AB R68, R61, R60 ;  /* 0x0000003c3d44723e */ /* 0x004fe400000000ff */
[----:B-----5:R-:W-:Y:S01]  /*1c5c0*/  F2FP.F16.F32.PACK_AB R69, R62, R65 ;  /* 0x000000413e45723e */ /* 0x020fe200000000ff */
[----:B------:R-:W-:Y:S02]  /*1c5d0*/  FADD.FTZ R65, R65, R126 ;  /* 0x0000007e41417221 */ /* 0x000fe40000010000 */
[C---:B------:R-:W-:Y:S03]  /*1c5e0*/  HMMA.16816.F32 R24, R52.reuse, R70, R24 ;  /* 0x000000463418723c */ /* 0x040fe60000001818 */
[----:B------:R-:W-:Y:S01]  /*1c5f0*/  F2FP.F16.F32.PACK_AB R70, R186, R63 ;  /* 0x0000003fba46723e */ /* 0x000fe200000000ff */
[----:B------:R-:W-:Y:S01]  /*1c600*/  FADD.FTZ R65, R62, R65 ;  /* 0x000000413e417221 */ /* 0x000fe20000010000 */
[C---:B-1----:R-:W-:Y:S03]  /*1c610*/  F2FP.F16.F32.PACK_AB R71, R131.reuse, R64 ;  /* 0x000000408347723e */ /* 0x042fe600000000ff */
[C---:B------:R-:W-:Y:S03]  /*1c620*/  HMMA.16816.F32 R28, R52.reuse, R72, R28 ;  /* 0x00000048341c723c */ /* 0x040fe6000000181c */
[----:B------:R-:W-:Y:S04]  /*1c630*/  FADD.FTZ R64, R64, R65 ;  /* 0x0000004140407221 */ /* 0x000fe80000010000 */
[----:B------:R-:W-:Y:S01]  /*1c640*/  FADD.FTZ R162, R131, R64 ;  /* 0x0000004083a27221 */ /* 0x000fe20000010000 */
[C---:B------:R-:W-:Y:S08]  /*1c650*/  HMMA.16816.F32 R32, R52.reuse, R74, R32 ;  /* 0x0000004a3420723c */ /* 0x040ff00000001820 */
[C---:B------:R-:W-:Y:S08]  /*1c660*/  HMMA.16816.F32 R36, R52.reuse, R76, R36 ;  /* 0x0000004c3424723c */ /* 0x040ff00000001824 */
[C---:B------:R-:W-:Y:S01]  /*1c670*/  HMMA.16816.F32 R40, R52.reuse, R78, R40 ;  /* 0x0000004e3428723c */ /* 0x040fe20000001828 */
[----:B------:R-:W1:Y:S07]  /*1c680*/  LDSM.16.MT88.4 R76, [R123+0xec00] ;  /* 0x00ec00007b4c783b */ /* 0x000e6e0000004200 */
[C---:B------:R-:W-:Y:S08]  /*1c690*/  HMMA.16816.F32 R44, R52.reuse, R56, R44 ;  /* 0x00000038342c723c */ /* 0x040ff0000000182c */
[----:B------:R-:W-:Y:S08]  /*1c6a0*/  HMMA.16816.F32 R48, R52, R58, R48 ;  /* 0x0000003a3430723c */ /* 0x000ff00000001830 */
        /* <DEDUP_REMOVED lines=14> */
[C---:B------:R-:W-:Y:S01]  /*1c790*/  HMMA.16816.F32 R92, R68.reuse, R94, R24 ;  /* 0x0000005e445c723c */ /* 0x040fe20000001818 */
[----:B------:R-:W2:Y:S02]  /*1c7a0*/  LDSM.16.MT88.4 R4, [R120+0xec00] ;  /* 0x00ec00007804783b */ /* 0x000ea40000004200 */
        /* <DEDUP_REMOVED lines=17> */
[----:B------:R-:W-:Y:S03]  /*1c8c0*/  HMMA.16816.F32 R68, R68, R6, R48 ;  /* 0x000000064444723c */ /* 0x000fe60000001830 */
[----:B------:R-:W-:Y:S04]  /*1c8d0*/  FADD.FTZ R4, R61, R4 ;  /* 0x000000043d047221 */ /* 0x000fe80000010000 */
[----:B------:R-:W-:Y:S04]  /*1c8e0*/  FADD.FTZ R63, R63, R4 ;  /* 0x000000043f3f7221 */ /* 0x000fe80000010000 */
[----:B------:R-:W-:Y:S01]  /*1c8f0*/  FADD.FTZ R163, R186, R63 ;  /* 0x0000003fbaa37221 */ /* 0x000fe20000010000 */
[----:B------:R-:W-:Y:S08]  /*1c900*/  @P0 BRA `(.L_x_1433) ;  /* 0xffffffbc008c0947 */ /* 0x000ff0000383ffff */
.L_x_1429:
[----:B------:R-:W1:Y:S01]  /*1c910*/  SHFL.BFLY PT, R4, R163, 0x2, 0x1f ;  /* 0x0c401f00a3047f89 */ /* 0x000e6200000e0000 */
[----:B------:R-:W-:Y:S01]  /*1c920*/  IADD3 R10, PT, PT, -R152, R153, RZ ;  /* 0x00000099980a7210 */ /* 0x000fe20007ffe1ff */
[----:B------:R-:W2:Y:S01]  /*1c930*/  S2UR UR9, SR_CTAID.Y ;  /* 0x00000000000979c3 */ /* 0x000ea20000002600 */
[----:B------:R-:W3:Y:S01]  /*1c940*/  LDCU UR8, c[0x0][0x3e0] ;  /* 0x00007c00ff0877ac */ /* 0x000ee20008000800 */
[----:B------:R-:W4:Y:S01]  /*1c950*/  SHFL.BFLY PT, R5, R162, 0x2, 0x1f ;  /* 0x0c401f00a2057f89 */ /* 0x000f2200000e0000 */
[----:B------:R-:W-:Y:S01]  /*1c960*/  BSSY.RECONVERGENT B0, `(.L_x_1434) ;  /* 0x000009b000007945 */ /* 0x000fe20003800200 */
[----:B------:R-:W-:Y:S01]  /*1c970*/  MOV R18, 0xff800000 ;  /* 0xff80000000127802 */ /* 0x000fe20000000f00 */
[----:B------:R-:W5:Y:S01]  /*1c980*/  LDCU UR4, c[0x0][0x44c] ;  /* 0x00008980ff0477ac */ /* 0x000f620008000800 */
[----:B------:R-:W3:Y:S01]  /*1c990*/  S2R R3, SR_TID.X ;  /* 0x0000000000037919 */ /* 0x000ee20000002100 */
[----:B------:R-:W5:Y:S01]  /*1c9a0*/  S2R R9, SR_TID.X ;  /* 0x0000000000097919 */ /* 0x000f620000002100 */
[----:B-1----:R-:W-:Y:S01]  /*1c9b0*/  FADD.FTZ R11, R4, R163 ;  /* 0x000000a3040b7221 */ /* 0x002fe20000010000 */
[----:B----4-:R-:W-:-:S04]  /*1c9c0*/  FADD.FTZ R4, R5, R162 ;  /* 0x000000a205047221 */ /* 0x010fc80000010000 */
[----:B------:R-:W1:Y:S04]  /*1c9d0*/  SHFL.BFLY PT, R8, R11, 0x1, 0x1f ;  /* 0x0c201f000b087f89 */ /* 0x000e6800000e0000 */
[----:B------:R-:W4:Y:S01]  /*1c9e0*/  SHFL.BFLY PT, R5, R4, 0x1, 0x1f ;  /* 0x0c201f0004057f89 */ /* 0x000f2200000e0000 */
[----:B---3--:R-:W-:-:S04]  /*1c9f0*/  SHF.R.U32.HI R3, RZ, 0x3, R3 ;  /* 0x00000003ff037819 */ /* 0x008fc80000011603 */
[C---:B------:R-:W-:Y:S02]  /*1ca00*/  IADD3 R7, PT, PT, R3.reuse, 0x10, RZ ;  /* 0x0000001003077810 */ /* 0x040fe40007ffe0ff */
[----:B------:R-:W-:Y:S02]  /*1ca10*/  IADD3 R6, PT, PT, R3, 0x20, RZ ;  /* 0x0000002003067810 */ /* 0x000fe40007ffe0ff */
[----:B-----5:R-:W-:Y:S02]  /*1ca20*/  SHF.L.U32 R14, R9, 0x1, RZ ;  /* 0x00000001090e7819 */ /* 0x020fe400000006ff */
[----:B------:R-:W-:Y:S02]  /*1ca30*/  ISETP.GE.AND P5, PT, R6, R10, PT ;  /* 0x0000000a0600720c */ /* 0x000fe40003fa6270 */
[----:B------:R-:W-:Y:S01]  /*1ca40*/  LOP3.LUT R14, R14, 0x6, RZ, 0xc0, !PT ;  /* 0x000000060e0e7812 */ /* 0x000fe200078ec0ff */
[----:B-1----:R-:W-:Y:S01]  /*1ca50*/  FADD.FTZ R8, R11, R8 ;  /* 0x000000080b087221 */ /* 0x002fe20000010000 */
[----:B------:R-:W-:-:S02]  /*1ca60*/  SHF.L.U32 R11, R9, 0x4, RZ ;  /* 0x00000004090b7819 */ /* 0x000fc400000006ff */
[----:B------:R-:W-:Y:S01]  /*1ca70*/  ISETP.GE.AND P4, PT, R7, R10, PT ;  /* 0x0000000a0700720c */ /* 0x000fe20003f86270 */
[----:B------:R-:W1:Y:S01]  /*1ca80*/  MUFU.RCP R12, R8 ;  /* 0x00000008000c7308 */ /* 0x000e620000001000 */
[----:B----4-:R-:W-:Y:S01]  /*1ca90*/  FADD.FTZ R5, R4, R5 ;  /* 0x0000000504057221 */ /* 0x010fe20000010000 */
[----:B------:R-:W-:Y:S02]  /*1caa0*/  SHF.L.U32 R6, R9, 0x3, RZ ;  /* 0x0000000309067819 */ /* 0x000fe400000006ff */
[----:B------:R-:W-:Y:S02]  /*1cab0*/  LOP3.LUT R11, R14, 0x3e00, R11, 0xf8, !PT ;  /* 0x00003e000e0b7812 */ /* 0x000fe400078ef80b */
[----:B------:R-:W-:Y:S02]  /*1cac0*/  LOP3.LUT R14, R6, 0xc0, RZ, 0xc0, !PT ;  /* 0x000000c0060e7812 */ /* 0x000fe400078ec0ff */
[----:B------:R-:W3:Y:S01]  /*1cad0*/  MUFU.RCP R7, R5 ;  /* 0x0000000500077308 */ /* 0x000ee20000001000 */
[----:B------:R-:W-:-:S02]  /*1cae0*/  IADD3 R13, PT, PT, R3, 0x30, RZ ;  /* 0x00000030030d7810 */ /* 0x000fc40007ffe0ff */
[----:B------:R-:W-:Y:S02]  /*1caf0*/  SHF.L.U32 R4, R9, 0x2, RZ ;  /* 0x0000000209047819 */ /* 0x000fe400000006ff */
[----:B------:R-:W-:Y:S02]  /*1cb00*/  FSETP.NE.FTZ.AND P2, PT, R8, RZ, PT ;  /* 0x000000ff0800720b */ /* 0x000fe40003f55000 */
[----:B------:R-:W-:Y:S02]  /*1cb10*/  LOP3.LUT R14, R14, 0x18, R9, 0xf8, !PT ;  /* 0x000000180e0e7812 */ /* 0x000fe400078ef809 */
[----:B------:R-:W-:Y:S02]  /*1cb20*/  LOP3.LUT R11, R11, 0x20, R6, 0xf8, !PT ;  /* 0x000000200b0b7812 */ /* 0x000fe400078ef806 */
[-C--:B------:R-:W-:Y:S02]  /*1cb30*/  ISETP.GE.AND P1, PT, R3, R10.reuse, PT ;  /* 0x0000000a0300720c */ /* 0x080fe40003f26270 */
[----:B------:R-:W-:-:S02]  /*1cb40*/  ISETP.GE.AND P6, PT, R13, R10, PT ;  /* 0x0000000a0d00720c */ /* 0x000fc40003fc6270 */
[----:B------:R-:W-:Y:S02]  /*1cb50*/  SHF.L.U32 R13, R3, 0x5, RZ ;  /* 0x00000005030d7819 */ /* 0x000fe400000006ff */
[----:B------:R-:W-:Y:S01]  /*1cb60*/  LOP3.LUT R10, R4, 0xf04, RZ, 0xc0, !PT ;  /* 0x00000f04040a7812 */ /* 0x000fe200078ec0ff */
[----:B------:R-:W4:Y:S01]  /*1cb70*/  @P2 LDC R17, c[0x0][0x458] ;  /* 0x00011600ff112b82 */ /* 0x000f220000000800 */
[----:B-1----:R-:W-:Y:S01]  /*1cb80*/  FSEL R12, R12, 1, P2 ;  /* 0x3f8000000c0c7808 */ /* 0x002fe20001000000 */
[----:B------:R-:W-:Y:S01]  /*1cb90*/  @P2 MUFU.LG2 R8, R8 ;  /* 0x0000000800082308 */ /* 0x000fe20000000c00 */
[----:B------:R-:W-:Y:S02]  /*1cba0*/  LOP3.LUT R11, R11, R14, RZ, 0xfc, !PT ;  /* 0x0000000e0b0b7212 */ /* 0x000fe400078efcff */
[----:B------:R-:W-:Y:S01]  /*1cbb0*/  LOP3.LUT R10, R10, 0x20, R13, 0xf8, !PT ;  /* 0x000000200a0a7812 */ /* 0x000fe200078ef80d */
[C---:B------:R-:W-:Y:S01]  /*1cbc0*/  FMUL.FTZ R112, R12.reuse, R112 ;  /* 0x000000700c707220 */ /* 0x040fe20000410000 */
[----:B------:R-:W-:Y:S01]  /*1cbd0*/  SHF.R.U32.HI R16, RZ, 0x1, R9 ;  /* 0x00000001ff107819 */ /* 0x000fe20000011609 */
[----:B------:R-:W-:Y:S01]  /*1cbe0*/  FMUL.FTZ R113, R12, R113 ;  /* 0x000000710c717220 */ /* 0x000fe20000410000 */
[----:B------:R-:W-:Y:S01]  /*1cbf0*/  LOP3.LUT R13, R4, 0xd8, RZ, 0xc0, !PT ;  /* 0x000000d8040d7812 */ /* 0x000fe200078ec0ff */
[C---:B------:R-:W-:Y:S01]  /*1cc00*/  FMUL.FTZ R108, R12.reuse, R108 ;  /* 0x0000006c0c6c7220 */ /* 0x040fe20000410000 */
[----:B------:R-:W-:Y:S01]  /*1cc10*/  FSETP.NE.FTZ.AND P0, PT, R5, RZ, PT ;  /* 0x000000ff0500720b */ /* 0x000fe20003f15000 */
        /* <DEDUP_REMOVED lines=23> */
[----:B------:R-:W-:-:S07]  /*1cd90*/  LEA R11, R11, UR5, 0x2 ;  /* 0x000000050b0b7c11 */ /* 0x000fce000f8e10ff */
[----:B------:R-:W-:Y:S01]  /*1cda0*/  BAR.SYNC.DEFER_BLOCKING 0x0 ;  /* 0x0000000000007b1d */ /* 0x000fe20000010000 */
[----:B------:R-:W-:Y:S02]  /*1cdb0*/  LOP3.LUT R13, R13, 0x18, R16, 0x78, !PT ;  /* 0x000000180d0d7812 */ /* 0x000fe400078e7810 */
[----:B---3--:R-:W-:Y:S02]  /*1cdc0*/  FSEL R7, R7, 1, P0 ;  /* 0x3f80000007077808 */ /* 0x008fe40000000000 */
[----:B------:R-:W-:Y:S01]  /*1cdd0*/  LOP3.LUT R6, R6, 0x80, RZ, 0xc0, !PT ;  /* 0x0000008006067812 */ /* 0x000fe200078ec0ff */
[----:B------:R-:W3:Y:S01]  /*1cde0*/  @P0 MUFU.LG2 R5, R5 ;  /* 0x0000000500050308 */ /* 0x000ee20000000c00 */
[----:B------:R-:W-:Y:S01]  /*1cdf0*/  IADD3 R12, PT, PT, R11, -R12, RZ ;  /* 0x8000000c0b0c7210 */ /* 0x000fe20007ffe0ff */
[C---:B------:R-:W-:Y:S01]  /*1ce00*/  FMUL.FTZ R114, R7.reuse, R114 ;  /* 0x0000007207727220 */ /* 0x040fe20000410000 */
[----:B------:R-:W-:Y:S01]  /*1ce10*/  LOP3.LUT R10, R10, R13, RZ, 0xfc, !PT ;  /* 0x0000000d0a0a7212 */ /* 0x000fe200078efcff */
        /* <DEDUP_REMOVED lines=24> */
[----:B------:R-:W-:Y:S01]  /*1cfa0*/  STS.64 [R11], R112 ;  /* 0x000000700b007388 */ /* 0x000fe20000000a00 */
[----:B------:R-:W-:Y:S01]  /*1cfb0*/  IADD3 R14, PT, PT, R12, -R6, RZ ;  /* 0x800000060c0e7210 */ /* 0x000fe20007ffe0ff */
[----:B---3--:R-:W-:Y:S01]  /*1cfc0*/  @P0 FMUL.FTZ R5, R5, 0.69314718246459960938 ;  /* 0x3f31721805050820 */ /* 0x008fe20000410000 */
[----:B------:R-:W2:Y:S01]  /*1cfd0*/  LDC.64 R6, c[0x0][0x430] ;  /* 0x00010c00ff067b82 */ /* 0x000ea20000000a00 */
[----:B------:R-:W-:Y:S01]  /*1cfe0*/  LOP3.LUT P3, RZ, R9, 0x3, RZ, 0xc0, !PT ;  /* 0x0000000309ff7812 */ /* 0x000fe2000786c0ff */
[----:B------:R-:W-:Y:S01]  /*1cff0*/  STS.64 [R11+0x400], R114 ;  /* 0x000400720b007388 */ /* 0x000fe20000000a00 */
[----:B------:R-:W-:-:S02]  /*1d000*/  SHF.R.U32.HI R9, RZ, 0x2, R9 ;  /* 0x00000002ff097819 */ /* 0x000fc40000011609 */
[----:B------:R-:W-:Y:S01]  /*1d010*/  LOP3.LUT R16, R16, 0x30, RZ, 0xc0, !PT ;  /* 0x0000003010107812 */ /* 0x000fe200078ec0ff */
[----:B------:R-:W-:Y:S03]  /*1d020*/  STS.64 [R12+0x20], R108 ;  /* 0x0000206c0c007388 */ /* 0x000fe60000000a00 */
[----:B------:R-:W-:Y:S01]  /*1d030*/  LOP3.LUT R9, R16, 0x7, R9, 0xf8, !PT ;  /* 0x0000000710097812 */ /* 0x000fe200078ef809 */
[----:B------:R-:W-:Y:S01]  /*1d040*/  STS.64 [R12+0x420], R110 ;  /* 0x0004206e0c007388 */ /* 0x000fe20000000a00 */
[----:B------:R-:W-:-:S03]  /*1d050*/  LOP3.LUT R16, R4, 0x1c, RZ, 0xc0, !PT ;  /* 0x0000001c04107812 */ /* 0x000fc600078ec0ff */
[----:B------:R-:W-:Y:S02]  /*1d060*/  STS.64 [R13+0x40], R104 ;  /* 0x000040680d007388 */ /* 0x000fe40000000a00 */
[----:B------:R-:W-:Y:S02]  /*1d070*/  IMAD R3, R3, 0x60, R16 ;  /* 0x0000006003037824 */ /* 0x000fe400078e0210 */
[----:B------:R-:W-:Y:S04]  /*1d080*/  STS.64 [R13+0x440], R106 ;  /* 0x0004406a0d007388 */ /* 0x000fe80000000a00 */
[----:B------:R-:W-:Y:S01]  /*1d090*/  STS.64 [R14+0x60], R100 ;  /* 0x000060640e007388 */ /* 0x000fe20000000a00 */
[----:B--2---:R-:W-:Y:S01]  /*1d0a0*/  IMAD R155, R6, UR9, R155 ;  /* 0x00000009069b7c24 */ /* 0x004fe2000f8e029b */
[----:B------:R-:W-:-:S02]  /*1d0b0*/  MOV R6, 0xff800000 ;  /* 0xff80000000067802 */ /* 0x000fc40000000f00 */
[----:B------:R-:W-:Y:S01]  /*1d0c0*/  STS.64 [R14+0x460], R102 ;  /* 0x000460660e007388 */ /* 0x000fe20000000a00 */
[----:B-1----:R-:W-:Y:S01]  /*1d0d0*/  @P0 FFMA.FTZ R6, R0, R15, R5 ;  /* 0x0000000f00060223 */ /* 0x002fe20000010005 */
[----:B------:R-:W-:Y:S02]  /*1d0e0*/  IMAD R155, R155, UR8, R154 ;  /* 0x000000089b9b7c24 */ /* 0x000fe4000f8e029a */
[----:B------:R-:W-:Y:S02]  /*1d0f0*/  STS.64 [R11+0x2000], R96 ;  /* 0x002000600b007388 */ /* 0x000fe40000000a00 */
[----:B------:R-:W-:Y:S02]  /*1d100*/  IMAD R4, R155, R7, R152 ;  /* 0x000000079b047224 */ /* 0x000fe400078e0298 */
[----:B------:R-:W-:Y:S02]  /*1d110*/  STS.64 [R11+0x2400], R98 ;  /* 0x002400620b007388 */ /* 0x000fe40000000a00 */
[----:B------:R-:W-:-:S02]  /*1d120*/  IMAD R0, R4, UR4, RZ ;  /* 0x0000000404007c24 */ /* 0x000fc4000f8e02ff */
        /* <DEDUP_REMOVED lines=14> */
[----:B-1----:R-:W-:-:S04]  /*1d210*/  @P2 FMUL.FTZ R11, R8, 0.69314718246459960938 ;  /* 0x3f317218080b2820 */ /* 0x002fc80000410000 */
[----:B----4-:R-:W-:Y:S01]  /*1d220*/  @P2 FFMA.FTZ R18, R2, R17, R11 ;  /* 0x0000001102122223 */ /* 0x010fe2000001000b */
[----:B------:R-:W-:Y:S01]  /*1d230*/  LEA R2, R10, UR5, 0x2 ;  /* 0x000000050a027c11 */ /* 0x000fe2000f8e10ff */
[----:B------:R-:W-:Y:S06]  /*1d240*/  BAR.SYNC.DEFER_BLOCKING 0x0 ;  /* 0x0000000000007b1d */ /* 0x000fec0000010000 */
[----:B------:R-:W-:Y:S05]  /*1d250*/  @P3 BRA `(.L_x_1435) ;  /* 0x00000000002c3947 */ /* 0x000fea0003800000 */
[----:B------:R-:W1:Y:S01]  /*1d260*/  LDCU.64 UR4, c[0x0][0x428] ;  /* 0x00008500ff0477ac */ /* 0x000e620008000a00 */
[----:B------:R-:W-:Y:S01]  /*1d270*/  IMAD.IADD R152, R153, 0x1, -R152 ;  /* 0x0000000199987824 */ /* 0x000fe200078e0a98 */
[----:B------:R-:W-:Y:S01]  /*1d280*/  IADD3 R5, P0, PT, R4, R9, RZ ;  /* 0x0000000904057210 */ /* 0x000fe20007f1e0ff */
[----:B------:R-:W-:-:S03]  /*1d290*/  VIADD R7, R9, 0x8 ;  /* 0x0000000809077836 */ /* 0x000fc60000000000 */
[-C--:B------:R-:W-:Y:S02]  /*1d2a0*/  ISETP.GE.AND P3, PT, R9, R152.reuse, PT ;  /* 0x000000980900720c */ /* 0x080fe40003f66270 */
[----:B------:R-:W-:Y:S02]  /*1d2b0*/  ISETP.GE.AND P2, PT, R7, R152, PT ;  /* 0x000000980700720c */ /* 0x000fe40003f46270 */
[----:B------:R-:W-:Y:S02]  /*1d2c0*/  LEA.HI.X.SX32 R4, R4, RZ, 0x1, P0 ;  /* 0x000000ff04047211 */ /* 0x000fe400000f0eff */
[----:B-1----:R-:W-:-:S04]  /*1d2d0*/  LEA R8, P0, R5, UR4, 0x2 ;  /* 0x0000000405087c11 */ /* 0x002fc8000f8010ff */
[----:B------:R-:W-:-:S05]  /*1d2e0*/  LEA.HI.X R9, R5, UR5, R4, 0x2, P0 ;  /* 0x0000000505097c11 */ /* 0x000fca00080f1404 */
[----:B------:R1:W-:Y:S04]  /*1d2f0*/  @!P3 STG.E desc[UR6][R8.64], R18 ;  /* 0x000000120800b986 */ /* 0x0003e8000c101906 */
[----:B------:R1:W-:Y:S02]  /*1d300*/  @!P2 STG.E desc[UR6][R8.64+0x20], R6 ;  /* 0x000020060800a986 */ /* 0x0003e4000c101906 */
.L_x_1435:
[----:B------:R-:W-:Y:S05]  /*1d310*/  BSYNC.RECONVERGENT B0 ;  /* 0x0000000000007941 */ /* 0x000fea0003800200 */
.L_x_1434:
[----:B--2---:R2:W3:Y:S01]  /*1d320*/  LDS.128 R12, [R2] ;  /* 0x00000000020c7984 */ /* 0x0044e20000000c00 */
        /* <DEDUP_REMOVED lines=18> */
.L_x_1437:
[----:B------:R-:W-:Y:S05]  /*1d450*/  BSYNC.RECONVERGENT B0 ;  /* 0x0000000000007941 */ /* 0x000fea0003800200 */
.L_x_1436:
        /* <DEDUP_REMOVED lines=21> */
.L_x_1439:
[----:B------:R-:W-:Y:S05]  /*1d5b0*/  BSYNC.RECONVERGENT B0 ;  /* 0x0000000000007941 */ /* 0x000fea0003800200 */
.L_x_1438:
        /* <DEDUP_REMOVED lines=21> */
.L_x_1441:
[----:B------:R-:W-:Y:S05]  /*1d710*/  BSYNC.RECONVERGENT B0 ;  /* 0x0000000000007941 */ /* 0x000fea0003800200 */
.L_x_1440:
        /* <DEDUP_REMOVED lines=9> */
[--C-:B------:R-:W-:Y:S02]  /*1d7b0*/  @!P3 LEA.HI.X R19, R3, R7, R0.reuse, 0x2, P0 ;  /* 0x000000070313b211 */ /* 0x100fe400000f1400 */
        /* <DEDUP_REMOVED lines=12> */
.L_x_1442:
        /* <DEDUP_REMOVED lines=16> */
.L_x_5493:


//--------------------- .text._ZN5flash24flash_fwd_splitkv_kernelI23Flash_fwd_kernel_traitsILi96ELi64ELi128ELi4ELb0ELb0EN7cutlass6half_tE19Flash_kernel_traitsILi96ELi64ELi128ELi4ES3_EELb1ELb0ELb0ELb1ELb1ELb0ELb0ELb0EEEvNS_16Flash_fwd_paramsE --------------------------
	.section	.text._ZN5flash24flash_fwd_splitkv_kernelI23Flash_fwd_kernel_traitsILi96ELi64ELi128ELi4ELb0ELb0EN7cutlass6half_tE19Flash_kernel_traitsILi96ELi64ELi128ELi4ES3_EELb1ELb0ELb0ELb1ELb1ELb0ELb0ELb0EEEvNS_16Flash_fwd_paramsE,"ax",@progbits
	.align	128
        .global         _ZN5flash24flash_fwd_splitkv_kernelI23Flash_fwd_kernel_traitsILi96ELi64ELi128ELi4ELb0ELb0EN7cutlass6half_tE19Flash_kernel_traitsILi96ELi64ELi128ELi4ES3_EELb1ELb0ELb0ELb1ELb1ELb0ELb0ELb0EEEvNS_16Flash_fwd_paramsE
        .type           _ZN5flash24flash_fwd_splitkv_kernelI23Flash_fwd_kernel_traitsILi96ELi64ELi128ELi4ELb0ELb0EN7cutlass6half_tE19Flash_kernel_traitsILi96ELi64ELi128ELi4ES3_EELb1ELb0ELb0ELb1ELb1ELb0ELb0ELb0EEEvNS_16Flash_fwd_paramsE,@function
        .size           _ZN5flash24flash_fwd_splitkv_kernelI23Flash_fwd_kernel_traitsILi96ELi64ELi128ELi4ELb0ELb0EN7cutlass6half_tE19Flash_kernel_traitsILi96ELi64ELi128ELi4ES3_EELb1ELb0ELb0ELb1ELb1ELb0ELb0ELb0EEEvNS_16Flash_fwd_paramsE,(.L_x_5494 - _ZN5flash24flash_fwd_splitkv_kernelI23Flash_fwd_kernel_traitsILi96ELi64ELi128ELi4ELb0ELb0EN7cutlass6half_tE19Flash_kernel_traitsILi96ELi64ELi128ELi4ES3_EELb1ELb0ELb0ELb1ELb1ELb0ELb0ELb0EEEvNS_16Flash_fwd_paramsE)
        .other          _ZN5flash24flash_fwd_splitkv_kernelI23Flash_fwd_kernel_traitsILi96ELi64ELi128ELi4ELb0ELb0EN7cutlass6half_tE19Flash_kernel_traitsILi96ELi64ELi128ELi4ES3_EELb1ELb0ELb0ELb1ELb1ELb0ELb0ELb0EEEvNS_16Flash_fwd_paramsE,@"STO_CUDA_ENTRY STV_DEFAULT"
_ZN5flash24flash_fwd_splitkv_kernelI23Flash_fwd_kernel_traitsILi96ELi64ELi128ELi4ELb0ELb0EN7cutlass6half_tE19Flash_kernel_traitsILi96ELi64ELi128ELi4ES3_EELb1ELb0ELb0ELb1ELb1ELb0ELb0ELb0EEEvNS_16Flash_fwd_paramsE:
.text._ZN5flash24flash_fwd_splitkv_kernelI23Flash_fwd_kernel_traitsILi96ELi64ELi128ELi4ELb0ELb0EN7cutlass6half_tE19Flash_kernel_traitsILi96ELi64ELi128ELi4ES3_EELb1ELb0ELb0ELb1ELb1ELb0ELb0ELb0EEEvNS_16Flash_fwd_paramsE:
[----:B------:R-:W-:Y:S08]  /*0000*/  LDC R1, c[0x0][0x37c] ;  /* 0x0000df00ff017b82 */ /* 0x000ff00000000800 */
[----:B------:R-:W1:Y:S01]  /*0010*/  LDC.64 R2, c[0x0][0x478] ;  /* 0x00011e00ff027b82 */ /* 0x000e620000000a00 */
[----:B------:R-:W2:Y:S01]  /*0020*/  S2R R9, SR_CTAID.Y ;  /* 0x0000000000097919 */ /* 0x000ea20000002600 */
[----:B------:R-:W3:Y:S01]  /*0030*/  LDCU.64 UR24, c[0x0][0x358] ;  /* 0x00006b00ff1877ac */ /* 0x000ee20008000a00 */
[----:B------:R-:W-:-:S05]  /*0040*/  IMAD.MOV.U32 R19, RZ, RZ, RZ ;  /* 0x000000ffff137224 */ /* 0x000fca00078e00ff */
[----:B------:R-:W4:Y:S01]  /*0050*/  LDC.64 R4, c[0x0][0x470] ;  /* 0x00011c00ff047b82 */ /* 0x000f220000000a00 */
[----:B------:R-:W3:Y:S01]  /*0060*/  S2R R15, SR_CTAID.X ;  /* 0x00000000000f7919 */ /* 0x000ee20000002500 */
[----:B------:R-:W3:Y:S01]  /*0070*/  LDCU UR22, c[0x0][0x434] ;  /* 0x00008680ff1677ac */ /* 0x000ee20008000800 */
[----:B-1----:R-:W-:-:S04]  /*0080*/  ISETP.NE.U32.AND P2, PT, R2, RZ, PT ;  /* 0x000000ff0200720c */ /* 0x002fc80003f45070 */
[----:B------:R-:W-:Y:S02]  /*0090*/  ISETP.NE.AND.EX P2, PT, R3, RZ, PT, P2 ;  /* 0x000000ff0300720c */ /* 0x000fe40003f45320 */
[----:B----4-:R-:W-:-:S04]  /*00a0*/  ISETP.NE.U32.AND P0, PT, R4, RZ, PT ;  /* 0x000000ff0400720c */ /* 0x010fc80003f05070 */
[----:B------:R-:W-:-:S07]  /*00b0*/  ISETP.NE.AND.EX P0, PT, R5, RZ, PT, P0 ;  /* 0x000000ff0500720c */ /* 0x000fce0003f05300 */
[----:B------:R-:W2:Y:S08]  /*00c0*/  @P2 LDC.64 R2, c[0x0][0x478] ;  /* 0x00011e00ff022b82 */ /* 0x000eb00000000a00 */
[----:B------:R-:W1:Y:S01]  /*00d0*/  @P0 LDC.64 R4, c[0x0][0x470] ;  /* 0x00011c00ff040b82 */ /* 0x000e620000000a00 */
[----:B--2---:R-:W-:-:S07]  /*00e0*/  @P2 IMAD.WIDE.U32 R10, R9, 0x4, R2 ;  /* 0x00000004090a2825 */ /* 0x004fce00078e0002 */
[----:B------:R-:W2:Y:S01]  /*00f0*/  @!P2 LDC.64 R2, c[0x0][0x438] ;  /* 0x00010e00ff02ab82 */ /* 0x000ea20000000a00 */
[----:B---3--:R3:W5:Y:S01]  /*0100*/  @P2 LDG.E R0, desc[UR24][R10.64] ;  /* 0x000000180a002981 */ /* 0x008762000c1e1900 */
[----:B-1----:R-:W-:-:S06]  /*0110*/  @P0 IMAD.WIDE.U32 R6, R9, 0x4, R4 ;  /* 0x0000000409060825 */ /* 0x002fcc00078e0004 */
[----:B------:R-:W1:Y:S01]  /*0120*/  @!P2 LDC.64 R4, c[0x0][0x488] ;  /* 0x00012200ff04ab82 */ /* 0x000e620000000a00 */
[----:B------:R-:W-:Y:S01]  /*0130*/  IMAD.SHL.U32 R130, R15, 0x40, RZ ;  /* 0x000000400f827824 */ /* 0x000fe200078e00ff */
[----:B------:R3:W5:Y:S04]  /*0140*/  @P0 LDG.E R19, desc[UR24][R6.64] ;  /* 0x0000001806130981 */ /* 0x000768000c1e1900 */
[----:B------:R-:W-:Y:S02]  /*0150*/  ISETP.GE.AND P1, PT, R130, UR22, PT ;  /* 0x0000001682007c0c */ /* 0x000fe4000bf26270 */
[----:B-1----:R-:W-:-:S11]  /*0160*/  @!P2 ISETP.NE.U32.AND P0, PT, R4, RZ, PT ;  /* 0x000000ff0400a20c */ /* 0x002fd60003f05070 */
[----:B--23--:R-:W-:Y:S05]  /*0170*/  @P1 EXIT ;  /* 0x000000000000194d */ /* 0x00cfea0003800000 */
[----:B------:R-:W1:Y:S01]  /*0180*/  LDC R117, c[0x0][0x508] ;  /* 0x00014200ff757b82 */ /* 0x000e620000000800 */
[----:B------:R-:W-:Y:S01]  /*0190*/  @!P2 ISETP.NE.AND.EX P0, PT, R5, RZ, PT, P0 ;  /* 0x000000ff0500a20c */ /* 0x000fe20003f05300 */
[----:B------:R-:W2:Y:S01]  /*01a0*/  LDCU UR5, c[0x0][0x438] ;  /* 0x00008700ff0577ac */ /* 0x000ea20008000800 */
[--C-:B-----5:R-:W-:Y:S01]  /*01b0*/  @P2 IMAD.IADD R129, R0, 0x1, -R19.reuse ;  /* 0x0000000100812824 */ /* 0x120fe200078e0a13 */
[----:B------:R-:W3:Y:S01]  /*01c0*/  S2R R10, SR_CTAID.Z ;  /* 0x00000000000a7919 */ /* 0x000ee20000002700 */
[----:B------:R-:W-:Y:S01]  /*01d0*/  @!P2 SEL R3, R3, RZ, P0 ;  /* 0x000000ff0303a207 */ /* 0x000fe20000000000 */
[----:B------:R-:W4:Y:S03]  /*01e0*/  S2R R118, SR_TID.X ;  /* 0x0000000000767919 */ /* 0x000f260000002100 */
[----:B------:R-:W-:-:S05]  /*01f0*/  @!P2 IADD3 R129, PT, PT, R3, R2, -R19 ;  /* 0x000000020381a210 */ /* 0x000fca0007ffe813 */
[----:B------:R-:W-:-:S05]  /*0200*/  VIADD R5, R129, 0x7f ;  /* 0x0000007f81057836 */ /* 0x000fca0000000000 */
[----:B------:R-:W-:Y:S01]  /*0210*/  IADD3 R0, PT, PT, R5, -UR22, R130 ;  /* 0x8000001605007c10 */ /* 0x000fe2000fffe082 */
[----:B--2---:R-:W-:Y:S01]  /*0220*/  UIADD3 UR5, UPT, UPT, UR5, 0x7f, URZ ;  /* 0x0000007f05057890 */ /* 0x004fe2000fffe0ff */
[----:B------:R-:W-:Y:S02]  /*0230*/  SHF.R.S32.HI R2, RZ, 0x1f, R5 ;  /* 0x0000001fff027819 */ /* 0x000fe40000011405 */
[----:B-1----:R-:W-:Y:S01]  /*0240*/  IADD3 R3, PT, PT, R0, 0x40, R117 ;  /* 0x0000004000037810 */ /* 0x002fe20007ffe075 */
[----:B------:R-:W-:Y:S01]  /*0250*/  USHF.R.S32.HI UR4, URZ, 0x1f, UR5 ;  /* 0x0000001fff047899 */ /* 0x000fe20008011405 */
[----:B------:R-:W-:Y:S02]  /*0260*/  LEA.HI R2, R2, R5, RZ, 0x7 ;  /* 0x0000000502027211 */ /* 0x000fe400078f38ff */
[----:B------:R-:W-:Y:S01]  /*0270*/  SHF.R.S32.HI R0, RZ, 0x1f, R3 ;  /* 0x0000001fff007819 */ /* 0x000fe20000011403 */
[----:B------:R-:W-:Y:S01]  /*0280*/  ULEA.HI UR4, UR4, UR5, URZ, 0x7 ;  /* 0x0000000504047291 */ /* 0x000fe2000f8f38ff */
[----:B------:R-:W-:-:S02]  /*0290*/  SHF.R.S32.HI R2, RZ, 0x7, R2 ;  /* 0x00000007ff027819 */ /* 0x000fc40000011402 */
[----:B------:R-:W-:Y:S01]  /*02a0*/  LEA.HI R0, R0, R3, RZ, 0x7 ;  /* 0x0000000300007211 */ /* 0x000fe200078f38ff */
[----:B------:R-:W-:-:S03]  /*02b0*/  USHF.R.S32.HI UR4, URZ, 0x7, UR4 ;  /* 0x00000007ff047899 */ /* 0x000fc60008011404 */
[----:B------:R-:W-:-:S04]  /*02c0*/  SHF.R.S32.HI R3, RZ, 0x7, R0 ;  /* 0x00000007ff037819 */ /* 0x000fc80000011400 */
[----:B------:R-:W-:-:S04]  /*02d0*/  VIMNMX3 R116, R2, UR4, R3, PT ;  /* 0x0000000402747c0f */ /* 0x000fc8000b800103 */
[----:B------:R-:W-:-:S13]  /*02e0*/  ISETP.GT.AND P0, PT, R116, RZ, PT ;  /* 0x000000ff7400720c */ /* 0x000fda0003f04270 */
[----:B---34-:R-:W-:Y:S05]  /*02f0*/  @P0 BRA `(.L_x_1443) ;  /* 0x0000000000c00947 */ /* 0x018fea0003800000 */
[----:B------:R-:W1:Y:S01]  /*0300*/  LDC.64 R2, c[0x0][0x408] ;  /* 0x00010200ff027b82 */ /* 0x000e620000000a00 */
[----:B------:R-:W-:Y:S01]  /*0310*/  IMAD.SHL.U32 R4, R118, 0x8, RZ ;  /* 0x0000000876047824 */ /* 0x000fe200078e00ff */
[----:B------:R-:W2:Y:S01]  /*0320*/  LDCU.64 UR6, c[0x0][0x400] ;  /* 0x00008000ff0677ac */ /* 0x000ea20008000a00 */
[----:B------:R-:W-:Y:S01]  /*0330*/  IMAD.MOV.U32 R5, RZ, RZ, RZ ;  /* 0x000000ffff057224 */ /* 0x000fe200078e00ff */
[----:B------:R-:W-:Y:S02]  /*0340*/  SHF.R.U32.HI R0, RZ, 0x2, R118 ;  /* 0x00000002ff007819 */ /* 0x000fe40000011676 */
[----:B------:R-:W-:Y:S01]  /*0350*/  LOP3.LUT R4, R4, 0x18, RZ, 0xc0, !PT ;  /* 0x0000001804047812 */ /* 0x000fe200078ec0ff */
[----:B------:R-:W3:Y:S01]  /*0360*/  LDCU.64 UR4, c[0x0][0x410] ;  /* 0x00008200ff0477ac */ /* 0x000ee20008000a00 */
[----:B------:R-:W-:Y:S01]  /*0370*/  LOP3.LUT P2, R118, R118, 0x3, RZ, 0xc0, !PT ;  /* 0x0000000376767812 */ /* 0x000fe2000784c0ff */
[----:B------:R-:W4:Y:S02]  /*0380*/  LDCU UR8, c[0x0][0x3e0] ;  /* 0x00007c00ff0877ac */ /* 0x000f240008000800 */
[----:B-1----:R-:W-:-:S04]  /*0390*/  IMAD.WIDE.U32 R4, R130, R2, R4 ;  /* 0x0000000282047225 */ /* 0x002fc800078e0004 */
[----:B------:R-:W-:Y:S02]  /*03a0*/  IMAD R5, R130, R3, R5 ;  /* 0x0000000382057224 */ /* 0x000fe400078e0205 */
[----:B--2---:R-:W-:-:S04]  /*03b0*/  IMAD.WIDE.U32 R6, R9, UR6, R4 ;  /* 0x0000000609067c25 */ /* 0x004fc8000f8e0004 */
[C---:B------:R-:W-:Y:S01]  /*03c0*/  IMAD R7, R9.reuse, UR7, R7 ;  /* 0x0000000709077c24 */ /* 0x040fe2000f8e0207 */
[----:B------:R-:W1:Y:S01]  /*03d0*/  LDCU.64 UR6, c[0x0][0x3f0] ;  /* 0x00007e00ff0677ac */ /* 0x000e620008000a00 */
[----:B----4-:R-:W-:Y:S02]  /*03e0*/  IMAD R5, R9, UR8, R10 ;  /* 0x0000000809057c24 */ /* 0x010fe4000f8e020a */
[----:B---3--:R-:W-:-:S04]  /*03f0*/  IMAD.WIDE.U32 R6, R10, UR4, R6 ;  /* 0x000000040a067c25 */ /* 0x008fc8000f8e0006 */
[----:B------:R-:W-:Y:S01]  /*0400*/  IMAD R7, R10, UR5, R7 ;  /* 0x000000050a077c24 */ /* 0x000fe2000f8e0207 */
[----:B------:R-:W2:Y:S01]  /*0410*/  LDCU.64 UR4, c[0x0][0x420] ;  /* 0x00008400ff0477ac */ /* 0x000ea20008000a00 */
[----:B------:R-:W-:Y:S02]  /*0420*/  IMAD R5, R5, UR22, R130 ;  /* 0x0000001605057c24 */ /* 0x000fe4000f8e0282 */
[----:B------:R-:W-:-:S04]  /*0430*/  IMAD.WIDE.U32 R6, R0, R2, R6 ;  /* 0x0000000200067225 */ /* 0x000fc800078e0006 */
[----:B------:R-:W-:Y:S01]  /*0440*/  IMAD R4, R0, R3, R7 ;  /* 0x0000000300047224 */ /* 0x000fe200078e0207 */
[----:B------:R-:W-:Y:S01]  /*0450*/  IADD3 R7, PT, PT, -R130, UR22, RZ ;  /* 0x0000001682077c10 */ /* 0x000fe2000fffe1ff */
[----:B------:R-:W-:Y:S01]  /*0460*/  IMAD.WIDE.U32 R10, R2, 0x40, RZ ;  /* 0x00000040020a7825 */ /* 0x000fe200078e00ff */
[----:B-1----:R-:W-:Y:S02]  /*0470*/  LEA R8, P0, R6, UR6, 0x1 ;  /* 0x0000000606087c11 */ /* 0x002fe4000f8008ff */
[----:B------:R-:W-:Y:S02]  /*0480*/  ISETP.GE.OR P2, PT, R0, R7, P2 ;  /* 0x000000070000720c */ /* 0x000fe40001746670 */
[----:B------:R-:W-:Y:S02]  /*0490*/  LEA.HI.X R9, R6, UR7, R4, 0x1, P0 ;  /* 0x0000000706097c11 */ /* 0x000fe400080f0c04 */
[C---:B------:R-:W-:Y:S02]  /*04a0*/  IADD3 R4, P0, PT, R5.reuse, R0, RZ ;  /* 0x0000000005047210 */ /* 0x040fe40007f1e0ff */
[----:B------:R-:W-:Y:S01]  /*04b0*/  IADD3 R0, PT, PT, R0, 0x20, RZ ;  /* 0x0000002000007810 */ /* 0x000fe20007ffe0ff */
[----:B------:R1:W-:Y:S01]  /*04c0*/  STG.E.128 desc[UR24][R8.64], RZ ;  /* 0x000000ff08007986 */ /* 0x0003e2000c101d18 */
[----:B------:R-:W-:-:S02]  /*04d0*/  LEA.HI.X.SX32 R5, R5, RZ, 0x1, P0 ;  /* 0x000000ff05057211 */ /* 0x000fc400000f0eff */
[C---:B--2---:R-:W-:Y:S01]  /*04e0*/  LEA R12, P0, R4.reuse, UR4, 0x2 ;  /* 0x00000004040c7c11 */ /* 0x044fe2000f8010ff */
[----:B------:R1:W-:Y:S01]  /*04f0*/  STG.E.128 desc[UR24][R8.64+0x40], RZ ;  /* 0x000040ff08007986 */ /* 0x0003e2000c101d18 */
[----:B------:R-:W-:Y:S02]  /*0500*/  SHF.L.U32 R3, R3, 0x6, RZ ;  /* 0x0000000603037819 */ /* 0x000fe400000006ff */
[----:B------:R-:W-:Y:S01]  /*0510*/  LEA.HI.X R13, R4, UR5, R5, 0x2, P0 ;  /* 0x00000005040d7c11 */ /* 0x000fe200080f1405 */
[----:B------:R-:W-:Y:S01]  /*0520*/  @!P2 IMAD.MOV.U32 R5, RZ, RZ, 0x7f800000 ;  /* 0x7f800000ff05a424 */ /* 0x000fe200078e00ff */
[----:B------:R-:W-:Y:S01]  /*0530*/  ISETP.GE.AND P0, PT, R0, R7, PT ;  /* 0x000000070000720c */ /* 0x000fe20003f06270 */
[----:B------:R1:W-:Y:S01]  /*0540*/  STG.E.128 desc[UR24][R8.64+0x80], RZ ;  /* 0x000080ff08007986 */ /* 0x0003e2000c101d18 */
[----:B------:R-:W-:Y:S02]  /*0550*/  IADD3 R2, P1, PT, R10, R8, RZ ;  /* 0x000000080a027210 */ /* 0x000fe40007f3e0ff */
[----:B------:R-:W-:-:S02]  /*0560*/  ISETP.NE.OR P0, PT, R118, RZ, P0 ;  /* 0x000000ff7600720c */ /* 0x000fc40000705670 */
[----:B------:R-:W-:-:S05]  /*0570*/  IADD3.X R3, PT, PT, R9, R11, R3, P1, !PT ;  /* 0x0000000b09037210 */ /* 0x000fca0000ffe403 */
[----:B------:R1:W-:Y:S04]  /*0580*/  STG.E.128 desc[UR24][R2.64], RZ ;  /* 0x000000ff02007986 */ /* 0x0003e8000c101d18 */
[----:B------:R1:W-:Y:S04]  /*0590*/  STG.E.128 desc[UR24][R2.64+0x40], RZ ;  /* 0x000040ff02007986 */ /* 0x0003e8000c101d18 */
[----:B------:R1:W-:Y:S04]  /*05a0*/  STG.E.128 desc[UR24][R2.64+0x80], RZ ;  /* 0x000080ff02007986 */ /* 0x0003e8000c101d18 */
[----:B------:R1:W-:Y:S01]  /*05b0*/  @!P2 STG.E desc[UR24][R12.64], R5 ;  /* 0x000000050c00a986 */ /* 0x0003e2000c101918 */
[----:B------:R-:W-:Y:S05]  /*05c0*/  @P0 EXIT ;  /* 0x000000000000094d */ /* 0x000fea0003800000 */
[----:B-1----:R-:W-:-:S05]  /*05d0*/  MOV R3, 0x7f800000 ;  /* 0x7f80000000037802 */ /* 0x002fca0000000f00 */
[----:B------:R-:W-:Y:S01]  /*05e0*/  STG.E desc[UR24][R12.64+0x80], R3 ;  /* 0x000080030c007986 */ /* 0x000fe2000c101918 */
[----:B------:R-:W-:Y:S05]  /*05f0*/  EXIT ;  /* 0x000000000000794d */ /* 0x000fea0003800000 */
.L_x_1443:
[----:B------:R-:W1:Y:S01]  /*0600*/  LDCU.64 UR4, c[0x0][0x4d8] ;  /* 0x00009b00ff0477ac */ /* 0x000e620008000a00 */
[----:B------:R-:W-:Y:S01]  /*0610*/  MOV R6, R9 ;  /* 0x0000000900067202 */ /* 0x000fe20000000f00 */
[----:B-1----:R-:W-:-:S04]  /*0620*/  UISETP.NE.U32.AND UP0, UPT, UR4, URZ, UPT ;  /* 0x000000ff0400728c */ /* 0x002fc8000bf05070 */
[----:B------:R-:W-:-:S09]  /*0630*/  UISETP.NE.AND.EX UP0, UPT, UR5, URZ, UPT, UP0 ;  /* 0x000000ff0500728c */ /* 0x000fd2000bf05300 */
[----:B------:R-:W-:Y:S05]  /*0640*/  BRA.U !UP0, `(.L_x_1444) ;  /* 0x00000001080c7547 */ /* 0x000fea000b800000 */
[----:B------:R-:W1:Y:S02]  /*0650*/  LDC.64 R2, c[0x0][0x4d8] ;  /* 0x00013600ff027b82 */ /* 0x000e640000000a00 */
[----:B-1----:R-:W-:-:S05]  /*0660*/  IMAD.WIDE.U32 R2, R9, 0x4, R2 ;  /* 0x0000000409027825 */ /* 0x002fca00078e0002 */
[----:B------:R1:W5:Y:S02]  /*0670*/  LDG.E R6, desc[UR24][R2.64] ;  /* 0x0000001802067981 */ /* 0x000364000c1e1900 */
.L_x_1444:
[----:B------:R-:W2:Y:S02]  /*0680*/  LDCU.64 UR6, c[0x0][0x4e0] ;  /* 0x00009c00ff0677ac */ /* 0x000ea40008000a00 */
[----:B--2---:R-:W-:-:S04]  /*0690*/  UISETP.NE.U32.AND UP0, UPT, UR6, URZ, UPT ;  /* 0x000000ff0600728c */ /* 0x004fc8000bf05070 */
[----:B------:R-:W-:-:S09]  /*06a0*/  UISETP.NE.AND.EX UP0, UPT, UR7, URZ, UPT, UP0 ;  /* 0x000000ff0700728c */ /* 0x000fd2000bf05300 */
[----:B------:R-:W-:Y:S05]  /*06b0*/  BRA.U !UP0, `(.L_x_1445) ;  /* 0x00000005087c7547 */ /* 0x000fea000b800000 */
[----:B------:R-:W2:Y:S01]  /*06c0*/  LDC R5, c[0x0][0x4f0] ;  /* 0x00013c00ff057b82 */ /* 0x000ea20000000800 */
[----:B-----5:R-:W-:Y:S01]  /*06d0*/  IMAD.MOV.U32 R6, RZ, RZ, RZ ;  /* 0x000000ffff067224 */ /* 0x020fe200078e00ff */
[----:B------:R-:W-:Y:S01]  /*06e0*/  LEA R0, R116, 0xffffff80, 0x7 ;  /* 0xffffff8074007811 */ /* 0x000fe200078e38ff */
[----:B------:R-:W3:Y:S03]  /*06f0*/  LDCU.64 UR4, c[0x0][0x4e8] ;  /* 0x00009d00ff0477ac */ /* 0x000ee60008000a00 */
[----:B-1----:R-:W-:Y:S01]  /*0700*/  IABS R2, R0 ;  /* 0x0000000000027213 */ /* 0x002fe20000000000 */
[----:B------:R-:W1:Y:S01]  /*0710*/  LDCU.64 UR8, c[0x0][0x3a8] ;  /* 0x00007500ff0877ac */ /* 0x000e620008000a00 */
[----:B------:R-:W4:Y:S01]  /*0720*/  LDCU.64 UR18, c[0x0][0x3a0] ;  /* 0x00007400ff1277ac */ /* 0x000f220008000a00 */
[----:B------:R-:W4:Y:S01]  /*0730*/  LDCU.64 UR16, c[0x0][0x3c0] ;  /* 0x00007800ff1077ac */ /* 0x000f220008000a00 */
[----:B--2---:R-:W-:-:S04]  /*0740*/  IABS R4, R5 ;  /* 0x0000000500047213 */ /* 0x004fc80000000000 */
[----:B------:R-:W2:Y:S08]  /*0750*/  I2F.RP R8, R4 ;  /* 0x0000000400087306 */ /* 0x000eb00000209400 */
[----:B--2---:R-:W2:Y:S02]  /*0760*/  MUFU.RCP R7, R8 ;  /* 0x0000000800077308 */ /* 0x004ea40000001000 */
[----:B--2---:R-:W-:-:S06]  /*0770*/  IADD3 R7, PT, PT, R7, 0xffffffe, RZ ;  /* 0x0ffffffe07077810 */ /* 0x004fcc0007ffe0ff */
[----:B------:R-:W2:Y:S02]  /*0780*/  F2I.FTZ.U32.TRUNC.NTZ R7, R7 ;  /* 0x0000000700077305 */ /* 0x000ea4000021f000 */
[----:B--2---:R-:W-:-:S05]  /*0790*/  IADD3 R3, PT, PT, RZ, -R7, RZ ;  /* 0x80000007ff037210 */ /* 0x004fca0007ffe0ff */
[----:B------:R-:W-:-:S04]  /*07a0*/  IMAD R3, R3, R4, RZ ;  /* 0x0000000403037224 */ /* 0x000fc800078e02ff */
[----:B------:R-:W-:-:S06]  /*07b0*/  IMAD.HI.U32 R3, R7, R3, R6 ;  /* 0x0000000307037227 */ /* 0x000fcc00078e0006 */
[----:B------:R-:W-:-:S05]  /*07c0*/  IMAD.HI.U32 R6, R3, R2, RZ ;  /* 0x0000000203067227 */ /* 0x000fca00078e00ff */
[----:B------:R-:W-:-:S05]  /*07d0*/  IADD3 R3, PT, PT, -R6, RZ, RZ ;  /* 0x000000ff06037210 */ /* 0x000fca0007ffe1ff */
[----:B------:R-:W-:Y:S01]  /*07e0*/  IMAD R3, R4, R3, R2 ;  /* 0x0000000304037224 */ /* 0x000fe200078e0202 */
[----:B------:R-:W-:-:S04]  /*07f0*/  LOP3.LUT R2, R0, R5, RZ, 0x3c, !PT ;  /* 0x0000000500027212 */ /* 0x000fc800078e3cff */
[----:B------:R-:W-:Y:S02]  /*0800*/  ISETP.GT.U32.AND P2, PT, R4, R3, PT ;  /* 0x000000030400720c */ /* 0x000fe40003f44070 */
[----:B------:R-:W-:-:S11]  /*0810*/  ISETP.GE.AND P1, PT, R2, RZ, PT ;  /* 0x000000ff0200720c */ /* 0x000fd60003f26270 */
[----:B------:R-:W-:Y:S01]  /*0820*/  @!P2 IMAD.IADD R3, R3, 0x1, -R4 ;  /* 0x000000010303a824 */ /* 0x000fe200078e0a04 */
[----:B------:R-:W-:Y:S02]  /*0830*/  @!P2 IADD3 R6, PT, PT, R6, 0x1, RZ ;  /* 0x000000010606a810 */ /* 0x000fe40007ffe0ff */
[----:B------:R-:W-:Y:S02]  /*0840*/  ISETP.NE.AND P2, PT, R5, RZ, PT ;  /* 0x000000ff0500720c */ /* 0x000fe40003f45270 */
[----:B------:R-:W-:Y:S01]  /*0850*/  ISETP.GE.U32.AND P0, PT, R3, R4, PT ;  /* 0x000000040300720c */ /* 0x000fe20003f06070 */
[----:B---3--:R-:W-:-:S04]  /*0860*/  IMAD.WIDE.U32 R2, R9, UR4, RZ ;  /* 0x0000000409027c25 */ /* 0x008fc8000f8e00ff */
[----:B------:R-:W-:Y:S01]  /*0870*/  IMAD R169, R9, UR5, R3 ;  /* 0x0000000509a97c24 */ /* 0x000fe2000f8e0203 */
[----:B------:R-:W2:Y:S01]  /*0880*/  LDCU.64 UR4, c[0x0][0x3b8] ;  /* 0x00007700ff0477ac */ /* 0x000ea20008000a00 */
[----:B------:R-:W3:Y:S06]  /*0890*/  LDC R3, c[0x0][0x3e8] ;  /* 0x0000fa00ff037b82 */ /* 0x000eec0000000800 */
[----:B------:R-:W-:Y:S01]  /*08a0*/  @P0 VIADD R6, R6, 0x1 ;  /* 0x0000000106060836 */ /* 0x000fe20000000000 */
[----:B------:R-:W-:-:S04]  /*08b0*/  LEA R168, P0, R2, UR6, 0x2 ;  /* 0x0000000602a87c11 */ /* 0x000fc8000f8010ff */
[----:B------:R-:W-:Y:S02]  /*08c0*/  @!P1 IADD3 R6, PT, PT, -R6, RZ, RZ ;  /* 0x000000ff06069210 */ /* 0x000fe40007ffe1ff */
[----:B------:R-:W-:Y:S02]  /*08d0*/  LEA.HI.X R169, R2, UR7, R169, 0x2, P0 ;  /* 0x0000000702a97c11 */ /* 0x000fe400080f14a9 */
[----:B------:R-:W-:-:S05]  /*08e0*/  @!P2 LOP3.LUT R6, RZ, R5, RZ, 0x33, !PT ;  /* 0x00000005ff06a212 */ /* 0x000fca00078e33ff */
[----:B------:R-:W-:-:S06]  /*08f0*/  IMAD.WIDE R16, R6, 0x4, R168 ;  /* 0x0000000406107825 */ /* 0x000fcc00078e02a8 */
[----:B------:R-:W4:Y:S01]  /*0900*/  LDG.E R16, desc[UR24][R16.64] ;  /* 0x0000001810107981 */ /* 0x000f22000c1e1900 */
[----:B---3--:R-:W-:Y:S02]  /*0910*/  IABS R2, R3 ;  /* 0x0000000300027213 */ /* 0x008fe40000000000 */
[----:B------:R-:W-:Y:S02]  /*0920*/  IADD3 R6, PT, PT, -R6, RZ, RZ ;  /* 0x000000ff06067210 */ /* 0x000fe40007ffe1ff */
[----:B------:R-:W3:Y:S03]  /*0930*/  I2F.RP R11, R2 ;  /* 0x00000002000b7306 */ /* 0x000ee60000209400 */
[----:B------:R-:W-:-:S05]  /*0940*/  IMAD R0, R5, R6, R0 ;  /* 0x0000000605007224 */ /* 0x000fca00078e0200 */
[----:B---3--:R-:W3:Y:S02]  /*0950*/  MUFU.RCP R12, R11 ;  /* 0x0000000b000c7308 */ /* 0x008ee40000001000 */
[----:B---3--:R-:W-:-:S06]  /*0960*/  IADD3 R12, PT, PT, R12, 0xffffffe, RZ ;  /* 0x0ffffffe0c0c7810 */ /* 0x008fcc0007ffe0ff */
[----:B------:R-:W3:Y:S02]  /*0970*/  F2I.FTZ.U32.TRUNC.NTZ R13, R12 ;  /* 0x0000000c000d7305 */ /* 0x000ee4000021f000 */
[----:B---3--:R-:W-:Y:S01]  /*0980*/  IMAD.MOV R4, RZ, RZ, -R13 ;  /* 0x000000ffff047224 */ /* 0x008fe200078e0a0d */
[----:B------:R-:W-:-:S03]  /*0990*/  MOV R12, RZ ;  /* 0x000000ff000c7202 */ /* 0x000fc60000000f00 */
[----:B------:R-:W-:Y:S01]  /*09a0*/  IMAD R7, R4, R2, RZ ;  /* 0x0000000204077224 */ /* 0x000fe200078e02ff */
[----:B------:R-:W-:-:S03]  /*09b0*/  IABS R4, R10 ;  /* 0x0000000a00047213 */ /* 0x000fc60000000000 */
[----:B------:R-:W-:Y:S01]  /*09c0*/  IMAD.HI.U32 R7, R13, R7, R12 ;  /* 0x000000070d077227 */ /* 0x000fe200078e000c */
[----:B------:R-:W-:-:S05]  /*09d0*/  MOV R8, R4 ;  /* 0x0000000400087202 */ /* 0x000fca0000000f00 */
[----:B------:R-:W-:-:S04]  /*09e0*/  IMAD.HI.U32 R4, R7, R8, RZ ;  /* 0x0000000807047227 */ /* 0x000fc800078e00ff */
[----:B------:R-:W-:-:S04]  /*09f0*/  IMAD.MOV R7, RZ, RZ, -R4 ;  /* 0x000000ffff077224 */ /* 0x000fc800078e0a04 */
        /* <DEDUP_REMOVED lines=8> */
[----:B--2---:R-:W-:-:S06]  /*0a80*/  IMAD.U32 R2, RZ, RZ, UR4 ;  /* 0x00000004ff027e24 */ /* 0x004fcc000f8e00ff */
[----:B------:R-:W-:-:S06]  /*0a90*/  @P2 IADD3 R4, PT, PT, R4, 0x1, RZ ;  /* 0x0000000104042810 */ /* 0x000fcc0007ffe0ff */
[----:B------:R-:W-:Y:S02]  /*0aa0*/  @!P0 IADD3 R4, PT, PT, -R4, RZ, RZ ;  /* 0x000000ff04048210 */ /* 0x000fe40007ffe1ff */
[----:B------:R-:W-:Y:S01]  /*0ab0*/  @!P1 LOP3.LUT R4, RZ, R3, RZ, 0x33, !PT ;  /* 0x00000003ff049212 */ /* 0x000fe200078e33ff */
[----:B------:R-:W-:Y:S01]  /*0ac0*/  IMAD.U32 R3, RZ, RZ, UR5 ;  /* 0x00000005ff037e24 */ /* 0x000fe2000f8e00ff */
[----:B----4-:R-:W-:Y:S01]  /*0ad0*/  SHF.R.S32.HI R7, RZ, 0x1f, R16 ;  /* 0x0000001fff077819 */ /* 0x010fe20000011410 */
[----:B-1----:R-:W-:-:S04]  /*0ae0*/  IMAD.WIDE.U32 R12, R16, UR8, RZ ;  /* 0x00000008100c7c25 */ /* 0x002fc8000f8e00ff */
[C---:B------:R-:W-:Y:S02]  /*0af0*/  IMAD R5, R7.reuse, UR8, RZ ;  /* 0x0000000807057c24 */ /* 0x040fe4000f8e02ff */
[----:B------:R-:W-:Y:S02]  /*0b00*/  IMAD R7, R7, UR18, RZ ;  /* 0x0000001207077c24 */ /* 0x000fe4000f8e02ff */
[C---:B------:R-:W-:Y:S01]  /*0b10*/  IMAD R6, R16.reuse, UR9, R5 ;  /* 0x0000000910067c24 */ /* 0x040fe2000f8e0205 */
[----:B------:R-:W1:Y:S01]  /*0b20*/  LDCU.128 UR8, c[0x0][0x3d0] ;  /* 0x00007a00ff0877ac */ /* 0x000e620008000c00 */
[C---:B------:R-:W-:Y:S01]  /*0b30*/  IMAD R7, R16.reuse, UR19, R7 ;  /* 0x0000001310077c24 */ /* 0x040fe2000f8e0207 */
[----:B------:R-:W-:Y:S01]  /*0b40*/  SHF.R.S32.HI R5, RZ, 0x1f, R0 ;  /* 0x0000001fff057819 */ /* 0x000fe20000011400 */
[----:B------:R-:W-:Y:S01]  /*0b50*/  IMAD.WIDE.U32 R16, R16, UR18, RZ ;  /* 0x0000001210107c25 */ /* 0x000fe2000f8e00ff */
[----:B------:R-:W-:-:S03]  /*0b60*/  IADD3 R13, PT, PT, R13, R6, RZ ;  /* 0x000000060d0d7210 */ /* 0x000fc60007ffe0ff */
[-C--:B------:R-:W-:Y:S01]  /*0b70*/  IMAD R6, R5, R2.reuse, RZ ;  /* 0x0000000205067224 */ /* 0x080fe200078e02ff */
[----:B------:R-:W-:Y:S01]  /*0b80*/  IADD3 R17, PT, PT, R17, R7, RZ ;  /* 0x0000000711117210 */ /* 0x000fe20007ffe0ff */
[----:B------:R-:W-:Y:S02]  /*0b90*/  IMAD R5, R5, UR16, RZ ;  /* 0x0000001005057c24 */ /* 0x000fe4000f8e02ff */
[C---:B------:R-:W-:Y:S02]  /*0ba0*/  IMAD R6, R0.reuse, R3, R6 ;  /* 0x0000000300067224 */ /* 0x040fe400078e0206 */
[----:B------:R-:W-:-:S04]  /*0bb0*/  IMAD.WIDE.U32 R16, R0, R2, R16 ;  /* 0x0000000200107225 */ /* 0x000fc800078e0010 */
[C---:B------:R-:W-:Y:S01]  /*0bc0*/  IMAD R5, R0.reuse, UR17, R5 ;  /* 0x0000001100057c24 */ /* 0x040fe2000f8e0205 */
[----:B------:R-:W-:Y:S01]  /*0bd0*/  IADD3 R17, PT, PT, R17, R6, RZ ;  /* 0x0000000611117210 */ /* 0x000fe20007ffe0ff */
[----:B------:R-:W-:Y:S01]  /*0be0*/  IMAD.WIDE.U32 R12, R0, UR16, R12 ;  /* 0x00000010000c7c25 */ /* 0x000fe2000f8e000c */
[----:B------:R-:W-:-:S03]  /*0bf0*/  SHF.R.S32.HI R0, RZ, 0x1f, R4 ;  /* 0x0000001fff007819 */ /* 0x000fc60000011404 */
[----:B-1----:R-:W-:Y:S01]  /*0c00*/  IMAD.WIDE.U32 R16, R4, UR8, R16 ;  /* 0x0000000804107c25 */ /* 0x002fe2000f8e0010 */
[----:B------:R-:W-:-:S03]  /*0c10*/  IADD3 R13, PT, PT, R13, R5, RZ ;  /* 0x000000050d0d7210 */ /* 0x000fc60007ffe0ff */
[C---:B------:R-:W-:Y:S02]  /*0c20*/  IMAD R7, R0.reuse, UR10, RZ ;  /* 0x0000000a00077c24 */ /* 0x040fe4000f8e02ff */
[----:B------:R-:W-:Y:S02]  /*0c30*/  IMAD R5, R0, UR8, RZ ;  /* 0x0000000800057c24 */ /* 0x000fe4000f8e02ff */
[C---:B------:R-:W-:Y:S02]  /*0c40*/  IMAD R7, R4.reuse, UR11, R7 ;  /* 0x0000000b04077c24 */ /* 0x040fe4000f8e0207 */
[----:B------:R-:W-:-:S04]  /*0c50*/  IMAD.WIDE.U32 R12, R4, UR10, R12 ;  /* 0x0000000a040c7c25 */ /* 0x000fc8000f8e000c */
[----:B------:R-:W-:Y:S01]  /*0c60*/  IMAD R5, R4, UR9, R5 ;  /* 0x0000000904057c24 */ /* 0x000fe2000f8e0205 */
[----:B------:R-:W-:Y:S02]  /*0c70*/  IADD3 R0, PT, PT, R13, R7, RZ ;  /* 0x000000070d007210 */ /* 0x000fe40007ffe0ff */
[----:B------:R-:W-:Y:S01]  /*0c80*/  MOV R8, R12 ;  /* 0x0000000c00087202 */ /* 0x000fe20000000f00 */
[----:B------:R-:W-:Y:S01]  /*0c90*/  IMAD.IADD R4, R17, 0x1, R5 ;  /* 0x0000000111047824 */ /* 0x000fe200078e0205 */
[----:B------:R-:W-:Y:S06]  /*0ca0*/  BRA `(.L_x_1446) ;  /* 0x0000000400107947 */ /* 0x000fec0003800000 */
.L_x_1445:
[----:B------:R-:W2:Y:S01]  /*0cb0*/  LDC R11, c[0x0][0x3e8] ;  /* 0x0000fa00ff0b7b82 */ /* 0x000ea20000000800 */
[----:B-1----:R-:W-:Y:S01]  /*0cc0*/  MOV R2, RZ ;  /* 0x000000ff00027202 */ /* 0x002fe20000000f00 */
[----:B------:R-:W1:Y:S01]  /*0cd0*/  LDCU.64 UR16, c[0x0][0x3c0] ;  /* 0x00007800ff1077ac */ /* 0x000e620008000a00 */
[----:B------:R-:W-:Y:S02]  /*0ce0*/  IABS R4, R10 ;  /* 0x0000000a00047213 */ /* 0x000fe40000000000 */
[----:B------:R-:W-:Y:S02]  /*0cf0*/  CS2R R168, SRZ ;  /* 0x0000000000a87805 */ /* 0x000fe4000001ff00 */
[----:B------:R-:W-:Y:S01]  /*0d00*/  SHF.R.S32.HI R13, RZ, 0x1f, R19 ;  /* 0x0000001fff0d7819 */ /* 0x000fe20000011413 */
[----:B------:R-:W3:Y:S04]  /*0d10*/  LDCU.64 UR18, c[0x0][0x3a0] ;  /* 0x00007400ff1277ac */ /* 0x000ee80008000a00 */
[----:B-1----:R-:W-:Y:S01]  /*0d20*/  IMAD R16, R13, UR16, RZ ;  /* 0x000000100d107c24 */ /* 0x002fe2000f8e02ff */
[----:B--2---:R-:W-:-:S03]  /*0d30*/  IABS R8, R11 ;  /* 0x0000000b00087213 */ /* 0x004fc60000000000 */
[----:B------:R-:W-:Y:S01]  /*0d40*/  IMAD R16, R19, UR17, R16 ;  /* 0x0000001113107c24 */ /* 0x000fe2000f8e0210 */
[----:B------:R-:W1:Y:S08]  /*0d50*/  I2F.RP R12, R8 ;  /* 0x00000008000c7306 */ /* 0x000e700000209400 */
[----:B-1----:R-:W1:Y:S02]  /*0d60*/  MUFU.RCP R7, R12 ;  /* 0x0000000c00077308 */ /* 0x002e640000001000 */
[----:B-1----:R-:W-:-:S06]  /*0d70*/  IADD3 R7, PT, PT, R7, 0xffffffe, RZ ;  /* 0x0ffffffe07077810 */ /* 0x002fcc0007ffe0ff */
[----:B------:R-:W1:Y:S02]  /*0d80*/  F2I.FTZ.U32.TRUNC.NTZ R3, R7 ;  /* 0x0000000700037305 */ /* 0x000e64000021f000 */
[----:B-1----:R-:W-:-:S05]  /*0d90*/  IADD3 R0, PT, PT, RZ, -R3, RZ ;  /* 0x80000003ff007210 */ /* 0x002fca0007ffe0ff */
[----:B------:R-:W-:-:S04]  /*0da0*/  IMAD R5, R0, R8, RZ ;  /* 0x0000000800057224 */ /* 0x000fc800078e02ff */
[----:B------:R-:W-:Y:S02]  /*0db0*/  IMAD.HI.U32 R5, R3, R5, R2 ;  /* 0x0000000503057227 */ /* 0x000fe400078e0002 */
[----:B------:R-:W1:Y:S04]  /*0dc0*/  LDC.64 R2, c[0x0][0x3b8] ;  /* 0x0000ee00ff027b82 */ /* 0x000e680000000a00 */
[----:B------:R-:W-:-:S05]  /*0dd0*/  IMAD.HI.U32 R0, R5, R4, RZ ;  /* 0x0000000405007227 */ /* 0x000fca00078e00ff */
[----:B------:R-:W-:-:S05]  /*0de0*/  IADD3 R7, PT, PT, -R0, RZ, RZ ;  /* 0x000000ff00077210 */ /* 0x000fca0007ffe1ff */
[C---:B------:R-:W-:Y:S02]  /*0df0*/  IMAD R7, R8.reuse, R7, R4 ;  /* 0x0000000708077224 */ /* 0x040fe400078e0204 */
[----:B------:R-:W2:Y:S03]  /*0e00*/  LDC.64 R4, c[0x0][0x3a8] ;  /* 0x0000ea00ff047b82 */ /* 0x000ea60000000a00 */
[----:B------:R-:W-:Y:S01]  /*0e10*/  ISETP.GT.U32.AND P0, PT, R8, R7, PT ;  /* 0x000000070800720c */ /* 0x000fe20003f04070 */
[----:B-1----:R-:W-:Y:S02]  /*0e20*/  IMAD R14, R13, R2, RZ ;  /* 0x000000020d0e7224 */ /* 0x002fe400078e02ff */
[----:B------:R-:W-:-:S04]  /*0e30*/  IMAD.WIDE.U32 R12, R19, UR16, RZ ;  /* 0x00000010130c7c25 */ /* 0x000fc8000f8e00ff */
[----:B------:R-:W-:Y:S02]  /*0e40*/  IMAD R21, R19, R3, R14 ;  /* 0x0000000313157224 */ /* 0x000fe400078e020e */
[----:B------:R-:W-:-:S04]  /*0e50*/  IMAD.IADD R17, R13, 0x1, R16 ;  /* 0x000000010d117824 */ /* 0x000fc800078e0210 */
[----:B------:R-:W-:Y:S01]  /*0e60*/  @!P0 IADD3 R7, PT, PT, R7, -R8, RZ ;  /* 0x8000000807078210 */ /* 0x000fe20007ffe0ff */
[----:B------:R-:W-:Y:S01]  /*0e70*/  IMAD.WIDE.U32 R18, R19, R2, RZ ;  /* 0x0000000213127225 */ /* 0x000fe200078e00ff */
[----:B-----5:R-:W-:Y:S02]  /*0e80*/  SHF.R.S32.HI R13, RZ, 0x1f, R6 ;  /* 0x0000001fff0d7819 */ /* 0x020fe40000011406 */
[----:B------:R-:W-:Y:S02]  /*0e90*/  ISETP.GE.U32.AND P2, PT, R7, R8, PT ;  /* 0x000000080700720c */ /* 0x000fe40003f46070 */
[----:B------:R-:W-:Y:S01]  /*0ea0*/  IADD3 R19, PT, PT, R19, R21, RZ ;  /* 0x0000001513137210 */ /* 0x000fe20007ffe0ff */
[C---:B--2---:R-:W-:Y:S01]  /*0eb0*/  IMAD R8, R13.reuse, R4, RZ ;  /* 0x000000040d087224 */ /* 0x044fe200078e02ff */
[----:B------:R-:W-:Y:S01]  /*0ec0*/  MOV R16, R12 ;  /* 0x0000000c00107202 */ /* 0x000fe20000000f00 */
[----:B---3--:R-:W-:Y:S01]  /*0ed0*/  IMAD R13, R13, UR18, RZ ;  /* 0x000000120d0d7c24 */ /* 0x008fe2000f8e02ff */
[----:B------:R-:W-:Y:S01]  /*0ee0*/  LOP3.LUT R7, R10, R11, RZ, 0x3c, !PT ;  /* 0x0000000b0a077212 */ /* 0x000fe200078e3cff */
[----:B------:R-:W-:Y:S01]  /*0ef0*/  IMAD R8, R6, R5, R8 ;  /* 0x0000000506087224 */ /* 0x000fe200078e0208 */
[----:B------:R-:W-:Y:S01]  /*0f00*/  @!P0 IADD3 R0, PT, PT, R0, 0x1, RZ ;  /* 0x0000000100008810 */ /* 0x000fe20007ffe0ff */
[C---:B------:R-:W-:Y:S01]  /*0f10*/  IMAD R12, R6.reuse, UR19, R13 ;  /* 0x00000013060c7c24 */ /* 0x040fe2000f8e020d */
[----:B------:R-:W-:Y:S01]  /*0f20*/  ISETP.GE.AND P1, PT, R7, RZ, PT ;  /* 0x000000ff0700720c */ /* 0x000fe20003f26270 */
[----:B------:R-:W-:Y:S01]  /*0f30*/  IMAD.WIDE.U32 R18, R6, UR18, R18 ;  /* 0x0000001206127c25 */ /* 0x000fe2000f8e0012 */
[----:B------:R-:W-:-:S03]  /*0f40*/  ISETP.NE.AND P0, PT, R11, RZ, PT ;  /* 0x000000ff0b00720c */ /* 0x000fc60003f05270 */
[----:B------:R-:W-:Y:S01]  /*0f50*/  IMAD.WIDE.U32 R16, R6, R4, R16 ;  /* 0x0000000406107225 */ /* 0x000fe200078e0010 */
[----:B------:R-:W-:Y:S01]  /*0f60*/  IADD3 R19, PT, PT, R19, R12, RZ ;  /* 0x0000000c13137210 */ /* 0x000fe20007ffe0ff */
[----:B------:R-:W1:Y:S02]  /*0f70*/  LDC.64 R6, c[0x0][0x3d0] ;  /* 0x0000f400ff067b82 */ /* 0x000e640000000a00 */
[----:B------:R-:W-:Y:S01]  /*0f80*/  @P2 VIADD R0, R0, 0x1 ;  /* 0x0000000100002836 */ /* 0x000fe20000000000 */
[----:B------:R-:W-:Y:S02]  /*0f90*/  IADD3 R17, PT, PT, R17, R8, RZ ;  /* 0x0000000811117210 */ /* 0x000fe40007ffe0ff */
[----:B------:R-:W-:Y:S02]  /*0fa0*/  LEA R8, R116, 0xffffff80, 0x7 ;  /* 0xffffff8074087811 */ /* 0x000fe400078e38ff */
[----:B------:R-:W-:Y:S01]  /*0fb0*/  @!P1 IADD3 R0, PT, PT, -R0, RZ, RZ ;  /* 0x000000ff00009210 */ /* 0x000fe20007ffe1ff */
[----:B------:R-:W2:Y:S01]  /*0fc0*/  LDC.64 R4, c[0x0][0x3d8] ;  /* 0x0000f600ff047b82 */ /* 0x000ea20000000a00 */
[----:B------:R-:W-:Y:S01]  /*0fd0*/  @!P0 LOP3.LUT R0, RZ, R11, RZ, 0x33, !PT ;  /* 0x0000000bff008212 */ /* 0x000fe200078e33ff */
[----:B------:R-:W-:-:S02]  /*0fe0*/  IMAD R11, R8, R3, RZ ;  /* 0x00000003080b7224 */ /* 0x000fc400078e02ff */
[----:B------:R-:W-:-:S04]  /*0ff0*/  IMAD.WIDE.U32 R18, R8, R2, R18 ;  /* 0x0000000208127225 */ /* 0x000fc800078e0012 */
[C---:B------:R-:W-:Y:S01]  /*1000*/  IMAD.WIDE.U32 R16, R8.reuse, UR16, R16 ;  /* 0x0000001008107c25 */ /* 0x040fe2000f8e0010 */
[----:B------:R-:W-:Y:S02]  /*1010*/  IADD3 R19, PT, PT, R19, R11, RZ ;  /* 0x0000000b13137210 */ /* 0x000fe40007ffe0ff */
[----:B------:R-:W-:Y:S01]  /*1020*/  SHF.R.S32.HI R11, RZ, 0x1f, R0 ;  /* 0x0000001fff0b7819 */ /* 0x000fe20000011400 */
[----:B------:R-:W-:-:S04]  /*1030*/  IMAD R8, R8, UR17, RZ ;  /* 0x0000001108087c24 */ /* 0x000fc8000f8e02ff */
[----:B------:R-:W-:Y:S02]  /*1040*/  IMAD.IADD R17, R17, 0x1, R8 ;  /* 0x0000000111117824 */ /* 0x000fe400078e0208 */
[-C--:B-1----:R-:W-:Y:S02]  /*1050*/  IMAD R8, R11, R6.reuse, RZ ;  /* 0x000000060b087224 */ /* 0x082fe400078e02ff */
[----:B------:R-:W-:-:S04]  /*1060*/  IMAD.WIDE.U32 R18, R0, R6, R18 ;  /* 0x0000000600127225 */ /* 0x000fc800078e0012 */
[-C--:B--2---:R-:W-:Y:S02]  /*1070*/  IMAD R11, R11, R4.reuse, RZ ;  /* 0x000000040b0b7224 */ /* 0x084fe400078e02ff */
[C---:B------:R-:W-:Y:S02]  /*1080*/  IMAD R7, R0.reuse, R7, R8 ;  /* 0x0000000700077224 */ /* 0x040fe400078e0208 */
[C---:B------:R-:W-:Y:S01]  /*1090*/  IMAD.WIDE.U32 R12, R0.reuse, R4, R16 ;  /* 0x00000004000c7225 */ /* 0x040fe200078e0010 */
[----:B------:R-:W-:Y:S02]  /*10a0*/  MOV R16, R18 ;  /* 0x0000001200107202 */ /* 0x000fe40000000f00 */
[----:B------:R-:W-:Y:S01]  /*10b0*/  IADD3 R4, PT, PT, R19, R7, RZ ;  /* 0x0000000713047210 */ /* 0x000fe20007ffe0ff */
[----:B------:R-:W-:Y:S01]  /*10c0*/  IMAD R5, R0, R5, R11 ;  /* 0x0000000500057224 */ /* 0x000fe200078e020b */
[----:B------:R-:W-:-:S04]  /*10d0*/  MOV R8, R12 ;  /* 0x0000000c00087202 */ /* 0x000fc80000000f00 */
[----:B------:R-:W-:-:S07]  /*10e0*/  IADD3 R0, PT, PT, R13, R5, RZ ;  /* 0x000000050d007210 */ /* 0x000fce0007ffe0ff */
.L_x_1446:
[----:B------:R-:W1:Y:S01]  /*10f0*/  LDCU.128 UR12, c[0x0][0x390] ;  /* 0x00007200ff0c77ac */ /* 0x000e620008000c00 */
[----:B------:R-:W-:Y:S01]  /*1100*/  IMAD.SHL.U32 R160, R118, 0x8, RZ ;  /* 0x0000000876a07824 */ /* 0x000fe200078e00ff */
[----:B------:R-:W2:Y:S01]  /*1110*/  S2UR UR26, SR_CgaCtaId ;  /* 0x00000000001a79c3 */ /* 0x000ea20000008800 */
[----:B------:R-:W-:Y:S01]  /*1120*/  IMAD.MOV.U32 R21, RZ, RZ, RZ ;  /* 0x000000ffff157224 */ /* 0x000fe200078e00ff */
[----:B------:R-:W3:Y:S01]  /*1130*/  LDCU.64 UR4, c[0x0][0x3b0] ;  /* 0x00007600ff0477ac */ /* 0x000ee20008000a00 */
[----:B------:R-:W-:Y:S01]  /*1140*/  SHF.R.U32.HI R132, RZ, 0x2, R118 ;  /* 0x00000002ff847819 */ /* 0x000fe20000011676 */
[----:B------:R-:W-:Y:S01]  /*1150*/  IMAD.MOV.U32 R133, RZ, RZ, RZ ;  /* 0x000000ffff857224 */ /* 0x000fe200078e00ff */
[----:B------:R-:W-:Y:S01]  /*1160*/  LOP3.LUT R20, R160, 0x18, RZ, 0xc0, !PT ;  /* 0x00000018a0147812 */ /* 0x000fe200078ec0ff */
[----:B------:R-:W4:Y:S01]  /*1170*/  LDCU.64 UR20, c[0x0][0x3c8] ;  /* 0x00007900ff1477ac */ /* 0x000f220008000a00 */
[----:B------:R-:W-:Y:S01]  /*1180*/  LOP3.LUT R167, R118, 0x18, RZ, 0xc0, !PT ;  /* 0x0000001876a77812 */ /* 0x000fe200078ec0ff */
[----:B------:R-:W-:Y:S01]  /*1190*/  IMAD.WIDE.U32 R14, R15, 0x40, R132 ;  /* 0x000000400f0e7825 */ /* 0x000fe200078e0084 */
[C---:B------:R-:W-:Y:S01]  /*11a0*/  IADD3 R16, P0, PT, R20.reuse, R16, RZ ;  /* 0x0000001014107210 */ /* 0x040fe20007f1e0ff */
[----:B------:R-:W5:Y:S01]  /*11b0*/  LDCU.128 UR8, c[0x0][0x380] ;  /* 0x00007000ff0877ac */ /* 0x000f620008000c00 */
[----:B------:R-:W-:Y:S01]  /*11c0*/  IADD3 R8, P2, PT, R20, R8, RZ ;  /* 0x0000000814087210 */ /* 0x000fe20007f5e0ff */
[----:B------:R-:W-:Y:S01]  /*11d0*/  IMAD.SHL.U32 R137, R2, 0x40, RZ ;  /* 0x0000004002897824 */ /* 0x000fe200078e00ff */
[C---:B------:R-:W-:Y:S01]  /*11e0*/  LOP3.LUT R12, R160.reuse, 0xd8, RZ, 0xc0, !PT ;  /* 0x000000d8a00c7812 */ /* 0x040fe200078ec0ff */
[----:B------:R-:W-:Y:S01]  /*11f0*/  IMAD.X R17, RZ, RZ, R4, P0 ;  /* 0x000000ffff117224 */ /* 0x000fe200000e0604 */
[----:B------:R-:W-:Y:S01]  /*1200*/  LOP3.LUT R6, R160, 0x1f20, RZ, 0xc0, !PT ;  /* 0x00001f20a0067812 */ /* 0x000fe200078ec0ff */
[----:B-1----:R-:W-:Y:S01]  /*1210*/  IMAD.WIDE.U32 R20, R9, UR14, R20 ;  /* 0x0000000e09147c25 */ /* 0x002fe2000f8e0014 */
[----:B------:R-:W-:-:S02]  /*1220*/  LOP3.LUT R175, R12, R167, RZ, 0x3c, !PT ;  /* 0x000000a70caf7212 */ /* 0x000fc400078e3cff */
[----:B------:R-:W-:Y:S01]  /*1230*/  SHF.L.U64.HI R128, R2, 0x6, R3 ;  /* 0x0000000602807819 */ /* 0x000fe20000010203 */
[----:B---3--:R-:W-:Y:S01]  /*1240*/  USHF.L.U32 UR23, UR4, 0x5, URZ ;  /* 0x0000000504177899 */ /* 0x008fe200080006ff */
[----:B------:R-:W-:Y:S01]  /*1250*/  IMAD R21, R9, UR15, R21 ;  /* 0x0000000f09157c24 */ /* 0x000fe2000f8e0215 */
[----:B------:R-:W-:Y:S01]  /*1260*/  USHF.L.U64.HI UR14, UR4, 0x5, UR5 ;  /* 0x00000005040e7899 */ /* 0x000fe20008010205 */
[----:B------:R-:W-:Y:S01]  /*1270*/  LOP3.LUT R175, R6, R175, RZ, 0xfc, !PT ;  /* 0x000000af06af7212 */ /* 0x000fe200078efcff */
[----:B------:R-:W-:Y:S01]  /*1280*/  IMAD R4, R15, UR4, RZ ;  /* 0x000000040f047c24 */ /* 0x000fe2000f8e02ff */
[----:B------:R-:W-:Y:S01]  /*1290*/  SHF.R.U32.HI R159, RZ, 0x1, R118 ;  /* 0x00000001ff9f7819 */ /* 0x000fe20000011676 */
[----:B----4-:R-:W-:Y:S01]  /*12a0*/  IMAD.WIDE.U32 R12, R10, UR20, R20 ;  /* 0x000000140a0c7c25 */ /* 0x010fe2000f8e0014 */
[----:B------:R-:W-:-:S03]  /*12b0*/  LEA R166, R116, 0xffffff80, 0x7 ;  /* 0xffffff8074a67811 */ /* 0x000fc600078e38ff */
[----:B------:R-:W-:Y:S02]  /*12c0*/  IMAD.U32 R18, RZ, RZ, UR23 ;  /* 0x00000017ff127e24 */ /* 0x000fe4000f8e00ff */
[----:B------:R-:W-:Y:S02]  /*12d0*/  IMAD.U32 R19, RZ, RZ, UR14 ;  /* 0x0000000eff137e24 */ /* 0x000fe4000f8e00ff */
[----:B------:R-:W-:Y:S02]  /*12e0*/  IMAD R11, R10, UR21, R13 ;  /* 0x000000150a0b7c24 */ /* 0x000fe4000f8e020d */
[----:B------:R-:W-:-:S04]  /*12f0*/  IMAD.WIDE.U32 R6, R14, UR4, R18 ;  /* 0x000000040e067c25 */ /* 0x000fc8000f8e0012 */
[----:B------:R-:W-:Y:S01]  /*1300*/  IMAD.MOV.U32 R10, RZ, RZ, R12 ;  /* 0x000000ffff0a7224 */ /* 0x000fe200078e000c */
[----:B------:R-:W-:Y:S01]  /*1310*/  IADD3 R5, P0, PT, R12, R6, RZ ;  /* 0x000000060c057210 */ /* 0x000fe20007f1e0ff */
[C---:B------:R-:W-:Y:S01]  /*1320*/  IMAD R4, R14.reuse, UR5, R4 ;  /* 0x000000050e047c24 */ /* 0x040fe2000f8e0204 */
[----:B------:R-:W-:Y:S01]  /*1330*/  UMOV UR5, 0x400 ;  /* 0x0000040000057882 */ /* 0x000fe20000000000 */
[----:B------:R-:W-:Y:S01]  /*1340*/  IMAD.WIDE.U32 R14, R14, UR4, R10 ;  /* 0x000000040e0e7c25 */ /* 0x000fe2000f8e000a */
[----:B--2---:R-:W-:Y:S02]  /*1350*/  ULEA UR5, UR26, UR5, 0x18 ;  /* 0x000000051a057291 */ /* 0x004fe4000f8ec0ff */
[----:B------:R-:W-:Y:S01]  /*1360*/  USHF.L.U64.HI UR4, UR16, 0x6, UR17 ;  /* 0x0000000610047899 */ /* 0x000fe20008010211 */
[----:B------:R-:W-:Y:S01]  /*1370*/  IMAD.WIDE.U32 R16, R132, R2, R16 ;  /* 0x0000000284107225 */ /* 0x000fe200078e0010 */
[----:B-----5:R-:W-:Y:S02]  /*1380*/  LEA R12, P1, R14, UR8, 0x1 ;  /* 0x000000080e0c7c11 */ /* 0x020fe4000f8208ff */
[----:B------:R-:W-:Y:S01]  /*1390*/  LEA R175, R175, UR5, 0x1 ;  /* 0x00000005afaf7c11 */ /* 0x000fe2000f8e08ff */
[----:B------:R-:W-:Y:S01]  /*13a0*/  IMAD.IADD R6, R15, 0x1, R4 ;  /* 0x000000010f067824 */ /* 0x000fe200078e0204 */
[----:B------:R-:W-:Y:S01]  /*13b0*/  IADD3.X R4, PT, PT, R11, R4, R7, P0, !PT ;  /* 0x000000040b047210 */ /* 0x000fe200007fe407 */
[----:B------:R-:W-:Y:S01]  /*13c0*/  IMAD R161, R132, R3, R17 ;  /* 0x0000000384a17224 */ /* 0x000fe200078e0211 */
[C---:B------:R-:W-:Y:S01]  /*13d0*/  LEA R10, P0, R5.reuse, UR8, 0x1 ;  /* 0x00000008050a7c11 */ /* 0x040fe2000f8008ff */
[----:B------:R-:W-:Y:S01]  /*13e0*/  IMAD.X R9, RZ, RZ, R0, P2 ;  /* 0x000000ffff097224 */ /* 0x000fe200010e0600 */
[----:B------:R-:W-:Y:S01]  /*13f0*/  LEA R162, P3, R16, UR10, 0x1 ;  /* 0x0000000a10a27c11 */ /* 0x000fe2000f8608ff */
[----:B------:R-:W-:Y:S01]  /*1400*/  IMAD.SHL.U32 R157, R118, 0x4, RZ ;  /* 0x00000004769d7824 */ /* 0x000fe200078e00ff */
[----:B------:R-:W-:Y:S01]  /*1410*/  LEA.HI.X R11, R5, UR9, R4, 0x1, P0 ;  /* 0x00000009050b7c11 */ /* 0x000fe200080f0c04 */
[----:B------:R-:W-:Y:S01]  /*1420*/  IMAD.WIDE.U32 R8, R132, UR16, R8 ;  /* 0x0000001084087c25 */ /* 0x000fe2000f8e0008 */
[----:B------:R-:W-:Y:S01]  /*1430*/  LEA.HI.X R161, R16, UR11, R161, 0x1, P3 ;  /* 0x0000000b10a17c11 */ /* 0x000fe200098f0ca1 */
[----:B------:R-:W-:Y:S01]  /*1440*/  USHF.L.U32 UR8, UR16, 0x6, URZ ;  /* 0x0000000610087899 */ /* 0x000fe200080006ff */
[----:B------:R-:W-:Y:S01]  /*1450*/  IADD3 R4, P0, PT, R137, R162, RZ ;  /* 0x000000a289047210 */ /* 0x000fe20007f1e0ff */
[----:B------:R-:W-:Y:S01]  /*1460*/  IMAD.SHL.U32 R158, R118, 0x10, RZ ;  /* 0x00000010769e7824 */ /* 0x000fe200078e00ff */
[----:B------:R-:W-:Y:S01]  /*1470*/  LEA.HI.X R13, R14, UR9, R6, 0x1, P1 ;  /* 0x000000090e0d7c11 */ /* 0x000fe200088f0c06 */
[--C-:B------:R-:W-:Y:S01]  /*1480*/  IMAD.MOV.U32 R163, RZ, RZ, R161.reuse ;  /* 0x000000ffffa37224 */ /* 0x100fe200078e00a1 */
[----:B------:R-:W-:Y:S01]  /*1490*/  LOP3.LUT R0, R157, 0x18, RZ, 0xc0, !PT ;  /* 0x000000189d007812 */ /* 0x000fe200078ec0ff */
[----:B------:R-:W-:Y:S01]  /*14a0*/  IMAD.X R5, R128, 0x1, R161, P0 ;  /* 0x0000000180057824 */ /* 0x000fe200000e06a1 */
[----:B------:R-:W-:Y:S01]  /*14b0*/  IADD3 R6, P0, PT, R137, R4, RZ ;  /* 0x0000000489067210 */ /* 0x000fe20007f1e0ff */
[----:B------:R-:W-:Y:S01]  /*14c0*/  @!PT LDS RZ, [RZ] ;  /* 0x00000000fffff984 */ /* 0x000fe20000000800 */
[----:B------:R-:W-:Y:S01]  /*14d0*/  @!PT LDS RZ, [RZ] ;  /* 0x00000000fffff984 */ /* 0x000fe20000000800 */
[----:B------:R-:W-:Y:S01]  /*14e0*/  @!PT LDS RZ, [RZ] ;  /* 0x00000000fffff984 */ /* 0x000fe20000000800 */
[----:B------:R-:W-:Y:S01]  /*14f0*/  LDGSTS.E.BYPASS.LTC128B.128 [R175], desc[UR24][R12.64] ;  /* 0x000000000caf7fae */ /* 0x000fe2000b981a18 */
[----:B------:R-:W-:-:S02]  /*1500*/  IMAD.SHL.U32 R135, R118, 0x20, RZ ;  /* 0x0000002076877824 */ /* 0x000fc400078e00ff */
[----:B------:R-:W-:Y:S01]  /*1510*/  IMAD.MOV.U32 R133, RZ, RZ, 0x20 ;  /* 0x00000020ff857424 */ /* 0x000fe200078e00ff */
[----:B------:R-:W-:Y:S01]  /*1520*/  LDGSTS.E.BYPASS.LTC128B.128 [R175+0x1000], desc[UR24][R12.64+0x40] ;  /* 0x010000400caf7fae */ /* 0x000fe2000b981a18 */
[----:B------:R-:W-:-:S03]  /*1530*/  IMAD.X R7, R128, 0x1, R5, P0 ;  /* 0x0000000180077824 */ /* 0x000fc600000e0605 */
[----:B------:R1:W-:Y:S04]  /*1540*/  LDGSTS.E.BYPASS.LTC128B.128 [R175+0x2000], desc[UR24][R12.64+0x80] ;  /* 0x020000800caf7fae */ /* 0x0003e8000b981a18 */
[----:B------:R-:W-:Y:S04]  /*1550*/  LDGSTS.E.BYPASS.LTC128B.128 [R175+0x800], desc[UR24][R10.64] ;  /* 0x008000000aaf7fae */ /* 0x000fe8000b981a18 */
[----:B------:R-:W-:Y:S04]  /*1560*/  LDGSTS.E.BYPASS.LTC128B.128 [R175+0x1800], desc[UR24][R10.64+0x40] ;  /* 0x018000400aaf7fae */ /* 0x000fe8000b981a18 */
[----:B------:R-:W-:Y:S04]  /*1570*/  LDGSTS.E.BYPASS.LTC128B.128 [R175+0x2800], desc[UR24][R10.64+0x80] ;  /* 0x028000800aaf7fae */ /* 0x000fe8000b981a18 */
[----:B------:R-:W-:Y:S04]  /*1580*/  LDGSTS.E.BYPASS.LTC128B.128 [R175+0x3000], desc[UR24][R162.64] ;  /* 0x03000000a2af7fae */ /* 0x000fe8000b981a18 */
[----:B------:R-:W-:Y:S04]  /*1590*/  LDGSTS.E.BYPASS.LTC128B.128 [R175+0x5000], desc[UR24][R162.64+0x40] ;  /* 0x05000040a2af7fae */ /* 0x000fe8000b981a18 */
[----:B------:R-:W-:Y:S01]  /*15a0*/  LDGSTS.E.BYPASS.LTC128B.128 [R175+0x7000], desc[UR24][R162.64+0x80] ;  /* 0x07000080a2af7fae */ /* 0x000fe2000b981a18 */
[----:B-1----:R-:W-:-:S03]  /*15b0*/  IADD3 R12, P0, PT, R137, R6, RZ ;  /* 0x00000006890c7210 */ /* 0x002fc60007f1e0ff */
[----:B------:R-:W-:Y:S04]  /*15c0*/  LDGSTS.E.BYPASS.LTC128B.128 [R175+0x3800], desc[UR24][R4.64] ;  /* 0x0380000004af7fae */ /* 0x000fe8000b981a18 */
[----:B------:R-:W-:Y:S01]  /*15d0*/  LDGSTS.E.BYPASS.LTC128B.128 [R175+0x5800], desc[UR24][R4.64+0x40] ;  /* 0x0580004004af7fae */ /* 0x000fe2000b981a18 */
[----:B------:R-:W-:Y:S01]  /*15e0*/  IMAD.X R13, R128, 0x1, R7, P0 ;  /* 0x00000001800d7824 */ /* 0x000fe200000e0607 */
[----:B------:R-:W-:Y:S02]  /*15f0*/  LEA R164, P0, R8, UR12, 0x1 ;  /* 0x0000000c08a47c11 */ /* 0x000fe4000f8008ff */
[----:B------:R1:W-:Y:S04]  /*1600*/  LDGSTS.E.BYPASS.LTC128B.128 [R175+0x7800], desc[UR24][R4.64+0x80] ;  /* 0x0780008004af7fae */ /* 0x0003e8000b981a18 */
[----:B------:R-:W-:Y:S04]  /*1610*/  LDGSTS.E.BYPASS.LTC128B.128 [R175+0x4000], desc[UR24][R6.64] ;  /* 0x0400000006af7fae */ /* 0x000fe8000b981a18 */
[----:B------:R-:W-:Y:S04]  /*1620*/  LDGSTS.E.BYPASS.LTC128B.128 [R175+0x6000], desc[UR24][R6.64+0x40] ;  /* 0x0600004006af7fae */ /* 0x000fe8000b981a18 */
[----:B------:R2:W-:Y:S04]  /*1630*/  LDGSTS.E.BYPASS.LTC128B.128 [R175+0x8000], desc[UR24][R6.64+0x80] ;  /* 0x0800008006af7fae */ /* 0x0005e8000b981a18 */
[----:B------:R-:W-:Y:S04]  /*1640*/  LDGSTS.E.BYPASS.LTC128B.128 [R175+0x4800], desc[UR24][R12.64] ;  /* 0x048000000caf7fae */ /* 0x000fe8000b981a18 */
[----:B------:R-:W-:Y:S04]  /*1650*/  LDGSTS.E.BYPASS.LTC128B.128 [R175+0x6800], desc[UR24][R12.64+0x40] ;  /* 0x068000400caf7fae */ /* 0x000fe8000b981a18 */
[----:B------:R-:W-:Y:S01]  /*1660*/  LDGSTS.E.BYPASS.LTC128B.128 [R175+0x8800], desc[UR24][R12.64+0x80] ;  /* 0x088000800caf7fae */ /* 0x000fe2000b981a18 */
[----:B-1----:R-:W-:-:S03]  /*1670*/  IMAD R4, R132, UR17, R9 ;  /* 0x0000001184047c24 */ /* 0x002fc6000f8e0209 */
[----:B------:R-:W0:Y:S02]  /*1680*/  LDGDEPBAR ;  /* 0x00000000000079af */ /* 0x000e240000000000 */
[----:B------:R-:W-:Y:S02]  /*1690*/  LEA.HI.X R165, R8, UR13, R4, 0x1, P0 ;  /* 0x0000000d08a57c11 */ /* 0x000fe400080f0c04 */
[----:B------:R-:W-:Y:S02]  /*16a0*/  IADD3 R4, P0, PT, R164, UR8, RZ ;  /* 0x00000008a4047c10 */ /* 0x000fe4000ff1e0ff */
[----:B--2---:R-:W-:Y:S02]  /*16b0*/  LOP3.LUT R6, R158, 0x100, RZ, 0xc0, !PT ;  /* 0x000001009e067812 */ /* 0x004fe400078ec0ff */
[--C-:B------:R-:W-:Y:S02]  /*16c0*/  LOP3.LUT R7, R0, 0xc0, R135.reuse, 0xf8, !PT ;  /* 0x000000c000077812 */ /* 0x100fe400078ef887 */
[----:B------:R-:W-:-:S02]  /*16d0*/  LOP3.LUT R5, R6, 0x20, R135, 0xf8, !PT ;  /* 0x0000002006057812 */ /* 0x000fc400078ef887 */
[----:B------:R-:W-:Y:S02]  /*16e0*/  LOP3.LUT R134, R7, 0x8, R118, 0x78, !PT ;  /* 0x0000000807867812 */ /* 0x000fe400078e7876 */
[----:B------:R-:W-:Y:S02]  /*16f0*/  LOP3.LUT R0, R159, 0x8, RZ, 0xc0, !PT ;  /* 0x000000089f007812 */ /* 0x000fe400078ec0ff */
[----:B------:R-:W-:Y:S02]  /*1700*/  LOP3.LUT R134, R5, R134, RZ, 0xfc, !PT ;  /* 0x0000008605867212 */ /* 0x000fe400078efcff */
[----:B------:R-:W-:Y:S01]  /*1710*/  IADD3.X R5, PT, PT, R165, UR4, RZ, P0, !PT ;  /* 0x00000004a5057c10 */ /* 0x000fe200087fe4ff */
[----:B------:R-:W-:-:S04]  /*1720*/  DEPBAR.LE SB0, 0x0 ;  /* 0x000080000000791a */ /* 0x000fc80000000000 */
[----:B------:R-:W-:Y:S01]  /*1730*/  BAR.SYNC.DEFER_BLOCKING 0x0 ;  /* 0x0000000000007b1d */ /* 0x000fe20000010000 */
[----:B------:R-:W-:Y:S02]  /*1740*/  LOP3.LUT R158, R158, 0x3e00, RZ, 0xc0, !PT ;  /* 0x00003e009e9e7812 */ /* 0x000fe400078ec0ff */
[----:B------:R-:W-:Y:S02]  /*1750*/  IADD3 R8, P0, PT, R4, UR8, RZ ;  /* 0x0000000804087c10 */ /* 0x000fe4000ff1e0ff */
[----:B------:R-:W-:Y:S02]  /*1760*/  LOP3.LUT R0, R7, R0, RZ, 0x3c, !PT ;  /* 0x0000000007007212 */ /* 0x000fe400078e3cff */
[----:B------:R-:W-:Y:S02]  /*1770*/  LOP3.LUT R7, R158, 0x120, R135, 0xf8, !PT ;  /* 0x000001209e077812 */ /* 0x000fe400078ef887 */
[----:B------:R-:W-:Y:S02]  /*1780*/  IADD3.X R9, PT, PT, R5, UR4, RZ, P0, !PT ;  /* 0x0000000405097c10 */ /* 0x000fe400087fe4ff */
[----:B------:R-:W-:-:S02]  /*1790*/  IADD3 R6, P0, PT, R8, UR8, RZ ;  /* 0x0000000808067c10 */ /* 0x000fc4000ff1e0ff */
[----:B------:R-:W-:Y:S02]  /*17a0*/  LOP3.LUT R136, R7, R0, RZ, 0xfc, !PT ;  /* 0x0000000007887212 */ /* 0x000fe400078efcff */
[----:B------:R-:W-:Y:S02]  /*17b0*/  IADD3.X R7, PT, PT, R9, UR4, RZ, P0, !PT ;  /* 0x0000000409077c10 */ /* 0x000fe400087fe4ff */
[----:B------:R-:W-:Y:S02]  /*17c0*/  LEA R136, R136, UR5, 0x1 ;  /* 0x0000000588887c11 */ /* 0x000fe4000f8e08ff */
[----:B------:R-:W-:Y:S02]  /*17d0*/  LEA R134, R134, UR5, 0x1 ;  /* 0x0000000586867c11 */ /* 0x000fe4000f8e08ff */
[----:B------:R-:W-:Y:S01]  /*17e0*/  LOP3.LUT P0, RZ, R118, 0x4, RZ, 0xc0, !PT ;  /* 0x0000000476ff7812 */ /* 0x000fe2000780c0ff */
[----:B------:R-:W-:Y:S01]  /*17f0*/  @!PT LDS RZ, [RZ] ;  /* 0x00000000fffff984 */ /* 0x000fe20000000800 */
[----:B------:R-:W-:Y:S01]  /*1800*/  @!PT LDS RZ, [RZ] ;  /* 0x00000000fffff984 */ /* 0x000fe20000000800 */
[----:B------:R-:W-:Y:S01]  /*1810*/  @!PT LDS RZ, [RZ] ;  /* 0x00000000fffff984 */ /* 0x000fe20000000800 */
[----:B------:R-:W-:Y:S03]  /*1820*/  LDGSTS.E.BYPASS.LTC128B.128 [R175+0x9000], desc[UR24][R164.64] ;  /* 0x09000000a4af7fae */ /* 0x000fe6000b981a18 */
[----:B------:R-:W-:Y:S01]  /*1830*/  SEL R133, R133, 0xffffffe0, !P0 ;  /* 0xffffffe085857807 */ /* 0x000fe20004000000 */
[----:B------:R-:W-:Y:S04]  /*1840*/  LDGSTS.E.BYPASS.LTC128B.128 [R175+0xb000], desc[UR24][R164.64+0x40] ;  /* 0x0b000040a4af7fae */ /* 0x000fe8000b981a18 */
[C---:B------:R-:W-:Y:S01]  /*1850*/  IMAD.IADD R131, R133.reuse, 0x1, R136 ;  /* 0x0000000185837824 */ /* 0x040fe200078e0288 */
[----:B------:R-:W-:Y:S01]  /*1860*/  LDGSTS.E.BYPASS.LTC128B.128 [R175+0xd000], desc[UR24][R164.64+0x80] ;  /* 0x0d000080a4af7fae */ /* 0x000fe2000b981a18 */
[----:B------:R-:W-:-:S03]  /*1870*/  IMAD.IADD R119, R133, 0x1, R134 ;  /* 0x0000000185777824 */ /* 0x000fc600078e0286 */
[----:B------:R-:W-:Y:S04]  /*1880*/  LDGSTS.E.BYPASS.LTC128B.128 [R175+0x9800], desc[UR24][R4.64] ;  /* 0x0980000004af7fae */ /* 0x000fe8000b981a18 */
[----:B------:R-:W-:Y:S04]  /*1890*/  LDGSTS.E.BYPASS.LTC128B.128 [R175+0xb800], desc[UR24][R4.64+0x40] ;  /* 0x0b80004004af7fae */ /* 0x000fe8000b981a18 */
[----:B------:R-:W-:Y:S04]  /*18a0*/  LDGSTS.E.BYPASS.LTC128B.128 [R175+0xd800], desc[UR24][R4.64+0x80] ;  /* 0x0d80008004af7fae */ /* 0x000fe8000b981a18 */
[----:B------:R-:W-:Y:S04]  /*18b0*/  LDGSTS.E.BYPASS.LTC128B.128 [R175+0xa000], desc[UR24][R8.64] ;  /* 0x0a00000008af7fae */ /* 0x000fe8000b981a18 */
[----:B------:R-:W-:Y:S04]  /*18c0*/  LDGSTS.E.BYPASS.LTC128B.128 [R175+0xc000], desc[UR24][R8.64+0x40] ;  /* 0x0c00004008af7fae */ /* 0x000fe8000b981a18 */
[----:B------:R-:W-:Y:S04]  /*18d0*/  LDGSTS.E.BYPASS.LTC128B.128 [R175+0xe000], desc[UR24][R8.64+0x80] ;  /* 0x0e00008008af7fae */ /* 0x000fe8000b981a18 */
[----:B------:R-:W-:Y:S04]  /*18e0*/  LDGSTS.E.BYPASS.LTC128B.128 [R175+0xa800], desc[UR24][R6.64] ;  /* 0x0a80000006af7fae */ /* 0x000fe8000b981a18 */
[----:B------:R-:W-:Y:S04]  /*18f0*/  LDGSTS.E.BYPASS.LTC128B.128 [R175+0xc800], desc[UR24][R6.64+0x40] ;  /* 0x0c80004006af7fae */ /* 0x000fe8000b981a18 */
[----:B------:R1:W-:Y:S04]  /*1900*/  LDGSTS.E.BYPASS.LTC128B.128 [R175+0xe800], desc[UR24][R6.64+0x80] ;  /* 0x0e80008006af7fae */ /* 0x0003e8000b981a18 */
[----:B------:R-:W-:Y:S04]  /*1910*/  LDSM.16.M88.4 R104, [R136] ;  /* 0x000000008868783b */ /* 0x000fe80000000200 */
[----:B------:R-:W2:Y:S04]  /*1920*/  LDSM.16.M88.4 R68, [R134+0x3000] ;  /* 0x003000008644783b */ /* 0x000ea80000000200 */
[----:B------:R-:W3:Y:S04]  /*1930*/  LDSM.16.M88.4 R52, [R134+0x3800] ;  /* 0x003800008634783b */ /* 0x000ee80000000200 */
[----:B------:R-:W-:Y:S04]  /*1940*/  LDSM.16.M88.4 R76, [R131] ;  /* 0x00000000834c783b */ /* 0x000fe80000000200 */
[----:B------:R-:W-:Y:S04]  /*1950*/  LDSM.16.M88.4 R60, [R134+0x3400] ;  /* 0x00340000863c783b */ /* 0x000fe80000000200 */
[----:B------:R-:W-:Y:S04]  /*1960*/  LDSM.16.M88.4 R44, [R134+0x3c00] ;  /* 0x003c0000862c783b */ /* 0x000fe80000000200 */
[----:B-1----:R-:W1:Y:S04]  /*1970*/  LDSM.16.M88.4 R4, [R119+0x3000] ;  /* 0x003000007704783b */ /* 0x002e680000000200 */
[----:B------:R-:W4:Y:S04]  /*1980*/  LDSM.16.M88.4 R36, [R134+0x4000] ;  /* 0x004000008624783b */ /* 0x000f280000000200 */
        /* <DEDUP_REMOVED lines=8> */
[----:B------:R-:W-:Y:S04]  /*1a10*/  LDSM.16.M88.4 R84, [R136+0x1000] ;  /* 0x001000008854783b */ /* 0x000fe80000000200 */
[----:B------:R-:W-:Y:S01]  /*1a20*/  LDSM.16.M88.4 R96, [R119+0x3c00] ;  /* 0x003c00007760783b */ /* 0x000fe20000000200 */
[C---:B---3--:R-:W-:Y:S03]  /*1a30*/  HMMA.16816.F32 R56, R104.reuse, R52, RZ ;  /* 0x000000346838723c */ /* 0x048fe600000018ff */
[----:B------:R-:W-:Y:S04]  /*1a40*/  LDSM.16.M88.4 R92, [R119+0x4400] ;  /* 0x00440000775c783b */ /* 0x000fe80000000200 */
[----:B------:R-:W-:Y:S01]  /*1a50*/  LDSM.16.M88.4 R88, [R119+0x4800] ;  /* 0x004800007758783b */ /* 0x000fe20000000200 */
[----:B------:R-:W-:Y:S03]  /*1a60*/  HMMA.16816.F32 R52, R104, R54, RZ ;  /* 0x000000366834723c */ /* 0x000fe600000018ff */
[----:B------:R-:W-:Y:S04]  /*1a70*/  LDSM.16.M88.4 R120, [R131+0x1000] ;  /* 0x001000008378783b */ /* 0x000fe80000000200 */
[----:B------:R-:W-:Y:S01]  /*1a80*/  LDSM.16.M88.4 R124, [R119+0x6800] ;  /* 0x00680000777c783b */ /* 0x000fe20000000200 */
[C---:B-1----:R-:W-:Y:S03]  /*1a90*/  HMMA.16816.F32 R72, R76.reuse, R4, R72 ;  /* 0x000000044c48723c */ /* 0x042fe60000001848 */
[----:B------:R-:W-:Y:S04]  /*1aa0*/  LDSM.16.M88.4 R112, [R119+0x6c00] ;  /* 0x006c00007770783b */ /* 0x000fe80000000200 */
[----:B------:R-:W-:Y:S01]  /*1ab0*/  LDSM.16.M88.4 R100, [R134+0x7000] ;  /* 0x007000008664783b */ /* 0x000fe20000000200 */
[----:B------:R-:W-:Y:S03]  /*1ac0*/  HMMA.16816.F32 R68, R76, R6, R68 ;  /* 0x000000064c44723c */ /* 0x000fe60000001844 */
[----:B------:R-:W1:Y:S04]  /*1ad0*/  LDSM.16.M88.4 R4, [R134+0x5000] ;  /* 0x005000008604783b */ /* 0x000e680000000200 */
[----:B------:R-:W0:Y:S01]  /*1ae0*/  LDGDEPBAR ;  /* 0x00000000000079af */ /* 0x000e220000000000 */
        /* <DEDUP_REMOVED lines=11> */
[----:B------:R-:W-:Y:S01]  /*1ba0*/  HMMA.16816.F32 R104, R104, R82, RZ ;  /* 0x000000526868723c */ /* 0x000fe200000018ff */
        /* <DEDUP_REMOVED lines=8> */
[----:B------:R-:W-:Y:S01]  /*1c30*/  HMMA.16816.F32 R36, R76, R14, R36 ;  /* 0x0000000e4c24723c */ /* 0x000fe20000001824 */
[----:B------:R-:W5:Y:S07]  /*1c40*/  LDSM.16.M88.4 R12, [R134+0x5c00] ;  /* 0x005c0000860c783b */ /* 0x000f6e0000000200 */
[C---:B-1----:R-:W-:Y:S08]  /*1c50*/  HMMA.16816.F32 R72, R84.reuse, R4, R72 ;  /* 0x000000045448723c */ /* 0x042ff00000001848 */
[----:B------:R-:W-:Y:S01]  /*1c60*/  HMMA.16816.F32 R68, R84, R6, R68 ;  /* 0x000000065444723c */ /* 0x000fe20000001844 */
[----:B------:R-:W1:Y:S07]  /*1c70*/  LDSM.16.M88.4 R4, [R134+0x6400] ;  /* 0x006400008604783b */ /* 0x000e6e0000000200 */
        /* <DEDUP_REMOVED lines=10> */
[----:B------:R-:W-:Y:S01]  /*1d20*/  HMMA.16816.F32 R104, R76, R82, R104 ;  /* 0x000000524c68723c */ /* 0x000fe20000001868 */
[----:B------:R-:W3:Y:S04]  /*1d30*/  LDSM.16.M88.4 R76, [R119+0x5400] ;  /* 0x00540000774c783b */ /* 0x000ee80000000200 */
[----:B------:R-:W-:Y:S03]  /*1d40*/  LDSM.16.M88.4 R80, [R119+0x5000] ;  /* 0x005000007750783b */ /* 0x000fe60000000200 */
[C---:B----4-:R-:W-:Y:S08]  /*1d50*/  HMMA.16816.F32 R56, R84.reuse, R8, R56 ;  /* 0x000000085438723c */ /* 0x050ff00000001838 */
[C---:B------:R-:W-:Y:S01]  /*1d60*/  HMMA.16816.F32 R52, R84.reuse, R10, R52 ;  /* 0x0000000a5434723c */ /* 0x040fe20000001834 */
[----:B------:R-:W4:Y:S07]  /*1d70*/  LDSM.16.M88.4 R8, [R119+0x5c00] ;  /* 0x005c00007708783b */ /* 0x000f2e0000000200 */
[C---:B--2---:R-:W-:Y:S08]  /*1d80*/  HMMA.16816.F32 R64, R84.reuse, R16, R64 ;  /* 0x000000105440723c */ /* 0x044ff00000001840 */
[C---:B------:R-:W-:Y:S01]  /*1d90*/  HMMA.16816.F32 R60, R84.reuse, R18, R60 ;  /* 0x00000012543c723c */ /* 0x040fe2000000183c */
[----:B------:R-:W2:Y:S07]  /*1da0*/  LDSM.16.M88.4 R16, [R119+0x5800] ;  /* 0x005800007710783b */ /* 0x000eae0000000200 */
[C---:B-----5:R-:W-:Y:S08]  /*1db0*/  HMMA.16816.F32 R48, R84.reuse, R12, R48 ;  /* 0x0000000c5430723c */ /* 0x060ff00000001830 */
[C---:B------:R-:W-:Y:S01]  /*1dc0*/  HMMA.16816.F32 R44, R84.reuse, R14, R44 ;  /* 0x0000000e542c723c */ /* 0x040fe2000000182c */
[----:B------:R-:W5:Y:S07]  /*1dd0*/  LDSM.16.M88.4 R12, [R119+0x6000] ;  /* 0x00600000770c783b */ /* 0x000f6e0000000200 */
[C---:B-1----:R-:W-:Y:S08]  /*1de0*/  HMMA.16816.F32 R32, R84.reuse, R4, R32 ;  /* 0x000000045420723c */ /* 0x042ff00000001820 */
[----:B------:R-:W-:Y:S01]  /*1df0*/  HMMA.16816.F32 R28, R84, R6, R28 ;  /* 0x00000006541c723c */ /* 0x000fe2000000181c */
[----:B------:R-:W1:Y:S07]  /*1e00*/  LDSM.16.M88.4 R4, [R119+0x6400] ;  /* 0x006400007704783b */ /* 0x000e6e0000000200 */
[C---:B---3--:R-:W-:Y:S08]  /*1e10*/  HMMA.16816.F32 R64, R120.reuse, R76, R64 ;  /* 0x0000004c7840723c */ /* 0x048ff00000001840 */
[C---:B------:R-:W-:Y:S01]  /*1e20*/  HMMA.16816.F32 R60, R120.reuse, R78, R60 ;  /* 0x0000004e783c723c */ /* 0x040fe2000000183c */
[----:B------:R-:W-:Y:S07]  /*1e30*/  LDSM.16.M88.4 R76, [R134+0x8800] ;  /* 0x00880000864c783b */ /* 0x000fee0000000200 */
[C---:B----4-:R-:W-:Y:S08]  /*1e40*/  HMMA.16816.F32 R48, R120.reuse, R8, R48 ;  /* 0x000000087830723c */ /* 0x050ff00000001830 */
[----:B------:R-:W-:Y:S01]  /*1e50*/  HMMA.16816.F32 R44, R120, R10, R44 ;  /* 0x0000000a782c723c */ /* 0x000fe2000000182c */
[----:B------:R-:W3:Y:S07]  /*1e60*/  LDSM.16.M88.4 R8, [R136+0x2000] ;  /* 0x002000008808783b */ /* 0x000eee0000000200 */
[C---:B------:R-:W-:Y:S08]  /*1e70*/  HMMA.16816.F32 R24, R84.reuse, R92, R24 ;  /* 0x0000005c5418723c */ /* 0x040ff00000001818 */
[C---:B------:R-:W-:Y:S01]  /*1e80*/  HMMA.16816.F32 R20, R84.reuse, R94, R20 ;  /* 0x0000005e5414723c */ /* 0x040fe20000001814 */
[----:B------:R-:W-:Y:S07]  /*1e90*/  LDSM.16.M88.4 R92, [R134+0x7800] ;  /* 0x00780000865c783b */ /* 0x000fee0000000200 */
[C---:B------:R-:W-:Y:S08]  /*1ea0*/  HMMA.16816.F32 R40, R84.reuse, R96, R40 ;  /* 0x000000605428723c */ /* 0x040ff00000001828 */
[----:B------:R-:W-:Y:S01]  /*1eb0*/  HMMA.16816.F32 R36, R84, R98, R36 ;  /* 0x000000625424723c */ /* 0x000fe20000001824 */
[----:B------:R-:W-:Y:S07]  /*1ec0*/  LDSM.16.M88.4 R96, [R134+0x7400] ;  /* 0x007400008660783b */ /* 0x000fee0000000200 */
[C---:B--2---:R-:W-:Y:S08]  /*1ed0*/  HMMA.16816.F32 R56, R120.reuse, R16, R56 ;  /* 0x000000107838723c */ /* 0x044ff00000001838 */
[----:B------:R-:W-:Y:S01]  /*1ee0*/  HMMA.16816.F32 R52, R120, R18, R52 ;  /* 0x000000127834723c */ /* 0x000fe20000001834 */
[----:B------:R-:W2:Y:S07]  /*1ef0*/  LDSM.16.M88.4 R16, [R134+0x8c00] ;  /* 0x008c00008610783b */ /* 0x000eae0000000200 */
[----:B------:R-:W-:Y:S08]  /*1f00*/  HMMA.16816.F32 R108, R84, R88, R108 ;  /* 0x00000058546c723c */ /* 0x000ff0000000186c */
[C---:B------:R-:W-:Y:S08]  /*1f10*/  HMMA.16816.F32 R24, R120.reuse, R124, R24 ;  /* 0x0000007c7818723c */ /* 0x040ff00000001818 */
[C---:B------:R-:W-:Y:S08]  /*1f20*/  HMMA.16816.F32 R20, R120.reuse, R126, R20 ;  /* 0x0000007e7814723c */ /* 0x040ff00000001814 */
[C---:B-----5:R-:W-:Y:S08]  /*1f30*/  HMMA.16816.F32 R40, R120.reuse, R12, R40 ;  /* 0x0000000c7828723c */ /* 0x060ff00000001828 */
[C---:B------:R-:W-:Y:S01]  /*1f40*/  HMMA.16816.F32 R36, R120.reuse, R14, R36 ;  /* 0x0000000e7824723c */ /* 0x040fe20000001824 */
[----:B------:R-:W-:Y:S07]  /*1f50*/  LDSM.16.M88.4 R12, [R119+0x7000] ;  /* 0x00700000770c783b */ /* 0x000fee0000000200 */
[C---:B-1----:R-:W-:Y:S08]  /*1f60*/  HMMA.16816.F32 R32, R120.reuse, R4, R32 ;  /* 0x000000047820723c */ /* 0x042ff00000001820 */
[C---:B------:R-:W-:Y:S01]  /*1f70*/  HMMA.16816.F32 R28, R120.reuse, R6, R28 ;  /* 0x00000006781c723c */ /* 0x040fe2000000181c */
[----:B------:R-:W1:Y:S07]  /*1f80*/  LDSM.16.M88.4 R4, [R131+0x2000] ;  /* 0x002000008304783b */ /* 0x000e6e0000000200 */
[C---:B------:R-:W-:Y:S08]  /*1f90*/  HMMA.16816.F32 R72, R120.reuse, R80, R72 ;  /* 0x000000507848723c */ /* 0x040ff00000001848 */
[C---:B------:R-:W-:Y:S01]  /*1fa0*/  HMMA.16816.F32 R68, R120.reuse, R82, R68 ;  /* 0x000000527844723c */ /* 0x040fe20000001844 */
[----:B------:R-:W4:Y:S07]  /*1fb0*/  LDSM.16.M88.4 R80, [R134+0x8400] ;  /* 0x008400008650783b */ /* 0x000f2e0000000200 */
[----:B------:R-:W-:Y:S08]  /*1fc0*/  HMMA.16816.F32 R108, R120, R112, R108 ;  /* 0x00000070786c723c */ /* 0x000ff0000000186c */
[----:B------:R-:W-:Y:S01]  /*1fd0*/  HMMA.16816.F32 R104, R84, R90, R104 ;  /* 0x0000005a5468723c */ /* 0x000fe20000001868 */
[----:B------:R-:W5:Y:S04]  /*1fe0*/  LDSM.16.M88.4 R88, [R134+0x7c00] ;  /* 0x007c00008658783b */ /* 0x000f680000000200 */
[----:B------:R-:W5:Y:S03]  /*1ff0*/  LDSM.16.M88.4 R84, [R134+0x8000] ;  /* 0x008000008654783b */ /* 0x000f660000000200 */
[C---:B---3--:R-:W-:Y:S08]  /*2000*/  HMMA.16816.F32 R24, R8.reuse, R76, R24 ;  /* 0x0000004c0818723c */ /* 0x048ff00000001818 */
[C---:B------:R-:W-:Y:S01]  /*2010*/  HMMA.16816.F32 R20, R8.reuse, R78, R20 ;  /* 0x0000004e0814723c */ /* 0x040fe20000001814 */
[----:B------:R-:W3:Y:S07]  /*2020*/  LDSM.16.M88.4 R76, [R119+0x7400] ;  /* 0x00740000774c783b */ /* 0x000eee0000000200 */
[C---:B------:R-:W-:Y:S08]  /*2030*/  HMMA.16816.F32 R72, R8.reuse, R100, R72 ;  /* 0x000000640848723c */ /* 0x040ff00000001848 */
[C---:B------:R-:W-:Y:S08]  /*2040*/  HMMA.16816.F32 R68, R8.reuse, R102, R68 ;  /* 0x000000660844723c */ /* 0x040ff00000001844 */
[----:B--2---:R-:W-:Y:S01]  /*2050*/  HMMA.16816.F32 R108, R8, R16, R108 ;  /* 0x00000010086c723c */ /* 0x004fe2000000186c */
[----:B------:R-:W-:-:S02]  /*2060*/  LOP3.LUT R17, R132, 0x7, RZ, 0xc0, !PT ;  /* 0x0000000784117812 */ /* 0x000fc400078ec0ff */
[----:B------:R-:W-:-:S04]  /*2070*/  LOP3.LUT R16, R159, 0x1f0, RZ, 0xc0, !PT ;  /* 0x000001f09f107812 */ /* 0x000fc800078ec0ff */
[----:B------:R-:W-:Y:S01]  /*2080*/  IADD3 R130, PT, PT, R17, R16, R130 ;  /* 0x0000001011827210 */ /* 0x000fe20007ffe082 */
[----:B------:R-:W-:Y:S08]  /*2090*/  HMMA.16816.F32 R104, R120, R114, R104 ;  /* 0x000000727868723c */ /* 0x000ff00000001868 */
[----:B------:R-:W-:Y:S08]  /*20a0*/  HMMA.16816.F32 R64, R8, R96, R64 ;  /* 0x000000600840723c */ /* 0x000ff00000001840 */
[----:B-1----:R-:W-:Y:S01]  /*20b0*/  HMMA.16816.F32 R72, R4, R12, R72 ;  /* 0x0000000c0448723c */ /* 0x002fe20000001848 */
[----:B------:R-:W-:Y:S01]  /*20c0*/  IADD3 R12, PT, PT, R129, -UR22, R130 ;  /* 0x80000016810c7c10 */ /* 0x000fe2000fffe082 */
[----:B------:R-:W-:-:S04]  /*20d0*/  IMAD.SHL.U32 R13, R118, 0x2, RZ ;  /* 0x00000002760d7824 */ /* 0x000fc800078e00ff */
[----:B------:R-:W-:Y:S02]  /*20e0*/  IMAD.IADD R12, R12, 0x1, R117 ;  /* 0x000000010c0c7824 */ /* 0x000fe400078e0275 */
[----:B------:R-:W-:Y:S03]  /*20f0*/  HMMA.16816.F32 R68, R4, R14, R68 ;  /* 0x0000000e0444723c */ /* 0x000fe60000001844 */
[C-C-:B------:R-:W-:Y:S02]  /*2100*/  VIADDMNMX R115, R12.reuse, 0x1, R129.reuse, PT ;  /* 0x000000010c737846 */ /* 0x140fe40003800181 */
[----:B------:R-:W-:-:S03]  /*2110*/  VIADDMNMX R113, R12, 0x9, R129, PT ;  /* 0x000000090c717846 */ /* 0x000fc60003800181 */
[C---:B------:R-:W-:Y:S08]  /*2120*/  HMMA.16816.F32 R60, R8.reuse, R98, R60 ;  /* 0x00000062083c723c */ /* 0x040ff0000000183c */
[----:B----4-:R-:W-:Y:S01]  /*2130*/  HMMA.16816.F32 R32, R8, R80, R32 ;  /* 0x000000500820723c */ /* 0x010fe20000001820 */
[----:B------:R-:W-:-:S04]  /*2140*/  LOP3.LUT R80, R166, 0x6, R13, 0xf8, !PT ;  /* 0x00000006a6507812 */ /* 0x000fc800078ef80d */
[C---:B------:R-:W-:Y:S02]  /*2150*/  LOP3.LUT R12, R80.reuse, 0x8, RZ, 0xfc, !PT ;  /* 0x00000008500c7812 */ /* 0x040fe400078efcff */
[CC--:B------:R-:W-:Y:S01]  /*2160*/  ISETP.GE.AND P3, PT, R80.reuse, R115.reuse, PT ;  /* 0x000000735000720c */ /* 0x0c0fe20003f66270 */
[C---:B------:R-:W-:Y:S01]  /*2170*/  HMMA.16816.F32 R56, R8.reuse, R92, R56 ;  /* 0x0000005c0838723c */ /* 0x040fe20000001838 */
[----:B------:R-:W-:Y:S02]  /*2180*/  LOP3.LUT R16, R80, 0x1, RZ, 0xfc, !PT ;  /* 0x0000000150107812 */ /* 0x000fe400078efcff */
[C---:B------:R-:W-:Y:S02]  /*2190*/  ISETP.GE.AND P5, PT, R12.reuse, R115, PT ;  /* 0x000000730c00720c */ /* 0x040fe40003fa6270 */
[----:B------:R-:W-:Y:S02]  /*21a0*/  ISETP.GE.AND P4, PT, R12, R113, PT ;  /* 0x000000710c00720c */ /* 0x000fe40003f86270 */
[C---:B------:R-:W-:Y:S01]  /*21b0*/  ISETP.GE.AND P6, PT, R16.reuse, R115, PT ;  /* 0x000000731000720c */ /* 0x040fe20003fc6270 */
[----:B------:R-:W-:Y:S01]  /*21c0*/  HMMA.16816.F32 R52, R8, R94, R52 ;  /* 0x0000005e0834723c */ /* 0x000fe20000001834 */
[----:B------:R-:W-:-:S02]  /*21d0*/  ISETP.GE.AND P2, PT, R16, R113, PT ;  /* 0x000000711000720c */ /* 0x000fc40003f46270 */
[C---:B------:R-:W-:Y:S02]  /*21e0*/  LOP3.LUT R14, R80.reuse, 0x9, RZ, 0xfc, !PT ;  /* 0x00000009500e7812 */ /* 0x040fe400078efcff */
[C---:B------:R-:W-:Y:S02]  /*21f0*/  LOP3.LUT R12, R80.reuse, 0x10, RZ, 0xfc, !PT ;  /* 0x00000010500c7812 */ /* 0x040fe400078efcff */
[----:B------:R-:W-:Y:S01]  /*2200*/  LOP3.LUT R16, R80, 0x11, RZ, 0xfc, !PT ;  /* 0x0000001150107812 */ /* 0x000fe200078efcff */
[----:B-----5:R-:W-:Y:S01]  /*2210*/  HMMA.16816.F32 R48, R8, R88, R48 ;  /* 0x000000580830723c */ /* 0x020fe20000001830 */
[----:B------:R-:W-:Y:S02]  /*2220*/  FSEL R103, R73, -INF , !P6 ;  /* 0xff80000049677808 */ /* 0x000fe40007000000 */
[----:B------:R-:W-:Y:S02]  /*2230*/  FSEL R101, R68, -INF , !P5 ;  /* 0xff80000044657808 */ /* 0x000fe40006800000 */
[----:B------:R-:W-:-:S02]  /*2240*/  ISETP.GE.AND P1, PT, R14, R115, PT ;  /* 0x000000730e00720c */ /* 0x000fc40003f26270 */
[-C--:B------:R-:W-:Y:S01]  /*2250*/  ISETP.GE.AND P0, PT, R14, R113.reuse, PT ;  /* 0x000000710e00720c */ /* 0x080fe20003f06270 */
[C---:B------:R-:W-:Y:S01]  /*2260*/  HMMA.16816.F32 R44, R8.reuse, R90, R44 ;  /* 0x0000005a082c723c */ /* 0x040fe2000000182c */
[-C--:B------:R-:W-:Y:S02]  /*2270*/  ISETP.GE.AND P6, PT, R12, R113.reuse, PT ;  /* 0x000000710c00720c */ /* 0x080fe40003fc6270 */
[----:B------:R-:W-:Y:S02]  /*2280*/  ISETP.GE.AND P5, PT, R16, R113, PT ;  /* 0x000000711000720c */ /* 0x000fe40003fa6270 */
[----:B------:R-:W-:Y:S02]  /*2290*/  FSEL R93, R70, -INF , !P4 ;  /* 0xff800000465d7808 */ /* 0x000fe40006000000 */
[----:B------:R-:W-:Y:S01]  /*22a0*/  FSEL R95, R71, -INF , !P0 ;  /* 0xff800000475f7808 */ /* 0x000fe20004000000 */
[----:B------:R-:W-:Y:S01]  /*22b0*/  HMMA.16816.F32 R40, R8, R84, R40 ;  /* 0x000000540828723c */ /* 0x000fe20000001828 */
[----:B------:R-:W-:-:S02]  /*22c0*/  FSEL R85, R75, -INF , !P2 ;  /* 0xff8000004b557808 */ /* 0x000fc40005000000 */
[----:B------:R-:W-:Y:S02]  /*22d0*/  ISETP.GE.AND P2, PT, R16, R115, PT ;  /* 0x000000731000720c */ /* 0x000fe40003f46270 */
[----:B------:R-:W-:-:S03]  /*22e0*/  LOP3.LUT R16, R80, 0x18, RZ, 0xfc, !PT ;  /* 0x0000001850107812 */ /* 0x000fc600078efcff */
[----:B------:R-:W-:Y:S01]  /*22f0*/  HMMA.16816.F32 R36, R8, R86, R36 ;  /* 0x000000560824723c */ /* 0x000fe20000001824 */
[----:B------:R-:W-:Y:S02]  /*2300*/  FSEL R87, R72, -INF , !P3 ;  /* 0xff80000048577808 */ /* 0x000fe40005800000 */
[----:B------:R-:W-:Y:S02]  /*2310*/  ISETP.GE.AND P3, PT, R80, R113, PT ;  /* 0x000000715000720c */ /* 0x000fe40003f66270 */
[----:B------:R-:W-:-:S03]  /*2320*/  ISETP.GE.AND P4, PT, R16, R115, PT ;  /* 0x000000731000720c */ /* 0x000fc60003f86270 */
[C---:B------:R-:W-:Y:S08]  /*2330*/  HMMA.16816.F32 R28, R8.reuse, R82, R28 ;  /* 0x00000052081c723c */ /* 0x040ff0000000181c */
[----:B------:R-:W-:Y:S01]  /*2340*/  HMMA.16816.F32 R104, R8, R18, R104 ;  /* 0x000000120868723c */ /* 0x000fe20000001868 */
[----:B------:R-:W1:Y:S01]  /*2350*/  LDSM.16.M88.4 R8, [R119+0x7800] ;  /* 0x007800007708783b */ /* 0x000e620000000200 */
[----:B------:R-:W-:-:S04]  /*2360*/  LOP3.LUT R18, R80, 0x19, RZ, 0xfc, !PT ;  /* 0x0000001950127812 */ /* 0x000fc800078efcff */
[-C--:B------:R-:W-:Y:S02]  /*2370*/  ISETP.GE.AND P0, PT, R18, R115.reuse, PT ;  /* 0x000000731200720c */ /* 0x080fe40003f06270 */
[C---:B---3--:R-:W-:Y:S01]  /*2380*/  HMMA.16816.F32 R64, R4.reuse, R76, R64 ;  /* 0x0000004c0440723c */ /* 0x048fe20000001840 */
[----:B------:R-:W-:Y:S02]  /*2390*/  FSEL R77, R74, -INF , !P3 ;  /* 0xff8000004a4d7808 */ /* 0x000fe40005800000 */
[----:B------:R-:W-:Y:S02]  /*23a0*/  ISETP.GE.AND P3, PT, R12, R115, PT ;  /* 0x000000730c00720c */ /* 0x000fe40003f66270 */
[----:B------:R-:W2:Y:S03]  /*23b0*/  LDSM.16.M88.4 R12, [R119+0x7c00] ;  /* 0x007c0000770c783b */ /* 0x000ea60000000200 */
[----:B------:R-:W-:Y:S01]  /*23c0*/  HMMA.16816.F32 R60, R4, R78, R60 ;  /* 0x0000004e043c723c */ /* 0x000fe2000000183c */
[----:B------:R-:W-:-:S02]  /*23d0*/  FSEL R79, R69, -INF , !P1 ;  /* 0xff800000454f7808 */ /* 0x000fc40004800000 */
[----:B------:R-:W-:Y:S02]  /*23e0*/  ISETP.GE.AND P1, PT, R16, R113, PT ;  /* 0x000000711000720c */ /* 0x000fe40003f26270 */
[----:B------:R-:W-:-:S06]  /*23f0*/  LOP3.LUT R16, R80, 0x20, RZ, 0xfc, !PT ;  /* 0x0000002050107812 */ /* 0x000fcc00078efcff */
[----:B------:R-:W-:Y:S02]  /*2400*/  FSEL R73, R64, -INF , !P3 ;  /* 0xff80000040497808 */ /* 0x000fe40005800000 */
[----:B------:R-:W-:Y:S02]  /*2410*/  FSEL R83, R66, -INF , !P6 ;  /* 0xff80000042537808 */ /* 0x000fe40007000000 */
[----:B------:R-:W-:Y:S02]  /*2420*/  FSEL R75, R65, -INF , !P2 ;  /* 0xff800000414b7808 */ /* 0x000fe40005000000 */
[----:B------:R-:W-:Y:S02]  /*2430*/  ISETP.GE.AND P3, PT, R18, R113, PT ;  /* 0x000000711200720c */ /* 0x000fe40003f66270 */
[C---:B------:R-:W-:Y:S02]  /*2440*/  ISETP.GE.AND P6, PT, R16.reuse, R115, PT ;  /* 0x000000731000720c */ /* 0x040fe40003fc6270 */
[----:B------:R-:W-:-:S02]  /*2450*/  ISETP.GE.AND P2, PT, R16, R113, PT ;  /* 0x000000711000720c */ /* 0x000fc40003f46270 */
[----:B------:R-:W3:Y:S01]  /*2460*/  LDSM.16.M88.4 R16, [R119+0x8000] ;  /* 0x008000007710783b */ /* 0x000ee20000000200 */
[----:B------:R-:W-:Y:S01]  /*2470*/  FSEL R81, R67, -INF , !P5 ;  /* 0xff80000043517808 */ /* 0x000fe20006800000 */
[C---:B-1----:R-:W-:Y:S01]  /*2480*/  HMMA.16816.F32 R56, R4.reuse, R8, R56 ;  /* 0x000000080438723c */ /* 0x042fe20000001838 */
[----:B------:R-:W-:Y:S02]  /*2490*/  LOP3.LUT R8, R80, 0x21, RZ, 0xfc, !PT ;  /* 0x0000002150087812 */ /* 0x000fe400078efcff */
[----:B------:R-:W-:Y:S02]  /*24a0*/  FSEL R99, R60, -INF , !P4 ;  /* 0xff8000003c637808 */ /* 0x000fe40006000000 */
[C---:B------:R-:W-:Y:S02]  /*24b0*/  ISETP.GE.AND P5, PT, R8.reuse, R115, PT ;  /* 0x000000730800720c */ /* 0x040fe40003fa6270 */
[----:B------:R-:W-:Y:S01]  /*24c0*/  ISETP.GE.AND P4, PT, R8, R113, PT ;  /* 0x000000710800720c */ /* 0x000fe20003f86270 */
[----:B------:R-:W-:Y:S01]  /*24d0*/  HMMA.16816.F32 R52, R4, R10, R52 ;  /* 0x0000000a0434723c */ /* 0x000fe20000001834 */
[----:B------:R-:W-:-:S02]  /*24e0*/  LOP3.LUT R8, R80, 0x28, RZ, 0xfc, !PT ;  /* 0x0000002850087812 */ /* 0x000fc400078efcff */
[----:B------:R-:W-:Y:S02]  /*24f0*/  FSEL R91, R62, -INF , !P1 ;  /* 0xff8000003e5b7808 */ /* 0x000fe40004800000 */
[----:B------:R-:W-:Y:S02]  /*2500*/  FSEL R97, R61, -INF , !P0 ;  /* 0xff8000003d617808 */ /* 0x000fe40004000000 */
[C---:B------:R-:W-:Y:S01]  /*2510*/  ISETP.GE.AND P1, PT, R8.reuse, R115, PT ;  /* 0x000000730800720c */ /* 0x040fe20003f26270 */
[----:B--2---:R-:W-:Y:S01]  /*2520*/  HMMA.16816.F32 R48, R4, R12, R48 ;  /* 0x0000000c0430723c */ /* 0x004fe20000001830 */
[----:B------:R-:W-:Y:S02]  /*2530*/  ISETP.GE.AND P0, PT, R8, R113, PT ;  /* 0x000000710800720c */ /* 0x000fe40003f06270 */
[C---:B------:R-:W-:Y:S02]  /*2540*/  LOP3.LUT R10, R80.reuse, 0x29, RZ, 0xfc, !PT ;  /* 0x00000029500a7812 */ /* 0x040fe400078efcff */
[----:B------:R-:W-:-:S02]  /*2550*/  LOP3.LUT R8, R80, 0x30, RZ, 0xfc, !PT ;  /* 0x0000003050087812 */ /* 0x000fc400078efcff */
[----:B------:R-:W-:Y:S01]  /*2560*/  LOP3.LUT R12, R80, 0x31, RZ, 0xfc, !PT ;  /* 0x00000031500c7812 */ /* 0x000fe200078efcff */
[----:B------:R-:W-:Y:S01]  /*2570*/  HMMA.16816.F32 R44, R4, R14, R44 ;  /* 0x0000000e042c723c */ /* 0x000fe2000000182c */
[----:B------:R-:W-:Y:S02]  /*2580*/  FSEL R89, R63, -INF , !P3 ;  /* 0xff8000003f597808 */ /* 0x000fe40005800000 */
[----:B------:R-:W-:Y:S02]  /*2590*/  FSEL R205, R59, -INF , !P4 ;  /* 0xff8000003bcd7808 */ /* 0x000fe40006000000 */
[----:B------:R-:W-:Y:S02]  /*25a0*/  FSEL R211, R52, -INF , !P1 ;  /* 0xff80000034d37808 */ /* 0x000fe40004800000 */
[----:B------:R-:W-:Y:S02]  /*25b0*/  ISETP.GE.AND P3, PT, R10, R115, PT ;  /* 0x000000730a00720c */ /* 0x000fe40003f66270 */
[----:B------:R-:W-:-:S02]  /*25c0*/  FSEL R209, R56, -INF , !P6 ;  /* 0xff80000038d17808 */ /* 0x000fc40007000000 */
[----:B------:R-:W-:Y:S02]  /*25d0*/  FSEL R207, R58, -INF , !P2 ;  /* 0xff8000003acf7808 */ /* 0x000fe40005000000 */
[----:B------:R-:W-:Y:S01]  /*25e0*/  FSEL R213, R57, -INF , !P5 ;  /* 0xff80000039d57808 */ /* 0x000fe20006800000 */
[C---:B---3--:R-:W-:Y:S01]  /*25f0*/  HMMA.16816.F32 R40, R4.reuse, R16, R40 ;  /* 0x000000100428723c */ /* 0x048fe20000001828 */
[C---:B------:R-:W-:Y:S02]  /*2600*/  ISETP.GE.AND P4, PT, R12.reuse, R115, PT ;  /* 0x000000730c00720c */ /* 0x040fe40003f86270 */
[-C--:B------:R-:W-:Y:S02]  /*2610*/  ISETP.GE.AND P1, PT, R12, R113.reuse, PT ;  /* 0x000000710c00720c */ /* 0x080fe40003f26270 */
[----:B------:R-:W-:Y:S02]  /*2620*/  ISETP.GE.AND P6, PT, R10, R113, PT ;  /* 0x000000710a00720c */ /* 0x000fe40003fc6270 */
[C---:B------:R-:W-:Y:S01]  /*2630*/  ISETP.GE.AND P2, PT, R8.reuse, R115, PT ;  /* 0x000000730800720c */ /* 0x040fe20003f46270 */
[----:B------:R-:W-:Y:S01]  /*2640*/  HMMA.16816.F32 R36, R4, R18, R36 ;  /* 0x000000120424723c */ /* 0x000fe20000001824 */
[----:B------:R-:W-:-:S02]  /*2650*/  ISETP.GE.AND P5, PT, R8, R113, PT ;  /* 0x000000710800720c */ /* 0x000fc40003fa6270 */
[----:B------:R-:W-:Y:S01]  /*2660*/  LOP3.LUT R12, R80, 0x38, RZ, 0xfc, !PT ;  /* 0x00000038500c7812 */ /* 0x000fe200078efcff */
[----:B------:R-:W1:Y:S01]  /*2670*/  LDSM.16.M88.4 R8, [R119+0x8400] ;  /* 0x008400007708783b */ /* 0x000e620000000200 */
[----:B------:R-:W-:Y:S02]  /*2680*/  FSEL R203, R54, -INF , !P0 ;  /* 0xff80000036cb7808 */ /* 0x000fe40004000000 */
[----:B------:R-:W-:Y:S02]  /*2690*/  FSEL R215, R53, -INF , !P3 ;  /* 0xff80000035d77808 */ /* 0x000fe40005800000 */
[C---:B------:R-:W-:Y:S02]  /*26a0*/  ISETP.GE.AND P0, PT, R12.reuse, R115, PT ;  /* 0x000000730c00720c */ /* 0x040fe40003f06270 */
[----:B------:R-:W-:Y:S02]  /*26b0*/  ISETP.GE.AND P3, PT, R12, R113, PT ;  /* 0x000000710c00720c */ /* 0x000fe40003f66270 */
[----:B------:R-:W-:-:S02]  /*26c0*/  LOP3.LUT R14, R80, 0x39, RZ, 0xfc, !PT ;  /* 0x00000039500e7812 */ /* 0x000fc400078efcff */
[C---:B------:R-:W-:Y:S02]  /*26d0*/  LOP3.LUT R12, R80.reuse, 0x40, RZ, 0xfc, !PT ;  /* 0x00000040500c7812 */ /* 0x040fe400078efcff */
[----:B------:R-:W-:Y:S02]  /*26e0*/  LOP3.LUT R16, R80, 0x41, RZ, 0xfc, !PT ;  /* 0x0000004150107812 */ /* 0x000fe400078efcff */
[----:B------:R-:W-:Y:S02]  /*26f0*/  FSEL R201, R55, -INF , !P6 ;  /* 0xff80000037c97808 */ /* 0x000fe40007000000 */
[----:B------:R-:W-:Y:S02]  /*2700*/  FSEL R185, R51, -INF , !P1 ;  /* 0xff80000033b97808 */ /* 0x000fe40004800000 */
[----:B------:R-:W-:Y:S02]  /*2710*/  FSEL R197, R44, -INF , !P0 ;  /* 0xff8000002cc57808 */ /* 0x000fe40004000000 */
[----:B------:R-:W-:-:S02]  /*2720*/  ISETP.GE.AND P6, PT, R14, R115, PT ;  /* 0x000000730e00720c */ /* 0x000fc40003fc6270 */
[----:B------:R-:W-:Y:S02]  /*2730*/  FSEL R193, R48, -INF , !P2 ;  /* 0xff80000030c17808 */ /* 0x000fe40005000000 */
[----:B------:R-:W-:Y:S02]  /*2740*/  FSEL R191, R50, -INF , !P5 ;  /* 0xff80000032bf7808 */ /* 0x000fe40006800000 */
[----:B------:R-:W-:Y:S02]  /*2750*/  FSEL R199, R49, -INF , !P4 ;  /* 0xff80000031c77808 */ /* 0x000fe40006000000 */
[C---:B------:R-:W-:Y:S02]  /*2760*/  ISETP.GE.AND P1, PT, R16.reuse, R115, PT ;  /* 0x000000731000720c */ /* 0x040fe40003f26270 */
[-C--:B------:R-:W-:Y:S02]  /*2770*/  ISETP.GE.AND P0, PT, R16, R113.reuse, PT ;  /* 0x000000711000720c */ /* 0x080fe40003f06270 */
[----:B------:R-:W-:-:S02]  /*2780*/  ISETP.GE.AND P2, PT, R14, R113, PT ;  /* 0x000000710e00720c */ /* 0x000fc40003f46270 */
[C---:B------:R-:W-:Y:S02]  /*2790*/  ISETP.GE.AND P5, PT, R12.reuse, R115, PT ;  /* 0x000000730c00720c */ /* 0x040fe40003fa6270 */
[----:B------:R-:W-:Y:S02]  /*27a0*/  ISETP.GE.AND P4, PT, R12, R113, PT ;  /* 0x000000710c00720c */ /* 0x000fe40003f86270 */
[----:B------:R-:W-:Y:S01]  /*27b0*/  LOP3.LUT R16, R80, 0x48, RZ, 0xfc, !PT ;  /* 0x0000004850107812 */ /* 0x000fe200078efcff */
[----:B------:R-:W2:Y:S01]  /*27c0*/  LDSM.16.M88.4 R12, [R119+0x8800] ;  /* 0x00880000770c783b */ /* 0x000ea20000000200 */
[----:B------:R-:W-:Y:S01]  /*27d0*/  FSEL R189, R46, -INF , !P3 ;  /* 0xff8000002ebd7808 */ /* 0x000fe20005800000 */
[----:B-1----:R-:W-:Y:S01]  /*27e0*/  HMMA.16816.F32 R32, R4, R8, R32 ;  /* 0x000000080420723c */ /* 0x002fe20000001820 */
[----:B------:R-:W-:Y:S02]  /*27f0*/  FSEL R195, R45, -INF , !P6 ;  /* 0xff8000002dc37808 */ /* 0x000fe40007000000 */
[----:B------:R-:W-:-:S02]  /*2800*/  ISETP.GE.AND P3, PT, R16, R115, PT ;  /* 0x000000731000720c */ /* 0x000fc40003f66270 */
[----:B------:R-:W-:Y:S02]  /*2810*/  ISETP.GE.AND P6, PT, R16, R113, PT ;  /* 0x000000711000720c */ /* 0x000fe40003fc6270 */
[C---:B------:R-:W-:Y:S01]  /*2820*/  LOP3.LUT R18, R80.reuse, 0x49, RZ, 0xfc, !PT ;  /* 0x0000004950127812 */ /* 0x040fe200078efcff */
[----:B------:R-:W-:Y:S01]  /*2830*/  HMMA.16816.F32 R28, R4, R10, R28 ;  /* 0x0000000a041c723c */ /* 0x000fe2000000181c */
[----:B------:R-:W-:Y:S02]  /*2840*/  LOP3.LUT R16, R80, 0x50, RZ, 0xfc, !PT ;  /* 0x0000005050107812 */ /* 0x000fe400078efcff */
[----:B------:R-:W-:Y:S02]  /*2850*/  FSEL R187, R47, -INF , !P2 ;  /* 0xff8000002fbb7808 */ /* 0x000fe40005000000 */
[----:B------:R-:W-:Y:S02]  /*2860*/  FSEL R183, R40, -INF , !P5 ;  /* 0xff80000028b77808 */ /* 0x000fe40006800000 */
[----:B------:R-:W-:-:S02]  /*2870*/  FSEL R163, R42, -INF , !P4 ;  /* 0xff8000002aa37808 */ /* 0x000fc40006000000 */
[----:B------:R-:W-:Y:S02]  /*2880*/  FSEL R181, R41, -INF , !P1 ;  /* 0xff80000029b57808 */ /* 0x000fe40004800000 */
[C---:B------:R-:W-:Y:S02]  /*2890*/  ISETP.GE.AND P2, PT, R18.reuse, R115, PT ;  /* 0x000000731200720c */ /* 0x040fe40003f46270 */
[----:B------:R-:W-:Y:S02]  /*28a0*/  ISETP.GE.AND P5, PT, R18, R113, PT ;  /* 0x000000711200720c */ /* 0x000fe40003fa6270 */
[C---:B------:R-:W-:Y:S02]  /*28b0*/  ISETP.GE.AND P4, PT, R16.reuse, R115, PT ;  /* 0x000000731000720c */ /* 0x040fe40003f86270 */
[----:B------:R-:W-:Y:S02]  /*28c0*/  ISETP.GE.AND P1, PT, R16, R113, PT ;  /* 0x000000711000720c */ /* 0x000fe40003f26270 */
[----:B------:R-:W1:Y:S01]  /*28d0*/  LDSM.16.M88.4 R16, [R119+0x8c00] ;  /* 0x008c00007710783b */ /* 0x000e620000000200 */
[----:B------:R-:W-:Y:S01]  /*28e0*/  LOP3.LUT R8, R80, 0x51, RZ, 0xfc, !PT ;  /* 0x0000005150087812 */ /* 0x000fe200078efcff */
[----:B------:R-:W-:-:S04]  /*28f0*/  DEPBAR.LE SB0, 0x0 ;  /* 0x000080000000791a */ /* 0x000fc80000000000 */
[----:B------:R-:W-:Y:S02]  /*2900*/  FSEL R155, R43, -INF , !P0 ;  /* 0xff8000002b9b7808 */ /* 0x000fe40004000000 */
[----:B------:R-:W-:Y:S02]  /*2910*/  FSEL R177, R36, -INF , !P3 ;  /* 0xff80000024b17808 */ /* 0x000fe40005800000 */
[C---:B------:R-:W-:Y:S01]  /*2920*/  ISETP.GE.AND P0, PT, R8.reuse, R115, PT ;  /* 0x000000730800720c */ /* 0x040fe20003f06270 */
[----:B--2---:R-:W-:Y:S01]  /*2930*/  HMMA.16816.F32 R24, R4, R12, R24 ;  /* 0x0000000c0418723c */ /* 0x004fe20000001818 */
[----:B------:R-:W-:Y:S02]  /*2940*/  ISETP.GE.AND P3, PT, R8, R113, PT ;  /* 0x000000710800720c */ /* 0x000fe40003f66270 */
[C---:B------:R-:W-:Y:S02]  /*2950*/  LOP3.LUT R8, R80.reuse, 0x58, RZ, 0xfc, !PT ;  /* 0x0000005850087812 */ /* 0x040fe400078efcff */
[----:B------:R-:W-:-:S02]  /*2960*/  LOP3.LUT R10, R80, 0x59, RZ, 0xfc, !PT ;  /* 0x00000059500a7812 */ /* 0x000fc400078efcff */
[----:B------:R-:W-:Y:S01]  /*2970*/  FSEL R173, R38, -INF , !P6 ;  /* 0xff80000026ad7808 */ /* 0x000fe20007000000 */
[----:B------:R-:W-:Y:S01]  /*2980*/  HMMA.16816.F32 R20, R4, R14, R20 ;  /* 0x0000000e0414723c */ /* 0x000fe20000001814 */
[----:B------:R-:W-:Y:S02]  /*2990*/  FSEL R179, R37, -INF , !P2 ;  /* 0xff80000025b37808 */ /* 0x000fe40005000000 */
[----:B------:R-:W-:Y:S02]  /*29a0*/  FSEL R171, R39, -INF , !P5 ;  /* 0xff80000027ab7808 */ /* 0x000fe40006800000 */
[----:B------:R-:W-:Y:S02]  /*29b0*/  FSEL R153, R32, -INF , !P4 ;  /* 0xff80000020997808 */ /* 0x000fe40006000000 */
[C---:B------:R-:W-:Y:S02]  /*29c0*/  ISETP.GE.AND P6, PT, R8.reuse, R115, PT ;  /* 0x000000730800720c */ /* 0x040fe40003fc6270 */
[----:B------:R-:W-:-:S02]  /*29d0*/  ISETP.GE.AND P2, PT, R8, R113, PT ;  /* 0x000000710800720c */ /* 0x000fc40003f46270 */
[C---:B------:R-:W-:Y:S02]  /*29e0*/  ISETP.GE.AND P5, PT, R10.reuse, R115, PT ;  /* 0x000000730a00720c */ /* 0x040fe40003fa6270 */
[----:B------:R-:W-:Y:S02]  /*29f0*/  ISETP.GE.AND P4, PT, R10, R113, PT ;  /* 0x000000710a00720c */ /* 0x000fe40003f86270 */
[C---:B------:R-:W-:Y:S02]  /*2a00*/  LOP3.LUT R8, R80.reuse, 0x60, RZ, 0xfc, !PT ;  /* 0x0000006050087812 */ /* 0x040fe400078efcff */
[----:B------:R-:W-:Y:S02]  /*2a10*/  LOP3.LUT R10, R80, 0x61, RZ, 0xfc, !PT ;  /* 0x00000061500a7812 */ /* 0x000fe400078efcff */
[----:B------:R-:W-:Y:S01]  /*2a20*/  FSEL R145, R34, -INF , !P1 ;  /* 0xff80000022917808 */ /* 0x000fe20004800000 */
[----:B-1----:R-:W-:Y:S01]  /*2a30*/  HMMA.16816.F32 R108, R4, R16, R108 ;  /* 0x00000010046c723c */ /* 0x002fe2000000186c */
[----:B------:R-:W-:-:S02]  /*2a40*/  FSEL R151, R33, -INF , !P0 ;  /* 0xff80000021977808 */ /* 0x000fc40004000000 */
[----:B------:R-:W-:Y:S02]  /*2a50*/  FSEL R143, R35, -INF , !P3 ;  /* 0xff800000238f7808 */ /* 0x000fe40005800000 */
[----:B------:R-:W-:Y:S02]  /*2a60*/  FSEL R149, R28, -INF , !P6 ;  /* 0xff8000001c957808 */ /* 0x000fe40007000000 */
[C---:B------:R-:W-:Y:S01]  /*2a70*/  ISETP.GE.AND P1, PT, R8.reuse, R115, PT ;  /* 0x000000730800720c */ /* 0x040fe20003f26270 */
[----:B------:R-:W-:Y:S01]  /*2a80*/  HMMA.16816.F32 R104, R4, R18, R104 ;  /* 0x000000120468723c */ /* 0x000fe20000001868 */
[----:B------:R-:W-:Y:S02]  /*2a90*/  ISETP.GE.AND P0, PT, R8, R113, PT ;  /* 0x000000710800720c */ /* 0x000fe40003f06270 */
[C---:B------:R-:W-:Y:S02]  /*2aa0*/  ISETP.GE.AND P3, PT, R10.reuse, R115, PT ;  /* 0x000000730a00720c */ /* 0x040fe40003f66270 */
[----:B------:R-:W-:-:S02]  /*2ab0*/  ISETP.GE.AND P6, PT, R10, R113, PT ;  /* 0x000000710a00720c */ /* 0x000fc40003fc6270 */
[C---:B------:R-:W-:Y:S02]  /*2ac0*/  LOP3.LUT R8, R80.reuse, 0x68, RZ, 0xfc, !PT ;  /* 0x0000006850087812 */ /* 0x040fe400078efcff */
[----:B------:R-:W-:Y:S02]  /*2ad0*/  LOP3.LUT R10, R80, 0x69, RZ, 0xfc, !PT ;  /* 0x00000069500a7812 */ /* 0x000fe400078efcff */
[----:B------:R-:W-:Y:S02]  /*2ae0*/  FSEL R141, R30, -INF , !P2 ;  /* 0xff8000001e8d7808 */ /* 0x000fe40005000000 */
[----:B------:R-:W-:Y:S02]  /*2af0*/  FSEL R139, R31, -INF , !P4 ;  /* 0xff8000001f8b7808 */ /* 0x000fe40006000000 */
[----:B------:R-:W-:Y:S02]  /*2b00*/  FSEL R131, R24, -INF , !P1 ;  /* 0xff80000018837808 */ /* 0x000fe40004800000 */
[----:B------:R-:W-:-:S02]  /*2b10*/  ISETP.GE.AND P2, PT, R8, R115, PT ;  /* 0x000000730800720c */ /* 0x000fc40003f46270 */
[C---:B------:R-:W-:Y:S02]  /*2b20*/  ISETP.GE.AND P4, PT, R10.reuse, R115, PT ;  /* 0x000000730a00720c */ /* 0x040fe40003f86270 */
[-C--:B------:R-:W-:Y:S02]  /*2b30*/  ISETP.GE.AND P1, PT, R10, R113.reuse, PT ;  /* 0x000000710a00720c */ /* 0x080fe40003f26270 */
[----:B------:R-:W-:Y:S02]  /*2b40*/  LOP3.LUT R10, R80, 0x71, RZ, 0xfc, !PT ;  /* 0x00000071500a7812 */ /* 0x000fe400078efcff */
[----:B------:R-:W-:Y:S02]  /*2b50*/  FSEL R127, R20, -INF , !P2 ;  /* 0xff800000147f7808 */ /* 0x000fe40005000000 */
[----:B------:R-:W-:Y:S02]  /*2b60*/  ISETP.GE.AND P2, PT, R10, R113, PT ;  /* 0x000000710a00720c */ /* 0x000fe40003f46270 */
[----:B------:R-:W-:-:S02]  /*2b70*/  FSEL R147, R29, -INF , !P5 ;  /* 0xff8000001d937808 */ /* 0x000fc40006800000 */
[----:B------:R-:W-:Y:S02]  /*2b80*/  FSEL R58, R111, -INF , !P2 ;  /* 0xff8000006f3a7808 */ /* 0x000fe40005000000 */
[----:B------:R-:W-:Y:S01]  /*2b90*/  ISETP.NE.AND P2, PT, R116, 0x1, PT ;  /* 0x000000017400780c */ /* 0x000fe20003f45270 */
[----:B------:R-:W-:Y:S01]  /*2ba0*/  BAR.SYNC.DEFER_BLOCKING 0x0 ;  /* 0x0000000000007b1d */ /* 0x000fe20000010000 */
[----:B------:R-:W-:Y:S02]  /*2bb0*/  ISETP.GE.AND P5, PT, R8, R113, PT ;  /* 0x000000710800720c */ /* 0x000fe40003fa6270 */
[----:B------:R-:W-:Y:S02]  /*2bc0*/  LOP3.LUT R8, R80, 0x70, RZ, 0xfc, !PT ;  /* 0x0000007050087812 */ /* 0x000fe400078efcff */
[----:B------:R-:W-:Y:S02]  /*2bd0*/  FSEL R123, R26, -INF , !P0 ;  /* 0xff8000001a7b7808 */ /* 0x000fe40004000000 */
[----:B------:R-:W-:-:S02]  /*2be0*/  ISETP.GE.AND P0, PT, R8, R115, PT ;  /* 0x000000730800720c */ /* 0x000fc40003f06270 */
[C---:B------:R-:W-:Y:S02]  /*2bf0*/  LOP3.LUT R4, R80.reuse, 0x78, RZ, 0xfc, !PT ;  /* 0x0000007850047812 */ /* 0x040fe400078efcff */
[----:B------:R-:W-:Y:S02]  /*2c00*/  LOP3.LUT R80, R80, 0x79, RZ, 0xfc, !PT ;  /* 0x0000007950507812 */ /* 0x000fe400078efcff */
[----:B------:R-:W-:Y:S02]  /*2c10*/  FSEL R129, R25, -INF , !P3 ;  /* 0xff80000019817808 */ /* 0x000fe40005800000 */
[----:B------:R-:W-:Y:S02]  /*2c20*/  FSEL R121, R27, -INF , !P6 ;  /* 0xff8000001b797808 */ /* 0x000fe40007000000 */
[----:B------:R-:W-:Y:S02]  /*2c30*/  FSEL R119, R22, -INF , !P5 ;  /* 0xff80000016777808 */ /* 0x000fe40006800000 */
[----:B------:R-:W-:-:S02]  /*2c40*/  FSEL R125, R21, -INF , !P4 ;  /* 0xff800000157d7808 */ /* 0x000fc40006000000 */
[----:B------:R-:W-:Y:S02]  /*2c50*/  FSEL R117, R23, -INF , !P1 ;  /* 0xff80000017757808 */ /* 0x000fe40004800000 */
[----:B------:R-:W-:Y:S02]  /*2c60*/  FSEL R67, R108, -INF , !P0 ;  /* 0xff8000006c437808 */ /* 0x000fe40004000000 */
[----:B------:R-:W-:Y:S02]  /*2c70*/  ISETP.GE.AND P3, PT, R8, R113, PT ;  /* 0x000000710800720c */ /* 0x000fe40003f66270 */
[-C--:B------:R-:W-:Y:S02]  /*2c80*/  ISETP.GE.AND P6, PT, R10, R115.reuse, PT ;  /* 0x000000730a00720c */ /* 0x080fe40003fc6270 */
[-C--:B------:R-:W-:Y:S02]  /*2c90*/  ISETP.GE.AND P5, PT, R4, R115.reuse, PT ;  /* 0x000000730400720c */ /* 0x080fe40003fa6270 */
[----:B------:R-:W-:-:S02]  /*2ca0*/  ISETP.GE.AND P4, PT, R80, R115, PT ;  /* 0x000000735000720c */ /* 0x000fc40003f86270 */
[-C--:B------:R-:W-:Y:S02]  /*2cb0*/  ISETP.GE.AND P1, PT, R4, R113.reuse, PT ;  /* 0x000000710400720c */ /* 0x080fe40003f26270 */
[----:B------:R-:W-:Y:S02]  /*2cc0*/  ISETP.GE.AND P0, PT, R80, R113, PT ;  /* 0x000000715000720c */ /* 0x000fe40003f06270 */
[----:B------:R-:W-:Y:S02]  /*2cd0*/  FSEL R65, R109, -INF , !P6 ;  /* 0xff8000006d417808 */ /* 0x000fe40007000000 */
[----:B------:R-:W-:Y:S02]  /*2ce0*/  FSEL R59, R110, -INF , !P3 ;  /* 0xff8000006e3b7808 */ /* 0x000fe40005800000 */
[----:B------:R-:W-:Y:S02]  /*2cf0*/  FSEL R63, R104, -INF , !P5 ;  /* 0xff800000683f7808 */ /* 0x000fe40006800000 */
[----:B------:R-:W-:-:S02]  /*2d00*/  FSEL R61, R105, -INF , !P4 ;  /* 0xff800000693d7808 */ /* 0x000fc40006000000 */
[----:B------:R-:W-:Y:S02]  /*2d10*/  FSEL R57, R106, -INF , !P1 ;  /* 0xff8000006a397808 */ /* 0x000fe40004800000 */
[----:B------:R-:W-:Y:S01]  /*2d20*/  FSEL R56, R107, -INF , !P0 ;  /* 0xff8000006b387808 */ /* 0x000fe20004000000 */
[----:B------:R-:W-:Y:S06]  /*2d30*/  @!P2 BRA `(.L_x_1447) ;  /* 0x00000004007ca947 */ /* 0x000fec0003800000 */
[----:B------:R-:W-:Y:S01]  /*2d40*/  UISETP.NE.U32.AND UP0, UPT, UR6, URZ, UPT ;  /* 0x000000ff0600728c */ /* 0x000fe2000bf05070 */
[C---:B------:R-:W-:Y:S02]  /*2d50*/  SHF.L.U64.HI R10, R2.reuse, 0x5, R3 ;  /* 0x00000005020a7819 */ /* 0x040fe40000010203 */
[----:B------:R-:W-:Y:S01]  /*2d60*/  SHF.L.U32 R11, R2, 0x5, RZ ;  /* 0x00000005020b7819 */ /* 0x000fe200000006ff */
        /* <DEDUP_REMOVED lines=10> */
.L_x_1448:
[----:B------:R-:W1:Y:S01]  /*2e10*/  LDC R5, c[0x0][0x4f0] ;  /* 0x00013c00ff057b82 */ /* 0x000e620000000800 */
[----:B------:R-:W-:Y:S02]  /*2e20*/  LEA R14, R116, 0xffffff00, 0x7 ;  /* 0xffffff00740e7811 */ /* 0x000fe400078e38ff */
        /* <DEDUP_REMOVED lines=15> */
[----:B------:R-:W-:Y:S02]  /*2f20*/  IMAD.MOV R7, RZ, RZ, -R12 ;  /* 0x000000ffff077224 */ /* 0x000fe400078e0a0c */
        /* <DEDUP_REMOVED lines=10> */
[----:B------:R-:W-:Y:S02]  /*2fd0*/  ISETP.NE.AND P1, PT, R5, RZ, PT ;  /* 0x000000ff0500720c */ /* 0x000fe40003f25270 */
[----:B------:R-:W-:Y:S02]  /*2fe0*/  ISETP.GE.U32.AND P6, PT, R9, R4, PT ;  /* 0x000000040900720c */ /* 0x000fe40003fc6070 */
[----:B------:R-:W-:-:S02]  /*2ff0*/  LOP3.LUT R4, R166, R5, RZ, 0x3c, !PT ;  /* 0x00000005a6047212 */ /* 0x000fc400078e3cff */
[----:B------:R-:W-:Y:S02]  /*3000*/  LOP3.LUT R7, RZ, R5, RZ, 0x33, !PT ;  /* 0x00000005ff077212 */ /* 0x000fe400078e33ff */
[----:B------:R-:W-:-:S03]  /*3010*/  ISETP.GE.AND P3, PT, R4, RZ, PT ;  /* 0x000000ff0400720c */ /* 0x000fc60003f66270 */
[----:B------:R-:W-:-:S04]  /*3020*/  @P5 VIADD R12, R12, 0x1 ;  /* 0x000000010c0c5836 */ /* 0x000fc80000000000 */
[----:B------:R-:W-:Y:S01]  /*3030*/  @P6 IADD3 R13, PT, PT, R13, 0x1, RZ ;  /* 0x000000010d0d6810 */ /* 0x000fe20007ffe0ff */
[----:B------:R-:W-:-:S05]  /*3040*/  @!P0 IMAD.MOV R12, RZ, RZ, -R12 ;  /* 0x000000ffff0c8224 */ /* 0x000fca00078e0a0c */
[----:B------:R-:W-:Y:S02]  /*3050*/  @!P3 IADD3 R13, PT, PT, -R13, RZ, RZ ;  /* 0x000000ff0d0db210 */ /* 0x000fe40007ffe1ff */
[C---:B------:R-:W-:Y:S02]  /*3060*/  SEL R6, R7.reuse, R12, !P1 ;  /* 0x0000000c07067207 */ /* 0x040fe40004800000 */
[----:B------:R-:W-:-:S03]  /*3070*/  SEL R7, R7, R13, !P1 ;  /* 0x0000000d07077207 */ /* 0x000fc60004800000 */
[----:B------:R-:W-:-:S04]  /*3080*/  IMAD.WIDE R8, R6, 0x4, R168 ;  /* 0x0000000406087825 */ /* 0x000fc800078e02a8 */
[C---:B------:R-:W-:Y:S02]  /*3090*/  IMAD.WIDE R12, R7.reuse, 0x4, R168 ;  /* 0x00000004070c7825 */ /* 0x040fe400078e02a8 */
        /* <DEDUP_REMOVED lines=11> */
[----:B------:R-:W-:-:S04]  /*3150*/  IMAD.WIDE.U32 R14, R4, UR18, R14 ;  /* 0x00000012040e7c25 */ /* 0x000fc8000f8e000e */
[----:B------:R-:W-:Y:S01]  /*3160*/  IMAD R3, R2, UR18, RZ ;  /* 0x0000001202037c24 */ /* 0x000fe2000f8e02ff */
[----:B------:R-:W-:-:S03]  /*3170*/  LEA R162, P0, R14, R162, 0x1 ;  /* 0x000000a20ea27211 */ /* 0x000fc600078008ff */
[----:B------:R-:W-:-:S05]  /*3180*/  IMAD R3, R4, UR19, R3 ;  /* 0x0000001304037c24 */ /* 0x000fca000f8e0203 */
[----:B------:R-:W-:-:S04]  /*3190*/  IADD3 R3, PT, PT, R15, R3, RZ ;  /* 0x000000030f037210 */ /* 0x000fc80007ffe0ff */
[----:B------:R-:W-:-:S07]  /*31a0*/  LEA.HI.X R161, R14, R161, R3, 0x1, P0 ;  /* 0x000000a10ea17211 */ /* 0x000fce00000f0c03 */
.L_x_1449:
[----:B------:R-:W-:Y:S01]  /*31b0*/  LEA R4, P0, R11, R162, 0x1 ;  /* 0x000000a20b047211 */ /* 0x000fe200078008ff */
[----:B------:R-:W-:Y:S02]  /*31c0*/  IMAD.MOV.U32 R6, RZ, RZ, R162 ;  /* 0x000000ffff067224 */ /* 0x000fe400078e00a2 */
[----:B------:R-:W-:Y:S01]  /*31d0*/  IMAD.MOV.U32 R7, RZ, RZ, R161 ;  /* 0x000000ffff077224 */ /* 0x000fe200078e00a1 */
[----:B------:R-:W-:Y:S02]  /*31e0*/  IADD3 R2, P1, PT, R137, R4, RZ ;  /* 0x0000000489027210 */ /* 0x000fe40007f3e0ff */
[----:B------:R-:W-:Y:S02]  /*31f0*/  LEA.HI.X R5, R11, R161, R10, 0x1, P0 ;  /* 0x000000a10b057211 */ /* 0x000fe400000f0c0a */
[----:B------:R-:W-:Y:S01]  /*3200*/  IADD3 R8, P0, PT, R137, R2, RZ ;  /* 0x0000000289087210 */ /* 0x000fe20007f1e0ff */
[----:B------:R-:W-:Y:S01]  /*3210*/  @!PT LDS RZ, [RZ] ;  /* 0x00000000fffff984 */ /* 0x000fe20000000800 */
[----:B------:R-:W-:Y:S01]  /*3220*/  @!PT LDS RZ, [RZ] ;  /* 0x00000000fffff984 */ /* 0x000fe20000000800 */
[----:B------:R-:W-:Y:S01]  /*3230*/  @!PT LDS RZ, [RZ] ;  /* 0x00000000fffff984 */ /* 0x000fe20000000800 */
[----:B------:R1:W-:Y:S02]  /*3240*/  LDGSTS.E.BYPASS.LTC128B.128 [R175+0x3000], desc[UR24][R6.64] ;  /* 0x0300000006af7fae */ /* 0x0003e4000b981a18 */
[----:B------:R-:W-:-:S02]  /*3250*/  IMAD.X R3, R128, 0x1, R5, P1 ;  /* 0x0000000180037824 */ /* 0x000fc400008e0605 */
[----:B------:R1:W-:Y:S02]  /*3260*/  LDGSTS.E.BYPASS.LTC128B.128 [R175+0x5000], desc[UR24][R6.64+0x40] ;  /* 0x0500004006af7fae */ /* 0x0003e4000b981a18 */
[----:B------:R-:W-:Y:S02]  /*3270*/  IMAD.X R9, R128, 0x1, R3, P0 ;  /* 0x0000000180097824 */ /* 0x000fe400000e0603 */
[----:B------:R1:W-:Y:S04]  /*3280*/  LDGSTS.E.BYPASS.LTC128B.128 [R175+0x7000], desc[UR24][R6.64+0x80] ;  /* 0x0700008006af7fae */ /* 0x0003e8000b981a18 */
        /* <DEDUP_REMOVED lines=9> */
[----:B------:R-:W0:Y:S02]  /*3320*/  LDGDEPBAR ;  /* 0x00000000000079af */ /* 0x000e240000000000 */
.L_x_1447:
[----:B-1----:R-:W-:Y:S01]  /*3330*/  FMNMX3.FTZ R6, R87, R103, R101, !PT ;  /* 0x0000006757067276 */ /* 0x002fe20007810065 */
[----:B------:R-:W1:Y:S01]  /*3340*/  LDCU UR4, c[0x0][0x45c] ;  /* 0x00008b80ff0477ac */ /* 0x000e620008000800 */
        /* <DEDUP_REMOVED lines=29> */
[----:B------:R-:W-:Y:S02]  /*3520*/  FMNMX.FTZ R6, R61, R6, !PT ;  /* 0x000000063d067209 */ /* 0x000fe40007810000 */
[----:B------:R-:W-:Y:S02]  /*3530*/  FMNMX.FTZ R7, R56, R7, !PT ;  /* 0x0000000738077209 */ /* 0x000fe40007810000 */
[----:B------:R-:W-:Y:S01]  /*3540*/  LOP3.LUT R156, R0, 0x120, R135, 0xf8, !PT ;  /* 0x00000120009c7812 */ /* 0x000fe200078ef887 */
[----:B------:R-:W2:Y:S03]  /*3550*/  SHFL.BFLY PT, R5, R6, 0x2, 0x1f ;  /* 0x0c401f0006057f89 */ /* 0x000ea600000e0000 */
[----:B------:R-:W-:Y:S01]  /*3560*/  LEA R156, R156, UR5, 0x1 ;  /* 0x000000059c9c7c11 */ /* 0x000fe2000f8e08ff */
[----:B------:R-:W3:Y:S04]  /*3570*/  SHFL.BFLY PT, R4, R7, 0x2, 0x1f ;  /* 0x0c401f0007047f89 */ /* 0x000ee800000e0000 */
[----:B------:R-:W-:Y:S04]  /*3580*/  LDSM.16.MT88.4 R68, [R156+0x9000] ;  /* 0x009000009c44783b */ /* 0x000fe80000004200 */
[----:B------:R-:W-:Y:S04]  /*3590*/  LDSM.16.MT88.4 R12, [R156+0xd400] ;  /* 0x00d400009c0c783b */ /* 0x000fe80000004200 */
[----:B------:R-:W-:Y:S04]  /*35a0*/  LDSM.16.MT88.4 R28, [R156+0x9400] ;  /* 0x009400009c1c783b */ /* 0x000fe80000004200 */
[----:B------:R-:W-:Y:S01]  /*35b0*/  LDSM.16.MT88.4 R20, [R156+0xb400] ;  /* 0x00b400009c14783b */ /* 0x000fe20000004200 */
[----:B--2---:R-:W-:-:S03]  /*35c0*/  FMNMX.FTZ R5, R6, R5, !PT ;  /* 0x0000000506057209 */ /* 0x004fc60007810000 */
[----:B------:R-:W-:Y:S01]  /*35d0*/  LDSM.16.MT88.4 R48, [R156+0x9800] ;  /* 0x009800009c30783b */ /* 0x000fe20000004200 */
[----:B---3--:R-:W-:-:S03]  /*35e0*/  FMNMX.FTZ R4, R7, R4, !PT ;  /* 0x0000000407047209 */ /* 0x008fc60007810000 */
[----:B------:R-:W2:Y:S04]  /*35f0*/  SHFL.BFLY PT, R2, R5, 0x1, 0x1f ;  /* 0x0c201f0005027f89 */ /* 0x000ea800000e0000 */
[----:B------:R-:W3:Y:S01]  /*3600*/  SHFL.BFLY PT, R3, R4, 0x1, 0x1f ;  /* 0x0c201f0004037f89 */ /* 0x000ee200000e0000 */
[----:B--2---:R-:W-:Y:S02]  /*3610*/  FMNMX.FTZ R2, R5, R2, !PT ;  /* 0x0000000205027209 */ /* 0x004fe40007810000 */
[----:B---3--:R-:W-:-:S03]  /*3620*/  FMNMX.FTZ R0, R4, R3, !PT ;  /* 0x0000000304007209 */ /* 0x008fc60007810000 */
[C---:B-1----:R-:W-:Y:S01]  /*3630*/  FMUL.FTZ R62, R2.reuse, UR4 ;  /* 0x00000004023e7c20 */ /* 0x042fe20008410000 */
[----:B------:R-:W-:Y:S02]  /*3640*/  FSETP.NEU.FTZ.AND P0, PT, R2, -INF , PT ;  /* 0xff8000000200780b */ /* 0x000fe40003f1d000 */
[----:B------:R-:W-:Y:S01]  /*3650*/  IADD3 R3, PT, PT, R133, R156, RZ ;  /* 0x0000009c85037210 */ /* 0x000fe20007ffe0ff */
[----:B------:R-:W-:Y:S01]  /*3660*/  FMUL.FTZ R60, R0, UR4 ;  /* 0x00000004003c7c20 */ /* 0x000fe20008410000 */
[----:B------:R-:W-:Y:S02]  /*3670*/  FSEL R62, R62, RZ, P0 ;  /* 0x000000ff3e3e7208 */ /* 0x000fe40000000000 */
[----:B------:R-:W-:Y:S01]  /*3680*/  FSETP.NEU.FTZ.AND P0, PT, R0, -INF , PT ;  /* 0xff8000000000780b */ /* 0x000fe20003f1d000 */
[----:B------:R-:W-:Y:S02]  /*3690*/  LDSM.16.MT88.4 R4, [R3+0xd000] ;  /* 0x00d000000304783b */ /* 0x000fe40000004200 */
[--C-:B------:R-:W-:Y:S01]  /*36a0*/  FFMA.FTZ R54, R103, UR4, -R62.reuse ;  /* 0x0000000467367c23 */ /* 0x100fe2000801083e */
[----:B------:R-:W-:Y:S01]  /*36b0*/  FSEL R60, R60, RZ, P0 ;  /* 0x000000ff3c3c7208 */ /* 0x000fe20000000000 */
[--C-:B------:R-:W-:Y:S01]  /*36c0*/  FFMA.FTZ R53, R101, UR4, -R62.reuse ;  /* 0x0000000465357c23 */ /* 0x100fe2000801083e */
[--C-:B------:R-:W-:Y:S01]  /*36d0*/  FFMA.FTZ R55, R87, UR4, -R62.reuse ;  /* 0x0000000457377c23 */ /* 0x100fe2000801083e */
[----:B------:R-:W-:Y:S01]  /*36e0*/  LDSM.16.MT88.4 R100, [R156+0xd000] ;  /* 0x00d000009c64783b */ /* 0x000fe20000004200 */
[----:B------:R-:W-:Y:S01]  /*36f0*/  FFMA.FTZ R42, R79, UR4, -R62 ;  /* 0x000000044f2a7c23 */ /* 0x000fe2000801083e */
[--C-:B------:R-:W-:Y:S01]  /*3700*/  FFMA.FTZ R40, R93, UR4, -R60.reuse ;  /* 0x000000045d287c23 */ /* 0x100fe2000801083c */
[--C-:B------:R-:W-:Y:S01]  /*3710*/  FFMA.FTZ R39, R95, UR4, -R60.reuse ;  /* 0x000000045f277c23 */ /* 0x100fe2000801083c */
[--C-:B------:R-:W-:Y:S01]  /*3720*/  FFMA.FTZ R52, R77, UR4, -R60.reuse ;  /* 0x000000044d347c23 */ /* 0x100fe2000801083c */
[----:B------:R-:W1:Y:S01]  /*3730*/  LDSM.16.MT88.4 R92, [R3+0xb000] ;  /* 0x00b00000035c783b */ /* 0x000e620000004200 */
[----:B------:R-:W-:Y:S01]  /*3740*/  FFMA.FTZ R43, R85, UR4, -R60 ;  /* 0x00000004552b7c23 */ /* 0x000fe2000801083c */
[----:B------:R-:W-:Y:S01]  /*3750*/  MUFU.EX2 R55, R55 ;  /* 0x0000003700377308 */ /* 0x000fe20000000800 */
[--C-:B------:R-:W-:Y:S01]  /*3760*/  FFMA.FTZ R41, R73, UR4, -R62.reuse ;  /* 0x0000000449297c23 */ /* 0x100fe2000801083e */
[----:B------:R-:W2:Y:S01]  /*3770*/  LDSM.16.MT88.4 R76, [R3+0x9000] ;  /* 0x00900000034c783b */ /* 0x000ea20000004200 */
[--C-:B------:R-:W-:Y:S01]  /*3780*/  FFMA.FTZ R38, R75, UR4, -R62.reuse ;  /* 0x000000044b267c23 */ /* 0x100fe2000801083e */
[----:B------:R-:W3:Y:S01]  /*3790*/  MUFU.EX2 R54, R54 ;  /* 0x0000003600367308 */ /* 0x000ee20000000800 */
[--C-:B------:R-:W-:Y:S01]  /*37a0*/  FFMA.FTZ R35, R99, UR4, -R62.reuse ;  /* 0x0000000463237c23 */ /* 0x100fe2000801083e */
[----:B------:R-:W4:Y:S01]  /*37b0*/  LDSM.16.MT88.4 R84, [R156+0xb000] ;  /* 0x00b000009c54783b */ /* 0x000f220000004200 */
[----:B------:R-:W-:Y:S01]  /*37c0*/  FFMA.FTZ R34, R97, UR4, -R62 ;  /* 0x0000000461227c23 */ /* 0x000fe2000801083e */
[----:B------:R-:W-:Y:S01]  /*37d0*/  MUFU.EX2 R53, R53 ;  /* 0x0000003500357308 */ /* 0x000fe20000000800 */
[--C-:B------:R-:W-:Y:S01]  /*37e0*/  FFMA.FTZ R37, R83, UR4, -R60.reuse ;  /* 0x0000000453257c23 */ /* 0x100fe2000801083c */
[----:B------:R-:W5:Y:S01]  /*37f0*/  LDSM.16.MT88.4 R16, [R3+0xb400] ;  /* 0x00b400000310783b */ /* 0x000f620000004200 */
[--C-:B------:R-:W-:Y:S01]  /*3800*/  FFMA.FTZ R36, R81, UR4, -R60.reuse ;  /* 0x0000000451247c23 */ /* 0x100fe2000801083c */
[----:B------:R-:W3:Y:S01]  /*3810*/  MUFU.EX2 R42, R42 ;  /* 0x0000002a002a7308 */ /* 0x000ee20000000800 */
[--C-:B------:R-:W-:Y:S01]  /*3820*/  FFMA.FTZ R33, R91, UR4, -R60.reuse ;  /* 0x000000045b217c23 */ /* 0x100fe2000801083c */
[----:B------:R-:W5:Y:S01]  /*3830*/  LDSM.16.MT88.4 R24, [R3+0x9400] ;  /* 0x009400000318783b */ /* 0x000f620000004200 */
[----:B------:R-:W-:Y:S01]  /*3840*/  FFMA.FTZ R32, R89, UR4, -R60 ;  /* 0x0000000459207c23 */ /* 0x000fe2000801083c */
[----:B------:R-:W-:Y:S01]  /*3850*/  MUFU.EX2 R52, R52 ;  /* 0x0000003400347308 */ /* 0x000fe20000000800 */
[--C-:B------:R-:W-:Y:S01]  /*3860*/  FFMA.FTZ R133, R197, UR4, -R62.reuse ;  /* 0x00000004c5857c23 */ /* 0x100fe2000801083e */
[----:B---3--:R-:W-:Y:S01]  /*3870*/  F2FP.F16.F32.PACK_AB R104, R54, R55 ;  /* 0x000000373668723e */ /* 0x008fe200000000ff */
[----:B------:R-:W3:Y:S01]  /*3880*/  LDSM.16.MT88.4 R8, [R3+0xd400] ;  /* 0x00d400000308783b */ /* 0x000ee20000004200 */
[----:B------:R-:W1:Y:S01]  /*3890*/  MUFU.EX2 R43, R43 ;  /* 0x0000002b002b7308 */ /* 0x000e620000000800 */
[----:B------:R-:W-:Y:S01]  /*38a0*/  FFMA.FTZ R64, R195, UR4, -R62 ;  /* 0x00000004c3407c23 */ /* 0x000fe2000801083e */
[--C-:B------:R-:W-:Y:S01]  /*38b0*/  FFMA.FTZ R135, R191, UR4, -R60.reuse ;  /* 0x00000004bf877c23 */ /* 0x100fe2000801083c */
[----:B------:R-:W-:Y:S01]  /*38c0*/  LDSM.16.MT88.4 R44, [R3+0x9800] ;  /* 0x00980000032c783b */ /* 0x000fe20000004200 */
[----:B------:R-:W-:Y:S01]  /*38d0*/  MUFU.EX2 R40, R40 ;  /* 0x0000002800287308 */ /* 0x000fe20000000800 */
[----:B------:R-:W-:Y:S01]  /*38e0*/  FFMA.FTZ R66, R185, UR4, -R60 ;  /* 0x00000004b9427c23 */ /* 0x000fe2000801083c */
[----:B------:R-:W-:Y:S01]  /*38f0*/  F2FP.F16.F32.PACK_AB R106, R42, R53 ;  /* 0x000000352a6a723e */ /* 0x000fe200000000ff */
[----:B------:R-:W-:Y:S01]  /*3900*/  FFMA.FTZ R137, R179, UR4, -R62 ;  /* 0x00000004b3897c23 */ /* 0x000fe2000801083e */
[----:B------:R-:W2:Y:S01]  /*3910*/  MUFU.EX2 R39, R39 ;  /* 0x0000002700277308 */ /* 0x000ea20000000800 */
[--C-:B------:R-:W-:Y:S01]  /*3920*/  FFMA.FTZ R122, R155, UR4, -R60.reuse ;  /* 0x000000049b7a7c23 */ /* 0x100fe2000801083c */
[--C-:B------:R-:W-:Y:S01]  /*3930*/  FFMA.FTZ R120, R173, UR4, -R60.reuse ;  /* 0x00000004ad787c23 */ /* 0x100fe2000801083c */
[----:B------:R-:W-:Y:S01]  /*3940*/  FFMA.FTZ R163, R163, UR4, -R60 ;  /* 0x00000004a3a37c23 */ /* 0x000fe2000801083c */
[----:B------:R-:W-:Y:S01]  /*3950*/  MUFU.EX2 R41, R41 ;  /* 0x0000002900297308 */ /* 0x000fe20000000800 */
[--C-:B------:R-:W-:Y:S01]  /*3960*/  FFMA.FTZ R124, R153, UR4, -R62.reuse ;  /* 0x00000004997c7c23 */ /* 0x100fe2000801083e */
[----:B-1----:R-:W-:Y:S01]  /*3970*/  F2FP.F16.F32.PACK_AB R105, R43, R52 ;  /* 0x000000342b69723e */ /* 0x002fe200000000ff */
[----:B------:R-:W-:Y:S01]  /*3980*/  FFMA.FTZ R126, R149, UR4, -R62 ;  /* 0x00000004957e7c23 */ /* 0x000fe2000801083e */
[----:B------:R-:W1:Y:S01]  /*3990*/  MUFU.EX2 R38, R38 ;  /* 0x0000002600267308 */ /* 0x000e620000000800 */
[--C-:B------:R-:W-:Y:S01]  /*39a0*/  FFMA.FTZ R128, R145, UR4, -R60.reuse ;  /* 0x0000000491807c23 */ /* 0x100fe2000801083c */
[----:B------:R-:W-:Y:S01]  /*39b0*/  FFMA.FTZ R130, R139, UR4, -R60 ;  /* 0x000000048b827c23 */ /* 0x000fe2000801083c */
[--C-:B------:R-:W-:Y:S01]  /*39c0*/  FFMA.FTZ R151, R151, UR4, -R62.reuse ;  /* 0x0000000497977c23 */ /* 0x100fe2000801083e */
[----:B------:R-:W-:Y:S01]  /*39d0*/  MUFU.EX2 R35, R35 ;  /* 0x0000002300237308 */ /* 0x000fe20000000800 */
[----:B------:R-:W-:Y:S01]  /*39e0*/  FFMA.FTZ R147, R147, UR4, -R62 ;  /* 0x0000000493937c23 */ /* 0x000fe2000801083e */
[----:B--2---:R-:W-:Y:S01]  /*39f0*/  F2FP.F16.F32.PACK_AB R107, R39, R40 ;  /* 0x00000028276b723e */ /* 0x004fe200000000ff */
[--C-:B------:R-:W-:Y:S01]  /*3a00*/  FFMA.FTZ R143, R143, UR4, -R60.reuse ;  /* 0x000000048f8f7c23 */ /* 0x100fe2000801083c */
[----:B------:R-:W-:Y:S01]  /*3a10*/  MUFU.EX2 R34, R34 ;  /* 0x0000002200227308 */ /* 0x000fe20000000800 */
[----:B------:R-:W-:Y:S01]  /*3a20*/  FFMA.FTZ R132, R141, UR4, -R60 ;  /* 0x000000048d847c23 */ /* 0x000fe2000801083c */
[----:B------:R-:W-:Y:S01]  /*3a30*/  FFMA.FTZ R134, R125, UR4, -R62 ;  /* 0x000000047d867c23 */ /* 0x000fe2000801083e */
[--C-:B------:R-:W-:Y:S01]  /*3a40*/  FFMA.FTZ R138, R121, UR4, -R60.reuse ;  /* 0x00000004798a7c23 */ /* 0x100fe2000801083c */
[----:B------:R-:W-:Y:S01]  /*3a50*/  MUFU.EX2 R37, R37 ;  /* 0x0000002500257308 */ /* 0x000fe20000000800 */
[C---:B------:R-:W-:Y:S01]  /*3a60*/  HMMA.16816.F32 R88, R104.reuse, R92, RZ ;  /* 0x0000005c6858723c */ /* 0x040fe200000018ff */
[--C-:B------:R-:W-:Y:S01]  /*3a70*/  FFMA.FTZ R136, R119, UR4, -R60.reuse ;  /* 0x0000000477887c23 */ /* 0x100fe2000801083c */
[----:B------:R-:W-:Y:S01]  /*3a80*/  FFMA.FTZ R117, R117, UR4, -R60 ;  /* 0x0000000475757c23 */ /* 0x000fe2000801083c */
[----:B------:R-:W2:Y:S01]  /*3a90*/  MUFU.EX2 R36, R36 ;  /* 0x0000002400247308 */ /* 0x000ea20000000800 */
[--C-:B------:R-:W-:Y:S01]  /*3aa0*/  FFMA.FTZ R131, R131, UR4, -R62.reuse ;  /* 0x0000000483837c23 */ /* 0x100fe2000801083e */
[----:B------:R-:W-:Y:S01]  /*3ab0*/  FFMA.FTZ R127, R127, UR4, -R62 ;  /* 0x000000047f7f7c23 */ /* 0x000fe2000801083e */
[--C-:B------:R-:W-:Y:S01]  /*3ac0*/  FFMA.FTZ R123, R123, UR4, -R60.reuse ;  /* 0x000000047b7b7c23 */ /* 0x100fe2000801083c */
[----:B------:R-:W-:Y:S01]  /*3ad0*/  MUFU.EX2 R33, R33 ;  /* 0x0000002100217308 */ /* 0x000fe20000000800 */
[----:B------:R-:W-:Y:S01]  /*3ae0*/  HMMA.16816.F32 R92, R104, R94, RZ ;  /* 0x0000005e685c723c */ /* 0x000fe200000018ff */
[--C-:B------:R-:W-:Y:S01]  /*3af0*/  FFMA.FTZ R58, R58, UR4, -R60.reuse ;  /* 0x000000043a3a7c23 */ /* 0x100fe2000801083c */
[--C-:B------:R-:W-:Y:S01]  /*3b00*/  FFMA.FTZ R57, R57, UR4, -R60.reuse ;  /* 0x0000000439397c23 */ /* 0x100fe2000801083c */
[----:B------:R-:W5:Y:S01]  /*3b10*/  MUFU.EX2 R32, R32 ;  /* 0x0000002000207308 */ /* 0x000f620000000800 */
        /* <DEDUP_REMOVED lines=14> */
[C---:B----4-:R-:W-:Y:S03]  /*3c00*/  HMMA.16816.F32 R80, R104.reuse, R84, RZ ;  /* 0x000000546850723c */ /* 0x050fe600000018ff */
[----:B------:R-:W-:Y:S04]  /*3c10*/  MUFU.EX2 R149, R151 ;  /* 0x0000009700957308 */ /* 0x000fe80000000800 */
[----:B------:R-:W-:Y:S01]  /*3c20*/  MUFU.EX2 R126, R126 ;  /* 0x0000007e007e7308 */ /* 0x000fe20000000800 */
[C---:B------:R-:W-:Y:S03]  /*3c30*/  HMMA.16816.F32 R68, R104.reuse, R70, RZ ;  /* 0x000000466844723c */ /* 0x040fe600000018ff */
[----:B------:R-:W-:Y:S04]  /*3c40*/  MUFU.EX2 R145, R147 ;  /* 0x0000009300917308 */ /* 0x000fe80000000800 */
[----:B------:R-:W-:Y:S01]  /*3c50*/  MUFU.EX2 R128, R128 ;  /* 0x0000008000807308 */ /* 0x000fe20000000800 */
[C---:B------:R-:W-:Y:S03]  /*3c60*/  HMMA.16816.F32 R76, R104.reuse, R78, RZ ;  /* 0x0000004e684c723c */ /* 0x040fe600000018ff */
[----:B------:R-:W-:Y:S04]  /*3c70*/  MUFU.EX2 R141, R143 ;  /* 0x0000008f008d7308 */ /* 0x000fe80000000800 */
[----:B------:R4:W-:Y:S01]  /*3c80*/  MUFU.EX2 R139, R132 ;  /* 0x00000084008b7308 */ /* 0x0009e20000000800 */
[C---:B------:R-:W-:Y:S03]  /*3c90*/  HMMA.16816.F32 R84, R104.reuse, R86, RZ ;  /* 0x000000566854723c */ /* 0x040fe600000018ff */
[----:B------:R-:W-:Y:S04]  /*3ca0*/  MUFU.EX2 R130, R130 ;  /* 0x0000008200827308 */ /* 0x000fe80000000800 */
[----:B------:R-:W-:Y:S01]  /*3cb0*/  MUFU.EX2 R125, R127 ;  /* 0x0000007f007d7308 */ /* 0x000fe20000000800 */
[----:B------:R-:W-:Y:S01]  /*3cc0*/  HMMA.16816.F32 R108, R104, R4, RZ ;  /* 0x00000004686c723c */ /* 0x000fe200000018ff */
[----:B-1----:R-:W-:-:S02]  /*3cd0*/  F2FP.F16.F32.PACK_AB R4, R38, R41 ;  /* 0x000000292604723e */ /* 0x002fc400000000ff */
[----:B--2---:R-:W-:Y:S01]  /*3ce0*/  F2FP.F16.F32.PACK_AB R5, R36, R37 ;  /* 0x000000252405723e */ /* 0x004fe200000000ff */
[----:B------:R-:W-:Y:S01]  /*3cf0*/  MUFU.EX2 R134, R134 ;  /* 0x0000008600867308 */ /* 0x000fe20000000800 */
[----:B----4-:R-:W-:-:S03]  /*3d00*/  FFMA.FTZ R132, R129, UR4, -R62 ;  /* 0x0000000481847c23 */ /* 0x010fc6000801083e */
[----:B------:R-:W-:Y:S01]  /*3d10*/  HMMA.16816.F32 R104, R104, R6, RZ ;  /* 0x000000066868723c */ /* 0x000fe200000018ff */
[----:B------:R-:W-:Y:S01]  /*3d20*/  F2FP.F16.F32.PACK_AB R6, R34, R35 ;  /* 0x000000232206723e */ /* 0x000fe200000000ff */
[----:B------:R-:W-:Y:S01]  /*3d30*/  MUFU.EX2 R129, R131 ;  /* 0x0000008300817308 */ /* 0x000fe20000000800 */
[----:B-----5:R-:W-:-:S03]  /*3d40*/  F2FP.F16.F32.PACK_AB R7, R32, R33 ;  /* 0x000000212007723e */ /* 0x020fc600000000ff */
        /* <DEDUP_REMOVED lines=9> */
[----:B------:R-:W-:Y:S06]  /*3de0*/  MUFU.EX2 R58, R58 ;  /* 0x0000003a003a7308 */ /* 0x000fec0000000800 */
[C---:B------:R-:W-:Y:S01]  /*3df0*/  HMMA.16816.F32 R100, R4.reuse, R14, R100 ;  /* 0x0000000e0464723c */ /* 0x040fe20000001864 */
[----:B------:R-:W2:Y:S07]  /*3e00*/  LDSM.16.MT88.4 R12, [R156+0xd800] ;  /* 0x00d800009c0c783b */ /* 0x000eae0000004200 */
[----:B------:R-:W-:Y:S01]  /*3e10*/  HMMA.16816.F32 R112, R4, R28, R112 ;  /* 0x0000001c0470723c */ /* 0x000fe20000001870 */
[--C-:B------:R-:W-:Y:S01]  /*3e20*/  FFMA.FTZ R29, R207, UR4, -R60.reuse ;  /* 0x00000004cf1d7c23 */ /* 0x100fe2000801083c */
[----:B------:R-:W-:-:S05]  /*3e30*/  FFMA.FTZ R28, R205, UR4, -R60 ;  /* 0x00000004cd1c7c23 */ /* 0x000fca000801083c */
[----:B------:R-:W-:Y:S01]  /*3e40*/  MUFU.EX2 R29, R29 ;  /* 0x0000001d001d7308 */ /* 0x000fe20000000800 */
[C---:B------:R-:W-:Y:S01]  /*3e50*/  HMMA.16816.F32 R68, R4.reuse, R30, R68 ;  /* 0x0000001e0444723c */ /* 0x040fe20000001844 */
[--C-:B------:R-:W-:Y:S01]  /*3e60*/  FFMA.FTZ R31, R209, UR4, -R62.reuse ;  /* 0x00000004d11f7c23 */ /* 0x100fe2000801083e */
[----:B------:R-:W-:Y:S01]  /*3e70*/  FFMA.FTZ R30, R213, UR4, -R62 ;  /* 0x00000004d51e7c23 */ /* 0x000fe2000801083e */
[----:B------:R-:W-:Y:S04]  /*3e80*/  MUFU.EX2 R28, R28 ;  /* 0x0000001c001c7308 */ /* 0x000fe80000000800 */
[----:B------:R-:W-:Y:S01]  /*3e90*/  MUFU.EX2 R31, R31 ;  /* 0x0000001f001f7308 */ /* 0x000fe20000000800 */
[C---:B------:R-:W-:Y:S01]  /*3ea0*/  HMMA.16816.F32 R72, R4.reuse, R24, R72 ;  /* 0x000000180448723c */ /* 0x040fe20000001848 */
[--C-:B------:R-:W-:Y:S01]  /*3eb0*/  FFMA.FTZ R25, R203, UR4, -R60.reuse ;  /* 0x00000004cb197c23 */ /* 0x100fe2000801083c */
[----:B------:R-:W-:Y:S01]  /*3ec0*/  FFMA.FTZ R24, R201, UR4, -R60 ;  /* 0x00000004c9187c23 */ /* 0x000fe2000801083c */
[----:B------:R-:W4:Y:S04]  /*3ed0*/  MUFU.EX2 R30, R30 ;  /* 0x0000001e001e7308 */ /* 0x000f280000000800 */
[----:B------:R-:W-:Y:S01]  /*3ee0*/  MUFU.EX2 R25, R25 ;  /* 0x0000001900197308 */ /* 0x000fe20000000800 */
[C---:B------:R-:W-:Y:S01]  /*3ef0*/  HMMA.16816.F32 R76, R4.reuse, R26, R76 ;  /* 0x0000001a044c723c */ /* 0x040fe2000000184c */
[--C-:B------:R-:W-:Y:S01]  /*3f00*/  FFMA.FTZ R27, R211, UR4, -R62.reuse ;  /* 0x00000004d31b7c23 */ /* 0x100fe2000801083e */
[----:B------:R-:W-:Y:S01]  /*3f10*/  FFMA.FTZ R26, R215, UR4, -R62 ;  /* 0x00000004d71a7c23 */ /* 0x000fe2000801083e */
[----:B------:R-:W-:Y:S04]  /*3f20*/  MUFU.EX2 R24, R24 ;  /* 0x0000001800187308 */ /* 0x000fe80000000800 */
[----:B------:R-:W-:Y:S01]  /*3f30*/  MUFU.EX2 R27, R27 ;  /* 0x0000001b001b7308 */ /* 0x000fe20000000800 */
[C---:B---3--:R-:W-:Y:S03]  /*3f40*/  HMMA.16816.F32 R108, R4.reuse, R8, R108 ;  /* 0x00000008046c723c */ /* 0x048fe6000000186c */
[----:B------:R-:W3:Y:S05]  /*3f50*/  MUFU.EX2 R26, R26 ;  /* 0x0000001a001a7308 */ /* 0x000eea0000000800 */
[C---:B------:R-:W-:Y:S01]  /*3f60*/  HMMA.16816.F32 R104, R4.reuse, R10, R104 ;  /* 0x0000000a0468723c */ /* 0x040fe20000001868 */
[----:B------:R-:W5:Y:S07]  /*3f70*/  LDSM.16.MT88.4 R8, [R3+0xd800] ;  /* 0x00d800000308783b */ /* 0x000f6e0000004200 */
[C---:B------:R-:W-:Y:S08]  /*3f80*/  HMMA.16816.F32 R80, R4.reuse, R20, R80 ;  /* 0x000000140450723c */ /* 0x040ff00000001850 */
[----:B------:R-:W-:Y:S01]  /*3f90*/  HMMA.16816.F32 R84, R4, R22, R84 ;  /* 0x000000160454723c */ /* 0x000fe20000001854 */
[----:B------:R-:W5:Y:S01]  /*3fa0*/  LDSM.16.MT88.4 R20, [R156+0xb800] ;  /* 0x00b800009c14783b */ /* 0x000f620000004200 */
[----:B----4-:R-:W-:-:S02]  /*3fb0*/  F2FP.F16.F32.PACK_AB R4, R30, R31 ;  /* 0x0000001f1e04723e */ /* 0x010fc400000000ff */
[----:B------:R-:W-:Y:S02]  /*3fc0*/  F2FP.F16.F32.PACK_AB R5, R28, R29 ;  /* 0x0000001d1c05723e */ /* 0x000fe400000000ff */
[----:B---3--:R-:W-:Y:S02]  /*3fd0*/  F2FP.F16.F32.PACK_AB R6, R26, R27 ;  /* 0x0000001b1a06723e */ /* 0x008fe400000000ff */
[----:B------:R-:W-:-:S07]  /*3fe0*/  F2FP.F16.F32.PACK_AB R7, R24, R25 ;  /* 0x000000191807723e */ /* 0x000fce00000000ff */
[C---:B-1----:R-:W-:Y:S08]  /*3ff0*/  HMMA.16816.F32 R88, R4.reuse, R16, R88 ;  /* 0x000000100458723c */ /* 0x042ff00000001858 */
[C---:B------:R-:W-:Y:S01]  /*4000*/  HMMA.16816.F32 R92, R4.reuse, R18, R92 ;  /* 0x00000012045c723c */ /* 0x040fe2000000185c */
[----:B------:R-:W1:Y:S07]  /*4010*/  LDSM.16.MT88.4 R16, [R156+0xbc00] ;  /* 0x00bc00009c10783b */ /* 0x000e6e0000004200 */
[C---:B--2---:R-:W-:Y:S08]  /*4020*/  HMMA.16816.F32 R96, R4.reuse, R12, R96 ;  /* 0x0000000c0460723c */ /* 0x044ff00000001860 */
        /* <DEDUP_REMOVED lines=9> */
[----:B------:R-:W3:Y:S04]  /*40c0*/  MUFU.EX2 R48, R48 ;  /* 0x0000003000307308 */ /* 0x000ee80000000800 */
[----:B------:R-:W-:Y:S01]  /*40d0*/  MUFU.EX2 R51, R51 ;  /* 0x0000003300337308 */ /* 0x000fe20000000800 */
[C---:B-----5:R-:W-:Y:S03]  /*40e0*/  HMMA.16816.F32 R108, R4.reuse, R8, R108 ;  /* 0x00000008046c723c */ /* 0x060fe6000000186c */
[----:B------:R-:W4:Y:S05]  /*40f0*/  MUFU.EX2 R50, R50 ;  /* 0x0000003200327308 */ /* 0x000f2a0000000800 */
[C---:B------:R-:W-:Y:S01]  /*4100*/  HMMA.16816.F32 R104, R4.reuse, R10, R104 ;  /* 0x0000000a0468723c */ /* 0x040fe20000001868 */
[----:B------:R-:W5:Y:S07]  /*4110*/  LDSM.16.MT88.4 R8, [R156+0xdc00] ;  /* 0x00dc00009c08783b */ /* 0x000f6e0000004200 */
[C---:B------:R-:W-:Y:S08]  /*4120*/  HMMA.16816.F32 R72, R4.reuse, R44, R72 ;  /* 0x0000002c0448723c */ /* 0x040ff00000001848 */
[C---:B------:R-:W-:Y:S01]  /*4130*/  HMMA.16816.F32 R76, R4.reuse, R46, R76 ;  /* 0x0000002e044c723c */ /* 0x040fe2000000184c */
[----:B------:R-:W5:Y:S07]  /*4140*/  LDSM.16.MT88.4 R44, [R156+0x9c00] ;  /* 0x009c00009c2c783b */ /* 0x000f6e0000004200 */
[C---:B------:R-:W-:Y:S08]  /*4150*/  HMMA.16816.F32 R80, R4.reuse, R20, R80 ;  /* 0x000000140450723c */ /* 0x040ff00000001850 */
[----:B------:R-:W-:Y:S01]  /*4160*/  HMMA.16816.F32 R84, R4, R22, R84 ;  /* 0x000000160454723c */ /* 0x000fe20000001854 */
[----:B---3--:R-:W-:Y:S01]  /*4170*/  F2FP.F16.F32.PACK_AB R4, R48, R49 ;  /* 0x000000313004723e */ /* 0x008fe200000000ff */
[----:B------:R-:W3:Y:S01]  /*4180*/  LDSM.16.MT88.4 R20, [R3+0x9c00] ;  /* 0x009c00000314783b */ /* 0x000ee20000004200 */
[----:B------:R-:W-:-:S02]  /*4190*/  F2FP.F16.F32.PACK_AB R5, R66, R135 ;  /* 0x000000874205723e */ /* 0x000fc400000000ff */
[----:B------:R-:W-:Y:S02]  /*41a0*/  F2FP.F16.F32.PACK_AB R6, R64, R133 ;  /* 0x000000854006723e */ /* 0x000fe400000000ff */
[----:B----4-:R-:W-:-:S07]  /*41b0*/  F2FP.F16.F32.PACK_AB R7, R50, R51 ;  /* 0x000000333207723e */ /* 0x010fce00000000ff */
[C---:B-1----:R-:W-:Y:S08]  /*41c0*/  HMMA.16816.F32 R80, R4.reuse, R16, R80 ;  /* 0x000000100450723c */ /* 0x042ff00000001850 */
[C---:B------:R-:W-:Y:S01]  /*41d0*/  HMMA.16816.F32 R84, R4.reuse, R18, R84 ;  /* 0x000000120454723c */ /* 0x040fe20000001854 */
[----:B------:R-:W1:Y:S07]  /*41e0*/  LDSM.16.MT88.4 R16, [R3+0xdc00] ;  /* 0x00dc00000310783b */ /* 0x000e6e0000004200 */
[C---:B--2---:R-:W-:Y:S08]  /*41f0*/  HMMA.16816.F32 R88, R4.reuse, R12, R88 ;  /* 0x0000000c0458723c */ /* 0x044ff00000001858 */
[C---:B------:R-:W-:Y:S01]  /*4200*/  HMMA.16816.F32 R92, R4.reuse, R14, R92 ;  /* 0x0000000e045c723c */ /* 0x040fe2000000185c */
[----:B------:R-:W2:Y:S07]  /*4210*/  LDSM.16.MT88.4 R12, [R156+0xa000] ;  /* 0x00a000009c0c783b */ /* 0x000eae0000004200 */
[C---:B-----5:R-:W-:Y:S08]  /*4220*/  HMMA.16816.F32 R96, R4.reuse, R8, R96 ;  /* 0x000000080460723c */ /* 0x060ff00000001860 */
[C---:B------:R-:W-:Y:S01]  /*4230*/  HMMA.16816.F32 R100, R4.reuse, R10, R100 ;  /* 0x0000000a0464723c */ /* 0x040fe20000001864 */
[----:B------:R-:W4:Y:S07]  /*4240*/  LDSM.16.MT88.4 R8, [R3+0xa000] ;  /* 0x00a000000308783b */ /* 0x000f2e0000004200 */
[----:B------:R-:W-:Y:S01]  /*4250*/  HMMA.16816.F32 R112, R4, R44, R112 ;  /* 0x0000002c0470723c */ /* 0x000fe20000001870 */
[--C-:B------:R-:W-:Y:S01]  /*4260*/  FFMA.FTZ R45, R181, UR4, -R62.reuse ;  /* 0x00000004b52d7c23 */ /* 0x100fe2000801083e */
[--C-:B------:R-:W-:Y:S01]  /*4270*/  FFMA.FTZ R44, R177, UR4, -R62.reuse ;  /* 0x00000004b12c7c23 */ /* 0x100fe2000801083e */
[----:B------:R-:W-:-:S04]  /*4280*/  FFMA.FTZ R177, R61, UR4, -R62 ;  /* 0x000000043db17c23 */ /* 0x000fc8000801083e */
[----:B------:R-:W-:Y:S01]  /*4290*/  MUFU.EX2 R45, R45 ;  /* 0x0000002d002d7308 */ /* 0x000fe20000000800 */
[C---:B------:R-:W-:Y:S01]  /*42a0*/  HMMA.16816.F32 R68, R4.reuse, R46, R68 ;  /* 0x0000002e0444723c */ /* 0x040fe20000001844 */
[----:B------:R-:W-:Y:S01]  /*42b0*/  FFMA.FTZ R46, R183, UR4, -R62 ;  /* 0x00000004b72e7c23 */ /* 0x000fe2000801083e */
[----:B------:R-:W-:Y:S01]  /*42c0*/  FFMA.FTZ R47, R171, UR4, -R60 ;  /* 0x00000004ab2f7c23 */ /* 0x000fe2000801083c */
[----:B------:R-:W-:Y:S04]  /*42d0*/  MUFU.EX2 R44, R44 ;  /* 0x0000002c002c7308 */ /* 0x000fe80000000800 */
[----:B------:R-:W5:Y:S01]  /*42e0*/  MUFU.EX2 R46, R46 ;  /* 0x0000002e002e7308 */ /* 0x000f620000000800 */
[C---:B---3--:R-:W-:Y:S03]  /*42f0*/  HMMA.16816.F32 R72, R4.reuse, R20, R72 ;  /* 0x000000140448723c */ /* 0x048fe60000001848 */
[----:B------:R-:W3:Y:S04]  /*4300*/  MUFU.EX2 R47, R47 ;  /* 0x0000002f002f7308 */ /* 0x000ee80000000800 */
[----:B------:R-:W-:Y:S01]  /*4310*/  MUFU.EX2 R177, R177 ;  /* 0x000000b100b17308 */ /* 0x000fe20000000800 */
[C---:B------:R-:W-:Y:S01]  /*4320*/  HMMA.16816.F32 R76, R4.reuse, R22, R76 ;  /* 0x00000016044c723c */ /* 0x040fe2000000184c */
[----:B------:R-:W-:Y:S07]  /*4330*/  LDSM.16.MT88.4 R20, [R156+0xc000] ;  /* 0x00c000009c14783b */ /* 0x000fee0000004200 */
[C---:B-1----:R-:W-:Y:S08]  /*4340*/  HMMA.16816.F32 R108, R4.reuse, R16, R108 ;  /* 0x00000010046c723c */ /* 0x042ff0000000186c */
[----:B------:R-:W-:Y:S01]  /*4350*/  HMMA.16816.F32 R104, R4, R18, R104 ;  /* 0x000000120468723c */ /* 0x000fe20000001868 */
[----:B-----5:R-:W-:Y:S01]  /*4360*/  F2FP.F16.F32.PACK_AB R4, R45, R46 ;  /* 0x0000002e2d04723e */ /* 0x020fe200000000ff */
[----:B------:R-:W1:Y:S01]  /*4370*/  LDSM.16.MT88.4 R16, [R3+0xc000] ;  /* 0x00c000000310783b */ /* 0x000e620000004200 */
[----:B------:R-:W-:-:S02]  /*4380*/  F2FP.F16.F32.PACK_AB R5, R122, R155 ;  /* 0x0000009b7a05723e */ /* 0x000fc400000000ff */
[----:B------:R-:W-:Y:S02]  /*4390*/  F2FP.F16.F32.PACK_AB R6, R137, R44 ;  /* 0x0000002c8906723e */ /* 0x000fe400000000ff */
[----:B---3--:R-:W-:-:S07]  /*43a0*/  F2FP.F16.F32.PACK_AB R7, R47, R120 ;  /* 0x000000782f07723e */ /* 0x008fce00000000ff */
        /* <DEDUP_REMOVED lines=9> */
[C---:B------:R-:W-:Y:S08]  /*4440*/  HMMA.16816.F32 R80, R4.reuse, R20, R80 ;  /* 0x000000140450723c */ /* 0x040ff00000001850 */
[C---:B--2---:R-:W-:Y:S08]  /*4450*/  HMMA.16816.F32 R96, R4.reuse, R12, R96 ;  /* 0x0000000c0460723c */ /* 0x044ff00000001860 */
[C---:B------:R-:W-:Y:S01]  /*4460*/  HMMA.16816.F32 R100, R4.reuse, R14, R100 ;  /* 0x0000000e0464723c */ /* 0x040fe20000001864 */
[----:B------:R-:W2:Y:S07]  /*4470*/  LDSM.16.MT88.4 R12, [R156+0xc400] ;  /* 0x00c400009c0c783b */ /* 0x000eae0000004200 */
        /* <DEDUP_REMOVED lines=19> */
[C---:B-1----:R-:W-:Y:S08]  /*45b0*/  HMMA.16816.F32 R96, R4.reuse, R16, R96 ;  /* 0x000000100460723c */ /* 0x042ff00000001860 */
[C---:B------:R-:W-:Y:S01]  /*45c0*/  HMMA.16816.F32 R100, R4.reuse, R18, R100 ;  /* 0x000000120464723c */ /* 0x040fe20000001864 */
[----:B------:R-:W1:Y:S07]  /*45d0*/  LDSM.16.MT88.4 R16, [R156+0xc800] ;  /* 0x00c800009c10783b */ /* 0x000e6e0000004200 */
[C---:B------:R-:W-:Y:S01]  /*45e0*/  HMMA.16816.F32 R76, R4.reuse, R22, R76 ;  /* 0x00000016044c723c */ /* 0x040fe2000000184c */
[----:B------:R-:W-:Y:S07]  /*45f0*/  LDSM.16.MT88.4 R20, [R3+0xa800] ;  /* 0x00a800000314783b */ /* 0x000fee0000004200 */
[C---:B--2---:R-:W-:Y:S08]  /*4600*/  HMMA.16816.F32 R108, R4.reuse, R12, R108 ;  /* 0x0000000c046c723c */ /* 0x044ff0000000186c */
[----:B------:R-:W-:Y:S01]  /*4610*/  HMMA.16816.F32 R104, R4, R14, R104 ;  /* 0x0000000e0468723c */ /* 0x000fe20000001868 */
[----:B------:R-:W-:Y:S01]  /*4620*/  F2FP.F16.F32.PACK_AB R4, R132, R129 ;  /* 0x000000818404723e */ /* 0x000fe200000000ff */
[----:B------:R-:W2:Y:S01]  /*4630*/  LDSM.16.MT88.4 R12, [R3+0xc800] ;  /* 0x00c80000030c783b */ /* 0x000ea20000004200 */
[----:B------:R-:W-:-:S02]  /*4640*/  F2FP.F16.F32.PACK_AB R5, R138, R121 ;  /* 0x000000798a05723e */ /* 0x000fc400000000ff */
[----:B------:R-:W-:Y:S02]  /*4650*/  F2FP.F16.F32.PACK_AB R6, R134, R125 ;  /* 0x0000007d8606723e */ /* 0x000fe400000000ff */
[----:B------:R-:W-:-:S07]  /*4660*/  F2FP.F16.F32.PACK_AB R7, R117, R136 ;  /* 0x000000887507723e */ /* 0x000fce00000000ff */
        /* <DEDUP_REMOVED lines=9> */
[C---:B------:R-:W-:Y:S01]  /*4700*/  HMMA.16816.F32 R76, R4.reuse, R22, R76 ;  /* 0x00000016044c723c */ /* 0x040fe2000000184c */
[----:B------:R-:W-:Y:S01]  /*4710*/  FFMA.FTZ R23, R59, UR4, -R60 ;  /* 0x000000043b177c23 */ /* 0x000fe2000801083c */
[----:B------:R-:W-:Y:S01]  /*4720*/  FADD.FTZ R60, R55, R54 ;  /* 0x00000036373c7221 */ /* 0x000fe20000010000 */
[----:B------:R-:W-:Y:S01]  /*4730*/  FADD.FTZ R55, R52, R43 ;  /* 0x0000002b34377221 */ /* 0x000fe20000010000 */
[----:B------:R-:W-:Y:S01]  /*4740*/  FFMA.FTZ R22, R63, UR4, -R62 ;  /* 0x000000043f167c23 */ /* 0x000fe2000801083e */
[----:B------:R-:W-:Y:S01]  /*4750*/  MUFU.EX2 R54, R57 ;  /* 0x0000003900367308 */ /* 0x000fe20000000800 */
[----:B------:R-:W-:Y:S01]  /*4760*/  FADD.FTZ R53, R53, R60 ;  /* 0x0000003c35357221 */ /* 0x000fe20000010000 */
[----:B------:R-:W-:Y:S01]  /*4770*/  FADD.FTZ R40, R40, R55 ;  /* 0x0000003728287221 */ /* 0x000fe20000010000 */
[----:B---3--:R-:W-:Y:S01]  /*4780*/  HMMA.16816.F32 R96, R4, R8, R96 ;  /* 0x000000080460723c */ /* 0x008fe20000001860 */
[----:B------:R-:W3:Y:S01]  /*4790*/  MUFU.EX2 R23, R23 ;  /* 0x0000001700177308 */ /* 0x000ee20000000800 */
[----:B------:R-:W-:Y:S01]  /*47a0*/  FADD.FTZ R42, R42, R53 ;  /* 0x000000352a2a7221 */ /* 0x000fe20000010000 */
[----:B------:R-:W-:-:S02]  /*47b0*/  FADD.FTZ R40, R39, R40 ;  /* 0x0000002827287221 */ /* 0x000fc40000010000 */
[----:B------:R-:W4:Y:S01]  /*47c0*/  MUFU.EX2 R22, R22 ;  /* 0x0000001600167308 */ /* 0x000f220000000800 */
[----:B------:R-:W-:Y:S01]  /*47d0*/  FADD.FTZ R41, R41, R42 ;  /* 0x0000002a29297221 */ /* 0x000fe20000010000 */
[----:B------:R-:W-:Y:S01]  /*47e0*/  FADD.FTZ R37, R37, R40 ;  /* 0x0000002825257221 */ /* 0x000fe20000010000 */
[----:B------:R-:W-:Y:S01]  /*47f0*/  HMMA.16816.F32 R100, R4, R10, R100 ;  /* 0x0000000a0464723c */ /* 0x000fe20000001864 */
[----:B------:R-:W5:Y:S01]  /*4800*/  LDSM.16.MT88.4 R8, [R3+0xac00] ;  /* 0x00ac00000308783b */ /* 0x000f620000004200 */
[----:B------:R-:W2:Y:S01]  /*4810*/  MUFU.EX2 R43, R56 ;  /* 0x00000038002b7308 */ /* 0x000ea20000000800 */
[----:B------:R-:W-:Y:S01]  /*4820*/  FADD.FTZ R38, R38, R41 ;  /* 0x0000002926267221 */ /* 0x000fe20000010000 */
[----:B------:R-:W-:-:S03]  /*4830*/  FADD.FTZ R36, R36, R37 ;  /* 0x0000002524247221 */ /* 0x000fc60000010000 */
[----:B------:R-:W-:Y:S01]  /*4840*/  FADD.FTZ R35, R35, R38 ;  /* 0x0000002623237221 */ /* 0x000fe20000010000 */
[----:B------:R-:W-:Y:S01]  /*4850*/  HMMA.16816.F32 R72, R4, R20, R72 ;  /* 0x000000140448723c */ /* 0x000fe20000001848 */
[--C-:B------:R-:W-:Y:S01]  /*4860*/  FFMA.FTZ R20, R67, UR4, -R62.reuse ;  /* 0x0000000443147c23 */ /* 0x100fe2000801083e */
[----:B------:R-:W-:Y:S01]  /*4870*/  FFMA.FTZ R21, R65, UR4, -R62 ;  /* 0x0000000441157c23 */ /* 0x000fe2000801083e */
[----:B------:R-:W-:Y:S01]  /*4880*/  FADD.FTZ R33, R33, R36 ;  /* 0x0000002421217221 */ /* 0x000fe20000010000 */
[----:B------:R-:W-:-:S03]  /*4890*/  FADD.FTZ R34, R34, R35 ;  /* 0x0000002322227221 */ /* 0x000fc60000010000 */
[----:B------:R-:W-:Y:S01]  /*48a0*/  MUFU.EX2 R20, R20 ;  /* 0x0000001400147308 */ /* 0x000fe20000000800 */
[----:B------:R-:W-:Y:S01]  /*48b0*/  FADD.FTZ R32, R32, R33 ;  /* 0x0000002120207221 */ /* 0x000fe20000010000 */
[C---:B-1----:R-:W-:Y:S01]  /*48c0*/  HMMA.16816.F32 R108, R4.reuse, R16, R108 ;  /* 0x00000010046c723c */ /* 0x042fe2000000186c */
[----:B------:R-:W-:Y:S01]  /*48d0*/  FADD.FTZ R31, R31, R34 ;  /* 0x000000221f1f7221 */ /* 0x000fe20000010000 */
[----:B------:R-:W1:Y:S01]  /*48e0*/  MUFU.EX2 R21, R21 ;  /* 0x0000001500157308 */ /* 0x000e620000000800 */
[----:B------:R-:W-:Y:S02]  /*48f0*/  FADD.FTZ R29, R29, R32 ;  /* 0x000000201d1d7221 */ /* 0x000fe40000010000 */
[----:B------:R-:W-:Y:S02]  /*4900*/  FADD.FTZ R30, R30, R31 ;  /* 0x0000001f1e1e7221 */ /* 0x000fe40000010000 */
[----:B------:R-:W-:Y:S01]  /*4910*/  FADD.FTZ R28, R28, R29 ;  /* 0x0000001d1c1c7221 */ /* 0x000fe20000010000 */
[----:B------:R-:W-:Y:S01]  /*4920*/  HMMA.16816.F32 R104, R4, R18, R104 ;  /* 0x000000120468723c */ /* 0x000fe20000001868 */
[----:B---3--:R-:W-:Y:S01]  /*4930*/  F2FP.F16.F32.PACK_AB R5, R58, R23 ;  /* 0x000000173a05723e */ /* 0x008fe200000000ff */
[----:B------:R-:W-:Y:S01]  /*4940*/  FADD.FTZ R27, R27, R30 ;  /* 0x0000001e1b1b7221 */ /* 0x000fe20000010000 */
[----:B----4-:R-:W-:Y:S01]  /*4950*/  F2FP.F16.F32.PACK_AB R6, R177, R22 ;  /* 0x00000016b106723e */ /* 0x010fe200000000ff */
[----:B------:R-:W3:Y:S01]  /*4960*/  LDSM.16.MT88.4 R16, [R156+0xcc00] ;  /* 0x00cc00009c10783b */ /* 0x000ee20000004200 */
[----:B--2---:R-:W-:Y:S01]  /*4970*/  F2FP.F16.F32.PACK_AB R7, R43, R54 ;  /* 0x000000362b07723e */ /* 0x004fe200000000ff */
[----:B------:R-:W-:Y:S01]  /*4980*/  FADD.FTZ R25, R25, R28 ;  /* 0x0000001c19197221 */ /* 0x000fe20000010000 */
[----:B------:R-:W-:Y:S01]  /*4990*/  FADD.FTZ R26, R26, R27 ;  /* 0x0000001b1a1a7221 */ /* 0x000fe20000010000 */
[----:B-1----:R-:W-:-:S02]  /*49a0*/  F2FP.F16.F32.PACK_AB R4, R21, R20 ;  /* 0x000000141504723e */ /* 0x002fc400000000ff */
        /* <DEDUP_REMOVED lines=23> */
[----:B------:R-:W-:Y:S02]  /*4b20*/  FADD.FTZ R124, R124, R137 ;  /* 0x000000897c7c7221 */ /* 0x000fe40000010000 */
[----:B---3--:R-:W-:Y:S02]  /*4b30*/  HMMA.16816.F32 R80, R4, R16, R80 ;  /* 0x000000100450723c */ /* 0x008fe40000001850 */
[----:B------:R-:W-:-:S06]  /*4b40*/  FADD.FTZ R149, R149, R124 ;  /* 0x0000007c95957221 */ /* 0x000fcc0000010000 */
[C---:B------:R-:W-:Y:S01]  /*4b50*/  HMMA.16816.F32 R84, R4.reuse, R18, R84 ;  /* 0x000000120454723c */ /* 0x040fe20000001854 */
[----:B------:R3:W4:Y:S07]  /*4b60*/  LDSM.16.MT88.4 R16, [R3+0xec00] ;  /* 0x00ec00000310783b */ /* 0x00072e0000004200 */
[----:B-1----:R-:W-:Y:S01]  /*4b70*/  HMMA.16816.F32 R88, R4, R12, R88 ;  /* 0x0000000c0458723c */ /* 0x002fe20000001858 */
[----:B------:R-:W-:-:S04]  /*4b80*/  FADD.FTZ R12, R128, R47 ;  /* 0x0000002f800c7221 */ /* 0x000fc80000010000 */
[----:B------:R-:W-:-:S03]  /*4b90*/  FADD.FTZ R12, R141, R12 ;  /* 0x0000000c8d0c7221 */ /* 0x000fc60000010000 */
[----:B------:R-:W-:Y:S01]  /*4ba0*/  HMMA.16816.F32 R92, R4, R14, R92 ;  /* 0x0000000e045c723c */ /* 0x000fe2000000185c */
[----:B------:R-:W-:-:S04]  /*4bb0*/  FADD.FTZ R139, R139, R12 ;  /* 0x0000000c8b8b7221 */ /* 0x000fc80000010000 */
[----:B------:R-:W-:-:S03]  /*4bc0*/  FADD.FTZ R130, R130, R139 ;  /* 0x0000008b82827221 */ /* 0x000fc60000010000 */
[----:B--2---:R-:W-:Y:S01]  /*4bd0*/  HMMA.16816.F32 R96, R4, R8, R96 ;  /* 0x000000080460723c */ /* 0x004fe20000001860 */
[----:B------:R-:W-:Y:S01]  /*4be0*/  FADD.FTZ R8, R126, R149 ;  /* 0x000000957e087221 */ /* 0x000fe20000010000 */
[----:B---3--:R-:W-:-:S03]  /*4bf0*/  FADD.FTZ R3, R121, R130 ;  /* 0x0000008279037221 */ /* 0x008fc60000010000 */
[----:B------:R-:W-:Y:S01]  /*4c00*/  FADD.FTZ R8, R145, R8 ;  /* 0x0000000891087221 */ /* 0x000fe20000010000 */
[----:B------:R-:W-:Y:S02]  /*4c10*/  FADD.FTZ R3, R138, R3 ;  /* 0x000000038a037221 */ /* 0x000fe40000010000 */
[----:B------:R-:W-:Y:S01]  /*4c20*/  HMMA.16816.F32 R100, R4, R10, R100 ;  /* 0x0000000a0464723c */ /* 0x000fe20000001864 */
[----:B------:R-:W-:Y:S01]  /*4c30*/  FADD.FTZ R129, R129, R8 ;  /* 0x0000000881817221 */ /* 0x000fe20000010000 */
[----:B------:R-:W-:-:S03]  /*4c40*/  FADD.FTZ R8, R136, R3 ;  /* 0x0000000388087221 */ /* 0x000fc60000010000 */
[----:B------:R-:W-:Y:S01]  /*4c50*/  FADD.FTZ R132, R132, R129 ;  /* 0x0000008184847221 */ /* 0x000fe20000010000 */
[----:B------:R-:W-:Y:S02]  /*4c60*/  FADD.FTZ R8, R117, R8 ;  /* 0x0000000875087221 */ /* 0x000fe40000010000 */
[----:B----4-:R-:W-:Y:S01]  /*4c70*/  HMMA.16816.F32 R108, R4, R16, R108 ;  /* 0x00000010046c723c */ /* 0x010fe2000000186c */
        /* <DEDUP_REMOVED lines=12> */
[----:B------:R-:W1:Y:S01]  /*4d40*/  S2UR UR5, SR_CgaCtaId ;  /* 0x00000000000579c3 */ /* 0x000e620000008800 */
[----:B------:R-:W-:Y:S01]  /*4d50*/  UISETP.NE.U32.AND UP0, UPT, UR6, URZ, UPT ;  /* 0x000000ff0600728c */ /* 0x000fe2000bf05070 */
[----:B------:R-:W-:Y:S01]  /*4d60*/  IMAD.MOV.U32 R117, RZ, RZ, R0 ;  /* 0x000000ffff757224 */ /* 0x000fe200078e0000 */
[C---:B------:R-:W-:Y:S01]  /*4d70*/  IADD3 R174, PT, PT, R116.reuse, -0x2, RZ ;  /* 0xfffffffe74ae7810 */ /* 0x040fe20007ffe0ff */
[----:B------:R-:W-:Y:S01]  /*4d80*/  IMAD.MOV.U32 R3, RZ, RZ, R2 ;  /* 0x000000ffff037224 */ /* 0x000fe200078e0002 */
[----:B------:R-:W-:Y:S01]  /*4d90*/  UISETP.NE.AND.EX UP0, UPT, UR7, URZ, UPT, UP0 ;  /* 0x000000ff0700728c */ /* 0x000fe2000bf05300 */
[----:B------:R-:W-:Y:S01]  /*4da0*/  IADD3 R173, PT, PT, -R116, 0x1, RZ ;  /* 0x0000000174ad7810 */ /* 0x000fe20007ffe1ff */
[C---:B------:R-:W-:Y:S01]  /*4db0*/  VIADD R172, R156.reuse, 0x9000 ;  /* 0x000090009cac7836 */ /* 0x040fe20000000000 */
[----:B------:R-:W-:Y:S01]  /*4dc0*/  IADD3 R170, PT, PT, R156, 0x9020, RZ ;  /* 0x000090209caa7810 */ /* 0x000fe20007ffe0ff */
[----:B------:R-:W-:Y:S01]  /*4dd0*/  IMAD.MOV.U32 R171, RZ, RZ, RZ ;  /* 0x000000ffffab7224 */ /* 0x000fe200078e00ff */
[----:B------:R-:W-:Y:S01]  /*4de0*/  UMOV UR10, 0x400 ;  /* 0x00000400000a7882 */ /* 0x000fe20000000000 */
[----:B------:R-:W-:Y:S01]  /*4df0*/  PLOP3.LUT P1, PT, PT, PT, UP0, 0x80, 0x8 ;  /* 0x000000000008781c */ /* 0x000fe20003f2f008 */
[----:B------:R-:W2:Y:S01]  /*4e00*/  LDCU UR4, c[0x0][0x45c] ;  /* 0x00008b80ff0477ac */ /* 0x000ea20008000800 */
[----:B------:R-:W3:Y:S01]  /*4e10*/  LDCU.64 UR8, c[0x0][0x3a8] ;  /* 0x00007500ff0877ac */ /* 0x000ee20008000a00 */
[----:B------:R-:W4:Y:S01]  /*4e20*/  LDCU.64 UR6, c[0x0][0x3a0] ;  /* 0x00007400ff0677ac */ /* 0x000f220008000a00 */
[----:B-1----:R-:W-:-:S12]  /*4e30*/  ULEA UR5, UR5, UR10, 0x18 ;  /* 0x0000000a05057291 */ /* 0x002fd8000f8ec0ff */
.L_x_1454:
[----:B------:R-:W-:Y:S01]  /*4e40*/  @!P1 IADD3 R9, P0, PT, RZ, -R171, RZ ;  /* 0x800000abff099210 */ /* 0x000fe20007f1e0ff */
[----:B------:R-:W1:Y:S01]  /*4e50*/  S2R R118, SR_TID.X ;  /* 0x0000000000767919 */ /* 0x000e620000002100 */
[----:B------:R-:W5:Y:S01]  /*4e60*/  @!P1 LDC R178, c[0x0][0x3c0] ;  /* 0x0000f000ffb29b82 */ /* 0x000f620000000800 */
[----:B------:R-:W-:Y:S07]  /*4e70*/  DEPBAR.LE SB0, 0x0 ;  /* 0x000080000000791a */ /* 0x000fee0000000000 */
[----:B------:R-:W2:Y:S08]  /*4e80*/  LDC R163, c[0x0][0x3c4] ;  /* 0x0000f100ffa37b82 */ /* 0x000eb00000000800 */
[----:B------:R-:W-:Y:S01]  /*4e90*/  BAR.SYNC.DEFER_BLOCKING 0x0 ;  /* 0x0000000000007b1d */ /* 0x000fe20000010000 */
[----:B------:R-:W-:Y:S01]  /*4ea0*/  IMAD.MOV.U32 R7, RZ, RZ, R164 ;  /* 0x000000ffff077224 */ /* 0x000fe200078e00a4 */
[----:B-1----:R-:W-:Y:S01]  /*4eb0*/  LOP3.LUT R167, R118, 0x18, RZ, 0xc0, !PT ;  /* 0x0000001876a77812 */ /* 0x002fe200078ec0ff */
[----:B-----5:R-:W-:Y:S01]  /*4ec0*/  @!P1 IMAD.SHL.U32 R6, R178, 0x80, RZ ;  /* 0x00000080b2069824 */ /* 0x020fe200078e00ff */
[----:B------:R-:W-:Y:S01]  /*4ed0*/  SHF.R.U32.HI R159, RZ, 0x1, R118 ;  /* 0x00000001ff9f7819 */ /* 0x000fe20000011676 */
[C---:B------:R-:W-:Y:S02]  /*4ee0*/  IMAD.SHL.U32 R160, R118.reuse, 0x8, RZ ;  /* 0x0000000876a07824 */ /* 0x040fe400078e00ff */
[C---:B------:R-:W-:Y:S01]  /*4ef0*/  IMAD.SHL.U32 R158, R118.reuse, 0x10, RZ ;  /* 0x00000010769e7824 */ /* 0x040fe200078e00ff */
[----:B------:R-:W-:Y:S01]  /*4f00*/  LOP3.LUT R0, R159, 0x8, RZ, 0xc0, !PT ;  /* 0x000000089f007812 */ /* 0x000fe200078ec0ff */
[----:B------:R-:W-:Y:S01]  /*4f10*/  IMAD.SHL.U32 R157, R118, 0x4, RZ ;  /* 0x00000004769d7824 */ /* 0x000fe200078e00ff */
[----:B------:R-:W-:Y:S01]  /*4f20*/  LOP3.LUT R10, R160, 0xd8, RZ, 0xc0, !PT ;  /* 0x000000d8a00a7812 */ /* 0x000fe200078ec0ff */
[----:B------:R-:W-:Y:S01]  /*4f30*/  @!P1 IMAD.X R6, RZ, RZ, ~R6, P0 ;  /* 0x000000ffff069224 */ /* 0x000fe200000e0e06 */
[----:B------:R-:W-:Y:S01]  /*4f40*/  LOP3.LUT R4, R158, 0x100, RZ, 0xc0, !PT ;  /* 0x000001009e047812 */ /* 0x000fe200078ec0ff */
[----:B------:R-:W-:Y:S01]  /*4f50*/  IMAD.SHL.U32 R5, R118, 0x20, RZ ;  /* 0x0000002076057824 */ /* 0x000fe200078e00ff */
[----:B------:R-:W-:Y:S02]  /*4f60*/  LOP3.LUT R2, R157, 0x18, RZ, 0xc0, !PT ;  /* 0x000000189d027812 */ /* 0x000fe400078ec0ff */
[----:B------:R-:W-:Y:S02]  /*4f70*/  LOP3.LUT R158, R158, 0x3e00, RZ, 0xc0, !PT ;  /* 0x00003e009e9e7812 */ /* 0x000fe400078ec0ff */
[----:B------:R-:W-:Y:S02]  /*4f80*/  @!P1 SHF.R.S64 R9, R9, 0x1f, R6 ;  /* 0x0000001f09099819 */ /* 0x000fe40000001006 */
[----:B------:R-:W-:Y:S02]  /*4f90*/  LOP3.LUT R8, R160, 0x1f20, RZ, 0xc0, !PT ;  /* 0x00001f20a0087812 */ /* 0x000fe400078ec0ff */
[----:B------:R-:W-:Y:S02]  /*4fa0*/  LOP3.LUT R175, R10, R167, RZ, 0x3c, !PT ;  /* 0x000000a70aaf7212 */ /* 0x000fe400078e3cff */
[--C-:B------:R-:W-:Y:S02]  /*4fb0*/  LOP3.LUT R2, R2, 0xc0, R5.reuse, 0xf8, !PT ;  /* 0x000000c002027812 */ /* 0x100fe400078ef805 */
[--C-:B------:R-:W-:Y:S02]  /*4fc0*/  LOP3.LUT R119, R4, 0x20, R5.reuse, 0xf8, !PT ;  /* 0x0000002004777812 */ /* 0x100fe400078ef805 */
[----:B------:R-:W-:Y:S02]  /*4fd0*/  LOP3.LUT R5, R158, 0x120, R5, 0xf8, !PT ;  /* 0x000001209e057812 */ /* 0x000fe400078ef805 */
[----:B------:R-:W-:Y:S02]  /*4fe0*/  @!P1 IADD3 R164, P0, PT, R164, R9, RZ ;  /* 0x00000009a4a49210 */ /* 0x000fe40007f1e0ff */
[----:B------:R-:W-:Y:S01]  /*4ff0*/  LOP3.LUT R175, R8, R175, RZ, 0xfc, !PT ;  /* 0x000000af08af7212 */ /* 0x000fe200078efcff */
[----:B------:R-:W-:Y:S01]  /*5000*/  IMAD.MOV.U32 R8, RZ, RZ, R165 ;  /* 0x000000ffff087224 */ /* 0x000fe200078e00a5 */
[----:B------:R-:W-:Y:S02]  /*5010*/  LOP3.LUT R0, R5, R2, R0, 0xf6, !PT ;  /* 0x0000000205007212 */ /* 0x000fe400078ef600 */
[----:B------:R-:W-:Y:S01]  /*5020*/  @!P1 LEA.HI.X.SX32 R165, R6, R165, 0x1, P0 ;  /* 0x000000a506a59211 */ /* 0x000fe200000f0eff */
[----:B--2---:R-:W-:Y:S06]  /*5030*/  @!P1 BRA `(.L_x_1451) ;  /* 0x0000000000f49947 */ /* 0x004fec0003800000 */
[----:B------:R-:W1:Y:S01]  /*5040*/  LDC R5, c[0x0][0x4f0] ;  /* 0x00013c00ff057b82 */ /* 0x000e620000000800 */
[----:B------:R-:W-:Y:S07]  /*5050*/  IABS R12, R166 ;  /* 0x000000a6000c7213 */ /* 0x000fee0000000000 */
[----:B------:R-:W2:Y:S01]  /*5060*/  LDC.64 R178, c[0x0][0x3c0] ;  /* 0x0000f000ffb27b82 */ /* 0x000ea20000000a00 */
[-C--:B-1----:R-:W-:Y:S04]  /*5070*/  IABS R4, R5.reuse ;  /* 0x0000000500047213 */ /* 0x082fe80000000000 */
[----:B------:R-:W1:Y:S10]  /*5080*/  I2F.RP R11, R4 ;  /* 0x00000004000b7306 */ /* 0x000e740000209400 */
[----:B-1----:R-:W1:Y:S02]  /*5090*/  MUFU.RCP R6, R11 ;  /* 0x0000000b00067308 */ /* 0x002e640000001000 */
[----:B-1----:R-:W-:Y:S02]  /*50a0*/  VIADD R14, R6, 0xffffffe ;  /* 0x0ffffffe060e7836 */ /* 0x002fe40000000000 */
[----:B------:R-:W-:Y:S06]  /*50b0*/  VIADD R6, R166, 0xffffff80 ;  /* 0xffffff80a6067836 */ /* 0x000fec0000000000 */
[----:B------:R-:W1:Y:S01]  /*50c0*/  F2I.FTZ.U32.TRUNC.NTZ R15, R14 ;  /* 0x0000000e000f7305 */ /* 0x000e62000021f000 */
[----:B------:R-:W-:Y:S02]  /*50d0*/  IABS R10, R6 ;  /* 0x00000006000a7213 */ /* 0x000fe40000000000 */
[----:B------:R-:W-:Y:S04]  /*50e0*/  LOP3.LUT R6, R6, R5, RZ, 0x3c, !PT ;  /* 0x0000000506067212 */ /* 0x000fe800078e3cff */
[----:B------:R-:W-:Y:S01]  /*50f0*/  ISETP.GE.AND P0, PT, R6, RZ, PT ;  /* 0x000000ff0600720c */ /* 0x000fe20003f06270 */
        /* <DEDUP_REMOVED lines=16> */
[----:B------:R-:W-:Y:S01]  /*5200*/  ISETP.NE.AND P2, PT, R5, RZ, PT ;  /* 0x000000ff0500720c */ /* 0x000fe20003f45270 */
[----:B------:R-:W-:Y:S01]  /*5210*/  @!P4 VIADD R14, R14, 0x1 ;  /* 0x000000010e0ec836 */ /* 0x000fe20000000000 */
[-C--:B------:R-:W-:Y:S02]  /*5220*/  ISETP.GE.U32.AND P5, PT, R10, R4.reuse, PT ;  /* 0x000000040a00720c */ /* 0x080fe40003fa6070 */
[----:B------:R-:W-:Y:S02]  /*5230*/  ISETP.GE.U32.AND P6, PT, R12, R4, PT ;  /* 0x000000040c00720c */ /* 0x000fe40003fc6070 */
[----:B------:R-:W-:Y:S04]  /*5240*/  LOP3.LUT R4, R166, R5, RZ, 0x3c, !PT ;  /* 0x00000005a6047212 */ /* 0x000fe800078e3cff */
[----:B------:R-:W-:Y:S05]  /*5250*/  ISETP.GE.AND P3, PT, R4, RZ, PT ;  /* 0x000000ff0400720c */ /* 0x000fea0003f66270 */
[----:B------:R-:W-:Y:S02]  /*5260*/  @P5 IADD3 R13, PT, PT, R13, 0x1, RZ ;  /* 0x000000010d0d5810 */ /* 0x000fe40007ffe0ff */
[----:B------:R-:W-:Y:S03]  /*5270*/  @P6 VIADD R14, R14, 0x1 ;  /* 0x000000010e0e6836 */ /* 0x000fe60000000000 */
        /* <DEDUP_REMOVED lines=18> */
[C---:B---3--:R-:W-:Y:S01]  /*53a0*/  IMAD.WIDE.U32 R10, R9.reuse, UR8, R10 ;  /* 0x00000008090a7c25 */ /* 0x048fe2000f8e000a */
[----:B------:R-:W-:Y:S02]  /*53b0*/  SHF.R.S32.HI R4, RZ, 0x1f, R9 ;  /* 0x0000001fff047819 */ /* 0x000fe40000011409 */
[----:B------:R-:W-:Y:S03]  /*53c0*/  LEA R164, P0, R10, R7, 0x1 ;  /* 0x000000070aa47211 */ /* 0x000fe600078008ff */
[----:B------:R-:W-:Y:S04]  /*53d0*/  IMAD R4, R4, UR8, RZ ;  /* 0x0000000804047c24 */ /* 0x000fe8000f8e02ff */
[----:B------:R-:W-:Y:S04]  /*53e0*/  IMAD R4, R9, UR9, R4 ;  /* 0x0000000909047c24 */ /* 0x000fe8000f8e0204 */
[----:B------:R-:W-:Y:S05]  /*53f0*/  IMAD.IADD R165, R11, 0x1, R4 ;  /* 0x000000010ba57824 */ /* 0x000fea00078e0204 */
[----:B------:R-:W-:Y:S07]  /*5400*/  LEA.HI.X R165, R10, R8, R165, 0x1, P0 ;  /* 0x000000080aa57211 */ /* 0x000fee00000f0ca5 */
.L_x_1451:
[----:B------:R-:W-:Y:S01]  /*5410*/  LEA R175, R175, UR5, 0x1 ;  /* 0x00000005afaf7c11 */ /* 0x000fe2000f8e08ff */
[C---:B------:R-:W-:Y:S01]  /*5420*/  IMAD.SHL.U32 R179, R178.reuse, 0x40, RZ ;  /* 0x00000040b2b37824 */ /* 0x040fe200078e00ff */
[----:B------:R-:W-:Y:S01]  /*5430*/  SHF.L.U64.HI R178, R178, 0x6, R163 ;  /* 0x00000006b2b27819 */ /* 0x000fe200000102a3 */
[----:B------:R-:W-:Y:S01]  /*5440*/  VIADD R173, R173, 0x1 ;  /* 0x00000001adad7836 */ /* 0x000fe20000000000 */
[----:B------:R-:W-:Y:S01]  /*5450*/  LOP3.LUT R116, R118, 0x8, RZ, 0xc0, !PT ;  /* 0x0000000876747812 */ /* 0x000fe200078ec0ff */
[----:B------:R-:W-:Y:S01]  /*5460*/  @!PT LDS RZ, [RZ] ;  /* 0x00000000fffff984 */ /* 0x000fe20000000800 */
[----:B------:R-:W-:Y:S01]  /*5470*/  @!PT LDS RZ, [RZ] ;  /* 0x00000000fffff984 */ /* 0x000fe20000000800 */
[----:B------:R-:W-:Y:S01]  /*5480*/  @!PT LDS RZ, [RZ] ;  /* 0x00000000fffff984 */ /* 0x000fe20000000800 */
[----:B------:R1:W-:Y:S01]  /*5490*/  LDGSTS.E.BYPASS.LTC128B.128 [R175+0x9000], desc[UR24][R164.64] ;  /* 0x09000000a4af7fae */ /* 0x0003e2000b981a18 */
[----:B------:R-:W-:Y:S02]  /*54a0*/  IADD3 R180, P0, PT, R179, R164, RZ ;  /* 0x000000a4b3b47210 */ /* 0x000fe40007f1e0ff */
[----:B------:R-:W-:Y:S02]  /*54b0*/  LOP3.LUT R116, R119, R2, R116, 0xf6, !PT ;  /* 0x0000000277747212 */ /* 0x000fe400078ef674 */
[----:B------:R1:W-:Y:S01]  /*54c0*/  LDGSTS.E.BYPASS.LTC128B.128 [R175+0xb000], desc[UR24][R164.64+0x40] ;  /* 0x0b000040a4af7fae */ /* 0x0003e2000b981a18 */
[C---:B------:R-:W-:Y:S01]  /*54d0*/  IADD3 R184, P2, PT, R179.reuse, R180, RZ ;  /* 0x000000b4b3b87210 */ /* 0x040fe20007f5e0ff */
[----:B------:R-:W-:Y:S01]  /*54e0*/  IMAD.X R181, R178, 0x1, R165, P0 ;  /* 0x00000001b2b57824 */ /* 0x000fe200000e06a5 */
[----:B------:R-:W-:Y:S02]  /*54f0*/  LEA R119, R0, UR5, 0x1 ;  /* 0x0000000500777c11 */ /* 0x000fe4000f8e08ff */
[----:B------:R1:W-:Y:S01]  /*5500*/  LDGSTS.E.BYPASS.LTC128B.128 [R175+0xd000], desc[UR24][R164.64+0x80] ;  /* 0x0d000080a4af7fae */ /* 0x0003e2000b981a18 */
[----:B------:R-:W-:Y:S01]  /*5510*/  IADD3 R182, P0, PT, R179, R184, RZ ;  /* 0x000000b8b3b67210 */ /* 0x000fe20007f1e0ff */
[----:B------:R-:W-:Y:S01]  /*5520*/  IMAD.X R185, R178, 0x1, R181, P2 ;  /* 0x00000001b2b97824 */ /* 0x000fe200010e06b5 */
[----:B------:R-:W-:Y:S02]  /*5530*/  LEA R116, R116, UR5, 0x1 ;  /* 0x0000000574747c11 */ /* 0x000fe4000f8e08ff */
[----:B------:R1:W-:Y:S01]  /*5540*/  LDGSTS.E.BYPASS.LTC128B.128 [R175+0x9800], desc[UR24][R180.64] ;  /* 0x09800000b4af7fae */ /* 0x0003e2000b981a18 */
[----:B------:R-:W-:Y:S01]  /*5550*/  ISETP.NE.AND P2, PT, R173, RZ, PT ;  /* 0x000000ffad00720c */ /* 0x000fe20003f45270 */
[----:B------:R-:W-:Y:S01]  /*5560*/  IMAD.X R183, R178, 0x1, R185, P0 ;  /* 0x00000001b2b77824 */ /* 0x000fe200000e06b9 */
[----:B------:R-:W-:Y:S02]  /*5570*/  LOP3.LUT P0, RZ, R118, 0x4, RZ, 0xc0, !PT ;  /* 0x0000000476ff7812 */ /* 0x000fe4000780c0ff */
[----:B------:R1:W-:Y:S05]  /*5580*/  LDGSTS.E.BYPASS.LTC128B.128 [R175+0xb800], desc[UR24][R180.64+0x40] ;  /* 0x0b800040b4af7fae */ /* 0x0003ea000b981a18 */
[----:B------:R1:W-:Y:S05]  /*5590*/  LDGSTS.E.BYPASS.LTC128B.128 [R175+0xd800], desc[UR24][R180.64+0x80] ;  /* 0x0d800080b4af7fae */ /* 0x0003ea000b981a18 */
[----:B------:R1:W-:Y:S05]  /*55a0*/  LDGSTS.E.BYPASS.LTC128B.128 [R175+0xa000], desc[UR24][R184.64] ;  /* 0x0a000000b8af7fae */ /* 0x0003ea000b981a18 */
[----:B------:R1:W-:Y:S05]  /*55b0*/  LDGSTS.E.BYPASS.LTC128B.128 [R175+0xc000], desc[UR24][R184.64+0x40] ;  /* 0x0c000040b8af7fae */ /* 0x0003ea000b981a18 */
[----:B------:R1:W-:Y:S05]  /*55c0*/  LDGSTS.E.BYPASS.LTC128B.128 [R175+0xe000], desc[UR24][R184.64+0x80] ;  /* 0x0e000080b8af7fae */ /* 0x0003ea000b981a18 */
[----:B------:R1:W-:Y:S05]  /*55d0*/  LDGSTS.E.BYPASS.LTC128B.128 [R175+0xa800], desc[UR24][R182.64] ;  /* 0x0a800000b6af7fae */ /* 0x0003ea000b981a18 */
[----:B------:R1:W-:Y:S05]  /*55e0*/  LDGSTS.E.BYPASS.LTC128B.128 [R175+0xc800], desc[UR24][R182.64+0x40] ;  /* 0x0c800040b6af7fae */ /* 0x0003ea000b981a18 */
[----:B------:R1:W-:Y:S05]  /*55f0*/  LDGSTS.E.BYPASS.LTC128B.128 [R175+0xe800], desc[UR24][R182.64+0x80] ;  /* 0x0e800080b6af7fae */ /* 0x0003ea000b981a18 */
[----:B------:R-:W-:Y:S05]  /*5600*/  LDSM.16.M88.4 R120, [R119] ;  /* 0x000000007778783b */ /* 0x000fea0000000200 */
[----:B------:R-:W2:Y:S05]  /*5610*/  LDSM.16.M88.4 R124, [R116+0x3000] ;  /* 0x00300000747c783b */ /* 0x000eaa0000000200 */
[----:B------:R-:W5:Y:S05]  /*5620*/  LDSM.16.M88.4 R128, [R116+0x3400] ;  /* 0x003400007480783b */ /* 0x000f6a0000000200 */
[----:B------:R-:W3:Y:S05]  /*5630*/  LDSM.16.M88.4 R132, [R116+0x3800] ;  /* 0x003800007484783b */ /* 0x000eea0000000200 */
[----:B------:R-:W0:Y:S05]  /*5640*/  LDGDEPBAR ;  /* 0x00000000000079af */ /* 0x000e2a0000000000 */
[----:B------:R-:W4:Y:S05]  /*5650*/  LDSM.16.M88.4 R136, [R116+0x3c00] ;  /* 0x003c00007488783b */ /* 0x000f2a0000000200 */
[----:B------:R-:W1:Y:S05]  /*5660*/  LDSM.16.M88.4 R140, [R116+0x4000] ;  /* 0x00400000748c783b */ /* 0x000e6a0000000200 */
[----:B------:R-:W1:Y:S05]  /*5670*/  LDSM.16.M88.4 R144, [R116+0x4400] ;  /* 0x004400007490783b */ /* 0x000e6a0000000200 */
[----:B------:R-:W1:Y:S05]  /*5680*/  LDSM.16.M88.4 R148, [R116+0x4800] ;  /* 0x004800007494783b */ /* 0x000e6a0000000200 */
[----:B------:R-:W1:Y:S01]  /*5690*/  LDSM.16.M88.4 R152, [R116+0x4c00] ;  /* 0x004c00007498783b */ /* 0x000e620000000200 */
[C---:B--2---:R-:W-:Y:S01]  /*56a0*/  HMMA.16816.F32 R4, R120.reuse, R124, RZ ;  /* 0x0000007c7804723c */ /* 0x044fe200000018ff */
[----:B------:R-:W-:Y:S05]  /*56b0*/  IMAD.MOV.U32 R124, RZ, RZ, 0x20 ;  /* 0x00000020ff7c7424 */ /* 0x000fea00078e00ff */
[----:B------:R-:W-:Y:S02]  /*56c0*/  SEL R124, R124, 0xffffffe0, !P0 ;  /* 0xffffffe07c7c7807 */ /* 0x000fe40004000000 */
[C---:B------:R-:W-:Y:S03]  /*56d0*/  HMMA.16816.F32 R8, R120.reuse, R126, RZ ;  /* 0x0000007e7808723c */ /* 0x040fe600000018ff */
[C---:B------:R-:W-:Y:S02]  /*56e0*/  IMAD.IADD R2, R124.reuse, 0x1, R119 ;  /* 0x000000017c027824 */ /* 0x040fe400078e0277 */
[----:B------:R-:W-:Y:S03]  /*56f0*/  IMAD.IADD R0, R124, 0x1, R116 ;  /* 0x000000017c007824 */ /* 0x000fe600078e0274 */
[C---:B-----5:R-:W-:Y:S01]  /*5700*/  HMMA.16816.F32 R12, R120.reuse, R128, RZ ;  /* 0x00000080780c723c */ /* 0x060fe200000018ff */
[----:B------:R-:W-:Y:S07]  /*5710*/  LDSM.16.M88.4 R124, [R2] ;  /* 0x00000000027c783b */ /* 0x000fee0000000200 */
[C---:B------:R-:W-:Y:S01]  /*5720*/  HMMA.16816.F32 R16, R120.reuse, R130, RZ ;  /* 0x000000827810723c */ /* 0x040fe200000018ff */
[----:B------:R-:W2:Y:S07]  /*5730*/  LDSM.16.M88.4 R128, [R0+0x3000] ;  /* 0x003000000080783b */ /* 0x000eae0000000200 */
[C---:B---3--:R-:W-:Y:S08]  /*5740*/  HMMA.16816.F32 R20, R120.reuse, R132, RZ ;  /* 0x000000847814723c */ /* 0x048ff000000018ff */
[C---:B------:R-:W-:Y:S01]  /*5750*/  HMMA.16816.F32 R24, R120.reuse, R134, RZ ;  /* 0x000000867818723c */ /* 0x040fe200000018ff */
[----:B------:R-:W3:Y:S07]  /*5760*/  LDSM.16.M88.4 R132, [R0+0x3400] ;  /* 0x003400000084783b */ /* 0x000eee0000000200 */
[C---:B----4-:R-:W-:Y:S08]  /*5770*/  HMMA.16816.F32 R28, R120.reuse, R136, RZ ;  /* 0x00000088781c723c */ /* 0x050ff000000018ff */
[C---:B------:R-:W-:Y:S01]  /*5780*/  HMMA.16816.F32 R32, R120.reuse, R138, RZ ;  /* 0x0000008a7820723c */ /* 0x040fe200000018ff */
[----:B------:R-:W4:Y:S07]  /*5790*/  LDSM.16.M88.4 R136, [R0+0x3800] ;  /* 0x003800000088783b */ /* 0x000f2e0000000200 */
[C---:B-1----:R-:W-:Y:S08]  /*57a0*/  HMMA.16816.F32 R36, R120.reuse, R140, RZ ;  /* 0x0000008c7824723c */ /* 0x042ff000000018ff */
[C---:B------:R-:W-:Y:S01]  /*57b0*/  HMMA.16816.F32 R40, R120.reuse, R142, RZ ;  /* 0x0000008e7828723c */ /* 0x040fe200000018ff */
[----:B------:R-:W-:Y:S07]  /*57c0*/  LDSM.16.M88.4 R140, [R116+0x8c00] ;  /* 0x008c0000748c783b */ /* 0x000fee0000000200 */
        /* <DEDUP_REMOVED lines=15> */
[----:B------:R-:W4:Y:S07]  /*58c0*/  LDSM.16.M88.4 R136, [R0+0x4800] ;  /* 0x004800000088783b */ /* 0x000f2e0000000200 */
        /* <DEDUP_REMOVED lines=13> */
[----:B------:R-:W-:Y:S01]  /*59a0*/  HMMA.16816.F32 R64, R124, R122, R64 ;  /* 0x0000007a7c40723c */ /* 0x000fe20000001840 */
[----:B------:R-:W1:Y:S05]  /*59b0*/  LDSM.16.M88.4 R120, [R116+0x5800] ;  /* 0x005800007478783b */ /* 0x000e6a0000000200 */
[----:B------:R-:W4:Y:S02]  /*59c0*/  LDSM.16.M88.4 R124, [R116+0x5c00] ;  /* 0x005c0000747c783b */ /* 0x000f240000000200 */
[C---:B--2---:R-:W-:Y:S08]  /*59d0*/  HMMA.16816.F32 R4, R128.reuse, R132, R4 ;  /* 0x000000848004723c */ /* 0x044ff00000001804 */
[C---:B------:R-:W-:Y:S01]  /*59e0*/  HMMA.16816.F32 R8, R128.reuse, R134, R8 ;  /* 0x000000868008723c */ /* 0x040fe20000001808 */
[----:B------:R-:W-:Y:S07]  /*59f0*/  LDSM.16.M88.4 R132, [R116+0x6400] ;  /* 0x006400007484783b */ /* 0x000fee0000000200 */
        /* <DEDUP_REMOVED lines=20> */
[----:B------:R-:W2:Y:S05]  /*5b40*/  LDSM.16.M88.4 R124, [R0+0x5800] ;  /* 0x00580000007c783b */ /* 0x000eaa0000000200 */
[----:B------:R-:W4:Y:S02]  /*5b50*/  LDSM.16.M88.4 R128, [R0+0x5c00] ;  /* 0x005c00000080783b */ /* 0x000f240000000200 */
[C---:B-1----:R-:W-:Y:S08]  /*5b60*/  HMMA.16816.F32 R4, R120.reuse, R132, R4 ;  /* 0x000000847804723c */ /* 0x042ff00000001804 */
[C---:B------:R-:W-:Y:S01]  /*5b70*/  HMMA.16816.F32 R8, R120.reuse, R134, R8 ;  /* 0x000000867808723c */ /* 0x040fe20000001808 */
[----:B------:R-:W-:Y:S07]  /*5b80*/  LDSM.16.M88.4 R132, [R0+0x6400] ;  /* 0x006400000084783b */ /* 0x000fee0000000200 */
[C---:B---3--:R-:W-:Y:S08]  /*5b90*/  HMMA.16816.F32 R12, R120.reuse, R136, R12 ;  /* 0x00000088780c723c */ /* 0x048ff0000000180c */
[C---:B------:R-:W-:Y:S01]  /*5ba0*/  HMMA.16816.F32 R16, R120.reuse, R138, R16 ;  /* 0x0000008a7810723c */ /* 0x040fe20000001810 */
[----:B------:R-:W-:Y:S07]  /*5bb0*/  LDSM.16.M88.4 R136, [R0+0x6800] ;  /* 0x006800000088783b */ /* 0x000fee0000000200 */
[C---:B--2---:R-:W-:Y:S08]  /*5bc0*/  HMMA.16816.F32 R20, R120.reuse, R124, R20 ;  /* 0x0000007c7814723c */ /* 0x044ff00000001814 */
        /* <DEDUP_REMOVED lines=29> */
[----:B------:R-:W-:Y:S07]  /*5da0*/  LDSM.16.M88.4 R128, [R0+0x7000] ;  /* 0x007000000080783b */ /* 0x000fee0000000200 */
        /* <DEDUP_REMOVED lines=9> */
[C---:B------:R-:W-:Y:S08]  /*5e40*/  HMMA.16816.F32 R60, R124.reuse, R140, R60 ;  /* 0x0000008c7c3c723c */ /* 0x040ff0000000183c */
[----:B------:R-:W-:Y:S01]  /*5e50*/  HMMA.16816.F32 R64, R124, R142, R64 ;  /* 0x0000008e7c40723c */ /* 0x000fe20000001840 */
[----:B------:R-:W3:Y:S05]  /*5e60*/  LDSM.16.M88.4 R124, [R0+0x7c00] ;  /* 0x007c0000007c783b */ /* 0x000eea0000000200 */
[----:B------:R-:W-:Y:S02]  /*5e70*/  LDSM.16.M88.4 R140, [R0+0x8800] ;  /* 0x00880000008c783b */ /* 0x000fe40000000200 */
[C---:B-1----:R-:W-:Y:S08]  /*5e80*/  HMMA.16816.F32 R4, R120.reuse, R128, R4 ;  /* 0x000000807804723c */ /* 0x042ff00000001804 */
[C---:B------:R-:W-:Y:S01]  /*5e90*/  HMMA.16816.F32 R8, R120.reuse, R130, R8 ;  /* 0x000000827808723c */ /* 0x040fe20000001808 */
[----:B------:R-:W1:Y:S07]  /*5ea0*/  LDSM.16.M88.4 R128, [R0+0x8000] ;  /* 0x008000000080783b */ /* 0x000e6e0000000200 */
[C---:B------:R-:W-:Y:S08]  /*5eb0*/  HMMA.16816.F32 R12, R120.reuse, R132, R12 ;  /* 0x00000084780c723c */ /* 0x040ff0000000180c */
[C---:B------:R-:W-:Y:S01]  /*5ec0*/  HMMA.16816.F32 R16, R120.reuse, R134, R16 ;  /* 0x000000867810723c */ /* 0x040fe20000001810 */
[----:B------:R-:W4:Y:S07]  /*5ed0*/  LDSM.16.M88.4 R132, [R0+0x8400] ;  /* 0x008400000084783b */ /* 0x000f2e0000000200 */
[C---:B--2---:R-:W-:Y:S08]  /*5ee0*/  HMMA.16816.F32 R20, R120.reuse, R136, R20 ;  /* 0x000000887814723c */ /* 0x044ff00000001814 */
[C---:B------:R-:W-:Y:S01]  /*5ef0*/  HMMA.16816.F32 R24, R120.reuse, R138, R24 ;  /* 0x0000008a7818723c */ /* 0x040fe20000001818 */
[----:B------:R-:W2:Y:S01]  /*5f00*/  LDSM.16.M88.4 R136, [R0+0x8c00] ;  /* 0x008c00000088783b */ /* 0x000ea20000000200 */
[----:B------:R-:W-:Y:S04]  /*5f10*/  DEPBAR.LE SB0, 0x0 ;  /* 0x000080000000791a */ /* 0x000fe80000000000 */
[----:B------:R-:W-:Y:S02]  /*5f20*/  BAR.SYNC.DEFER_BLOCKING 0x0 ;  /* 0x0000000000007b1d */ /* 0x000fe40000010000 */
[C---:B---3--:R-:W-:Y:S08]  /*5f30*/  HMMA.16816.F32 R28, R120.reuse, R124, R28 ;  /* 0x0000007c781c723c */ /* 0x048ff0000000181c */
[C---:B------:R-:W-:Y:S08]  /*5f40*/  HMMA.16816.F32 R32, R120.reuse, R126, R32 ;  /* 0x0000007e7820723c */ /* 0x040ff00000001820 */
[C---:B-1----:R-:W-:Y:S08]  /*5f50*/  HMMA.16816.F32 R36, R120.reuse, R128, R36 ;  /* 0x000000807824723c */ /* 0x042ff00000001824 */
[C---:B------:R-:W-:Y:S08]  /*5f60*/  HMMA.16816.F32 R40, R120.reuse, R130, R40 ;  /* 0x000000827828723c */ /* 0x040ff00000001828 */
[C---:B----4-:R-:W-:Y:S08]  /*5f70*/  HMMA.16816.F32 R44, R120.reuse, R132, R44 ;  /* 0x00000084782c723c */ /* 0x050ff0000000182c */
        /* <DEDUP_REMOVED lines=21> */
[C---:B------:R-:W-:Y:S01]  /*60d0*/  VIADD R127, R166.reuse, 0xffffff00 ;  /* 0xffffff00a67f7836 */ /* 0x040fe20000000000 */
[----:B------:R-:W1:Y:S01]  /*60e0*/  LDC R0, c[0x0][0x4f0] ;  /* 0x00013c00ff007b82 */ /* 0x000e620000000800 */
[----:B------:R-:W-:Y:S04]  /*60f0*/  IADD3 R121, PT, PT, R166, -0x80, RZ ;  /* 0xffffff80a6797810 */ /* 0x000fe80007ffe0ff */
[----:B------:R-:W-:Y:S02]  /*6100*/  IABS R120, R121 ;  /* 0x0000007900787213 */ /* 0x000fe40000000000 */
[-C--:B-1----:R-:W-:Y:S02]  /*6110*/  IABS R2, R0.reuse ;  /* 0x0000000000027213 */ /* 0x082fe40000000000 */
[-C--:B------:R-:W-:Y:S02]  /*6120*/  LOP3.LUT R121, R121, R0.reuse, RZ, 0x3c, !PT ;  /* 0x0000000079797212 */ /* 0x080fe400078e3cff */
[----:B------:R-:W1:Y:S10]  /*6130*/  I2F.RP R124, R2 ;  /* 0x00000002007c7306 */ /* 0x000e740000209400 */
[----:B-1----:R-:W1:Y:S02]  /*6140*/  MUFU.RCP R116, R124 ;  /* 0x0000007c00747308 */ /* 0x002e640000001000 */
[----:B-1----:R-:W-:Y:S01]  /*6150*/  VIADD R122, R116, 0xffffffe ;  /* 0x0ffffffe747a7836 */ /* 0x002fe20000000000 */
[----:B------:R-:W-:Y:S02]  /*6160*/  IABS R116, R127 ;  /* 0x0000007f00747213 */ /* 0x000fe40000000000 */
[----:B------:R-:W-:Y:S05]  /*6170*/  LOP3.LUT R127, R127, R0, RZ, 0x3c, !PT ;  /* 0x000000007f7f7212 */ /* 0x000fea00078e3cff */
[----:B------:R-:W1:Y:S01]  /*6180*/  F2I.FTZ.U32.TRUNC.NTZ R123, R122 ;  /* 0x0000007a007b7305 */ /* 0x000e62000021f000 */
[----:B------:R-:W-:Y:S01]  /*6190*/  ISETP.GE.AND P2, PT, R127, RZ, PT ;  /* 0x000000ff7f00720c */ /* 0x000fe20003f46270 */
[--C-:B-1----:R-:W-:Y:S02]  /*61a0*/  IMAD.MOV R125, RZ, RZ, -R123.reuse ;  /* 0x000000ffff7d7224 */ /* 0x102fe400078e0a7b */
[----:B------:R-:W-:Y:S02]  /*61b0*/  IMAD.MOV.U32 R122, RZ, RZ, RZ ;  /* 0x000000ffff7a7224 */ /* 0x000fe400078e00ff */
[----:B------:R-:W-:Y:S04]  /*61c0*/  IMAD R125, R125, R2, RZ ;  /* 0x000000027d7d7224 */ /* 0x000fe800078e02ff */
[----:B------:R-:W-:Y:S06]  /*61d0*/  IMAD.HI.U32 R123, R123, R125, R122 ;  /* 0x0000007d7b7b7227 */ /* 0x000fec00078e007a */
[C---:B------:R-:W-:Y:S04]  /*61e0*/  IMAD.HI.U32 R124, R123.reuse, R120, RZ ;  /* 0x000000787b7c7227 */ /* 0x040fe800078e00ff */
[----:B------:R-:W-:Y:S01]  /*61f0*/  IMAD.HI.U32 R122, R123, R116, RZ ;  /* 0x000000747b7a7227 */ /* 0x000fe200078e00ff */
[----:B------:R-:W-:Y:S03]  /*6200*/  IADD3 R125, PT, PT, -R124, RZ, RZ ;  /* 0x000000ff7c7d7210 */ /* 0x000fe60007ffe1ff */
[----:B------:R-:W-:Y:S02]  /*6210*/  IMAD.MOV R123, RZ, RZ, -R122 ;  /* 0x000000ffff7b7224 */ /* 0x000fe400078e0a7a */
[C---:B------:R-:W-:Y:S01]  /*6220*/  IMAD R120, R2.reuse, R125, R120 ;  /* 0x0000007d02787224 */ /* 0x040fe200078e0278 */
[----:B------:R-:W-:Y:S01]  /*6230*/  LOP3.LUT R125, RZ, R0, RZ, 0x33, !PT ;  /* 0x00000000ff7d7212 */ /* 0x000fe200078e33ff */
[C---:B------:R-:W-:Y:S03]  /*6240*/  IMAD R116, R2.reuse, R123, R116 ;  /* 0x0000007b02747224 */ /* 0x040fe600078e0274 */
[C---:B------:R-:W-:Y:S02]  /*6250*/  ISETP.GT.U32.AND P4, PT, R2.reuse, R120, PT ;  /* 0x000000780200720c */ /* 0x040fe40003f84070 */
[----:B------:R-:W-:Y:S11]  /*6260*/  ISETP.GT.U32.AND P3, PT, R2, R116, PT ;  /* 0x000000740200720c */ /* 0x000ff60003f64070 */
[--C-:B------:R-:W-:Y:S02]  /*6270*/  @!P4 IMAD.IADD R120, R120, 0x1, -R2.reuse ;  /* 0x000000017878c824 */ /* 0x100fe400078e0a02 */
[----:B------:R-:W-:Y:S01]  /*6280*/  @!P3 IADD3 R122, PT, PT, R122, 0x1, RZ ;  /* 0x000000017a7ab810 */ /* 0x000fe20007ffe0ff */
[----:B------:R-:W-:Y:S01]  /*6290*/  @!P3 IMAD.IADD R116, R116, 0x1, -R2 ;  /* 0x000000017474b824 */ /* 0x000fe200078e0a02 */
[----:B------:R-:W-:Y:S01]  /*62a0*/  ISETP.GE.AND P3, PT, R121, RZ, PT ;  /* 0x000000ff7900720c */ /* 0x000fe20003f66270 */
[----:B------:R-:W-:Y:S01]  /*62b0*/  @!P4 VIADD R124, R124, 0x1 ;  /* 0x000000017c7cc836 */ /* 0x000fe20000000000 */
[-C--:B------:R-:W-:Y:S02]  /*62c0*/  ISETP.GE.U32.AND P6, PT, R120, R2.reuse, PT ;  /* 0x000000027800720c */ /* 0x080fe40003fc6070 */
[----:B------:R-:W-:Y:S01]  /*62d0*/  ISETP.GE.U32.AND P5, PT, R116, R2, PT ;  /* 0x000000027400720c */ /* 0x000fe20003fa6070 */
[----:B------:R-:W1:Y:S01]  /*62e0*/  LDC.64 R120, c[0x0][0x3b8] ;  /* 0x0000ee00ff787b82 */ /* 0x000e620000000a00 */
[----:B------:R-:W-:Y:S09]  /*62f0*/  ISETP.NE.AND P4, PT, R0, RZ, PT ;  /* 0x000000ff0000720c */ /* 0x000ff20003f85270 */
[----:B------:R-:W-:Y:S02]  /*6300*/  @P6 IADD3 R124, PT, PT, R124, 0x1, RZ ;  /* 0x000000017c7c6810 */ /* 0x000fe40007ffe0ff */
[----:B------:R-:W-:Y:S03]  /*6310*/  @P5 VIADD R122, R122, 0x1 ;  /* 0x000000017a7a5836 */ /* 0x000fe60000000000 */
[----:B------:R-:W-:Y:S02]  /*6320*/  @!P3 IMAD.MOV R124, RZ, RZ, -R124 ;  /* 0x000000ffff7cb224 */ /* 0x000fe400078e0a7c */
[----:B------:R-:W-:Y:S05]  /*6330*/  @!P2 IMAD.MOV R122, RZ, RZ, -R122 ;  /* 0x000000ffff7aa224 */ /* 0x000fea00078e0a7a */
[C---:B------:R-:W-:Y:S02]  /*6340*/  SEL R127, R125.reuse, R122, !P4 ;  /* 0x0000007a7d7f7207 */ /* 0x040fe40006000000 */
[----:B------:R-:W-:Y:S02]  /*6350*/  SEL R125, R125, R124, !P4 ;  /* 0x0000007c7d7d7207 */ /* 0x000fe40006000000 */
[-C--:B------:R-:W-:Y:S02]  /*6360*/  LEA R130, P3, R127, R168.reuse, 0x2 ;  /* 0x000000a87f827211 */ /* 0x080fe400078610ff */
[----:B------:R-:W-:Y:S02]  /*6370*/  LEA R128, P2, R125, R168, 0x2 ;  /* 0x000000a87d807211 */ /* 0x000fe400078410ff */
[-C--:B------:R-:W-:Y:S02]  /*6380*/  LEA.HI.X.SX32 R131, R127, R169.reuse, 0x2, P3 ;  /* 0x000000a97f837211 */ /* 0x080fe400018f16ff */
[C---:B------:R-:W-:Y:S02]  /*6390*/  LEA.HI.X.SX32 R129, R125.reuse, R169, 0x2, P2 ;  /* 0x000000a97d817211 */ /* 0x040fe400010f16ff */
[----:B------:R-:W-:Y:S01]  /*63a0*/  IADD3 R125, PT, PT, R125, -R127, RZ ;  /* 0x8000007f7d7d7210 */ /* 0x000fe20007ffe0ff */
[----:B------:R-:W2:Y:S04]  /*63b0*/  LDG.E R123, desc[UR24][R130.64] ;  /* 0x00000018827b7981 */ /* 0x000ea8000c1e1900 */
[----:B------:R-:W-:Y:S01]  /*63c0*/  IMAD R125, R125, R0, -0x80 ;  /* 0xffffff807d7d7424 */ /* 0x000fe200078e0200 */
[----:B------:R-:W2:Y:S04]  /*63d0*/  LDG.E R2, desc[UR24][R128.64] ;  /* 0x0000001880027981 */ /* 0x000ea8000c1e1900 */
        /* <DEDUP_REMOVED lines=13> */
.L_x_1453:
[----:B------:R-:W-:Y:S02]  /*64b0*/  IMAD.MOV.U32 R163, RZ, RZ, R161 ;  /* 0x000000ffffa37224 */ /* 0x000fe400078e00a1 */
[C---:B------:R-:W-:Y:S01]  /*64c0*/  IMAD.SHL.U32 R121, R120.reuse, 0x40, RZ ;  /* 0x0000004078797824 */ /* 0x040fe200078e00ff */
[----:B------:R-:W-:Y:S02]  /*64d0*/  SHF.L.U64.HI R120, R120, 0x6, R119 ;  /* 0x0000000678787819 */ /* 0x000fe40000010277 */
[----:B------:R-:W-:Y:S01]  /*64e0*/  @!PT LDS RZ, [RZ] ;  /* 0x00000000fffff984 */ /* 0x000fe20000000800 */
[----:B------:R-:W-:Y:S01]  /*64f0*/  @!PT LDS RZ, [RZ] ;  /* 0x00000000fffff984 */ /* 0x000fe20000000800 */
[----:B------:R-:W-:Y:S01]  /*6500*/  @!PT LDS RZ, [RZ] ;  /* 0x00000000fffff984 */ /* 0x000fe20000000800 */
[----:B------:R1:W-:Y:S02]  /*6510*/  LDGSTS.E.BYPASS.LTC128B.128 [R175+0x3000], desc[UR24][R162.64] ;  /* 0x03000000a2af7fae */ /* 0x0003e4000b981a18 */
[----:B------:R-:W-:Y:S02]  /*6520*/  IADD3 R122, P2, PT, R162, R121, RZ ;  /* 0x00000079a27a7210 */ /* 0x000fe40007f5e0ff */
[----:B------:R1:W-:Y:S02]  /*6530*/  LDGSTS.E.BYPASS.LTC128B.128 [R175+0x5000], desc[UR24][R162.64+0x40] ;  /* 0x05000040a2af7fae */ /* 0x0003e4000b981a18 */
[----:B------:R-:W-:Y:S01]  /*6540*/  IADD3 R124, P3, PT, R121, R122, RZ ;  /* 0x0000007a797c7210 */ /* 0x000fe20007f7e0ff */
[----:B------:R-:W-:Y:S01]  /*6550*/  IMAD.X R123, R161, 0x1, R120, P2 ;  /* 0x00000001a17b7824 */ /* 0x000fe200010e0678 */
[----:B------:R1:W-:Y:S02]  /*6560*/  LDGSTS.E.BYPASS.LTC128B.128 [R175+0x7000], desc[UR24][R162.64+0x80] ;  /* 0x07000080a2af7fae */ /* 0x0003e4000b981a18 */
[----:B------:R-:W-:Y:S02]  /*6570*/  IADD3 R126, P2, PT, R121, R124, RZ ;  /* 0x0000007c797e7210 */ /* 0x000fe40007f5e0ff */
[----:B------:R1:W-:Y:S01]  /*6580*/  LDGSTS.E.BYPASS.LTC128B.128 [R175+0x3800], desc[UR24][R122.64] ;  /* 0x038000007aaf7fae */ /* 0x0003e2000b981a18 */
[C---:B------:R-:W-:Y:S03]  /*6590*/  IADD3.X R125, PT, PT, R120.reuse, R123, RZ, P3, !PT ;  /* 0x0000007b787d7210 */ /* 0x040fe60001ffe4ff */
[----:B------:R1:W-:Y:S01]  /*65a0*/  LDGSTS.E.BYPASS.LTC128B.128 [R175+0x5800], desc[UR24][R122.64+0x40] ;  /* 0x058000407aaf7fae */ /* 0x0003e2000b981a18 */
[----:B------:R-:W-:Y:S03]  /*65b0*/  IADD3.X R127, PT, PT, R120, R125, RZ, P2, !PT ;  /* 0x0000007d787f7210 */ /* 0x000fe600017fe4ff */
        /* <DEDUP_REMOVED lines=8> */
.L_x_1452:
        /* <DEDUP_REMOVED lines=34> */
[----:B-1----:R-:W-:Y:S01]  /*6860*/  SHFL.BFLY PT, R123, R116, 0x2, 0x1f ;  /* 0x0c401f00747b7f89 */ /* 0x002fe200000e0000 */
        /* <DEDUP_REMOVED lines=8> */
[C---:B------:R-:W-:Y:S02]  /*68f0*/  FMUL.FTZ R133, R0.reuse, UR4 ;  /* 0x0000000400857c20 */ /* 0x040fe40008410000 */
[----:B------:R-:W1:Y:S01]  /*6900*/  LDSM.16.MT88.4 R120, [R156+0x9000] ;  /* 0x009000009c78783b */ /* 0x000e620000004200 */
[----:B------:R-:W-:Y:S01]  /*6910*/  FADD.FTZ R117, -R0, R117 ;  /* 0x0000007500757221 */ /* 0x000fe20000010100 */
[C---:B------:R-:W-:Y:S01]  /*6920*/  FSETP.NEU.FTZ.AND P2, PT, R2.reuse, -INF , PT ;  /* 0xff8000000200780b */ /* 0x040fe20003f5d000 */
[C---:B------:R-:W-:Y:S01]  /*6930*/  FMUL.FTZ R136, R2.reuse, UR4 ;  /* 0x0000000402887c20 */ /* 0x040fe20008410000 */
[----:B------:R-:W-:Y:S04]  /*6940*/  FADD.FTZ R3, -R2, R3 ;  /* 0x0000000302037221 */ /* 0x000fe80000010100 */
[----:B------:R-:W-:Y:S01]  /*6950*/  FSEL R136, R136, RZ, P2 ;  /* 0x000000ff88887208 */ /* 0x000fe20001000000 */
[----:B------:R-:W-:Y:S01]  /*6960*/  FMUL.FTZ R116, R3, UR4 ;  /* 0x0000000403747c20 */ /* 0x000fe20008410000 */
[----:B------:R-:W-:Y:S01]  /*6970*/  FSETP.NEU.FTZ.AND P2, PT, R0, -INF , PT ;  /* 0xff8000000000780b */ /* 0x000fe20003f5d000 */
[----:B------:R-:W-:Y:S02]  /*6980*/  FMUL.FTZ R3, R117, UR4 ;  /* 0x0000000475037c20 */ /* 0x000fe40008410000 */
[--C-:B------:R-:W-:Y:S01]  /*6990*/  FFMA.FTZ R143, R4, UR4, -R136.reuse ;  /* 0x00000004048f7c23 */ /* 0x100fe20008010888 */
[----:B------:R-:W-:Y:S01]  /*69a0*/  FSEL R133, R133, RZ, P2 ;  /* 0x000000ff85857208 */ /* 0x000fe20001000000 */
[--C-:B------:R-:W-:Y:S01]  /*69b0*/  FFMA.FTZ R135, R5, UR4, -R136.reuse ;  /* 0x0000000405877c23 */ /* 0x100fe20008010888 */
[--C-:B------:R-:W-:Y:S01]  /*69c0*/  FFMA.FTZ R134, R8, UR4, -R136.reuse ;  /* 0x0000000408867c23 */ /* 0x100fe20008010888 */
[--C-:B------:R-:W-:Y:S01]  /*69d0*/  FFMA.FTZ R117, R9, UR4, -R136.reuse ;  /* 0x0000000409757c23 */ /* 0x100fe20008010888 */
[----:B------:R-:W2:Y:S01]  /*69e0*/  MUFU.EX2 R116, R116 ;  /* 0x0000007400747308 */ /* 0x000ea20000000800 */
[--C-:B------:R-:W-:Y:S01]  /*69f0*/  FFMA.FTZ R144, R6, UR4, -R133.reuse ;  /* 0x0000000406907c23 */ /* 0x100fe20008010885 */
[----:B------:R-:W-:Y:S01]  /*6a00*/  MOV R6, R170 ;  /* 0x000000aa00067202 */ /* 0x000fe20000000f00 */
[--C-:B------:R-:W-:Y:S01]  /*6a10*/  FFMA.FTZ R119, R7, UR4, -R133.reuse ;  /* 0x0000000407777c23 */ /* 0x100fe20008010885 */
[----:B------:R-:W-:Y:S01]  /*6a20*/  @P0 IADD3 R6, PT, PT, R172, -0x20, RZ ;  /* 0xffffffe0ac060810 */ /* 0x000fe20007ffe0ff */
[--C-:B------:R-:W-:Y:S01]  /*6a30*/  FFMA.FTZ R132, R10, UR4, -R133.reuse ;  /* 0x000000040a847c23 */ /* 0x100fe20008010885 */
[--C-:B------:R-:W-:Y:S04]  /*6a40*/  FFMA.FTZ R7, R11, UR4, -R133.reuse ;  /* 0x000000040b077c23 */ /* 0x100fe80008010885 */
[----:B------:R-:W3:Y:S01]  /*6a50*/  MUFU.EX2 R3, R3 ;  /* 0x0000000300037308 */ /* 0x000ee20000000800 */
[--C-:B------:R-:W-:Y:S01]  /*6a60*/  FFMA.FTZ R147, R26, UR4, -R133.reuse ;  /* 0x000000041a937c23 */ /* 0x100fe20008010885 */
[----:B------:R-:W4:Y:S01]  /*6a70*/  LDSM.16.MT88.4 R124, [R6] ;  /* 0x00000000067c783b */ /* 0x000f220000004200 */
[--C-:B------:R-:W-:Y:S07]  /*6a80*/  FFMA.FTZ R148, R27, UR4, -R133.reuse ;  /* 0x000000041b947c23 */ /* 0x100fee0008010885 */
[----:B------:R-:W-:Y:S01]  /*6a90*/  MUFU.EX2 R143, R143 ;  /* 0x0000008f008f7308 */ /* 0x000fe20000000800 */
[--C-:B------:R-:W-:Y:S01]  /*6aa0*/  FFMA.FTZ R32, R32, UR4, -R136.reuse ;  /* 0x0000000420207c23 */ /* 0x100fe20008010888 */
[--C-:B------:R-:W-:Y:S01]  /*6ab0*/  FFMA.FTZ R150, R37, UR4, -R136.reuse ;  /* 0x0000000425967c23 */ /* 0x100fe20008010888 */
[C---:B--2---:R-:W-:Y:S07]  /*6ac0*/  FMUL.FTZ R8, R116.reuse, R112 ;  /* 0x0000007074087220 */ /* 0x044fee0000410000 */
        /* <DEDUP_REMOVED lines=25> */
[----:B------:R-:W-:Y:S01]  /*6c60*/  FMUL.FTZ R81, R116, R81 ;  /* 0x0000005174517220 */ /* 0x000fe20000410000 */
[C---:B------:R-:W-:Y:S01]  /*6c70*/  FMUL.FTZ R82, R3.reuse, R82 ;  /* 0x0000005203527220 */ /* 0x040fe20000410000 */
[----:B------:R-:W-:Y:S01]  /*6c80*/  FMUL.FTZ R83, R3, R83 ;  /* 0x0000005303537220 */ /* 0x000fe20000410000 */
[--C-:B------:R-:W-:Y:S01]  /*6c90*/  FFMA.FTZ R151, R38, UR4, -R133.reuse ;  /* 0x0000000426977c23 */ /* 0x100fe20008010885 */
[--C-:B------:R-:W-:Y:S01]  /*6ca0*/  FFMA.FTZ R152, R40, UR4, -R136.reuse ;  /* 0x0000000428987c23 */ /* 0x100fe20008010888 */
[----:B--2---:R-:W-:Y:S01]  /*6cb0*/  F2FP.F16.F32.PACK_AB R114, R117, R134 ;  /* 0x000000867572723e */ /* 0x004fe200000000ff */
[--C-:B------:R-:W-:Y:S01]  /*6cc0*/  FFMA.FTZ R153, R41, UR4, -R136.reuse ;  /* 0x0000000429997c23 */ /* 0x100fe20008010888 */
[--C-:B------:R-:W-:Y:S01]  /*6cd0*/  FFMA.FTZ R154, R42, UR4, -R133.reuse ;  /* 0x000000042a9a7c23 */ /* 0x100fe20008010885 */
[--C-:B------:R-:W-:Y:S01]  /*6ce0*/  FFMA.FTZ R149, R43, UR4, -R133.reuse ;  /* 0x000000042b957c23 */ /* 0x100fe20008010885 */
[--C-:B------:R-:W-:Y:S01]  /*6cf0*/  FFMA.FTZ R178, R45, UR4, -R136.reuse ;  /* 0x000000042db27c23 */ /* 0x100fe20008010888 */
[----:B------:R-:W-:Y:S01]  /*6d00*/  LDSM.16.MT88.4 R40, [R156+0xe400] ;  /* 0x00e400009c28783b */ /* 0x000fe20000004200 */
[--C-:B------:R-:W-:Y:S01]  /*6d10*/  FFMA.FTZ R163, R46, UR4, -R133.reuse ;  /* 0x000000042ea37c23 */ /* 0x100fe20008010885 */
[--C-:B------:R-:W-:Y:S01]  /*6d20*/  FFMA.FTZ R47, R47, UR4, -R133.reuse ;  /* 0x000000042f2f7c23 */ /* 0x100fe20008010885 */
[----:B---3--:R-:W-:Y:S01]  /*6d30*/  F2FP.F16.F32.PACK_AB R115, R7, R132 ;  /* 0x000000840773723e */ /* 0x008fe200000000ff */
        /* <DEDUP_REMOVED lines=19> */
[C---:B----4-:R-:W-:Y:S04]  /*6e70*/  HMMA.16816.F32 R72, R112.reuse, R124, R72 ;  /* 0x0000007c7048723c */ /* 0x050fe80000001848 */
        /* <DEDUP_REMOVED lines=18> */
[--C-:B------:R-:W-:Y:S01]  /*6fa0*/  FFMA.FTZ R141, R15, UR4, -R133.reuse ;  /* 0x000000040f8d7c23 */ /* 0x100fe20008010885 */
[C---:B------:R-:W-:Y:S01]  /*6fb0*/  FMUL.FTZ R15, R3.reuse, R111 ;  /* 0x0000006f030f7220 */ /* 0x040fe20000410000 */
[--C-:B------:R-:W-:Y:S01]  /*6fc0*/  FFMA.FTZ R146, R18, UR4, -R133.reuse ;  /* 0x0000000412927c23 */ /* 0x100fe20008010885 */
[C---:B------:R-:W-:Y:S01]  /*6fd0*/  HMMA.16816.F32 R84, R112.reuse, R130, R84 ;  /* 0x000000827054723c */ /* 0x040fe20000001854 */
[----:B------:R-:W3:Y:S03]  /*6fe0*/  LDSM.16.MT88.4 R128, [R6+0x4000] ;  /* 0x004000000680783b */ /* 0x000ee60000004200 */
[----:B------:R-:W-:Y:S01]  /*6ff0*/  MUFU.EX2 R138, R138 ;  /* 0x0000008a008a7308 */ /* 0x000fe20000000800 */
[----:B------:R-:W-:Y:S01]  /*7000*/  FMUL.FTZ R18, R3, R106 ;  /* 0x0000006a03127220 */ /* 0x000fe20000410000 */
[--C-:B------:R-:W-:Y:S01]  /*7010*/  FFMA.FTZ R155, R44, UR4, -R136.reuse ;  /* 0x000000042c9b7c23 */ /* 0x100fe20008010888 */
[--C-:B------:R-:W-:Y:S07]  /*7020*/  FFMA.FTZ R44, R49, UR4, -R136.reuse ;  /* 0x00000004312c7c23 */ /* 0x100fee0008010888 */
[----:B------:R-:W4:Y:S01]  /*7030*/  MUFU.EX2 R139, R139 ;  /* 0x0000008b008b7308 */ /* 0x000f220000000800 */
[--C-:B------:R-:W-:Y:S01]  /*7040*/  FFMA.FTZ R179, R48, UR4, -R136.reuse ;  /* 0x0000000430b37c23 */ /* 0x100fe20008010888 */
[--C-:B------:R-:W-:Y:S01]  /*7050*/  FFMA.FTZ R180, R50, UR4, -R133.reuse ;  /* 0x0000000432b47c23 */ /* 0x100fe20008010885 */
[C---:B-1----:R-:W-:Y:S01]  /*7060*/  HMMA.16816.F32 R88, R112.reuse, R120, R88 ;  /* 0x000000787058723c */ /* 0x042fe20000001858 */
[----:B------:R-:W-:Y:S06]  /*7070*/  LDSM.16.MT88.4 R108, [R156+0xb400] ;  /* 0x00b400009c6c783b */ /* 0x000fec0000004200 */
[----:B------:R-:W-:Y:S01]  /*7080*/  MUFU.EX2 R48, R47 ;  /* 0x0000002f00307308 */ /* 0x000fe20000000800 */
[--C-:B------:R-:W-:Y:S01]  /*7090*/  FFMA.FTZ R142, R16, UR4, -R136.reuse ;  /* 0x00000004108e7c23 */ /* 0x100fe20008010888 */
[C---:B------:R-:W-:Y:S01]  /*70a0*/  FMUL.FTZ R16, R116.reuse, R104 ;  /* 0x0000006874107220 */ /* 0x040fe20000410000 */
[--C-:B------:R-:W-:Y:S07]  /*70b0*/  FFMA.FTZ R137, R17, UR4, -R136.reuse ;  /* 0x0000000411897c23 */ /* 0x100fee0008010888 */
[----:B------:R1:W-:Y:S01]  /*70c0*/  MUFU.EX2 R50, R44 ;  /* 0x0000002c00327308 */ /* 0x0003e20000000800 */
[----:B------:R-:W-:Y:S01]  /*70d0*/  FMUL.FTZ R17, R116, R105 ;  /* 0x0000006974117220 */ /* 0x000fe20000410000 */
[C---:B------:R-:W-:Y:S01]  /*70e0*/  HMMA.16816.F32 R92, R112.reuse, R122, R92 ;  /* 0x0000007a705c723c */ /* 0x040fe2000000185c */
[----:B------:R-:W5:Y:S07]  /*70f0*/  LDSM.16.MT88.4 R120, [R156+0x9400] ;  /* 0x009400009c78783b */ /* 0x000f6e0000004200 */
[----:B------:R-:W-:Y:S01]  /*7100*/  MUFU.EX2 R140, R140 ;  /* 0x0000008c008c7308 */ /* 0x000fe20000000800 */
[----:B----4-:R-:W-:Y:S01]  /*7110*/  F2FP.F16.F32.PACK_AB R104, R139, R138 ;  /* 0x0000008a8b68723e */ /* 0x010fe200000000ff */
[--C-:B------:R-:W-:Y:S01]  /*7120*/  FFMA.FTZ R145, R19, UR4, -R133.reuse ;  /* 0x0000000413917c23 */ /* 0x100fe20008010885 */
[----:B------:R-:W-:Y:S07]  /*7130*/  FMUL.FTZ R19, R3, R107 ;  /* 0x0000006b03137220 */ /* 0x000fee0000410000 */
[----:B------:R-:W4:Y:S01]  /*7140*/  MUFU.EX2 R141, R141 ;  /* 0x0000008d008d7308 */ /* 0x000f220000000800 */
[--C-:B------:R-:W-:Y:S01]  /*7150*/  FFMA.FTZ R23, R23, UR4, -R133.reuse ;  /* 0x0000000417177c23 */ /* 0x100fe20008010885 */
[C---:B--2---:R-:W-:Y:S08]  /*7160*/  HMMA.16816.F32 R96, R112.reuse, R124, R96 ;  /* 0x0000007c7060723c */ /* 0x044ff00000001860 */
[----:B------:R-:W-:Y:S01]  /*7170*/  MUFU.EX2 R142, R142 ;  /* 0x0000008e008e7308 */ /* 0x000fe20000000800 */
[--C-:B------:R-:W-:Y:S01]  /*7180*/  FFMA.FTZ R49, R51, UR4, -R133.reuse ;  /* 0x0000000433317c23 */ /* 0x100fe20008010885 */
[----:B-1----:R-:W-:Y:S01]  /*7190*/  LDSM.16.MT88.4 R44, [R156+0xe800] ;  /* 0x00e800009c2c783b */ /* 0x002fe20000004200 */
[--C-:B------:R-:W-:Y:S07]  /*71a0*/  FFMA.FTZ R51, R52, UR4, -R136.reuse ;  /* 0x0000000434337c23 */ /* 0x100fee0008010888 */
[----:B------:R-:W1:Y:S01]  /*71b0*/  MUFU.EX2 R137, R137 ;  /* 0x0000008900897308 */ /* 0x000e620000000800 */
[--C-:B------:R-:W-:Y:S01]  /*71c0*/  FFMA.FTZ R52, R53, UR4, -R136.reuse ;  /* 0x0000000435347c23 */ /* 0x100fe20008010888 */
[C---:B------:R-:W-:Y:S08]  /*71d0*/  HMMA.16816.F32 R100, R112.reuse, R126, R100 ;  /* 0x0000007e7064723c */ /* 0x040ff00000001864 */
[----:B------:R-:W-:Y:S01]  /*71e0*/  MUFU.EX2 R154, R154 ;  /* 0x0000009a009a7308 */ /* 0x000fe20000000800 */
[--C-:B------:R-:W-:Y:S01]  /*71f0*/  FFMA.FTZ R53, R54, UR4, -R133.reuse ;  /* 0x0000000436357c23 */ /* 0x100fe20008010885 */
[----:B------:R-:W2:Y:S01]  /*7200*/  LDSM.16.MT88.4 R124, [R6+0x400] ;  /* 0x00040000067c783b */ /* 0x000ea20000004200 */
[----:B----4-:R-:W-:Y:S07]  /*7210*/  F2FP.F16.F32.PACK_AB R105, R141, R140 ;  /* 0x0000008c8d69723e */ /* 0x010fee00000000ff */
[----:B------:R-:W-:Y:S01]  /*7220*/  MUFU.EX2 R51, R51 ;  /* 0x0000003300337308 */ /* 0x000fe20000000800 */
[--C-:B------:R-:W-:Y:S01]  /*7230*/  FFMA.FTZ R54, R55, UR4, -R133.reuse ;  /* 0x0000000437367c23 */ /* 0x100fe20008010885 */
[C---:B---3--:R-:W-:Y:S08]  /*7240*/  HMMA.16816.F32 R12, R112.reuse, R128, R12 ;  /* 0x00000080700c723c */ /* 0x048ff0000000180c */
[----:B------:R3:W-:Y:S01]  /*7250*/  MUFU.EX2 R129, R146 ;  /* 0x0000009200817308 */ /* 0x0007e20000000800 */
[--C-:B------:R-:W-:Y:S01]  /*7260*/  FFMA.FTZ R62, R62, UR4, -R133.reuse ;  /* 0x000000043e3e7c23 */ /* 0x100fe20008010885 */
[----:B-1----:R-:W-:Y:S01]  /*7270*/  F2FP.F16.F32.PACK_AB R106, R137, R142 ;  /* 0x0000008e896a723e */ /* 0x002fe200000000ff */
[--C-:B------:R-:W-:Y:S07]  /*7280*/  FFMA.FTZ R63, R63, UR4, -R133.reuse ;  /* 0x000000043f3f7c23 */ /* 0x100fee0008010885 */
[----:B------:R-:W1:Y:S01]  /*7290*/  MUFU.EX2 R128, R145 ;  /* 0x0000009100807308 */ /* 0x000e620000000800 */
[----:B------:R-:W-:Y:S01]  /*72a0*/  FFMA.FTZ R66, R66, UR4, -R133 ;  /* 0x0000000442427c23 */ /* 0x000fe20008010885 */
[----:B------:R-:W-:Y:S01]  /*72b0*/  HMMA.16816.F32 R16, R112, R130, R16 ;  /* 0x000000827010723c */ /* 0x000fe20000001810 */
[----:B------:R-:W4:Y:S07]  /*72c0*/  LDSM.16.MT88.4 R112, [R6+0x2400] ;  /* 0x002400000670783b */ /* 0x000f2e0000004200 */
[----:B------:R-:W-:Y:S01]  /*72d0*/  MUFU.EX2 R52, R52 ;  /* 0x0000003400347308 */ /* 0x000fe20000000800 */
[--C-:B------:R-:W-:Y:S01]  /*72e0*/  FFMA.FTZ R130, R20, UR4, -R136.reuse ;  /* 0x0000000414827c23 */ /* 0x100fe20008010888 */
[--C-:B------:R-:W-:Y:S01]  /*72f0*/  FFMA.FTZ R131, R21, UR4, -R136.reuse ;  /* 0x0000000415837c23 */ /* 0x100fe20008010888 */
[--C-:B------:R-:W-:Y:S07]  /*7300*/  FFMA.FTZ R60, R60, UR4, -R136.reuse ;  /* 0x000000043c3c7c23 */ /* 0x100fee0008010888 */
[----:B------:R-:W-:Y:S01]  /*7310*/  MUFU.EX2 R53, R53 ;  /* 0x0000003500357308 */ /* 0x000fe20000000800 */
[--C-:B------:R-:W-:Y:S01]  /*7320*/  FFMA.FTZ R61, R61, UR4, -R136.reuse ;  /* 0x000000043d3d7c23 */ /* 0x100fe20008010888 */
[--C-:B---3--:R-:W-:Y:S01]  /*7330*/  FFMA.FTZ R146, R25, UR4, -R136.reuse ;  /* 0x0000000419927c23 */ /* 0x108fe20008010888 */
[----:B------:R-:W-:Y:S07]  /*7340*/  FFMA.FTZ R64, R64, UR4, -R136 ;  /* 0x0000000440407c23 */ /* 0x000fee0008010888 */
[----:B------:R-:W-:Y:S01]  /*7350*/  MUFU.EX2 R131, R131 ;  /* 0x0000008300837308 */ /* 0x000fe20000000800 */
[----:B------:R-:W-:Y:S01]  /*7360*/  FFMA.FTZ R143, R116, R177, R143 ;  /* 0x000000b1748f7223 */ /* 0x000fe2000001008f */
[----:B-1----:R-:W-:Y:S01]  /*7370*/  F2FP.F16.F32.PACK_AB R107, R128, R129 ;  /* 0x00000081806b723e */ /* 0x002fe200000000ff */
[----:B------:R-:W-:Y:S07]  /*7380*/  FFMA.FTZ R145, R22, UR4, -R133 ;  /* 0x0000000416917c23 */ /* 0x000fee0008010885 */
[----:B------:R-:W-:Y:S01]  /*7390*/  MUFU.EX2 R54, R54 ;  /* 0x0000003600367308 */ /* 0x000fe20000000800 */
[----:B------:R-:W-:Y:S01]  /*73a0*/  FFMA.FTZ R144, R3, R176, R144 ;  /* 0x000000b003907223 */ /* 0x000fe20000010090 */
[----:B------:R-:W-:Y:S01]  /*73b0*/  FADD.FTZ R143, R135, R143 ;  /* 0x0000008f878f7221 */ /* 0x000fe20000010000 */
[----:B------:R-:W-:Y:S07]  /*73c0*/  ISETP.NE.AND P0, PT, R174, -0x1, PT ;  /* 0xffffffffae00780c */ /* 0x000fee0003f05270 */
[----:B------:R-:W1:Y:S01]  /*73d0*/  MUFU.EX2 R130, R130 ;  /* 0x0000008200827308 */ /* 0x000e620000000800 */
[C---:B-----5:R-:W-:Y:S09]  /*73e0*/  HMMA.16816.F32 R8, R104.reuse, R120, R8 ;  /* 0x000000786808723c */ /* 0x060ff20000001808 */
[----:B------:R-:W-:Y:S01]  /*73f0*/  MUFU.EX2 R145, R145 ;  /* 0x0000009100917308 */ /* 0x000fe20000000800 */
[----:B------:R-:W-:Y:S01]  /*7400*/  FADD.FTZ R119, R119, R144 ;  /* 0x0000009077777221 */ /* 0x000fe20000010000 */
[----:B------:R-:W-:Y:S08]  /*7410*/  FADD.FTZ R134, R134, R143 ;  /* 0x0000008f86867221 */ /* 0x000ff00000010000 */
[----:B------:R-:W-:Y:S01]  /*7420*/  MUFU.EX2 R146, R146 ;  /* 0x0000009200927308 */ /* 0x000fe20000000800 */
[C---:B------:R-:W-:Y:S01]  /*7430*/  HMMA.16816.F32 R68, R104.reuse, R122, R68 ;  /* 0x0000007a6844723c */ /* 0x040fe20000001844 */
[----:B------:R-:W3:Y:S08]  /*7440*/  LDSM.16.MT88.4 R120, [R156+0xd400] ;  /* 0x00d400009c78783b */ /* 0x000ef00000004200 */
[----:B------:R-:W-:Y:S01]  /*7450*/  MUFU.EX2 R149, R149 ;  /* 0x0000009500957308 */ /* 0x000fe20000000800 */
[----:B------:R-:W-:Y:S01]  /*7460*/  FADD.FTZ R132, R132, R119 ;  /* 0x0000007784847221 */ /* 0x000fe20000010000 */
[----:B-1----:R-:W-:Y:S01]  /*7470*/  F2FP.F16.F32.PACK_AB R20, R131, R130 ;  /* 0x000000828314723e */ /* 0x002fe200000000ff */
[----:B------:R-:W-:Y:S07]  /*7480*/  FADD.FTZ R117, R117, R134 ;  /* 0x0000008675757221 */ /* 0x000fee0000010000 */
[----:B------:R-:W-:Y:S01]  /*7490*/  MUFU.EX2 R155, R155 ;  /* 0x0000009b009b7308 */ /* 0x000fe20000000800 */
[C---:B--2---:R-:W-:Y:S09]  /*74a0*/  HMMA.16816.F32 R72, R104.reuse, R124, R72 ;  /* 0x0000007c6848723c */ /* 0x044ff20000001848 */
[----:B------:R-:W-:Y:S01]  /*74b0*/  MUFU.EX2 R178, R178 ;  /* 0x000000b200b27308 */ /* 0x000fe20000000800 */
[----:B------:R-:W-:Y:S01]  /*74c0*/  FADD.FTZ R7, R7, R132 ;  /* 0x0000008407077221 */ /* 0x000fe20000010000 */
[----:B------:R-:W-:Y:S01]  /*74d0*/  FADD.FTZ R138, R138, R117 ;  /* 0x000000758a8a7221 */ /* 0x000fe20000010000 */
[----:B------:R-:W-:Y:S07]  /*74e0*/  MOV R117, R0 ;  /* 0x0000000000757202 */ /* 0x000fee0000000f00 */
[----:B------:R-:W-:Y:S01]  /*74f0*/  MUFU.EX2 R163, R163 ;  /* 0x000000a300a37308 */ /* 0x000fe20000000800 */
[C---:B------:R-:W-:Y:S01]  /*7500*/  HMMA.16816.F32 R76, R104.reuse, R126, R76 ;  /* 0x0000007e684c723c */ /* 0x040fe2000000184c */
[----:B------:R-:W1:Y:S08]  /*7510*/  LDSM.16.MT88.4 R124, [R6+0x4400] ;  /* 0x00440000067c783b */ /* 0x000e700000004200 */
[----:B------:R-:W-:Y:S01]  /*7520*/  MUFU.EX2 R179, R179 ;  /* 0x000000b300b37308 */ /* 0x000fe20000000800 */
[----:B------:R-:W-:Y:S01]  /*7530*/  FADD.FTZ R139, R139, R138 ;  /* 0x0000008a8b8b7221 */ /* 0x000fe20000010000 */
[----:B------:R-:W-:Y:S08]  /*7540*/  MOV R3, R2 ;  /* 0x0000000200037202 */ /* 0x000ff00000000f00 */
[----:B------:R-:W-:Y:S01]  /*7550*/  MUFU.EX2 R180, R180 ;  /* 0x000000b400b47308 */ /* 0x000fe20000000800 */
[C---:B------:R-:W-:Y:S09]  /*7560*/  HMMA.16816.F32 R80, R104.reuse, R108, R80 ;  /* 0x0000006c6850723c */ /* 0x040ff20000001850 */
[----:B------:R-:W-:Y:S01]  /*7570*/  MUFU.EX2 R49, R49 ;  /* 0x0000003100317308 */ /* 0x000fe20000000800 */
[----:B------:R-:W-:Y:S09]  /*7580*/  FADD.FTZ R142, R142, R139 ;  /* 0x0000008b8e8e7221 */ /* 0x000ff20000010000 */
[----:B------:R-:W-:Y:S01]  /*7590*/  MUFU.EX2 R60, R60 ;  /* 0x0000003c003c7308 */ /* 0x000fe20000000800 */
[C---:B------:R-:W-:Y:S01]  /*75a0*/  HMMA.16816.F32 R84, R104.reuse, R110, R84 ;  /* 0x0000006e6854723c */ /* 0x040fe20000001854 */
[----:B------:R-:W2:Y:S08]  /*75b0*/  LDSM.16.MT88.4 R108, [R156+0x9800] ;  /* 0x009800009c6c783b */ /* 0x000eb00000004200 */
[----:B------:R-:W-:Y:S01]  /*75c0*/  MUFU.EX2 R61, R61 ;  /* 0x0000003d003d7308 */ /* 0x000fe20000000800 */
[----:B------:R-:W-:Y:S09]  /*75d0*/  FADD.FTZ R137, R137, R142 ;  /* 0x0000008e89897221 */ /* 0x000ff20000010000 */
[----:B------:R-:W-:Y:S01]  /*75e0*/  MUFU.EX2 R64, R64 ;  /* 0x0000004000407308 */ /* 0x000fe20000000800 */
[C---:B----4-:R-:W-:Y:S09]  /*75f0*/  HMMA.16816.F32 R88, R104.reuse, R112, R88 ;  /* 0x000000706858723c */ /* 0x050ff20000001858 */
[----:B------:R-:W-:Y:S01]  /*7600*/  MUFU.EX2 R66, R66 ;  /* 0x0000004200427308 */ /* 0x000fe20000000800 */
[C---:B------:R-:W-:Y:S01]  /*7610*/  HMMA.16816.F32 R92, R104.reuse, R114, R92 ;  /* 0x00000072685c723c */ /* 0x040fe2000000185c */
[----:B------:R-:W4:Y:S07]  /*7620*/  LDSM.16.MT88.4 R112, [R6+0x800] ;  /* 0x000800000670783b */ /* 0x000f2e0000004200 */
[C---:B---3--:R-:W-:Y:S01]  /*7630*/  HMMA.16816.F32 R96, R104.reuse, R120, R96 ;  /* 0x000000786860723c */ /* 0x048fe20000001860 */
[----:B------:R-:W3:Y:S02]  /*7640*/  MUFU.EX2 R120, R23 ;  /* 0x0000001700787308 */ /* 0x000ee40000000800 */
[--C-:B------:R-:W-:Y:S02]  /*7650*/  FFMA.FTZ R121, R24, UR4, -R136.reuse ;  /* 0x0000000418797c23 */ /* 0x100fe40008010888 */
[----:B------:R-:W5:Y:S03]  /*7660*/  LDSM.16.MT88.4 R24, [R156+0xb800] ;  /* 0x00b800009c18783b */ /* 0x000f660000004200 */
[C---:B------:R-:W-:Y:S03]  /*7670*/  HMMA.16816.F32 R100, R104.reuse, R122, R100 ;  /* 0x0000007a6864723c */ /* 0x040fe60000001864 */
[----:B------:R-:W2:Y:S01]  /*7680*/  MUFU.EX2 R121, R121 ;  /* 0x0000007900797308 */ /* 0x000ea20000000800 */
[--C-:B------:R-:W-:Y:S09]  /*7690*/  FFMA.FTZ R123, R28, UR4, -R136.reuse ;  /* 0x000000041c7b7c23 */ /* 0x100ff20008010888 */
[----:B------:R-:W4:Y:S01]  /*76a0*/  MUFU.EX2 R122, R148 ;  /* 0x00000094007a7308 */ /* 0x000f220000000800 */
[----:B---3--:R-:W-:Y:S01]  /*76b0*/  F2FP.F16.F32.PACK_AB R21, R120, R145 ;  /* 0x000000917815723e */ /* 0x008fe200000000ff */
[C---:B-1----:R-:W-:Y:S08]  /*76c0*/  HMMA.16816.F32 R12, R104.reuse, R124, R12 ;  /* 0x0000007c680c723c */ /* 0x042ff0000000180c */
[----:B------:R-:W-:Y:S01]  /*76d0*/  MUFU.EX2 R123, R123 ;  /* 0x0000007b007b7308 */ /* 0x000fe20000000800 */
[--C-:B------:R-:W-:Y:S01]  /*76e0*/  FFMA.FTZ R124, R29, UR4, -R136.reuse ;  /* 0x000000041d7c7c23 */ /* 0x100fe20008010888 */
[--C-:B------:R-:W-:Y:S01]  /*76f0*/  FFMA.FTZ R125, R34, UR4, -R133.reuse ;  /* 0x00000004227d7c23 */ /* 0x100fe20008010885 */
[----:B--2---:R-:W-:Y:S01]  /*7700*/  F2FP.F16.F32.PACK_AB R22, R146, R121 ;  /* 0x000000799216723e */ /* 0x004fe200000000ff */
[----:B------:R-:W-:Y:S01]  /*7710*/  HMMA.16816.F32 R16, R104, R126, R16 ;  /* 0x0000007e6810723c */ /* 0x000fe20000001810 */
[----:B------:R-:W1:Y:S05]  /*7720*/  LDSM.16.MT88.4 R104, [R6+0x2800] ;  /* 0x002800000668783b */ /* 0x000e6a0000004200 */
[----:B------:R-:W2:Y:S01]  /*7730*/  MUFU.EX2 R124, R124 ;  /* 0x0000007c007c7308 */ /* 0x000ea20000000800 */
[----:B----4-:R-:W-:Y:S01]  /*7740*/  F2FP.F16.F32.PACK_AB R23, R122, R147 ;  /* 0x000000937a17723e */ /* 0x010fe200000000ff */
[--C-:B------:R-:W-:Y:S01]  /*7750*/  FFMA.FTZ R126, R35, UR4, -R133.reuse ;  /* 0x00000004237e7c23 */ /* 0x100fe20008010885 */
[--C-:B------:R-:W-:Y:S01]  /*7760*/  FFMA.FTZ R127, R36, UR4, -R136.reuse ;  /* 0x00000004247f7c23 */ /* 0x100fe20008010888 */
[--C-:B------:R-:W-:Y:S06]  /*7770*/  FFMA.FTZ R148, R39, UR4, -R133.reuse ;  /* 0x0000000427947c23 */ /* 0x100fec0008010885 */
[----:B------:R-:W-:Y:S01]  /*7780*/  MUFU.EX2 R125, R125 ;  /* 0x0000007d007d7308 */ /* 0x000fe20000000800 */
[----:B------:R-:W-:Y:S01]  /*7790*/  LDSM.16.MT88.4 R36, [R6+0x5000] ;  /* 0x005000000624783b */ /* 0x000fe20000004200 */
[C---:B------:R-:W-:Y:S08]  /*77a0*/  HMMA.16816.F32 R8, R20.reuse, R108, R8 ;  /* 0x0000006c1408723c */ /* 0x040ff00000001808 */
[----:B------:R-:W3:Y:S10]  /*77b0*/  MUFU.EX2 R126, R126 ;  /* 0x0000007e007e7308 */ /* 0x000ef40000000800 */
[----:B------:R-:W-:Y:S01]  /*77c0*/  MUFU.EX2 R127, R127 ;  /* 0x0000007f007f7308 */ /* 0x000fe20000000800 */
[C---:B------:R-:W-:Y:S01]  /*77d0*/  HMMA.16816.F32 R68, R20.reuse, R110, R68 ;  /* 0x0000006e1444723c */ /* 0x040fe20000001844 */
[----:B------:R-:W4:Y:S08]  /*77e0*/  LDSM.16.MT88.4 R108, [R156+0xd800] ;  /* 0x00d800009c6c783b */ /* 0x000f300000004200 */
[----:B------:R-:W-:Y:S01]  /*77f0*/  MUFU.EX2 R148, R148 ;  /* 0x0000009400947308 */ /* 0x000fe20000000800 */
[C---:B------:R-:W-:Y:S08]  /*7800*/  HMMA.16816.F32 R72, R20.reuse, R112, R72 ;  /* 0x000000701448723c */ /* 0x040ff00000001848 */
[C---:B------:R-:W-:Y:S01]  /*7810*/  HMMA.16816.F32 R76, R20.reuse, R114, R76 ;  /* 0x00000072144c723c */ /* 0x040fe2000000184c */
[----:B------:R-:W2:Y:S07]  /*7820*/  LDSM.16.MT88.4 R112, [R6+0x4800] ;  /* 0x004800000670783b */ /* 0x000eae0000004200 */
[C---:B-----5:R-:W-:Y:S08]  /*7830*/  HMMA.16816.F32 R80, R20.reuse, R24, R80 ;  /* 0x000000181450723c */ /* 0x060ff00000001850 */
[C---:B------:R-:W-:Y:S01]  /*7840*/  HMMA.16816.F32 R84, R20.reuse, R26, R84 ;  /* 0x0000001a1454723c */ /* 0x040fe20000001854 */
[----:B------:R-:W5:Y:S07]  /*7850*/  LDSM.16.MT88.4 R24, [R156+0x9c00] ;  /* 0x009c00009c18783b */ /* 0x000f6e0000004200 */
[C---:B-1----:R-:W-:Y:S08]  /*7860*/  HMMA.16816.F32 R88, R20.reuse, R104, R88 ;  /* 0x000000681458723c */ /* 0x042ff00000001858 */
[C---:B------:R-:W-:Y:S01]  /*7870*/  HMMA.16816.F32 R92, R20.reuse, R106, R92 ;  /* 0x0000006a145c723c */ /* 0x040fe2000000185c */
[----:B------:R-:W1:Y:S07]  /*7880*/  LDSM.16.MT88.4 R104, [R6+0xc00] ;  /* 0x000c00000668783b */ /* 0x000e6e0000004200 */
[C---:B----4-:R-:W-:Y:S03]  /*7890*/  HMMA.16816.F32 R96, R20.reuse, R108, R96 ;  /* 0x0000006c1460723c */ /* 0x050fe60000001860 */
[--C-:B------:R-:W-:Y:S01]  /*78a0*/  FFMA.FTZ R109, R30, UR4, -R133.reuse ;  /* 0x000000041e6d7c23 */ /* 0x100fe20008010885 */
[--C-:B------:R-:W-:Y:S02]  /*78b0*/  FFMA.FTZ R108, R31, UR4, -R133.reuse ;  /* 0x000000041f6c7c23 */ /* 0x100fe40008010885 */
[----:B------:R-:W4:Y:S02]  /*78c0*/  LDSM.16.MT88.4 R28, [R156+0xbc00] ;  /* 0x00bc00009c1c783b */ /* 0x000f240000004200 */
[C---:B------:R-:W-:Y:S01]  /*78d0*/  HMMA.16816.F32 R100, R20.reuse, R110, R100 ;  /* 0x0000006e1464723c */ /* 0x040fe20000001864 */
[----:B------:R3:W-:Y:S02]  /*78e0*/  MUFU.EX2 R110, R32 ;  /* 0x00000020006e7308 */ /* 0x0007e40000000800 */
[--C-:B------:R-:W-:Y:S08]  /*78f0*/  FFMA.FTZ R111, R33, UR4, -R136.reuse ;  /* 0x00000004216f7c23 */ /* 0x100ff00008010888 */
[----:B------:R-:W-:Y:S01]  /*7900*/  MUFU.EX2 R109, R109 ;  /* 0x0000006d006d7308 */ /* 0x000fe20000000800 */
[C---:B--2---:R-:W-:Y:S09]  /*7910*/  HMMA.16816.F32 R12, R20.reuse, R112, R12 ;  /* 0x00000070140c723c */ /* 0x044ff2000000180c */
[----:B------:R-:W2:Y:S10]  /*7920*/  MUFU.EX2 R108, R108 ;  /* 0x0000006c006c7308 */ /* 0x000eb40000000800 */
[----:B------:R-:W5:Y:S01]  /*7930*/  MUFU.EX2 R111, R111 ;  /* 0x0000006f006f7308 */ /* 0x000f620000000800 */
[----:B---3--:R-:W-:Y:S01]  /*7940*/  LDSM.16.MT88.4 R32, [R156+0xdc00] ;  /* 0x00dc00009c20783b */ /* 0x008fe20000004200 */
[----:B------:R-:W-:Y:S03]  /*7950*/  HMMA.16816.F32 R16, R20, R114, R16 ;  /* 0x000000721410723c */ /* 0x000fe60000001810 */
[----:B------:R-:W-:Y:S02]  /*7960*/  F2FP.F16.F32.PACK_AB R20, R124, R123 ;  /* 0x0000007b7c14723e */ /* 0x000fe400000000ff */
[----:B------:R-:W-:Y:S02]  /*7970*/  F2FP.F16.F32.PACK_AB R23, R126, R125 ;  /* 0x0000007d7e17723e */ /* 0x000fe400000000ff */
[----:B--2---:R-:W-:Y:S02]  /*7980*/  F2FP.F16.F32.PACK_AB R21, R108, R109 ;  /* 0x0000006d6c15723e */ /* 0x004fe400000000ff */
[----:B-----5:R-:W-:Y:S07]  /*7990*/  F2FP.F16.F32.PACK_AB R22, R111, R110 ;  /* 0x0000006e6f16723e */ /* 0x020fee00000000ff */
[C---:B------:R-:W-:Y:S08]  /*79a0*/  HMMA.16816.F32 R8, R20.reuse, R24, R8 ;  /* 0x000000181408723c */ /* 0x040ff00000001808 */
[C---:B------:R-:W-:Y:S01]  /*79b0*/  HMMA.16816.F32 R68, R20.reuse, R26, R68 ;  /* 0x0000001a1444723c */ /* 0x040fe20000001844 */
[----:B------:R-:W2:Y:S07]  /*79c0*/  LDSM.16.MT88.4 R24, [R6+0x2c00] ;  /* 0x002c00000618783b */ /* 0x000eae0000004200 */
[C---:B-1----:R-:W-:Y:S08]  /*79d0*/  HMMA.16816.F32 R72, R20.reuse, R104, R72 ;  /* 0x000000681448723c */ /* 0x042ff00000001848 */
[C---:B------:R-:W-:Y:S01]  /*79e0*/  HMMA.16816.F32 R76, R20.reuse, R106, R76 ;  /* 0x0000006a144c723c */ /* 0x040fe2000000184c */
[----:B------:R-:W1:Y:S07]  /*79f0*/  LDSM.16.MT88.4 R104, [R6+0x4c00] ;  /* 0x004c00000668783b */ /* 0x000e6e0000004200 */
[C---:B----4-:R-:W-:Y:S08]  /*7a00*/  HMMA.16816.F32 R80, R20.reuse, R28, R80 ;  /* 0x0000001c1450723c */ /* 0x050ff00000001850 */
[C---:B------:R-:W-:Y:S01]  /*7a10*/  HMMA.16816.F32 R84, R20.reuse, R30, R84 ;  /* 0x0000001e1454723c */ /* 0x040fe20000001854 */
[----:B------:R-:W-:Y:S07]  /*7a20*/  LDSM.16.MT88.4 R28, [R6+0x1000] ;  /* 0x00100000061c783b */ /* 0x000fee0000004200 */
[C---:B--2---:R-:W-:Y:S08]  /*7a30*/  HMMA.16816.F32 R88, R20.reuse, R24, R88 ;  /* 0x000000181458723c */ /* 0x044ff00000001858 */
[C---:B------:R-:W-:Y:S01]  /*7a40*/  HMMA.16816.F32 R92, R20.reuse, R26, R92 ;  /* 0x0000001a145c723c */ /* 0x040fe2000000185c */
[----:B------:R-:W2:Y:S07]  /*7a50*/  LDSM.16.MT88.4 R24, [R156+0xa000] ;  /* 0x00a000009c18783b */ /* 0x000eae0000004200 */
[C---:B------:R-:W-:Y:S08]  /*7a60*/  HMMA.16816.F32 R96, R20.reuse, R32, R96 ;  /* 0x000000201460723c */ /* 0x040ff00000001860 */
[C---:B------:R-:W-:Y:S01]  /*7a70*/  HMMA.16816.F32 R100, R20.reuse, R34, R100 ;  /* 0x000000221464723c */ /* 0x040fe20000001864 */
[----:B------:R-:W3:Y:S07]  /*7a80*/  LDSM.16.MT88.4 R32, [R156+0xc000] ;  /* 0x00c000009c20783b */ /* 0x000eee0000004200 */
[C---:B-1----:R-:W-:Y:S03]  /*7a90*/  HMMA.16816.F32 R12, R20.reuse, R104, R12 ;  /* 0x00000068140c723c */ /* 0x042fe6000000180c */
[--C-:B------:R-:W-:Y:S01]  /*7aa0*/  FFMA.FTZ R105, R56, UR4, -R136.reuse ;  /* 0x0000000438697c23 */ /* 0x100fe20008010888 */
[--C-:B------:R-:W-:Y:S01]  /*7ab0*/  FFMA.FTZ R104, R57, UR4, -R136.reuse ;  /* 0x0000000439687c23 */ /* 0x100fe20008010888 */
[--C-:B------:R-:W-:Y:S01]  /*7ac0*/  FFMA.FTZ R57, R58, UR4, -R133.reuse ;  /* 0x000000043a397c23 */ /* 0x100fe20008010885 */
[--C-:B------:R-:W-:Y:S01]  /*7ad0*/  FFMA.FTZ R56, R59, UR4, -R133.reuse ;  /* 0x000000043b387c23 */ /* 0x100fe20008010885 */
[----:B------:R-:W-:Y:S01]  /*7ae0*/  MUFU.EX2 R55, R105 ;  /* 0x0000006900377308 */ /* 0x000fe20000000800 */
[----:B------:R-:W-:Y:S03]  /*7af0*/  HMMA.16816.F32 R16, R20, R106, R16 ;  /* 0x0000006a1410723c */ /* 0x000fe60000001810 */
[----:B------:R-:W-:Y:S06]  /*7b00*/  F2FP.F16.F32.PACK_AB R20, R150, R127 ;  /* 0x0000007f9614723e */ /* 0x000fec00000000ff */
[----:B------:R1:W-:Y:S01]  /*7b10*/  MUFU.EX2 R58, R104 ;  /* 0x00000068003a7308 */ /* 0x0003e20000000800 */
[----:B------:R-:W-:Y:S01]  /*7b20*/  F2FP.F16.F32.PACK_AB R21, R148, R151 ;  /* 0x000000979415723e */ /* 0x000fe200000000ff */
[----:B------:R-:W-:Y:S01]  /*7b30*/  FFMA.FTZ R133, R67, UR4, -R133 ;  /* 0x0000000443857c23 */ /* 0x000fe20008010885 */
[----:B------:R-:W-:Y:S07]  /*7b40*/  F2FP.F16.F32.PACK_AB R22, R153, R152 ;  /* 0x000000989916723e */ /* 0x000fee00000000ff */
[----:B------:R-:W-:Y:S01]  /*7b50*/  MUFU.EX2 R57, R57 ;  /* 0x0000003900397308 */ /* 0x000fe20000000800 */
[----:B------:R-:W-:Y:S01]  /*7b60*/  F2FP.F16.F32.PACK_AB R23, R149, R154 ;  /* 0x0000009a9517723e */ /* 0x000fe200000000ff */
[----:B------:R-:W-:Y:S08]  /*7b70*/  FFMA.FTZ R136, R65, UR4, -R136 ;  /* 0x0000000441887c23 */ /* 0x000ff00008010888 */
[----:B------:R-:W-:Y:S01]  /*7b80*/  MUFU.EX2 R56, R56 ;  /* 0x0000003800387308 */ /* 0x000fe20000000800 */
[C---:B--2---:R-:W-:Y:S09]  /*7b90*/  HMMA.16816.F32 R8, R20.reuse, R24, R8 ;  /* 0x000000181408723c */ /* 0x044ff20000001808 */
[----:B------:R-:W2:Y:S01]  /*7ba0*/  MUFU.EX2 R177, R136 ;  /* 0x0000008800b17308 */ /* 0x000ea20000000800 */
[----:B-1----:R-:W-:Y:S09]  /*7bb0*/  F2FP.F16.F32.PACK_AB R104, R61, R60 ;  /* 0x0000003c3d68723e */ /* 0x002ff200000000ff */
[----:B------:R-:W1:Y:S01]  /*7bc0*/  MUFU.EX2 R133, R133 ;  /* 0x0000008500857308 */ /* 0x000e620000000800 */
[C---:B------:R-:W-:Y:S01]  /*7bd0*/  HMMA.16816.F32 R68, R20.reuse, R26, R68 ;  /* 0x0000001a1444723c */ /* 0x040fe20000001844 */
[----:B------:R-:W4:Y:S02]  /*7be0*/  LDSM.16.MT88.4 R24, [R6+0x3000] ;  /* 0x003000000618783b */ /* 0x000f240000004200 */
[----:B--2---:R-:W-:Y:S05]  /*7bf0*/  F2FP.F16.F32.PACK_AB R106, R177, R64 ;  /* 0x00000040b16a723e */ /* 0x004fea00000000ff */
[C---:B------:R-:W-:Y:S03]  /*7c00*/  HMMA.16816.F32 R72, R20.reuse, R28, R72 ;  /* 0x0000001c1448723c */ /* 0x040fe60000001848 */
[----:B-1----:R-:W-:Y:S05]  /*7c10*/  F2FP.F16.F32.PACK_AB R107, R133, R66 ;  /* 0x00000042856b723e */ /* 0x002fea00000000ff */
[C---:B------:R-:W-:Y:S01]  /*7c20*/  HMMA.16816.F32 R76, R20.reuse, R30, R76 ;  /* 0x0000001e144c723c */ /* 0x040fe2000000184c */
[----:B------:R-:W1:Y:S07]  /*7c30*/  LDSM.16.MT88.4 R28, [R156+0xe000] ;  /* 0x00e000009c1c783b */ /* 0x000e6e0000004200 */
[C---:B---3--:R-:W-:Y:S08]  /*7c40*/  HMMA.16816.F32 R80, R20.reuse, R32, R80 ;  /* 0x000000201450723c */ /* 0x048ff00000001850 */
[C---:B------:R-:W-:Y:S01]  /*7c50*/  HMMA.16816.F32 R84, R20.reuse, R34, R84 ;  /* 0x000000221454723c */ /* 0x040fe20000001854 */
[----:B------:R-:W-:Y:S07]  /*7c60*/  LDSM.16.MT88.4 R32, [R156+0xc400] ;  /* 0x00c400009c20783b */ /* 0x000fee0000004200 */
[C---:B----4-:R-:W-:Y:S08]  /*7c70*/  HMMA.16816.F32 R88, R20.reuse, R24, R88 ;  /* 0x000000181458723c */ /* 0x050ff00000001858 */
[C---:B------:R-:W-:Y:S01]  /*7c80*/  HMMA.16816.F32 R92, R20.reuse, R26, R92 ;  /* 0x0000001a145c723c */ /* 0x040fe2000000185c */
[----:B------:R-:W2:Y:S07]  /*7c90*/  LDSM.16.MT88.4 R24, [R156+0xa400] ;  /* 0x00a400009c18783b */ /* 0x000eae0000004200 */
[C---:B-1----:R-:W-:Y:S08]  /*7ca0*/  HMMA.16816.F32 R96, R20.reuse, R28, R96 ;  /* 0x0000001c1460723c */ /* 0x042ff00000001860 */
[C---:B------:R-:W-:Y:S01]  /*7cb0*/  HMMA.16816.F32 R100, R20.reuse, R30, R100 ;  /* 0x0000001e1464723c */ /* 0x040fe20000001864 */
[----:B------:R-:W1:Y:S07]  /*7cc0*/  LDSM.16.MT88.4 R28, [R6+0x1400] ;  /* 0x00140000061c783b */ /* 0x000e6e0000004200 */
[C---:B------:R-:W-:Y:S08]  /*7cd0*/  HMMA.16816.F32 R12, R20.reuse, R36, R12 ;  /* 0x00000024140c723c */ /* 0x040ff0000000180c */
[----:B------:R-:W-:Y:S01]  /*7ce0*/  HMMA.16816.F32 R16, R20, R38, R16 ;  /* 0x000000261410723c */ /* 0x000fe20000001810 */
[----:B------:R-:W3:Y:S02]  /*7cf0*/  LDSM.16.MT88.4 R36, [R6+0x3400] ;  /* 0x003400000624783b */ /* 0x000ee40000004200 */
[----:B------:R-:W-:Y:S02]  /*7d00*/  F2FP.F16.F32.PACK_AB R20, R178, R155 ;  /* 0x0000009bb214723e */ /* 0x000fe400000000ff */
[----:B------:R-:W-:Y:S02]  /*7d10*/  F2FP.F16.F32.PACK_AB R21, R48, R163 ;  /* 0x000000a33015723e */ /* 0x000fe400000000ff */
[----:B------:R-:W-:Y:S02]  /*7d20*/  F2FP.F16.F32.PACK_AB R22, R50, R179 ;  /* 0x000000b33216723e */ /* 0x000fe400000000ff */
[----:B------:R-:W-:Y:S07]  /*7d30*/  F2FP.F16.F32.PACK_AB R23, R49, R180 ;  /* 0x000000b43117723e */ /* 0x000fee00000000ff */
        /* <DEDUP_REMOVED lines=8> */
[----:B------:R-:W4:Y:S07]  /*7dc0*/  LDSM.16.MT88.4 R32, [R6+0x1800] ;  /* 0x001800000620783b */ /* 0x000f2e0000004200 */
[C---:B---3--:R-:W-:Y:S08]  /*7dd0*/  HMMA.16816.F32 R88, R20.reuse, R36, R88 ;  /* 0x000000241458723c */ /* 0x048ff00000001858 */
[C---:B------:R-:W-:Y:S01]  /*7de0*/  HMMA.16816.F32 R92, R20.reuse, R38, R92 ;  /* 0x00000026145c723c */ /* 0x040fe2000000185c */
[----:B------:R-:W3:Y:S07]  /*7df0*/  LDSM.16.MT88.4 R36, [R156+0xc800] ;  /* 0x00c800009c24783b */ /* 0x000eee0000004200 */
[C---:B------:R-:W-:Y:S08]  /*7e00*/  HMMA.16816.F32 R96, R20.reuse, R40, R96 ;  /* 0x000000281460723c */ /* 0x040ff00000001860 */
[C---:B------:R-:W-:Y:S01]  /*7e10*/  HMMA.16816.F32 R100, R20.reuse, R42, R100 ;  /* 0x0000002a1464723c */ /* 0x040fe20000001864 */
[----:B------:R-:W5:Y:S07]  /*7e20*/  LDSM.16.MT88.4 R40, [R6+0x3800] ;  /* 0x003800000628783b */ /* 0x000f6e0000004200 */
[C---:B--2---:R-:W-:Y:S08]  /*7e30*/  HMMA.16816.F32 R12, R20.reuse, R24, R12 ;  /* 0x00000018140c723c */ /* 0x044ff0000000180c */
        /* <DEDUP_REMOVED lines=9> */
[C---:B----4-:R-:W-:Y:S08]  /*7ed0*/  HMMA.16816.F32 R72, R20.reuse, R32, R72 ;  /* 0x000000201448723c */ /* 0x050ff00000001848 */
[C---:B------:R-:W-:Y:S01]  /*7ee0*/  HMMA.16816.F32 R76, R20.reuse, R34, R76 ;  /* 0x00000022144c723c */ /* 0x040fe2000000184c */
[----:B------:R-:W4:Y:S07]  /*7ef0*/  LDSM.16.MT88.4 R32, [R6+0x1c00] ;  /* 0x001c00000620783b */ /* 0x000f2e0000004200 */
[C---:B---3--:R-:W-:Y:S01]  /*7f00*/  HMMA.16816.F32 R80, R20.reuse, R36, R80 ;  /* 0x000000241450723c */ /* 0x048fe20000001850 */
[----:B------:R-:W-:Y:S10]  /*7f10*/  MUFU.EX2 R37, R62 ;  /* 0x0000003e00257308 */ /* 0x000ff40000000800 */
[----:B------:R-:W3:Y:S01]  /*7f20*/  MUFU.EX2 R36, R63 ;  /* 0x0000003f00247308 */ /* 0x000ee20000000800 */
[C---:B------:R-:W-:Y:S08]  /*7f30*/  HMMA.16816.F32 R84, R20.reuse, R38, R84 ;  /* 0x000000261454723c */ /* 0x040ff00000001854 */
[C---:B-----5:R-:W-:Y:S03]  /*7f40*/  HMMA.16816.F32 R88, R20.reuse, R40, R88 ;  /* 0x000000281458723c */ /* 0x060fe60000001858 */
[----:B---3--:R-:W-:Y:S05]  /*7f50*/  F2FP.F16.F32.PACK_AB R105, R36, R37 ;  /* 0x000000252469723e */ /* 0x008fea00000000ff */
[C---:B------:R-:W-:Y:S08]  /*7f60*/  HMMA.16816.F32 R92, R20.reuse, R42, R92 ;  /* 0x0000002a145c723c */ /* 0x040ff0000000185c */
[C---:B------:R-:W-:Y:S08]  /*7f70*/  HMMA.16816.F32 R96, R20.reuse, R44, R96 ;  /* 0x0000002c1460723c */ /* 0x040ff00000001860 */
[C---:B------:R-:W-:Y:S08]  /*7f80*/  HMMA.16816.F32 R100, R20.reuse, R46, R100 ;  /* 0x0000002e1464723c */ /* 0x040ff00000001864 */
[C---:B--2---:R-:W-:Y:S03]  /*7f90*/  HMMA.16816.F32 R12, R20.reuse, R24, R12 ;  /* 0x00000018140c723c */ /* 0x044fe6000000180c */
[----:B------:R-:W-:Y:S04]  /*7fa0*/  FADD.FTZ R24, R140, R7 ;  /* 0x000000078c187221 */ /* 0x000fe80000010000 */
[----:B------:R-:W-:Y:S01]  /*7fb0*/  FADD.FTZ R24, R141, R24 ;  /* 0x000000188d187221 */ /* 0x000fe20000010000 */
[----:B------:R-:W-:Y:S01]  /*7fc0*/  HMMA.16816.F32 R16, R20, R26, R16 ;  /* 0x0000001a1410723c */ /* 0x000fe20000001810 */
[----:B------:R-:W2:Y:S02]  /*7fd0*/  LDSM.16.MT88.4 R20, [R156+0xcc00] ;  /* 0x00cc00009c14783b */ /* 0x000ea40000004200 */
[----:B------:R-:W-:Y:S01]  /*7fe0*/  FADD.FTZ R129, R129, R24 ;  /* 0x0000001881817221 */ /* 0x000fe20000010000 */
[----:B------:R-:W-:Y:S03]  /*7ff0*/  FADD.FTZ R24, R130, R137 ;  /* 0x0000008982187221 */ /* 0x000fe60000010000 */
[----:B------:R-:W-:Y:S01]  /*8000*/  FADD.FTZ R128, R128, R129 ;  /* 0x0000008180807221 */ /* 0x000fe20000010000 */
[C---:B-1----:R-:W-:Y:S01]  /*8010*/  HMMA.16816.F32 R112, R104.reuse, R28, R8 ;  /* 0x0000001c6870723c */ /* 0x042fe20000001808 */
[----:B------:R-:W1:Y:S04]  /*8020*/  LDSM.16.MT88.4 R8, [R6+0x3c00] ;  /* 0x003c00000608783b */ /* 0x000e680000004200 */
[----:B------:R-:W-:Y:S01]  /*8030*/  FADD.FTZ R24, R131, R24 ;  /* 0x0000001883187221 */ /* 0x000fe20000010000 */
[----:B------:R-:W-:Y:S02]  /*8040*/  FADD.FTZ R145, R145, R128 ;  /* 0x0000008091917221 */ /* 0x000fe40000010000 */
[C---:B------:R-:W-:Y:S03]  /*8050*/  HMMA.16816.F32 R68, R104.reuse, R30, R68 ;  /* 0x0000001e6844723c */ /* 0x040fe60000001844 */
[----:B------:R-:W-:Y:S01]  /*8060*/  FADD.FTZ R121, R121, R24 ;  /* 0x0000001879797221 */ /* 0x000fe20000010000 */
[----:B------:R-:W-:Y:S01]  /*8070*/  FADD.FTZ R120, R120, R145 ;  /* 0x0000009178787221 */ /* 0x000fe20000010000 */
[----:B------:R-:W3:Y:S02]  /*8080*/  LDSM.16.MT88.4 R24, [R156+0xec00] ;  /* 0x00ec00009c18783b */ /* 0x000ee40000004200 */
        /* <DEDUP_REMOVED lines=9> */
[----:B------:R-:W-:Y:S01]  /*8120*/  FADD.FTZ R28, R110, R7 ;  /* 0x000000076e1c7221 */ /* 0x000fe20000010000 */
[C---:B--2---:R-:W-:Y:S03]  /*8130*/  HMMA.16816.F32 R80, R104.reuse, R20, R80 ;  /* 0x000000146850723c */ /* 0x044fe60000001850 */
[----:B------:R-:W-:Y:S01]  /*8140*/  FADD.FTZ R125, R125, R108 ;  /* 0x0000006c7d7d7221 */ /* 0x000fe20000010000 */
[----:B------:R-:W-:Y:S03]  /*8150*/  FADD.FTZ R28, R111, R28 ;  /* 0x0000001c6f1c7221 */ /* 0x000fe60000010000 */
[----:B------:R-:W-:Y:S01]  /*8160*/  FADD.FTZ R126, R126, R125 ;  /* 0x0000007d7e7e7221 */ /* 0x000fe20000010000 */
[C---:B------:R-:W-:Y:S01]  /*8170*/  HMMA.16816.F32 R84, R104.reuse, R22, R84 ;  /* 0x000000166854723c */ /* 0x040fe20000001854 */
[----:B------:R-:W2:Y:S02]  /*8180*/  LDSM.16.MT88.4 R20, [R6+0x5c00] ;  /* 0x005c00000614783b */ /* 0x000ea40000004200 */
        /* <DEDUP_REMOVED lines=38> */
[----:B------:R-:W-:Y:S06]  /*83f0*/  @P0 BRA `(.L_x_1454) ;  /* 0xffffffc800900947 */ /* 0x000fec000383ffff */
.L_x_1450:
[----:B------:R-:W1:Y:S01]  /*8400*/  SHFL.BFLY PT, R10, R177, 0x2, 0x1f ;  /* 0x0c401f00b10a7f89 */ /* 0x000e6200000e0000 */
[----:B------:R-:W-:Y:S01]  /*8410*/  SHF.L.U32 R3, R118, 0x1, RZ ;  /* 0x0000000176037819 */ /* 0x000fe200000006ff */
[----:B------:R-:W2:Y:S01]  /*8420*/  LDCU.U8 UR4, c[0x0][0x548] ;  /* 0x0000a900ff0477ac */ /* 0x000ea20008000000 */
[--C-:B------:R-:W-:Y:S01]  /*8430*/  LOP3.LUT R167, R167, 0xc0, R160.reuse, 0xf8, !PT ;  /* 0x000000c0a7a77812 */ /* 0x100fe200078ef8a0 */
[----:B------:R-:W3:Y:S01]  /*8440*/  SHFL.BFLY PT, R9, R176, 0x2, 0x1f ;  /* 0x0c401f00b0097f89 */ /* 0x000ee200000e0000 */
[----:B------:R-:W-:Y:S01]  /*8450*/  LOP3.LUT R3, R158, 0x6, R3, 0xf8, !PT ;  /* 0x000000069e037812 */ /* 0x000fe200078ef803 */
[----:B------:R-:W-:Y:S01]  /*8460*/  S2UR UR8, SR_CTAID.Y ;  /* 0x00000000000879c3 */ /* 0x000fe20000002600 */
[----:B------:R-:W-:Y:S01]  /*8470*/  LOP3.LUT R40, R160, 0x18, RZ, 0xc0, !PT ;  /* 0x00000018a0287812 */ /* 0x000fe200078ec0ff */
[----:B------:R-:W-:Y:S01]  /*8480*/  BSSY.RECONVERGENT B0, `(.L_x_1455) ;  /* 0x00000ac000007945 */ /* 0x000fe20003800200 */
[----:B------:R-:W-:Y:S02]  /*8490*/  LOP3.LUT R8, R3, 0x20, R160, 0xf8, !PT ;  /* 0x0000002003087812 */ /* 0x000fe400078ef8a0 */
[----:B------:R-:W-:-:S02]  /*84a0*/  LOP3.LUT R3, R157, 0x20, RZ, 0xc0, !PT ;  /* 0x000000209d037812 */ /* 0x000fc400078ec0ff */
[----:B------:R-:W-:Y:S01]  /*84b0*/  LOP3.LUT R8, R8, R167, RZ, 0xfc, !PT ;  /* 0x000000a708087212 */ /* 0x000fe200078efcff */
[----:B------:R-:W4:Y:S01]  /*84c0*/  S2UR UR7, SR_CTAID.Z ;  /* 0x00000000000779c3 */ /* 0x000f220000002700 */
[----:B------:R-:W-:Y:S02]  /*84d0*/  MOV R41, RZ ;  /* 0x000000ff00297202 */ /* 0x000fe40000000f00 */
[----:B------:R-:W-:Y:S01]  /*84e0*/  MOV R36, 0x7f800000 ;  /* 0x7f80000000247802 */ /* 0x000fe20000000f00 */
[----:B--2---:R-:W-:Y:S01]  /*84f0*/  UISETP.NE.AND UP0, UPT, UR4, URZ, UPT ;  /* 0x000000ff0400728c */ /* 0x004fe2000bf05270 */
[----:B------:R-:W2:Y:S01]  /*8500*/  LDCU UR4, c[0x0][0x434] ;  /* 0x00008680ff0477ac */ /* 0x000ea20008000800 */
[----:B-1----:R-:W-:Y:S01]  /*8510*/  FADD.FTZ R10, R10, R177 ;  /* 0x000000b10a0a7221 */ /* 0x002fe20000010000 */
[----:B---3--:R-:W-:-:S04]  /*8520*/  FADD.FTZ R9, R9, R176 ;  /* 0x000000b009097221 */ /* 0x008fc80000010000 */
[----:B------:R-:W1:Y:S04]  /*8530*/  SHFL.BFLY PT, R5, R10, 0x1, 0x1f ;  /* 0x0c201f000a057f89 */ /* 0x000e6800000e0000 */
[----:B------:R-:W4:Y:S01]  /*8540*/  @!UP0 LDCU UR9, c[0x0][0x3e0] ;  /* 0x00007c00ff0987ac */ /* 0x000f220008000800 */
[----:B------:R-:W3:Y:S01]  /*8550*/  SHFL.BFLY PT, R4, R9, 0x1, 0x1f ;  /* 0x0c201f0009047f89 */ /* 0x000ee200000e0000 */
[----:B--2---:R-:W-:Y:S01]  /*8560*/  @!UP0 UMOV UR6, UR4 ;  /* 0x0000000400068c82 */ /* 0x004fe20008000000 */
[----:B----4-:R-:W-:Y:S01]  /*8570*/  @!UP0 UIMAD UR9, UR8, UR9, UR7 ;  /* 0x00000009080982a4 */ /* 0x010fe2000f8e0207 */
[----:B-1----:R-:W-:-:S03]  /*8580*/  FADD.FTZ R5, R10, R5 ;  /* 0x000000050a057221 */ /* 0x002fc60000010000 */
[----:B------:R-:W-:Y:S01]  /*8590*/  @!UP0 UIMAD UR9, UR9, UR6, URZ ;  /* 0x00000006090982a4 */ /* 0x000fe2000f8e02ff */
[----:B---3--:R-:W-:Y:S01]  /*85a0*/  FADD.FTZ R4, R9, R4 ;  /* 0x0000000409047221 */ /* 0x008fe20000010000 */
[----:B------:R-:W1:Y:S01]  /*85b0*/  MUFU.RCP R7, R5 ;  /* 0x0000000500077308 */ /* 0x000e620000001000 */
[----:B------:R-:W-:Y:S01]  /*85c0*/  FSETP.NE.FTZ.AND P1, PT, R5, RZ, PT ;  /* 0x000000ff0500720b */ /* 0x000fe20003f35000 */
[----:B------:R-:W-:Y:S01]  /*85d0*/  @UP0 UMOV UR6, UR4 ;  /* 0x0000000400060c82 */ /* 0x000fe20008000000 */
[----:B------:R-:W-:Y:S01]  /*85e0*/  LEA R9, R8, UR5, 0x1 ;  /* 0x0000000508097c11 */ /* 0x000fe2000f8e08ff */
[----:B------:R-:W2:Y:S01]  /*85f0*/  @UP0 LDCU UR5, c[0x0][0x454] ;  /* 0x00008a80ff0507ac */ /* 0x000ea20008000800 */
[----:B------:R-:W-:Y:S02]  /*8600*/  FSETP.NE.FTZ.AND P0, PT, R4, RZ, PT ;  /* 0x000000ff0400720b */ /* 0x000fe40003f15000 */
[----:B------:R-:W-:Y:S01]  /*8610*/  IADD3 R11, PT, PT, R9, -R3, RZ ;  /* 0x80000003090b7210 */ /* 0x000fe20007ffe0ff */
[----:B------:R-:W3:Y:S01]  /*8620*/  MUFU.RCP R6, R4 ;  /* 0x0000000400067308 */ /* 0x000ee20000001000 */
[----:B------:R-:W4:Y:S05]  /*8630*/  S2R R3, SR_CTAID.X ;  /* 0x0000000000037919 */ /* 0x000f2a0000002500 */
[----:B------:R-:W5:Y:S02]  /*8640*/  @P1 LDC R37, c[0x0][0x458] ;  /* 0x00011600ff251b82 */ /* 0x000f640000000800 */
[----:B------:R-:W2:Y:S01]  /*8650*/  @P1 MUFU.LG2 R5, R5 ;  /* 0x0000000500051308 */ /* 0x000ea20000000c00 */
[----:B-1----:R-:W-:-:S05]  /*8660*/  FSEL R7, R7, 1, P1 ;  /* 0x3f80000007077808 */ /* 0x002fca0000800000 */
[----:B------:R-:W1:Y:S01]  /*8670*/  @P0 LDC R39, c[0x0][0x458] ;  /* 0x00011600ff270b82 */ /* 0x000e620000000800 */
        /* <DEDUP_REMOVED lines=32> */
[----:B------:R-:W-:Y:S01]  /*8880*/  FMUL.FTZ R77, R7, R77 ;  /* 0x0000004d074d7220 */ /* 0x000fe20000410000 */
[----:B------:R-:W-:Y:S01]  /*8890*/  LOP3.LUT R6, R157, 0x40, RZ, 0xc0, !PT ;  /* 0x000000409d067812 */ /* 0x000fe200078ec0ff */
[C---:B------:R-:W-:Y:S01]  /*88a0*/  FMUL.FTZ R80, R7.reuse, R80 ;  /* 0x0000005007507220 */ /* 0x040fe20000410000 */
[C---:B------:R-:W-:Y:S01]  /*88b0*/  FMUL.FTZ R81, R7.reuse, R81 ;  /* 0x0000005107517220 */ /* 0x040fe20000410000 */
        /* <DEDUP_REMOVED lines=31> */
[----:B------:R-:W3:Y:S01]  /*8ab0*/  @P0 MUFU.LG2 R4, R4 ;  /* 0x0000000400040308 */ /* 0x000ee20000000c00 */
[----:B------:R-:W-:Y:S01]  /*8ac0*/  F2FP.F16.F32.PACK_AB R90, R91, R90 ;  /* 0x0000005a5b5a723e */ /* 0x000fe200000000ff */
[----:B------:R-:W-:Y:S01]  /*8ad0*/  STS [R11+0x10], R68 ;  /* 0x000010440b007388 */ /* 0x000fe20000000800 */
[----:B------:R-:W-:Y:S01]  /*8ae0*/  F2FP.F16.F32.PACK_AB R92, R93, R92 ;  /* 0x0000005c5d5c723e */ /* 0x000fe200000000ff */
[----:B--2---:R-:W-:Y:S01]  /*8af0*/  @P1 FMUL.FTZ R5, R5, 0.69314718246459960938 ;  /* 0x3f31721805051820 */ /* 0x004fe20000410000 */
[----:B------:R-:W-:Y:S01]  /*8b00*/  F2FP.F16.F32.PACK_AB R94, R95, R94 ;  /* 0x0000005e5f5e723e */ /* 0x000fe200000000ff */
[----:B------:R-:W-:Y:S01]  /*8b10*/  STS [R11+0x210], R70 ;  /* 0x000210460b007388 */ /* 0x000fe20000000800 */
[----:B------:R-:W-:Y:S01]  /*8b20*/  F2FP.F16.F32.PACK_AB R96, R97, R96 ;  /* 0x000000606160723e */ /* 0x000fe200000000ff */
[----:B-----5:R-:W-:Y:S01]  /*8b30*/  @P1 FFMA.FTZ R36, R2, R37, R5 ;  /* 0x0000002502241223 */ /* 0x020fe20000010005 */
[----:B------:R-:W-:Y:S01]  /*8b40*/  F2FP.F16.F32.PACK_AB R98, R99, R98 ;  /* 0x000000626362723e */ /* 0x000fe200000000ff */
[----:B------:R-:W-:Y:S01]  /*8b50*/  STS [R15+0x20], R72 ;  /* 0x000020480f007388 */ /* 0x000fe20000000800 */
[----:B------:R-:W-:Y:S01]  /*8b60*/  F2FP.F16.F32.PACK_AB R100, R101, R100 ;  /* 0x000000646564723e */ /* 0x000fe200000000ff */
[----:B------:R-:W-:Y:S01]  /*8b70*/  @UP0 UIMAD UR5, UR7, UR5, URZ ;  /* 0x00000005070502a4 */ /* 0x000fe2000f8e02ff */
[----:B------:R-:W-:Y:S01]  /*8b80*/  F2FP.F16.F32.PACK_AB R102, R103, R102 ;  /* 0x000000666766723e */ /* 0x000fe200000000ff */
[----:B------:R-:W-:Y:S01]  /*8b90*/  STS [R15+0x220], R74 ;  /* 0x0002204a0f007388 */ /* 0x000fe20000000800 */
[----:B------:R-:W-:Y:S01]  /*8ba0*/  F2FP.F16.F32.PACK_AB R108, R109, R108 ;  /* 0x0000006c6d6c723e */ /* 0x000fe200000000ff */
[----:B------:R-:W-:Y:S01]  /*8bb0*/  @UP0 UIMAD UR9, UR8, UR6, UR5 ;  /* 0x00000006080902a4 */ /* 0x000fe2000f8e0205 */
[----:B------:R-:W-:Y:S01]  /*8bc0*/  F2FP.F16.F32.PACK_AB R110, R111, R110 ;  /* 0x0000006e6f6e723e */ /* 0x000fe200000000ff */
[----:B------:R-:W-:Y:S01]  /*8bd0*/  STS [R13+0x30], R76 ;  /* 0x0000304c0d007388 */ /* 0x000fe20000000800 */
[----:B------:R-:W-:Y:S01]  /*8be0*/  F2FP.F16.F32.PACK_AB R104, R7, R104 ;  /* 0x000000680768723e */ /* 0x000fe200000000ff */
[----:B---3--:R-:W-:Y:S01]  /*8bf0*/  @P0 FMUL.FTZ R5, R4, 0.69314718246459960938 ;  /* 0x3f31721804050820 */ /* 0x008fe20000410000 */
[----:B------:R-:W-:Y:S01]  /*8c00*/  F2FP.F16.F32.PACK_AB R106, R107, R106 ;  /* 0x0000006a6b6a723e */ /* 0x000fe200000000ff */
[----:B------:R-:W-:Y:S01]  /*8c10*/  STS [R13+0x230], R78 ;  /* 0x0002304e0d007388 */ /* 0x000fe20000000800 */
[----:B------:R-:W2:Y:S01]  /*8c20*/  LDC.64 R6, c[0x0][0x408] ;  /* 0x00010200ff067b82 */ /* 0x000ea20000000a00 */
[----:B----4-:R-:W-:-:S02]  /*8c30*/  SHF.L.U32 R3, R3, 0x6, RZ ;  /* 0x0000000603037819 */ /* 0x010fc400000006ff */
[----:B------:R-:W-:Y:S01]  /*8c40*/  STS [R9+0x1000], R80 ;  /* 0x0010005009007388 */ /* 0x000fe20000000800 */
[----:B------:R-:W-:Y:S02]  /*8c50*/  LOP3.LUT P1, RZ, R118, 0x3, RZ, 0xc0, !PT ;  /* 0x0000000376ff7812 */ /* 0x000fe4000782c0ff */
[----:B------:R-:W-:Y:S01]  /*8c60*/  MOV R2, 0x7f800000 ;  /* 0x7f80000000027802 */ /* 0x000fe20000000f00 */
[----:B------:R-:W-:Y:S01]  /*8c70*/  STS [R9+0x1200], R82 ;  /* 0x0012005209007388 */ /* 0x000fe20000000800 */
[----:B-1----:R-:W-:Y:S01]  /*8c80*/  @P0 FFMA.FTZ R2, R0, R39, R5 ;  /* 0x0000002700020223 */ /* 0x002fe20000010005 */
[----:B------:R-:W-:Y:S02]  /*8c90*/  SHF.R.U32.HI R118, RZ, 0x2, R118 ;  /* 0x00000002ff767819 */ /* 0x000fe40000011676 */
[----:B------:R-:W-:Y:S04]  /*8ca0*/  STS [R11+0x1010], R84 ;  /* 0x001010540b007388 */ /* 0x000fe80000000800 */
[----:B------:R-:W-:Y:S04]  /*8cb0*/  STS [R11+0x1210], R86 ;  /* 0x001210560b007388 */ /* 0x000fe80000000800 */
[----:B------:R-:W-:Y:S04]  /*8cc0*/  STS [R15+0x1020], R88 ;  /* 0x001020580f007388 */ /* 0x000fe80000000800 */
[----:B------:R-:W-:Y:S01]  /*8cd0*/  STS [R15+0x1220], R90 ;  /* 0x0012205a0f007388 */ /* 0x000fe20000000800 */
[----:B--2---:R-:W-:-:S03]  /*8ce0*/  IMAD.WIDE.U32 R40, R3, R6, R40 ;  /* 0x0000000603287225 */ /* 0x004fc600078e0028 */
[----:B------:R-:W-:Y:S01]  /*8cf0*/  STS [R13+0x1030], R92 ;  /* 0x0010305c0d007388 */ /* 0x000fe20000000800 */
[----:B------:R-:W-:-:S03]  /*8d00*/  IMAD R41, R3, R7, R41 ;  /* 0x0000000703297224 */ /* 0x000fc600078e0229 */
[----:B------:R-:W-:Y:S04]  /*8d10*/  STS [R13+0x1230], R94 ;  /* 0x0012305e0d007388 */ /* 0x000fe80000000800 */
[----:B------:R-:W-:Y:S04]  /*8d20*/  STS [R9+0x2000], R96 ;  /* 0x0020006009007388 */ /* 0x000fe80000000800 */
[----:B------:R1:W-:Y:S04]  /*8d30*/  STS [R9+0x2200], R98 ;  /* 0x0022006209007388 */ /* 0x0003e80000000800 */
[----:B------:R-:W-:Y:S04]  /*8d40*/  STS [R11+0x2010], R100 ;  /* 0x002010640b007388 */ /* 0x000fe80000000800 */
[----:B------:R2:W-:Y:S04]  /*8d50*/  STS [R11+0x2210], R102 ;  /* 0x002210660b007388 */ /* 0x0005e80000000800 */
[----:B------:R3:W-:Y:S04]  /*8d60*/  STS [R15+0x2020], R108 ;  /* 0x0020206c0f007388 */ /* 0x0007e80000000800 */
[----:B------:R3:W-:Y:S04]  /*8d70*/  STS [R15+0x2220], R110 ;  /* 0x0022206e0f007388 */ /* 0x0007e80000000800 */
[----:B------:R3:W-:Y:S04]  /*8d80*/  STS [R13+0x2030], R104 ;  /* 0x002030680d007388 */ /* 0x0007e80000000800 */
[----:B------:R3:W-:Y:S01]  /*8d90*/  STS [R13+0x2230], R106 ;  /* 0x0022306a0d007388 */ /* 0x0007e20000000800 */
[----:B-1----:R-:W1:Y:S08]  /*8da0*/  LDC.64 R8, c[0x0][0x400] ;  /* 0x00010000ff087b82 */ /* 0x002e700000000a00 */
[----:B------:R-:W-:Y:S08]  /*8db0*/  BAR.SYNC.DEFER_BLOCKING 0x0 ;  /* 0x0000000000007b1d */ /* 0x000ff00000010000 */
[----:B--2---:R-:W2:Y:S01]  /*8dc0*/  LDC.64 R10, c[0x0][0x410] ;  /* 0x00010400ff0a7b82 */ /* 0x004ea20000000a00 */
[----:B-1----:R-:W-:Y:S01]  /*8dd0*/  IMAD.WIDE.U32 R40, R8, UR8, R40 ;  /* 0x0000000808287c25 */ /* 0x002fe2000f8e0028 */
[----:B------:R3:W1:Y:S03]  /*8de0*/  LDS.128 R28, [R175] ;  /* 0x00000000af1c7984 */ /* 0x0006660000000c00 */
[----:B------:R-:W-:Y:S01]  /*8df0*/  IMAD R37, R9, UR8, R41 ;  /* 0x0000000809257c24 */ /* 0x000fe2000f8e0229 */
[----:B------:R3:W4:Y:S04]  /*8e00*/  LDS.128 R24, [R175+0x800] ;  /* 0x00080000af187984 */ /* 0x0007280000000c00 */
[----:B------:R3:W1:Y:S04]  /*8e10*/  LDS.128 R20, [R175+0x1000] ;  /* 0x00100000af147984 */ /* 0x0006680000000c00 */
[----:B------:R3:W1:Y:S04]  /*8e20*/  LDS.128 R16, [R175+0x1800] ;  /* 0x00180000af107984 */ /* 0x0006680000000c00 */
[----:B------:R3:W1:Y:S04]  /*8e30*/  LDS.128 R12, [R175+0x2000] ;  /* 0x00200000af0c7984 */ /* 0x0006680000000c00 */
[----:B------:R3:W1:Y:S01]  /*8e40*/  LDS.128 R32, [R175+0x2800] ;  /* 0x00280000af207984 */ /* 0x0006620000000c00 */
[----:B--2---:R-:W-:Y:S05]  /*8e50*/  @P1 BRA `(.L_x_1456) ;  /* 0x0000000000381947 */ /* 0x004fea0003800000 */
[----:B------:R-:W2:Y:S01]  /*8e60*/  LDCU.64 UR4, c[0x0][0x420] ;  /* 0x00008400ff0477ac */ /* 0x000ea20008000a00 */
[----:B------:R-:W-:Y:S01]  /*8e70*/  LOP3.LUT R5, R159, 0x30, RZ, 0xc0, !PT ;  /* 0x000000309f057812 */ /* 0x000fe200078ec0ff */
[C---:B------:R-:W-:Y:S01]  /*8e80*/  VIADD R0, R3.reuse, UR9 ;  /* 0x0000000903007c36 */ /* 0x040fe20008000000 */
[----:B------:R-:W-:Y:S02]  /*8e90*/  IADD3 R4, PT, PT, -R3, UR6, RZ ;  /* 0x0000000603047c10 */ /* 0x000fe4000fffe1ff */
[----:B------:R-:W-:-:S04]  /*8ea0*/  LOP3.LUT R5, R5, 0x7, R118, 0xf8, !PT ;  /* 0x0000000705057812 */ /* 0x000fc800078ef876 */
[C---:B------:R-:W-:Y:S01]  /*8eb0*/  IADD3 R3, P0, PT, R5.reuse, R0, RZ ;  /* 0x0000000005037210 */ /* 0x040fe20007f1e0ff */
[C---:B------:R-:W-:Y:S01]  /*8ec0*/  VIADD R9, R5.reuse, 0x8 ;  /* 0x0000000805097836 */ /* 0x040fe20000000000 */
[-C--:B------:R-:W-:Y:S02]  /*8ed0*/  ISETP.GE.AND P2, PT, R5, R4.reuse, PT ;  /* 0x000000040500720c */ /* 0x080fe40003f46270 */
[----:B------:R-:W-:Y:S02]  /*8ee0*/  LEA.HI.X.SX32 R0, R0, RZ, 0x1, P0 ;  /* 0x000000ff00007211 */ /* 0x000fe400000f0eff */
[----:B------:R-:W-:Y:S02]  /*8ef0*/  ISETP.GE.AND P1, PT, R9, R4, PT ;  /* 0x000000040900720c */ /* 0x000fe40003f26270 */
[----:B--2---:R-:W-:-:S04]  /*8f00*/  LEA R4, P0, R3, UR4, 0x2 ;  /* 0x0000000403047c11 */ /* 0x004fc8000f8010ff */
[----:B------:R-:W-:-:S05]  /*8f10*/  LEA.HI.X R5, R3, UR5, R0, 0x2, P0 ;  /* 0x0000000503057c11 */ /* 0x000fca00080f1400 */
[----:B------:R2:W-:Y:S04]  /*8f20*/  @!P2 STG.E desc[UR24][R4.64], R36 ;  /* 0x000000240400a986 */ /* 0x0005e8000c101918 */
[----:B------:R2:W-:Y:S02]  /*8f30*/  @!P1 STG.E desc[UR24][R4.64+0x20], R2 ;  /* 0x0000200204009986 */ /* 0x0005e4000c101918 */
.L_x_1456:
[----:B------:R-:W-:Y:S05]  /*8f40*/  BSYNC.RECONVERGENT B0 ;  /* 0x0000000000007941 */ /* 0x000fea0003800200 */
.L_x_1455:
[----:B------:R-:W5:Y:S01]  /*8f50*/  LDCU.64 UR4, c[0x0][0x3f0] ;  /* 0x00007e00ff0477ac */ /* 0x000f620008000a00 */
[----:B--2---:R-:W-:-:S05]  /*8f60*/  MOV R36, R40 ;  /* 0x0000002800247202 */ /* 0x004fca0000000f00 */
[----:B------:R-:W-:-:S04]  /*8f70*/  IMAD.WIDE.U32 R36, R10, UR7, R36 ;  /* 0x000000070a247c25 */ /* 0x000fc8000f8e0024 */
[----:B------:R-:W-:Y:S02]  /*8f80*/  IMAD R37, R11, UR7, R37 ;  /* 0x000000070b257c24 */ /* 0x000fe4000f8e0225 */
[----:B------:R-:W-:-:S04]  /*8f90*/  IMAD.WIDE.U32 R2, R118, R6, R36 ;  /* 0x0000000676027225 */ /* 0x000fc800078e0024 */
[----:B------:R-:W-:Y:S01]  /*8fa0*/  IMAD R118, R118, R7, R3 ;  /* 0x0000000776767224 */ /* 0x000fe200078e0203 */
[----:B-----5:R-:W-:-:S04]  /*8fb0*/  LEA R4, P0, R2, UR4, 0x1 ;  /* 0x0000000402047c11 */ /* 0x020fc8000f8008ff */
[----:B------:R-:W-:Y:S02]  /*8fc0*/  LEA.HI.X R5, R2, UR5, R118, 0x1, P0 ;  /* 0x0000000502057c11 */ /* 0x000fe400080f0c76 */
[----:B------:R-:W-:-:S03]  /*8fd0*/  LEA R2, P0, R6, R4, 0x6 ;  /* 0x0000000406027211 */ /* 0x000fc600078030ff */
[----:B-1----:R-:W-:Y:S01]  /*8fe0*/  STG.E.128 desc[UR24][R4.64], R28 ;  /* 0x0000001c04007986 */ /* 0x002fe2000c101d18 */
[----:B------:R-:W-:-:S03]  /*8ff0*/  LEA.HI.X R3, R6, R5, R7, 0x6, P0 ;  /* 0x0000000506037211 */ /* 0x000fc600000f3407 */
[----:B------:R-:W-:Y:S04]  /*9000*/  STG.E.128 desc[UR24][R4.64+0x40], R20 ;  /* 0x0000401404007986 */ /* 0x000fe8000c101d18 */
[----:B------:R-:W-:Y:S04]  /*9010*/  STG.E.128 desc[UR24][R4.64+0x80], R12 ;  /* 0x0000800c04007986 */ /* 0x000fe8000c101d18 */
[----:B----4-:R-:W-:Y:S04]  /*9020*/  STG.E.128 desc[UR24][R2.64], R24 ;  /* 0x0000001802007986 */ /* 0x010fe8000c101d18 */
[----:B------:R-:W-:Y:S04]  /*9030*/  STG.E.128 desc[UR24][R2.64+0x40], R16 ;  /* 0x0000401002007986 */ /* 0x000fe8000c101d18 */
[----:B------:R-:W-:Y:S01]  /*9040*/  STG.E.128 desc[UR24][R2.64+0x80], R32 ;  /* 0x0000802002007986 */ /* 0x000fe2000c101d18 */
[----:B------:R-:W-:Y:S05]  /*9050*/  EXIT ;  /* 0x000000000000794d */ /* 0x000fea0003800000 */
.L_x_1457:
        /* <DEDUP_REMOVED lines=10> */
.L_x_5494:


//--------------------- .text._ZN5flash24flash_fwd_splitkv_kernelI23Flash_fwd_kernel_traitsILi96ELi64ELi128ELi4ELb0ELb0EN7cutlass6half_tE19Flash_kernel_traitsILi96ELi64ELi128ELi4ES3_EELb1ELb0ELb0ELb1ELb1ELb1ELb0ELb0EEEvNS_16Flash_fwd_paramsE --------------------------
	.section	.text._ZN5flash24flash_fwd_splitkv_kernelI23Flash_fwd_kernel_traitsILi96ELi64ELi128ELi4ELb0ELb0EN7cutlass6half_tE19Flash_kernel_traitsILi96ELi64ELi128ELi4ES3_EELb1ELb0ELb0ELb1ELb1ELb1ELb0ELb0EEEvNS_16Flash_fwd_paramsE,"ax",@progbits
	.align	128
        .global         _ZN5flash24flash_fwd_splitkv_kernelI23Flash_fwd_kernel_traitsILi96ELi64ELi128ELi4ELb0ELb0EN7cutlass6half_tE19Flash_kernel_traitsILi96ELi64ELi128ELi4ES3_EELb1ELb0ELb0ELb1ELb1ELb1ELb0ELb0EEEvNS_16Flash_fwd_paramsE
        .type           _ZN5flash24flash_fwd_splitkv_kernelI23Flash_fwd_kernel_traitsILi96ELi64ELi128ELi4ELb0ELb0EN7cutlass6half_tE19Flash_kernel_traitsILi96ELi64ELi128ELi4ES3_EELb1ELb0ELb0ELb1ELb1ELb1ELb0ELb0EEEvNS_16Flash_fwd_paramsE,@function
        .size           _ZN5flash24flash_fwd_splitkv_kernelI23Flash_fwd_kernel_traitsILi96ELi64ELi128ELi4ELb0ELb0EN7cutlass6half_tE19Flash_kernel_traitsILi96ELi64ELi128ELi4ES3_EELb1ELb0ELb0ELb1ELb1ELb1ELb0ELb0EEEvNS_16Flash_fwd_paramsE,(.L_x_5495 - _ZN5flash24flash_fwd_splitkv_kernelI23Flash_fwd_kernel_traitsILi96ELi64ELi128ELi4ELb0ELb0EN7cutlass6half_tE19Flash_kernel_traitsILi96ELi64ELi128ELi4ES3_EELb1ELb0ELb0ELb1ELb1ELb1ELb0ELb0EEEvNS_16Flash_fwd_paramsE)
        .other          _ZN5flash24flash_fwd_splitkv_kernelI23Flash_fwd_kernel_traitsILi96ELi64ELi128ELi4ELb0ELb0EN7cutlass6half_tE19Flash_kernel_traitsILi96ELi64ELi128ELi4ES3_EELb1ELb0ELb0ELb1ELb1ELb1ELb0ELb0EEEvNS_16Flash_fwd_paramsE,@"STO_CUDA_ENTRY STV_DEFAULT"
_ZN5flash24flash_fwd_splitkv_kernelI23Flash_fwd_kernel_traitsILi96ELi64ELi128ELi4ELb0ELb0EN7cutlass6half_tE19Flash_kernel_traitsILi96ELi64ELi128ELi4ES3_EELb1ELb0ELb0ELb1ELb1ELb1ELb0ELb0EEEvNS_16Flash_fwd_paramsE:
.text._ZN5flash24flash_fwd_splitkv_kernelI23Flash_fwd_kernel_traitsILi96ELi64ELi128ELi4ELb0ELb0EN7cutlass6half_tE19Flash_kernel_traitsILi96ELi64ELi128ELi4ES3_EELb1ELb0ELb0ELb1ELb1ELb1ELb0ELb0EEEvNS_16Flash_fwd_paramsE:
        /* <DEDUP_REMOVED lines=60> */
[----:B------:R-:W-:Y:S01]  /*03c0*/  IMAD R7, R9, UR7, R7 ;  /* 0x0000000709077c24 */ /* 0x000fe2000f8e0207 */
[----:B------:R-:W1:Y:S01]  /*03d0*/  LDCU.64 UR6, c[0x0][0x3f0] ;  /* 0x00007e00ff0677ac */ /* 0x000e620008000a00 */
[----:B---3--:R-:W-:-:S04]  /*03e0*/  IMAD.WIDE.U32 R6, R10, UR4, R6 ;  /* 0x000000040a067c25 */ /* 0x008fc8000f8e0006 */
[----:B------:R-:W-:Y:S01]  /*03f0*/  IMAD R7, R10, UR5, R7 ;  /* 0x000000050a077c24 */ /* 0x000fe2000f8e0207 */
[----:B------:R-:W2:Y:S01]  /*0400*/  LDCU.64 UR4, c[0x0][0x420] ;  /* 0x00008400ff0477ac */ /* 0x000ea20008000a00 */
[----:B----4-:R-:W-:Y:S02]  /*0410*/  IMAD R10, R9, UR8, R10 ;  /* 0x00000008090a7c24 */ /* 0x010fe4000f8e020a */
[----:B------:R-:W-:-:S04]  /*0420*/  IMAD.WIDE.U32 R6, R0, R2, R6 ;  /* 0x0000000200067225 */ /* 0x000fc800078e0006 */
[----:B------:R-:W-:Y:S01]  /*0430*/  IMAD R4, R0, R3, R7 ;  /* 0x0000000300047224 */ /* 0x000fe200078e0207 */
[----:B------:R-:W-:Y:S01]  /*0440*/  SHF.L.U32 R3, R3, 0x6, RZ ;  /* 0x0000000603037819 */ /* 0x000fe200000006ff */
[----:B------:R-:W-:Y:S01]  /*0450*/  IMAD R5, R10, UR22, R117 ;  /* 0x000000160a057c24 */ /* 0x000fe2000f8e0275 */
[C---:B-1----:R-:W-:Y:S02]  /*0460*/  LEA R8, P0, R6.reuse, UR6, 0x1 ;  /* 0x0000000606087c11 */ /* 0x042fe4000f8008ff */
[----:B------:R-:W-:Y:S02]  /*0470*/  IADD3 R117, PT, PT, -R117, UR22, RZ ;  /* 0x0000001675757c10 */ /* 0x000fe4000fffe1ff */
[----:B------:R-:W-:Y:S01]  /*0480*/  LEA.HI.X R9, R6, UR7, R4, 0x1, P0 ;  /* 0x0000000706097c11 */ /* 0x000fe200080f0c04 */
[----:B------:R-:W-:Y:S01]  /*0490*/  IMAD.WIDE.U32 R6, R2, 0x40, RZ ;  /* 0x0000004002067825 */ /* 0x000fe200078e00ff */
[C---:B------:R-:W-:Y:S02]  /*04a0*/  IADD3 R4, P0, PT, R5.reuse, R0, RZ ;  /* 0x0000000005047210 */ /* 0x040fe40007f1e0ff */
[----:B------:R-:W-:Y:S01]  /*04b0*/  ISETP.GE.OR P2, PT, R0, R117, P2 ;  /* 0x000000750000720c */ /* 0x000fe20001746670 */
[----:B------:R1:W-:Y:S01]  /*04c0*/  STG.E.128 desc[UR24][R8.64], RZ ;  /* 0x000000ff08007986 */ /* 0x0003e2000c101d18 */
[----:B------:R-:W-:-:S02]  /*04d0*/  LEA.HI.X.SX32 R5, R5, RZ, 0x1, P0 ;  /* 0x000000ff05057211 */ /* 0x000fc400000f0eff */
[----:B--2---:R-:W-:Y:S01]  /*04e0*/  LEA R10, P0, R4, UR4, 0x2 ;  /* 0x00000004040a7c11 */ /* 0x004fe2000f8010ff */
[----:B------:R1:W-:Y:S01]  /*04f0*/  STG.E.128 desc[UR24][R8.64+0x40], RZ ;  /* 0x000040ff08007986 */ /* 0x0003e2000c101d18 */
[----:B------:R-:W-:Y:S02]  /*0500*/  IADD3 R0, PT, PT, R0, 0x20, RZ ;  /* 0x0000002000007810 */ /* 0x000fe40007ffe0ff */
[----:B------:R-:W-:Y:S01]  /*0510*/  LEA.HI.X R11, R4, UR5, R5, 0x2, P0 ;  /* 0x00000005040b7c11 */ /* 0x000fe200080f1405 */
[----:B------:R1:W-:Y:S01]  /*0520*/  STG.E.128 desc[UR24][R8.64+0x80], RZ ;  /* 0x000080ff08007986 */ /* 0x0003e2000c101d18 */
[----:B------:R-:W-:Y:S02]  /*0530*/  ISETP.GE.AND P0, PT, R0, R117, PT ;  /* 0x000000750000720c */ /* 0x000fe40003f06270 */
[----:B------:R-:W-:Y:S01]  /*0540*/  IADD3 R2, P1, PT, R6, R8, RZ ;  /* 0x0000000806027210 */ /* 0x000fe20007f3e0ff */
[----:B------:R-:W-:Y:S01]  /*0550*/  @!P2 IMAD.MOV.U32 R5, RZ, RZ, 0x7f800000 ;  /* 0x7f800000ff05a424 */ /* 0x000fe200078e00ff */
        /* <DEDUP_REMOVED lines=10> */
.L_x_1458:
        /* <DEDUP_REMOVED lines=8> */
.L_x_1459:
[----:B------:R-:W2:Y:S02]  /*0680*/  LDCU.64 UR18, c[0x0][0x4e0] ;  /* 0x00009c00ff1277ac */ /* 0x000ea40008000a00 */
[----:B--2---:R-:W-:-:S04]  /*0690*/  UISETP.NE.U32.AND UP0, UPT, UR18, URZ, UPT ;  /* 0x000000ff1200728c */ /* 0x004fc8000bf05070 */
[----:B------:R-:W-:-:S09]  /*06a0*/  UISETP.NE.AND.EX UP0, UPT, UR19, URZ, UPT, UP0 ;  /* 0x000000ff1300728c */ /* 0x000fd2000bf05300 */
[----:B------:R-:W-:Y:S05]  /*06b0*/  BRA.U !UP0, `(.L_x_1460) ;  /* 0x0000000508887547 */ /* 0x000fea000b800000 */
[----:B-1----:R-:W1:Y:S01]  /*06c0*/  LDC R5, c[0x0][0x4f0] ;  /* 0x00013c00ff057b82 */ /* 0x002e620000000800 */
[----:B------:R-:W-:Y:S01]  /*06d0*/  LEA R0, R3, 0xffffff80, 0x7 ;  /* 0xffffff8003007811 */ /* 0x000fe200078e38ff */
[----:B------:R-:W2:Y:S03]  /*06e0*/  LDCU.64 UR4, c[0x0][0x4e8] ;  /* 0x00009d00ff0477ac */ /* 0x000ea60008000a00 */
[----:B------:R-:W-:Y:S01]  /*06f0*/  IABS R2, R0 ;  /* 0x0000000000027213 */ /* 0x000fe20000000000 */
[----:B------:R-:W3:Y:S01]  /*0700*/  LDCU.64 UR8, c[0x0][0x3a8] ;  /* 0x00007500ff0877ac */ /* 0x000ee20008000a00 */
[----:B------:R-:W4:Y:S01]  /*0710*/  LDCU.64 UR16, c[0x0][0x3a0] ;  /* 0x00007400ff1077ac */ /* 0x000f220008000a00 */
[----:B------:R-:W4:Y:S01]  /*0720*/  LDCU.64 UR6, c[0x0][0x3c0] ;  /* 0x00007800ff0677ac */ /* 0x000f220008000a00 */
[----:B-1---5:R-:W-:-:S04]  /*0730*/  IABS R6, R5 ;  /* 0x0000000500067213 */ /* 0x022fc80000000000 */
[----:B------:R-:W1:Y:S08]  /*0740*/  I2F.RP R8, R6 ;  /* 0x0000000600087306 */ /* 0x000e700000209400 */
[----:B-1----:R-:W1:Y:S02]  /*0750*/  MUFU.RCP R14, R8 ;  /* 0x00000008000e7308 */ /* 0x002e640000001000 */
        /* <DEDUP_REMOVED lines=12> */
[----:B------:R-:W-:Y:S01]  /*0820*/  IMAD R7, R6, R7, R4 ;  /* 0x0000000706077224 */ /* 0x000fe200078e0204 */
[----:B------:R-:W-:-:S04]  /*0830*/  LOP3.LUT R4, R0, R5, RZ, 0x3c, !PT ;  /* 0x0000000500047212 */ /* 0x000fc800078e3cff */
[----:B------:R-:W-:Y:S02]  /*0840*/  ISETP.GT.U32.AND P2, PT, R6, R7, PT ;  /* 0x000000070600720c */ /* 0x000fe40003f44070 */
[----:B------:R-:W-:-:S11]  /*0850*/  ISETP.GE.AND P1, PT, R4, RZ, PT ;  /* 0x000000ff0400720c */ /* 0x000fd60003f26270 */
[----:B------:R-:W-:Y:S01]  /*0860*/  @!P2 IMAD.IADD R7, R7, 0x1, -R6 ;  /* 0x000000010707a824 */ /* 0x000fe200078e0a06 */
[----:B------:R-:W-:Y:S02]  /*0870*/  @!P2 IADD3 R2, PT, PT, R2, 0x1, RZ ;  /* 0x000000010202a810 */ /* 0x000fe40007ffe0ff */
[----:B------:R-:W-:Y:S02]  /*0880*/  ISETP.NE.AND P2, PT, R5, RZ, PT ;  /* 0x000000ff0500720c */ /* 0x000fe40003f45270 */
[----:B------:R-:W-:Y:S02]  /*0890*/  ISETP.GE.U32.AND P0, PT, R7, R6, PT ;  /* 0x000000060700720c */ /* 0x000fe40003f06070 */
[----:B------:R-:W2:Y:S11]  /*08a0*/  LDC R7, c[0x0][0x3e8] ;  /* 0x0000fa00ff077b82 */ /* 0x000eb60000000800 */
[----:B------:R-:W-:Y:S01]  /*08b0*/  @P0 VIADD R2, R2, 0x1 ;  /* 0x0000000102020836 */ /* 0x000fe20000000000 */
[----:B------:R-:W-:-:S04]  /*08c0*/  LEA R168, P0, R14, UR18, 0x2 ;  /* 0x000000120ea87c11 */ /* 0x000fc8000f8010ff */
[----:B------:R-:W-:Y:S02]  /*08d0*/  MOV R6, R2 ;  /* 0x0000000200067202 */ /* 0x000fe40000000f00 */
[----:B------:R-:W-:-:S03]  /*08e0*/  LEA.HI.X R169, R14, UR19, R169, 0x2, P0 ;  /* 0x000000130ea97c11 */ /* 0x000fc600080f14a9 */
[----:B------:R-:W-:Y:S01]  /*08f0*/  @!P1 IMAD.MOV R6, RZ, RZ, -R6 ;  /* 0x000000ffff069224 */ /* 0x000fe200078e0a06 */
[----:B------:R-:W-:-:S05]  /*0900*/  @!P2 LOP3.LUT R6, RZ, R5, RZ, 0x33, !PT ;  /* 0x00000005ff06a212 */ /* 0x000fca00078e33ff */
[----:B------:R-:W-:-:S06]  /*0910*/  IMAD.WIDE R16, R6, 0x4, R168 ;  /* 0x0000000406107825 */ /* 0x000fcc00078e02a8 */
[----:B------:R-:W3:Y:S01]  /*0920*/  LDG.E R16, desc[UR24][R16.64] ;  /* 0x0000001810107981 */ /* 0x000ee2000c1e1900 */
[----:B--2---:R-:W-:Y:S02]  /*0930*/  IABS R4, R7 ;  /* 0x0000000700047213 */ /* 0x004fe40000000000 */
[----:B------:R-:W-:Y:S02]  /*0940*/  IADD3 R6, PT, PT, -R6, RZ, RZ ;  /* 0x000000ff06067210 */ /* 0x000fe40007ffe1ff */
[----:B------:R-:W2:Y:S01]  /*0950*/  I2F.RP R11, R4 ;  /* 0x00000004000b7306 */ /* 0x000ea20000209400 */
[----:B-1----:R-:W-:Y:S02]  /*0960*/  MOV R108, UR4 ;  /* 0x00000004006c7c02 */ /* 0x002fe40008000f00 */
[----:B------:R-:W-:Y:S01]  /*0970*/  IMAD R0, R5, R6, R0 ;  /* 0x0000000605007224 */ /* 0x000fe200078e0200 */
[----:B------:R-:W-:-:S04]  /*0980*/  MOV R109, UR5 ;  /* 0x00000005006d7c02 */ /* 0x000fc80008000f00 */
[----:B--2---:R-:W1:Y:S02]  /*0990*/  MUFU.RCP R14, R11 ;  /* 0x0000000b000e7308 */ /* 0x004e640000001000 */
[----:B-1----:R-:W-:-:S06]  /*09a0*/  IADD3 R14, PT, PT, R14, 0xffffffe, RZ ;  /* 0x0ffffffe0e0e7810 */ /* 0x002fcc0007ffe0ff */
        /* <DEDUP_REMOVED lines=17> */
[----:B------:R-:W-:-:S06]  /*0ac0*/  @P2 VIADD R2, R2, 0x1 ;  /* 0x0000000102022836 */ /* 0x000fcc0000000000 */
[----:B------:R-:W-:Y:S02]  /*0ad0*/  @!P0 IADD3 R2, PT, PT, -R2, RZ, RZ ;  /* 0x000000ff02028210 */ /* 0x000fe40007ffe1ff */
[----:B------:R-:W-:Y:S02]  /*0ae0*/  @!P1 LOP3.LUT R2, RZ, R7, RZ, 0x33, !PT ;  /* 0x00000007ff029212 */ /* 0x000fe400078e33ff */
[----:B---3--:R-:W-:Y:S01]  /*0af0*/  SHF.R.S32.HI R5, RZ, 0x1f, R16 ;  /* 0x0000001fff057819 */ /* 0x008fe20000011410 */
[----:B------:R-:W-:-:S04]  /*0b00*/  IMAD.WIDE.U32 R14, R16, UR8, RZ ;  /* 0x00000008100e7c25 */ /* 0x000fc8000f8e00ff */
[C---:B------:R-:W-:Y:S02]  /*0b10*/  IMAD R11, R5.reuse, UR8, RZ ;  /* 0x00000008050b7c24 */ /* 0x040fe4000f8e02ff */
[----:B----4-:R-:W-:Y:S02]  /*0b20*/  IMAD R5, R5, UR16, RZ ;  /* 0x0000001005057c24 */ /* 0x010fe4000f8e02ff */
[C---:B------:R-:W-:Y:S01]  /*0b30*/  IMAD R4, R16.reuse, UR9, R11 ;  /* 0x0000000910047c24 */ /* 0x040fe2000f8e020b */
[----:B------:R-:W1:Y:S01]  /*0b40*/  LDCU.128 UR8, c[0x0][0x3d0] ;  /* 0x00007a00ff0877ac */ /* 0x000e620008000c00 */
[C---:B------:R-:W-:Y:S01]  /*0b50*/  IMAD R6, R16.reuse, UR17, R5 ;  /* 0x0000001110067c24 */ /* 0x040fe2000f8e0205 */
[----:B------:R-:W-:Y:S01]  /*0b60*/  SHF.R.S32.HI R5, RZ, 0x1f, R0 ;  /* 0x0000001fff057819 */ /* 0x000fe20000011400 */
[----:B------:R-:W-:Y:S01]  /*0b70*/  IMAD.WIDE.U32 R16, R16, UR16, RZ ;  /* 0x0000001010107c25 */ /* 0x000fe2000f8e00ff */
[----:B------:R-:W-:-:S03]  /*0b80*/  IADD3 R15, PT, PT, R15, R4, RZ ;  /* 0x000000040f0f7210 */ /* 0x000fc60007ffe0ff */
[-C--:B------:R-:W-:Y:S02]  /*0b90*/  IMAD R4, R5, R108.reuse, RZ ;  /* 0x0000006c05047224 */ /* 0x080fe400078e02ff */
[----:B------:R-:W-:Y:S02]  /*0ba0*/  IMAD.IADD R17, R17, 0x1, R6 ;  /* 0x0000000111117824 */ /* 0x000fe400078e0206 */
[----:B------:R-:W-:Y:S02]  /*0bb0*/  IMAD R5, R5, UR6, RZ ;  /* 0x0000000605057c24 */ /* 0x000fe4000f8e02ff */
[C---:B------:R-:W-:Y:S02]  /*0bc0*/  IMAD R4, R0.reuse, R109, R4 ;  /* 0x0000006d00047224 */ /* 0x040fe400078e0204 */
[----:B------:R-:W-:-:S04]  /*0bd0*/  IMAD.WIDE.U32 R16, R0, R108, R16 ;  /* 0x0000006c00107225 */ /* 0x000fc800078e0010 */
[C---:B------:R-:W-:Y:S02]  /*0be0*/  IMAD R5, R0.reuse, UR7, R5 ;  /* 0x0000000700057c24 */ /* 0x040fe4000f8e0205 */
[----:B------:R-:W-:Y:S01]  /*0bf0*/  IMAD.WIDE.U32 R14, R0, UR6, R14 ;  /* 0x00000006000e7c25 */ /* 0x000fe2000f8e000e */
[----:B------:R-:W-:-:S03]  /*0c00*/  SHF.R.S32.HI R0, RZ, 0x1f, R2 ;  /* 0x0000001fff007819 */ /* 0x000fc60000011402 */
[----:B------:R-:W-:Y:S01]  /*0c10*/  IMAD.IADD R17, R17, 0x1, R4 ;  /* 0x0000000111117824 */ /* 0x000fe200078e0204 */
[----:B------:R-:W-:Y:S01]  /*0c20*/  IADD3 R15, PT, PT, R15, R5, RZ ;  /* 0x000000050f0f7210 */ /* 0x000fe20007ffe0ff */
[C---:B-1----:R-:W-:Y:S02]  /*0c30*/  IMAD R5, R0.reuse, UR8, RZ ;  /* 0x0000000800057c24 */ /* 0x042fe4000f8e02ff */
        /* <DEDUP_REMOVED lines=10> */
.L_x_1460:
[----:B------:R-:W2:Y:S01]  /*0ce0*/  LDC R11, c[0x0][0x3e8] ;  /* 0x0000fa00ff0b7b82 */ /* 0x000ea20000000800 */
[----:B-1----:R-:W-:Y:S01]  /*0cf0*/  IABS R4, R10 ;  /* 0x0000000a00047213 */ /* 0x002fe20000000000 */
[----:B------:R-:W1:Y:S01]  /*0d00*/  LDCU.64 UR6, c[0x0][0x3c0] ;  /* 0x00007800ff0677ac */ /* 0x000e620008000a00 */
[----:B------:R-:W-:Y:S01]  /*0d10*/  CS2R R168, SRZ ;  /* 0x0000000000a87805 */ /* 0x000fe2000001ff00 */
[----:B------:R-:W3:Y:S04]  /*0d20*/  LDCU.64 UR16, c[0x0][0x3a0] ;  /* 0x00007400ff1077ac */ /* 0x000ee80008000a00 */
[----:B------:R-:W4:Y:S01]  /*0d30*/  LDC.64 R108, c[0x0][0x3b8] ;  /* 0x0000ee00ff6c7b82 */ /* 0x000f220000000a00 */
[----:B-1----:R-:W-:Y:S01]  /*0d40*/  IMAD.WIDE.U32 R16, R19, UR6, RZ ;  /* 0x0000000613107c25 */ /* 0x002fe2000f8e00ff */
[----:B--2---:R-:W-:-:S04]  /*0d50*/  IABS R7, R11 ;  /* 0x0000000b00077213 */ /* 0x004fc80000000000 */
[----:B------:R-:W1:Y:S08]  /*0d60*/  I2F.RP R2, R7 ;  /* 0x0000000700027306 */ /* 0x000e700000209400 */
[----:B-1----:R-:W1:Y:S02]  /*0d70*/  MUFU.RCP R14, R2 ;  /* 0x00000002000e7308 */ /* 0x002e640000001000 */
[----:B-1----:R-:W-:-:S06]  /*0d80*/  IADD3 R14, PT, PT, R14, 0xffffffe, RZ ;  /* 0x0ffffffe0e0e7810 */ /* 0x002fcc0007ffe0ff */
[----:B------:R-:W1:Y:S02]  /*0d90*/  F2I.FTZ.U32.TRUNC.NTZ R15, R14 ;  /* 0x0000000e000f7305 */ /* 0x000e64000021f000 */
[----:B-1----:R-:W-:Y:S02]  /*0da0*/  IADD3 R0, PT, PT, RZ, -R15, RZ ;  /* 0x8000000fff007210 */ /* 0x002fe40007ffe0ff */
[----:B------:R-:W-:-:S03]  /*0db0*/  MOV R14, RZ ;  /* 0x000000ff000e7202 */ /* 0x000fc60000000f00 */
[----:B------:R-:W-:-:S04]  /*0dc0*/  IMAD R5, R0, R7, RZ ;  /* 0x0000000700057224 */ /* 0x000fc800078e02ff */
[----:B------:R-:W-:Y:S01]  /*0dd0*/  IMAD.HI.U32 R5, R15, R5, R14 ;  /* 0x000000050f057227 */ /* 0x000fe200078e000e */
[----:B------:R-:W-:-:S05]  /*0de0*/  SHF.R.S32.HI R15, RZ, 0x1f, R19 ;  /* 0x0000001fff0f7819 */ /* 0x000fca0000011413 */
[----:B------:R-:W-:-:S04]  /*0df0*/  IMAD.HI.U32 R0, R5, R4, RZ ;  /* 0x0000000405007227 */ /* 0x000fc800078e00ff */
[C---:B------:R-:W-:Y:S01]  /*0e00*/  IMAD R14, R15.reuse, UR6, RZ ;  /* 0x000000060f0e7c24 */ /* 0x040fe2000f8e02ff */
[----:B------:R-:W-:Y:S01]  /*0e10*/  IADD3 R2, PT, PT, -R0, RZ, RZ ;  /* 0x000000ff00027210 */ /* 0x000fe20007ffe1ff */
[----:B----4-:R-:W-:Y:S02]  /*0e20*/  IMAD R8, R15, R108, RZ ;  /* 0x0000006c0f087224 */ /* 0x010fe400078e02ff */
[----:B------:R-:W-:Y:S02]  /*0e30*/  IMAD R14, R19, UR7, R14 ;  /* 0x00000007130e7c24 */ /* 0x000fe4000f8e020e */
[----:B------:R-:W-:Y:S02]  /*0e40*/  IMAD R2, R7, R2, R4 ;  /* 0x0000000207027224 */ /* 0x000fe400078e0204 */
[----:B------:R-:W1:Y:S01]  /*0e50*/  LDC.64 R4, c[0x0][0x3a8] ;  /* 0x0000ea00ff047b82 */ /* 0x000e620000000a00 */
[----:B------:R-:W-:Y:S01]  /*0e60*/  IMAD R21, R19, R109, R8 ;  /* 0x0000006d13157224 */ /* 0x000fe200078e0208 */
[----:B------:R-:W-:Y:S01]  /*0e70*/  IADD3 R15, PT, PT, R17, R14, RZ ;  /* 0x0000000e110f7210 */ /* 0x000fe20007ffe0ff */
[----:B------:R-:W-:Y:S01]  /*0e80*/  IMAD.WIDE.U32 R18, R19, R108, RZ ;  /* 0x0000006c13127225 */ /* 0x000fe200078e00ff */
[----:B------:R-:W-:-:S02]  /*0e90*/  ISETP.GT.U32.AND P0, PT, R7, R2, PT ;  /* 0x000000020700720c */ /* 0x000fc40003f04070 */
[----:B-----5:R-:W-:Y:S02]  /*0ea0*/  SHF.R.S32.HI R17, RZ, 0x1f, R6 ;  /* 0x0000001fff117819 */ /* 0x020fe40000011406 */
[----:B------:R-:W-:Y:S02]  /*0eb0*/  IADD3 R19, PT, PT, R19, R21, RZ ;  /* 0x0000001513137210 */ /* 0x000fe40007ffe0ff */
[----:B------:R-:W-:Y:S01]  /*0ec0*/  MOV R14, R16 ;  /* 0x00000010000e7202 */ /* 0x000fe20000000f00 */
[----:B---3--:R-:W-:-:S06]  /*0ed0*/  IMAD.WIDE.U32 R18, R6, UR16, R18 ;  /* 0x0000001006127c25 */ /* 0x008fcc000f8e0012 */
[-C--:B------:R-:W-:Y:S01]  /*0ee0*/  @!P0 IADD3 R2, PT, PT, R2, -R7.reuse, RZ ;  /* 0x8000000702028210 */ /* 0x080fe20007ffe0ff */
[----:B------:R-:W-:Y:S01]  /*0ef0*/  @!P0 VIADD R0, R0, 0x1 ;  /* 0x0000000100008836 */ /* 0x000fe20000000000 */
[----:B------:R-:W-:Y:S02]  /*0f00*/  ISETP.NE.AND P0, PT, R11, RZ, PT ;  /* 0x000000ff0b00720c */ /* 0x000fe40003f05270 */
[----:B------:R-:W-:Y:S02]  /*0f10*/  ISETP.GE.U32.AND P2, PT, R2, R7, PT ;  /* 0x000000070200720c */ /* 0x000fe40003f46070 */
[----:B------:R-:W-:Y:S01]  /*0f20*/  LOP3.LUT R7, R10, R11, RZ, 0x3c, !PT ;  /* 0x0000000b0a077212 */ /* 0x000fe200078e3cff */
[C---:B-1----:R-:W-:Y:S02]  /*0f30*/  IMAD R2, R17.reuse, R4, RZ ;  /* 0x0000000411027224 */ /* 0x042fe400078e02ff */
[----:B------:R-:W-:Y:S01]  /*0f40*/  IMAD R17, R17, UR16, RZ ;  /* 0x0000001011117c24 */ /* 0x000fe2000f8e02ff */
[----:B------:R-:W-:Y:S01]  /*0f50*/  ISETP.GE.AND P1, PT, R7, RZ, PT ;  /* 0x000000ff0700720c */ /* 0x000fe20003f26270 */
[----:B------:R-:W-:-:S02]  /*0f60*/  IMAD R2, R6, R5, R2 ;  /* 0x0000000506027224 */ /* 0x000fc400078e0202 */
[C---:B------:R-:W-:Y:S02]  /*0f70*/  IMAD R8, R6.reuse, UR17, R17 ;  /* 0x0000001106087c24 */ /* 0x040fe4000f8e0211 */
[----:B------:R-:W-:Y:S02]  /*0f80*/  IMAD.WIDE.U32 R14, R6, R4, R14 ;  /* 0x00000004060e7225 */ /* 0x000fe400078e000e */
[----:B------:R-:W1:Y:S01]  /*0f90*/  LDC.64 R6, c[0x0][0x3d0] ;  /* 0x0000f400ff067b82 */ /* 0x000e620000000a00 */
[----:B------:R-:W-:Y:S02]  /*0fa0*/  @P2 IADD3 R0, PT, PT, R0, 0x1, RZ ;  /* 0x0000000100002810 */ /* 0x000fe40007ffe0ff */
[----:B------:R-:W-:Y:S02]  /*0fb0*/  IADD3 R15, PT, PT, R15, R2, RZ ;  /* 0x000000020f0f7210 */ /* 0x000fe40007ffe0ff */
[----:B------:R-:W-:Y:S02]  /*0fc0*/  IADD3 R19, PT, PT, R19, R8, RZ ;  /* 0x0000000813137210 */ /* 0x000fe40007ffe0ff */
[----:B------:R-:W-:Y:S01]  /*0fd0*/  LEA R2, R3, 0xffffff80, 0x7 ;  /* 0xffffff8003027811 */ /* 0x000fe200078e38ff */
[----:B------:R-:W2:Y:S01]  /*0fe0*/  LDC.64 R4, c[0x0][0x3d8] ;  /* 0x0000f600ff047b82 */ /* 0x000ea20000000a00 */
[----:B------:R-:W-:-:S02]  /*0ff0*/  @!P1 IADD3 R0, PT, PT, -R0, RZ, RZ ;  /* 0x000000ff00009210 */ /* 0x000fc40007ffe1ff */
[----:B------:R-:W-:Y:S01]  /*1000*/  @!P0 LOP3.LUT R0, RZ, R11, RZ, 0x33, !PT ;  /* 0x0000000bff008212 */ /* 0x000fe200078e33ff */
[C---:B------:R-:W-:Y:S02]  /*1010*/  IMAD R8, R2.reuse, R109, RZ ;  /* 0x0000006d02087224 */ /* 0x040fe400078e02ff */
[----:B------:R-:W-:Y:S01]  /*1020*/  IMAD.WIDE.U32 R18, R2, R108, R18 ;  /* 0x0000006c02127225 */ /* 0x000fe200078e0012 */
[----:B------:R-:W-:-:S03]  /*1030*/  SHF.R.S32.HI R11, RZ, 0x1f, R0 ;  /* 0x0000001fff0b7819 */ /* 0x000fc60000011400 */
[----:B------:R-:W-:-:S04]  /*1040*/  IMAD.WIDE.U32 R14, R2, UR6, R14 ;  /* 0x00000006020e7c25 */ /* 0x000fc8000f8e000e */
[----:B------:R-:W-:Y:S02]  /*1050*/  IMAD R2, R2, UR7, RZ ;  /* 0x0000000702027c24 */ /* 0x000fe4000f8e02ff */
[----:B------:R-:W-:-:S03]  /*1060*/  IMAD.IADD R19, R19, 0x1, R8 ;  /* 0x0000000113137824 */ /* 0x000fc600078e0208 */
[----:B------:R-:W-:Y:S01]  /*1070*/  IADD3 R15, PT, PT, R15, R2, RZ ;  /* 0x000000020f0f7210 */ /* 0x000fe20007ffe0ff */
[-C--:B-1----:R-:W-:Y:S02]  /*1080*/  IMAD R2, R11, R6.reuse, RZ ;  /* 0x000000060b027224 */ /* 0x082fe400078e02ff */
[----:B------:R-:W-:-:S04]  /*1090*/  IMAD.WIDE.U32 R18, R0, R6, R18 ;  /* 0x0000000600127225 */ /* 0x000fc800078e0012 */
[-C--:B--2---:R-:W-:Y:S02]  /*10a0*/  IMAD R11, R11, R4.reuse, RZ ;  /* 0x000000040b0b7224 */ /* 0x084fe400078e02ff */
[C---:B------:R-:W-:Y:S02]  /*10b0*/  IMAD R2, R0.reuse, R7, R2 ;  /* 0x0000000700027224 */ /* 0x040fe400078e0202 */
[C---:B------:R-:W-:Y:S01]  /*10c0*/  IMAD.WIDE.U32 R6, R0.reuse, R4, R14 ;  /* 0x0000000400067225 */ /* 0x040fe200078e000e */
[----:B------:R-:W-:Y:S02]  /*10d0*/  MOV R14, R18 ;  /* 0x00000012000e7202 */ /* 0x000fe40000000f00 */
[----:B------:R-:W-:Y:S01]  /*10e0*/  IADD3 R2, PT, PT, R19, R2, RZ ;  /* 0x0000000213027210 */ /* 0x000fe20007ffe0ff */
[----:B------:R-:W-:-:S05]  /*10f0*/  IMAD R5, R0, R5, R11 ;  /* 0x0000000500057224 */ /* 0x000fca00078e020b */
[----:B------:R-:W-:-:S07]  /*1100*/  IADD3 R0, PT, PT, R7, R5, RZ ;  /* 0x0000000507007210 */ /* 0x000fce0007ffe0ff */
.L_x_1461:
[----:B------:R-:W1:Y:S01]  /*1110*/  LDCU.128 UR12, c[0x0][0x390] ;  /* 0x00007200ff0c77ac */ /* 0x000e620008000c00 */
[C---:B------:R-:W-:Y:S01]  /*1120*/  IMAD.SHL.U32 R160, R116.reuse, 0x8, RZ ;  /* 0x0000000874a07824 */ /* 0x040fe200078e00ff */
[----:B------:R-:W-:Y:S01]  /*1130*/  LOP3.LUT R167, R116, 0x18, RZ, 0xc0, !PT ;  /* 0x0000001874a77812 */ /* 0x000fe200078ec0ff */
[----:B------:R-:W-:Y:S01]  /*1140*/  IMAD.MOV.U32 R17, RZ, RZ, RZ ;  /* 0x000000ffff117224 */ /* 0x000fe200078e00ff */
[----:B------:R-:W2:Y:S01]  /*1150*/  LDCU.64 UR4, c[0x0][0x3b0] ;  /* 0x00007600ff0477ac */ /* 0x000ea20008000a00 */
[----:B------:R-:W3:Y:S01]  /*1160*/  S2UR UR26, SR_CgaCtaId ;  /* 0x00000000001a79c3 */ /* 0x000ee20000008800 */
[C---:B------:R-:W-:Y:S01]  /*1170*/  LOP3.LUT R16, R160.reuse, 0x18, RZ, 0xc0, !PT ;  /* 0x00000018a0107812 */ /* 0x040fe200078ec0ff */
[----:B------:R-:W-:Y:S01]  /*1180*/  IMAD.MOV.U32 R121, RZ, RZ, RZ ;  /* 0x000000ffff797224 */ /* 0x000fe200078e00ff */
[----:B------:R-:W4:Y:S01]  /*1190*/  LDCU.64 UR20, c[0x0][0x3c8] ;  /* 0x00007900ff1477ac */ /* 0x000f220008000a00 */
[----:B------:R-:W-:Y:S01]  /*11a0*/  LOP3.LUT R8, R160, 0xd8, RZ, 0xc0, !PT ;  /* 0x000000d8a0087812 */ /* 0x000fe200078ec0ff */
[----:B------:R-:W-:Y:S01]  /*11b0*/  IMAD.SHL.U32 R113, R108, 0x40, RZ ;  /* 0x000000406c717824 */ /* 0x000fe200078e00ff */
[C---:B------:R-:W-:Y:S01]  /*11c0*/  IADD3 R14, P0, PT, R16.reuse, R14, RZ ;  /* 0x0000000e100e7210 */ /* 0x040fe20007f1e0ff */
[----:B------:R-:W5:Y:S01]  /*11d0*/  LDCU.128 UR8, c[0x0][0x380] ;  /* 0x00007000ff0877ac */ /* 0x000f620008000c00 */
[----:B------:R-:W-:Y:S01]  /*11e0*/  IADD3 R6, P2, PT, R16, R6, RZ ;  /* 0x0000000610067210 */ /* 0x000fe20007f5e0ff */
[----:B------:R-:W-:Y:S01]  /*11f0*/  IMAD.SHL.U32 R156, R116, 0x4, RZ ;  /* 0x00000004749c7824 */ /* 0x000fe200078e00ff */
[----:B------:R-:W-:Y:S01]  /*1200*/  SHF.R.U32.HI R120, RZ, 0x2, R116 ;  /* 0x00000002ff787819 */ /* 0x000fe20000011674 */
[----:B------:R-:W-:Y:S01]  /*1210*/  IMAD.X R15, RZ, RZ, R2, P0 ;  /* 0x000000ffff0f7224 */ /* 0x000fe200000e0602 */
[----:B------:R-:W-:Y:S01]  /*1220*/  LOP3.LUT R4, R160, 0x1f20, RZ, 0xc0, !PT ;  /* 0x00001f20a0047812 */ /* 0x000fe200078ec0ff */
[----:B-1----:R-:W-:Y:S01]  /*1230*/  IMAD.WIDE.U32 R16, R9, UR14, R16 ;  /* 0x0000000e09107c25 */ /* 0x002fe2000f8e0010 */
[----:B------:R-:W-:-:S02]  /*1240*/  LOP3.LUT R175, R8, R167, RZ, 0x3c, !PT ;  /* 0x000000a708af7212 */ /* 0x000fc400078e3cff */
[----:B------:R-:W-:Y:S01]  /*1250*/  SHF.R.U32.HI R158, RZ, 0x1, R116 ;  /* 0x00000001ff9e7819 */ /* 0x000fe20000011674 */
[----:B--2---:R-:W-:Y:S01]  /*1260*/  USHF.L.U32 UR23, UR4, 0x5, URZ ;  /* 0x0000000504177899 */ /* 0x004fe200080006ff */
[----:B------:R-:W-:Y:S01]  /*1270*/  IMAD R17, R9, UR15, R17 ;  /* 0x0000000f09117c24 */ /* 0x000fe2000f8e0211 */
[----:B------:R-:W-:Y:S01]  /*1280*/  USHF.L.U64.HI UR14, UR4, 0x5, UR5 ;  /* 0x00000005040e7899 */ /* 0x000fe20008010205 */
[----:B------:R-:W-:Y:S01]  /*1290*/  IMAD.WIDE.U32 R12, R13, 0x40, R120 ;  /* 0x000000400d0c7825 */ /* 0x000fe200078e0078 */
[----:B------:R-:W-:Y:S02]  /*12a0*/  LOP3.LUT R175, R4, R175, RZ, 0xfc, !PT ;  /* 0x000000af04af7212 */ /* 0x000fe400078efcff */
[----:B------:R-:W-:Y:S01]  /*12b0*/  LEA R166, R3, 0xffffff80, 0x7 ;  /* 0xffffff8003a67811 */ /* 0x000fe200078e38ff */
[----:B----4-:R-:W-:-:S04]  /*12c0*/  IMAD.WIDE.U32 R4, R10, UR20, R16 ;  /* 0x000000140a047c25 */ /* 0x010fc8000f8e0010 */
[----:B------:R-:W-:Y:S02]  /*12d0*/  IMAD.U32 R8, RZ, RZ, UR23 ;  /* 0x00000017ff087e24 */ /* 0x000fe4000f8e00ff */
[----:B------:R-:W-:Y:S02]  /*12e0*/  IMAD.U32 R9, RZ, RZ, UR14 ;  /* 0x0000000eff097e24 */ /* 0x000fe4000f8e00ff */
[----:B------:R-:W-:Y:S02]  /*12f0*/  IMAD R2, R13, UR4, RZ ;  /* 0x000000040d027c24 */ /* 0x000fe4000f8e02ff */
[----:B------:R-:W-:Y:S02]  /*1300*/  IMAD R11, R10, UR21, R5 ;  /* 0x000000150a0b7c24 */ /* 0x000fe4000f8e0205 */
[----:B------:R-:W-:-:S04]  /*1310*/  IMAD.WIDE.U32 R8, R12, UR4, R8 ;  /* 0x000000040c087c25 */ /* 0x000fc8000f8e0008 */
[----:B------:R-:W-:Y:S01]  /*1320*/  IMAD.MOV.U32 R10, RZ, RZ, R4 ;  /* 0x000000ffff0a7224 */ /* 0x000fe200078e0004 */
[----:B------:R-:W-:Y:S01]  /*1330*/  IADD3 R5, P0, PT, R4, R8, RZ ;  /* 0x0000000804057210 */ /* 0x000fe20007f1e0ff */
[C---:B------:R-:W-:Y:S01]  /*1340*/  IMAD R2, R12.reuse, UR5, R2 ;  /* 0x000000050c027c24 */ /* 0x040fe2000f8e0202 */
[----:B------:R-:W-:Y:S01]  /*1350*/  UMOV UR5, 0x400 ;  /* 0x0000040000057882 */ /* 0x000fe20000000000 */
[----:B------:R-:W-:Y:S01]  /*1360*/  IMAD.WIDE.U32 R12, R12, UR4, R10 ;  /* 0x000000040c0c7c25 */ /* 0x000fe2000f8e000a */
[----:B---3--:R-:W-:Y:S02]  /*1370*/  ULEA UR5, UR26, UR5, 0x18 ;  /* 0x000000051a057291 */ /* 0x008fe4000f8ec0ff */
        /* <DEDUP_REMOVED lines=15> */
[----:B------:R-:W-:Y:S01]  /*1470*/  LEA.HI.X R161, R14, UR11, R161, 0x1, P3 ;  /* 0x0000000b0ea17c11 */ /* 0x000fe200098f0ca1 */
[----:B------:R-:W-:Y:S01]  /*1480*/  @!PT LDS RZ, [RZ] ;  /* 0x00000000fffff984 */ /* 0x000fe20000000800 */
[----:B------:R-:W-:Y:S01]  /*1490*/  @!PT LDS RZ, [RZ] ;  /* 0x00000000fffff984 */ /* 0x000fe20000000800 */
[----:B------:R-:W-:Y:S01]  /*14a0*/  @!PT LDS RZ, [RZ] ;  /* 0x00000000fffff984 */ /* 0x000fe20000000800 */
[----:B------:R-:W-:Y:S01]  /*14b0*/  LDGSTS.E.BYPASS.LTC128B.128 [R175], desc[UR24][R10.64] ;  /* 0x000000000aaf7fae */ /* 0x000fe2000b981a18 */
[----:B------:R-:W-:Y:S01]  /*14c0*/  SHF.L.U64.HI R2, R108, 0x6, R109 ;  /* 0x000000066c027819 */ /* 0x000fe2000001026d */
[----:B------:R-:W-:Y:S01]  /*14d0*/  IMAD.SHL.U32 R110, R116, 0x20, RZ ;  /* 0x00000020746e7824 */ /* 0x000fe200078e00ff */
[C---:B------:R-:W-:Y:S01]  /*14e0*/  IADD3 R4, P0, PT, R113.reuse, R162, RZ ;  /* 0x000000a271047210 */ /* 0x040fe20007f1e0ff */
[----:B------:R-:W-:Y:S01]  /*14f0*/  LDGSTS.E.BYPASS.LTC128B.128 [R175+0x1000], desc[UR24][R10.64+0x40] ;  /* 0x010000400aaf7fae */ /* 0x000fe2000b981a18 */
[--C-:B------:R-:W-:Y:S01]  /*1500*/  IMAD.MOV.U32 R163, RZ, RZ, R161.reuse ;  /* 0x000000ffffa37224 */ /* 0x100fe200078e00a1 */
[----:B------:R-:W-:Y:S01]  /*1510*/  LOP3.LUT R0, R158, 0x8, RZ, 0xc0, !PT ;  /* 0x000000089e007812 */ /* 0x000fe200078ec0ff */
[----:B------:R-:W-:Y:S01]  /*1520*/  IMAD.MOV.U32 R111, RZ, RZ, 0x20 ;  /* 0x00000020ff6f7424 */ /* 0x000fe200078e00ff */
[----:B------:R1:W-:Y:S01]  /*1530*/  LDGSTS.E.BYPASS.LTC128B.128 [R175+0x2000], desc[UR24][R10.64+0x80] ;  /* 0x020000800aaf7fae */ /* 0x0003e2000b981a18 */
[----:B------:R-:W-:Y:S01]  /*1540*/  IMAD.X R5, R2, 0x1, R161, P0 ;  /* 0x0000000102057824 */ /* 0x000fe200000e06a1 */
[----:B------:R-:W-:-:S02]  /*1550*/  IADD3 R12, P0, PT, R113, R4, RZ ;  /* 0x00000004710c7210 */ /* 0x000fc40007f1e0ff */
[----:B------:R-:W-:Y:S03]  /*1560*/  LDGSTS.E.BYPASS.LTC128B.128 [R175+0x800], desc[UR24][R8.64] ;  /* 0x0080000008af7fae */ /* 0x000fe6000b981a18 */
[----:B------:R-:W-:Y:S01]  /*1570*/  IMAD.X R13, R2, 0x1, R5, P0 ;  /* 0x00000001020d7824 */ /* 0x000fe200000e0605 */
[----:B------:R-:W-:Y:S04]  /*1580*/  LDGSTS.E.BYPASS.LTC128B.128 [R175+0x1800], desc[UR24][R8.64+0x40] ;  /* 0x0180004008af7fae */ /* 0x000fe8000b981a18 */
[----:B------:R2:W-:Y:S04]  /*1590*/  LDGSTS.E.BYPASS.LTC128B.128 [R175+0x2800], desc[UR24][R8.64+0x80] ;  /* 0x0280008008af7fae */ /* 0x0005e8000b981a18 */
        /* <DEDUP_REMOVED lines=8> */
[----:B------:R1:W-:Y:S01]  /*1620*/  LDGSTS.E.BYPASS.LTC128B.128 [R175+0x7800], desc[UR24][R4.64+0x80] ;  /* 0x0780008004af7fae */ /* 0x0003e2000b981a18 */
[----:B--2---:R-:W-:-:S03]  /*1630*/  LOP3.LUT R9, R156, 0x18, RZ, 0xc0, !PT ;  /* 0x000000189c097812 */ /* 0x004fc600078ec0ff */
[----:B------:R-:W-:Y:S04]  /*1640*/  LDGSTS.E.BYPASS.LTC128B.128 [R175+0x4000], desc[UR24][R12.64] ;  /* 0x040000000caf7fae */ /* 0x000fe8000b981a18 */
[----:B------:R-:W-:Y:S04]  /*1650*/  LDGSTS.E.BYPASS.LTC128B.128 [R175+0x6000], desc[UR24][R12.64+0x40] ;  /* 0x060000400caf7fae */ /* 0x000fe8000b981a18 */
[----:B------:R2:W-:Y:S04]  /*1660*/  LDGSTS.E.BYPASS.LTC128B.128 [R175+0x8000], desc[UR24][R12.64+0x80] ;  /* 0x080000800caf7fae */ /* 0x0005e8000b981a18 */
[----:B------:R-:W-:Y:S04]  /*1670*/  LDGSTS.E.BYPASS.LTC128B.128 [R175+0x4800], desc[UR24][R10.64] ;  /* 0x048000000aaf7fae */ /* 0x000fe8000b981a18 */
[----:B------:R-:W-:Y:S04]  /*1680*/  LDGSTS.E.BYPASS.LTC128B.128 [R175+0x6800], desc[UR24][R10.64+0x40] ;  /* 0x068000400aaf7fae */ /* 0x000fe8000b981a18 */
[----:B------:R-:W-:Y:S01]  /*1690*/  LDGSTS.E.BYPASS.LTC128B.128 [R175+0x8800], desc[UR24][R10.64+0x80] ;  /* 0x088000800aaf7fae */ /* 0x000fe2000b981a18 */
[----:B-1----:R-:W-:-:S03]  /*16a0*/  IMAD R4, R120, UR7, R7 ;  /* 0x0000000778047c24 */ /* 0x002fc6000f8e0207 */
[----:B------:R-:W0:Y:S01]  /*16b0*/  LDGDEPBAR ;  /* 0x00000000000079af */ /* 0x000e220000000000 */
[----:B------:R-:W-:Y:S02]  /*16c0*/  LOP3.LUT R5, R157, 0x100, RZ, 0xc0, !PT ;  /* 0x000001009d057812 */ /* 0x000fe400078ec0ff */
[--C-:B------:R-:W-:Y:S02]  /*16d0*/  LOP3.LUT R7, R9, 0xc0, R110.reuse, 0xf8, !PT ;  /* 0x000000c009077812 */ /* 0x100fe400078ef86e */
[----:B------:R-:W-:Y:S02]  /*16e0*/  LOP3.LUT R5, R5, 0x20, R110, 0xf8, !PT ;  /* 0x0000002005057812 */ /* 0x000fe400078ef86e */
[----:B------:R-:W-:Y:S02]  /*16f0*/  LOP3.LUT R118, R7, 0x8, R116, 0x78, !PT ;  /* 0x0000000807767812 */ /* 0x000fe400078e7874 */
[----:B------:R-:W-:Y:S02]  /*1700*/  LEA.HI.X R165, R6, UR13, R4, 0x1, P0 ;  /* 0x0000000d06a57c11 */ /* 0x000fe400080f0c04 */
[----:B------:R-:W-:-:S02]  /*1710*/  IADD3 R4, P0, PT, R164, UR8, RZ ;  /* 0x00000008a4047c10 */ /* 0x000fc4000ff1e0ff */
[----:B------:R-:W-:Y:S02]  /*1720*/  LOP3.LUT R118, R5, R118, RZ, 0xfc, !PT ;  /* 0x0000007605767212 */ /* 0x000fe400078efcff */
[----:B------:R-:W-:Y:S02]  /*1730*/  IADD3.X R5, PT, PT, R165, UR4, RZ, P0, !PT ;  /* 0x00000004a5057c10 */ /* 0x000fe400087fe4ff */
[----:B------:R-:W-:Y:S02]  /*1740*/  LOP3.LUT R157, R157, 0x3e00, RZ, 0xc0, !PT ;  /* 0x00003e009d9d7812 */ /* 0x000fe400078ec0ff */
[----:B------:R-:W-:Y:S02]  /*1750*/  IADD3 R8, P0, PT, R4, UR8, RZ ;  /* 0x0000000804087c10 */ /* 0x000fe4000ff1e0ff */
[----:B------:R-:W-:Y:S02]  /*1760*/  LOP3.LUT R0, R7, R0, RZ, 0x3c, !PT ;  /* 0x0000000007007212 */ /* 0x000fe400078e3cff */
[----:B------:R-:W-:Y:S01]  /*1770*/  LOP3.LUT R7, R157, 0x120, R110, 0xf8, !PT ;  /* 0x000001209d077812 */ /* 0x000fe200078ef86e */
[----:B------:R-:W-:-:S04]  /*1780*/  DEPBAR.LE SB0, 0x0 ;  /* 0x000080000000791a */ /* 0x000fc80000000000 */
[----:B------:R-:W-:Y:S01]  /*1790*/  BAR.SYNC.DEFER_BLOCKING 0x0 ;  /* 0x0000000000007b1d */ /* 0x000fe20000010000 */
[----:B------:R-:W-:Y:S02]  /*17a0*/  IADD3.X R9, PT, PT, R5, UR4, RZ, P0, !PT ;  /* 0x0000000405097c10 */ /* 0x000fe400087fe4ff */
[----:B------:R-:W-:Y:S02]  /*17b0*/  IADD3 R6, P0, PT, R8, UR8, RZ ;  /* 0x0000000808067c10 */ /* 0x000fe4000ff1e0ff */
[----:B------:R-:W-:Y:S02]  /*17c0*/  LOP3.LUT R122, R7, R0, RZ, 0xfc, !PT ;  /* 0x00000000077a7212 */ /* 0x000fe400078efcff */
[----:B------:R-:W-:Y:S01]  /*17d0*/  IADD3.X R7, PT, PT, R9, UR4, RZ, P0, !PT ;  /* 0x0000000409077c10 */ /* 0x000fe200087fe4ff */
[----:B------:R-:W1:Y:S01]  /*17e0*/  LDCU UR4, c[0x0][0x50c] ;  /* 0x0000a180ff0477ac */ /* 0x000e620008000800 */
[----:B------:R-:W-:Y:S02]  /*17f0*/  LEA R122, R122, UR5, 0x1 ;  /* 0x000000057a7a7c11 */ /* 0x000fe4000f8e08ff */
[----:B------:R-:W-:-:S02]  /*1800*/  LEA R118, R118, UR5, 0x1 ;  /* 0x0000000576767c11 */ /* 0x000fc4000f8e08ff */
[----:B------:R-:W-:-:S04]  /*1810*/  LOP3.LUT P0, RZ, R116, 0x4, RZ, 0xc0, !PT ;  /* 0x0000000474ff7812 */ /* 0x000fc8000780c0ff */
[----:B------:R-:W-:-:S05]  /*1820*/  SEL R111, R111, 0xffffffe0, !P0 ;  /* 0xffffffe06f6f7807 */ /* 0x000fca0004000000 */
[C---:B------:R-:W-:Y:S01]  /*1830*/  IMAD.IADD R119, R111.reuse, 0x1, R122 ;  /* 0x000000016f777824 */ /* 0x040fe200078e027a */
[----:B------:R-:W-:Y:S01]  /*1840*/  @!PT LDS RZ, [RZ] ;  /* 0x00000000fffff984 */ /* 0x000fe20000000800 */
[----:B------:R-:W-:Y:S01]  /*1850*/  @!PT LDS RZ, [RZ] ;  /* 0x00000000fffff984 */ /* 0x000fe20000000800 */
[----:B------:R-:W-:Y:S01]  /*1860*/  @!PT LDS RZ, [RZ] ;  /* 0x00000000fffff984 */ /* 0x000fe20000000800 */
        /* <DEDUP_REMOVED lines=10> */
[----:B------:R-:W-:Y:S04]  /*1910*/  LDGSTS.E.BYPASS.LTC128B.128 [R175+0xa800], desc[UR24][R6.64] ;  /* 0x0a80000006af7fae */ /* 0x000fe8000b981a18 */
[----:B------:R-:W-:Y:S04]  /*1920*/  LDGSTS.E.BYPASS.LTC128B.128 [R175+0xc800], desc[UR24][R6.64+0x40] ;  /* 0x0c80004006af7fae */ /* 0x000fe8000b981a18 */
[----:B------:R4:W-:Y:S04]  /*1930*/  LDGSTS.E.BYPASS.LTC128B.128 [R175+0xe800], desc[UR24][R6.64+0x80] ;  /* 0x0e80008006af7fae */ /* 0x0009e8000b981a18 */
[----:B------:R-:W-:Y:S04]  /*1940*/  LDSM.16.M88.4 R40, [R122] ;  /* 0x000000007a28783b */ /* 0x000fe80000000200 */
[----:B------:R-:W5:Y:S04]  /*1950*/  LDSM.16.M88.4 R36, [R118+0x3000] ;  /* 0x003000007624783b */ /* 0x000f680000000200 */
[----:B------:R-:W1:Y:S04]  /*1960*/  LDSM.16.M88.4 R28, [R118+0x3400] ;  /* 0x00340000761c783b */ /* 0x000e680000000200 */
[----:B------:R-:W1:Y:S04]  /*1970*/  LDSM.16.M88.4 R80, [R118+0x3800] ;  /* 0x003800007650783b */ /* 0x000e680000000200 */
[----:B------:R-:W1:Y:S04]  /*1980*/  LDSM.16.M88.4 R72, [R118+0x3c00] ;  /* 0x003c00007648783b */ /* 0x000e680000000200 */
[----:B------:R-:W1:Y:S04]  /*1990*/  LDSM.16.M88.4 R64, [R118+0x4000] ;  /* 0x004000007640783b */ /* 0x000e680000000200 */
[----:B------:R-:W1:Y:S04]  /*19a0*/  LDSM.16.M88.4 R56, [R118+0x4400] ;  /* 0x004400007638783b */ /* 0x000e680000000200 */
[----:B------:R-:W1:Y:S04]  /*19b0*/  LDSM.16.M88.4 R48, [R118+0x4800] ;  /* 0x004800007630783b */ /* 0x000e680000000200 */
[----:B--2---:R-:W2:Y:S04]  /*19c0*/  LDSM.16.M88.4 R12, [R118+0x4c00] ;  /* 0x004c0000760c783b */ /* 0x004ea80000000200 */
[----:B---3--:R-:W-:Y:S04]  /*19d0*/  LDSM.16.M88.4 R8, [R119] ;  /* 0x000000007708783b */ /* 0x008fe80000000200 */
[----:B----4-:R-:W3:Y:S01]  /*19e0*/  LDSM.16.M88.4 R4, [R114+0x3000] ;  /* 0x003000007204783b */ /* 0x010ee20000000200 */
[C---:B-----5:R-:W-:Y:S03]  /*19f0*/  HMMA.16816.F32 R20, R40.reuse, R36, RZ ;  /* 0x000000242814723c */ /* 0x060fe600000018ff */
[----:B------:R-:W4:Y:S04]  /*1a00*/  LDSM.16.M88.4 R88, [R114+0x3400] ;  /* 0x003400007258783b */ /* 0x000f280000000200 */
[----:B------:R-:W5:Y:S01]  /*1a10*/  LDSM.16.M88.4 R24, [R114+0x3800] ;  /* 0x003800007218783b */ /* 0x000f620000000200 */
[C---:B------:R-:W-:Y:S03]  /*1a20*/  HMMA.16816.F32 R36, R40.reuse, R38, RZ ;  /* 0x000000262824723c */ /* 0x040fe600000018ff */
[----:B------:R-:W5:Y:S04]  /*1a30*/  LDSM.16.M88.4 R16, [R114+0x3c00] ;  /* 0x003c00007210783b */ /* 0x000f680000000200 */
[----:B------:R-:W-:Y:S01]  /*1a40*/  LDSM.16.M88.4 R100, [R122+0x1000] ;  /* 0x001000007a64783b */ /* 0x000fe20000000200 */
[C---:B-1----:R-:W-:Y:S03]  /*1a50*/  HMMA.16816.F32 R32, R40.reuse, R28, RZ ;  /* 0x0000001c2820723c */ /* 0x042fe600000018ff */
[----:B------:R-:W-:Y:S04]  /*1a60*/  LDSM.16.M88.4 R104, [R114+0x5000] ;  /* 0x005000007268783b */ /* 0x000fe80000000200 */
[----:B------:R-:W-:Y:S01]  /*1a70*/  LDSM.16.M88.4 R96, [R118+0x5800] ;  /* 0x005800007660783b */ /* 0x000fe20000000200 */
[C---:B------:R-:W-:Y:S03]  /*1a80*/  HMMA.16816.F32 R84, R40.reuse, R80, RZ ;  /* 0x000000502854723c */ /* 0x040fe600000018ff */
[----:B------:R-:W-:Y:S04]  /*1a90*/  LDSM.16.M88.4 R92, [R118+0x5c00] ;  /* 0x005c0000765c783b */ /* 0x000fe80000000200 */
[----:B------:R-:W0:Y:S01]  /*1aa0*/  LDGDEPBAR ;  /* 0x00000000000079af */ /* 0x000e220000000000 */
        /* <DEDUP_REMOVED lines=10> */
[----:B--2---:R-:W-:Y:S08]  /*1b50*/  HMMA.16816.F32 R44, R40, R12, RZ ;  /* 0x0000000c282c723c */ /* 0x004ff000000018ff */
[C---:B---3--:R-:W-:Y:S08]  /*1b60*/  HMMA.16816.F32 R20, R8.reuse, R4, R20 ;  /* 0x000000040814723c */ /* 0x048ff00000001814 */
[----:B------:R-:W-:Y:S01]  /*1b70*/  HMMA.16816.F32 R36, R8, R6, R36 ;  /* 0x000000060824723c */ /* 0x000fe20000001824 */
[----:B------:R-:W1:Y:S07]  /*1b80*/  LDSM.16.M88.4 R4, [R114+0x4400] ;  /* 0x004400007204783b */ /* 0x000e6e0000000200 */
[----:B------:R-:W-:Y:S01]  /*1b90*/  HMMA.16816.F32 R40, R40, R14, RZ ;  /* 0x0000000e2828723c */ /* 0x000fe200000018ff */
[----:B------:R-:W2:Y:S07]  /*1ba0*/  LDSM.16.M88.4 R12, [R114+0x4000] ;  /* 0x00400000720c783b */ /* 0x000eae0000000200 */
[C---:B----4-:R-:W-:Y:S08]  /*1bb0*/  HMMA.16816.F32 R32, R8.reuse, R88, R32 ;  /* 0x000000580820723c */ /* 0x050ff00000001820 */
[C---:B------:R-:W-:Y:S01]  /*1bc0*/  HMMA.16816.F32 R28, R8.reuse, R90, R28 ;  /* 0x0000005a081c723c */ /* 0x040fe2000000181c */
[----:B------:R-:W3:Y:S07]  /*1bd0*/  LDSM.16.M88.4 R88, [R114+0x4800] ;  /* 0x004800007258783b */ /* 0x000eee0000000200 */
[C---:B-----5:R-:W-:Y:S08]  /*1be0*/  HMMA.16816.F32 R84, R8.reuse, R24, R84 ;  /* 0x000000180854723c */ /* 0x060ff00000001854 */
[C---:B------:R-:W-:Y:S01]  /*1bf0*/  HMMA.16816.F32 R80, R8.reuse, R26, R80 ;  /* 0x0000001a0850723c */ /* 0x040fe20000001850 */
[----:B------:R-:W4:Y:S07]  /*1c00*/  LDSM.16.M88.4 R24, [R114+0x4c00] ;  /* 0x004c00007218783b */ /* 0x000f2e0000000200 */
[C---:B------:R-:W-:Y:S08]  /*1c10*/  HMMA.16816.F32 R76, R8.reuse, R16, R76 ;  /* 0x00000010084c723c */ /* 0x040ff0000000184c */
[C---:B------:R-:W-:Y:S01]  /*1c20*/  HMMA.16816.F32 R72, R8.reuse, R18, R72 ;  /* 0x000000120848723c */ /* 0x040fe20000001848 */
[----:B------:R-:W5:Y:S07]  /*1c30*/  LDSM.16.M88.4 R16, [R118+0x5000] ;  /* 0x005000007610783b */ /* 0x000f6e0000000200 */
        /* <DEDUP_REMOVED lines=9> */
[C---:B----4-:R-:W-:Y:S08]  /*1cd0*/  HMMA.16816.F32 R44, R8.reuse, R24, R44 ;  /* 0x00000018082c723c */ /* 0x050ff0000000182c */
[----:B------:R-:W-:Y:S01]  /*1ce0*/  HMMA.16816.F32 R40, R8, R26, R40 ;  /* 0x0000001a0828723c */ /* 0x000fe20000001828 */
[----:B------:R-:W-:Y:S04]  /*1cf0*/  LDSM.16.M88.4 R8, [R122+0x2000] ;  /* 0x002000007a08783b */ /* 0x000fe80000000200 */
[----:B------:R-:W3:Y:S03]  /*1d00*/  LDSM.16.M88.4 R24, [R118+0x7000] ;  /* 0x007000007618783b */ /* 0x000ee60000000200 */
[C---:B-----5:R-:W-:Y:S08]  /*1d10*/  HMMA.16816.F32 R20, R100.reuse, R16, R20 ;  /* 0x000000106414723c */ /* 0x060ff00000001814 */
[C---:B------:R-:W-:Y:S01]  /*1d20*/  HMMA.16816.F32 R36, R100.reuse, R18, R36 ;  /* 0x000000126424723c */ /* 0x040fe20000001824 */
[----:B------:R-:W-:Y:S07]  /*1d30*/  LDSM.16.M88.4 R16, [R114+0x7000] ;  /* 0x007000007210783b */ /* 0x000fee0000000200 */
[C---:B-1----:R-:W-:Y:S08]  /*1d40*/  HMMA.16816.F32 R32, R100.reuse, R4, R32 ;  /* 0x000000046420723c */ /* 0x042ff00000001820 */
[----:B------:R-:W-:Y:S01]  /*1d50*/  HMMA.16816.F32 R28, R100, R6, R28 ;  /* 0x00000006641c723c */ /* 0x000fe2000000181c */
[----:B------:R-:W1:Y:S07]  /*1d60*/  LDSM.16.M88.4 R4, [R119+0x2000] ;  /* 0x002000007704783b */ /* 0x000e6e0000000200 */
[C---:B--2---:R-:W-:Y:S08]  /*1d70*/  HMMA.16816.F32 R20, R12.reuse, R104, R20 ;  /* 0x000000680c14723c */ /* 0x044ff00000001814 */
[----:B------:R-:W-:Y:S08]  /*1d80*/  HMMA.16816.F32 R36, R12, R106, R36 ;  /* 0x0000006a0c24723c */ /* 0x000ff00000001824 */
[C---:B------:R-:W-:Y:S08]  /*1d90*/  HMMA.16816.F32 R84, R100.reuse, R96, R84 ;  /* 0x000000606454723c */ /* 0x040ff00000001854 */
[----:B------:R-:W-:Y:S01]  /*1da0*/  HMMA.16816.F32 R80, R100, R98, R80 ;  /* 0x000000626450723c */ /* 0x000fe20000001850 */
[----:B------:R-:W2:Y:S07]  /*1db0*/  LDSM.16.M88.4 R96, [R114+0x5400] ;  /* 0x005400007260783b */ /* 0x000eae0000000200 */
[C---:B---3--:R-:W-:Y:S08]  /*1dc0*/  HMMA.16816.F32 R20, R8.reuse, R24, R20 ;  /* 0x000000180814723c */ /* 0x048ff00000001814 */
[----:B------:R-:W-:Y:S01]  /*1dd0*/  HMMA.16816.F32 R36, R8, R26, R36 ;  /* 0x0000001a0824723c */ /* 0x000fe20000001824 */
[----:B------:R-:W3:Y:S07]  /*1de0*/  LDSM.16.M88.4 R24, [R118+0x6400] ;  /* 0x006400007618783b */ /* 0x000eee0000000200 */
[C---:B------:R-:W-:Y:S08]  /*1df0*/  HMMA.16816.F32 R76, R100.reuse, R92, R76 ;  /* 0x0000005c644c723c */ /* 0x040ff0000000184c */
[----:B------:R-:W-:Y:S08]  /*1e00*/  HMMA.16816.F32 R72, R100, R94, R72 ;  /* 0x0000005e6448723c */ /* 0x000ff00000001848 */
[----:B-1----:R-:W-:Y:S08]  /*1e10*/  HMMA.16816.F32 R20, R4, R16, R20 ;  /* 0x000000100414723c */ /* 0x002ff00000001814 */
[----:B------:R-:W-:Y:S01]  /*1e20*/  HMMA.16816.F32 R92, R100, R88, R68 ;  /* 0x00000058645c723c */ /* 0x000fe20000001844 */
[----:B------:R-:W1:Y:S07]  /*1e30*/  LDSM.16.M88.4 R68, [R118+0x7400] ;  /* 0x007400007644783b */ /* 0x000e6e0000000200 */
[----:B------:R-:W-:Y:S01]  /*1e40*/  HMMA.16816.F32 R36, R4, R18, R36 ;  /* 0x000000120424723c */ /* 0x000fe20000001824 */
[----:B------:R-:W4:Y:S02]  /*1e50*/  LDSM.16.M88.4 R16, [R114+0x5800] ;  /* 0x005800007210783b */ /* 0x000f240000000200 */
[----:B------:R-:W-:Y:S01]  /*1e60*/  FMUL.FTZ R20, R20, UR4 ;  /* 0x0000000414147c20 */ /* 0x000fe20008410000 */
[----:B------:R-:W-:-:S04]  /*1e70*/  FMUL.FTZ R119, R22, UR4 ;  /* 0x0000000416777c20 */ /* 0x000fc80008410000 */
[----:B--2---:R-:W-:Y:S01]  /*1e80*/  HMMA.16816.F32 R104, R12, R96, R32 ;  /* 0x000000600c68723c */ /* 0x004fe20000001820 */
[----:B------:R-:W2:Y:S01]  /*1e90*/  LDSM.16.M88.4 R32, [R114+0x7400] ;  /* 0x007400007220783b */ /* 0x000ea20000000200 */
[----:B------:R5:W2:Y:S01]  /*1ea0*/  MUFU.TANH R96, R20 ;  /* 0x0000001400607308 */ /* 0x000aa20000002400 */
[----:B------:R-:W-:-:S05]  /*1eb0*/  FMUL.FTZ R97, R21, UR4 ;  /* 0x0000000415617c20 */ /* 0x000fca0008410000 */
[----:B------:R-:W-:Y:S01]  /*1ec0*/  HMMA.16816.F32 R28, R12, R98, R28 ;  /* 0x000000620c1c723c */ /* 0x000fe2000000181c */
[----:B------:R-:W-:Y:S01]  /*1ed0*/  FMUL.FTZ R98, R23, UR4 ;  /* 0x0000000417627c20 */ /* 0x000fe20008410000 */
[----:B------:R-:W-:Y:S01]  /*1ee0*/  MUFU.TANH R97, R97 ;  /* 0x0000006100617308 */ /* 0x000fe20000002400 */
[----:B------:R-:W-:Y:S01]  /*1ef0*/  FMUL.FTZ R36, R36, UR4 ;  /* 0x0000000424247c20 */ /* 0x000fe20008410000 */
[----:B------:R-:W-:Y:S01]  /*1f00*/  FMUL.FTZ R37, R37, UR4 ;  /* 0x0000000425257c20 */ /* 0x000fe20008410000 */
[----:B------:R-:W-:Y:S01]  /*1f10*/  FMUL.FTZ R38, R38, UR4 ;  /* 0x0000000426267c20 */ /* 0x000fe20008410000 */
[----:B------:R-:W-:Y:S02]  /*1f20*/  FMUL.FTZ R39, R39, UR4 ;  /* 0x0000000427277c20 */ /* 0x000fe40008410000 */
[C---:B------:R-:W-:Y:S02]  /*1f30*/  HMMA.16816.F32 R64, R100.reuse, R90, R64 ;  /* 0x0000005a6440723c */ /* 0x040fe40000001840 */
[----:B------:R-:W-:Y:S01]  /*1f40*/  MUFU.TANH R99, R36 ;  /* 0x0000002400637308 */ /* 0x000fe20000002400 */
[----:B-----5:R-:W5:Y:S05]  /*1f50*/  LDSM.16.M88.4 R20, [R118+0x7800] ;  /* 0x007800007614783b */ /* 0x020f6a0000000200 */
[----:B---3--:R-:W-:Y:S02]  /*1f60*/  HMMA.16816.F32 R60, R100, R24, R60 ;  /* 0x00000018643c723c */ /* 0x008fe4000000183c */
[----:B------:R-:W-:Y:S06]  /*1f70*/  MUFU.TANH R121, R37 ;  /* 0x0000002500797308 */ /* 0x000fec0000002400 */
[C---:B-1----:R-:W-:Y:S02]  /*1f80*/  HMMA.16816.F32 R28, R8.reuse, R70, R28 ;  /* 0x00000046081c723c */ /* 0x042fe4000000181c */
[----:B------:R-:W-:Y:S06]  /*1f90*/  MUFU.TANH R122, R38 ;  /* 0x00000026007a7308 */ /* 0x000fec0000002400 */
[----:B------:R-:W-:Y:S01]  /*1fa0*/  HMMA.16816.F32 R104, R8, R68, R104 ;  /* 0x000000440868723c */ /* 0x000fe20000001868 */
[----:B------:R-:W1:Y:S01]  /*1fb0*/  LDSM.16.M88.4 R68, [R118+0x6800] ;  /* 0x006800007644783b */ /* 0x000e620000000200 */
[----:B------:R3:W-:Y:S06]  /*1fc0*/  MUFU.TANH R123, R39 ;  /* 0x00000027007b7308 */ /* 0x0007ec0000002400 */
[----:B----4-:R-:W-:Y:S01]  /*1fd0*/  HMMA.16816.F32 R88, R12, R16, R84 ;  /* 0x000000100c58723c */ /* 0x010fe20000001854 */
[----:B------:R-:W4:Y:S01]  /*1fe0*/  LDSM.16.M88.4 R84, [R114+0x7800] ;  /* 0x007800007254783b */ /* 0x000f220000000200 */
[----:B------:R-:W4:Y:S06]  /*1ff0*/  MUFU.TANH R119, R119 ;  /* 0x0000007700777308 */ /* 0x000f2c0000002400 */
[----:B------:R-:W-:Y:S01]  /*2000*/  HMMA.16816.F32 R56, R100, R26, R56 ;  /* 0x0000001a6438723c */ /* 0x000fe20000001838 */
[----:B------:R-:W4:Y:S01]  /*2010*/  LDSM.16.M88.4 R24, [R114+0x5c00] ;  /* 0x005c00007218783b */ /* 0x000f220000000200 */
[----:B------:R-:W4:Y:S03]  /*2020*/  MUFU.TANH R98, R98 ;  /* 0x0000006200627308 */ /* 0x000f260000002400 */
[----:B---3--:R-:W-:Y:S03]  /*2030*/  LDSM.16.M88.4 R36, [R114+0x8000] ;  /* 0x008000007224783b */ /* 0x008fe60000000200 */
[----:B--2---:R-:W-:Y:S08]  /*2040*/  HMMA.16816.F32 R28, R4, R34, R28 ;  /* 0x00000022041c723c */ /* 0x004ff0000000181c */
[----:B-----5:R-:W-:Y:S08]  /*2050*/  HMMA.16816.F32 R88, R8, R20, R88 ;  /* 0x000000140858723c */ /* 0x020ff00000001858 */
[----:B------:R-:W-:Y:S01]  /*2060*/  HMMA.16816.F32 R80, R12, R18, R80 ;  /* 0x000000120c50723c */ /* 0x000fe20000001850 */
[----:B------:R-:W2:Y:S02]  /*2070*/  LDSM.16.M88.4 R16, [R118+0x7c00] ;  /* 0x007c00007610783b */ /* 0x000ea40000000200 */
[----:B------:R-:W-:Y:S01]  /*2080*/  FMUL.FTZ R28, R28, UR4 ;  /* 0x000000041c1c7c20 */ /* 0x000fe20008410000 */
[----:B------:R-:W-:-:S04]  /*2090*/  FMUL.FTZ R29, R29, UR4 ;  /* 0x000000041d1d7c20 */ /* 0x000fc80008410000 */
[----:B-1----:R-:W-:Y:S01]  /*20a0*/  HMMA.16816.F32 R52, R100, R68, R52 ;  /* 0x000000446434723c */ /* 0x002fe20000001834 */
[----:B------:R-:W-:Y:S07]  /*20b0*/  MUFU.TANH R68, R28 ;  /* 0x0000001c00447308 */ /* 0x000fee0000002400 */
[----:B----4-:R-:W-:Y:S01]  /*20c0*/  HMMA.16816.F32 R88, R4, R84, R88 ;  /* 0x000000540458723c */ /* 0x010fe20000001858 */
[----:B------:R1:W-:Y:S01]  /*20d0*/  MUFU.TANH R69, R29 ;  /* 0x0000001d00457308 */ /* 0x0003e20000002400 */
[----:B------:R-:W-:Y:S01]  /*20e0*/  FMUL.FTZ R84, R30, UR4 ;  /* 0x000000041e547c20 */ /* 0x000fe20008410000 */
[----:B------:R-:W-:-:S05]  /*20f0*/  FMUL.FTZ R85, R31, UR4 ;  /* 0x000000041f557c20 */ /* 0x000fca0008410000 */
[----:B------:R-:W-:Y:S01]  /*2100*/  HMMA.16816.F32 R80, R8, R22, R80 ;  /* 0x000000160850723c */ /* 0x000fe20000001850 */
[----:B------:R-:W3:Y:S01]  /*2110*/  LDSM.16.M88.4 R20, [R118+0x6c00] ;  /* 0x006c00007614783b */ /* 0x000ee20000000200 */
[----:B------:R-:W-:Y:S06]  /*2120*/  MUFU.TANH R85, R85 ;  /* 0x0000005500557308 */ /* 0x000fec0000002400 */
[----:B------:R-:W-:Y:S02]  /*2130*/  HMMA.16816.F32 R76, R12, R24, R76 ;  /* 0x000000180c4c723c */ /* 0x000fe4000000184c */
[----:B------:R-:W-:Y:S01]  /*2140*/  MUFU.TANH R84, R84 ;  /* 0x0000005400547308 */ /* 0x000fe20000002400 */
[----:B-1----:R-:W1:Y:S01]  /*2150*/  LDSM.16.M88.4 R28, [R114+0x6000] ;  /* 0x00600000721c783b */ /* 0x002e620000000200 */
[----:B------:R-:W-:-:S04]  /*2160*/  FMUL.FTZ R90, R90, UR4 ;  /* 0x000000045a5a7c20 */ /* 0x000fc80008410000 */
[----:B------:R-:W-:Y:S01]  /*2170*/  HMMA.16816.F32 R72, R12, R26, R72 ;  /* 0x0000001a0c48723c */ /* 0x000fe20000001848 */
[----:B------:R-:W4:Y:S01]  /*2180*/  LDSM.16.M88.4 R24, [R118+0x8000] ;  /* 0x008000007618783b */ /* 0x000f220000000200 */
[----:B------:R-:W-:Y:S06]  /*2190*/  MUFU.TANH R202, R90 ;  /* 0x0000005a00ca7308 */ /* 0x000fec0000002400 */
[----:B------:R-:W-:Y:S01]  /*21a0*/  HMMA.16816.F32 R104, R4, R32, R104 ;  /* 0x000000200468723c */ /* 0x000fe20000001868 */
[----:B------:R-:W-:Y:S07]  /*21b0*/  LDSM.16.M88.4 R32, [R114+0x7c00] ;  /* 0x007c00007220783b */ /* 0x000fee0000000200 */
[C---:B--2---:R-:W-:Y:S08]  /*21c0*/  HMMA.16816.F32 R76, R8.reuse, R16, R76 ;  /* 0x00000010084c723c */ /* 0x044ff0000000184c */
[----:B------:R-:W-:Y:S01]  /*21d0*/  HMMA.16816.F32 R72, R8, R18, R72 ;  /* 0x000000120848723c */ /* 0x000fe20000001848 */
[----:B------:R-:W2:Y:S02]  /*21e0*/  LDSM.16.M88.4 R16, [R114+0x6400] ;  /* 0x006400007210783b */ /* 0x000ea40000000200 */
[----:B------:R-:W-:Y:S01]  /*21f0*/  FMUL.FTZ R104, R104, UR4 ;  /* 0x0000000468687c20 */ /* 0x000fe20008410000 */
[----:B------:R-:W-:Y:S01]  /*2200*/  FMUL.FTZ R105, R105, UR4 ;  /* 0x0000000469697c20 */ /* 0x000fe20008410000 */
[----:B------:R-:W-:Y:S01]  /*2210*/  FMUL.FTZ R106, R106, UR4 ;  /* 0x000000046a6a7c20 */ /* 0x000fe20008410000 */
[----:B------:R-:W-:-:S02]  /*2220*/  FMUL.FTZ R107, R107, UR4 ;  /* 0x000000046b6b7c20 */ /* 0x000fc40008410000 */
[----:B---3--:R-:W-:Y:S01]  /*2230*/  HMMA.16816.F32 R44, R100, R20, R44 ;  /* 0x00000014642c723c */ /* 0x008fe2000000182c */
[----:B------:R-:W3:Y:S07]  /*2240*/  MUFU.TANH R104, R104 ;  /* 0x0000006800687308 */ /* 0x000eee0000002400 */
[C---:B-1----:R-:W-:Y:S01]  /*2250*/  HMMA.16816.F32 R92, R12.reuse, R28, R92 ;  /* 0x0000001c0c5c723c */ /* 0x042fe2000000185c */
[----:B------:R-:W-:Y:S07]  /*2260*/  MUFU.TANH R105, R105 ;  /* 0x0000006900697308 */ /* 0x000fee0000002400 */
[----:B------:R-:W-:Y:S01]  /*2270*/  HMMA.16816.F32 R64, R12, R30, R64 ;  /* 0x0000001e0c40723c */ /* 0x000fe20000001840 */
[----:B------:R-:W-:Y:S01]  /*2280*/  LDSM.16.M88.4 R28, [R118+0x8400] ;  /* 0x00840000761c783b */ /* 0x000fe20000000200 */
[----:B------:R-:W1:Y:S06]  /*2290*/  MUFU.TANH R106, R106 ;  /* 0x0000006a006a7308 */ /* 0x000e6c0000002400 */
[----:B------:R-:W-:Y:S01]  /*22a0*/  HMMA.16816.F32 R40, R100, R22, R40 ;  /* 0x000000166428723c */ /* 0x000fe20000001828 */
[----:B------:R-:W5:Y:S01]  /*22b0*/  LDSM.16.M88.4 R20, [R114+0x6800] ;  /* 0x006800007214783b */ /* 0x000f620000000200 */
[----:B------:R-:W1:Y:S06]  /*22c0*/  MUFU.TANH R107, R107 ;  /* 0x0000006b006b7308 */ /* 0x000e6c0000002400 */
[C---:B----4-:R-:W-:Y:S08]  /*22d0*/  HMMA.16816.F32 R92, R8.reuse, R24, R92 ;  /* 0x00000018085c723c */ /* 0x050ff0000000185c */
[----:B------:R-:W-:Y:S01]  /*22e0*/  HMMA.16816.F32 R64, R8, R26, R64 ;  /* 0x0000001a0840723c */ /* 0x000fe20000001840 */
[----:B------:R-:W4:Y:S07]  /*22f0*/  LDSM.16.M88.4 R24, [R114+0x6c00] ;  /* 0x006c00007218783b */ /* 0x000f2e0000000200 */
[C---:B--2---:R-:W-:Y:S08]  /*2300*/  HMMA.16816.F32 R60, R12.reuse, R16, R60 ;  /* 0x000000100c3c723c */ /* 0x044ff0000000183c */
[----:B------:R-:W-:Y:S01]  /*2310*/  HMMA.16816.F32 R56, R12, R18, R56 ;  /* 0x000000120c38723c */ /* 0x000fe20000001838 */
[----:B------:R-:W2:Y:S07]  /*2320*/  LDSM.16.M88.4 R16, [R114+0x8400] ;  /* 0x008400007210783b */ /* 0x000eae0000000200 */
[----:B------:R-:W-:Y:S01]  /*2330*/  HMMA.16816.F32 R48, R100, R70, R48 ;  /* 0x000000466430723c */ /* 0x000fe20000001830 */
[----:B------:R-:W-:Y:S01]  /*2340*/  FMUL.FTZ R70, R88, UR4 ;  /* 0x0000000458467c20 */ /* 0x000fe20008410000 */
[----:B------:R-:W-:-:S05]  /*2350*/  FMUL.FTZ R71, R89, UR4 ;  /* 0x0000000459477c20 */ /* 0x000fca0008410000 */
[----:B------:R-:W1:Y:S01]  /*2360*/  MUFU.TANH R70, R70 ;  /* 0x0000004600467308 */ /* 0x000e620000002400 */
[C---:B------:R-:W-:Y:S07]  /*2370*/  HMMA.16816.F32 R76, R4.reuse, R32, R76 ;  /* 0x00000020044c723c */ /* 0x040fee000000184c */
[----:B------:R-:W1:Y:S01]  /*2380*/  MUFU.TANH R71, R71 ;  /* 0x0000004700477308 */ /* 0x000e620000002400 */
[----:B------:R-:W-:Y:S01]  /*2390*/  HMMA.16816.F32 R72, R4, R34, R72 ;  /* 0x000000220448723c */ /* 0x000fe20000001848 */
[----:B------:R-:W3:Y:S07]  /*23a0*/  LDSM.16.M88.4 R32, [R118+0x8800] ;  /* 0x008800007620783b */ /* 0x000eee0000000200 */
[----:B-----5:R-:W-:Y:S01]  /*23b0*/  HMMA.16816.F32 R52, R12, R20, R52 ;  /* 0x000000140c34723c */ /* 0x020fe20000001834 */
[----:B------:R-:W-:-:S02]  /*23c0*/  LOP3.LUT R20, R120, 0x7, RZ, 0xc0, !PT ;  /* 0x0000000778147812 */ /* 0x000fc400078ec0ff */
[----:B------:R-:W-:Y:S01]  /*23d0*/  LOP3.LUT R21, R158, 0x1f0, RZ, 0xc0, !PT ;  /* 0x000001f09e157812 */ /* 0x000fe200078ec0ff */
[----:B------:R-:W-:Y:S01]  /*23e0*/  FMUL.FTZ R78, R78, UR4 ;  /* 0x000000044e4e7c20 */ /* 0x000fe20008410000 */
[----:B------:R-:W-:Y:S01]  /*23f0*/  FMUL.FTZ R76, R76, UR4 ;  /* 0x000000044c4c7c20 */ /* 0x000fe20008410000 */
[----:B------:R-:W-:Y:S01]  /*2400*/  FMUL.FTZ R77, R77, UR4 ;  /* 0x000000044d4d7c20 */ /* 0x000fe20008410000 */
[----:B------:R-:W-:Y:S01]  /*2410*/  IADD3 R20, PT, PT, R20, R21, R117 ;  /* 0x0000001514147210 */ /* 0x000fe20007ffe075 */
[----:B------:R-:W-:Y:S01]  /*2420*/  HMMA.16816.F32 R60, R8, R28, R60 ;  /* 0x0000001c083c723c */ /* 0x000fe2000000183c */
[----:B------:R5:W-:Y:S01]  /*2430*/  MUFU.TANH R192, R78 ;  /* 0x0000004e00c07308 */ /* 0x000be20000002400 */
[----:B------:R-:W-:Y:S01]  /*2440*/  FMUL.FTZ R79, R79, UR4 ;  /* 0x000000044f4f7c20 */ /* 0x000fe20008410000 */
[----:B------:R-:W-:Y:S01]  /*2450*/  IADD3 R21, PT, PT, R115, -UR22, R20 ;  /* 0x8000001673157c10 */ /* 0x000fe2000fffe014 */
[----:B------:R-:W-:Y:S01]  /*2460*/  FMUL.FTZ R74, R74, UR4 ;  /* 0x000000044a4a7c20 */ /* 0x000fe20008410000 */
[----:B------:R-:W-:Y:S01]  /*2470*/  FMUL.FTZ R72, R72, UR4 ;  /* 0x0000000448487c20 */ /* 0x000fe20008410000 */
[----:B------:R-:W-:Y:S01]  /*2480*/  FMUL.FTZ R73, R73, UR4 ;  /* 0x0000000449497c20 */ /* 0x000fe20008410000 */
[----:B------:R-:W-:Y:S01]  /*2490*/  FMUL.FTZ R75, R75, UR4 ;  /* 0x000000044b4b7c20 */ /* 0x000fe20008410000 */
[C---:B------:R-:W-:Y:S01]  /*24a0*/  HMMA.16816.F32 R48, R12.reuse, R22, R48 ;  /* 0x000000160c30723c */ /* 0x040fe20000001830 */
[----:B------:R-:W-:Y:S01]  /*24b0*/  IMAD.IADD R112, R21, 0x1, R112 ;  /* 0x0000000115707824 */ /* 0x000fe200078e0270 */
[----:B------:R1:W-:Y:S01]  /*24c0*/  MUFU.TANH R196, R76 ;  /* 0x0000004c00c47308 */ /* 0x0003e20000002400 */
[----:B------:R-:W1:Y:S05]  /*24d0*/  LDSM.16.M88.4 R20, [R114+0x8800] ;  /* 0x008800007214783b */ /* 0x000e6a0000000200 */
[----:B----4-:R-:W-:Y:S01]  /*24e0*/  HMMA.16816.F32 R44, R12, R24, R44 ;  /* 0x000000180c2c723c */ /* 0x010fe2000000182c */
[----:B------:R-:W-:Y:S01]  /*24f0*/  IMAD.SHL.U32 R25, R116, 0x2, RZ ;  /* 0x0000000274197824 */ /* 0x000fe200078e00ff */
[C-C-:B------:R-:W-:Y:S01]  /*2500*/  VIADDMNMX R24, R112.reuse, 0x1, R115.reuse, PT ;  /* 0x0000000170187846 */ /* 0x140fe20003800173 */
[----:B------:R-:W-:Y:S01]  /*2510*/  MUFU.TANH R190, R74 ;  /* 0x0000004a00be7308 */ /* 0x000fe20000002400 */
[----:B------:R-:W-:-:S02]  /*2520*/  VIADDMNMX R115, R112, 0x9, R115, PT ;  /* 0x0000000970737846 */ /* 0x000fc40003800173 */
[----:B------:R-:W-:Y:S02]  /*2530*/  LOP3.LUT R25, R166, 0x6, R25, 0xf8, !PT ;  /* 0x00000006a6197812 */ /* 0x000fe400078ef819 */
[C---:B------:R-:W-:Y:S01]  /*2540*/  HMMA.16816.F32 R80, R4.reuse, R86, R80 ;  /* 0x000000560450723c */ /* 0x040fe20000001850 */
[----:B------:R-:W-:Y:S01]  /*2550*/  FMUL.FTZ R86, R91, UR4 ;  /* 0x000000045b567c20 */ /* 0x000fe20008410000 */
[C---:B------:R-:W-:Y:S01]  /*2560*/  ISETP.GE.AND P1, PT, R25.reuse, R24, PT ;  /* 0x000000181900720c */ /* 0x040fe20003f26270 */
[----:B------:R-:W-:Y:S01]  /*2570*/  MUFU.TANH R194, R77 ;  /* 0x0000004d00c27308 */ /* 0x000fe20000002400 */
[C---:B------:R-:W-:Y:S02]  /*2580*/  ISETP.GE.AND P4, PT, R25.reuse, R115, PT ;  /* 0x000000731900720c */ /* 0x040fe40003f86270 */
[----:B------:R-:W-:Y:S02]  /*2590*/  FSEL R96, R96, -INF , !P1 ;  /* 0xff80000060607808 */ /* 0x000fe40004800000 */
[----:B--2---:R-:W-:Y:S01]  /*25a0*/  HMMA.16816.F32 R60, R4, R16, R60 ;  /* 0x00000010043c723c */ /* 0x004fe2000000183c */
[----:B------:R-:W-:-:S02]  /*25b0*/  LOP3.LUT R16, R25, 0x1, RZ, 0xfc, !PT ;  /* 0x0000000119107812 */ /* 0x000fc400078efcff */
[----:B------:R-:W-:Y:S01]  /*25c0*/  LOP3.LUT R17, R25, 0x8, RZ, 0xfc, !PT ;  /* 0x0000000819117812 */ /* 0x000fe200078efcff */
[----:B------:R-:W2:Y:S01]  /*25d0*/  MUFU.TANH R86, R86 ;  /* 0x0000005600567308 */ /* 0x000ea20000002400 */
[CC--:B------:R-:W-:Y:S02]  /*25e0*/  ISETP.GE.AND P0, PT, R16.reuse, R24.reuse, PT ;  /* 0x000000181000720c */ /* 0x0c0fe40003f06270 */
[-C--:B------:R-:W-:Y:S01]  /*25f0*/  ISETP.GE.AND P3, PT, R16, R115.reuse, PT ;  /* 0x000000731000720c */ /* 0x080fe20003f66270 */
[----:B------:R-:W-:Y:S01]  /*2600*/  HMMA.16816.F32 R56, R8, R30, R56 ;  /* 0x0000001e0838723c */ /* 0x000fe20000001838 */
[CC--:B------:R-:W-:Y:S02]  /*2610*/  ISETP.GE.AND P6, PT, R17.reuse, R24.reuse, PT ;  /* 0x000000181100720c */ /* 0x0c0fe40003fc6270 */
[-C--:B------:R-:W-:Y:S01]  /*2620*/  ISETP.GE.AND P5, PT, R17, R115.reuse, PT ;  /* 0x000000731100720c */ /* 0x080fe20003fa6270 */
[----:B------:R-:W-:Y:S01]  /*2630*/  FMUL.FTZ R82, R82, UR4 ;  /* 0x0000000452527c20 */ /* 0x000fe20008410000 */
[C---:B------:R-:W-:Y:S01]  /*2640*/  LOP3.LUT R17, R25.reuse, 0x9, RZ, 0xfc, !PT ;  /* 0x0000000919117812 */ /* 0x040fe200078efcff */
[----:B------:R-:W-:Y:S01]  /*2650*/  FMUL.FTZ R208, R80, UR4 ;  /* 0x0000000450d07c20 */ /* 0x000fe20008410000 */
[----:B------:R-:W-:Y:S01]  /*2660*/  LOP3.LUT R16, R25, 0x10, RZ, 0xfc, !PT ;  /* 0x0000001019107812 */ /* 0x000fe200078efcff */
[----:B------:R-:W-:Y:S01]  /*2670*/  HMMA.16816.F32 R92, R4, R36, R92 ;  /* 0x00000024045c723c */ /* 0x000fe2000000185c */
[----:B------:R-:W-:Y:S01]  /*2680*/  FSEL R36, R119, -INF , !P4 ;  /* 0xff80000077247808 */ /* 0x000fe20006000000 */
[----:B------:R4:W-:Y:S01]  /*2690*/  MUFU.TANH R200, R82 ;  /* 0x0000005200c87308 */ /* 0x0009e20000002400 */
[----:B-----5:R-:W-:Y:S01]  /*26a0*/  FSEL R78, R97, -INF , !P0 ;  /* 0xff800000614e7808 */ /* 0x020fe20004000000 */
[----:B------:R-:W-:Y:S01]  /*26b0*/  FMUL.FTZ R80, R83, UR4 ;  /* 0x0000000453507c20 */ /* 0x000fe20008410000 */
[-C--:B------:R-:W-:Y:S01]  /*26c0*/  ISETP.GE.AND P2, PT, R17, R24.reuse, PT ;  /* 0x000000181100720c */ /* 0x080fe20003f46270 */
[----:B------:R-:W-:Y:S01]  /*26d0*/  FMUL.FTZ R81, R81, UR4 ;  /* 0x0000000451517c20 */ /* 0x000fe20008410000 */
[-C--:B------:R-:W-:Y:S01]  /*26e0*/  ISETP.GE.AND P1, PT, R17, R115.reuse, PT ;  /* 0x000000731100720c */ /* 0x080fe20003f26270 */
[C---:B---3--:R-:W-:Y:S01]  /*26f0*/  HMMA.16816.F32 R52, R8.reuse, R32, R52 ;  /* 0x000000200834723c */ /* 0x048fe20000001834 */
[CC--:B------:R-:W-:Y:S01]  /*2700*/  ISETP.GE.AND P4, PT, R16.reuse, R24.reuse, PT ;  /* 0x000000181000720c */ /* 0x0c0fe20003f86270 */
[----:B------:R-:W3:Y:S01]  /*2710*/  MUFU.TANH R208, R208 ;  /* 0x000000d000d07308 */ /* 0x000ee20000002400 */
[-C--:B------:R-:W-:Y:S01]  /*2720*/  ISETP.GE.AND P0, PT, R16, R115.reuse, PT ;  /* 0x000000731000720c */ /* 0x080fe20003f06270 */
[----:B------:R-:W-:Y:S01]  /*2730*/  FMUL.FTZ R60, R60, UR4 ;  /* 0x000000043c3c7c20 */ /* 0x000fe20008410000 */
[C---:B------:R-:W-:Y:S01]  /*2740*/  LOP3.LUT R17, R25.reuse, 0x11, RZ, 0xfc, !PT ;  /* 0x0000001119117812 */ /* 0x040fe200078efcff */
[----:B------:R-:W-:Y:S01]  /*2750*/  FMUL.FTZ R62, R62, UR4 ;  /* 0x000000043e3e7c20 */ /* 0x000fe20008410000 */
[----:B------:R-:W-:Y:S01]  /*2760*/  LOP3.LUT R16, R25, 0x18, RZ, 0xfc, !PT ;  /* 0x0000001819107812 */ /* 0x000fe200078efcff */
[----:B------:R-:W-:Y:S01]  /*2770*/  HMMA.16816.F32 R48, R8, R34, R48 ;  /* 0x000000220830723c */ /* 0x000fe20000001830 */
[----:B------:R-:W-:Y:S01]  /*2780*/  FSEL R98, R98, -INF , !P3 ;  /* 0xff80000062627808 */ /* 0x000fe20005800000 */
[----:B------:R-:W5:Y:S01]  /*2790*/  MUFU.TANH R206, R81 ;  /* 0x0000005100ce7308 */ /* 0x000f620000002400 */
[----:B------:R-:W-:Y:S01]  /*27a0*/  FSEL R88, R99, -INF , !P6 ;  /* 0xff80000063587808 */ /* 0x000fe20007000000 */
[----:B------:R-:W-:Y:S01]  /*27b0*/  FMUL.FTZ R92, R92, UR4 ;  /* 0x000000045c5c7c20 */ /* 0x000fe20008410000 */
[----:B-1----:R-:W-:Y:S01]  /*27c0*/  FSEL R76, R122, -INF , !P5 ;  /* 0xff8000007a4c7808 */ /* 0x002fe20006800000 */
[----:B------:R-:W-:Y:S01]  /*27d0*/  FMUL.FTZ R93, R93, UR4 ;  /* 0x000000045d5d7c20 */ /* 0x000fe20008410000 */
[----:B------:R-:W-:Y:S01]  /*27e0*/  FSEL R90, R121, -INF , !P2 ;  /* 0xff800000795a7808 */ /* 0x000fe20005000000 */
[C---:B------:R-:W-:Y:S01]  /*27f0*/  HMMA.16816.F32 R56, R4.reuse, R18, R56 ;  /* 0x000000120438723c */ /* 0x040fe20000001838 */
[CC--:B------:R-:W-:Y:S01]  /*2800*/  ISETP.GE.AND P3, PT, R17.reuse, R24.reuse, PT ;  /* 0x000000181100720c */ /* 0x0c0fe20003f66270 */
[----:B------:R-:W1:Y:S01]  /*2810*/  MUFU.TANH R80, R80 ;  /* 0x0000005000507308 */ /* 0x000e620000002400 */
[-C--:B------:R-:W-:Y:S01]  /*2820*/  ISETP.GE.AND P6, PT, R17, R115.reuse, PT ;  /* 0x000000731100720c */ /* 0x080fe20003fc6270 */
[----:B------:R-:W-:Y:S01]  /*2830*/  FMUL.FTZ R94, R94, UR4 ;  /* 0x000000045e5e7c20 */ /* 0x000fe20008410000 */
[CC--:B------:R-:W-:Y:S01]  /*2840*/  ISETP.GE.AND P5, PT, R16.reuse, R24.reuse, PT ;  /* 0x000000181000720c */ /* 0x0c0fe20003fa6270 */
[----:B------:R-:W-:Y:S01]  /*2850*/  FMUL.FTZ R63, R63, UR4 ;  /* 0x000000043f3f7c20 */ /* 0x000fe20008410000 */
[-C--:B------:R-:W-:Y:S01]  /*2860*/  ISETP.GE.AND P2, PT, R16, R115.reuse, PT ;  /* 0x000000731000720c */ /* 0x080fe20003f46270 */
[C---:B------:R-:W-:Y:S01]  /*2870*/  HMMA.16816.F32 R52, R4.reuse, R20, R52 ;  /* 0x000000140434723c */ /* 0x040fe20000001834 */
[C---:B------:R-:W-:Y:S01]  /*2880*/  LOP3.LUT R17, R25.reuse, 0x19, RZ, 0xfc, !PT ;  /* 0x0000001919117812 */ /* 0x040fe200078efcff */
[----:B------:R-:W1:Y:S01]  /*2890*/  MUFU.TANH R140, R79 ;  /* 0x0000004f008c7308 */ /* 0x000e620000002400 */
[----:B------:R-:W-:Y:S01]  /*28a0*/  LOP3.LUT R16, R25, 0x20, RZ, 0xfc, !PT ;  /* 0x0000002019107812 */ /* 0x000fe200078efcff */
[----:B------:R-:W-:Y:S01]  /*28b0*/  FMUL.FTZ R95, R95, UR4 ;  /* 0x000000045f5f7c20 */ /* 0x000fe20008410000 */
[----:B----4-:R-:W-:Y:S01]  /*28c0*/  FSEL R82, R123, -INF , !P1 ;  /* 0xff8000007b527808 */ /* 0x010fe20004800000 */
[----:B------:R-:W-:Y:S01]  /*28d0*/  FMUL.FTZ R61, R61, UR4 ;  /* 0x000000043d3d7c20 */ /* 0x000fe20008410000 */
[----:B------:R-:W-:Y:S01]  /*28e0*/  FSEL R104, R104, -INF , !P4 ;  /* 0xff80000068687808 */ /* 0x000fe20006000000 */
[----:B------:R-:W-:Y:S01]  /*28f0*/  HMMA.16816.F32 R64, R4, R38, R64 ;  /* 0x000000260440723c */ /* 0x000fe20000001840 */
[----:B------:R-:W-:Y:S01]  /*2900*/  FSEL R34, R106, -INF , !P0 ;  /* 0xff8000006a227808 */ /* 0x000fe20004000000 */
[----:B------:R4:W1:Y:S01]  /*2910*/  MUFU.TANH R198, R72 ;  /* 0x0000004800c67308 */ /* 0x0008620000002400 */
[----:B------:R-:W-:Y:S01]  /*2920*/  FSEL R28, R105, -INF , !P3 ;  /* 0xff800000691c7808 */ /* 0x000fe20005800000 */
[----:B------:R-:W-:Y:S01]  /*2930*/  FMUL.FTZ R56, R56, UR4 ;  /* 0x0000000438387c20 */ /* 0x000fe20008410000 */
[-C--:B------:R-:W-:Y:S01]  /*2940*/  ISETP.GE.AND P1, PT, R17, R24.reuse, PT ;  /* 0x000000181100720c */ /* 0x080fe20003f26270 */
[----:B------:R-:W-:Y:S01]  /*2950*/  FMUL.FTZ R59, R59, UR4 ;  /* 0x000000043b3b7c20 */ /* 0x000fe20008410000 */
[-C--:B------:R-:W-:Y:S01]  /*2960*/  ISETP.GE.AND P4, PT, R17, R115.reuse, PT ;  /* 0x000000731100720c */ /* 0x080fe20003f86270 */
[----:B------:R-:W-:Y:S01]  /*2970*/  HMMA.16816.F32 R40, R12, R26, R40 ;  /* 0x0000001a0c28723c */ /* 0x000fe20000001828 */
[CC--:B------:R-:W-:Y:S01]  /*2980*/  ISETP.GE.AND P0, PT, R16.reuse, R24.reuse, PT ;  /* 0x000000181000720c */ /* 0x0c0fe20003f06270 */
[----:B------:R-:W1:Y:S01]  /*2990*/  MUFU.TANH R138, R73 ;  /* 0x00000049008a7308 */ /* 0x000e620000002400 */
[-C--:B------:R-:W-:Y:S01]  /*29a0*/  ISETP.GE.AND P3, PT, R16, R115.reuse, PT ;  /* 0x000000731000720c */ /* 0x080fe20003f66270 */
[----:B------:R-:W-:Y:S01]  /*29b0*/  FMUL.FTZ R136, R52, UR4 ;  /* 0x0000000434887c20 */ /* 0x000fe20008410000 */
[----:B------:R-:W2:Y:S01]  /*29c0*/  LDSM.16.M88.4 R16, [R118+0x8c00] ;  /* 0x008c00007610783b */ /* 0x000ea20000000200 */
[----:B------:R-:W-:Y:S01]  /*29d0*/  LOP3.LUT R20, R25, 0x21, RZ, 0xfc, !PT ;  /* 0x0000002119147812 */ /* 0x000fe200078efcff */
[----:B------:R-:W-:Y:S01]  /*29e0*/  FMUL.FTZ R55, R55, UR4 ;  /* 0x0000000437377c20 */ /* 0x000fe20008410000 */
[----:B------:R-:W-:Y:S01]  /*29f0*/  FSEL R38, R107, -INF , !P6 ;  /* 0xff8000006b267808 */ /* 0x000fe20007000000 */
[----:B------:R-:W-:Y:S01]  /*2a00*/  HMMA.16816.F32 R48, R4, R22, R48 ;  /* 0x000000160430723c */ /* 0x000fe20000001830 */
[-C--:B------:R-:W-:Y:S01]  /*2a10*/  ISETP.GE.AND P6, PT, R20, R24.reuse, PT ;  /* 0x000000181400720c */ /* 0x080fe20003fc6270 */
[----:B------:R-:W1:Y:S01]  /*2a20*/  MUFU.TANH R188, R75 ;  /* 0x0000004b00bc7308 */ /* 0x000e620000002400 */
[C---:B------:R-:W-:Y:S01]  /*2a30*/  LOP3.LUT R13, R25.reuse, 0x29, RZ, 0xfc, !PT ;  /* 0x00000029190d7812 */ /* 0x040fe200078efcff */
[----:B------:R-:W-:Y:S01]  /*2a40*/  FMUL.FTZ R64, R64, UR4 ;  /* 0x0000000440407c20 */ /* 0x000fe20008410000 */
[----:B------:R-:W-:Y:S01]  /*2a50*/  LOP3.LUT R12, R25, 0x30, RZ, 0xfc, !PT ;  /* 0x00000030190c7812 */ /* 0x000fe200078efcff */
[----:B------:R-:W-:Y:S01]  /*2a60*/  FMUL.FTZ R65, R65, UR4 ;  /* 0x0000000441417c20 */ /* 0x000fe20008410000 */
[----:B------:R-:W-:Y:S01]  /*2a70*/  FSEL R74, R85, -INF , !P4 ;  /* 0xff800000554a7808 */ /* 0x000fe20006000000 */
[----:B------:R-:W-:Y:S01]  /*2a80*/  FMUL.FTZ R66, R66, UR4 ;  /* 0x0000000442427c20 */ /* 0x000fe20008410000 */
[----:B------:R-:W-:Y:S01]  /*2a90*/  FSEL R204, R70, -INF , !P0 ;  /* 0xff80000046cc7808 */ /* 0x000fe20004000000 */
[----:B------:R-:W1:Y:S01]  /*2aa0*/  MUFU.TANH R186, R92 ;  /* 0x0000005c00ba7308 */ /* 0x000e620000002400 */
[----:B------:R-:W-:Y:S01]  /*2ab0*/  FSEL R202, R202, -INF , !P3 ;  /* 0xff800000caca7808 */ /* 0x000fe20005800000 */
[----:B------:R-:W-:Y:S01]  /*2ac0*/  FMUL.FTZ R67, R67, UR4 ;  /* 0x0000000443437c20 */ /* 0x000fe20008410000 */
[----:B------:R-:W-:Y:S01]  /*2ad0*/  FSEL R32, R71, -INF , !P6 ;  /* 0xff80000047207808 */ /* 0x000fe20007000000 */
[----:B------:R-:W-:Y:S01]  /*2ae0*/  FMUL.FTZ R58, R58, UR4 ;  /* 0x000000043a3a7c20 */ /* 0x000fe20008410000 */
[-C--:B------:R-:W-:Y:S01]  /*2af0*/  ISETP.GE.AND P4, PT, R13, R24.reuse, PT ;  /* 0x000000180d00720c */ /* 0x080fe20003f86270 */
[----:B------:R-:W-:Y:S01]  /*2b00*/  FMUL.FTZ R57, R57, UR4 ;  /* 0x0000000439397c20 */ /* 0x000fe20008410000 */
[-C--:B------:R-:W-:Y:S01]  /*2b10*/  ISETP.GE.AND P0, PT, R13, R115.reuse, PT ;  /* 0x000000730d00720c */ /* 0x080fe20003f06270 */
[----:B------:R-:W-:Y:S01]  /*2b20*/  MUFU.TANH R184, R93 ;  /* 0x0000005d00b87308 */ /* 0x000fe20000002400 */
[-C--:B------:R-:W-:Y:S01]  /*2b30*/  ISETP.GE.AND P3, PT, R12, R24.reuse, PT ;  /* 0x000000180c00720c */ /* 0x080fe20003f66270 */
[----:B------:R-:W-:Y:S01]  /*2b40*/  FMUL.FTZ R48, R48, UR4 ;  /* 0x0000000430307c20 */ /* 0x000fe20008410000 */
[-C--:B------:R-:W-:Y:S01]  /*2b50*/  ISETP.GE.AND P6, PT, R12, R115.reuse, PT ;  /* 0x000000730c00720c */ /* 0x080fe20003fc6270 */
[----:B------:R-:W-:Y:S01]  /*2b60*/  FMUL.FTZ R54, R54, UR4 ;  /* 0x0000000436367c20 */ /* 0x000fe20008410000 */
[----:B------:R-:W1:Y:S01]  /*2b70*/  LDSM.16.M88.4 R12, [R114+0x8c00] ;  /* 0x008c0000720c783b */ /* 0x000e620000000200 */
[----:B------:R-:W-:Y:S01]  /*2b80*/  LOP3.LUT R21, R25, 0x28, RZ, 0xfc, !PT ;  /* 0x0000002819157812 */ /* 0x000fe200078efcff */
[----:B------:R-:W-:Y:S01]  /*2b90*/  FMUL.FTZ R53, R53, UR4 ;  /* 0x0000000435357c20 */ /* 0x000fe20008410000 */
[----:B------:R-:W1:Y:S01]  /*2ba0*/  MUFU.TANH R172, R94 ;  /* 0x0000005e00ac7308 */ /* 0x000e620000002400 */
[----:B------:R-:W-:Y:S01]  /*2bb0*/  FSEL R30, R68, -INF , !P5 ;  /* 0xff800000441e7808 */ /* 0x000fe20006800000 */
[----:B------:R-:W-:Y:S01]  /*2bc0*/  FMUL.FTZ R49, R49, UR4 ;  /* 0x0000000431317c20 */ /* 0x000fe20008410000 */
[-C--:B------:R-:W-:Y:S01]  /*2bd0*/  ISETP.GE.AND P5, PT, R20, R115.reuse, PT ;  /* 0x000000731400720c */ /* 0x080fe20003fa6270 */
[----:B------:R-:W-:Y:S01]  /*2be0*/  FMUL.FTZ R50, R50, UR4 ;  /* 0x0000000432327c20 */ /* 0x000fe20008410000 */
[----:B----4-:R-:W-:Y:S01]  /*2bf0*/  FSEL R72, R84, -INF , !P2 ;  /* 0xff80000054487808 */ /* 0x010fe20005000000 */
[----:B------:R-:W-:Y:S01]  /*2c00*/  FMUL.FTZ R51, R51, UR4 ;  /* 0x0000000433337c20 */ /* 0x000fe20008410000 */
[----:B------:R-:W-:Y:S01]  /*2c10*/  FSEL R20, R69, -INF , !P1 ;  /* 0xff80000045147808 */ /* 0x000fe20004800000 */
[----:B------:R-:W4:Y:S01]  /*2c20*/  MUFU.TANH R182, R64 ;  /* 0x0000004000b67308 */ /* 0x000f220000002400 */
[C---:B------:R-:W-:Y:S01]  /*2c30*/  ISETP.GE.AND P2, PT, R21.reuse, R24, PT ;  /* 0x000000181500720c */ /* 0x040fe20003f46270 */
[----:B--2---:R-:W-:Y:S01]  /*2c40*/  HMMA.16816.F32 R44, R8, R16, R44 ;  /* 0x00000010082c723c */ /* 0x004fe2000000182c */
[----:B------:R-:W-:Y:S01]  /*2c50*/  ISETP.GE.AND P1, PT, R21, R115, PT ;  /* 0x000000731500720c */ /* 0x000fe20003f26270 */
[----:B------:R-:W-:-:S04]  /*2c60*/  DEPBAR.LE SB0, 0x0 ;  /* 0x000080000000791a */ /* 0x000fc80000000000 */
[----:B------:R-:W-:Y:S01]  /*2c70*/  MUFU.TANH R180, R65 ;  /* 0x0000004100b47308 */ /* 0x000fe20000002400 */
[C---:B------:R-:W-:Y:S01]  /*2c80*/  LOP3.LUT R22, R25.reuse, 0x31, RZ, 0xfc, !PT ;  /* 0x0000003119167812 */ /* 0x040fe200078efcff */
[----:B------:R-:W-:Y:S01]  /*2c90*/  HMMA.16816.F32 R40, R8, R18, R40 ;  /* 0x000000120828723c */ /* 0x000fe20000001828 */
[C---:B------:R-:W-:Y:S02]  /*2ca0*/  LOP3.LUT R21, R25.reuse, 0x38, RZ, 0xfc, !PT ;  /* 0x0000003819157812 */ /* 0x040fe400078efcff */
[----:B------:R-:W-:Y:S02]  /*2cb0*/  LOP3.LUT R17, R25, 0x39, RZ, 0xfc, !PT ;  /* 0x0000003919117812 */ /* 0x000fe400078efcff */
[----:B------:R-:W-:Y:S01]  /*2cc0*/  FSEL R52, R86, -INF , !P5 ;  /* 0xff80000056347808 */ /* 0x000fe20006800000 */
[----:B------:R-:W2:Y:S01]  /*2cd0*/  MUFU.TANH R178, R66 ;  /* 0x0000004200b27308 */ /* 0x000ea20000002400 */
[----:B---3--:R-:W-:Y:S02]  /*2ce0*/  FSEL R208, R208, -INF , !P2 ;  /* 0xff800000d0d07808 */ /* 0x008fe40005000000 */
[----:B------:R-:W-:-:S02]  /*2cf0*/  FSEL R200, R200, -INF , !P1 ;  /* 0xff800000c8c87808 */ /* 0x000fc40004800000 */
[----:B-----5:R-:W-:Y:S02]  /*2d00*/  FSEL R206, R206, -INF , !P4 ;  /* 0xff800000cece7808 */ /* 0x020fe40006000000 */
[----:B-1----:R-:W-:Y:S01]  /*2d10*/  FSEL R26, R80, -INF , !P0 ;  /* 0xff800000501a7808 */ /* 0x002fe20004000000 */
[----:B------:R-:W1:Y:S01]  /*2d20*/  MUFU.TANH R176, R67 ;  /* 0x0000004300b07308 */ /* 0x000e620000002400 */
[CC--:B------:R-:W-:Y:S02]  /*2d30*/  ISETP.GE.AND P5, PT, R22.reuse, R24.reuse, PT ;  /* 0x000000181600720c */ /* 0x0c0fe40003fa6270 */
[----:B------:R-:W-:Y:S01]  /*2d40*/  ISETP.GE.AND P2, PT, R22, R115, PT ;  /* 0x000000731600720c */ /* 0x000fe20003f46270 */
[----:B------:R-:W-:Y:S01]  /*2d50*/  HMMA.16816.F32 R44, R4, R12, R44 ;  /* 0x0000000c042c723c */ /* 0x000fe2000000182c */
[----:B------:R-:W-:-:S03]  /*2d60*/  ISETP.GE.AND P1, PT, R21, R24, PT ;  /* 0x000000181500720c */ /* 0x000fc60003f26270 */
[----:B------:R-:W3:Y:S01]  /*2d70*/  MUFU.TANH R170, R60 ;  /* 0x0000003c00aa7308 */ /* 0x000ee20000002400 */
[----:B------:R-:W-:Y:S02]  /*2d80*/  ISETP.GE.AND P4, PT, R21, R115, PT ;  /* 0x000000731500720c */ /* 0x000fe40003f86270 */
[----:B------:R-:W-:Y:S02]  /*2d90*/  ISETP.GE.AND P0, PT, R17, R24, PT ;  /* 0x000000181100720c */ /* 0x000fe40003f06270 */
[C---:B------:R-:W-:Y:S01]  /*2da0*/  LOP3.LUT R16, R25.reuse, 0x40, RZ, 0xfc, !PT ;  /* 0x0000004019107812 */ /* 0x040fe200078efcff */
[----:B------:R-:W-:Y:S01]  /*2db0*/  HMMA.16816.F32 R40, R4, R14, R40 ;  /* 0x0000000e0428723c */ /* 0x000fe20000001828 */
[C---:B------:R-:W-:Y:S01]  /*2dc0*/  LOP3.LUT R9, R25.reuse, 0x41, RZ, 0xfc, !PT ;  /* 0x0000004119097812 */ /* 0x040fe200078efcff */
[----:B------:R-:W5:Y:S01]  /*2dd0*/  MUFU.TANH R148, R62 ;  /* 0x0000003e00947308 */ /* 0x000f620000002400 */
[----:B------:R-:W-:Y:S02]  /*2de0*/  LOP3.LUT R8, R25, 0x48, RZ, 0xfc, !PT ;  /* 0x0000004819087812 */ /* 0x000fe400078efcff */
[----:B------:R-:W-:-:S02]  /*2df0*/  FSEL R196, R196, -INF , !P3 ;  /* 0xff800000c4c47808 */ /* 0x000fc40005800000 */
[----:B------:R-:W-:Y:S02]  /*2e00*/  FSEL R192, R192, -INF , !P6 ;  /* 0xff800000c0c07808 */ /* 0x000fe40007000000 */
[----:B------:R-:W-:Y:S01]  /*2e10*/  FSEL R194, R194, -INF , !P5 ;  /* 0xff800000c2c27808 */ /* 0x000fe20006800000 */
[----:B------:R-:W5:Y:S01]  /*2e20*/  MUFU.TANH R146, R63 ;  /* 0x0000003f00927308 */ /* 0x000f620000002400 */
[----:B------:R-:W-:Y:S01]  /*2e30*/  FSEL R140, R140, -INF , !P2 ;  /* 0xff8000008c8c7808 */ /* 0x000fe20005000000 */
[----:B------:R-:W-:Y:S01]  /*2e40*/  FMUL.FTZ R45, R45, UR4 ;  /* 0x000000042d2d7c20 */ /* 0x000fe20008410000 */
[----:B------:R-:W-:Y:S01]  /*2e50*/  FSEL R198, R198, -INF , !P1 ;  /* 0xff800000c6c67808 */ /* 0x000fe20004800000 */
[----:B------:R-:W-:Y:S01]  /*2e60*/  FMUL.FTZ R44, R44, UR4 ;  /* 0x000000042c2c7c20 */ /* 0x000fe20008410000 */
[----:B------:R-:W-:Y:S01]  /*2e70*/  FSEL R190, R190, -INF , !P4 ;  /* 0xff800000bebe7808 */ /* 0x000fe20006000000 */
[----:B------:R-:W-:Y:S01]  /*2e80*/  FMUL.FTZ R46, R46, UR4 ;  /* 0x000000042e2e7c20 */ /* 0x000fe20008410000 */
[----:B------:R-:W-:Y:S01]  /*2e90*/  FSEL R138, R138, -INF , !P0 ;  /* 0xff8000008a8a7808 */ /* 0x000fe20004000000 */
[----:B------:R-:W5:Y:S01]  /*2ea0*/  MUFU.TANH R152, R56 ;  /* 0x0000003800987308 */ /* 0x000f620000002400 */
[-C--:B------:R-:W-:Y:S01]  /*2eb0*/  ISETP.GE.AND P3, PT, R17, R115.reuse, PT ;  /* 0x000000731100720c */ /* 0x080fe20003f66270 */
[----:B------:R-:W-:Y:S01]  /*2ec0*/  FMUL.FTZ R40, R40, UR4 ;  /* 0x0000000428287c20 */ /* 0x000fe20008410000 */
[CC--:B------:R-:W-:Y:S01]  /*2ed0*/  ISETP.GE.AND P6, PT, R16.reuse, R24.reuse, PT ;  /* 0x000000181000720c */ /* 0x0c0fe20003fc6270 */
[----:B------:R-:W-:Y:S01]  /*2ee0*/  FMUL.FTZ R41, R41, UR4 ;  /* 0x0000000429297c20 */ /* 0x000fe20008410000 */
[-C--:B------:R-:W-:Y:S01]  /*2ef0*/  ISETP.GE.AND P5, PT, R16, R115.reuse, PT ;  /* 0x000000731000720c */ /* 0x080fe20003fa6270 */
[----:B------:R-:W-:Y:S01]  /*2f00*/  FMUL.FTZ R47, R47, UR4 ;  /* 0x000000042f2f7c20 */ /* 0x000fe20008410000 */
[CC--:B------:R-:W-:Y:S01]  /*2f10*/  ISETP.GE.AND P2, PT, R9.reuse, R24.reuse, PT ;  /* 0x000000180900720c */ /* 0x0c0fe20003f46270 */
[----:B------:R-:W5:Y:S01]  /*2f20*/  MUFU.TANH R174, R95 ;  /* 0x0000005f00ae7308 */ /* 0x000f620000002400 */
[-C--:B------:R-:W-:Y:S01]  /*2f30*/  ISETP.GE.AND P1, PT, R9, R115.reuse, PT ;  /* 0x000000730900720c */ /* 0x080fe20003f26270 */
[----:B------:R-:W-:Y:S01]  /*2f40*/  FMUL.FTZ R42, R42, UR4 ;  /* 0x000000042a2a7c20 */ /* 0x000fe20008410000 */
[C---:B------:R-:W-:Y:S01]  /*2f50*/  ISETP.GE.AND P4, PT, R8.reuse, R24, PT ;  /* 0x000000180800720c */ /* 0x040fe20003f86270 */
[----:B------:R-:W-:Y:S01]  /*2f60*/  FMUL.FTZ R43, R43, UR4 ;  /* 0x000000042b2b7c20 */ /* 0x000fe20008410000 */
[----:B------:R-:W-:-:S02]  /*2f70*/  ISETP.GE.AND P0, PT, R8, R115, PT ;  /* 0x000000730800720c */ /* 0x000fc40003f06270 */
[C---:B------:R-:W-:Y:S01]  /*2f80*/  LOP3.LUT R9, R25.reuse, 0x49, RZ, 0xfc, !PT ;  /* 0x0000004919097812 */ /* 0x040fe200078efcff */
[----:B------:R-:W5:Y:S01]  /*2f90*/  MUFU.TANH R142, R59 ;  /* 0x0000003b008e7308 */ /* 0x000f620000002400 */
[----:B------:R-:W-:Y:S02]  /*2fa0*/  LOP3.LUT R8, R25, 0x50, RZ, 0xfc, !PT ;  /* 0x0000005019087812 */ /* 0x000fe400078efcff */
[----:B------:R-:W-:Y:S02]  /*2fb0*/  FSEL R188, R188, -INF , !P3 ;  /* 0xff800000bcbc7808 */ /* 0x000fe40005800000 */
[----:B------:R-:W-:Y:S02]  /*2fc0*/  FSEL R186, R186, -INF , !P6 ;  /* 0xff800000baba7808 */ /* 0x000fe40007000000 */
[----:B------:R-:W-:Y:S01]  /*2fd0*/  FSEL R172, R172, -INF , !P5 ;  /* 0xff800000acac7808 */ /* 0x000fe20006800000 */
[----:B------:R-:W5:Y:S01]  /*2fe0*/  MUFU.TANH R136, R136 ;  /* 0x0000008800887308 */ /* 0x000f620000002400 */
[----:B------:R-:W-:-:S02]  /*2ff0*/  FSEL R184, R184, -INF , !P2 ;  /* 0xff800000b8b87808 */ /* 0x000fc40005000000 */
[CC--:B------:R-:W-:Y:S02]  /*3000*/  ISETP.GE.AND P3, PT, R9.reuse, R24.reuse, PT ;  /* 0x000000180900720c */ /* 0x0c0fe40003f66270 */
[-C--:B------:R-:W-:Y:S02]  /*3010*/  ISETP.GE.AND P6, PT, R9, R115.reuse, PT ;  /* 0x000000730900720c */ /* 0x080fe40003fc6270 */
[C---:B------:R-:W-:Y:S01]  /*3020*/  ISETP.GE.AND P5, PT, R8.reuse, R24, PT ;  /* 0x000000180800720c */ /* 0x040fe20003fa6270 */
[----:B------:R-:W5:Y:S01]  /*3030*/  MUFU.TANH R154, R61 ;  /* 0x0000003d009a7308 */ /* 0x000f620000002400 */
[----:B------:R-:W-:Y:S02]  /*3040*/  ISETP.GE.AND P2, PT, R8, R115, PT ;  /* 0x000000730800720c */ /* 0x000fe40003f46270 */
[C---:B------:R-:W-:Y:S02]  /*3050*/  LOP3.LUT R8, R25.reuse, 0x51, RZ, 0xfc, !PT ;  /* 0x0000005119087812 */ /* 0x040fe400078efcff */
[----:B------:R-:W-:-:S02]  /*3060*/  LOP3.LUT R5, R25, 0x58, RZ, 0xfc, !PT ;  /* 0x0000005819057812 */ /* 0x000fc400078efcff */
[----:B------:R-:W-:Y:S01]  /*3070*/  LOP3.LUT R4, R25, 0x59, RZ, 0xfc, !PT ;  /* 0x0000005919047812 */ /* 0x000fe200078efcff */
[----:B------:R-:W5:Y:S01]  /*3080*/  MUFU.TANH R126, R55 ;  /* 0x00000037007e7308 */ /* 0x000f620000002400 */
[----:B----4-:R-:W-:Y:S02]  /*3090*/  FSEL R182, R182, -INF , !P4 ;  /* 0xff800000b6b67808 */ /* 0x010fe40006000000 */
[----:B--2---:R-:W-:Y:S02]  /*30a0*/  FSEL R178, R178, -INF , !P0 ;  /* 0xff800000b2b27808 */ /* 0x004fe40004000000 */
[----:B------:R-:W-:Y:S02]  /*30b0*/  FSEL R180, R180, -INF , !P3 ;  /* 0xff800000b4b47808 */ /* 0x000fe40005800000 */
[----:B-1----:R-:W-:Y:S01]  /*30c0*/  FSEL R176, R176, -INF , !P6 ;  /* 0xff800000b0b07808 */ /* 0x002fe20007000000 */
[----:B------:R-:W1:Y:S01]  /*30d0*/  MUFU.TANH R144, R58 ;  /* 0x0000003a00907308 */ /* 0x000e620000002400 */
[----:B---3--:R-:W-:-:S02]  /*30e0*/  FSEL R170, R170, -INF , !P5 ;  /* 0xff800000aaaa7808 */ /* 0x008fc40006800000 */
[-C--:B------:R-:W-:Y:S02]  /*30f0*/  ISETP.GE.AND P4, PT, R8, R115.reuse, PT ;  /* 0x000000730800720c */ /* 0x080fe40003f86270 */
[CC--:B------:R-:W-:Y:S02]  /*3100*/  ISETP.GE.AND P0, PT, R5.reuse, R24.reuse, PT ;  /* 0x000000180500720c */ /* 0x0c0fe40003f06270 */
[-C--:B------:R-:W-:Y:S01]  /*3110*/  ISETP.GE.AND P3, PT, R5, R115.reuse, PT ;  /* 0x000000730500720c */ /* 0x080fe20003f66270 */
[----:B------:R-:W2:Y:S01]  /*3120*/  MUFU.TANH R66, R45 ;  /* 0x0000002d00427308 */ /* 0x000ea20000002400 */
[C---:B------:R-:W-:Y:S02]  /*3130*/  ISETP.GE.AND P6, PT, R4.reuse, R24, PT ;  /* 0x000000180400720c */ /* 0x040fe40003fc6270 */
[----:B------:R-:W-:Y:S02]  /*3140*/  ISETP.GE.AND P5, PT, R4, R115, PT ;  /* 0x000000730400720c */ /* 0x000fe40003fa6270 */
[----:B------:R-:W-:-:S02]  /*3150*/  LOP3.LUT R5, R25, 0x60, RZ, 0xfc, !PT ;  /* 0x0000006019057812 */ /* 0x000fc400078efcff */
[----:B------:R-:W-:Y:S01]  /*3160*/  LOP3.LUT R4, R25, 0x61, RZ, 0xfc, !PT ;  /* 0x0000006119047812 */ /* 0x000fe200078efcff */
[----:B------:R-:W3:Y:S01]  /*3170*/  MUFU.TANH R150, R57 ;  /* 0x0000003900967308 */ /* 0x000ee20000002400 */
[----:B-----5:R-:W-:Y:S02]  /*3180*/  FSEL R148, R148, -INF , !P2 ;  /* 0xff80000094947808 */ /* 0x020fe40005000000 */
[----:B------:R-:W-:Y:S02]  /*3190*/  FSEL R146, R146, -INF , !P4 ;  /* 0xff80000092927808 */ /* 0x000fe40006000000 */
[----:B------:R-:W-:Y:S02]  /*31a0*/  FSEL R152, R152, -INF , !P0 ;  /* 0xff80000098987808 */ /* 0x000fe40004000000 */
[-C--:B------:R-:W-:Y:S01]  /*31b0*/  ISETP.GE.AND P2, PT, R5, R24.reuse, PT ;  /* 0x000000180500720c */ /* 0x080fe20003f46270 */
[----:B------:R-:W4:Y:S01]  /*31c0*/  MUFU.TANH R132, R48 ;  /* 0x0000003000847308 */ /* 0x000f220000002400 */
[----:B------:R-:W-:-:S02]  /*31d0*/  ISETP.GE.AND P4, PT, R4, R24, PT ;  /* 0x000000180400720c */ /* 0x000fc40003f86270 */
[----:B------:R-:W-:Y:S02]  /*31e0*/  ISETP.GE.AND P0, PT, R4, R115, PT ;  /* 0x000000730400720c */ /* 0x000fe40003f06270 */
[----:B------:R-:W-:Y:S02]  /*31f0*/  LOP3.LUT R4, R25, 0x69, RZ, 0xfc, !PT ;  /* 0x0000006919047812 */ /* 0x000fe400078efcff */
[----:B------:R-:W-:Y:S01]  /*3200*/  FSEL R174, R174, -INF , !P1 ;  /* 0xff800000aeae7808 */ /* 0x000fe20004800000 */
[----:B------:R-:W5:Y:S01]  /*3210*/  MUFU.TANH R128, R54 ;  /* 0x0000003600807308 */ /* 0x000f620000002400 */
[----:B------:R-:W-:Y:S02]  /*3220*/  FSEL R142, R142, -INF , !P5 ;  /* 0xff8000008e8e7808 */ /* 0x000fe40006800000 */
[----:B------:R-:W-:Y:S02]  /*3230*/  FSEL R136, R136, -INF , !P2 ;  /* 0xff80000088887808 */ /* 0x000fe40005000000 */
[----:B------:R-:W-:-:S02]  /*3240*/  ISETP.GE.AND P1, PT, R8, R24, PT ;  /* 0x000000180800720c */ /* 0x000fc40003f26270 */
[C---:B------:R-:W-:Y:S01]  /*3250*/  ISETP.GE.AND P5, PT, R4.reuse, R24, PT ;  /* 0x000000180400720c */ /* 0x040fe20003fa6270 */
[----:B------:R-:W5:Y:S01]  /*3260*/  MUFU.TANH R134, R53 ;  /* 0x0000003500867308 */ /* 0x000f620000002400 */
[-C--:B------:R-:W-:Y:S02]  /*3270*/  ISETP.GE.AND P2, PT, R4, R115.reuse, PT ;  /* 0x000000730400720c */ /* 0x080fe40003f46270 */
[----:B------:R-:W-:Y:S02]  /*3280*/  LOP3.LUT R4, R25, 0x71, RZ, 0xfc, !PT ;  /* 0x0000007119047812 */ /* 0x000fe400078efcff */
[----:B------:R-:W-:Y:S02]  /*3290*/  FSEL R154, R154, -INF , !P1 ;  /* 0xff8000009a9a7808 */ /* 0x000fe40004800000 */
[----:B------:R-:W-:Y:S01]  /*32a0*/  FSEL R126, R126, -INF , !P0 ;  /* 0xff8000007e7e7808 */ /* 0x000fe20004000000 */
[----:B------:R-:W-:Y:S01]  /*32b0*/  MUFU.TANH R130, R49 ;  /* 0x0000003100827308 */ /* 0x000fe20000002400 */
[----:B------:R-:W-:-:S02]  /*32c0*/  ISETP.GE.AND P1, PT, R5, R115, PT ;  /* 0x000000730500720c */ /* 0x000fc40003f26270 */
[-C--:B------:R-:W-:Y:S02]  /*32d0*/  ISETP.GE.AND P0, PT, R4, R24.reuse, PT ;  /* 0x000000180400720c */ /* 0x080fe40003f06270 */
[----:B------:R-:W-:Y:S02]  /*32e0*/  LOP3.LUT R5, R25, 0x68, RZ, 0xfc, !PT ;  /* 0x0000006819057812 */ /* 0x000fe400078efcff */
[----:B-1----:R-:W-:Y:S01]  /*32f0*/  FSEL R144, R144, -INF , !P3 ;  /* 0xff80000090907808 */ /* 0x002fe20005800000 */
[----:B------:R-:W1:Y:S01]  /*3300*/  MUFU.TANH R124, R50 ;  /* 0x00000032007c7308 */ /* 0x000e620000002400 */
[----:B--2---:R-:W-:Y:S02]  /*3310*/  FSEL R66, R66, -INF , !P0 ;  /* 0xff80000042427808 */ /* 0x004fe40004000000 */
[----:B------:R-:W-:Y:S02]  /*3320*/  ISETP.GE.AND P3, PT, R5, R24, PT ;  /* 0x000000180500720c */ /* 0x000fe40003f66270 */
[----:B---3--:R-:W-:-:S02]  /*3330*/  FSEL R150, R150, -INF , !P6 ;  /* 0xff80000096967808 */ /* 0x008fc40007000000 */
[----:B------:R-:W-:Y:S01]  /*3340*/  ISETP.NE.AND P0, PT, R3, 0x1, PT ;  /* 0x000000010300780c */ /* 0x000fe20003f05270 */
[----:B------:R-:W2:Y:S01]  /*3350*/  MUFU.TANH R122, R51 ;  /* 0x00000033007a7308 */ /* 0x000ea20000002400 */
[-C--:B------:R-:W-:Y:S02]  /*3360*/  ISETP.GE.AND P6, PT, R5, R115.reuse, PT ;  /* 0x000000730500720c */ /* 0x080fe40003fc6270 */
[----:B------:R-:W-:Y:S02]  /*3370*/  LOP3.LUT R5, R25, 0x70, RZ, 0xfc, !PT ;  /* 0x0000007019057812 */ /* 0x000fe400078efcff */
[----:B----4-:R-:W-:Y:S02]  /*3380*/  FSEL R132, R132, -INF , !P3 ;  /* 0xff80000084847808 */ /* 0x010fe40005800000 */
[----:B-----5:R-:W-:Y:S01]  /*3390*/  FSEL R128, R128, -INF , !P1 ;  /* 0xff80000080807808 */ /* 0x020fe20004800000 */
[----:B------:R-:W3:Y:S01]  /*33a0*/  MUFU.TANH R120, R44 ;  /* 0x0000002c00787308 */ /* 0x000ee20000002400 */
[----:B------:R-:W-:-:S02]  /*33b0*/  ISETP.GE.AND P3, PT, R4, R115, PT ;  /* 0x000000730400720c */ /* 0x000fc40003f66270 */
[----:B------:R-:W-:Y:S02]  /*33c0*/  ISETP.GE.AND P1, PT, R5, R24, PT ;  /* 0x000000180500720c */ /* 0x000fe40003f26270 */
[C---:B------:R-:W-:Y:S02]  /*33d0*/  LOP3.LUT R4, R25.reuse, 0x78, RZ, 0xfc, !PT ;  /* 0x0000007819047812 */ /* 0x040fe400078efcff */
[----:B------:R-:W-:Y:S01]  /*33e0*/  LOP3.LUT R25, R25, 0x79, RZ, 0xfc, !PT ;  /* 0x0000007919197812 */ /* 0x000fe200078efcff */
[----:B------:R-:W4:Y:S01]  /*33f0*/  MUFU.TANH R64, R40 ;  /* 0x0000002800407308 */ /* 0x000f220000002400 */
[----:B------:R-:W-:Y:S02]  /*3400*/  FSEL R134, R134, -INF , !P4 ;  /* 0xff80000086867808 */ /* 0x000fe40006000000 */
[----:B-1----:R-:W-:Y:S02]  /*3410*/  FSEL R124, R124, -INF , !P6 ;  /* 0xff8000007c7c7808 */ /* 0x002fe40007000000 */
[----:B------:R-:W-:-:S02]  /*3420*/  FSEL R130, R130, -INF , !P5 ;  /* 0xff80000082827808 */ /* 0x000fc40006800000 */
[----:B--2---:R-:W-:Y:S01]  /*3430*/  FSEL R122, R122, -INF , !P2 ;  /* 0xff8000007a7a7808 */ /* 0x004fe20005000000 */
[----:B------:R-:W1:Y:S01]  /*3440*/  MUFU.TANH R62, R41 ;  /* 0x00000029003e7308 */ /* 0x000e620000002400 */
[-C--:B------:R-:W-:Y:S02]  /*3450*/  ISETP.GE.AND P4, PT, R5, R115.reuse, PT ;  /* 0x000000730500720c */ /* 0x080fe40003f86270 */
[----:B---3--:R-:W-:Y:S02]  /*3460*/  FSEL R120, R120, -INF , !P1 ;  /* 0xff80000078787808 */ /* 0x008fe40004800000 */
[CC--:B------:R-:W-:Y:S02]  /*3470*/  ISETP.GE.AND P6, PT, R4.reuse, R24.reuse, PT ;  /* 0x000000180400720c */ /* 0x0c0fe40003fc6270 */
[C---:B------:R-:W-:Y:S01]  /*3480*/  ISETP.GE.AND P5, PT, R25.reuse, R24, PT ;  /* 0x000000181900720c */ /* 0x040fe20003fa6270 */
[----:B------:R-:W2:Y:S01]  /*3490*/  MUFU.TANH R60, R46 ;  /* 0x0000002e003c7308 */ /* 0x000ea20000002400 */
[-C--:B------:R-:W-:Y:S01]  /*34a0*/  ISETP.GE.AND P2, PT, R4, R115.reuse, PT ;  /* 0x000000730400720c */ /* 0x080fe20003f46270 */
[----:B------:R-:W-:Y:S01]  /*34b0*/  BAR.SYNC.DEFER_BLOCKING 0x0 ;  /* 0x0000000000007b1d */ /* 0x000fe20000010000 */
[----:B------:R-:W-:-:S02]  /*34c0*/  ISETP.GE.AND P1, PT, R25, R115, PT ;  /* 0x000000731900720c */ /* 0x000fc40003f26270 */
[----:B----4-:R-:W-:-:S03]  /*34d0*/  FSEL R64, R64, -INF , !P6 ;  /* 0xff80000040407808 */ /* 0x010fc60007000000 */
[----:B------:R-:W3:Y:S01]  /*34e0*/  MUFU.TANH R59, R47 ;  /* 0x0000002f003b7308 */ /* 0x000ee20000002400 */
[----:B-1----:R-:W-:-:S07]  /*34f0*/  FSEL R62, R62, -INF , !P5 ;  /* 0xff8000003e3e7808 */ /* 0x002fce0006800000 */
[----:B------:R-:W1:Y:S01]  /*3500*/  MUFU.TANH R58, R42 ;  /* 0x0000002a003a7308 */ /* 0x000e620000002400 */
[----:B--2---:R-:W-:-:S07]  /*3510*/  FSEL R60, R60, -INF , !P4 ;  /* 0xff8000003c3c7808 */ /* 0x004fce0006000000 */
[----:B------:R-:W2:Y:S01]  /*3520*/  MUFU.TANH R57, R43 ;  /* 0x0000002b00397308 */ /* 0x000ea20000002400 */
[----:B---3--:R-:W-:Y:S02]  /*3530*/  FSEL R59, R59, -INF , !P3 ;  /* 0xff8000003b3b7808 */ /* 0x008fe40005800000 */
[----:B-1----:R-:W-:Y:S02]  /*3540*/  FSEL R58, R58, -INF , !P2 ;  /* 0xff8000003a3a7808 */ /* 0x002fe40005000000 */
[----:B--2---:R-:W-:Y:S01]  /*3550*/  FSEL R57, R57, -INF , !P1 ;  /* 0xff80000039397808 */ /* 0x004fe20004800000 */
        /* <DEDUP_REMOVED lines=14> */
.L_x_1463:
        /* <DEDUP_REMOVED lines=58> */
.L_x_1464:
[----:B------:R-:W-:Y:S01]  /*39e0*/  LEA R6, P1, R11, R162, 0x1 ;  /* 0x000000a20b067211 */ /* 0x000fe200078208ff */
[----:B------:R-:W-:-:S03]  /*39f0*/  IMAD.MOV.U32 R163, RZ, RZ, R161 ;  /* 0x000000ffffa37224 */ /* 0x000fc600078e00a1 */
[----:B------:R-:W-:Y:S02]  /*3a00*/  IADD3 R4, P2, PT, R113, R6, RZ ;  /* 0x0000000671047210 */ /* 0x000fe40007f5e0ff */
[----:B------:R-:W-:Y:S01]  /*3a10*/  LEA.HI.X R7, R11, R161, R10, 0x1, P1 ;  /* 0x000000a10b077211 */ /* 0x000fe200008f0c0a */
[----:B------:R-:W-:Y:S01]  /*3a20*/  @!PT LDS RZ, [RZ] ;  /* 0x00000000fffff984 */ /* 0x000fe20000000800 */
[----:B------:R-:W-:Y:S01]  /*3a30*/  @!PT LDS RZ, [RZ] ;  /* 0x00000000fffff984 */ /* 0x000fe20000000800 */
[----:B------:R-:W-:Y:S01]  /*3a40*/  @!PT LDS RZ, [RZ] ;  /* 0x00000000fffff984 */ /* 0x000fe20000000800 */
[----:B------:R1:W-:Y:S01]  /*3a50*/  LDGSTS.E.BYPASS.LTC128B.128 [R175+0x3000], desc[UR24][R162.64] ;  /* 0x03000000a2af7fae */ /* 0x0003e2000b981a18 */
[----:B------:R-:W-:-:S03]  /*3a60*/  IADD3 R8, P1, PT, R113, R4, RZ ;  /* 0x0000000471087210 */ /* 0x000fc60007f3e0ff */
[C---:B------:R-:W-:Y:S01]  /*3a70*/  IMAD.X R5, R2.reuse, 0x1, R7, P2 ;  /* 0x0000000102057824 */ /* 0x040fe200010e0607 */
[----:B------:R1:W-:Y:S03]  /*3a80*/  LDGSTS.E.BYPASS.LTC128B.128 [R175+0x5000], desc[UR24][R162.64+0x40] ;  /* 0x05000040a2af7fae */ /* 0x0003e6000b981a18 */
[----:B------:R-:W-:Y:S01]  /*3a90*/  IMAD.X R9, R2, 0x1, R5, P1 ;  /* 0x0000000102097824 */ /* 0x000fe200008e0605 */
        /* <DEDUP_REMOVED lines=11> */
.L_x_1462:
        /* <DEDUP_REMOVED lines=36> */
[----:B------:R-:W3:Y:S03]  /*3d90*/  SHFL.BFLY PT, R5, R6, 0x2, 0x1f ;  /* 0x0c401f0006057f89 */ /* 0x000ee600000e0000 */
[----:B------:R-:W-:Y:S01]  /*3da0*/  IADD3 R24, PT, PT, R111, R118, RZ ;  /* 0x000000766f187210 */ /* 0x000fe20007ffe0ff */
        /* <DEDUP_REMOVED lines=8> */
[----:B------:R-:W3:Y:S04]  /*3e30*/  SHFL.BFLY PT, R4, R5, 0x1, 0x1f ;  /* 0x0c201f0005047f89 */ /* 0x000ee800000e0000 */
[----:B------:R-:W4:Y:S04]  /*3e40*/  LDSM.16.MT88.4 R8, [R118+0x9000] ;  /* 0x009000007608783b */ /* 0x000f280000004200 */
[----:B------:R-:W-:Y:S01]  /*3e50*/  LDSM.16.MT88.4 R48, [R118+0x9400] ;  /* 0x009400007630783b */ /* 0x000fe20000004200 */
[----:B--2---:R-:W-:-:S02]  /*3e60*/  FMNMX.FTZ R2, R7, R2, !PT ;  /* 0x0000000207027209 */ /* 0x004fc40007810000 */
[----:B---3--:R-:W-:-:S03]  /*3e70*/  FMNMX.FTZ R0, R5, R4, !PT ;  /* 0x0000000405007209 */ /* 0x008fc60007810000 */
[C---:B-1----:R-:W-:Y:S01]  /*3e80*/  FMUL.FTZ R63, R2.reuse, UR4 ;  /* 0x00000004023f7c20 */ /* 0x042fe20008410000 */
[----:B------:R-:W-:Y:S01]  /*3e90*/  FSETP.NEU.FTZ.AND P1, PT, R2, -INF , PT ;  /* 0xff8000000200780b */ /* 0x000fe20003f3d000 */
[----:B------:R-:W-:Y:S01]  /*3ea0*/  LDSM.16.MT88.4 R4, [R24+0xd000] ;  /* 0x00d000001804783b */ /* 0x000fe20000004200 */
[C---:B------:R-:W-:Y:S02]  /*3eb0*/  FMUL.FTZ R61, R0.reuse, UR4 ;  /* 0x00000004003d7c20 */ /* 0x040fe40008410000 */
[----:B------:R-:W-:Y:S02]  /*3ec0*/  FSEL R63, R63, RZ, P1 ;  /* 0x000000ff3f3f7208 */ /* 0x000fe40000800000 */
[----:B------:R-:W-:-:S03]  /*3ed0*/  FSETP.NEU.FTZ.AND P1, PT, R0, -INF , PT ;  /* 0xff8000000000780b */ /* 0x000fc60003f3d000 */
[--C-:B------:R-:W-:Y:S01]  /*3ee0*/  FFMA.FTZ R47, R78, UR4, -R63.reuse ;  /* 0x000000044e2f7c23 */ /* 0x100fe2000801083f */
[----:B------:R-:W-:Y:S01]  /*3ef0*/  FSEL R61, R61, RZ, P1 ;  /* 0x000000ff3d3d7208 */ /* 0x000fe20000800000 */
[--C-:B------:R-:W-:Y:S01]  /*3f00*/  FFMA.FTZ R56, R96, UR4, -R63.reuse ;  /* 0x0000000460387c23 */ /* 0x100fe2000801083f */
[--C-:B------:R-:W-:Y:S01]  /*3f10*/  FFMA.FTZ R46, R88, UR4, -R63.reuse ;  /* 0x00000004582e7c23 */ /* 0x100fe2000801083f */
[--C-:B------:R-:W-:Y:S01]  /*3f20*/  FFMA.FTZ R43, R90, UR4, -R63.reuse ;  /* 0x000000045a2b7c23 */ /* 0x100fe2000801083f */
[----:B------:R-:W-:Y:S01]  /*3f30*/  FFMA.FTZ R39, R28, UR4, -R63 ;  /* 0x000000041c277c23 */ /* 0x000fe2000801083f */
[--C-:B------:R-:W-:Y:S01]  /*3f40*/  FFMA.FTZ R41, R76, UR4, -R61.reuse ;  /* 0x000000044c297c23 */ /* 0x100fe2000801083d */
[--C-:B------:R-:W-:Y:S01]  /*3f50*/  FFMA.FTZ R45, R36, UR4, -R61.reuse ;  /* 0x00000004242d7c23 */ /* 0x100fe2000801083d */
[----:B------:R-:W1:Y:S01]  /*3f60*/  LDSM.16.MT88.4 R76, [R118+0xd000] ;  /* 0x00d00000764c783b */ /* 0x000e620000004200 */
[--C-:B------:R-:W-:Y:S01]  /*3f70*/  FFMA.FTZ R44, R98, UR4, -R61.reuse ;  /* 0x00000004622c7c23 */ /* 0x100fe2000801083d */
[----:B------:R-:W-:Y:S01]  /*3f80*/  FFMA.FTZ R40, R82, UR4, -R61 ;  /* 0x0000000452287c23 */ /* 0x000fe2000801083d */
[----:B------:R-:W-:Y:S01]  /*3f90*/  MUFU.EX2 R56, R56 ;  /* 0x0000003800387308 */ /* 0x000fe20000000800 */
[----:B------:R-:W-:Y:S01]  /*3fa0*/  FFMA.FTZ R36, R30, UR4, -R63 ;  /* 0x000000041e247c23 */ /* 0x000fe2000801083f */
[----:B------:R-:W-:Y:S01]  /*3fb0*/  FFMA.FTZ R25, R34, UR4, -R61 ;  /* 0x0000000422197c23 */ /* 0x000fe2000801083d */
[----:B------:R-:W2:Y:S01]  /*3fc0*/  LDSM.16.MT88.4 R28, [R24+0x9400] ;  /* 0x00940000181c783b */ /* 0x000ea20000004200 */
[----:B------:R-:W3:Y:S01]  /*3fd0*/  MUFU.EX2 R47, R47 ;  /* 0x0000002f002f7308 */ /* 0x000ee20000000800 */
[--C-:B------:R-:W-:Y:S01]  /*3fe0*/  FFMA.FTZ R42, R104, UR4, -R63.reuse ;  /* 0x00000004682a7c23 */ /* 0x100fe2000801083f */
[----:B------:R-:W-:Y:S01]  /*3ff0*/  FFMA.FTZ R35, R20, UR4, -R63 ;  /* 0x0000000414237c23 */ /* 0x000fe2000801083f */
[--C-:B------:R-:W-:Y:S01]  /*4000*/  FFMA.FTZ R37, R38, UR4, -R61.reuse ;  /* 0x0000000426257c23 */ /* 0x100fe2000801083d */
[----:B------:R-:W-:Y:S01]  /*4010*/  MUFU.EX2 R46, R46 ;  /* 0x0000002e002e7308 */ /* 0x000fe20000000800 */
[--C-:B------:R-:W-:Y:S01]  /*4020*/  FFMA.FTZ R34, R72, UR4, -R61.reuse ;  /* 0x0000000448227c23 */ /* 0x100fe2000801083d */
[----:B------:R-:W-:Y:S01]  /*4030*/  FFMA.FTZ R33, R74, UR4, -R61 ;  /* 0x000000044a217c23 */ /* 0x000fe2000801083d */
[----:B------:R-:W5:Y:S01]  /*4040*/  LDSM.16.MT88.4 R20, [R118+0xb400] ;  /* 0x00b400007614783b */ /* 0x000f620000004200 */
[----:B------:R-:W4:Y:S01]  /*4050*/  MUFU.EX2 R43, R43 ;  /* 0x0000002b002b7308 */ /* 0x000f220000000800 */
[--C-:B------:R-:W-:Y:S01]  /*4060*/  FFMA.FTZ R27, R206, UR4, -R63.reuse ;  /* 0x00000004ce1b7c23 */ /* 0x100fe2000801083f */
[----:B------:R-:W-:Y:S01]  /*4070*/  FFMA.FTZ R204, R204, UR4, -R63 ;  /* 0x00000004cccc7c23 */ /* 0x000fe2000801083f */
[----:B------:R-:W-:Y:S01]  /*4080*/  FFMA.FTZ R200, R200, UR4, -R61 ;  /* 0x00000004c8c87c23 */ /* 0x000fe2000801083d */
[----:B------:R-:W-:Y:S01]  /*4090*/  MUFU.EX2 R45, R45 ;  /* 0x0000002d002d7308 */ /* 0x000fe20000000800 */
[----:B------:R-:W-:Y:S01]  /*40a0*/  FFMA.FTZ R65, R138, UR4, -R63 ;  /* 0x000000048a417c23 */ /* 0x000fe2000801083f */
[----:B---3--:R-:W-:Y:S01]  /*40b0*/  F2FP.F16.F32.PACK_AB R68, R47, R56 ;  /* 0x000000382f44723e */ /* 0x008fe200000000ff */
[----:B------:R-:W-:Y:S01]  /*40c0*/  FFMA.FTZ R67, R140, UR4, -R61 ;  /* 0x000000048c437c23 */ /* 0x000fe2000801083d */
[----:B------:R-:W3:Y:S01]  /*40d0*/  MUFU.EX2 R44, R44 ;  /* 0x0000002c002c7308 */ /* 0x000ee20000000800 */
[----:B------:R-:W-:Y:S01]  /*40e0*/  FFMA.FTZ R198, R198, UR4, -R63 ;  /* 0x00000004c6c67c23 */ /* 0x000fe2000801083f */
[----:B------:R-:W-:Y:S01]  /*40f0*/  FFMA.FTZ R192, R192, UR4, -R61 ;  /* 0x00000004c0c07c23 */ /* 0x000fe2000801083d */
[----:B------:R-:W-:Y:S01]  /*4100*/  FFMA.FTZ R117, R180, UR4, -R63 ;  /* 0x00000004b4757c23 */ /* 0x000fe2000801083f */
[----:B------:R-:W-:Y:S01]  /*4110*/  MUFU.EX2 R41, R41 ;  /* 0x0000002900297308 */ /* 0x000fe20000000800 */
[----:B------:R-:W-:Y:S01]  /*4120*/  FFMA.FTZ R119, R174, UR4, -R61 ;  /* 0x00000004ae777c23 */ /* 0x000fe2000801083d */
[----:B----4-:R-:W-:Y:S01]  /*4130*/  F2FP.F16.F32.PACK_AB R70, R43, R46 ;  /* 0x0000002e2b46723e */ /* 0x010fe200000000ff */
[--C-:B------:R-:W-:Y:S01]  /*4140*/  FFMA.FTZ R121, R170, UR4, -R63.reuse ;  /* 0x00000004aa797c23 */ /* 0x100fe2000801083f */
[----:B------:R-:W4:Y:S01]  /*4150*/  MUFU.EX2 R40, R40 ;  /* 0x0000002800287308 */ /* 0x000f220000000800 */
[----:B------:R-:W-:Y:S01]  /*4160*/  FFMA.FTZ R123, R152, UR4, -R63 ;  /* 0x00000004987b7c23 */ /* 0x000fe2000801083f */
        /* <DEDUP_REMOVED lines=8> */
[----:B------:R-:W-:Y:S01]  /*41f0*/  FFMA.FTZ R129, R144, UR4, -R61 ;  /* 0x0000000490817c23 */ /* 0x000fe2000801083d */
[----:B------:R-:W-:Y:S01]  /*4200*/  FFMA.FTZ R131, R130, UR4, -R63 ;  /* 0x0000000482837c23 */ /* 0x000fe2000801083f */
[----:B------:R-:W-:Y:S01]  /*4210*/  MUFU.EX2 R36, R36 ;  /* 0x0000002400247308 */ /* 0x000fe20000000800 */
[--C-:B------:R-:W-:Y:S01]  /*4220*/  FFMA.FTZ R135, R126, UR4, -R61.reuse ;  /* 0x000000047e877c23 */ /* 0x100fe2000801083d */
[----:B----4-:R-:W-:Y:S01]  /*4230*/  F2FP.F16.F32.PACK_AB R71, R40, R41 ;  /* 0x000000292847723e */ /* 0x010fe200000000ff */
[--C-:B------:R-:W-:Y:S01]  /*4240*/  FFMA.FTZ R133, R124, UR4, -R61.reuse ;  /* 0x000000047c857c23 */ /* 0x100fe2000801083d */
[----:B------:R-:W-:Y:S01]  /*4250*/  MUFU.EX2 R35, R35 ;  /* 0x0000002300237308 */ /* 0x000fe20000000800 */
[--C-:B------:R-:W-:Y:S01]  /*4260*/  FFMA.FTZ R122, R122, UR4, -R61.reuse ;  /* 0x000000047a7a7c23 */ /* 0x100fe2000801083d */
[----:B------:R-:W-:Y:S01]  /*4270*/  FFMA.FTZ R128, R128, UR4, -R61 ;  /* 0x0000000480807c23 */ /* 0x000fe2000801083d */
[----:B------:R-:W-:Y:S01]  /*4280*/  FFMA.FTZ R177, R62, UR4, -R63 ;  /* 0x000000043eb17c23 */ /* 0x000fe2000801083f */
[----:B------:R4:W-:Y:S01]  /*4290*/  MUFU.EX2 R38, R25 ;  /* 0x0000001900267308 */ /* 0x0009e20000000800 */
[----:B------:R-:W-:Y:S01]  /*42a0*/  HMMA.16816.F32 R88, R68, R84, RZ ;  /* 0x000000544458723c */ /* 0x000fe200000018ff */
[----:B------:R-:W-:-:S02]  /*42b0*/  FADD.FTZ R44, R45, R44 ;  /* 0x0000002c2d2c7221 */ /* 0x000fc40000010000 */
[----:B------:R-:W2:Y:S02]  /*42c0*/  MUFU.EX2 R37, R37 ;  /* 0x0000002500257308 */ /* 0x000ea40000000800 */
[----:B------:R-:W-:Y:S02]  /*42d0*/  FADD.FTZ R41, R41, R44 ;  /* 0x0000002c29297221 */ /* 0x000fe40000010000 */
[----:B------:R-:W-:Y:S01]  /*42e0*/  MUFU.EX2 R34, R34 ;  /* 0x0000002200227308 */ /* 0x000fe20000000800 */
[----:B------:R-:W-:Y:S01]  /*42f0*/  HMMA.16816.F32 R84, R68, R86, RZ ;  /* 0x000000564454723c */ /* 0x000fe200000018ff */
[----:B------:R-:W-:Y:S02]  /*4300*/  FADD.FTZ R41, R40, R41 ;  /* 0x0000002928297221 */ /* 0x000fe40000010000 */
[----:B------:R-:W5:Y:S01]  /*4310*/  MUFU.EX2 R33, R33 ;  /* 0x0000002100217308 */ /* 0x000f620000000800 */
[----:B----4-:R-:W-:-:S03]  /*4320*/  FFMA.FTZ R25, R26, UR4, -R61 ;  /* 0x000000041a197c23 */ /* 0x010fc6000801083d */
[----:B------:R-:W-:Y:S01]  /*4330*/  MUFU.EX2 R27, R27 ;  /* 0x0000001b001b7308 */ /* 0x000fe20000000800 */
[C---:B------:R-:W-:Y:S03]  /*4340*/  HMMA.16816.F32 R112, R68.reuse, R8, RZ ;  /* 0x000000084470723c */ /* 0x040fe600000018ff */
[----:B------:R-:W-:Y:S04]  /*4350*/  MUFU.EX2 R26, R200 ;  /* 0x000000c8001a7308 */ /* 0x000fe80000000800 */
[----:B------:R-:W-:Y:S01]  /*4360*/  MUFU.EX2 R25, R25 ;  /* 0x0000001900197308 */ /* 0x000fe20000000800 */
[C---:B------:R-:W-:Y:S01]  /*4370*/  HMMA.16816.F32 R108, R68.reuse, R10, RZ ;  /* 0x0000000a446c723c */ /* 0x040fe200000018ff */
[----:B------:R-:W4:Y:S02]  /*4380*/  LDSM.16.MT88.4 R8, [R24+0xd400] ;  /* 0x00d400001808783b */ /* 0x000f240000004200 */
        /* <DEDUP_REMOVED lines=8> */
[C---:B-1----:R-:W-:Y:S03]  /*4410*/  HMMA.16816.F32 R80, R68.reuse, R76, RZ ;  /* 0x0000004c4450723c */ /* 0x042fe600000018ff */
        /* <DEDUP_REMOVED lines=9> */
[----:B------:R1:W-:Y:S04]  /*44b0*/  MUFU.EX2 R142, R129 ;  /* 0x00000081008e7308 */ /* 0x0003e80000000800 */
[----:B------:R-:W-:Y:S01]  /*44c0*/  MUFU.EX2 R127, R127 ;  /* 0x0000007f007f7308 */ /* 0x000fe20000000800 */
[----:B------:R-:W-:Y:S01]  /*44d0*/  HMMA.16816.F32 R72, R68, R4, RZ ;  /* 0x000000044448723c */ /* 0x000fe200000018ff */
[----:B---3--:R-:W-:-:S02]  /*44e0*/  F2FP.F16.F32.PACK_AB R4, R39, R42 ;  /* 0x0000002a2704723e */ /* 0x008fc400000000ff */
[----:B--2---:R-:W-:Y:S01]  /*44f0*/  F2FP.F16.F32.PACK_AB R5, R37, R38 ;  /* 0x000000262505723e */ /* 0x004fe200000000ff */
[----:B------:R-:W-:Y:S01]  /*4500*/  MUFU.EX2 R131, R131 ;  /* 0x0000008300837308 */ /* 0x000fe20000000800 */
[----:B------:R-:W-:-:S03]  /*4510*/  FADD.FTZ R38, R38, R41 ;  /* 0x0000002926267221 */ /* 0x000fc60000010000 */
[----:B------:R-:W-:Y:S01]  /*4520*/  HMMA.16816.F32 R68, R68, R6, RZ ;  /* 0x000000064444723c */ /* 0x000fe200000018ff */
[----:B------:R-:W-:Y:S01]  /*4530*/  F2FP.F16.F32.PACK_AB R6, R35, R36 ;  /* 0x000000242306723e */ /* 0x000fe200000000ff */
[--C-:B-1----:R-:W-:Y:S01]  /*4540*/  FFMA.FTZ R129, R136, UR4, -R63.reuse ;  /* 0x0000000488817c23 */ /* 0x102fe2000801083f */
[----:B-----5:R-:W-:Y:S01]  /*4550*/  F2FP.F16.F32.PACK_AB R7, R33, R34 ;  /* 0x000000222107723e */ /* 0x020fe200000000ff */
[--C-:B------:R-:W-:Y:S01]  /*4560*/  FFMA.FTZ R136, R134, UR4, -R63.reuse ;  /* 0x0000000486887c23 */ /* 0x100fe2000801083f */
[----:B------:R-:W-:Y:S01]  /*4570*/  FFMA.FTZ R134, R132, UR4, -R63 ;  /* 0x0000000484867c23 */ /* 0x000fe2000801083f */
[----:B------:R-:W-:Y:S01]  /*4580*/  MUFU.EX2 R126, R128 ;  /* 0x00000080007e7308 */ /* 0x000fe20000000800 */
[----:B------:R-:W-:-:S03]  /*4590*/  FADD.FTZ R37, R37, R38 ;  /* 0x0000002625257221 */ /* 0x000fc60000010000 */
[----:B------:R-:W-:Y:S01]  /*45a0*/  HMMA.16816.F32 R88, R4, R16, R88 ;  /* 0x000000100458723c */ /* 0x000fe20000001858 */
[----:B------:R-:W-:Y:S01]  /*45b0*/  MUFU.EX2 R129, R129 ;  /* 0x0000008100817308 */ /* 0x000fe20000000800 */
[----:B------:R-:W-:-:S03]  /*45c0*/  FADD.FTZ R34, R34, R37 ;  /* 0x0000002522227221 */ /* 0x000fc60000010000 */
[----:B------:R-:W-:Y:S01]  /*45d0*/  MUFU.EX2 R132, R136 ;  /* 0x0000008800847308 */ /* 0x000fe20000000800 */
[----:B------:R-:W-:Y:S02]  /*45e0*/  FADD.FTZ R33, R33, R34 ;  /* 0x0000002221217221 */ /* 0x000fe40000010000 */
[C---:B------:R-:W-:Y:S01]  /*45f0*/  HMMA.16816.F32 R84, R4.reuse, R18, R84 ;  /* 0x000000120454723c */ /* 0x040fe20000001854 */
[----:B------:R-:W1:Y:S01]  /*4600*/  LDSM.16.MT88.4 R16, [R24+0xb800] ;  /* 0x00b800001810783b */ /* 0x000e620000004200 */
[----:B------:R-:W-:Y:S04]  /*4610*/  MUFU.EX2 R130, R134 ;  /* 0x0000008600827308 */ /* 0x000fe80000000800 */
[----:B------:R-:W-:Y:S02]  /*4620*/  MUFU.EX2 R135, R135 ;  /* 0x0000008700877308 */ /* 0x000fe40000000800 */
[C---:B------:R-:W-:Y:S01]  /*4630*/  HMMA.16816.F32 R104, R4.reuse, R28, R104 ;  /* 0x0000001c0468723c */ /* 0x040fe20000001868 */
[----:B------:R-:W-:Y:S01]  /*4640*/  FFMA.FTZ R29, R52, UR4, -R61 ;  /* 0x00000004341d7c23 */ /* 0x000fe2000801083d */
[--C-:B------:R-:W-:Y:S01]  /*4650*/  FFMA.FTZ R28, R208, UR4, -R63.reuse ;  /* 0x00000004d01c7c23 */ /* 0x100fe2000801083f */
[----:B------:R-:W2:Y:S01]  /*4660*/  LDSM.16.MT88.4 R52, [R118+0x9800] ;  /* 0x009800007634783b */ /* 0x000ea20000004200 */
[----:B------:R-:W-:Y:S04]  /*4670*/  MUFU.EX2 R133, R133 ;  /* 0x0000008500857308 */ /* 0x000fe80000000800 */
[C---:B------:R-:W-:Y:S01]  /*4680*/  HMMA.16816.F32 R100, R4.reuse, R30, R100 ;  /* 0x0000001e0464723c */ /* 0x040fe20000001864 */
[----:B------:R-:W-:Y:S01]  /*4690*/  FFMA.FTZ R31, R32, UR4, -R63 ;  /* 0x00000004201f7c23 */ /* 0x000fe2000801083f */
[----:B------:R-:W-:Y:S01]  /*46a0*/  FFMA.FTZ R30, R202, UR4, -R61 ;  /* 0x00000004ca1e7c23 */ /* 0x000fe2000801083d */
[----:B------:R-:W-:Y:S04]  /*46b0*/  MUFU.EX2 R32, R204 ;  /* 0x000000cc00207308 */ /* 0x000fe80000000800 */
[----:B------:R-:W3:Y:S01]  /*46c0*/  MUFU.EX2 R31, R31 ;  /* 0x0000001f001f7308 */ /* 0x000ee20000000800 */
[C---:B------:R-:W-:Y:S03]  /*46d0*/  HMMA.16816.F32 R80, R4.reuse, R12, R80 ;  /* 0x0000000c0450723c */ /* 0x040fe60000001850 */
[----:B------:R-:W-:Y:S04]  /*46e0*/  MUFU.EX2 R28, R28 ;  /* 0x0000001c001c7308 */ /* 0x000fe80000000800 */
[----:B------:R-:W-:Y:S01]  /*46f0*/  MUFU.EX2 R30, R30 ;  /* 0x0000001e001e7308 */ /* 0x000fe20000000800 */
[C---:B------:R-:W-:Y:S01]  /*4700*/  HMMA.16816.F32 R76, R4.reuse, R14, R76 ;  /* 0x0000000e044c723c */ /* 0x040fe2000000184c */
[----:B------:R-:W5:Y:S02]  /*4710*/  LDSM.16.MT88.4 R12, [R118+0xd800] ;  /* 0x00d80000760c783b */ /* 0x000f640000004200 */
[----:B------:R-:W1:Y:S04]  /*4720*/  MUFU.EX2 R29, R29 ;  /* 0x0000001d001d7308 */ /* 0x000e680000000800 */
[----:B------:R-:W-:Y:S01]  /*4730*/  MUFU.EX2 R122, R122 ;  /* 0x0000007a007a7308 */ /* 0x000fe20000000800 */
[C---:B------:R-:W-:Y:S03]  /*4740*/  HMMA.16816.F32 R96, R4.reuse, R20, R96 ;  /* 0x000000140460723c */ /* 0x040fe60000001860 */
[----:B------:R-:W-:Y:S05]  /*4750*/  MUFU.EX2 R177, R177 ;  /* 0x000000b100b17308 */ /* 0x000fea0000000800 */
[C---:B------:R-:W-:Y:S01]  /*4760*/  HMMA.16816.F32 R92, R4.reuse, R22, R92 ;  /* 0x00000016045c723c */ /* 0x040fe2000000185c */
[----:B------:R-:W5:Y:S07]  /*4770*/  LDSM.16.MT88.4 R20, [R118+0xb800] ;  /* 0x00b800007614783b */ /* 0x000f6e0000004200 */
[C---:B----4-:R-:W-:Y:S08]  /*4780*/  HMMA.16816.F32 R72, R4.reuse, R8, R72 ;  /* 0x000000080448723c */ /* 0x050ff00000001848 */
[C---:B------:R-:W-:Y:S01]  /*4790*/  HMMA.16816.F32 R68, R4.reuse, R10, R68 ;  /* 0x0000000a0444723c */ /* 0x040fe20000001844 */
[----:B------:R-:W4:Y:S07]  /*47a0*/  LDSM.16.MT88.4 R8, [R24+0xd800] ;  /* 0x00d800001808783b */ /* 0x000f2e0000004200 */
[C---:B------:R-:W-:Y:S08]  /*47b0*/  HMMA.16816.F32 R112, R4.reuse, R48, R112 ;  /* 0x000000300470723c */ /* 0x040ff00000001870 */
[----:B------:R-:W-:Y:S01]  /*47c0*/  HMMA.16816.F32 R108, R4, R50, R108 ;  /* 0x00000032046c723c */ /* 0x000fe2000000186c */
[----:B------:R-:W4:Y:S01]  /*47d0*/  LDSM.16.MT88.4 R48, [R24+0x9800] ;  /* 0x009800001830783b */ /* 0x000f220000004200 */
[----:B---3--:R-:W-:-:S02]  /*47e0*/  F2FP.F16.F32.PACK_AB R4, R31, R32 ;  /* 0x000000201f04723e */ /* 0x008fc400000000ff */
[----:B-1----:R-:W-:Y:S01]  /*47f0*/  F2FP.F16.F32.PACK_AB R5, R29, R30 ;  /* 0x0000001e1d05723e */ /* 0x002fe200000000ff */
[----:B------:R-:W-:Y:S01]  /*4800*/  FADD.FTZ R30, R30, R33 ;  /* 0x000000211e1e7221 */ /* 0x000fe20000010000 */
[----:B------:R-:W-:Y:S02]  /*4810*/  F2FP.F16.F32.PACK_AB R6, R27, R28 ;  /* 0x0000001c1b06723e */ /* 0x000fe400000000ff */
[----:B------:R-:W-:Y:S01]  /*4820*/  F2FP.F16.F32.PACK_AB R7, R25, R26 ;  /* 0x0000001a1907723e */ /* 0x000fe200000000ff */
[----:B------:R-:W-:-:S06]  /*4830*/  FADD.FTZ R29, R29, R30 ;  /* 0x0000001e1d1d7221 */ /* 0x000fcc0000010000 */
[C---:B------:R-:W-:Y:S08]  /*4840*/  HMMA.16816.F32 R88, R4.reuse, R16, R88 ;  /* 0x000000100458723c */ /* 0x040ff00000001858 */
[C---:B------:R-:W-:Y:S01]  /*4850*/  HMMA.16816.F32 R84, R4.reuse, R18, R84 ;  /* 0x000000120454723c */ /* 0x040fe20000001854 */
[----:B------:R-:W1:Y:S07]  /*4860*/  LDSM.16.MT88.4 R16, [R118+0xbc00] ;  /* 0x00bc00007610783b */ /* 0x000e6e0000004200 */
[----:B--2---:R-:W-:Y:S01]  /*4870*/  HMMA.16816.F32 R112, R4, R52, R112 ;  /* 0x000000340470723c */ /* 0x004fe20000001870 */
[--C-:B------:R-:W-:Y:S01]  /*4880*/  FFMA.FTZ R53, R196, UR4, -R63.reuse ;  /* 0x00000004c4357c23 */ /* 0x100fe2000801083f */
[----:B------:R-:W-:-:S05]  /*4890*/  FFMA.FTZ R52, R194, UR4, -R63 ;  /* 0x00000004c2347c23 */ /* 0x000fca000801083f */
[----:B------:R-:W-:Y:S01]  /*48a0*/  MUFU.EX2 R53, R53 ;  /* 0x0000003500357308 */ /* 0x000fe20000000800 */
[C---:B------:R-:W-:Y:S01]  /*48b0*/  HMMA.16816.F32 R108, R4.reuse, R54, R108 ;  /* 0x00000036046c723c */ /* 0x040fe2000000186c */
[--C-:B------:R-:W-:Y:S01]  /*48c0*/  FFMA.FTZ R55, R190, UR4, -R61.reuse ;  /* 0x00000004be377c23 */ /* 0x100fe2000801083d */
[----:B------:R-:W-:Y:S01]  /*48d0*/  FFMA.FTZ R54, R188, UR4, -R61 ;  /* 0x00000004bc367c23 */ /* 0x000fe2000801083d */
[----:B------:R-:W2:Y:S04]  /*48e0*/  MUFU.EX2 R52, R52 ;  /* 0x0000003400347308 */ /* 0x000ea80000000800 */
[----:B------:R-:W-:Y:S01]  /*48f0*/  MUFU.EX2 R55, R55 ;  /* 0x0000003700377308 */ /* 0x000fe20000000800 */
[C---:B-----5:R-:W-:Y:S03]  /*4900*/  HMMA.16816.F32 R80, R4.reuse, R12, R80 ;  /* 0x0000000c0450723c */ /* 0x060fe60000001850 */
[----:B------:R-:W3:Y:S05]  /*4910*/  MUFU.EX2 R54, R54 ;  /* 0x0000003600367308 */ /* 0x000eea0000000800 */
[C---:B------:R-:W-:Y:S01]  /*4920*/  HMMA.16816.F32 R76, R4.reuse, R14, R76 ;  /* 0x0000000e044c723c */ /* 0x040fe2000000184c */
[----:B------:R-:W5:Y:S07]  /*4930*/  LDSM.16.MT88.4 R12, [R24+0xbc00] ;  /* 0x00bc0000180c783b */ /* 0x000f6e0000004200 */
[C---:B------:R-:W-:Y:S08]  /*4940*/  HMMA.16816.F32 R96, R4.reuse, R20, R96 ;  /* 0x000000140460723c */ /* 0x040ff00000001860 */
[C---:B------:R-:W-:Y:S01]  /*4950*/  HMMA.16816.F32 R92, R4.reuse, R22, R92 ;  /* 0x00000016045c723c */ /* 0x040fe2000000185c */
[----:B------:R-:W-:Y:S07]  /*4960*/  LDSM.16.MT88.4 R20, [R24+0x9c00] ;  /* 0x009c00001814783b */ /* 0x000fee0000004200 */
[C---:B----4-:R-:W-:Y:S08]  /*4970*/  HMMA.16816.F32 R72, R4.reuse, R8, R72 ;  /* 0x000000080448723c */ /* 0x050ff00000001848 */
[C---:B------:R-:W-:Y:S01]  /*4980*/  HMMA.16816.F32 R68, R4.reuse, R10, R68 ;  /* 0x0000000a0444723c */ /* 0x040fe20000001844 */
[----:B------:R-:W4:Y:S07]  /*4990*/  LDSM.16.MT88.4 R8, [R118+0xdc00] ;  /* 0x00dc00007608783b */ /* 0x000f2e0000004200 */
[C---:B------:R-:W-:Y:S08]  /*49a0*/  HMMA.16816.F32 R104, R4.reuse, R48, R104 ;  /* 0x000000300468723c */ /* 0x040ff00000001868 */
[----:B------:R-:W-:Y:S01]  /*49b0*/  HMMA.16816.F32 R100, R4, R50, R100 ;  /* 0x000000320464723c */ /* 0x000fe20000001864 */
[----:B------:R-:W4:Y:S01]  /*49c0*/  LDSM.16.MT88.4 R48, [R118+0x9c00] ;  /* 0x009c00007630783b */ /* 0x000f220000004200 */
[----:B--2---:R-:W-:-:S02]  /*49d0*/  F2FP.F16.F32.PACK_AB R4, R52, R53 ;  /* 0x000000353404723e */ /* 0x004fc400000000ff */
[----:B------:R-:W-:Y:S02]  /*49e0*/  F2FP.F16.F32.PACK_AB R5, R67, R140 ;  /* 0x0000008c4305723e */ /* 0x000fe400000000ff */
[----:B------:R-:W-:Y:S02]  /*49f0*/  F2FP.F16.F32.PACK_AB R6, R65, R138 ;  /* 0x0000008a4106723e */ /* 0x000fe400000000ff */
[----:B---3--:R-:W-:-:S07]  /*4a00*/  F2FP.F16.F32.PACK_AB R7, R54, R55 ;  /* 0x000000373607723e */ /* 0x008fce00000000ff */
[C---:B-1----:R-:W-:Y:S08]  /*4a10*/  HMMA.16816.F32 R96, R4.reuse, R16, R96 ;  /* 0x000000100460723c */ /* 0x042ff00000001860 */
[C---:B------:R-:W-:Y:S01]  /*4a20*/  HMMA.16816.F32 R92, R4.reuse, R18, R92 ;  /* 0x00000012045c723c */ /* 0x040fe2000000185c */
[----:B------:R-:W1:Y:S07]  /*4a30*/  LDSM.16.MT88.4 R16, [R24+0xdc00] ;  /* 0x00dc00001810783b */ /* 0x000e6e0000004200 */
[C---:B-----5:R-:W-:Y:S08]  /*4a40*/  HMMA.16816.F32 R88, R4.reuse, R12, R88 ;  /* 0x0000000c0458723c */ /* 0x060ff00000001858 */
[C---:B------:R-:W-:Y:S01]  /*4a50*/  HMMA.16816.F32 R84, R4.reuse, R14, R84 ;  /* 0x0000000e0454723c */ /* 0x040fe20000001854 */
[----:B------:R-:W2:Y:S07]  /*4a60*/  LDSM.16.MT88.4 R12, [R118+0xa000] ;  /* 0x00a00000760c783b */ /* 0x000eae0000004200 */
[C---:B----4-:R-:W-:Y:S08]  /*4a70*/  HMMA.16816.F32 R80, R4.reuse, R8, R80 ;  /* 0x000000080450723c */ /* 0x050ff00000001850 */
[C---:B------:R-:W-:Y:S01]  /*4a80*/  HMMA.16816.F32 R76, R4.reuse, R10, R76 ;  /* 0x0000000a044c723c */ /* 0x040fe2000000184c */
[----:B------:R-:W3:Y:S07]  /*4a90*/  LDSM.16.MT88.4 R8, [R24+0xa000] ;  /* 0x00a000001808783b */ /* 0x000eee0000004200 */
[----:B------:R-:W-:Y:S01]  /*4aa0*/  HMMA.16816.F32 R104, R4, R20, R104 ;  /* 0x000000140468723c */ /* 0x000fe20000001868 */
[--C-:B------:R-:W-:Y:S01]  /*4ab0*/  FFMA.FTZ R20, R172, UR4, -R61.reuse ;  /* 0x00000004ac147c23 */ /* 0x100fe2000801083d */
[----:B------:R-:W-:-:S03]  /*4ac0*/  FFMA.FTZ R172, R178, UR4, -R61 ;  /* 0x00000004b2ac7c23 */ /* 0x000fc6000801083d */
[----:B------:R-:W-:Y:S03]  /*4ad0*/  MUFU.EX2 R174, R20 ;  /* 0x0000001400ae7308 */ /* 0x000fe60000000800 */
[C---:B------:R-:W-:Y:S01]  /*4ae0*/  HMMA.16816.F32 R112, R4.reuse, R48, R112 ;  /* 0x000000300470723c */ /* 0x040fe20000001870 */
[--C-:B------:R-:W-:Y:S01]  /*4af0*/  FFMA.FTZ R49, R184, UR4, -R63.reuse ;  /* 0x00000004b8317c23 */ /* 0x100fe2000801083f */
[--C-:B------:R-:W-:Y:S01]  /*4b00*/  FFMA.FTZ R48, R182, UR4, -R63.reuse ;  /* 0x00000004b6307c23 */ /* 0x100fe2000801083f */
[----:B------:R-:W-:Y:S04]  /*4b10*/  MUFU.EX2 R172, R172 ;  /* 0x000000ac00ac7308 */ /* 0x000fe80000000800 */
[----:B------:R-:W-:Y:S01]  /*4b20*/  MUFU.EX2 R49, R49 ;  /* 0x0000003100317308 */ /* 0x000fe20000000800 */
[----:B------:R-:W-:Y:S01]  /*4b30*/  HMMA.16816.F32 R108, R4, R50, R108 ;  /* 0x00000032046c723c */ /* 0x000fe2000000186c */
[----:B------:R-:W-:Y:S01]  /*4b40*/  FFMA.FTZ R50, R186, UR4, -R63 ;  /* 0x00000004ba327c23 */ /* 0x000fe2000801083f */
[--C-:B------:R-:W-:Y:S01]  /*4b50*/  FFMA.FTZ R51, R176, UR4, -R61.reuse ;  /* 0x00000004b0337c23 */ /* 0x100fe2000801083d */
[----:B------:R-:W-:Y:S01]  /*4b60*/  MUFU.EX2 R48, R48 ;  /* 0x0000003000307308 */ /* 0x000fe20000000800 */
[----:B------:R-:W-:Y:S01]  /*4b70*/  FFMA.FTZ R176, R57, UR4, -R61 ;  /* 0x0000000439b07c23 */ /* 0x000fe2000801083d */
[----:B------:R-:W-:-:S02]  /*4b80*/  FADD.FTZ R57, R56, R47 ;  /* 0x0000002f38397221 */ /* 0x000fc40000010000 */
[----:B------:R-:W4:Y:S01]  /*4b90*/  MUFU.EX2 R50, R50 ;  /* 0x0000003200327308 */ /* 0x000f220000000800 */
[C---:B-1----:R-:W-:Y:S01]  /*4ba0*/  HMMA.16816.F32 R72, R4.reuse, R16, R72 ;  /* 0x000000100448723c */ /* 0x042fe20000001848 */
[----:B------:R-:W-:Y:S02]  /*4bb0*/  FADD.FTZ R46, R46, R57 ;  /* 0x000000392e2e7221 */ /* 0x000fe40000010000 */
[----:B------:R-:W1:Y:S02]  /*4bc0*/  MUFU.EX2 R51, R51 ;  /* 0x0000003300337308 */ /* 0x000e640000000800 */
[----:B------:R-:W-:Y:S02]  /*4bd0*/  FADD.FTZ R43, R43, R46 ;  /* 0x0000002e2b2b7221 */ /* 0x000fe40000010000 */
[----:B------:R-:W-:Y:S01]  /*4be0*/  MUFU.EX2 R176, R176 ;  /* 0x000000b000b07308 */ /* 0x000fe20000000800 */
[----:B------:R-:W-:Y:S01]  /*4bf0*/  HMMA.16816.F32 R68, R4, R18, R68 ;  /* 0x000000120444723c */ /* 0x000fe20000001844 */
[----:B------:R-:W5:Y:S01]  /*4c00*/  LDSM.16.MT88.4 R16, [R24+0xc000] ;  /* 0x00c000001810783b */ /* 0x000f620000004200 */
[----:B------:R-:W-:-:S04]  /*4c10*/  FADD.FTZ R42, R42, R43 ;  /* 0x0000002b2a2a7221 */ /* 0x000fc80000010000 */
[----:B------:R-:W-:Y:S02]  /*4c20*/  FADD.FTZ R39, R39, R42 ;  /* 0x0000002a27277221 */ /* 0x000fe40000010000 */
[----:B------:R-:W-:Y:S01]  /*4c30*/  HMMA.16816.F32 R100, R4, R22, R100 ;  /* 0x000000160464723c */ /* 0x000fe20000001864 */
[----:B----4-:R-:W-:Y:S01]  /*4c40*/  F2FP.F16.F32.PACK_AB R4, R49, R50 ;  /* 0x000000323104723e */ /* 0x010fe200000000ff */
[----:B------:R-:W4:Y:S01]  /*4c50*/  LDSM.16.MT88.4 R20, [R118+0xc000] ;  /* 0x00c000007614783b */ /* 0x000f220000004200 */
[----:B------:R-:W-:Y:S01]  /*4c60*/  F2FP.F16.F32.PACK_AB R5, R119, R174 ;  /* 0x000000ae7705723e */ /* 0x000fe200000000ff */
[----:B------:R-:W-:Y:S01]  /*4c70*/  FADD.FTZ R36, R36, R39 ;  /* 0x0000002724247221 */ /* 0x000fe20000010000 */
[----:B------:R-:W-:Y:S02]  /*4c80*/  F2FP.F16.F32.PACK_AB R6, R117, R48 ;  /* 0x000000307506723e */ /* 0x000fe400000000ff */
[----:B-1----:R-:W-:Y:S01]  /*4c90*/  F2FP.F16.F32.PACK_AB R7, R51, R172 ;  /* 0x000000ac3307723e */ /* 0x002fe200000000ff */
[----:B------:R-:W-:-:S04]  /*4ca0*/  FADD.FTZ R35, R35, R36 ;  /* 0x0000002423237221 */ /* 0x000fc80000010000 */
[----:B------:R-:W-:Y:S02]  /*4cb0*/  FADD.FTZ R32, R32, R35 ;  /* 0x0000002320207221 */ /* 0x000fe40000010000 */
[----:B--2---:R-:W-:Y:S02]  /*4cc0*/  HMMA.16816.F32 R112, R4, R12, R112 ;  /* 0x0000000c0470723c */ /* 0x004fe40000001870 */
[----:B------:R-:W-:-:S04]  /*4cd0*/  FADD.FTZ R31, R31, R32 ;  /* 0x000000201f1f7221 */ /* 0x000fc80000010000 */
[----:B------:R-:W-:Y:S02]  /*4ce0*/  FADD.FTZ R28, R28, R31 ;  /* 0x0000001f1c1c7221 */ /* 0x000fe40000010000 */
[C---:B------:R-:W-:Y:S01]  /*4cf0*/  HMMA.16816.F32 R108, R4.reuse, R14, R108 ;  /* 0x0000000e046c723c */ /* 0x040fe2000000186c */
[----:B------:R-:W1:Y:S07]  /*4d00*/  LDSM.16.MT88.4 R12, [R118+0xe000] ;  /* 0x00e00000760c783b */ /* 0x000e6e0000004200 */
[C---:B---3--:R-:W-:Y:S08]  /*4d10*/  HMMA.16816.F32 R104, R4.reuse, R8, R104 ;  /* 0x000000080468723c */ /* 0x048ff00000001868 */
[C---:B------:R-:W-:Y:S01]  /*4d20*/  HMMA.16816.F32 R100, R4.reuse, R10, R100 ;  /* 0x0000000a0464723c */ /* 0x040fe20000001864 */
[----:B------:R-:W2:Y:S07]  /*4d30*/  LDSM.16.MT88.4 R8, [R24+0xe000] ;  /* 0x00e000001808783b */ /* 0x000eae0000004200 */
[C---:B-----5:R-:W-:Y:S08]  /*4d40*/  HMMA.16816.F32 R88, R4.reuse, R16, R88 ;  /* 0x000000100458723c */ /* 0x060ff00000001858 */
[C---:B------:R-:W-:Y:S01]  /*4d50*/  HMMA.16816.F32 R84, R4.reuse, R18, R84 ;  /* 0x000000120454723c */ /* 0x040fe20000001854 */
[----:B------:R-:W3:Y:S07]  /*4d60*/  LDSM.16.MT88.4 R16, [R118+0xa400] ;  /* 0x00a400007610783b */ /* 0x000eee0000004200 */
[C---:B----4-:R-:W-:Y:S08]  /*4d70*/  HMMA.16816.F32 R96, R4.reuse, R20, R96 ;  /* 0x000000140460723c */ /* 0x050ff00000001860 */
        /* <DEDUP_REMOVED lines=8> */
[----:B------:R-:W4:Y:S01]  /*4e00*/  LDSM.16.MT88.4 R20, [R24+0xa400] ;  /* 0x00a400001814783b */ /* 0x000f220000004200 */
        /* <DEDUP_REMOVED lines=12> */
[C---:B----4-:R-:W-:Y:S08]  /*4ed0*/  HMMA.16816.F32 R104, R4.reuse, R20, R104 ;  /* 0x000000140468723c */ /* 0x050ff00000001868 */
[C---:B---3--:R-:W-:Y:S08]  /*4ee0*/  HMMA.16816.F32 R80, R4.reuse, R16, R80 ;  /* 0x000000100450723c */ /* 0x048ff00000001850 */
[C---:B------:R-:W-:Y:S01]  /*4ef0*/  HMMA.16816.F32 R76, R4.reuse, R18, R76 ;  /* 0x00000012044c723c */ /* 0x040fe2000000184c */
[----:B------:R-:W3:Y:S07]  /*4f00*/  LDSM.16.MT88.4 R16, [R118+0xc800] ;  /* 0x00c800007610783b */ /* 0x000eee0000004200 */
[C---:B-1----:R-:W-:Y:S08]  /*4f10*/  HMMA.16816.F32 R72, R4.reuse, R12, R72 ;  /* 0x0000000c0448723c */ /* 0x042ff00000001848 */
[C---:B------:R-:W-:Y:S01]  /*4f20*/  HMMA.16816.F32 R68, R4.reuse, R14, R68 ;  /* 0x0000000e0444723c */ /* 0x040fe20000001844 */
[----:B------:R-:W1:Y:S07]  /*4f30*/  LDSM.16.MT88.4 R12, [R24+0xc800] ;  /* 0x00c80000180c783b */ /* 0x000e6e0000004200 */
[----:B------:R-:W-:Y:S01]  /*4f40*/  HMMA.16816.F32 R100, R4, R22, R100 ;  /* 0x000000160464723c */ /* 0x000fe20000001864 */
[----:B------:R-:W-:Y:S01]  /*4f50*/  F2FP.F16.F32.PACK_AB R4, R132, R129 ;  /* 0x000000818404723e */ /* 0x000fe200000000ff */
[----:B------:R-:W4:Y:S01]  /*4f60*/  LDSM.16.MT88.4 R20, [R24+0xa800] ;  /* 0x00a800001814783b */ /* 0x000f220000004200 */
[----:B------:R-:W-:-:S02]  /*4f70*/  F2FP.F16.F32.PACK_AB R5, R135, R126 ;  /* 0x0000007e8705723e */ /* 0x000fc400000000ff */
[----:B------:R-:W-:Y:S02]  /*4f80*/  F2FP.F16.F32.PACK_AB R6, R131, R130 ;  /* 0x000000828306723e */ /* 0x000fe400000000ff */
[----:B------:R-:W-:-:S07]  /*4f90*/  F2FP.F16.F32.PACK_AB R7, R122, R133 ;  /* 0x000000857a07723e */ /* 0x000fce00000000ff */
        /* <DEDUP_REMOVED lines=9> */
[----:B----4-:R-:W-:Y:S01]  /*5030*/  HMMA.16816.F32 R104, R4, R20, R104 ;  /* 0x000000140468723c */ /* 0x010fe20000001868 */
[--C-:B------:R-:W-:Y:S01]  /*5040*/  FFMA.FTZ R20, R120, UR4, -R63.reuse ;  /* 0x0000000478147c23 */ /* 0x100fe2000801083f */
[----:B------:R-:W-:-:S05]  /*5050*/  FFMA.FTZ R21, R66, UR4, -R63 ;  /* 0x0000000442157c23 */ /* 0x000fca000801083f */
[----:B------:R-:W-:Y:S01]  /*5060*/  MUFU.EX2 R20, R20 ;  /* 0x0000001400147308 */ /* 0x000fe20000000800 */
[C---:B--2---:R-:W-:Y:S03]  /*5070*/  HMMA.16816.F32 R80, R4.reuse, R8, R80 ;  /* 0x000000080450723c */ /* 0x044fe60000001850 */
[----:B------:R-:W2:Y:S05]  /*5080*/  MUFU.EX2 R21, R21 ;  /* 0x0000001500157308 */ /* 0x000eaa0000000800 */
[C---:B------:R-:W-:Y:S01]  /*5090*/  HMMA.16816.F32 R76, R4.reuse, R10, R76 ;  /* 0x0000000a044c723c */ /* 0x040fe2000000184c */
[----:B------:R-:W4:Y:S07]  /*50a0*/  LDSM.16.MT88.4 R8, [R24+0xac00] ;  /* 0x00ac00001808783b */ /* 0x000f2e0000004200 */
[----:B------:R-:W-:Y:S01]  /*50b0*/  HMMA.16816.F32 R100, R4, R22, R100 ;  /* 0x000000160464723c */ /* 0x000fe20000001864 */
[----:B------:R-:W-:Y:S01]  /*50c0*/  FFMA.FTZ R22, R64, UR4, -R63 ;  /* 0x0000000440167c23 */ /* 0x000fe2000801083f */
[--C-:B------:R-:W-:Y:S01]  /*50d0*/  FFMA.FTZ R23, R60, UR4, -R61.reuse ;  /* 0x000000043c177c23 */ /* 0x100fe2000801083d */
[--C-:B------:R-:W-:Y:S01]  /*50e0*/  FFMA.FTZ R60, R59, UR4, -R61.reuse ;  /* 0x000000043b3c7c23 */ /* 0x100fe2000801083d */
[----:B------:R-:W-:-:S03]  /*50f0*/  FFMA.FTZ R59, R58, UR4, -R61 ;  /* 0x000000043a3b7c23 */ /* 0x000fc6000801083d */
[----:B------:R-:W5:Y:S01]  /*5100*/  MUFU.EX2 R22, R22 ;  /* 0x0000001600167308 */ /* 0x000f620000000800 */
[C---:B---3--:R-:W-:Y:S03]  /*5110*/  HMMA.16816.F32 R72, R4.reuse, R16, R72 ;  /* 0x000000100448723c */ /* 0x048fe60000001848 */
[----:B------:R-:W-:Y:S04]  /*5120*/  MUFU.EX2 R23, R23 ;  /* 0x0000001700177308 */ /* 0x000fe80000000800 */
[----:B------:R-:W3:Y:S01]  /*5130*/  MUFU.EX2 R58, R60 ;  /* 0x0000003c003a7308 */ /* 0x000ee20000000800 */
[----:B------:R-:W-:Y:S01]  /*5140*/  HMMA.16816.F32 R68, R4, R18, R68 ;  /* 0x000000120444723c */ /* 0x000fe20000001844 */
[----:B------:R-:W4:Y:S01]  /*5150*/  LDSM.16.MT88.4 R16, [R118+0xcc00] ;  /* 0x00cc00007610783b */ /* 0x000f220000004200 */
[----:B--2---:R-:W-:Y:S01]  /*5160*/  F2FP.F16.F32.PACK_AB R4, R21, R20 ;  /* 0x000000141504723e */ /* 0x004fe200000000ff */
[----:B------:R-:W2:Y:S01]  /*5170*/  MUFU.EX2 R47, R59 ;  /* 0x0000003b002f7308 */ /* 0x000ea20000000800 */
[----:B-----5:R-:W-:-:S02]  /*5180*/  F2FP.F16.F32.PACK_AB R6, R177, R22 ;  /* 0x00000016b106723e */ /* 0x020fc400000000ff */
[----:B---3--:R-:W-:Y:S02]  /*5190*/  F2FP.F16.F32.PACK_AB R5, R58, R23 ;  /* 0x000000173a05723e */ /* 0x008fe400000000ff */
[----:B--2---:R-:W-:-:S07]  /*51a0*/  F2FP.F16.F32.PACK_AB R7, R176, R47 ;  /* 0x0000002fb007723e */ /* 0x004fce00000000ff */
[C---:B-1----:R-:W-:Y:S08]  /*51b0*/  HMMA.16816.F32 R112, R4.reuse, R12, R112 ;  /* 0x0000000c0470723c */ /* 0x042ff00000001870 */
[C---:B------:R-:W-:Y:S01]  /*51c0*/  HMMA.16816.F32 R108, R4.reuse, R14, R108 ;  /* 0x0000000e046c723c */ /* 0x040fe2000000186c */
[----:B------:R-:W1:Y:S07]  /*51d0*/  LDSM.16.MT88.4 R12, [R24+0xcc00] ;  /* 0x00cc0000180c783b */ /* 0x000e6e0000004200 */
[----:B----4-:R-:W-:Y:S01]  /*51e0*/  HMMA.16816.F32 R104, R4, R8, R104 ;  /* 0x000000080468723c */ /* 0x010fe20000001868 */
[----:B------:R-:W-:Y:S01]  /*51f0*/  FADD.FTZ R8, R26, R29 ;  /* 0x0000001d1a087221 */ /* 0x000fe20000010000 */
[----:B------:R-:W-:-:S03]  /*5200*/  FADD.FTZ R26, R27, R28 ;  /* 0x0000001c1b1a7221 */ /* 0x000fc60000010000 */
[----:B------:R-:W-:Y:S01]  /*5210*/  FADD.FTZ R25, R25, R8 ;  /* 0x0000000819197221 */ /* 0x000fe20000010000 */
[----:B------:R-:W-:Y:S02]  /*5220*/  FADD.FTZ R53, R53, R26 ;  /* 0x0000001a35357221 */ /* 0x000fe40000010000 */
[C---:B------:R-:W-:Y:S01]  /*5230*/  HMMA.16816.F32 R100, R4.reuse, R10, R100 ;  /* 0x0000000a0464723c */ /* 0x040fe20000001864 */
[----:B------:R-:W-:Y:S01]  /*5240*/  FADD.FTZ R26, R140, R25 ;  /* 0x000000198c1a7221 */ /* 0x000fe20000010000 */
[----:B------:R-:W-:Y:S01]  /*5250*/  FADD.FTZ R25, R52, R53 ;  /* 0x0000003534197221 */ /* 0x000fe20000010000 */
[----:B------:R-:W2:Y:S02]  /*5260*/  LDSM.16.MT88.4 R8, [R118+0xec00] ;  /* 0x00ec00007608783b */ /* 0x000ea40000004200 */
[----:B------:R-:W-:Y:S01]  /*5270*/  FADD.FTZ R26, R67, R26 ;  /* 0x0000001a431a7221 */ /* 0x000fe20000010000 */
[----:B------:R-:W-:Y:S02]  /*5280*/  FADD.FTZ R138, R138, R25 ;  /* 0x000000198a8a7221 */ /* 0x000fe40000010000 */
[----:B------:R-:W-:Y:S01]  /*5290*/  HMMA.16816.F32 R96, R4, R16, R96 ;  /* 0x000000100460723c */ /* 0x000fe20000001860 */
[----:B------:R-:W-:Y:S01]  /*52a0*/  FADD.FTZ R17, R55, R26 ;  /* 0x0000001a37117221 */ /* 0x000fe20000010000 */
[----:B------:R-:W-:Y:S01]  /*52b0*/  FADD.FTZ R65, R65, R138 ;  /* 0x0000008a41417221 */ /* 0x000fe20000010000 */
[----:B------:R-:W3:Y:S02]  /*52c0*/  LDSM.16.MT88.4 R24, [R24+0xec00] ;  /* 0x00ec00001818783b */ /* 0x000ee40000004200 */
[----:B------:R-:W-:Y:S01]  /*52d0*/  FADD.FTZ R17, R54, R17 ;  /* 0x0000001136117221 */ /* 0x000fe20000010000 */
[----:B------:R-:W-:-:S02]  /*52e0*/  FADD.FTZ R50, R50, R65 ;  /* 0x0000004132327221 */ /* 0x000fc40000010000 */
[----:B------:R-:W-:Y:S01]  /*52f0*/  HMMA.16816.F32 R92, R4, R18, R92 ;  /* 0x00000012045c723c */ /* 0x000fe2000000185c */
[----:B------:R-:W-:Y:S01]  /*5300*/  FADD.FTZ R174, R174, R17 ;  /* 0x00000011aeae7221 */ /* 0x000fe20000010000 */
[----:B------:R-:W-:-:S03]  /*5310*/  FADD.FTZ R49, R49, R50 ;  /* 0x0000003231317221 */ /* 0x000fc60000010000 */
[----:B------:R-:W-:-:S03]  /*5320*/  FADD.FTZ R119, R119, R174 ;  /* 0x000000ae77777221 */ /* 0x000fc60000010000 */
        /* <DEDUP_REMOVED lines=48> */
[----:B------:R-:W3:Y:S01]  /*5630*/  LDCU UR4, c[0x0][0x45c] ;  /* 0x00008b80ff0477ac */ /* 0x000ee20008000800 */
[----:B------:R-:W4:Y:S01]  /*5640*/  LDCU.64 UR8, c[0x0][0x3a8] ;  /* 0x00007500ff0877ac */ /* 0x000f220008000a00 */
[----:B------:R-:W2:Y:S01]  /*5650*/  LDCU.64 UR6, c[0x0][0x3a0] ;  /* 0x00007400ff0677ac */ /* 0x000ea20008000a00 */
[----:B-1----:R-:W-:-:S12]  /*5660*/  ULEA UR5, UR5, UR11, 0x18 ;  /* 0x0000000b05057291 */ /* 0x002fd8000f8ec0ff */
.L_x_1469:
[----:B------:R-:W-:Y:S01]  /*5670*/  @!P1 IADD3 R7, P0, PT, RZ, -R171, RZ ;  /* 0x800000abff079210 */ /* 0x000fe20007f1e0ff */
[----:B------:R-:W1:Y:S01]  /*5680*/  S2R R116, SR_TID.X ;  /* 0x0000000000747919 */ /* 0x000e620000002100 */
[----:B------:R-:W5:Y:S01]  /*5690*/  @!P1 LDC R64, c[0x0][0x3c0] ;  /* 0x0000f000ff409b82 */ /* 0x000f620000000800 */
[----:B------:R-:W-:Y:S07]  /*56a0*/  DEPBAR.LE SB0, 0x0 ;  /* 0x000080000000791a */ /* 0x000fee0000000000 */
[----:B------:R-:W2:Y:S08]  /*56b0*/  LDC R67, c[0x0][0x3c4] ;  /* 0x0000f100ff437b82 */ /* 0x000eb00000000800 */
[----:B------:R-:W-:Y:S01]  /*56c0*/  BAR.SYNC.DEFER_BLOCKING 0x0 ;  /* 0x0000000000007b1d */ /* 0x000fe20000010000 */
[----:B------:R-:W-:Y:S01]  /*56d0*/  IMAD.MOV.U32 R5, RZ, RZ, R164 ;  /* 0x000000ffff057224 */ /* 0x000fe200078e00a4 */
[----:B-1----:R-:W-:Y:S01]  /*56e0*/  SHF.R.U32.HI R158, RZ, 0x1, R116 ;  /* 0x00000001ff9e7819 */ /* 0x002fe20000011674 */
[----:B-----5:R-:W-:Y:S01]  /*56f0*/  @!P1 IMAD.SHL.U32 R6, R64, 0x80, RZ ;  /* 0x0000008040069824 */ /* 0x020fe200078e00ff */
[C---:B------:R-:W-:Y:S01]  /*5700*/  LOP3.LUT R167, R116.reuse, 0x18, RZ, 0xc0, !PT ;  /* 0x0000001874a77812 */ /* 0x040fe200078ec0ff */
[----:B------:R-:W-:Y:S01]  /*5710*/  IMAD.SHL.U32 R157, R116, 0x10, RZ ;  /* 0x00000010749d7824 */ /* 0x000fe200078e00ff */
[----:B------:R-:W-:Y:S01]  /*5720*/  LOP3.LUT R0, R158, 0x8, RZ, 0xc0, !PT ;  /* 0x000000089e007812 */ /* 0x000fe200078ec0ff */
[C---:B------:R-:W-:Y:S02]  /*5730*/  IMAD.SHL.U32 R156, R116.reuse, 0x4, RZ ;  /* 0x00000004749c7824 */ /* 0x040fe400078e00ff */
[----:B------:R-:W-:Y:S01]  /*5740*/  IMAD.SHL.U32 R160, R116, 0x8, RZ ;  /* 0x0000000874a07824 */ /* 0x000fe200078e00ff */
[C---:B------:R-:W-:Y:S01]  /*5750*/  LOP3.LUT R121, R157.reuse, 0x100, RZ, 0xc0, !PT ;  /* 0x000001009d797812 */ /* 0x040fe200078ec0ff */
[----:B------:R-:W-:Y:S01]  /*5760*/  @!P1 IMAD.X R6, RZ, RZ, ~R6, P0 ;  /* 0x000000ffff069224 */ /* 0x000fe200000e0e06 */
[----:B------:R-:W-:Y:S01]  /*5770*/  LOP3.LUT R3, R156, 0x18, RZ, 0xc0, !PT ;  /* 0x000000189c037812 */ /* 0x000fe200078ec0ff */
[----:B------:R-:W-:Y:S01]  /*5780*/  IMAD.SHL.U32 R4, R116, 0x20, RZ ;  /* 0x0000002074047824 */ /* 0x000fe200078e00ff */
[----:B------:R-:W-:Y:S02]  /*5790*/  LOP3.LUT R157, R157, 0x3e00, RZ, 0xc0, !PT ;  /* 0x00003e009d9d7812 */ /* 0x000fe400078ec0ff */
[C---:B------:R-:W-:Y:S02]  /*57a0*/  LOP3.LUT R10, R160.reuse, 0xd8, RZ, 0xc0, !PT ;  /* 0x000000d8a00a7812 */ /* 0x040fe400078ec0ff */
[----:B------:R-:W-:Y:S02]  /*57b0*/  @!P1 SHF.R.S64 R7, R7, 0x1f, R6 ;  /* 0x0000001f07079819 */ /* 0x000fe40000001006 */
[--C-:B------:R-:W-:Y:S02]  /*57c0*/  LOP3.LUT R2, R3, 0xc0, R4.reuse, 0xf8, !PT ;  /* 0x000000c003027812 */ /* 0x100fe400078ef804 */
[----:B------:R-:W-:Y:S02]  /*57d0*/  LOP3.LUT R8, R160, 0x1f20, RZ, 0xc0, !PT ;  /* 0x00001f20a0087812 */ /* 0x000fe400078ec0ff */
[----:B------:R-:W-:Y:S02]  /*57e0*/  LOP3.LUT R175, R10, R167, RZ, 0x3c, !PT ;  /* 0x000000a70aaf7212 */ /* 0x000fe400078e3cff */
[--C-:B------:R-:W-:Y:S02]  /*57f0*/  LOP3.LUT R3, R157, 0x120, R4.reuse, 0xf8, !PT ;  /* 0x000001209d037812 */ /* 0x100fe400078ef804 */
[----:B------:R-:W-:Y:S01]  /*5800*/  @!P1 IADD3 R164, P0, PT, R164, R7, RZ ;  /* 0x00000007a4a49210 */ /* 0x000fe20007f1e0ff */
[----:B------:R-:W-:Y:S01]  /*5810*/  IMAD.MOV.U32 R7, RZ, RZ, R165 ;  /* 0x000000ffff077224 */ /* 0x000fe200078e00a5 */
[----:B------:R-:W-:Y:S02]  /*5820*/  LOP3.LUT R121, R121, 0x20, R4, 0xf8, !PT ;  /* 0x0000002079797812 */ /* 0x000fe400078ef804 */
[----:B------:R-:W-:Y:S02]  /*5830*/  LOP3.LUT R175, R8, R175, RZ, 0xfc, !PT ;  /* 0x000000af08af7212 */ /* 0x000fe400078efcff */
        /* <DEDUP_REMOVED lines=34> */
[-C--:B------:R-:W-:Y:S04]  /*5a60*/  LOP3.LUT R4, R166, R3.reuse, RZ, 0x3c, !PT ;  /* 0x00000003a6047212 */ /* 0x080fe800078e3cff */
[----:B------:R-:W-:Y:S02]  /*5a70*/  ISETP.GE.AND P3, PT, R4, RZ, PT ;  /* 0x000000ff0400720c */ /* 0x000fe40003f66270 */
[----:B------:R-:W-:Y:S03]  /*5a80*/  LOP3.LUT R4, RZ, R3, RZ, 0x33, !PT ;  /* 0x00000003ff047212 */ /* 0x000fe600078e33ff */
        /* <DEDUP_REMOVED lines=20> */
[----:B----4-:R-:W-:Y:S01]  /*5bd0*/  IMAD.WIDE.U32 R10, R9, UR8, R10 ;  /* 0x00000008090a7c25 */ /* 0x010fe2000f8e000a */
[----:B------:R-:W-:Y:S02]  /*5be0*/  SHF.R.S32.HI R3, RZ, 0x1f, R9 ;  /* 0x0000001fff037819 */ /* 0x000fe40000011409 */
[C---:B------:R-:W-:Y:S03]  /*5bf0*/  LEA R164, P0, R10.reuse, R5, 0x1 ;  /* 0x000000050aa47211 */ /* 0x040fe600078008ff */
[----:B------:R-:W-:Y:S04]  /*5c00*/  IMAD R4, R3, UR8, RZ ;  /* 0x0000000803047c24 */ /* 0x000fe8000f8e02ff */
[----:B------:R-:W-:Y:S04]  /*5c10*/  IMAD R4, R9, UR9, R4 ;  /* 0x0000000909047c24 */ /* 0x000fe8000f8e0204 */
[----:B------:R-:W-:Y:S05]  /*5c20*/  IMAD.IADD R4, R11, 0x1, R4 ;  /* 0x000000010b047824 */ /* 0x000fea00078e0204 */
[----:B------:R-:W-:Y:S07]  /*5c30*/  LEA.HI.X R165, R10, R7, R4, 0x1, P0 ;  /* 0x000000070aa57211 */ /* 0x000fee00000f0c04 */
.L_x_1466:
[----:B------:R-:W-:Y:S02]  /*5c40*/  LEA R175, R175, UR5, 0x1 ;  /* 0x00000005afaf7c11 */ /* 0x000fe4000f8e08ff */
[C---:B------:R-:W-:Y:S02]  /*5c50*/  SHF.L.U32 R3, R64.reuse, 0x6, RZ ;  /* 0x0000000640037819 */ /* 0x040fe400000006ff */
[----:B------:R-:W-:Y:S01]  /*5c60*/  SHF.L.U64.HI R64, R64, 0x6, R67 ;  /* 0x0000000640407819 */ /* 0x000fe20000010243 */
[----:B------:R-:W-:Y:S01]  /*5c70*/  @!PT LDS RZ, [RZ] ;  /* 0x00000000fffff984 */ /* 0x000fe20000000800 */
[----:B------:R-:W-:Y:S01]  /*5c80*/  @!PT LDS RZ, [RZ] ;  /* 0x00000000fffff984 */ /* 0x000fe20000000800 */
[----:B------:R-:W-:Y:S01]  /*5c90*/  @!PT LDS RZ, [RZ] ;  /* 0x00000000fffff984 */ /* 0x000fe20000000800 */
[----:B------:R-:W-:Y:S01]  /*5ca0*/  LDGSTS.E.BYPASS.LTC128B.128 [R175+0x9000], desc[UR24][R164.64] ;  /* 0x09000000a4af7fae */ /* 0x000fe2000b981a18 */
[C---:B------:R-:W-:Y:S02]  /*5cb0*/  IADD3 R66, P0, PT, R3.reuse, R164, RZ ;  /* 0x000000a403427210 */ /* 0x040fe40007f1e0ff */
[----:B------:R-:W-:Y:S02]  /*5cc0*/  LOP3.LUT R120, R116, 0x8, RZ, 0xc0, !PT ;  /* 0x0000000874787812 */ /* 0x000fe400078ec0ff */
[C---:B------:R-:W-:Y:S02]  /*5cd0*/  IADD3.X R67, PT, PT, R64.reuse, R165, RZ, P0, !PT ;  /* 0x000000a540437210 */ /* 0x040fe400007fe4ff */
[----:B------:R-:W-:Y:S01]  /*5ce0*/  IADD3 R180, P2, PT, R3, R66, RZ ;  /* 0x0000004203b47210 */ /* 0x000fe20007f5e0ff */
[----:B------:R-:W-:Y:S01]  /*5cf0*/  LDGSTS.E.BYPASS.LTC128B.128 [R175+0xb000], desc[UR24][R164.64+0x40] ;  /* 0x0b000040a4af7fae */ /* 0x000fe2000b981a18 */
[----:B------:R-:W-:Y:S02]  /*5d00*/  LOP3.LUT R2, R121, R2, R120, 0xf6, !PT ;  /* 0x0000000279027212 */ /* 0x000fe400078ef678 */
[----:B------:R-:W-:Y:S02]  /*5d10*/  IADD3.X R181, PT, PT, R64, R67, RZ, P2, !PT ;  /* 0x0000004340b57210 */ /* 0x000fe400017fe4ff */
[----:B------:R-:W-:Y:S02]  /*5d20*/  IADD3 R178, P0, PT, R3, R180, RZ ;  /* 0x000000b403b27210 */ /* 0x000fe40007f1e0ff */
[----:B------:R-:W-:Y:S01]  /*5d30*/  LEA R159, R0, UR5, 0x1 ;  /* 0x00000005009f7c11 */ /* 0x000fe2000f8e08ff */
[----:B------:R-:W-:Y:S01]  /*5d40*/  LDGSTS.E.BYPASS.LTC128B.128 [R175+0xd000], desc[UR24][R164.64+0x80] ;  /* 0x0d000080a4af7fae */ /* 0x000fe2000b981a18 */
[----:B------:R-:W-:Y:S02]  /*5d50*/  IADD3.X R179, PT, PT, R64, R181, RZ, P0, !PT ;  /* 0x000000b540b37210 */ /* 0x000fe400007fe4ff */
[----:B------:R-:W-:Y:S02]  /*5d60*/  LEA R2, R2, UR5, 0x1 ;  /* 0x0000000502027c11 */ /* 0x000fe4000f8e08ff */
[----:B------:R-:W-:Y:S02]  /*5d70*/  LOP3.LUT P0, RZ, R116, 0x4, RZ, 0xc0, !PT ;  /* 0x0000000474ff7812 */ /* 0x000fe4000780c0ff */
[----:B------:R-:W-:Y:S01]  /*5d80*/  IADD3 R173, PT, PT, R173, 0x1, RZ ;  /* 0x00000001adad7810 */ /* 0x000fe20007ffe0ff */
[----:B------:R-:W-:Y:S03]  /*5d90*/  LDGSTS.E.BYPASS.LTC128B.128 [R175+0x9800], desc[UR24][R66.64] ;  /* 0x0980000042af7fae */ /* 0x000fe6000b981a18 */
[----:B------:R-:W-:Y:S05]  /*5da0*/  ISETP.NE.AND P2, PT, R173, RZ, PT ;  /* 0x000000ffad00720c */ /* 0x000fea0003f45270 */
[----:B------:R-:W-:Y:S08]  /*5db0*/  LDGSTS.E.BYPASS.LTC128B.128 [R175+0xb800], desc[UR24][R66.64+0x40] ;  /* 0x0b80004042af7fae */ /* 0x000ff0000b981a18 */
[----:B------:R1:W-:Y:S08]  /*5dc0*/  LDGSTS.E.BYPASS.LTC128B.128 [R175+0xd800], desc[UR24][R66.64+0x80] ;  /* 0x0d80008042af7fae */ /* 0x0003f0000b981a18 */
[----:B------:R-:W-:Y:S08]  /*5dd0*/  LDGSTS.E.BYPASS.LTC128B.128 [R175+0xa000], desc[UR24][R180.64] ;  /* 0x0a000000b4af7fae */ /* 0x000ff0000b981a18 */
[----:B------:R-:W-:Y:S08]  /*5de0*/  LDGSTS.E.BYPASS.LTC128B.128 [R175+0xc000], desc[UR24][R180.64+0x40] ;  /* 0x0c000040b4af7fae */ /* 0x000ff0000b981a18 */
[----:B------:R-:W-:Y:S08]  /*5df0*/  LDGSTS.E.BYPASS.LTC128B.128 [R175+0xe000], desc[UR24][R180.64+0x80] ;  /* 0x0e000080b4af7fae */ /* 0x000ff0000b981a18 */
[----:B------:R-:W-:Y:S08]  /*5e00*/  LDGSTS.E.BYPASS.LTC128B.128 [R175+0xa800], desc[UR24][R178.64] ;  /* 0x0a800000b2af7fae */ /* 0x000ff0000b981a18 */
[----:B------:R-:W-:Y:S08]  /*5e10*/  LDGSTS.E.BYPASS.LTC128B.128 [R175+0xc800], desc[UR24][R178.64+0x40] ;  /* 0x0c800040b2af7fae */ /* 0x000ff0000b981a18 */
[----:B------:R2:W-:Y:S08]  /*5e20*/  LDGSTS.E.BYPASS.LTC128B.128 [R175+0xe800], desc[UR24][R178.64+0x80] ;  /* 0x0e800080b2af7fae */ /* 0x0005f0000b981a18 */
[----:B------:R-:W-:Y:S08]  /*5e30*/  LDSM.16.M88.4 R120, [R159] ;  /* 0x000000009f78783b */ /* 0x000ff00000000200 */
[----:B------:R-:W5:Y:S08]  /*5e40*/  LDSM.16.M88.4 R124, [R2+0x3000] ;  /* 0x00300000027c783b */ /* 0x000f700000000200 */
[----:B------:R-:W3:Y:S08]  /*5e50*/  LDSM.16.M88.4 R128, [R2+0x3400] ;  /* 0x003400000280783b */ /* 0x000ef00000000200 */
[----:B------:R-:W4:Y:S08]  /*5e60*/  LDSM.16.M88.4 R132, [R2+0x3800] ;  /* 0x003800000284783b */ /* 0x000f300000000200 */
[----:B------:R-:W0:Y:S08]  /*5e70*/  LDGDEPBAR ;  /* 0x00000000000079af */ /* 0x000e300000000000 */
[----:B------:R-:W1:Y:S08]  /*5e80*/  LDSM.16.M88.4 R136, [R2+0x3c00] ;  /* 0x003c00000288783b */ /* 0x000e700000000200 */
[----:B------:R-:W2:Y:S01]  /*5e90*/  LDSM.16.M88.4 R140, [R2+0x4000] ;  /* 0x00400000028c783b */ /* 0x000ea20000000200 */
[C---:B-----5:R-:W-:Y:S01]  /*5ea0*/  HMMA.16816.F32 R4, R120.reuse, R124, RZ ;  /* 0x0000007c7804723c */ /* 0x060fe200000018ff */
[----:B------:R-:W-:Y:S06]  /*5eb0*/  MOV R124, 0x20 ;  /* 0x00000020007c7802 */ /* 0x000fec0000000f00 */
[----:B------:R-:W5:Y:S01]  /*5ec0*/  LDSM.16.M88.4 R144, [R2+0x4400] ;  /* 0x004400000290783b */ /* 0x000f620000000200 */
[----:B------:R-:W-:Y:S01]  /*5ed0*/  SEL R124, R124, 0xffffffe0, !P0 ;  /* 0xffffffe07c7c7807 */ /* 0x000fe20004000000 */
[C---:B------:R-:W-:Y:S03]  /*5ee0*/  HMMA.16816.F32 R8, R120.reuse, R126, RZ ;  /* 0x0000007e7808723c */ /* 0x040fe600000018ff */
[C---:B------:R-:W-:Y:S03]  /*5ef0*/  IADD3 R0, PT, PT, R124.reuse, R2, RZ ;  /* 0x000000027c007210 */ /* 0x040fe60007ffe0ff */
[----:B------:R-:W5:Y:S02]  /*5f00*/  LDSM.16.M88.4 R148, [R2+0x4800] ;  /* 0x004800000294783b */ /* 0x000f640000000200 */
[C---:B---3--:R-:W-:Y:S06]  /*5f10*/  HMMA.16816.F32 R12, R120.reuse, R128, RZ ;  /* 0x00000080780c723c */ /* 0x048fec00000018ff */
[----:B------:R-:W3:Y:S02]  /*5f20*/  LDSM.16.M88.4 R152, [R2+0x4c00] ;  /* 0x004c00000298783b */ /* 0x000ee40000000200 */
[C---:B------:R-:W-:Y:S06]  /*5f30*/  HMMA.16816.F32 R16, R120.reuse, R130, RZ ;  /* 0x000000827810723c */ /* 0x040fec00000018ff */
[----:B------:R-:W-:Y:S02]  /*5f40*/  LDSM.16.M88.4 R128, [R0+0x3000] ;  /* 0x003000000080783b */ /* 0x000fe40000000200 */
[C---:B----4-:R-:W-:Y:S08]  /*5f50*/  HMMA.16816.F32 R20, R120.reuse, R132, RZ ;  /* 0x000000847814723c */ /* 0x050ff000000018ff */
[C---:B------:R-:W-:Y:S01]  /*5f60*/  HMMA.16816.F32 R24, R120.reuse, R134, RZ ;  /* 0x000000867818723c */ /* 0x040fe200000018ff */
[----:B------:R-:W-:Y:S07]  /*5f70*/  LDSM.16.M88.4 R132, [R0+0x3400] ;  /* 0x003400000084783b */ /* 0x000fee0000000200 */
[C---:B-1----:R-:W-:Y:S08]  /*5f80*/  HMMA.16816.F32 R28, R120.reuse, R136, RZ ;  /* 0x00000088781c723c */ /* 0x042ff000000018ff */
[C---:B------:R-:W-:Y:S01]  /*5f90*/  HMMA.16816.F32 R32, R120.reuse, R138, RZ ;  /* 0x0000008a7820723c */ /* 0x040fe200000018ff */
[----:B------:R-:W-:Y:S07]  /*5fa0*/  LDSM.16.M88.4 R136, [R0+0x3800] ;  /* 0x003800000088783b */ /* 0x000fee0000000200 */
[C---:B--2---:R-:W-:Y:S08]  /*5fb0*/  HMMA.16816.F32 R36, R120.reuse, R140, RZ ;  /* 0x0000008c7824723c */ /* 0x044ff000000018ff */
[C---:B------:R-:W-:Y:S01]  /*5fc0*/  HMMA.16816.F32 R40, R120.reuse, R142, RZ ;  /* 0x0000008e7828723c */ /* 0x040fe200000018ff */
[----:B------:R-:W-:Y:S07]  /*5fd0*/  LDSM.16.M88.4 R140, [R0+0x7000] ;  /* 0x00700000008c783b */ /* 0x000fee0000000200 */
[C---:B-----5:R-:W-:Y:S01]  /*5fe0*/  HMMA.16816.F32 R44, R120.reuse, R144, RZ ;  /* 0x00000090782c723c */ /* 0x060fe200000018ff */
[----:B------:R-:W-:Y:S05]  /*5ff0*/  IADD3 R144, PT, PT, R124, R159, RZ ;  /* 0x0000009f7c907210 */ /* 0x000fea0007ffe0ff */
[----:B------:R-:W1:Y:S02]  /*6000*/  LDSM.16.M88.4 R124, [R144] ;  /* 0x00000000907c783b */ /* 0x000e640000000200 */
[C---:B------:R-:W-:Y:S08]  /*6010*/  HMMA.16816.F32 R48, R120.reuse, R146, RZ ;  /* 0x000000927830723c */ /* 0x040ff000000018ff */
[C---:B------:R-:W-:Y:S08]  /*6020*/  HMMA.16816.F32 R52, R120.reuse, R148, RZ ;  /* 0x000000947834723c */ /* 0x040ff000000018ff */
[C---:B------:R-:W-:Y:S08]  /*6030*/  HMMA.16816.F32 R56, R120.reuse, R150, RZ ;  /* 0x000000967838723c */ /* 0x040ff000000018ff */
[C---:B---3--:R-:W-:Y:S08]  /*6040*/  HMMA.16816.F32 R60, R120.reuse, R152, RZ ;  /* 0x00000098783c723c */ /* 0x048ff000000018ff */
[----:B------:R-:W-:Y:S01]  /*6050*/  HMMA.16816.F32 R64, R120, R154, RZ ;  /* 0x0000009a7840723c */ /* 0x000fe200000018ff */
[----:B------:R-:W2:Y:S07]  /*6060*/  LDSM.16.M88.4 R120, [R0+0x3c00] ;  /* 0x003c00000078783b */ /* 0x000eae0000000200 */
        /* <DEDUP_REMOVED lines=23> */
[----:B------:R-:W2:Y:S07]  /*61e0*/  LDSM.16.M88.4 R120, [R2+0x5800] ;  /* 0x005800000278783b */ /* 0x000eae0000000200 */
[C---:B-1----:R-:W-:Y:S01]  /*61f0*/  HMMA.16816.F32 R4, R128.reuse, R132, R4 ;  /* 0x000000848004723c */ /* 0x042fe20000001804 */
[----:B------:R-:W1:Y:S07]  /*6200*/  LDSM.16.M88.4 R124, [R2+0x5c00] ;  /* 0x005c0000027c783b */ /* 0x000e6e0000000200 */
[C---:B------:R-:W-:Y:S01]  /*6210*/  HMMA.16816.F32 R8, R128.reuse, R134, R8 ;  /* 0x000000868008723c */ /* 0x040fe20000001808 */
[----:B------:R-:W-:Y:S07]  /*6220*/  LDSM.16.M88.4 R132, [R2+0x6400] ;  /* 0x006400000284783b */ /* 0x000fee0000000200 */
[C---:B---3--:R-:W-:Y:S08]  /*6230*/  HMMA.16816.F32 R12, R128.reuse, R136, R12 ;  /* 0x00000088800c723c */ /* 0x048ff0000000180c */
        /* <DEDUP_REMOVED lines=8> */
[C---:B--2---:R-:W-:Y:S08]  /*62c0*/  HMMA.16816.F32 R36, R128.reuse, R120, R36 ;  /* 0x000000788024723c */ /* 0x044ff00000001824 */
[C---:B------:R-:W-:Y:S01]  /*62d0*/  HMMA.16816.F32 R40, R128.reuse, R122, R40 ;  /* 0x0000007a8028723c */ /* 0x040fe20000001828 */
[----:B------:R-:W-:Y:S07]  /*62e0*/  LDSM.16.M88.4 R120, [R144+0x1000] ;  /* 0x001000009078783b */ /* 0x000fee0000000200 */
[C---:B------:R-:W-:Y:S08]  /*62f0*/  HMMA.16816.F32 R44, R128.reuse, R132, R44 ;  /* 0x00000084802c723c */ /* 0x040ff0000000182c */
[C---:B------:R-:W-:Y:S01]  /*6300*/  HMMA.16816.F32 R48, R128.reuse, R134, R48 ;  /* 0x000000868030723c */ /* 0x040fe20000001830 */
[----:B------:R-:W2:Y:S07]  /*6310*/  LDSM.16.M88.4 R132, [R0+0x5000] ;  /* 0x005000000084783b */ /* 0x000eae0000000200 */
[C---:B------:R-:W-:Y:S08]  /*6320*/  HMMA.16816.F32 R52, R128.reuse, R136, R52 ;  /* 0x000000888034723c */ /* 0x040ff00000001834 */
[C---:B------:R-:W-:Y:S01]  /*6330*/  HMMA.16816.F32 R56, R128.reuse, R138, R56 ;  /* 0x0000008a8038723c */ /* 0x040fe20000001838 */
[----:B------:R-:W3:Y:S07]  /*6340*/  LDSM.16.M88.4 R136, [R0+0x5400] ;  /* 0x005400000088783b */ /* 0x000eee0000000200 */
[C---:B-1----:R-:W-:Y:S08]  /*6350*/  HMMA.16816.F32 R60, R128.reuse, R124, R60 ;  /* 0x0000007c803c723c */ /* 0x042ff0000000183c */
[----:B------:R-:W-:Y:S01]  /*6360*/  HMMA.16816.F32 R64, R128, R126, R64 ;  /* 0x0000007e8040723c */ /* 0x000fe20000001840 */
[----:B------:R-:W1:Y:S08]  /*6370*/  LDSM.16.M88.4 R124, [R0+0x5800] ;  /* 0x00580000007c783b */ /* 0x000e700000000200 */
[----:B------:R-:W4:Y:S01]  /*6380*/  LDSM.16.M88.4 R128, [R0+0x5c00] ;  /* 0x005c00000080783b */ /* 0x000f220000000200 */
        /* <DEDUP_REMOVED lines=22> */
[----:B------:R-:W-:Y:S01]  /*64f0*/  HMMA.16816.F32 R64, R120, R130, R64 ;  /* 0x000000827840723c */ /* 0x000fe20000001840 */
[----:B------:R-:W3:Y:S08]  /*6500*/  LDSM.16.M88.4 R120, [R2+0x7800] ;  /* 0x007800000278783b */ /* 0x000ef00000000200 */
[----:B------:R-:W4:Y:S01]  /*6510*/  LDSM.16.M88.4 R128, [R2+0x7c00] ;  /* 0x007c00000280783b */ /* 0x000f220000000200 */
        /* <DEDUP_REMOVED lines=22> */
[----:B------:R-:W-:Y:S08]  /*6680*/  HMMA.16816.F32 R64, R132, R130, R64 ;  /* 0x000000828440723c */ /* 0x000ff00000001840 */
[C---:B--2---:R-:W-:Y:S08]  /*6690*/  HMMA.16816.F32 R4, R136.reuse, R140, R4 ;  /* 0x0000008c8804723c */ /* 0x044ff00000001804 */
[C---:B------:R-:W-:Y:S08]  /*66a0*/  HMMA.16816.F32 R8, R136.reuse, R142, R8 ;  /* 0x0000008e8808723c */ /* 0x040ff00000001808 */
[C---:B-1----:R-:W-:Y:S03]  /*66b0*/  HMMA.16816.F32 R12, R136.reuse, R120, R12 ;  /* 0x00000078880c723c */ /* 0x042fe6000000180c */
[----:B------:R-:W-:Y:S01]  /*66c0*/  FMUL.FTZ R3, R7, UR10 ;  /* 0x0000000a07037c20 */ /* 0x000fe20008410000 */
[----:B------:R-:W-:Y:S01]  /*66d0*/  FMUL.FTZ R199, R6, UR10 ;  /* 0x0000000a06c77c20 */ /* 0x000fe20008410000 */
[----:B------:R-:W-:Y:S01]  /*66e0*/  FMUL.FTZ R178, R5, UR10 ;  /* 0x0000000a05b27c20 */ /* 0x000fe20008410000 */
[----:B------:R-:W-:Y:S01]  /*66f0*/  FMUL.FTZ R201, R4, UR10 ;  /* 0x0000000a04c97c20 */ /* 0x000fe20008410000 */
[----:B------:R1:W2:Y:S01]  /*6700*/  MUFU.TANH R6, R3 ;  /* 0x0000000300067308 */ /* 0x0002a20000002400 */
[C---:B------:R-:W-:Y:S01]  /*6710*/  HMMA.16816.F32 R16, R136.reuse, R122, R16 ;  /* 0x0000007a8810723c */ /* 0x040fe20000001810 */
[----:B------:R-:W3:Y:S02]  /*6720*/  LDSM.16.M88.4 R120, [R0+0x7c00] ;  /* 0x007c00000078783b */ /* 0x000ee40000000200 */
[----:B------:R-:W-:Y:S01]  /*6730*/  FMUL.FTZ R163, R8, UR10 ;  /* 0x0000000a08a37c20 */ /* 0x000fe20008410000 */
[----:B------:R-:W-:Y:S01]  /*6740*/  FMUL.FTZ R203, R10, UR10 ;  /* 0x0000000a0acb7c20 */ /* 0x000fe20008410000 */
[----:B------:R-:W-:Y:S04]  /*6750*/  FMUL.FTZ R205, R9, UR10 ;  /* 0x0000000a09cd7c20 */ /* 0x000fe80008410000 */
[----:B------:R4:W2:Y:S01]  /*6760*/  MUFU.TANH R146, R178 ;  /* 0x000000b200927308 */ /* 0x0008a20000002400 */
[C---:B------:R-:W-:Y:S03]  /*6770*/  HMMA.16816.F32 R20, R136.reuse, R124, R20 ;  /* 0x0000007c8814723c */ /* 0x040fe60000001814 */
[----:B------:R-:W-:Y:S01]  /*6780*/  FMUL.FTZ R179, R14, UR10 ;  /* 0x0000000a0eb37c20 */ /* 0x000fe20008410000 */
[----:B------:R-:W-:Y:S01]  /*6790*/  FMUL.FTZ R197, R13, UR10 ;  /* 0x0000000a0dc57c20 */ /* 0x000fe20008410000 */
[----:B------:R-:W-:Y:S04]  /*67a0*/  FMUL.FTZ R191, R15, UR10 ;  /* 0x0000000a0fbf7c20 */ /* 0x000fe80008410000 */
[----:B------:R5:W2:Y:S01]  /*67b0*/  MUFU.TANH R150, R163 ;  /* 0x000000a300967308 */ /* 0x000aa20000002400 */
[C---:B------:R-:W-:Y:S01]  /*67c0*/  HMMA.16816.F32 R24, R136.reuse, R126, R24 ;  /* 0x0000007e8818723c */ /* 0x040fe20000001818 */
[----:B------:R-:W2:Y:S02]  /*67d0*/  LDSM.16.M88.4 R124, [R0+0x8000] ;  /* 0x00800000007c783b */ /* 0x000ea40000000200 */
[----:B-1----:R-:W-:Y:S01]  /*67e0*/  FMUL.FTZ R3, R12, UR10 ;  /* 0x0000000a0c037c20 */ /* 0x002fe20008410000 */
[----:B------:R-:W-:Y:S01]  /*67f0*/  FMUL.FTZ R195, R17, UR10 ;  /* 0x0000000a11c37c20 */ /* 0x000fe20008410000 */
[----:B------:R-:W-:Y:S04]  /*6800*/  FMUL.FTZ R193, R18, UR10 ;  /* 0x0000000a12c17c20 */ /* 0x000fe80008410000 */
[----:B------:R1:W1:Y:S01]  /*6810*/  MUFU.TANH R142, R3 ;  /* 0x00000003008e7308 */ /* 0x0002620000002400 */
[----:B----4-:R-:W-:Y:S01]  /*6820*/  FMUL.FTZ R178, R11, UR10 ;  /* 0x0000000a0bb27c20 */ /* 0x010fe20008410000 */
[----:B------:R-:W-:Y:S01]  /*6830*/  FMUL.FTZ R252, R20, UR10 ;  /* 0x0000000a14fc7c20 */ /* 0x000fe20008410000 */
[----:B------:R-:W-:Y:S01]  /*6840*/  FMUL.FTZ R250, R21, UR10 ;  /* 0x0000000a15fa7c20 */ /* 0x000fe20008410000 */
[----:B------:R-:W-:Y:S01]  /*6850*/  FMUL.FTZ R246, R22, UR10 ;  /* 0x0000000a16f67c20 */ /* 0x000fe20008410000 */
[----:B------:R-:W-:Y:S05]  /*6860*/  FMUL.FTZ R244, R23, UR10 ;  /* 0x0000000a17f47c20 */ /* 0x000fea0008410000 */
[----:B------:R4:W2:Y:S01]  /*6870*/  MUFU.TANH R10, R178 ;  /* 0x000000b2000a7308 */ /* 0x0008a20000002400 */
[----:B-----5:R-:W-:Y:S01]  /*6880*/  FMUL.FTZ R163, R16, UR10 ;  /* 0x0000000a10a37c20 */ /* 0x020fe20008410000 */
[----:B------:R-:W-:Y:S01]  /*6890*/  FMUL.FTZ R248, R24, UR10 ;  /* 0x0000000a18f87c20 */ /* 0x000fe20008410000 */
[----:B------:R-:W-:Y:S01]  /*68a0*/  FMUL.FTZ R242, R25, UR10 ;  /* 0x0000000a19f27c20 */ /* 0x000fe20008410000 */
[----:B------:R-:W-:Y:S01]  /*68b0*/  FMUL.FTZ R240, R26, UR10 ;  /* 0x0000000a1af07c20 */ /* 0x000fe20008410000 */
[----:B------:R-:W-:Y:S05]  /*68c0*/  FMUL.FTZ R238, R27, UR10 ;  /* 0x0000000a1bee7c20 */ /* 0x000fea0008410000 */
[----:B------:R5:W2:Y:S01]  /*68d0*/  MUFU.TANH R130, R179 ;  /* 0x000000b300827308 */ /* 0x000aa20000002400 */
[C---:B---3--:R-:W-:Y:S03]  /*68e0*/  HMMA.16816.F32 R28, R136.reuse, R120, R28 ;  /* 0x00000078881c723c */ /* 0x048fe6000000181c */
[----:B-1----:R-:W-:Y:S06]  /*68f0*/  FMUL.FTZ R3, R19, UR10 ;  /* 0x0000000a13037c20 */ /* 0x002fec0008410000 */
[----:B------:R-:W1:Y:S01]  /*6900*/  MUFU.TANH R134, R163 ;  /* 0x000000a300867308 */ /* 0x000e620000002400 */
[C---:B------:R-:W-:Y:S01]  /*6910*/  HMMA.16816.F32 R32, R136.reuse, R122, R32 ;  /* 0x0000007a8820723c */ /* 0x040fe20000001820 */
[----:B------:R-:W3:Y:S08]  /*6920*/  LDSM.16.M88.4 R120, [R0+0x8400] ;  /* 0x008400000078783b */ /* 0x000ef00000000200 */
[----:B------:R1:W1:Y:S01]  /*6930*/  MUFU.TANH R154, R3 ;  /* 0x00000003009a7308 */ /* 0x0002620000002400 */
[C---:B--2---:R-:W-:Y:S03]  /*6940*/  HMMA.16816.F32 R36, R136.reuse, R124, R36 ;  /* 0x0000007c8824723c */ /* 0x044fe60000001824 */
[----:B------:R-:W-:Y:S01]  /*6950*/  FMUL.FTZ R234, R28, UR10 ;  /* 0x0000000a1cea7c20 */ /* 0x000fe20008410000 */
[----:B------:R-:W-:Y:S01]  /*6960*/  FMUL.FTZ R236, R29, UR10 ;  /* 0x0000000a1dec7c20 */ /* 0x000fe20008410000 */
[----:B------:R-:W-:Y:S04]  /*6970*/  FMUL.FTZ R232, R30, UR10 ;  /* 0x0000000a1ee87c20 */ /* 0x000fe80008410000 */
[----:B------:R-:W2:Y:S01]  /*6980*/  MUFU.TANH R201, R201 ;  /* 0x000000c900c97308 */ /* 0x000ea20000002400 */
        /* <DEDUP_REMOVED lines=18> */
[C---:B---3--:R-:W-:Y:S08]  /*6ab0*/  HMMA.16816.F32 R44, R136.reuse, R120, R44 ;  /* 0x00000078882c723c */ /* 0x048ff0000000182c */
[----:B------:R-:W3:Y:S01]  /*6ac0*/  MUFU.TANH R197, R197 ;  /* 0x000000c500c57308 */ /* 0x000ee20000002400 */
[C---:B------:R-:W-:Y:S01]  /*6ad0*/  HMMA.16816.F32 R48, R136.reuse, R122, R48 ;  /* 0x0000007a8830723c */ /* 0x040fe20000001830 */
[----:B------:R-:W2:Y:S01]  /*6ae0*/  LDSM.16.M88.4 R120, [R0+0x8c00] ;  /* 0x008c00000078783b */ /* 0x000ea20000000200 */
[----:B------:R-:W-:Y:S07]  /*6af0*/  DEPBAR.LE SB0, 0x0 ;  /* 0x000080000000791a */ /* 0x000fee0000000000 */
[----:B------:R-:W1:Y:S01]  /*6b00*/  MUFU.TANH R191, R191 ;  /* 0x000000bf00bf7308 */ /* 0x000e620000002400 */
[C---:B----4-:R-:W-:Y:S09]  /*6b10*/  HMMA.16816.F32 R52, R136.reuse, R124, R52 ;  /* 0x0000007c8834723c */ /* 0x050ff20000001834 */
[----:B------:R-:W4:Y:S01]  /*6b20*/  MUFU.TANH R195, R195 ;  /* 0x000000c300c37308 */ /* 0x000f220000002400 */
[----:B------:R-:W-:Y:S01]  /*6b30*/  BAR.SYNC.DEFER_BLOCKING 0x0 ;  /* 0x0000000000007b1d */ /* 0x000fe20000010000 */
        /* <DEDUP_REMOVED lines=17> */
[----:B-----5:R-:W-:Y:S05]  /*6c50*/  FMUL.FTZ R179, R58, UR10 ;  /* 0x0000000a3ab37c20 */ /* 0x020fea0008410000 */
[----:B------:R-:W1:Y:S01]  /*6c60*/  MUFU.TANH R250, R250 ;  /* 0x000000fa00fa7308 */ /* 0x000e620000002400 */
[----:B------:R-:W-:Y:S01]  /*6c70*/  FMUL.FTZ R180, R59, UR10 ;  /* 0x0000000a3bb47c20 */ /* 0x000fe20008410000 */
[C---:B--2---:R-:W-:Y:S08]  /*6c80*/  HMMA.16816.F32 R60, R136.reuse, R120, R60 ;  /* 0x00000078883c723c */ /* 0x044ff0000000183c */
[----:B------:R-:W2:Y:S01]  /*6c90*/  MUFU.TANH R246, R246 ;  /* 0x000000f600f67308 */ /* 0x000ea20000002400 */
[----:B------:R-:W-:Y:S09]  /*6ca0*/  HMMA.16816.F32 R64, R136, R122, R64 ;  /* 0x0000007a8840723c */ /* 0x000ff20000001840 */
[----:B------:R-:W2:Y:S01]  /*6cb0*/  MUFU.TANH R244, R244 ;  /* 0x000000f400f47308 */ /* 0x000ea20000002400 */
[----:B-1----:R-:W-:Y:S01]  /*6cc0*/  FMUL.FTZ R3, R62, UR10 ;  /* 0x0000000a3e037c20 */ /* 0x002fe20008410000 */
[----:B------:R-:W-:Y:S08]  /*6cd0*/  FMUL.FTZ R186, R60, UR10 ;  /* 0x0000000a3cba7c20 */ /* 0x000ff00008410000 */
        /* <DEDUP_REMOVED lines=76> */
[----:B------:R-:W2:Y:S01]  /*71a0*/  F2I.FTZ.U32.TRUNC.NTZ R15, R14 ;  /* 0x0000000e000f7305 */ /* 0x000ea2000021f000 */
[----:B------:R-:W-:Y:S01]  /*71b0*/  ISETP.GE.AND P2, PT, R13, RZ, PT ;  /* 0x000000ff0d00720c */ /* 0x000fe20003f46270 */
        /* <DEDUP_REMOVED lines=19> */
[----:B------:R-:W-:Y:S02]  /*72f0*/  ISETP.GE.U32.AND P5, PT, R4, R2, PT ;  /* 0x000000020400720c */ /* 0x000fe40003fa6070 */
[----:B------:R-:W-:Y:S01]  /*7300*/  ISETP.NE.AND P4, PT, R0, RZ, PT ;  /* 0x000000ff0000720c */ /* 0x000fe20003f85270 */
[----:B------:R-:W2:Y:S08]  /*7310*/  LDC.64 R4, c[0x0][0x3b8] ;  /* 0x0000ee00ff047b82 */ /* 0x000eb00000000a00 */
        /* <DEDUP_REMOVED lines=20> */
[C---:B------:R-:W-:Y:S01]  /*7460*/  IMAD.WIDE.U32 R12, R9.reuse, UR6, R12 ;  /* 0x00000006090c7c25 */ /* 0x040fe2000f8e000c */
[----:B------:R-:W-:Y:S02]  /*7470*/  SHF.R.S32.HI R2, RZ, 0x1f, R9 ;  /* 0x0000001fff027819 */ /* 0x000fe40000011409 */
[----:B------:R-:W-:Y:S03]  /*7480*/  LEA R162, P2, R12, R162, 0x1 ;  /* 0x000000a20ca27211 */ /* 0x000fe600078408ff */
[----:B------:R-:W-:Y:S04]  /*7490*/  IMAD R2, R2, UR6, RZ ;  /* 0x0000000602027c24 */ /* 0x000fe8000f8e02ff */
[----:B------:R-:W-:Y:S05]  /*74a0*/  IMAD R2, R9, UR7, R2 ;  /* 0x0000000709027c24 */ /* 0x000fea000f8e0202 */
[----:B------:R-:W-:Y:S04]  /*74b0*/  IADD3 R2, PT, PT, R13, R2, RZ ;  /* 0x000000020d027210 */ /* 0x000fe80007ffe0ff */
[----:B------:R-:W-:Y:S07]  /*74c0*/  LEA.HI.X R161, R12, R161, R2, 0x1, P2 ;  /* 0x000000a10ca17211 */ /* 0x000fee00010f0c02 */
.L_x_1468:
[----:B-1----:R-:W-:Y:S02]  /*74d0*/  IMAD.MOV.U32 R163, RZ, RZ, R161 ;  /* 0x000000ffffa37224 */ /* 0x002fe400078e00a1 */
        /* <DEDUP_REMOVED lines=24> */
.L_x_1467:
        /* <DEDUP_REMOVED lines=13> */
[----:B-1----:R-:W-:Y:S02]  /*7730*/  FMNMX3.FTZ R7, R7, R248, R242, !PT ;  /* 0x000000f807077276 */ /* 0x002fe400078100f2 */
        /* <DEDUP_REMOVED lines=43> */
[----:B------:R-:W-:Y:S01]  /*79f0*/  ISETP.NE.AND P0, PT, R174, -0x1, PT ;  /* 0xffffffffae00780c */ /* 0x000fe20003f05270 */
[--C-:B------:R-:W-:Y:S01]  /*7a00*/  FFMA.FTZ R57, R201, UR4, -R127.reuse ;  /* 0x00000004c9397c23 */ /* 0x100fe2000801087f */
[----:B------:R-:W-:Y:S01]  /*7a10*/  FSEL R125, R125, RZ, P2 ;  /* 0x000000ff7d7d7208 */ /* 0x000fe20001000000 */
[--C-:B------:R-:W-:Y:S01]  /*7a20*/  FFMA.FTZ R126, R146, UR4, -R127.reuse ;  /* 0x00000004927e7c23 */ /* 0x100fe2000801087f */
[--C-:B------:R-:W-:Y:S01]  /*7a30*/  FFMA.FTZ R124, R150, UR4, -R127.reuse ;  /* 0x00000004967c7c23 */ /* 0x100fe2000801087f */
[----:B------:R-:W-:Y:S01]  /*7a40*/  FFMA.FTZ R121, R205, UR4, -R127 ;  /* 0x00000004cd797c23 */ /* 0x000fe2000801087f */
[----:B------:R-:W2:Y:S01]  /*7a50*/  MUFU.EX2 R56, R56 ;  /* 0x0000003800387308 */ /* 0x000ea20000000800 */
[--C-:B------:R-:W-:Y:S01]  /*7a60*/  FFMA.FTZ R120, R10, UR4, -R125.reuse ;  /* 0x000000040a787c23 */ /* 0x100fe2000801087d */
[--C-:B------:R-:W-:Y:S01]  /*7a70*/  FFMA.FTZ R58, R199, UR4, -R125.reuse ;  /* 0x00000004c73a7c23 */ /* 0x100fe2000801087d */
[--C-:B------:R-:W-:Y:S01]  /*7a80*/  FFMA.FTZ R122, R6, UR4, -R125.reuse ;  /* 0x00000004067a7c23 */ /* 0x100fe2000801087d */
[----:B------:R-:W-:Y:S06]  /*7a90*/  FFMA.FTZ R123, R203, UR4, -R125 ;  /* 0x00000004cb7b7c23 */ /* 0x000fec000801087d */
[----:B------:R-:W3:Y:S01]  /*7aa0*/  MUFU.EX2 R55, R55 ;  /* 0x0000003700377308 */ /* 0x000ee20000000800 */
[----:B------:R-:W4:Y:S01]  /*7ab0*/  LDSM.16.MT88.4 R36, [R119+0x2000] ;  /* 0x002000007724783b */ /* 0x000f220000004200 */
[--C-:B------:R-:W-:Y:S01]  /*7ac0*/  FFMA.FTZ R128, R234, UR4, -R127.reuse ;  /* 0x00000004ea807c23 */ /* 0x100fe2000801087f */
[--C-:B------:R-:W-:Y:S07]  /*7ad0*/  FFMA.FTZ R136, R220, UR4, -R127.reuse ;  /* 0x00000004dc887c23 */ /* 0x100fee000801087f */
[----:B------:R-:W-:Y:S01]  /*7ae0*/  MUFU.EX2 R57, R57 ;  /* 0x0000003900397308 */ /* 0x000fe20000000800 */
[----:B------:R-:W-:Y:S01]  /*7af0*/  FFMA.FTZ R139, R218, UR4, -R127 ;  /* 0x00000004da8b7c23 */ /* 0x000fe2000801087f */
        /* <DEDUP_REMOVED lines=16> */
[C---:B------:R-:W-:Y:S01]  /*7c00*/  FMUL.FTZ R18, R55.reuse, R102 ;  /* 0x0000006637127220 */ /* 0x040fe20000410000 */
[C---:B------:R-:W-:Y:S07]  /*7c10*/  FMUL.FTZ R19, R55.reuse, R103 ;  /* 0x0000006737137220 */ /* 0x040fee0000410000 */
[----:B------:R-:W5:Y:S01]  /*7c20*/  MUFU.EX2 R121, R121 ;  /* 0x0000007900797308 */ /* 0x000f620000000800 */
[----:B------:R-:W4:Y:S01]  /*7c30*/  LDSM.16.MT88.4 R64, [R119+0x4000] ;  /* 0x004000007740783b */ /* 0x000f220000004200 */
[----:B--2---:R-:W-:Y:S01]  /*7c40*/  F2FP.F16.F32.PACK_AB R60, R126, R57 ;  /* 0x000000397e3c723e */ /* 0x004fe200000000ff */
[C---:B------:R-:W-:Y:S07]  /*7c50*/  FMUL.FTZ R27, R55.reuse, R95 ;  /* 0x0000005f371b7220 */ /* 0x040fee0000410000 */
[----:B------:R-:W-:Y:S01]  /*7c60*/  MUFU.EX2 R123, R123 ;  /* 0x0000007b007b7308 */ /* 0x000fe20000000800 */
[----:B------:R-:W-:Y:S01]  /*7c70*/  FMUL.FTZ R40, R56, R76 ;  /* 0x0000004c38287220 */ /* 0x000fe20000410000 */
[----:B---3--:R-:W-:Y:S01]  /*7c80*/  F2FP.F16.F32.PACK_AB R61, R122, R58 ;  /* 0x0000003a7a3d723e */ /* 0x008fe200000000ff */
[C---:B------:R-:W-:Y:S07]  /*7c90*/  FMUL.FTZ R41, R56.reuse, R77 ;  /* 0x0000004d38297220 */ /* 0x040fee0000410000 */
[----:B------:R-:W2:Y:S01]  /*7ca0*/  MUFU.EX2 R120, R120 ;  /* 0x0000007800787308 */ /* 0x000ea20000000800 */
[----:B------:R-:W-:Y:S01]  /*7cb0*/  LDSM.16.MT88.4 R108, [R118+0xac00] ;  /* 0x00ac0000766c783b */ /* 0x000fe20000004200 */
[C---:B------:R-:W-:Y:S01]  /*7cc0*/  FMUL.FTZ R42, R55.reuse, R78 ;  /* 0x0000004e372a7220 */ /* 0x040fe20000410000 */
[----:B------:R-:W-:Y:S01]  /*7cd0*/  FMUL.FTZ R43, R55, R79 ;  /* 0x0000004f372b7220 */ /* 0x000fe20000410000 */
[C---:B------:R-:W-:Y:S01]  /*7ce0*/  FMUL.FTZ R48, R56.reuse, R68 ;  /* 0x0000004438307220 */ /* 0x040fe20000410000 */
[C---:B------:R-:W-:Y:S01]  /*7cf0*/  FMUL.FTZ R49, R56.reuse, R69 ;  /* 0x0000004538317220 */ /* 0x040fe20000410000 */
[----:B-----5:R-:W-:Y:S01]  /*7d00*/  F2FP.F16.F32.PACK_AB R62, R121, R124 ;  /* 0x0000007c793e723e */ /* 0x020fe200000000ff */
[C---:B------:R-:W-:Y:S01]  /*7d10*/  FMUL.FTZ R50, R55.reuse, R70 ;  /* 0x0000004637327220 */ /* 0x040fe20000410000 */
[----:B------:R-:W-:Y:S01]  /*7d20*/  FMUL.FTZ R51, R55, R71 ;  /* 0x0000004737337220 */ /* 0x000fe20000410000 */
[----:B------:R-:W3:Y:S01]  /*7d30*/  LDSM.16.MT88.4 R76, [R118+0x9400] ;  /* 0x00940000764c783b */ /* 0x000ee20000004200 */
[----:B------:R-:W-:Y:S01]  /*7d40*/  FMUL.FTZ R24, R56, R92 ;  /* 0x0000005c38187220 */ /* 0x000fe20000410000 */
[--C-:B------:R-:W-:Y:S01]  /*7d50*/  FFMA.FTZ R92, R52, UR4, -R125.reuse ;  /* 0x00000004345c7c23 */ /* 0x100fe2000801087d */
[----:B------:R-:W-:Y:S01]  /*7d60*/  FMUL.FTZ R25, R56, R93 ;  /* 0x0000005d38197220 */ /* 0x000fe20000410000 */
[--C-:B------:R-:W-:Y:S01]  /*7d70*/  FFMA.FTZ R93, R53, UR4, -R125.reuse ;  /* 0x00000004355d7c23 */ /* 0x100fe2000801087d */
[----:B--2---:R-:W-:Y:S01]  /*7d80*/  F2FP.F16.F32.PACK_AB R63, R120, R123 ;  /* 0x0000007b783f723e */ /* 0x004fe200000000ff */
[----:B------:R-:W-:Y:S01]  /*7d90*/  FMUL.FTZ R26, R55, R94 ;  /* 0x0000005e371a7220 */ /* 0x000fe20000410000 */
[----:B------:R-:W-:Y:S01]  /*7da0*/  FFMA.FTZ R94, R54, UR4, -R125 ;  /* 0x00000004365e7c23 */ /* 0x000fe2000801087d */
[----:B------:R-:W-:Y:S01]  /*7db0*/  LDSM.16.MT88.4 R68, [R118+0xd400] ;  /* 0x00d400007644783b */ /* 0x000fe20000004200 */
[C---:B------:R-:W-:Y:S01]  /*7dc0*/  FMUL.FTZ R32, R56.reuse, R84 ;  /* 0x0000005438207220 */ /* 0x040fe20000410000 */
[C---:B------:R-:W-:Y:S01]  /*7dd0*/  FMUL.FTZ R33, R56.reuse, R85 ;  /* 0x0000005538217220 */ /* 0x040fe20000410000 */
[----:B------:R-:W-:Y:S01]  /*7de0*/  FFMA.FTZ R84, R195, UR4, -R127 ;  /* 0x00000004c3547c23 */ /* 0x000fe2000801087f */
[C---:B------:R-:W-:Y:S01]  /*7df0*/  HMMA.16816.F32 R4, R60.reuse, R12, R4 ;  /* 0x0000000c3c04723c */ /* 0x040fe20000001804 */
[----:B------:R-:W-:Y:S03]  /*7e00*/  MUFU.EX2 R128, R128 ;  /* 0x0000008000807308 */ /* 0x000fe60000000800 */
[----:B------:R-:W-:Y:S07]  /*7e10*/  LDSM.16.MT88.4 R100, [R119+0x1c00] ;  /* 0x001c00007764783b */ /* 0x000fee0000004200 */
[----:B------:R-:W-:Y:S01]  /*7e20*/  MUFU.EX2 R84, R84 ;  /* 0x0000005400547308 */ /* 0x000fe20000000800 */
[C---:B------:R-:W-:Y:S01]  /*7e30*/  FMUL.FTZ R12, R56.reuse, R104 ;  /* 0x00000068380c7220 */ /* 0x040fe20000410000 */
[C---:B------:R-:W-:Y:S01]  /*7e40*/  FMUL.FTZ R13, R56.reuse, R105 ;  /* 0x00000069380d7220 */ /* 0x040fe20000410000 */
[C---:B------:R-:W-:Y:S07]  /*7e50*/  HMMA.16816.F32 R8, R60.reuse, R14, R8 ;  /* 0x0000000e3c08723c */ /* 0x040fee0000001808 */
[----:B------:R-:W-:Y:S01]  /*7e60*/  MUFU.EX2 R136, R136 ;  /* 0x0000008800887308 */ /* 0x000fe20000000800 */
[C---:B------:R-:W-:Y:S01]  /*7e70*/  FMUL.FTZ R14, R55.reuse, R106 ;  /* 0x0000006a370e7220 */ /* 0x040fe20000410000 */
[C---:B------:R-:W-:Y:S08]  /*7e80*/  FMUL.FTZ R15, R55.reuse, R107 ;  /* 0x0000006b370f7220 */ /* 0x040ff00000410000 */
[----:B------:R-:W-:Y:S01]  /*7e90*/  MUFU.EX2 R139, R139 ;  /* 0x0000008b008b7308 */ /* 0x000fe20000000800 */
[C---:B------:R-:W-:Y:S01]  /*7ea0*/  FFMA.FTZ R177, R56.reuse, R177, R57 ;  /* 0x000000b138b17223 */ /* 0x040fe20000010039 */
[C---:B------:R-:W-:Y:S01]  /*7eb0*/  FMUL.FTZ R34, R55.reuse, R86 ;  /* 0x0000005637227220 */ /* 0x040fe20000410000 */
[----:B------:R-:W-:Y:S01]  /*7ec0*/  FMUL.FTZ R35, R55, R87 ;  /* 0x0000005737237220 */ /* 0x000fe20000410000 */
[----:B------:R-:W-:Y:S06]  /*7ed0*/  FFMA.FTZ R87, R197, UR4, -R127 ;  /* 0x00000004c5577c23 */ /* 0x000fec000801087f */
[----:B------:R-:W-:Y:S01]  /*7ee0*/  MUFU.EX2 R143, R143 ;  /* 0x0000008f008f7308 */ /* 0x000fe20000000800 */
[C---:B-1----:R-:W-:Y:S03]  /*7ef0*/  HMMA.16816.F32 R12, R60.reuse, R20, R12 ;  /* 0x000000143c0c723c */ /* 0x042fe6000000180c */
[C---:B------:R-:W-:Y:S06]  /*7f00*/  FMUL.FTZ R20, R56.reuse, R96 ;  /* 0x0000006038147220 */ /* 0x040fec0000410000 */
[----:B------:R-:W-:Y:S01]  /*7f10*/  MUFU.EX2 R87, R87 ;  /* 0x0000005700577308 */ /* 0x000fe20000000800 */
[----:B------:R-:W-:Y:S01]  /*7f20*/  FMUL.FTZ R21, R56, R97 ;  /* 0x0000006138157220 */ /* 0x000fe20000410000 */
[--C-:B------:R-:W-:Y:S01]  /*7f30*/  FFMA.FTZ R86, R193, UR4, -R125.reuse ;  /* 0x00000004c1567c23 */ /* 0x100fe2000801087d */
[----:B------:R-:W-:Y:S01]  /*7f40*/  FFMA.FTZ R85, R154, UR4, -R125 ;  /* 0x000000049a557c23 */ /* 0x000fe2000801087d */
[C---:B------:R-:W-:Y:S06]  /*7f50*/  HMMA.16816.F32 R16, R60.reuse, R22, R16 ;  /* 0x000000163c10723c */ /* 0x040fec0000001810 */
[----:B------:R-:W-:Y:S01]  /*7f60*/  MUFU.EX2 R138, R138 ;  /* 0x0000008a008a7308 */ /* 0x000fe20000000800 */
[C---:B------:R-:W-:Y:S01]  /*7f70*/  FMUL.FTZ R22, R55.reuse, R98 ;  /* 0x0000006237167220 */ /* 0x040fe20000410000 */
[C---:B------:R-:W-:Y:S08]  /*7f80*/  FMUL.FTZ R23, R55.reuse, R99 ;  /* 0x0000006337177220 */ /* 0x040ff00000410000 */
[----:B------:R-:W-:Y:S01]  /*7f90*/  MUFU.EX2 R86, R86 ;  /* 0x0000005600567308 */ /* 0x000fe20000000800 */
[----:B------:R-:W-:Y:S01]  /*7fa0*/  FFMA.FTZ R105, R250, UR4, -R127 ;  /* 0x00000004fa697c23 */ /* 0x000fe2000801087f */
[----:B------:R-:W-:Y:S01]  /*7fb0*/  FFMA.FTZ R104, R246, UR4, -R125 ;  /* 0x00000004f6687c23 */ /* 0x000fe2000801087d */
        /* <DEDUP_REMOVED lines=13> */
[C---:B------:R-:W-:Y:S01]  /*8090*/  FMUL.FTZ R31, R55.reuse, R91 ;  /* 0x0000005b371f7220 */ /* 0x040fe20000410000 */
[--C-:B------:R-:W-:Y:S07]  /*80a0*/  FFMA.FTZ R90, R142, UR4, -R127.reuse ;  /* 0x000000048e5a7c23 */ /* 0x100fee000801087f */
[----:B------:R-:W-:Y:S01]  /*80b0*/  MUFU.EX2 R98, R98 ;  /* 0x0000006200627308 */ /* 0x000fe20000000800 */
[----:B------:R-:W-:Y:S01]  /*80c0*/  FFMA.FTZ R91, R134, UR4, -R127 ;  /* 0x00000004865b7c23 */ /* 0x000fe2000801087f */
[--C-:B------:R-:W-:Y:S01]  /*80d0*/  FFMA.FTZ R142, R208, UR4, -R125.reuse ;  /* 0x00000004d08e7c23 */ /* 0x100fe2000801087d */
[----:B------:R-:W-:Y:S07]  /*80e0*/  FFMA.FTZ R141, R210, UR4, -R125 ;  /* 0x00000004d28d7c23 */ /* 0x000fee000801087d */
[----:B------:R-:W-:Y:S01]  /*80f0*/  MUFU.EX2 R140, R140 ;  /* 0x0000008c008c7308 */ /* 0x000fe20000000800 */
[C---:B----4-:R-:W-:Y:S03]  /*8100*/  HMMA.16816.F32 R28, R60.reuse, R36, R28 ;  /* 0x000000243c1c723c */ /* 0x050fe6000000181c */
[C---:B------:R-:W-:Y:S01]  /*8110*/  FMUL.FTZ R36, R56.reuse, R80 ;  /* 0x0000005038247220 */ /* 0x040fe20000410000 */
[----:B------:R-:W-:Y:S05]  /*8120*/  FMUL.FTZ R37, R56, R81 ;  /* 0x0000005138257220 */ /* 0x000fea0000410000 */
[----:B------:R-:W1:Y:S01]  /*8130*/  MUFU.EX2 R90, R90 ;  /* 0x0000005a005a7308 */ /* 0x000e620000000800 */
[--C-:B------:R-:W-:Y:S01]  /*8140*/  FFMA.FTZ R144, R192, UR4, -R127.reuse ;  /* 0x00000004c0907c23 */ /* 0x100fe2000801087f */
[----:B------:R-:W-:Y:S01]  /*8150*/  FFMA.FTZ R147, R202, UR4, -R127 ;  /* 0x00000004ca937c23 */ /* 0x000fe2000801087f */
[C---:B------:R-:W-:Y:S07]  /*8160*/  HMMA.16816.F32 R32, R60.reuse, R38, R32 ;  /* 0x000000263c20723c */ /* 0x040fee0000001820 */
[----:B------:R-:W2:Y:S01]  /*8170*/  MUFU.EX2 R91, R91 ;  /* 0x0000005b005b7308 */ /* 0x000ea20000000800 */
[C---:B------:R-:W-:Y:S01]  /*8180*/  FMUL.FTZ R38, R55.reuse, R82 ;  /* 0x0000005237267220 */ /* 0x040fe20000410000 */
[----:B------:R-:W-:Y:S08]  /*8190*/  FMUL.FTZ R39, R55, R83 ;  /* 0x0000005337277220 */ /* 0x000ff00000410000 */
[----:B------:R-:W-:Y:S01]  /*81a0*/  MUFU.EX2 R145, R145 ;  /* 0x0000009100917308 */ /* 0x000fe20000000800 */
[----:B------:R-:W4:Y:S01]  /*81b0*/  LDSM.16.MT88.4 R80, [R119+0x400] ;  /* 0x000400007750783b */ /* 0x000f220000004200 */
[--C-:B------:R-:W-:Y:S01]  /*81c0*/  FFMA.FTZ R149, R204, UR4, -R125.reuse ;  /* 0x00000004cc957c23 */ /* 0x100fe2000801087d */
[----:B------:R-:W-:Y:S07]  /*81d0*/  FFMA.FTZ R146, R194, UR4, -R125 ;  /* 0x00000004c2927c23 */ /* 0x000fee000801087d */
[----:B------:R-:W-:Y:S01]  /*81e0*/  MUFU.EX2 R142, R142 ;  /* 0x0000008e008e7308 */ /* 0x000fe20000000800 */
[----:B------:R-:W-:Y:S01]  /*81f0*/  FFMA.FTZ R148, R198, UR4, -R127 ;  /* 0x00000004c6947c23 */ /* 0x000fe2000801087f */
[C---:B------:R-:W-:Y:S08]  /*8200*/  HMMA.16816.F32 R36, R60.reuse, R44, R36 ;  /* 0x0000002c3c24723c */ /* 0x040ff00000001824 */
[----:B------:R-:W-:Y:S01]  /*8210*/  MUFU.EX2 R141, R141 ;  /* 0x0000008d008d7308 */ /* 0x000fe20000000800 */
[--C-:B------:R-:W-:Y:S01]  /*8220*/  FFMA.FTZ R88, R130, UR4, -R125.reuse ;  /* 0x0000000482587c23 */ /* 0x100fe2000801087d */
[----:B------:R-:W-:Y:S01]  /*8230*/  FFMA.FTZ R89, R191, UR4, -R125 ;  /* 0x00000004bf597c23 */ /* 0x000fe2000801087d */
[C---:B------:R-:W-:Y:S01]  /*8240*/  FMUL.FTZ R44, R56.reuse, R72 ;  /* 0x00000048382c7220 */ /* 0x040fe20000410000 */
[----:B------:R-:W-:Y:S06]  /*8250*/  FMUL.FTZ R45, R56, R73 ;  /* 0x00000049382d7220 */ /* 0x000fec0000410000 */
[----:B------:R-:W-:Y:S01]  /*8260*/  MUFU.EX2 R144, R144 ;  /* 0x0000009000907308 */ /* 0x000fe20000000800 */
[C---:B------:R-:W-:Y:S03]  /*8270*/  HMMA.16816.F32 R40, R60.reuse, R46, R40 ;  /* 0x0000002e3c28723c */ /* 0x040fe60000001828 */
[C---:B------:R-:W-:Y:S01]  /*8280*/  FMUL.FTZ R46, R55.reuse, R74 ;  /* 0x0000004a372e7220 */ /* 0x040fe20000410000 */
[C---:B------:R-:W-:Y:S05]  /*8290*/  FMUL.FTZ R47, R55.reuse, R75 ;  /* 0x0000004b372f7220 */ /* 0x040fea0000410000 */
[----:B------:R-:W-:Y:S01]  /*82a0*/  MUFU.EX2 R88, R88 ;  /* 0x0000005800587308 */ /* 0x000fe20000000800 */
[----:B------:R-:W5:Y:S01]  /*82b0*/  LDSM.16.MT88.4 R72, [R118+0xb400] ;  /* 0x00b400007648783b */ /* 0x000f620000004200 */
[----:B------:R-:W-:Y:S01]  /*82c0*/  FFMA.FTZ R55, R55, R176, R58 ;  /* 0x000000b037377223 */ /* 0x000fe2000001003a */
[----:B------:R-:W-:Y:S07]  /*82d0*/  FFMA.FTZ R151, R200, UR4, -R127 ;  /* 0x00000004c8977c23 */ /* 0x000fee000801087f */
[----:B------:R-:W3:Y:S01]  /*82e0*/  MUFU.EX2 R89, R89 ;  /* 0x0000005900597308 */ /* 0x000ee20000000800 */
[--C-:B------:R-:W-:Y:S01]  /*82f0*/  FFMA.FTZ R153, R196, UR4, -R125.reuse ;  /* 0x00000004c4997c23 */ /* 0x100fe2000801087d */
[C---:B------:R-:W-:Y:S08]  /*8300*/  HMMA.16816.F32 R44, R60.reuse, R64, R44 ;  /* 0x000000403c2c723c */ /* 0x040ff0000000182c */
[----:B------:R-:W4:Y:S01]  /*8310*/  MUFU.EX2 R147, R147 ;  /* 0x0000009300937308 */ /* 0x000f220000000800 */
[----:B------:R-:W-:Y:S01]  /*8320*/  FFMA.FTZ R150, R190, UR4, -R125 ;  /* 0x00000004be967c23 */ /* 0x000fe2000801087d */
[----:B------:R-:W-:Y:S01]  /*8330*/  FADD.FTZ R122, R122, R55 ;  /* 0x000000377a7a7221 */ /* 0x000fe20000010000 */
[----:B------:R-:W-:Y:S07]  /*8340*/  FFMA.FTZ R106, R252, UR4, -R127 ;  /* 0x00000004fc6a7c23 */ /* 0x000fee000801087f */
[----:B------:R-:W-:Y:S01]  /*8350*/  MUFU.EX2 R149, R149 ;  /* 0x0000009500957308 */ /* 0x000fe20000000800 */
[--C-:B------:R-:W-:Y:S01]  /*8360*/  FFMA.FTZ R97, R244, UR4, -R125.reuse ;  /* 0x00000004f4617c23 */ /* 0x100fe2000801087d */
[----:B------:R-:W-:Y:S01]  /*8370*/  HMMA.16816.F32 R48, R60, R66, R48 ;  /* 0x000000423c30723c */ /* 0x000fe20000001830 */
[----:B------:R-:W5:Y:S07]  /*8380*/  LDSM.16.MT88.4 R64, [R119+0x2400] ;  /* 0x002400007740783b */ /* 0x000f6e0000004200 */
[----:B------:R-:W5:Y:S01]  /*8390*/  MUFU.EX2 R146, R146 ;  /* 0x0000009200927308 */ /* 0x000f620000000800 */
[----:B-1----:R-:W-:Y:S01]  /*83a0*/  F2FP.F16.F32.PACK_AB R60, R87, R90 ;  /* 0x0000005a573c723e */ /* 0x002fe200000000ff */
[--C-:B------:R-:W-:Y:S01]  /*83b0*/  FFMA.FTZ R96, R240, UR4, -R125.reuse ;  /* 0x00000004f0607c23 */ /* 0x100fe2000801087d */
[----:B--2---:R-:W-:Y:S07]  /*83c0*/  F2FP.F16.F32.PACK_AB R62, R84, R91 ;  /* 0x0000005b543e723e */ /* 0x004fee00000000ff */
[----:B------:R-:W-:Y:S01]  /*83d0*/  MUFU.EX2 R148, R148 ;  /* 0x0000009400947308 */ /* 0x000fe20000000800 */
[----:B---3--:R-:W-:Y:S01]  /*83e0*/  F2FP.F16.F32.PACK_AB R61, R89, R88 ;  /* 0x00000058593d723e */ /* 0x008fe200000000ff */
[----:B------:R-:W-:Y:S01]  /*83f0*/  FFMA.FTZ R129, R238, UR4, -R125 ;  /* 0x00000004ee817c23 */ /* 0x000fe2000801087d */
[----:B------:R-:W-:Y:S07]  /*8400*/  F2FP.F16.F32.PACK_AB R63, R85, R86 ;  /* 0x00000056553f723e */ /* 0x000fee00000000ff */
[----:B------:R-:W1:Y:S01]  /*8410*/  MUFU.EX2 R151, R151 ;  /* 0x0000009700977308 */ /* 0x000e620000000800 */
[----:B----4-:R-:W-:Y:S01]  /*8420*/  F2FP.F16.F32.PACK_AB R56, R147, R144 ;  /* 0x000000909338723e */ /* 0x010fe200000000ff */
[----:B------:R-:W-:Y:S01]  /*8430*/  FFMA.FTZ R131, R236, UR4, -R127 ;  /* 0x00000004ec837c23 */ /* 0x000fe2000801087f */
[--C-:B------:R-:W-:Y:S07]  /*8440*/  FFMA.FTZ R133, R232, UR4, -R125.reuse ;  /* 0x00000004e8857c23 */ /* 0x100fee000801087d */
[----:B------:R-:W-:Y:S01]  /*8450*/  MUFU.EX2 R153, R153 ;  /* 0x0000009900997308 */ /* 0x000fe20000000800 */
[----:B------:R-:W-:Y:S01]  /*8460*/  FFMA.FTZ R130, R224, UR4, -R125 ;  /* 0x00000004e0827c23 */ /* 0x000fe2000801087d */
[C---:B------:R-:W-:Y:S08]  /*8470*/  HMMA.16816.F32 R4, R60.reuse, R76, R4 ;  /* 0x0000004c3c04723c */ /* 0x040ff00000001804 */
[----:B------:R-:W2:Y:S01]  /*8480*/  MUFU.EX2 R150, R150 ;  /* 0x0000009600967308 */ /* 0x000ea20000000800 */
[----:B-----5:R-:W-:Y:S01]  /*8490*/  F2FP.F16.F32.PACK_AB R57, R146, R149 ;  /* 0x000000959239723e */ /* 0x020fe200000000ff */
[--C-:B------:R-:W-:Y:S01]  /*84a0*/  FFMA.FTZ R132, R230, UR4, -R127.reuse ;  /* 0x00000004e6847c23 */ /* 0x100fe2000801087f */
[----:B------:R-:W-:Y:S07]  /*84b0*/  FFMA.FTZ R135, R222, UR4, -R127 ;  /* 0x00000004de877c23 */ /* 0x000fee000801087f */
[----:B------:R-:W-:Y:S01]  /*84c0*/  MUFU.EX2 R106, R106 ;  /* 0x0000006a006a7308 */ /* 0x000fe20000000800 */
[--C-:B------:R-:W-:Y:S01]  /*84d0*/  FFMA.FTZ R134, R226, UR4, -R125.reuse ;  /* 0x00000004e2867c23 */ /* 0x100fe2000801087d */
[C---:B------:R-:W-:Y:S01]  /*84e0*/  HMMA.16816.F32 R8, R60.reuse, R78, R8 ;  /* 0x0000004e3c08723c */ /* 0x040fe20000001808 */
[----:B------:R-:W3:Y:S07]  /*84f0*/  LDSM.16.MT88.4 R76, [R119+0x4400] ;  /* 0x00440000774c783b */ /* 0x000eee0000004200 */
[----:B------:R-:W-:Y:S01]  /*8500*/  MUFU.EX2 R97, R97 ;  /* 0x0000006100617308 */ /* 0x000fe20000000800 */
[----:B-1----:R-:W-:Y:S01]  /*8510*/  F2FP.F16.F32.PACK_AB R58, R151, R148 ;  /* 0x00000094973a723e */ /* 0x002fe200000000ff */
[----:B------:R-:W-:Y:S01]  /*8520*/  FFMA.FTZ R137, R228, UR4, -R125 ;  /* 0x00000004e4897c23 */ /* 0x000fe2000801087d */
[--C-:B------:R-:W-:Y:S07]  /*8530*/  FFMA.FTZ R152, R182, UR4, -R127.reuse ;  /* 0x00000004b6987c23 */ /* 0x100fee000801087f */
[----:B------:R-:W-:Y:S01]  /*8540*/  MUFU.EX2 R96, R96 ;  /* 0x0000006000607308 */ /* 0x000fe20000000800 */
[--C-:B------:R-:W-:Y:S01]  /*8550*/  FFMA.FTZ R155, R183, UR4, -R127.reuse ;  /* 0x00000004b79b7c23 */ /* 0x100fe2000801087f */
[C---:B------:R-:W-:Y:S08]  /*8560*/  HMMA.16816.F32 R12, R60.reuse, R80, R12 ;  /* 0x000000503c0c723c */ /* 0x040ff0000000180c */
[----:B------:R-:W-:Y:S01]  /*8570*/  MUFU.EX2 R129, R129 ;  /* 0x0000008100817308 */ /* 0x000fe20000000800 */
[----:B--2---:R-:W-:Y:S01]  /*8580*/  F2FP.F16.F32.PACK_AB R59, R150, R153 ;  /* 0x00000099963b723e */ /* 0x004fe200000000ff */
[----:B------:R-:W-:Y:S01]  /*8590*/  FFMA.FTZ R163, R184, UR4, -R127 ;  /* 0x00000004b8a37c23 */ /* 0x000fe2000801087f */
[--C-:B------:R-:W-:Y:S07]  /*85a0*/  FFMA.FTZ R159, R181, UR4, -R125.reuse ;  /* 0x00000004b59f7c23 */ /* 0x100fee000801087d */
[----:B------:R-:W-:Y:S01]  /*85b0*/  MUFU.EX2 R131, R131 ;  /* 0x0000008300837308 */ /* 0x000fe20000000800 */
[----:B------:R-:W-:Y:S01]  /*85c0*/  FFMA.FTZ R154, R178, UR4, -R125 ;  /* 0x00000004b29a7c23 */ /* 0x000fe2000801087d */
[C---:B------:R-:W-:Y:S01]  /*85d0*/  HMMA.16816.F32 R16, R60.reuse, R82, R16 ;  /* 0x000000523c10723c */ /* 0x040fe20000001810 */
[----:B------:R-:W-:Y:S07]  /*85e0*/  LDSM.16.MT88.4 R80, [R118+0xe800] ;  /* 0x00e800007650783b */ /* 0x000fee0000004200 */
[----:B------:R-:W-:Y:S01]  /*85f0*/  MUFU.EX2 R133, R133 ;  /* 0x0000008500857308 */ /* 0x000fe20000000800 */
[----:B------:R-:W-:Y:S01]  /*8600*/  FFMA.FTZ R185, R185, UR4, -R127 ;  /* 0x00000004b9b97c23 */ /* 0x000fe2000801087f */
[--C-:B------:R-:W-:Y:S01]  /*8610*/  FFMA.FTZ R179, R179, UR4, -R125.reuse ;  /* 0x00000004b3b37c23 */ /* 0x100fe2000801087d */
[--C-:B------:R-:W-:Y:S07]  /*8620*/  FFMA.FTZ R180, R180, UR4, -R125.reuse ;  /* 0x00000004b4b47c23 */ /* 0x100fee000801087d */
[----:B------:R-:W-:Y:S01]  /*8630*/  MUFU.EX2 R130, R130 ;  /* 0x0000008200827308 */ /* 0x000fe20000000800 */
[----:B------:R-:W-:Y:S01]  /*8640*/  FFMA.FTZ R125, R3, UR4, -R125 ;  /* 0x00000004037d7c23 */ /* 0x000fe2000801087d */
[C---:B------:R-:W-:Y:S08]  /*8650*/  HMMA.16816.F32 R20, R60.reuse, R72, R20 ;  /* 0x000000483c14723c */ /* 0x040ff00000001814 */
[----:B------:R-:W-:Y:S01]  /*8660*/  MUFU.EX2 R132, R132 ;  /* 0x0000008400847308 */ /* 0x000fe20000000800 */
[----:B------:R-:W-:Y:S01]  /*8670*/  FADD.FTZ R177, R126, R177 ;  /* 0x000000b17eb17221 */ /* 0x000fe20000010000 */
[--C-:B------:R-:W-:Y:S01]  /*8680*/  FFMA.FTZ R186, R186, UR4, -R127.reuse ;  /* 0x00000004baba7c23 */ /* 0x100fe2000801087f */
[--C-:B------:R-:W-:Y:S07]  /*8690*/  FFMA.FTZ R187, R187, UR4, -R127.reuse ;  /* 0x00000004bbbb7c23 */ /* 0x100fee000801087f */
[----:B------:R-:W-:Y:S01]  /*86a0*/  MUFU.EX2 R135, R135 ;  /* 0x0000008700877308 */ /* 0x000fe20000000800 */
[--C-:B------:R-:W-:Y:S01]  /*86b0*/  FFMA.FTZ R188, R188, UR4, -R127.reuse ;  /* 0x00000004bcbc7c23 */ /* 0x100fe2000801087f */
[C---:B------:R-:W-:Y:S01]  /*86c0*/  HMMA.16816.F32 R24, R60.reuse, R74, R24 ;  /* 0x0000004a3c18723c */ /* 0x040fe20000001818 */
[----:B------:R-:W-:Y:S07]  /*86d0*/  LDSM.16.MT88.4 R72, [R119+0x800] ;  /* 0x000800007748783b */ /* 0x000fee0000004200 */
[----:B------:R-:W-:Y:S01]  /*86e0*/  MUFU.EX2 R134, R134 ;  /* 0x0000008600867308 */ /* 0x000fe20000000800 */
[----:B------:R-:W-:Y:S01]  /*86f0*/  FFMA.FTZ R127, R189, UR4, -R127 ;  /* 0x00000004bd7f7c23 */ /* 0x000fe2000801087f */
[----:B------:R-:W-:Y:S01]  /*8700*/  FADD.FTZ R124, R124, R177 ;  /* 0x000000b17c7c7221 */ /* 0x000fe20000010000 */
[----:B------:R-:W-:Y:S07]  /*8710*/  FADD.FTZ R123, R123, R122 ;  /* 0x0000007a7b7b7221 */ /* 0x000fee0000010000 */
[----:B------:R-:W-:Y:S01]  /*8720*/  MUFU.EX2 R137, R137 ;  /* 0x0000008900897308 */ /* 0x000fe20000000800 */
[----:B------:R-:W-:Y:S01]  /*8730*/  MOV R117, R2 ;  /* 0x0000000200757202 */ /* 0x000fe20000000f00 */
[C---:B------:R-:W-:Y:S08]  /*8740*/  HMMA.16816.F32 R28, R60.reuse, R64, R28 ;  /* 0x000000403c1c723c */ /* 0x040ff0000000181c */
[----:B------:R-:W-:Y:S01]  /*8750*/  MUFU.EX2 R152, R152 ;  /* 0x0000009800987308 */ /* 0x000fe20000000800 */
[----:B------:R-:W-:Y:S01]  /*8760*/  FADD.FTZ R121, R121, R124 ;  /* 0x0000007c79797221 */ /* 0x000fe20000010000 */
[----:B------:R-:W-:Y:S08]  /*8770*/  FADD.FTZ R123, R120, R123 ;  /* 0x0000007b787b7221 */ /* 0x000ff00000010000 */
[----:B------:R-:W1:Y:S01]  /*8780*/  MUFU.EX2 R155, R155 ;  /* 0x0000009b009b7308 */ /* 0x000e620000000800 */
[----:B------:R-:W-:Y:S01]  /*8790*/  FADD.FTZ R90, R90, R121 ;  /* 0x000000795a5a7221 */ /* 0x000fe20000010000 */
[C---:B------:R-:W-:Y:S01]  /*87a0*/  HMMA.16816.F32 R32, R60.reuse, R66, R32 ;  /* 0x000000423c20723c */ /* 0x040fe20000001820 */
[----:B------:R-:W2:Y:S07]  /*87b0*/  LDSM.16.MT88.4 R64, [R118+0x9800] ;  /* 0x009800007640783b */ /* 0x000eae0000004200 */
[----:B------:R-:W-:Y:S01]  /*87c0*/  MUFU.EX2 R159, R159 ;  /* 0x0000009f009f7308 */ /* 0x000fe20000000800 */
[----:B------:R-:W-:Y:S01]  /*87d0*/  FADD.FTZ R90, R87, R90 ;  /* 0x0000005a575a7221 */ /* 0x000fe20000010000 */
[----:B------:R-:W-:Y:S08]  /*87e0*/  FADD.FTZ R88, R88, R123 ;  /* 0x0000007b58587221 */ /* 0x000ff00000010000 */
[----:B------:R-:W4:Y:S01]  /*87f0*/  MUFU.EX2 R154, R154 ;  /* 0x0000009a009a7308 */ /* 0x000f220000000800 */
[----:B------:R-:W-:Y:S01]  /*8800*/  FADD.FTZ R91, R91, R90 ;  /* 0x0000005a5b5b7221 */ /* 0x000fe20000010000 */
[C---:B------:R-:W-:Y:S08]  /*8810*/  HMMA.16816.F32 R36, R60.reuse, R68, R36 ;  /* 0x000000443c24723c */ /* 0x040ff00000001824 */
[----:B------:R-:W-:Y:S01]  /*8820*/  MUFU.EX2 R163, R163 ;  /* 0x000000a300a37308 */ /* 0x000fe20000000800 */
[----:B------:R-:W-:Y:S01]  /*8830*/  FADD.FTZ R91, R84, R91 ;  /* 0x0000005b545b7221 */ /* 0x000fe20000010000 */
[----:B-1----:R-:W-:Y:S01]  /*8840*/  F2FP.F16.F32.PACK_AB R52, R155, R152 ;  /* 0x000000989b34723e */ /* 0x002fe200000000ff */
[----:B------:R-:W-:Y:S07]  /*8850*/  FADD.FTZ R89, R89, R88 ;  /* 0x0000005859597221 */ /* 0x000fee0000010000 */
[----:B------:R-:W1:Y:S01]  /*8860*/  MUFU.EX2 R126, R185 ;  /* 0x000000b9007e7308 */ /* 0x000e620000000800 */
[C---:B------:R-:W-:Y:S01]  /*8870*/  HMMA.16816.F32 R40, R60.reuse, R70, R40 ;  /* 0x000000463c28723c */ /* 0x040fe20000001828 */
[----:B------:R-:W5:Y:S08]  /*8880*/  LDSM.16.MT88.4 R68, [R118+0xb800] ;  /* 0x00b800007644783b */ /* 0x000f700000004200 */
[----:B------:R-:W-:Y:S01]  /*8890*/  MUFU.EX2 R3, R180 ;  /* 0x000000b400037308 */ /* 0x000fe20000000800 */
[----:B------:R-:W-:Y:S01]  /*88a0*/  FADD.FTZ R86, R86, R89 ;  /* 0x0000005956567221 */ /* 0x000fe20000010000 */
[----:B----4-:R-:W-:Y:S08]  /*88b0*/  F2FP.F16.F32.PACK_AB R53, R154, R159 ;  /* 0x0000009f9a35723e */ /* 0x010ff000000000ff */
[----:B------:R-:W-:Y:S01]  /*88c0*/  MUFU.EX2 R186, R186 ;  /* 0x000000ba00ba7308 */ /* 0x000fe20000000800 */
[----:B------:R-:W-:Y:S01]  /*88d0*/  FADD.FTZ R85, R85, R86 ;  /* 0x0000005655557221 */ /* 0x000fe20000010000 */
[C---:B---3--:R-:W-:Y:S08]  /*88e0*/  HMMA.16816.F32 R44, R60.reuse, R76, R44 ;  /* 0x0000004c3c2c723c */ /* 0x048ff0000000182c */
[----:B------:R-:W-:Y:S01]  /*88f0*/  MUFU.EX2 R187, R187 ;  /* 0x000000bb00bb7308 */ /* 0x000fe20000000800 */
[----:B-1----:R-:W-:Y:S09]  /*8900*/  F2FP.F16.F32.PACK_AB R54, R126, R163 ;  /* 0x000000a37e36723e */ /* 0x002ff200000000ff */
[----:B------:R-:W-:Y:S01]  /*8910*/  MUFU.EX2 R188, R188 ;  /* 0x000000bc00bc7308 */ /* 0x000fe20000000800 */
[----:B------:R-:W-:Y:S01]  /*8920*/  HMMA.16816.F32 R48, R60, R78, R48 ;  /* 0x0000004e3c30723c */ /* 0x000fe20000001830 */
[----:B------:R-:W1:Y:S08]  /*8930*/  LDSM.16.MT88.4 R76, [R119+0x2800] ;  /* 0x00280000774c783b */ /* 0x000e700000004200 */
        /* <DEDUP_REMOVED lines=10> */
[C---:B--2---:R-:W-:Y:S03]  /*89e0*/  HMMA.16816.F32 R4, R60.reuse, R64, R4 ;  /* 0x000000403c04723c */ /* 0x044fe60000001804 */
[----:B------:R-:W-:Y:S05]  /*89f0*/  FADD.FTZ R96, R129, R96 ;  /* 0x0000006081607221 */ /* 0x000fea0000010000 */
[C---:B------:R-:W-:Y:S01]  /*8a00*/  HMMA.16816.F32 R8, R60.reuse, R66, R8 ;  /* 0x000000423c08723c */ /* 0x040fe20000001808 */
[----:B------:R-:W2:Y:S07]  /*8a10*/  LDSM.16.MT88.4 R64, [R118+0xd800] ;  /* 0x00d800007640783b */ /* 0x000eae0000004200 */
[C---:B------:R-:W-:Y:S08]  /*8a20*/  HMMA.16816.F32 R12, R60.reuse, R72, R12 ;  /* 0x000000483c0c723c */ /* 0x040ff0000000180c */
[C---:B------:R-:W-:Y:S01]  /*8a30*/  HMMA.16816.F32 R16, R60.reuse, R74, R16 ;  /* 0x0000004a3c10723c */ /* 0x040fe20000001810 */
[----:B------:R-:W3:Y:S07]  /*8a40*/  LDSM.16.MT88.4 R72, [R119+0x4800] ;  /* 0x004800007748783b */ /* 0x000eee0000004200 */
[C---:B-----5:R-:W-:Y:S08]  /*8a50*/  HMMA.16816.F32 R20, R60.reuse, R68, R20 ;  /* 0x000000443c14723c */ /* 0x060ff00000001814 */
        /* <DEDUP_REMOVED lines=10> */
[----:B------:R-:W-:Y:S02]  /*8b00*/  LDSM.16.MT88.4 R72, [R118+0xdc00] ;  /* 0x00dc00007648783b */ /* 0x000fe40000004200 */
[----:B------:R-:W-:Y:S02]  /*8b10*/  F2FP.F16.F32.PACK_AB R60, R131, R128 ;  /* 0x00000080833c723e */ /* 0x000fe400000000ff */
[C---:B------:R-:W-:Y:S01]  /*8b20*/  F2FP.F16.F32.PACK_AB R61, R130.reuse, R133 ;  /* 0x00000085823d723e */ /* 0x040fe200000000ff */
[----:B------:R-:W-:Y:S01]  /*8b30*/  FADD.FTZ R133, R133, R96 ;  /* 0x0000006085857221 */ /* 0x000fe20000010000 */
[----:B------:R-:W-:Y:S02]  /*8b40*/  F2FP.F16.F32.PACK_AB R62, R135, R132 ;  /* 0x00000084873e723e */ /* 0x000fe400000000ff */
[C---:B------:R-:W-:Y:S01]  /*8b50*/  F2FP.F16.F32.PACK_AB R63, R137.reuse, R134 ;  /* 0x00000086893f723e */ /* 0x040fe200000000ff */
[----:B------:R-:W-:Y:S04]  /*8b60*/  FADD.FTZ R133, R130, R133 ;  /* 0x0000008582857221 */ /* 0x000fe80000010000 */
[----:B------:R-:W-:Y:S02]  /*8b70*/  FADD.FTZ R134, R134, R133 ;  /* 0x0000008586867221 */ /* 0x000fe40000010000 */
[C---:B----4-:R-:W-:Y:S03]  /*8b80*/  HMMA.16816.F32 R4, R60.reuse, R68, R4 ;  /* 0x000000443c04723c */ /* 0x050fe60000001804 */
        /* <DEDUP_REMOVED lines=15> */
[C---:B-1----:R-:W-:Y:S08]  /*8c80*/  HMMA.16816.F32 R44, R60.reuse, R76, R44 ;  /* 0x0000004c3c2c723c */ /* 0x042ff0000000182c */
        /* <DEDUP_REMOVED lines=20> */
[----:B------:R-:W2:Y:S02]  /*8dd0*/  LDSM.16.MT88.4 R68, [R118+0xe000] ;  /* 0x00e000007644783b */ /* 0x000ea40000004200 */
[----:B------:R-:W-:Y:S05]  /*8de0*/  FADD.FTZ R159, R154, R159 ;  /* 0x0000009f9a9f7221 */ /* 0x000fea0000010000 */
[C---:B----4-:R-:W-:Y:S08]  /*8df0*/  HMMA.16816.F32 R20, R60.reuse, R72, R20 ;  /* 0x000000483c14723c */ /* 0x050ff00000001814 */
        /* <DEDUP_REMOVED lines=9> */
[----:B------:R-:W-:Y:S01]  /*8e90*/  HMMA.16816.F32 R48, R60, R78, R48 ;  /* 0x0000004e3c30723c */ /* 0x000fe20000001830 */
[----:B------:R-:W3:Y:S07]  /*8ea0*/  LDSM.16.MT88.4 R60, [R118+0xc400] ;  /* 0x00c40000763c783b */ /* 0x000eee0000004200 */
[C---:B-1----:R-:W-:Y:S01]  /*8eb0*/  HMMA.16816.F32 R4, R56.reuse, R64, R4 ;  /* 0x000000403804723c */ /* 0x042fe20000001804 */
[----:B------:R-:W1:Y:S07]  /*8ec0*/  LDSM.16.MT88.4 R76, [R118+0xe400] ;  /* 0x00e40000764c783b */ /* 0x000e6e0000004200 */
[C---:B------:R-:W-:Y:S01]  /*8ed0*/  HMMA.16816.F32 R8, R56.reuse, R66, R8 ;  /* 0x000000423808723c */ /* 0x040fe20000001808 */
[----:B------:R-:W4:Y:S07]  /*8ee0*/  LDSM.16.MT88.4 R64, [R119+0x5400] ;  /* 0x005400007740783b */ /* 0x000f2e0000004200 */
[C---:B--2---:R-:W-:Y:S08]  /*8ef0*/  HMMA.16816.F32 R12, R56.reuse, R68, R12 ;  /* 0x00000044380c723c */ /* 0x044ff0000000180c */
[C---:B------:R-:W-:Y:S01]  /*8f00*/  HMMA.16816.F32 R16, R56.reuse, R70, R16 ;  /* 0x000000463810723c */ /* 0x040fe20000001810 */
[----:B------:R-:W-:Y:S07]  /*8f10*/  LDSM.16.MT88.4 R68, [R119+0x1800] ;  /* 0x001800007744783b */ /* 0x000fee0000004200 */
        /* <DEDUP_REMOVED lines=9> */
[C---:B----4-:R-:W-:Y:S01]  /*8fb0*/  HMMA.16816.F32 R44, R56.reuse, R64, R44 ;  /* 0x00000040382c723c */ /* 0x050fe2000000182c */
[----:B------:R-:W4:Y:S07]  /*8fc0*/  MUFU.EX2 R64, R179 ;  /* 0x000000b300407308 */ /* 0x000f2e0000000800 */
[----:B------:R-:W-:Y:S01]  /*8fd0*/  HMMA.16816.F32 R48, R56, R66, R48 ;  /* 0x000000423830723c */ /* 0x000fe20000001830 */
[----:B------:R-:W5:Y:S02]  /*8fe0*/  LDSM.16.MT88.4 R56, [R119+0x5800] ;  /* 0x005800007738783b */ /* 0x000f640000004200 */
[C---:B----4-:R-:W-:Y:S01]  /*8ff0*/  F2FP.F16.F32.PACK_AB R55, R3.reuse, R64 ;  /* 0x000000400337723e */ /* 0x050fe200000000ff */
[----:B------:R-:W-:Y:S04]  /*9000*/  FADD.FTZ R64, R64, R159 ;  /* 0x0000009f40407221 */ /* 0x000fe80000010000 */
[----:B------:R-:W-:Y:S02]  /*9010*/  FADD.FTZ R64, R3, R64 ;  /* 0x0000004003407221 */ /* 0x000fe40000010000 */
[C---:B--2---:R-:W-:Y:S01]  /*9020*/  HMMA.16816.F32 R4, R52.reuse, R60, R4 ;  /* 0x0000003c3404723c */ /* 0x044fe20000001804 */
[----:B------:R-:W-:Y:S10]  /*9030*/  MUFU.EX2 R61, R94 ;  /* 0x0000005e003d7308 */ /* 0x000ff40000000800 */
[----:B------:R-:W2:Y:S01]  /*9040*/  MUFU.EX2 R60, R93 ;  /* 0x0000005d003c7308 */ /* 0x000ea20000000800 */
[C---:B------:R-:W-:Y:S09]  /*9050*/  HMMA.16816.F32 R8, R52.reuse, R62, R8 ;  /* 0x0000003e3408723c */ /* 0x040ff20000001808 */
[----:B------:R4:W3:Y:S01]  /*9060*/  MUFU.EX2 R62, R92 ;  /* 0x0000005c003e7308 */ /* 0x0008e20000000800 */
[C---:B------:R-:W-:Y:S03]  /*9070*/  HMMA.16816.F32 R12, R52.reuse, R68, R12 ;  /* 0x00000044340c723c */ /* 0x040fe6000000180c */
[----:B------:R-:W-:Y:S02]  /*9080*/  F2FP.F16.F32.PACK_AB R68, R187, R186 ;  /* 0x000000babb44723e */ /* 0x000fe400000000ff */
[C---:B--2---:R-:W-:Y:S01]  /*9090*/  F2FP.F16.F32.PACK_AB R69, R60.reuse, R61 ;  /* 0x0000003d3c45723e */ /* 0x044fe200000000ff */
[----:B------:R-:W-:Y:S01]  /*90a0*/  FADD.FTZ R61, R61, R64 ;  /* 0x000000403d3d7221 */ /* 0x000fe20000010000 */
[----:B----4-:R-:W2:Y:S01]  /*90b0*/  LDSM.16.MT88.4 R92, [R118+0xcc00] ;  /* 0x00cc0000765c783b */ /* 0x010ea20000004200 */
[C---:B------:R-:W-:Y:S03]  /*90c0*/  HMMA.16816.F32 R16, R52.reuse, R70, R16 ;  /* 0x000000463410723c */ /* 0x040fe60000001810 */
[----:B------:R-:W-:Y:S01]  /*90d0*/  F2FP.F16.F32.PACK_AB R70, R127, R188 ;  /* 0x000000bc7f46723e */ /* 0x000fe200000000ff */
[----:B------:R-:W-:Y:S01]  /*90e0*/  FADD.FTZ R61, R60, R61 ;  /* 0x0000003d3c3d7221 */ /* 0x000fe20000010000 */
[C---:B---3--:R-:W-:Y:S03]  /*90f0*/  F2FP.F16.F32.PACK_AB R71, R125.reuse, R62 ;  /* 0x0000003e7d47723e */ /* 0x048fe600000000ff */
[C---:B------:R-:W-:Y:S03]  /*9100*/  HMMA.16816.F32 R20, R52.reuse, R72, R20 ;  /* 0x000000483414723c */ /* 0x040fe60000001814 */
[----:B------:R-:W-:Y:S04]  /*9110*/  FADD.FTZ R62, R62, R61 ;  /* 0x0000003d3e3e7221 */ /* 0x000fe80000010000 */
[----:B------:R-:W-:Y:S01]  /*9120*/  FADD.FTZ R176, R125, R62 ;  /* 0x0000003e7db07221 */ /* 0x000fe20000010000 */
[C---:B------:R-:W-:Y:S08]  /*9130*/  HMMA.16816.F32 R24, R52.reuse, R74, R24 ;  /* 0x0000004a3418723c */ /* 0x040ff00000001818 */
[C---:B-1----:R-:W-:Y:S08]  /*9140*/  HMMA.16816.F32 R28, R52.reuse, R76, R28 ;  /* 0x0000004c341c723c */ /* 0x042ff0000000181c */
[C---:B------:R-:W-:Y:S01]  /*9150*/  HMMA.16816.F32 R32, R52.reuse, R78, R32 ;  /* 0x0000004e3420723c */ /* 0x040fe20000001820 */
[----:B------:R-:W1:Y:S07]  /*9160*/  LDSM.16.MT88.4 R76, [R118+0xec00] ;  /* 0x00ec0000764c783b */ /* 0x000e6e0000004200 */
[C---:B------:R-:W-:Y:S08]  /*9170*/  HMMA.16816.F32 R36, R52.reuse, R80, R36 ;  /* 0x000000503424723c */ /* 0x040ff00000001824 */
[C---:B------:R-:W-:Y:S08]  /*9180*/  HMMA.16816.F32 R40, R52.reuse, R82, R40 ;  /* 0x000000523428723c */ /* 0x040ff00000001828 */
[C---:B-----5:R-:W-:Y:S08]  /*9190*/  HMMA.16816.F32 R44, R52.reuse, R56, R44 ;  /* 0x00000038342c723c */ /* 0x060ff0000000182c */
        /* <DEDUP_REMOVED lines=10> */
[----:B------:R3:W4:Y:S02]  /*9240*/  LDSM.16.MT88.4 R4, [R119+0x5c00] ;  /* 0x005c00007704783b */ /* 0x0007240000004200 */
        /* <DEDUP_REMOVED lines=9> */
[----:B---3--:R-:W-:Y:S01]  /*92e0*/  MOV R119, R0 ;  /* 0x0000000000777202 */ /* 0x008fe20000000f00 */
[----:B------:R-:W-:Y:S04]  /*92f0*/  FADD.FTZ R145, R145, R140 ;  /* 0x0000008c91917221 */ /* 0x000fe80000010000 */
        /* <DEDUP_REMOVED lines=9> */
[C---:B----4-:R-:W-:Y:S03]  /*9390*/  HMMA.16816.F32 R72, R68.reuse, R4, R44 ;  /* 0x000000044448723c */ /* 0x050fe6000000182c */
[----:B------:R-:W-:Y:S04]  /*93a0*/  FADD.FTZ R9, R163, R8 ;  /* 0x00000008a3097221 */ /* 0x000fe80000010000 */
[----:B------:R-:W-:Y:S01]  /*93b0*/  FADD.FTZ R9, R126, R9 ;  /* 0x000000097e097221 */ /* 0x000fe20000010000 */
[----:B------:R-:W-:Y:S03]  /*93c0*/  HMMA.16816.F32 R68, R68, R6, R48 ;  /* 0x000000064444723c */ /* 0x000fe60000001830 */
[----:B------:R-:W-:Y:S04]  /*93d0*/  FADD.FTZ R186, R186, R9 ;  /* 0x00000009baba7221 */ /* 0x000fe80000010000 */
[----:B------:R-:W-:Y:S04]  /*93e0*/  FADD.FTZ R187, R187, R186 ;  /* 0x000000babbbb7221 */ /* 0x000fe80000010000 */
[----:B------:R-:W-:Y:S04]  /*93f0*/  FADD.FTZ R188, R188, R187 ;  /* 0x000000bbbcbc7221 */ /* 0x000fe80000010000 */
[----:B------:R-:W-:Y:S01]  /*9400*/  FADD.FTZ R177, R127, R188 ;  /* 0x000000bc7fb17221 */ /* 0x000fe20000010000 */
[----:B------:R-:W-:Y:S06]  /*9410*/  @P0 BRA `(.L_x_1469) ;  /* 0xffffffc000940947 */ /* 0x000fec000383ffff */
.L_x_1465:
[----:B------:R-:W1:Y:S01]  /*9420*/  SHFL.BFLY PT, R3, R176, 0x2, 0x1f ;  /* 0x0c401f00b0037f89 */ /* 0x000e6200000e0000 */
[----:B------:R-:W-:Y:S01]  /*9430*/  LOP3.LUT R167, R167, 0xc0, R160, 0xf8, !PT ;  /* 0x000000c0a7a77812 */ /* 0x000fe200078ef8a0 */
[----:B------:R-:W2:Y:S01]  /*9440*/  LDCU.U8 UR4, c[0x0][0x548] ;  /* 0x0000a900ff0477ac */ /* 0x000ea20008000000 */
[----:B------:R-:W-:Y:S01]  /*9450*/  S2UR UR8, SR_CTAID.Y ;  /* 0x00000000000879c3 */ /* 0x000fe20000002600 */
[----:B------:R-:W3:Y:S01]  /*9460*/  SHFL.BFLY PT, R4, R177, 0x2, 0x1f ;  /* 0x0c401f00b1047f89 */ /* 0x000ee200000e0000 */
[----:B------:R-:W-:Y:S01]  /*9470*/  LOP3.LUT R40, R160, 0x18, RZ, 0xc0, !PT ;  /* 0x00000018a0287812 */ /* 0x000fe200078ec0ff */
[----:B------:R-:W-:Y:S01]  /*9480*/  BSSY.RECONVERGENT B0, `(.L_x_1470) ;  /* 0x00000ae000007945 */ /* 0x000fe20003800200 */
[----:B------:R-:W-:Y:S01]  /*9490*/  MOV R41, RZ ;  /* 0x000000ff00297202 */ /* 0x000fe20000000f00 */
[----:B------:R-:W4:Y:S01]  /*94a0*/  S2R R12, SR_CTAID.X ;  /* 0x00000000000c7919 */ /* 0x000f220000002500 */
[----:B------:R-:W-:Y:S02]  /*94b0*/  MOV R38, 0x7f800000 ;  /* 0x7f80000000267802 */ /* 0x000fe40000000f00 */
[----:B------:R-:W5:Y:S01]  /*94c0*/  S2UR UR7, SR_CTAID.Z ;  /* 0x00000000000779c3 */ /* 0x000f620000002700 */
[----:B--2---:R-:W-:Y:S01]  /*94d0*/  UISETP.NE.AND UP0, UPT, UR4, URZ, UPT ;  /* 0x000000ff0400728c */ /* 0x004fe2000bf05270 */
[----:B------:R-:W2:Y:S01]  /*94e0*/  LDCU UR4, c[0x0][0x434] ;  /* 0x00008680ff0477ac */ /* 0x000ea20008000800 */
[----:B-1----:R-:W-:Y:S01]  /*94f0*/  FADD.FTZ R8, R3, R176 ;  /* 0x000000b003087221 */ /* 0x002fe20000010000 */
[----:B---3--:R-:W-:-:S04]  /*9500*/  FADD.FTZ R9, R4, R177 ;  /* 0x000000b104097221 */ /* 0x008fc80000010000 */
[----:B------:R-:W1:Y:S04]  /*9510*/  SHFL.BFLY PT, R3, R8, 0x1, 0x1f ;  /* 0x0c201f0008037f89 */ /* 0x000e6800000e0000 */
[----:B------:R-:W5:Y:S01]  /*9520*/  @!UP0 LDCU UR9, c[0x0][0x3e0] ;  /* 0x00007c00ff0987ac */ /* 0x000f620008000800 */
[----:B------:R-:W3:Y:S01]  /*9530*/  SHFL.BFLY PT, R4, R9, 0x1, 0x1f ;  /* 0x0c201f0009047f89 */ /* 0x000ee200000e0000 */
[----:B----4-:R-:W-:Y:S01]  /*9540*/  SHF.L.U32 R36, R12, 0x6, RZ ;  /* 0x000000060c247819 */ /* 0x010fe200000006ff */
[----:B--2---:R-:W-:Y:S01]  /*9550*/  @!UP0 UMOV UR6, UR4 ;  /* 0x0000000400068c82 */ /* 0x004fe20008000000 */
[----:B-----5:R-:W-:Y:S01]  /*9560*/  @!UP0 UIMAD UR9, UR8, UR9, UR7 ;  /* 0x00000009080982a4 */ /* 0x020fe2000f8e0207 */
[----:B-1----:R-:W-:-:S03]  /*9570*/  FADD.FTZ R3, R8, R3 ;  /* 0x0000000308037221 */ /* 0x002fc60000010000 */
[----:B------:R-:W-:Y:S01]  /*9580*/  @!UP0 UIMAD UR9, UR9, UR6, URZ ;  /* 0x00000006090982a4 */ /* 0x000fe2000f8e02ff */
[----:B---3--:R-:W-:Y:S01]  /*9590*/  FADD.FTZ R5, R9, R4 ;  /* 0x0000000409057221 */ /* 0x008fe20000010000 */
[----:B------:R-:W1:Y:S01]  /*95a0*/  MUFU.RCP R6, R3 ;  /* 0x0000000300067308 */ /* 0x000e620000001000 */
[----:B------:R-:W-:Y:S01]  /*95b0*/  SHF.L.U32 R4, R116, 0x1, RZ ;  /* 0x0000000174047819 */ /* 0x000fe200000006ff */
[----:B------:R-:W-:Y:S01]  /*95c0*/  @UP0 UMOV UR6, UR4 ;  /* 0x0000000400060c82 */ /* 0x000fe20008000000 */
[----:B------:R-:W-:Y:S02]  /*95d0*/  FSETP.NE.FTZ.AND P0, PT, R3, RZ, PT ;  /* 0x000000ff0300720b */ /* 0x000fe40003f15000 */
[----:B------:R-:W-:Y:S02]  /*95e0*/  LOP3.LUT R157, R157, 0x6, R4, 0xf8, !PT ;  /* 0x000000069d9d7812 */ /* 0x000fe400078ef804 */
[----:B------:R-:W-:Y:S01]  /*95f0*/  FSETP.NE.FTZ.AND P1, PT, R5, RZ, PT ;  /* 0x000000ff0500720b */ /* 0x000fe20003f35000 */
[----:B------:R-:W2:Y:S01]  /*9600*/  MUFU.RCP R7, R5 ;  /* 0x0000000500077308 */ /* 0x000ea20000001000 */
[----:B------:R-:W-:-:S04]  /*9610*/  LOP3.LUT R4, R157, 0x20, R160, 0xf8, !PT ;  /* 0x000000209d047812 */ /* 0x000fc800078ef8a0 */
[----:B------:R-:W-:-:S03]  /*9620*/  LOP3.LUT R4, R4, R167, RZ, 0xfc, !PT ;  /* 0x000000a704047212 */ /* 0x000fc600078efcff */
[----:B------:R-:W3:Y:S01]  /*9630*/  @P0 LDC R37, c[0x0][0x458] ;  /* 0x00011600ff250b82 */ /* 0x000ee20000000800 */
[----:B------:R-:W-:Y:S01]  /*9640*/  LEA R9, R4, UR5, 0x1 ;  /* 0x0000000504097c11 */ /* 0x000fe2000f8e08ff */
[----:B------:R-:W4:Y:S01]  /*9650*/  @UP0 LDCU UR5, c[0x0][0x454] ;  /* 0x00008a80ff0507ac */ /* 0x000f220008000800 */
[----:B-1----:R-:W-:Y:S01]  /*9660*/  FSEL R6, R6, 1, P0 ;  /* 0x3f80000006067808 */ /* 0x002fe20000000000 */
[----:B------:R1:W5:Y:S04]  /*9670*/  @P1 MUFU.LG2 R14, R5 ;  /* 0x00000005000e1308 */ /* 0x0003680000000c00 */
[C---:B------:R-:W-:Y:S01]  /*9680*/  FMUL.FTZ R114, R6.reuse, R114 ;  /* 0x0000007206727220 */ /* 0x040fe20000410000 */
[C---:B------:R-:W-:Y:S01]  /*9690*/  FMUL.FTZ R115, R6.reuse, R115 ;  /* 0x0000007306737220 */ /* 0x040fe20000410000 */
[----:B--2---:R-:W-:Y:S01]  /*96a0*/  FSEL R7, R7, 1, P1 ;  /* 0x3f80000007077808 */ /* 0x004fe20000800000 */
        /* <DEDUP_REMOVED lines=66> */
[----:B------:R-:W2:Y:S01]  /*9ad0*/  @P1 LDC R15, c[0x0][0x458] ;  /* 0x00011600ff0f1b82 */ /* 0x000ea20000000800 */
[----:B------:R-:W-:Y:S01]  /*9ae0*/  F2FP.F16.F32.PACK_AB R90, R91, R90 ;  /* 0x0000005a5b5a723e */ /* 0x000fe200000000ff */
[----:B------:R-:W-:Y:S01]  /*9af0*/  STS [R11+0x10], R108 ;  /* 0x0000106c0b007388 */ /* 0x000fe20000000800 */
[----:B------:R-:W-:Y:S01]  /*9b00*/  F2FP.F16.F32.PACK_AB R84, R85, R84 ;  /* 0x000000545554723e */ /* 0x000fe200000000ff */
[----:B------:R-:W3:Y:S01]  /*9b10*/  @P0 MUFU.LG2 R3, R3 ;  /* 0x0000000300030308 */ /* 0x000ee20000000c00 */
[----:B------:R-:W-:Y:S01]  /*9b20*/  F2FP.F16.F32.PACK_AB R86, R87, R86 ;  /* 0x000000565756723e */ /* 0x000fe200000000ff */
[----:B------:R-:W-:Y:S01]  /*9b30*/  STS [R11+0x210], R110 ;  /* 0x0002106e0b007388 */ /* 0x000fe20000000800 */
[----:B------:R-:W-:Y:S01]  /*9b40*/  F2FP.F16.F32.PACK_AB R80, R81, R80 ;  /* 0x000000505150723e */ /* 0x000fe200000000ff */
[----:B-1----:R-:W1:Y:S01]  /*9b50*/  LDC.64 R4, c[0x0][0x400] ;  /* 0x00010000ff047b82 */ /* 0x002e620000000a00 */
[----:B------:R-:W-:Y:S01]  /*9b60*/  F2FP.F16.F32.PACK_AB R82, R83, R82 ;  /* 0x000000525352723e */ /* 0x000fe200000000ff */
[----:B------:R-:W-:Y:S01]  /*9b70*/  STS [R17+0x20], R104 ;  /* 0x0000206811007388 */ /* 0x000fe20000000800 */
[----:B------:R-:W-:Y:S01]  /*9b80*/  F2FP.F16.F32.PACK_AB R76, R77, R76 ;  /* 0x0000004c4d4c723e */ /* 0x000fe200000000ff */
[----:B-----5:R-:W-:Y:S01]  /*9b90*/  @P1 FMUL.FTZ R39, R14, 0.69314718246459960938 ;  /* 0x3f3172180e271820 */ /* 0x020fe20000410000 */
[----:B------:R-:W-:Y:S01]  /*9ba0*/  F2FP.F16.F32.PACK_AB R78, R79, R78 ;  /* 0x0000004e4f4e723e */ /* 0x000fe200000000ff */
[----:B------:R-:W-:Y:S01]  /*9bb0*/  STS [R17+0x220], R106 ;  /* 0x0002206a11007388 */ /* 0x000fe20000000800 */
[----:B------:R-:W-:Y:S01]  /*9bc0*/  F2FP.F16.F32.PACK_AB R72, R73, R72 ;  /* 0x000000484948723e */ /* 0x000fe200000000ff */
[----:B----4-:R-:W-:Y:S01]  /*9bd0*/  @UP0 UIMAD UR5, UR7, UR5, URZ ;  /* 0x00000005070502a4 */ /* 0x010fe2000f8e02ff */
[----:B------:R-:W-:Y:S01]  /*9be0*/  F2FP.F16.F32.PACK_AB R74, R75, R74 ;  /* 0x0000004a4b4a723e */ /* 0x000fe200000000ff */
[----:B------:R-:W-:Y:S01]  /*9bf0*/  STS [R13+0x30], R100 ;  /* 0x000030640d007388 */ /* 0x000fe20000000800 */
[----:B------:R-:W-:Y:S01]  /*9c00*/  F2FP.F16.F32.PACK_AB R68, R7, R68 ;  /* 0x000000440744723e */ /* 0x000fe200000000ff */
[----:B------:R-:W-:Y:S01]  /*9c10*/  @UP0 UIMAD UR9, UR8, UR6, UR5 ;  /* 0x00000006080902a4 */ /* 0x000fe2000f8e0205 */
[----:B------:R-:W-:Y:S01]  /*9c20*/  F2FP.F16.F32.PACK_AB R70, R71, R70 ;  /* 0x000000464746723e */ /* 0x000fe200000000ff */
[----:B------:R-:W-:Y:S01]  /*9c30*/  STS [R13+0x230], R102 ;  /* 0x000230660d007388 */ /* 0x000fe20000000800 */
[----:B------:R-:W4:Y:S01]  /*9c40*/  LDC.64 R6, c[0x0][0x408] ;  /* 0x00010200ff067b82 */ /* 0x000f220000000a00 */
[----:B--2---:R-:W-:Y:S01]  /*9c50*/  @P1 FFMA.FTZ R38, R2, R15, R39 ;  /* 0x0000000f02261223 */ /* 0x004fe20000010027 */
[----:B------:R-:W-:Y:S01]  /*9c60*/  LOP3.LUT P1, RZ, R116, 0x3, RZ, 0xc0, !PT ;  /* 0x0000000374ff7812 */ /* 0x000fe2000782c0ff */
[----:B------:R-:W-:Y:S01]  /*9c70*/  STS [R9+0x1000], R96 ;  /* 0x0010006009007388 */ /* 0x000fe20000000800 */
[----:B---3--:R-:W-:Y:S01]  /*9c80*/  @P0 FMUL.FTZ R3, R3, 0.69314718246459960938 ;  /* 0x3f31721803030820 */ /* 0x008fe20000410000 */
[----:B------:R-:W-:-:S02]  /*9c90*/  MOV R2, 0x7f800000 ;  /* 0x7f80000000027802 */ /* 0x000fc40000000f00 */
[----:B------:R-:W-:Y:S01]  /*9ca0*/  STS [R9+0x1200], R98 ;  /* 0x0012006209007388 */ /* 0x000fe20000000800 */
[----:B------:R-:W-:Y:S01]  /*9cb0*/  @P0 FFMA.FTZ R2, R0, R37, R3 ;  /* 0x0000002500020223 */ /* 0x000fe20000010003 */
[----:B------:R-:W-:Y:S02]  /*9cc0*/  SHF.R.U32.HI R116, RZ, 0x2, R116 ;  /* 0x00000002ff747819 */ /* 0x000fe40000011674 */
[----:B------:R-:W-:Y:S04]  /*9cd0*/  STS [R11+0x1010], R92 ;  /* 0x0010105c0b007388 */ /* 0x000fe80000000800 */
[----:B------:R-:W-:Y:S04]  /*9ce0*/  STS [R11+0x1210], R94 ;  /* 0x0012105e0b007388 */ /* 0x000fe80000000800 */
[----:B------:R-:W-:Y:S04]  /*9cf0*/  STS [R17+0x1020], R88 ;  /* 0x0010205811007388 */ /* 0x000fe80000000800 */
[----:B------:R-:W-:Y:S01]  /*9d00*/  STS [R17+0x1220], R90 ;  /* 0x0012205a11007388 */ /* 0x000fe20000000800 */
[----:B----4-:R-:W-:-:S03]  /*9d10*/  IMAD.WIDE.U32 R40, R36, R6, R40 ;  /* 0x0000000624287225 */ /* 0x010fc600078e0028 */
[----:B------:R-:W-:Y:S01]  /*9d20*/  STS [R13+0x1030], R84 ;  /* 0x001030540d007388 */ /* 0x000fe20000000800 */
[----:B------:R-:W-:-:S03]  /*9d30*/  IMAD R41, R36, R7, R41 ;  /* 0x0000000724297224 */ /* 0x000fc600078e0229 */
[----:B------:R-:W-:Y:S01]  /*9d40*/  STS [R13+0x1230], R86 ;  /* 0x001230560d007388 */ /* 0x000fe20000000800 */
[----:B-1----:R-:W-:-:S03]  /*9d50*/  IMAD.WIDE.U32 R14, R4, UR8, R40 ;  /* 0x00000008040e7c25 */ /* 0x002fc6000f8e0028 */
[----:B------:R-:W-:Y:S01]  /*9d60*/  STS [R9+0x2000], R80 ;  /* 0x0020005009007388 */ /* 0x000fe20000000800 */
[----:B------:R-:W-:-:S03]  /*9d70*/  IMAD R39, R5, UR8, R15 ;  /* 0x0000000805277c24 */ /* 0x000fc6000f8e020f */
[----:B------:R-:W-:Y:S04]  /*9d80*/  STS [R9+0x2200], R82 ;  /* 0x0022005209007388 */ /* 0x000fe80000000800 */
[----:B------:R-:W-:Y:S04]  /*9d90*/  STS [R11+0x2010], R76 ;  /* 0x0020104c0b007388 */ /* 0x000fe80000000800 */
[----:B------:R-:W-:Y:S04]  /*9da0*/  STS [R11+0x2210], R78 ;  /* 0x0022104e0b007388 */ /* 0x000fe80000000800 */
[----:B------:R-:W-:Y:S04]  /*9db0*/  STS [R17+0x2020], R72 ;  /* 0x0020204811007388 */ /* 0x000fe80000000800 */
[----:B------:R-:W-:Y:S04]  /*9dc0*/  STS [R17+0x2220], R74 ;  /* 0x0022204a11007388 */ /* 0x000fe80000000800 */
[----:B------:R-:W-:Y:S04]  /*9dd0*/  STS [R13+0x2030], R68 ;  /* 0x002030440d007388 */ /* 0x000fe80000000800 */
[----:B------:R1:W-:Y:S01]  /*9de0*/  STS [R13+0x2230], R70 ;  /* 0x002230460d007388 */ /* 0x0003e20000000800 */
[----:B------:R-:W-:Y:S08]  /*9df0*/  BAR.SYNC.DEFER_BLOCKING 0x0 ;  /* 0x0000000000007b1d */ /* 0x000ff00000010000 */
[----:B-1----:R-:W1:Y:S01]  /*9e00*/  LDC.64 R12, c[0x0][0x410] ;  /* 0x00010400ff0c7b82 */ /* 0x002e620000000a00 */
[----:B------:R2:W3:Y:S04]  /*9e10*/  LDS.128 R28, [R175] ;  /* 0x00000000af1c7984 */ /* 0x0004e80000000c00 */
[----:B------:R2:W4:Y:S04]  /*9e20*/  LDS.128 R24, [R175+0x800] ;  /* 0x00080000af187984 */ /* 0x0005280000000c00 */
[----:B------:R2:W1:Y:S04]  /*9e30*/  LDS.128 R20, [R175+0x1000] ;  /* 0x00100000af147984 */ /* 0x0004680000000c00 */
[----:B------:R2:W1:Y:S04]  /*9e40*/  LDS.128 R16, [R175+0x1800] ;  /* 0x00180000af107984 */ /* 0x0004680000000c00 */
[----:B------:R2:W1:Y:S04]  /*9e50*/  LDS.128 R8, [R175+0x2000] ;  /* 0x00200000af087984 */ /* 0x0004680000000c00 */
[----:B------:R2:W1:Y:S01]  /*9e60*/  LDS.128 R32, [R175+0x2800] ;  /* 0x00280000af207984 */ /* 0x0004620000000c00 */
[----:B------:R-:W-:Y:S05]  /*9e70*/  @P1 BRA `(.L_x_1471) ;  /* 0x0000000000381947 */ /* 0x000fea0003800000 */
[----:B------:R-:W5:Y:S01]  /*9e80*/  LDCU.64 UR4, c[0x0][0x420] ;  /* 0x00008400ff0477ac */ /* 0x000f620008000a00 */
        /* <DEDUP_REMOVED lines=9> */
[----:B-----5:R-:W-:-:S04]  /*9f20*/  LEA R36, P0, R4, UR4, 0x2 ;  /* 0x0000000404247c11 */ /* 0x020fc8000f8010ff */
[----:B------:R-:W-:-:S05]  /*9f30*/  LEA.HI.X R37, R4, UR5, R3, 0x2, P0 ;  /* 0x0000000504257c11 */ /* 0x000fca00080f1403 */
[----:B------:R1:W-:Y:S04]  /*9f40*/  @!P2 STG.E desc[UR24][R36.64], R38 ;  /* 0x000000262400a986 */ /* 0x0003e8000c101918 */
[----:B------:R1:W-:Y:S02]  /*9f50*/  @!P1 STG.E desc[UR24][R36.64+0x20], R2 ;  /* 0x0000200224009986 */ /* 0x0003e4000c101918 */
.L_x_1471:
[----:B------:R-:W-:Y:S05]  /*9f60*/  BSYNC.RECONVERGENT B0 ;  /* 0x0000000000007941 */ /* 0x000fea0003800200 */
.L_x_1470:
[----:B------:R-:W5:Y:S01]  /*9f70*/  LDCU.64 UR4, c[0x0][0x3f0] ;  /* 0x00007e00ff0477ac */ /* 0x000f620008000a00 */
[----:B-1----:R-:W-:-:S05]  /*9f80*/  MOV R38, R14 ;  /* 0x0000000e00267202 */ /* 0x002fca0000000f00 */
[----:B------:R-:W-:-:S04]  /*9f90*/  IMAD.WIDE.U32 R38, R12, UR7, R38 ;  /* 0x000000070c267c25 */ /* 0x000fc8000f8e0026 */
[----:B------:R-:W-:Y:S02]  /*9fa0*/  IMAD R39, R13, UR7, R39 ;  /* 0x000000070d277c24 */ /* 0x000fe4000f8e0227 */
[----:B------:R-:W-:-:S04]  /*9fb0*/  IMAD.WIDE.U32 R2, R116, R6, R38 ;  /* 0x0000000674027225 */ /* 0x000fc800078e0026 */
[----:B------:R-:W-:Y:S01]  /*9fc0*/  IMAD R116, R116, R7, R3 ;  /* 0x0000000774747224 */ /* 0x000fe200078e0203 */
[----:B-----5:R-:W-:-:S04]  /*9fd0*/  LEA R4, P0, R2, UR4, 0x1 ;  /* 0x0000000402047c11 */ /* 0x020fc8000f8008ff */
[----:B------:R-:W-:Y:S02]  /*9fe0*/  LEA.HI.X R5, R2, UR5, R116, 0x1, P0 ;  /* 0x0000000502057c11 */ /* 0x000fe400080f0c74 */
[----:B------:R-:W-:-:S03]  /*9ff0*/  LEA R2, P0, R6, R4, 0x6 ;  /* 0x0000000406027211 */ /* 0x000fc600078030ff */
[----:B---3--:R-:W-:Y:S01]  /*a000*/  STG.E.128 desc[UR24][R4.64], R28 ;  /* 0x0000001c04007986 */ /* 0x008fe2000c101d18 */
[----:B------:R-:W-:-:S03]  /*a010*/  LEA.HI.X R3, R6, R5, R7, 0x6, P0 ;  /* 0x0000000506037211 */ /* 0x000fc600000f3407 */
[----:B------:R-:W-:Y:S04]  /*a020*/  STG.E.128 desc[UR24][R4.64+0x40], R20 ;  /* 0x0000401404007986 */ /* 0x000fe8000c101d18 */
[----:B------:R-:W-:Y:S04]  /*a030*/  STG.E.128 desc[UR24][R4.64+0x80], R8 ;  /* 0x0000800804007986 */ /* 0x000fe8000c101d18 */
[----:B----4-:R-:W-:Y:S04]  /*a040*/  STG.E.128 desc[UR24][R2.64], R24 ;  /* 0x0000001802007986 */ /* 0x010fe8000c101d18 */
[----:B------:R-:W-:Y:S04]  /*a050*/  STG.E.128 desc[UR24][R2.64+0x40], R16 ;  /* 0x0000401002007986 */ /* 0x000fe8000c101d18 */
[----:B------:R-:W-:Y:S01]  /*a060*/  STG.E.128 desc[UR24][R2.64+0x80], R32 ;  /* 0x0000802002007986 */ /* 0x000fe2000c101d18 */
[----:B------:R-:W-:Y:S05]  /*a070*/  EXIT ;  /* 0x000000000000794d */ /* 0x000fea0003800000 */
.L_x_1472:
        /* <DEDUP_REMOVED lines=16> */
.L_x_5495:


//--------------------- .text._ZN5flash24flash_fwd_splitkv_kernelI23Flash_fwd_kernel_traitsILi96ELi64ELi128ELi4ELb0ELb0EN7cutlass6half_tE19Flash_kernel_traitsILi96ELi64ELi128ELi4ES3_EELb1ELb0ELb0ELb1ELb1ELb0ELb1ELb0EEEvNS_16Flash_fwd_paramsE --------------------------
	.section	.text._ZN5flash24flash_fwd_splitkv_kernelI23Flash_fwd_kernel_traitsILi96ELi64ELi128ELi4ELb0ELb0EN7cutlass6half_tE19Flash_kernel_traitsILi96ELi64ELi128ELi4ES3_EELb1ELb0ELb0ELb1ELb1ELb0ELb1ELb0EEEvNS_16Flash_fwd_paramsE,"ax",@progbits
	.align	128
        .global         _ZN5flash24flash_fwd_splitkv_kernelI23Flash_fwd_kernel_traitsILi96ELi64ELi128ELi4ELb0ELb0EN7cutlass6half_tE19Flash_kernel_traitsILi96ELi64ELi128ELi4ES3_EELb1ELb0ELb0ELb1ELb1ELb0ELb1ELb0EEEvNS_16Flash_fwd_paramsE
        .type           _ZN5flash24flash_fwd_splitkv_kernelI23Flash_fwd_kernel_traitsILi96ELi64ELi128ELi4ELb0ELb0EN7cutlass6half_tE19Flash_kernel_traitsILi96ELi64ELi128ELi4ES3_EELb1ELb0ELb0ELb1ELb1ELb0ELb1ELb0EEEvNS_16Flash_fwd_paramsE,@function
        .size           _ZN5flash24flash_fwd_splitkv_kernelI23Flash_fwd_kernel_traitsILi96ELi64ELi128ELi4ELb0ELb0EN7cutlass6half_tE19Flash_kernel_traitsILi96ELi64ELi128ELi4ES3_EELb1ELb0ELb0ELb1ELb1ELb0ELb1ELb0EEEvNS_16Flash_fwd_paramsE,(.L_x_5496 - _ZN5flash24flash_fwd_splitkv_kernelI23Flash_fwd_kernel_traitsILi96ELi64ELi128ELi4ELb0ELb0EN7cutlass6half_tE19Flash_kernel_traitsILi96ELi64ELi128ELi4ES3_EELb1ELb0ELb0ELb1ELb1ELb0ELb1ELb0EEEvNS_16Flash_fwd_paramsE)
        .other          _ZN5flash24flash_fwd_splitkv_kernelI23Flash_fwd_kernel_traitsILi96ELi64ELi128ELi4ELb0ELb0EN7cutlass6half_tE19Flash_kernel_traitsILi96ELi64ELi128ELi4ES3_EELb1ELb0ELb0ELb1ELb1ELb0ELb1ELb0EEEvNS_16Flash_fwd_paramsE,@"STO_CUDA_ENTRY STV_DEFAULT"
_ZN5flash24flash_fwd_splitkv_kernelI23Flash_fwd_kernel_traitsILi96ELi64ELi128ELi4ELb0ELb0EN7cutlass6half_tE19Flash_kernel_traitsILi96ELi64ELi128ELi4ES3_EELb1ELb0ELb0ELb1ELb1ELb0ELb1ELb0EEEvNS_16Flash_fwd_paramsE:
.text._ZN5flash24flash_fwd_splitkv_kernelI23Flash_fwd_kernel_traitsILi96ELi64ELi128ELi4ELb0ELb0EN7cutlass6half_tE19Flash_kernel_traitsILi96ELi64ELi128ELi4ES3_EELb1ELb0ELb0ELb1ELb1ELb0ELb1ELb0EEEvNS_16Flash_fwd_paramsE:
[----:B------:R-:W-:Y:S08]  /*0000*/  LDC R1, c[0x0][0x37c] ;  /* 0x0000df00ff017b82 */ /* 0x000ff00000000800 */
[----:B------:R-:W1:Y:S01]  /*0010*/  LDC R9, c[0x0][0x3e0] ;  /* 0x0000f800ff097b82 */ /* 0x000e620000000800 */
[----:B------:R-:W2:Y:S07]  /*0020*/  LDCU.64 UR24, c[0x0][0x358] ;  /* 0x00006b00ff1877ac */ /* 0x000eae0008000a00 */
[----:B------:R-:W3:Y:S08]  /*0030*/  S2UR UR4, SR_CTAID.Z ;  /* 0x00000000000479c3 */ /* 0x000ef00000002700 */
[----:B------:R-:W4:Y:S08]  /*0040*/  LDC.64 R2, c[0x0][0x478] ;  /* 0x00011e00ff027b82 */ /* 0x000f300000000a00 */
[----:B------:R-:W2:Y:S01]  /*0050*/  LDC.64 R4, c[0x0][0x470] ;  /* 0x00011c00ff047b82 */ /* 0x000ea20000000a00 */
[----:B-1----:R-:W1:Y:S01]  /*0060*/  I2F.U32.RP R8, R9 ;  /* 0x0000000900087306 */ /* 0x002e620000209000 */
[----:B------:R-:W-:Y:S01]  /*0070*/  ISETP.NE.U32.AND P2, PT, R9, RZ, PT ;  /* 0x000000ff0900720c */ /* 0x000fe20003f45070 */
[----:B------:R-:W3:Y:S01]  /*0080*/  S2R R13, SR_CTAID.X ;  /* 0x00000000000d7919 */ /* 0x000ee20000002500 */
[----:B------:R-:W3:Y:S01]  /*0090*/  LDCU UR22, c[0x0][0x434] ;  /* 0x00008680ff1677ac */ /* 0x000ee20008000800 */
[----:B------:R-:W-:-:S04]  /*00a0*/  IMAD.MOV.U32 R19, RZ, RZ, RZ ;  /* 0x000000ffff137224 */ /* 0x000fc800078e00ff */
[----:B-1----:R-:W1:Y:S01]  /*00b0*/  MUFU.RCP R6, R8 ;  /* 0x0000000800067308 */ /* 0x002e620000001000 */
[----:B----4-:R-:W-:-:S04]  /*00c0*/  ISETP.NE.U32.AND P0, PT, R2, RZ, PT ;  /* 0x000000ff0200720c */ /* 0x010fc80003f05070 */
[----:B------:R-:W-:Y:S02]  /*00d0*/  ISETP.NE.AND.EX P0, PT, R3, RZ, PT, P0 ;  /* 0x000000ff0300720c */ /* 0x000fe40003f05300 */
[----:B--2---:R-:W-:-:S04]  /*00e0*/  ISETP.NE.U32.AND P1, PT, R4, RZ, PT ;  /* 0x000000ff0400720c */ /* 0x004fc80003f25070 */
[----:B------:R-:W-:Y:S01]  /*00f0*/  ISETP.NE.AND.EX P1, PT, R5, RZ, PT, P1 ;  /* 0x000000ff0500720c */ /* 0x000fe20003f25310 */
[----:B-1----:R-:W-:-:S06]  /*0100*/  VIADD R6, R6, 0xffffffe ;  /* 0x0ffffffe06067836 */ /* 0x002fcc0000000000 */
[----:B------:R-:W1:Y:S01]  /*0110*/  @P0 LDC.64 R2, c[0x0][0x478] ;  /* 0x00011e00ff020b82 */ /* 0x000e620000000a00 */
[----:B------:R-:W2:Y:S07]  /*0120*/  F2I.FTZ.U32.TRUNC.NTZ R7, R6 ;  /* 0x0000000600077305 */ /* 0x000eae000021f000 */
[----:B------:R-:W4:Y:S01]  /*0130*/  @P1 LDC.64 R4, c[0x0][0x470] ;  /* 0x00011c00ff041b82 */ /* 0x000f220000000a00 */
[----:B--2---:R-:W-:Y:S01]  /*0140*/  IMAD.MOV R0, RZ, RZ, -R7 ;  /* 0x000000ffff007224 */ /* 0x004fe200078e0a07 */
[----:B------:R-:W-:-:S03]  /*0150*/  MOV R6, RZ ;  /* 0x000000ff00067202 */ /* 0x000fc60000000f00 */
[----:B------:R-:W-:-:S04]  /*0160*/  IMAD R11, R0, R9, RZ ;  /* 0x00000009000b7224 */ /* 0x000fc800078e02ff */
[----:B------:R-:W-:-:S06]  /*0170*/  IMAD.HI.U32 R11, R7, R11, R6 ;  /* 0x0000000b070b7227 */ /* 0x000fcc00078e0006 */
[----:B---3--:R-:W-:-:S04]  /*0180*/  IMAD.HI.U32 R179, R11, UR4, RZ ;  /* 0x000000040bb37c27 */ /* 0x008fc8000f8e00ff */
[----:B------:R-:W-:-:S04]  /*0190*/  IMAD.MOV R0, RZ, RZ, -R179 ;  /* 0x000000ffff007224 */ /* 0x000fc800078e0ab3 */
[----:B------:R-:W-:-:S05]  /*01a0*/  IMAD R0, R9, R0, UR4 ;  /* 0x0000000409007e24 */ /* 0x000fca000f8e0200 */
[----:B------:R-:W-:-:S13]  /*01b0*/  ISETP.GE.U32.AND P4, PT, R0, R9, PT ;  /* 0x000000090000720c */ /* 0x000fda0003f86070 */
[----:B------:R-:W-:Y:S01]  /*01c0*/  @P4 IADD3 R0, PT, PT, R0, -R9, RZ ;  /* 0x8000000900004210 */ /* 0x000fe20007ffe0ff */
[----:B------:R-:W-:-:S03]  /*01d0*/  @P4 VIADD R179, R179, 0x1 ;  /* 0x00000001b3b34836 */ /* 0x000fc60000000000 */
[----:B------:R-:W-:-:S13]  /*01e0*/  ISETP.GE.U32.AND P3, PT, R0, R9, PT ;  /* 0x000000090000720c */ /* 0x000fda0003f66070 */
[----:B------:R-:W-:Y:S02]  /*01f0*/  @P3 IADD3 R179, PT, PT, R179, 0x1, RZ ;  /* 0x00000001b3b33810 */ /* 0x000fe40007ffe0ff */
[----:B------:R-:W-:-:S05]  /*0200*/  @!P2 LOP3.LUT R179, RZ, R9, RZ, 0x33, !PT ;  /* 0x00000009ffb3a212 */ /* 0x000fca00078e33ff */
[----:B-1----:R-:W-:Y:S01]  /*0210*/  @P0 IMAD.WIDE.U32 R14, R179, 0x4, R2 ;  /* 0x00000004b30e0825 */ /* 0x002fe200078e0002 */
[----:B------:R-:W-:-:S03]  /*0220*/  SHF.L.U32 R176, R13, 0x6, RZ ;  /* 0x000000060db07819 */ /* 0x000fc600000006ff */
[----:B----4-:R-:W-:Y:S02]  /*0230*/  @P1 IMAD.WIDE.U32 R4, R179, 0x4, R4 ;  /* 0x00000004b3041825 */ /* 0x010fe400078e0004 */
[----:B------:R1:W5:Y:S04]  /*0240*/  @P0 LDG.E R14, desc[UR24][R14.64] ;  /* 0x000000180e0e0981 */ /* 0x000368000c1e1900 */
[----:B------:R1:W5:Y:S01]  /*0250*/  @P1 LDG.E R19, desc[UR24][R4.64] ;  /* 0x0000001804131981 */ /* 0x000362000c1e1900 */
[----:B------:R-:W-:Y:S01]  /*0260*/  ISETP.GE.AND P1, PT, R176, UR22, PT ;  /* 0x00000016b0007c0c */ /* 0x000fe2000bf26270 */
[----:B------:R-:W-:-:S04]  /*0270*/  IMAD.MOV R2, RZ, RZ, -R179 ;  /* 0x000000ffff027224 */ /* 0x000fc800078e0ab3 */
[----:B------:R-:W-:-:S08]  /*0280*/  IMAD R2, R9, R2, UR4 ;  /* 0x0000000409027e24 */ /* 0x000fd0000f8e0202 */
[----:B------:R-:W-:Y:S05]  /*0290*/  @P1 EXIT ;  /* 0x000000000000194d */ /* 0x000fea0003800000 */
[----:B------:R-:W2:Y:S01]  /*02a0*/  LDC R3, c[0x0][0x374] ;  /* 0x0000dd00ff037b82 */ /* 0x000ea20000000800 */
[----:B-----5:R-:W-:Y:S01]  /*02b0*/  @P0 IMAD.IADD R133, R14, 0x1, -R19 ;  /* 0x000000010e850824 */ /* 0x020fe200078e0a13 */
[----:B------:R-:W3:Y:S06]  /*02c0*/  S2R R164, SR_TID.X ;  /* 0x0000000000a47919 */ /* 0x000eec0000002100 */
[----:B-1----:R-:W1:Y:S08]  /*02d0*/  LDC R5, c[0x0][0x438] ;  /* 0x00010e00ff057b82 */ /* 0x002e700000000800 */
[----:B------:R-:W4:Y:S01]  /*02e0*/  LDC R116, c[0x0][0x508] ;  /* 0x00014200ff747b82 */ /* 0x000f220000000800 */
[----:B--2---:R-:W-:-:S02]  /*02f0*/  IABS R10, R3 ;  /* 0x00000003000a7213 */ /* 0x004fc40000000000 */
[----:B------:R-:W-:Y:S02]  /*0300*/  IABS R11, R3 ;  /* 0x00000003000b7213 */ /* 0x000fe40000000000 */
[----:B------:R-:W2:Y:S03]  /*0310*/  I2F.RP R0, R10 ;  /* 0x0000000a00007306 */ /* 0x000ea60000209400 */
[----:B------:R-:W-:Y:S02]  /*0320*/  IMAD.MOV R11, RZ, RZ, -R11 ;  /* 0x000000ffff0b7224 */ /* 0x000fe400078e0a0b */
[----:B-1----:R-:W-:-:S05]  /*0330*/  VIADD R5, R5, 0x7f ;  /* 0x0000007f05057836 */ /* 0x002fca0000000000 */
[----:B------:R-:W-:-:S04]  /*0340*/  SHF.R.S32.HI R12, RZ, 0x1f, R5 ;  /* 0x0000001fff0c7819 */ /* 0x000fc80000011405 */
[----:B------:R-:W-:Y:S01]  /*0350*/  LEA.HI R12, R12, R5, RZ, 0x7 ;  /* 0x000000050c0c7211 */ /* 0x000fe200078f38ff */
[----:B--2---:R-:W1:Y:S03]  /*0360*/  MUFU.RCP R6, R0 ;  /* 0x0000000000067308 */ /* 0x004e660000001000 */
[----:B------:R-:W-:-:S05]  /*0370*/  LEA.HI.SX32 R12, R12, R3, 0x19 ;  /* 0x000000030c0c7211 */ /* 0x000fca00078fcaff */
[----:B------:R-:W-:Y:S02]  /*0380*/  VIADD R12, R12, 0xffffffff ;  /* 0xffffffff0c0c7836 */ /* 0x000fe40000000000 */
[----:B-1----:R-:W-:-:S03]  /*0390*/  VIADD R6, R6, 0xffffffe ;  /* 0x0ffffffe06067836 */ /* 0x002fc60000000000 */
[----:B------:R-:W-:Y:S02]  /*03a0*/  IABS R0, R12 ;  /* 0x0000000c00007213 */ /* 0x000fe40000000000 */
[----:B------:R-:W-:Y:S01]  /*03b0*/  LOP3.LUT R12, R12, R3, RZ, 0x3c, !PT ;  /* 0x000000030c0c7212 */ /* 0x000fe200078e3cff */
[----:B------:R-:W1:Y:S02]  /*03c0*/  F2I.FTZ.U32.TRUNC.NTZ R7, R6 ;  /* 0x0000000600077305 */ /* 0x000e64000021f000 */
[----:B-1----:R-:W-:Y:S02]  /*03d0*/  IMAD.MOV R5, RZ, RZ, -R7 ;  /* 0x000000ffff057224 */ /* 0x002fe400078e0a07 */
[----:B------:R-:W-:Y:S02]  /*03e0*/  IMAD.MOV.U32 R6, RZ, RZ, RZ ;  /* 0x000000ffff067224 */ /* 0x000fe400078e00ff */
[----:B------:R-:W-:-:S04]  /*03f0*/  IMAD R5, R5, R10, RZ ;  /* 0x0000000a05057224 */ /* 0x000fc800078e02ff */
[----:B------:R-:W-:Y:S02]  /*0400*/  IMAD.HI.U32 R5, R7, R5, R6 ;  /* 0x0000000507057227 */ /* 0x000fe400078e0006 */
[----:B------:R-:W1:Y:S04]  /*0410*/  @!P0 LDC.64 R6, c[0x0][0x488] ;  /* 0x00012200ff068b82 */ /* 0x000e680000000a00 */
[----:B------:R-:W-:-:S04]  /*0420*/  IMAD.HI.U32 R8, R5, R0, RZ ;  /* 0x0000000005087227 */ /* 0x000fc800078e00ff */
[----:B------:R-:W2:Y:S01]  /*0430*/  @!P0 LDC.64 R4, c[0x0][0x438] ;  /* 0x00010e00ff048b82 */ /* 0x000ea20000000a00 */
[----:B------:R-:W-:Y:S02]  /*0440*/  IMAD R11, R8, R11, R0 ;  /* 0x0000000b080b7224 */ /* 0x000fe400078e0200 */
[----:B------:R-:W3:Y:S03]  /*0450*/  S2R R0, SR_CTAID.Y ;  /* 0x0000000000007919 */ /* 0x000ee60000002600 */
[----:B------:R-:W-:Y:S02]  /*0460*/  ISETP.GT.U32.AND P2, PT, R10, R11, PT ;  /* 0x0000000b0a00720c */ /* 0x000fe40003f44070 */
[----:B-1----:R-:W-:-:S11]  /*0470*/  @!P0 ISETP.NE.U32.AND P1, PT, R6, RZ, PT ;  /* 0x000000ff0600820c */ /* 0x002fd60003f25070 */
[----:B------:R-:W-:Y:S01]  /*0480*/  @!P2 IMAD.IADD R11, R11, 0x1, -R10 ;  /* 0x000000010b0ba824 */ /* 0x000fe200078e0a0a */
[----:B------:R-:W-:Y:S01]  /*0490*/  @!P0 ISETP.NE.AND.EX P1, PT, R7, RZ, PT, P1 ;  /* 0x000000ff0700820c */ /* 0x000fe20003f25310 */
[----:B------:R-:W-:-:S03]  /*04a0*/  @!P2 VIADD R8, R8, 0x1 ;  /* 0x000000010808a836 */ /* 0x000fc60000000000 */
[----:B--2---:R-:W-:Y:S02]  /*04b0*/  @!P0 SEL R5, R5, RZ, P1 ;  /* 0x000000ff05058207 */ /* 0x004fe40000800000 */
[----:B------:R-:W-:Y:S02]  /*04c0*/  ISETP.GE.U32.AND P3, PT, R11, R10, PT ;  /* 0x0000000a0b00720c */ /* 0x000fe40003f66070 */
[----:B------:R-:W-:Y:S02]  /*04d0*/  @!P0 IADD3 R133, PT, PT, R5, R4, -R19 ;  /* 0x0000000405858210 */ /* 0x000fe40007ffe813 */
[----:B------:R-:W-:Y:S02]  /*04e0*/  ISETP.GE.AND P1, PT, R12, RZ, PT ;  /* 0x000000ff0c00720c */ /* 0x000fe40003f26270 */
[----:B------:R-:W-:Y:S01]  /*04f0*/  ISETP.NE.AND P0, PT, R3, RZ, PT ;  /* 0x000000ff0300720c */ /* 0x000fe20003f05270 */
[----:B------:R-:W-:-:S05]  /*0500*/  VIADD R5, R133, 0x7f ;  /* 0x0000007f85057836 */ /* 0x000fca0000000000 */
[----:B------:R-:W-:Y:S01]  /*0510*/  IADD3 R7, PT, PT, R5, -UR22, R176 ;  /* 0x8000001605077c10 */ /* 0x000fe2000fffe0b0 */
[----:B------:R-:W-:Y:S01]  /*0520*/  @P3 VIADD R8, R8, 0x1 ;  /* 0x0000000108083836 */ /* 0x000fe20000000000 */
[----:B------:R-:W-:Y:S02]  /*0530*/  SHF.R.S32.HI R6, RZ, 0x1f, R5 ;  /* 0x0000001fff067819 */ /* 0x000fe40000011405 */
[----:B----4-:R-:W-:Y:S01]  /*0540*/  IADD3 R4, PT, PT, R7, 0x40, R116 ;  /* 0x0000004007047810 */ /* 0x010fe20007ffe074 */
[----:B------:R-:W-:Y:S01]  /*0550*/  @!P1 IMAD.MOV R8, RZ, RZ, -R8 ;  /* 0x000000ffff089224 */ /* 0x000fe200078e0a08 */
[----:B------:R-:W-:Y:S02]  /*0560*/  LEA.HI R6, R6, R5, RZ, 0x7 ;  /* 0x0000000506067211 */ /* 0x000fe400078f38ff */
[----:B------:R-:W-:Y:S02]  /*0570*/  @!P0 LOP3.LUT R8, RZ, R3, RZ, 0x33, !PT ;  /* 0x00000003ff088212 */ /* 0x000fe400078e33ff */
[----:B------:R-:W-:-:S02]  /*0580*/  SHF.R.S32.HI R3, RZ, 0x1f, R4 ;  /* 0x0000001fff037819 */ /* 0x000fc40000011404 */
[----:B------:R-:W-:Y:S01]  /*0590*/  SHF.R.S32.HI R5, RZ, 0x7, R6 ;  /* 0x00000007ff057819 */ /* 0x000fe20000011406 */
[----:B---3--:R-:W-:Y:S01]  /*05a0*/  IMAD R168, R8, R0, RZ ;  /* 0x0000000008a87224 */ /* 0x008fe200078e02ff */
[----:B------:R-:W-:-:S04]  /*05b0*/  LEA.HI R3, R3, R4, RZ, 0x7 ;  /* 0x0000000403037211 */ /* 0x000fc800078f38ff */
[----:B------:R-:W-:Y:S02]  /*05c0*/  SHF.R.S32.HI R3, RZ, 0x7, R3 ;  /* 0x00000007ff037819 */ /* 0x000fe40000011403 */
[----:B------:R-:W-:-:S04]  /*05d0*/  VIADDMNMX R8, R168, R8, R5, PT ;  /* 0x00000008a8087246 */ /* 0x000fc80003800105 */
[----:B------:R-:W-:-:S04]  /*05e0*/  VIMNMX R3, PT, PT, R8, R3, PT ;  /* 0x0000000308037248 */ /* 0x000fc80003fe0100 */
[----:B------:R-:W-:-:S13]  /*05f0*/  ISETP.GE.AND P0, PT, R168, R3, PT ;  /* 0x00000003a800720c */ /* 0x000fda0003f06270 */
[----:B------:R-:W-:Y:S05]  /*0600*/  @!P0 BRA `(.L_x_1473) ;  /* 0x0000000000d88947 */ /* 0x000fea0003800000 */
[----:B------:R-:W1:Y:S01]  /*0610*/  LDC R3, c[0x0][0x430] ;  /* 0x00010c00ff037b82 */ /* 0x000e620000000800 */
[----:B------:R-:W2:Y:S01]  /*0620*/  LDCU.64 UR4, c[0x0][0x428] ;  /* 0x00008500ff0477ac */ /* 0x000ea20008000a00 */
[----:B------:R-:W-:Y:S01]  /*0630*/  IMAD.SHL.U32 R5, R164, 0x4, RZ ;  /* 0x00000004a4057824 */ /* 0x000fe200078e00ff */
[----:B------:R-:W3:Y:S04]  /*0640*/  LDCU UR8, c[0x0][0x44c] ;  /* 0x00008980ff0877ac */ /* 0x000ee80008000800 */
[----:B------:R-:W-:Y:S01]  /*0650*/  LOP3.LUT R5, R5, 0x1c, RZ, 0xc0, !PT ;  /* 0x0000001c05057812 */ /* 0x000fe200078ec0ff */
[----:B------:R-:W4:Y:S01]  /*0660*/  LDCU.64 UR6, c[0x0][0x3f8] ;  /* 0x00007f00ff0677ac */ /* 0x000f220008000a00 */
[----:B-1----:R-:W-:Y:S01]  /*0670*/  IMAD R3, R0, R3, R179 ;  /* 0x0000000300037224 */ /* 0x002fe200078e02b3 */
[----:B------:R-:W-:-:S02]  /*0680*/  SHF.R.U32.HI R0, RZ, 0x3, R164 ;  /* 0x00000003ff007819 */ /* 0x000fc400000116a4 */
[----:B------:R-:W-:Y:S01]  /*0690*/  LOP3.LUT P4, R164, R164, 0x7, RZ, 0xc0, !PT ;  /* 0x00000007a4a47812 */ /* 0x000fe2000788c0ff */
[----:B------:R-:W-:Y:S01]  /*06a0*/  IMAD R9, R3, R9, R2 ;  /* 0x0000000903097224 */ /* 0x000fe200078e0202 */
[----:B------:R-:W-:Y:S01]  /*06b0*/  IADD3 R3, PT, PT, -R176, UR22, RZ ;  /* 0x00000016b0037c10 */ /* 0x000fe2000fffe1ff */
[C---:B------:R-:W-:Y:S02]  /*06c0*/  VIADD R4, R0.reuse, 0x10 ;  /* 0x0000001000047836 */ /* 0x040fe40000000000 */
[----:B------:R-:W-:Y:S01]  /*06d0*/  IMAD R9, R9, UR22, R176 ;  /* 0x0000001609097c24 */ /* 0x000fe2000f8e02b0 */
[CC--:B------:R-:W-:Y:S01]  /*06e0*/  ISETP.GE.OR P4, PT, R0.reuse, R3.reuse, P4 ;  /* 0x000000030000720c */ /* 0x0c0fe20002786670 */
[----:B------:R-:W-:Y:S01]  /*06f0*/  VIADD R2, R0, 0x20 ;  /* 0x0000002000027836 */ /* 0x000fe20000000000 */
[-C--:B------:R-:W-:Y:S01]  /*0700*/  ISETP.GE.AND P3, PT, R4, R3.reuse, PT ;  /* 0x000000030400720c */ /* 0x080fe20003f66270 */
[C---:B------:R-:W-:Y:S01]  /*0710*/  IMAD R5, R0.reuse, 0x60, R5 ;  /* 0x0000006000057824 */ /* 0x040fe200078e0205 */
[C---:B------:R-:W-:Y:S01]  /*0720*/  IADD3 R7, P0, PT, R9.reuse, R0, RZ ;  /* 0x0000000009077210 */ /* 0x040fe20007f1e0ff */
[----:B------:R-:W-:Y:S01]  /*0730*/  VIADD R0, R0, 0x30 ;  /* 0x0000003000007836 */ /* 0x000fe20000000000 */
[----:B------:R-:W-:Y:S01]  /*0740*/  ISETP.GE.AND P2, PT, R2, R3, PT ;  /* 0x000000030200720c */ /* 0x000fe20003f46270 */
[C---:B---3--:R-:W-:Y:S01]  /*0750*/  IMAD R2, R9.reuse, UR8, RZ ;  /* 0x0000000809027c24 */ /* 0x048fe2000f8e02ff */
[----:B------:R-:W-:-:S02]  /*0760*/  LEA.HI.X.SX32 R4, R9, RZ, 0x1, P0 ;  /* 0x000000ff09047211 */ /* 0x000fc400000f0eff */
[C---:B--2---:R-:W-:Y:S02]  /*0770*/  LEA R6, P0, R7.reuse, UR4, 0x2 ;  /* 0x0000000407067c11 */ /* 0x044fe4000f8010ff */
[C---:B------:R-:W-:Y:S01]  /*0780*/  ISETP.NE.OR P3, PT, R164.reuse, RZ, P3 ;  /* 0x000000ffa400720c */ /* 0x040fe20001f65670 */
[----:B------:R-:W-:Y:S01]  /*0790*/  @!P4 IMAD.MOV.U32 R13, RZ, RZ, -0x800000 ;  /* 0xff800000ff0dc424 */ /* 0x000fe200078e00ff */
[----:B------:R-:W-:Y:S02]  /*07a0*/  ISETP.NE.OR P2, PT, R164, RZ, P2 ;  /* 0x000000ffa400720c */ /* 0x000fe40001745670 */
[----:B------:R-:W-:Y:S02]  /*07b0*/  LEA.HI.X R7, R7, UR5, R4, 0x2, P0 ;  /* 0x0000000507077c11 */ /* 0x000fe400080f1404 */
[----:B------:R-:W-:Y:S02]  /*07c0*/  ISETP.GE.AND P0, PT, R0, R3, PT ;  /* 0x000000030000720c */ /* 0x000fe40003f06270 */
[----:B------:R-:W-:-:S02]  /*07d0*/  IADD3 R5, P1, PT, R2, R5, RZ ;  /* 0x0000000502057210 */ /* 0x000fc40007f3e0ff */
[----:B------:R-:W-:Y:S02]  /*07e0*/  ISETP.NE.OR P0, PT, R164, RZ, P0 ;  /* 0x000000ffa400720c */ /* 0x000fe40000705670 */
[----:B------:R-:W-:Y:S01]  /*07f0*/  LEA.HI.X.SX32 R2, R2, RZ, 0x1, P1 ;  /* 0x000000ff02027211 */ /* 0x000fe200008f0eff */
[----:B------:R-:W-:Y:S01]  /*0800*/  @!P3 IMAD.MOV.U32 R11, RZ, RZ, -0x800000 ;  /* 0xff800000ff0bb424 */ /* 0x000fe200078e00ff */
[----:B----4-:R-:W-:-:S04]  /*0810*/  LEA R8, P1, R5, UR6, 0x2 ;  /* 0x0000000605087c11 */ /* 0x010fc8000f8210ff */
[----:B------:R-:W-:Y:S01]  /*0820*/  LEA.HI.X R9, R5, UR7, R2, 0x2, P1 ;  /* 0x0000000705097c11 */ /* 0x000fe200088f1402 */
[----:B------:R-:W-:-:S04]  /*0830*/  @!P2 IMAD.MOV.U32 R5, RZ, RZ, -0x800000 ;  /* 0xff800000ff05a424 */ /* 0x000fc800078e00ff */
[----:B------:R1:W-:Y:S04]  /*0840*/  STG.E.128 desc[UR24][R8.64], RZ ;  /* 0x000000ff08007986 */ /* 0x0003e8000c101d18 */
        /* <DEDUP_REMOVED lines=11> */
[----:B------:R1:W-:Y:S04]  /*0900*/  @!P4 STG.E desc[UR24][R6.64], R13 ;  /* 0x0000000d0600c986 */ /* 0x0003e8000c101918 */
[----:B------:R1:W-:Y:S04]  /*0910*/  @!P3 STG.E desc[UR24][R6.64+0x40], R11 ;  /* 0x0000400b0600b986 */ /* 0x0003e8000c101918 */
[----:B------:R1:W-:Y:S01]  /*0920*/  @!P2 STG.E desc[UR24][R6.64+0x80], R5 ;  /* 0x000080050600a986 */ /* 0x0003e2000c101918 */
[----:B------:R-:W-:Y:S05]  /*0930*/  @P0 EXIT ;  /* 0x000000000000094d */ /* 0x000fea0003800000 */
[----:B------:R-:W-:-:S05]  /*0940*/  MOV R3, 0xff800000 ;  /* 0xff80000000037802 */ /* 0x000fca0000000f00 */
[----:B------:R-:W-:Y:S01]  /*0950*/  STG.E desc[UR24][R6.64+0xc0], R3 ;  /* 0x0000c00306007986 */ /* 0x000fe2000c101918 */
[----:B------:R-:W-:Y:S05]  /*0960*/  EXIT ;  /* 0x000000000000794d */ /* 0x000fea0003800000 */
.L_x_1473:
        /* <DEDUP_REMOVED lines=8> */
.L_x_1474:
[----:B------:R-:W2:Y:S02]  /*09f0*/  LDCU.64 UR6, c[0x0][0x4e0] ;  /* 0x00009c00ff0677ac */ /* 0x000ea40008000a00 */
[----:B--2---:R-:W-:-:S04]  /*0a00*/  UISETP.NE.U32.AND UP0, UPT, UR6, URZ, UPT ;  /* 0x000000ff0600728c */ /* 0x004fc8000bf05070 */
[----:B------:R-:W-:-:S09]  /*0a10*/  UISETP.NE.AND.EX UP0, UPT, UR7, URZ, UPT, UP0 ;  /* 0x000000ff0700728c */ /* 0x000fd2000bf05300 */
[----:B------:R-:W-:Y:S05]  /*0a20*/  BRA.U !UP0, `(.L_x_1475) ;  /* 0x0000000508787547 */ /* 0x000fea000b800000 */
[----:B------:R-:W2:Y:S01]  /*0a30*/  LDC R9, c[0x0][0x4f0] ;  /* 0x00013c00ff097b82 */ /* 0x000ea20000000800 */
[----:B------:R-:W-:Y:S01]  /*0a40*/  LEA R0, R3, 0xffffff80, 0x7 ;  /* 0xffffff8003007811 */ /* 0x000fe200078e38ff */
[----:B------:R-:W3:Y:S03]  /*0a50*/  LDCU.64 UR4, c[0x0][0x4e8] ;  /* 0x00009d00ff0477ac */ /* 0x000ee60008000a00 */
[----:B-1----:R-:W-:Y:S01]  /*0a60*/  IABS R4, R0 ;  /* 0x0000000000047213 */ /* 0x002fe20000000000 */
[----:B------:R-:W1:Y:S01]  /*0a70*/  LDCU.64 UR8, c[0x0][0x3a8] ;  /* 0x00007500ff0877ac */ /* 0x000e620008000a00 */
[----:B------:R-:W4:Y:S01]  /*0a80*/  LDCU.64 UR18, c[0x0][0x3a0] ;  /* 0x00007400ff1277ac */ /* 0x000f220008000a00 */
[----:B------:R-:W4:Y:S01]  /*0a90*/  LDCU.64 UR16, c[0x0][0x3c0] ;  /* 0x00007800ff1077ac */ /* 0x000f220008000a00 */
[----:B--2--5:R-:W-:-:S04]  /*0aa0*/  IABS R6, R9 ;  /* 0x0000000900067213 */ /* 0x024fc80000000000 */
[----:B------:R-:W2:Y:S08]  /*0ab0*/  I2F.RP R7, R6 ;  /* 0x0000000600077306 */ /* 0x000eb00000209400 */
[----:B--2---:R-:W2:Y:S02]  /*0ac0*/  MUFU.RCP R10, R7 ;  /* 0x00000007000a7308 */ /* 0x004ea40000001000 */
[----:B--2---:R-:W-:-:S06]  /*0ad0*/  IADD3 R10, PT, PT, R10, 0xffffffe, RZ ;  /* 0x0ffffffe0a0a7810 */ /* 0x004fcc0007ffe0ff */
        /* <DEDUP_REMOVED lines=11> */
[-C--:B------:R-:W-:Y:S01]  /*0b90*/  @!P2 IADD3 R5, PT, PT, R5, -R6.reuse, RZ ;  /* 0x800000060505a210 */ /* 0x080fe20007ffe0ff */
[----:B------:R-:W-:Y:S01]  /*0ba0*/  @!P2 VIADD R7, R7, 0x1 ;  /* 0x000000010707a836 */ /* 0x000fe20000000000 */
[----:B------:R-:W-:Y:S02]  /*0bb0*/  ISETP.NE.AND P2, PT, R9, RZ, PT ;  /* 0x000000ff0900720c */ /* 0x000fe40003f45270 */
[----:B------:R-:W-:Y:S01]  /*0bc0*/  ISETP.GE.U32.AND P0, PT, R5, R6, PT ;  /* 0x000000060500720c */ /* 0x000fe20003f06070 */
[----:B---3--:R-:W-:-:S04]  /*0bd0*/  IMAD.WIDE.U32 R4, R179, UR4, RZ ;  /* 0x00000004b3047c25 */ /* 0x008fc8000f8e00ff */
[----:B------:R-:W-:Y:S01]  /*0be0*/  IMAD R181, R179, UR5, R5 ;  /* 0x00000005b3b57c24 */ /* 0x000fe2000f8e0205 */
[----:B------:R-:W2:Y:S07]  /*0bf0*/  LDCU.64 UR4, c[0x0][0x3b8] ;  /* 0x00007700ff0477ac */ /* 0x000eae0008000a00 */
[----:B------:R-:W-:Y:S02]  /*0c00*/  @P0 IADD3 R7, PT, PT, R7, 0x1, RZ ;  /* 0x0000000107070810 */ /* 0x000fe40007ffe0ff */
[----:B------:R-:W-:-:S02]  /*0c10*/  LEA R180, P0, R4, UR6, 0x2 ;  /* 0x0000000604b47c11 */ /* 0x000fc4000f8010ff */
[----:B------:R-:W-:Y:S02]  /*0c20*/  MOV R6, R7 ;  /* 0x0000000700067202 */ /* 0x000fe40000000f00 */
[----:B------:R-:W-:Y:S01]  /*0c30*/  LEA.HI.X R181, R4, UR7, R181, 0x2, P0 ;  /* 0x0000000704b57c11 */ /* 0x000fe200080f14b5 */
[----:B------:R-:W3:Y:S02]  /*0c40*/  LDC R7, c[0x0][0x3e8] ;  /* 0x0000fa00ff077b82 */ /* 0x000ee40000000800 */
[----:B------:R-:W-:Y:S01]  /*0c50*/  @!P1 IMAD.MOV R6, RZ, RZ, -R6 ;  /* 0x000000ffff069224 */ /* 0x000fe200078e0a06 */
[----:B------:R-:W-:-:S05]  /*0c60*/  @!P2 LOP3.LUT R6, RZ, R9, RZ, 0x33, !PT ;  /* 0x00000009ff06a212 */ /* 0x000fca00078e33ff */
[----:B------:R-:W-:-:S05]  /*0c70*/  IMAD.WIDE R16, R6, 0x4, R180 ;  /* 0x0000000406107825 */ /* 0x000fca00078e02b4 */
[----:B------:R-:W4:Y:S01]  /*0c80*/  LDG.E R14, desc[UR24][R16.64] ;  /* 0x00000018100e7981 */ /* 0x000f22000c1e1900 */
[----:B------:R-:W-:Y:S01]  /*0c90*/  IMAD.MOV R6, RZ, RZ, -R6 ;  /* 0x000000ffff067224 */ /* 0x000fe200078e0a06 */
[----:B--2---:R-:W-:Y:S02]  /*0ca0*/  MOV R128, UR4 ;  /* 0x0000000400807c02 */ /* 0x004fe40008000f00 */
[----:B------:R-:W-:Y:S01]  /*0cb0*/  MOV R129, UR5 ;  /* 0x0000000500817c02 */ /* 0x000fe20008000f00 */
[----:B------:R-:W-:Y:S01]  /*0cc0*/  IMAD R0, R9, R6, R0 ;  /* 0x0000000609007224 */ /* 0x000fe200078e0200 */
[----:B---3--:R-:W-:-:S04]  /*0cd0*/  IABS R5, R7 ;  /* 0x0000000700057213 */ /* 0x008fc80000000000 */
[----:B------:R-:W2:Y:S08]  /*0ce0*/  I2F.RP R15, R5 ;  /* 0x00000005000f7306 */ /* 0x000eb00000209400 */
[----:B--2---:R-:W2:Y:S02]  /*0cf0*/  MUFU.RCP R12, R15 ;  /* 0x0000000f000c7308 */ /* 0x004ea40000001000 */
[----:B--2---:R-:W-:-:S06]  /*0d00*/  IADD3 R12, PT, PT, R12, 0xffffffe, RZ ;  /* 0x0ffffffe0c0c7810 */ /* 0x004fcc0007ffe0ff */
[----:B------:R-:W2:Y:S02]  /*0d10*/  F2I.FTZ.U32.TRUNC.NTZ R11, R12 ;  /* 0x0000000c000b7305 */ /* 0x000ea4000021f000 */
[----:B--2---:R-:W-:-:S05]  /*0d20*/  IADD3 R4, PT, PT, RZ, -R11, RZ ;  /* 0x8000000bff047210 */ /* 0x004fca0007ffe0ff */
        /* <DEDUP_REMOVED lines=8> */
[-C--:B------:R-:W-:Y:S02]  /*0db0*/  @!P1 IADD3 R8, PT, PT, R8, -R5.reuse, RZ ;  /* 0x8000000508089210 */ /* 0x080fe40007ffe0ff */
[----:B------:R-:W-:Y:S02]  /*0dc0*/  @!P1 IADD3 R4, PT, PT, R4, 0x1, RZ ;  /* 0x0000000104049810 */ /* 0x000fe40007ffe0ff */
[----:B------:R-:W-:Y:S02]  /*0dd0*/  ISETP.GE.U32.AND P2, PT, R8, R5, PT ;  /* 0x000000050800720c */ /* 0x000fe40003f46070 */
[----:B------:R-:W-:Y:S02]  /*0de0*/  LOP3.LUT R5, R2, R7, RZ, 0x3c, !PT ;  /* 0x0000000702057212 */ /* 0x000fe400078e3cff */
[----:B------:R-:W-:Y:S02]  /*0df0*/  ISETP.NE.AND P1, PT, R7, RZ, PT ;  /* 0x000000ff0700720c */ /* 0x000fe40003f25270 */
[----:B------:R-:W-:-:S07]  /*0e00*/  ISETP.GE.AND P0, PT, R5, RZ, PT ;  /* 0x000000ff0500720c */ /* 0x000fce0003f06270 */
[----:B------:R-:W-:-:S06]  /*0e10*/  @P2 IADD3 R4, PT, PT, R4, 0x1, RZ ;  /* 0x0000000104042810 */ /* 0x000fcc0007ffe0ff */
[----:B------:R-:W-:Y:S01]  /*0e20*/  @!P0 IMAD.MOV R4, RZ, RZ, -R4 ;  /* 0x000000ffff048224 */ /* 0x000fe200078e0a04 */
[----:B------:R-:W-:Y:S02]  /*0e30*/  @!P1 LOP3.LUT R4, RZ, R7, RZ, 0x33, !PT ;  /* 0x00000007ff049212 */ /* 0x000fe400078e33ff */
        /* <DEDUP_REMOVED lines=8> */
[----:B------:R-:W-:-:S04]  /*0ec0*/  IMAD.WIDE.U32 R14, R14, UR18, RZ ;  /* 0x000000120e0e7c25 */ /* 0x000fc8000f8e00ff */
[----:B------:R-:W-:Y:S01]  /*0ed0*/  IMAD.IADD R9, R9, 0x1, R6 ;  /* 0x0000000109097824 */ /* 0x000fe200078e0206 */
[----:B------:R-:W-:Y:S01]  /*0ee0*/  IADD3 R15, PT, PT, R15, R10, RZ ;  /* 0x0000000a0f0f7210 */ /* 0x000fe20007ffe0ff */
[CC--:B------:R-:W-:Y:S02]  /*0ef0*/  IMAD R6, R5.reuse, R128.reuse, RZ ;  /* 0x0000008005067224 */ /* 0x0c0fe400078e02ff */
[----:B------:R-:W-:Y:S02]  /*0f00*/  IMAD R5, R5, UR16, RZ ;  /* 0x0000001005057c24 */ /* 0x000fe4000f8e02ff */
[C---:B------:R-:W-:Y:S02]  /*0f10*/  IMAD R6, R0.reuse, R129, R6 ;  /* 0x0000008100067224 */ /* 0x040fe400078e0206 */
[----:B------:R-:W-:-:S04]  /*0f20*/  IMAD.WIDE.U32 R14, R0, R128, R14 ;  /* 0x00000080000e7225 */ /* 0x000fc800078e000e */
[C---:B------:R-:W-:Y:S01]  /*0f30*/  IMAD R5, R0.reuse, UR17, R5 ;  /* 0x0000001100057c24 */ /* 0x040fe2000f8e0205 */
[----:B------:R-:W-:Y:S01]  /*0f40*/  IADD3 R15, PT, PT, R15, R6, RZ ;  /* 0x000000060f0f7210 */ /* 0x000fe20007ffe0ff */
[----:B------:R-:W-:Y:S01]  /*0f50*/  IMAD.WIDE.U32 R8, R0, UR16, R8 ;  /* 0x0000001000087c25 */ /* 0x000fe2000f8e0008 */
[----:B------:R-:W-:-:S03]  /*0f60*/  SHF.R.S32.HI R0, RZ, 0x1f, R4 ;  /* 0x0000001fff007819 */ /* 0x000fc60000011404 */
[----:B------:R-:W-:Y:S02]  /*0f70*/  IMAD.IADD R9, R9, 0x1, R5 ;  /* 0x0000000109097824 */ /* 0x000fe400078e0205 */
[C---:B-1----:R-:W-:Y:S02]  /*0f80*/  IMAD R5, R0.reuse, UR8, RZ ;  /* 0x0000000800057c24 */ /* 0x042fe4000f8e02ff */
[----:B------:R-:W-:Y:S02]  /*0f90*/  IMAD R7, R0, UR10, RZ ;  /* 0x0000000a00077c24 */ /* 0x000fe4000f8e02ff */
[C---:B------:R-:W-:Y:S02]  /*0fa0*/  IMAD R5, R4.reuse, UR9, R5 ;  /* 0x0000000904057c24 */ /* 0x040fe4000f8e0205 */
[----:B------:R-:W-:-:S04]  /*0fb0*/  IMAD.WIDE.U32 R14, R4, UR8, R14 ;  /* 0x00000008040e7c25 */ /* 0x000fc8000f8e000e */
[C---:B------:R-:W-:Y:S01]  /*0fc0*/  IMAD R7, R4.reuse, UR11, R7 ;  /* 0x0000000b04077c24 */ /* 0x040fe2000f8e0207 */
[----:B------:R-:W-:Y:S01]  /*0fd0*/  IADD3 R6, PT, PT, R15, R5, RZ ;  /* 0x000000050f067210 */ /* 0x000fe20007ffe0ff */
[----:B------:R-:W-:-:S05]  /*0fe0*/  IMAD.WIDE.U32 R8, R4, UR10, R8 ;  /* 0x0000000a04087c25 */ /* 0x000fca000f8e0008 */
[----:B------:R-:W-:Y:S01]  /*0ff0*/  IADD3 R0, PT, PT, R9, R7, RZ ;  /* 0x0000000709007210 */ /* 0x000fe20007ffe0ff */
[----:B------:R-:W-:Y:S06]  /*1000*/  BRA `(.L_x_1476) ;  /* 0x00000004001c7947 */ /* 0x000fec0003800000 */
.L_x_1475:
[----:B------:R-:W2:Y:S01]  /*1010*/  LDC R9, c[0x0][0x3e8] ;  /* 0x0000fa00ff097b82 */ /* 0x000ea20000000800 */
[----:B------:R-:W-:Y:S01]  /*1020*/  IABS R8, R2 ;  /* 0x0000000200087213 */ /* 0x000fe20000000000 */
[----:B------:R-:W3:Y:S01]  /*1030*/  LDCU.64 UR16, c[0x0][0x3c0] ;  /* 0x00007800ff1077ac */ /* 0x000ee20008000a00 */
[----:B------:R-:W-:Y:S02]  /*1040*/  SHF.R.S32.HI R11, RZ, 0x1f, R19 ;  /* 0x0000001fff0b7819 */ /* 0x000fe40000011413 */
[----:B------:R-:W-:Y:S01]  /*1050*/  CS2R R180, SRZ ;  /* 0x0000000000b47805 */ /* 0x000fe2000001ff00 */
[----:B------:R-:W4:Y:S02]  /*1060*/  LDCU.64 UR18, c[0x0][0x3a0] ;  /* 0x00007400ff1277ac */ /* 0x000f240008000a00 */
[----:B------:R-:W1:Y:S01]  /*1070*/  LDC.64 R128, c[0x0][0x3b8] ;  /* 0x0000ee00ff807b82 */ /* 0x000e620000000a00 */
[----:B---3--:R-:W-:Y:S02]  /*1080*/  IMAD R14, R11, UR16, RZ ;  /* 0x000000100b0e7c24 */ /* 0x008fe4000f8e02ff */
[----:B------:R-:W-:Y:S01]  /*1090*/  IMAD.WIDE.U32 R20, R19, UR16, RZ ;  /* 0x0000001013147c25 */ /* 0x000fe2000f8e00ff */
[----:B--2---:R-:W-:-:S03]  /*10a0*/  IABS R10, R9 ;  /* 0x00000009000a7213 */ /* 0x004fc60000000000 */
[----:B------:R-:W-:Y:S01]  /*10b0*/  IMAD R14, R19, UR17, R14 ;  /* 0x00000011130e7c24 */ /* 0x000fe2000f8e020e */
[----:B------:R-:W2:Y:S04]  /*10c0*/  I2F.RP R7, R10 ;  /* 0x0000000a00077306 */ /* 0x000ea80000209400 */
[----:B------:R-:W-:Y:S01]  /*10d0*/  IADD3 R15, PT, PT, R21, R14, RZ ;  /* 0x0000000e150f7210 */ /* 0x000fe20007ffe0ff */
[----:B-1----:R-:W-:Y:S01]  /*10e0*/  IMAD R16, R11, R128, RZ ;  /* 0x000000800b107224 */ /* 0x002fe200078e02ff */
[----:B-----5:R-:W-:Y:S02]  /*10f0*/  SHF.R.S32.HI R11, RZ, 0x1f, R6 ;  /* 0x0000001fff0b7819 */ /* 0x020fe40000011406 */
[----:B------:R-:W-:Y:S01]  /*1100*/  MOV R14, R20 ;  /* 0x00000014000e7202 */ /* 0x000fe20000000f00 */
[----:B------:R-:W-:-:S02]  /*1110*/  IMAD R16, R19, R129, R16 ;  /* 0x0000008113107224 */ /* 0x000fc400078e0210 */
[----:B------:R-:W-:Y:S01]  /*1120*/  IMAD.WIDE.U32 R18, R19, R128, RZ ;  /* 0x0000008013127225 */ /* 0x000fe200078e00ff */
[----:B--2---:R-:W1:Y:S04]  /*1130*/  MUFU.RCP R4, R7 ;  /* 0x0000000700047308 */ /* 0x004e680000001000 */
[----:B------:R-:W-:Y:S01]  /*1140*/  IADD3 R17, PT, PT, R19, R16, RZ ;  /* 0x0000001013117210 */ /* 0x000fe20007ffe0ff */
[----:B------:R-:W-:-:S04]  /*1150*/  IMAD.MOV.U32 R16, RZ, RZ, R18 ;  /* 0x000000ffff107224 */ /* 0x000fc800078e0012 */
[----:B----4-:R-:W-:Y:S01]  /*1160*/  IMAD.WIDE.U32 R16, R6, UR18, R16 ;  /* 0x0000001206107c25 */ /* 0x010fe2000f8e0010 */
[----:B-1----:R-:W-:-:S04]  /*1170*/  IADD3 R4, PT, PT, R4, 0xffffffe, RZ ;  /* 0x0ffffffe04047810 */ /* 0x002fc80007ffe0ff */
[----:B------:R-:W1:Y:S02]  /*1180*/  F2I.FTZ.U32.TRUNC.NTZ R5, R4 ;  /* 0x0000000400057305 */ /* 0x000e64000021f000 */
[----:B-1----:R-:W-:Y:S02]  /*1190*/  IADD3 R0, PT, PT, RZ, -R5, RZ ;  /* 0x80000005ff007210 */ /* 0x002fe40007ffe0ff */
[----:B------:R-:W-:-:S03]  /*11a0*/  MOV R4, RZ ;  /* 0x000000ff00047202 */ /* 0x000fc60000000f00 */
[----:B------:R-:W-:-:S04]  /*11b0*/  IMAD R0, R0, R10, RZ ;  /* 0x0000000a00007224 */ /* 0x000fc800078e02ff */
[----:B------:R-:W-:-:S06]  /*11c0*/  IMAD.HI.U32 R5, R5, R0, R4 ;  /* 0x0000000005057227 */ /* 0x000fcc00078e0004 */
[----:B------:R-:W-:Y:S02]  /*11d0*/  IMAD.HI.U32 R0, R5, R8, RZ ;  /* 0x0000000805007227 */ /* 0x000fe400078e00ff */
[----:B------:R-:W1:Y:S03]  /*11e0*/  LDC.64 R4, c[0x0][0x3a8] ;  /* 0x0000ea00ff047b82 */ /* 0x000e660000000a00 */
[----:B------:R-:W-:-:S05]  /*11f0*/  IADD3 R7, PT, PT, -R0, RZ, RZ ;  /* 0x000000ff00077210 */ /* 0x000fca0007ffe1ff */
[----:B------:R-:W-:-:S05]  /*1200*/  IMAD R7, R10, R7, R8 ;  /* 0x000000070a077224 */ /* 0x000fca00078e0208 */
[----:B------:R-:W-:Y:S01]  /*1210*/  ISETP.GT.U32.AND P0, PT, R10, R7, PT ;  /* 0x000000070a00720c */ /* 0x000fe20003f04070 */
[----:B-1----:R-:W-:-:S12]  /*1220*/  IMAD R8, R11, R4, RZ ;  /* 0x000000040b087224 */ /* 0x002fd800078e02ff */
[----:B------:R-:W-:Y:S01]  /*1230*/  @!P0 IADD3 R7, PT, PT, R7, -R10, RZ ;  /* 0x8000000a07078210 */ /* 0x000fe20007ffe0ff */
[----:B------:R-:W-:Y:S01]  /*1240*/  IMAD R11, R11, UR18, RZ ;  /* 0x000000120b0b7c24 */ /* 0x000fe2000f8e02ff */
[----:B------:R-:W-:Y:S01]  /*1250*/  @!P0 IADD3 R0, PT, PT, R0, 0x1, RZ ;  /* 0x0000000100008810 */ /* 0x000fe20007ffe0ff */
[----:B------:R-:W-:Y:S01]  /*1260*/  IMAD R8, R6, R5, R8 ;  /* 0x0000000506087224 */ /* 0x000fe200078e0208 */
[----:B------:R-:W-:Y:S01]  /*1270*/  LOP3.LUT R5, R2, R9, RZ, 0x3c, !PT ;  /* 0x0000000902057212 */ /* 0x000fe200078e3cff */
[C---:B------:R-:W-:Y:S01]  /*1280*/  IMAD.WIDE.U32 R18, R6.reuse, R4, R14 ;  /* 0x0000000406127225 */ /* 0x040fe200078e000e */
[----:B------:R-:W-:Y:S02]  /*1290*/  ISETP.GE.U32.AND P2, PT, R7, R10, PT ;  /* 0x0000000a0700720c */ /* 0x000fe40003f46070 */
[----:B------:R-:W-:Y:S01]  /*12a0*/  ISETP.GE.AND P1, PT, R5, RZ, PT ;  /* 0x000000ff0500720c */ /* 0x000fe20003f26270 */
[----:B------:R-:W-:Y:S01]  /*12b0*/  IMAD R10, R6, UR19, R11 ;  /* 0x00000013060a7c24 */ /* 0x000fe2000f8e020b */
[----:B------:R-:W1:Y:S01]  /*12c0*/  LDC.64 R4, c[0x0][0x3d8] ;  /* 0x0000f600ff047b82 */ /* 0x000e620000000a00 */
[----:B------:R-:W-:-:S02]  /*12d0*/  ISETP.NE.AND P0, PT, R9, RZ, PT ;  /* 0x000000ff0900720c */ /* 0x000fc40003f05270 */
[----:B------:R-:W-:Y:S02]  /*12e0*/  LEA R11, R3, 0xffffff80, 0x7 ;  /* 0xffffff80030b7811 */ /* 0x000fe400078e38ff */
[----:B------:R-:W-:Y:S02]  /*12f0*/  IADD3 R19, PT, PT, R19, R8, RZ ;  /* 0x0000000813137210 */ /* 0x000fe40007ffe0ff */
[----:B------:R-:W-:Y:S01]  /*1300*/  SHF.R.S32.HI R15, RZ, 0x1f, R11 ;  /* 0x0000001fff0f7819 */ /* 0x000fe2000001140b */
[----:B------:R-:W2:Y:S01]  /*1310*/  LDC.64 R6, c[0x0][0x3d0] ;  /* 0x0000f400ff067b82 */ /* 0x000ea20000000a00 */
[----:B------:R-:W-:Y:S01]  /*1320*/  @P2 IADD3 R0, PT, PT, R0, 0x1, RZ ;  /* 0x0000000100002810 */ /* 0x000fe20007ffe0ff */
[----:B------:R-:W-:Y:S01]  /*1330*/  IMAD.WIDE.U32 R18, R11, UR16, R18 ;  /* 0x000000100b127c25 */ /* 0x000fe2000f8e0012 */
[----:B------:R-:W-:-:S03]  /*1340*/  IADD3 R17, PT, PT, R17, R10, RZ ;  /* 0x0000000a11117210 */ /* 0x000fc60007ffe0ff */
[C---:B------:R-:W-:Y:S02]  /*1350*/  IMAD R8, R15.reuse, UR16, RZ ;  /* 0x000000100f087c24 */ /* 0x040fe4000f8e02ff */
[----:B------:R-:W-:Y:S01]  /*1360*/  @!P1 IMAD.MOV R0, RZ, RZ, -R0 ;  /* 0x000000ffff009224 */ /* 0x000fe200078e0a00 */
[----:B------:R-:W-:Y:S01]  /*1370*/  @!P0 LOP3.LUT R0, RZ, R9, RZ, 0x33, !PT ;  /* 0x00000009ff008212 */ /* 0x000fe200078e33ff */
[-C--:B------:R-:W-:Y:S02]  /*1380*/  IMAD R10, R15, R128.reuse, RZ ;  /* 0x000000800f0a7224 */ /* 0x080fe400078e02ff */
[C---:B------:R-:W-:Y:S01]  /*1390*/  IMAD R8, R11.reuse, UR17, R8 ;  /* 0x000000110b087c24 */ /* 0x040fe2000f8e0208 */
[----:B------:R-:W-:Y:S01]  /*13a0*/  SHF.R.S32.HI R9, RZ, 0x1f, R0 ;  /* 0x0000001fff097819 */ /* 0x000fe20000011400 */
[C---:B------:R-:W-:Y:S02]  /*13b0*/  IMAD R10, R11.reuse, R129, R10 ;  /* 0x000000810b0a7224 */ /* 0x040fe400078e020a */
[----:B------:R-:W-:Y:S01]  /*13c0*/  IMAD.WIDE.U32 R16, R11, R128, R16 ;  /* 0x000000800b107225 */ /* 0x000fe200078e0010 */
[----:B------:R-:W-:-:S04]  /*13d0*/  IADD3 R19, PT, PT, R19, R8, RZ ;  /* 0x0000000813137210 */ /* 0x000fc80007ffe0ff */
[----:B------:R-:W-:Y:S01]  /*13e0*/  IADD3 R17, PT, PT, R17, R10, RZ ;  /* 0x0000000a11117210 */ /* 0x000fe20007ffe0ff */
[----:B-1----:R-:W-:-:S04]  /*13f0*/  IMAD.WIDE.U32 R18, R0, R4, R18 ;  /* 0x0000000400127225 */ /* 0x002fc800078e0012 */
[C---:B--2---:R-:W-:Y:S02]  /*1400*/  IMAD R8, R9.reuse, R6, RZ ;  /* 0x0000000609087224 */ /* 0x044fe400078e02ff */
[----:B------:R-:W-:Y:S02]  /*1410*/  IMAD R9, R9, R4, RZ ;  /* 0x0000000409097224 */ /* 0x000fe400078e02ff */
[----:B------:R-:W-:-:S04]  /*1420*/  IMAD.WIDE.U32 R14, R0, R6, R16 ;  /* 0x00000006000e7225 */ /* 0x000fc800078e0010 */
[C---:B------:R-:W-:Y:S01]  /*1430*/  IMAD R7, R0.reuse, R7, R8 ;  /* 0x0000000700077224 */ /* 0x040fe200078e0208 */
[----:B------:R-:W-:Y:S01]  /*1440*/  MOV R8, R18 ;  /* 0x0000001200087202 */ /* 0x000fe20000000f00 */
[----:B------:R-:W-:-:S03]  /*1450*/  IMAD R5, R0, R5, R9 ;  /* 0x0000000500057224 */ /* 0x000fc600078e0209 */
[----:B------:R-:W-:Y:S02]  /*1460*/  IADD3 R6, PT, PT, R15, R7, RZ ;  /* 0x000000070f067210 */ /* 0x000fe40007ffe0ff */
[----:B------:R-:W-:-:S07]  /*1470*/  IADD3 R0, PT, PT, R19, R5, RZ ;  /* 0x0000000513007210 */ /* 0x000fce0007ffe0ff */
.L_x_1476:
[----:B------:R-:W1:Y:S01]  /*1480*/  LDCU.128 UR12, c[0x0][0x390] ;  /* 0x00007200ff0c77ac */ /* 0x000e620008000c00 */
[C---:B------:R-:W-:Y:S01]  /*1490*/  IMAD.SHL.U32 R177, R164.reuse, 0x8, RZ ;  /* 0x00000008a4b17824 */ /* 0x040fe200078e00ff */
[----:B------:R-:W-:Y:S01]  /*14a0*/  LOP3.LUT R174, R164, 0x18, RZ, 0xc0, !PT ;  /* 0x00000018a4ae7812 */ /* 0x000fe200078ec0ff */
[----:B------:R-:W-:Y:S01]  /*14b0*/  IMAD.MOV.U32 R11, RZ, RZ, RZ ;  /* 0x000000ffff0b7224 */ /* 0x000fe200078e00ff */
[----:B------:R-:W2:Y:S01]  /*14c0*/  LDCU.64 UR4, c[0x0][0x3b0] ;  /* 0x00007600ff0477ac */ /* 0x000ea20008000a00 */
[----:B------:R-:W-:Y:S01]  /*14d0*/  SHF.R.S32.HI R4, RZ, 0x1f, R2 ;  /* 0x0000001fff047819 */ /* 0x000fe20000011402 */
[----:B------:R-:W3:Y:S01]  /*14e0*/  S2UR UR26, SR_CgaCtaId ;  /* 0x00000000001a79c3 */ /* 0x000ee20000008800 */
[C---:B------:R-:W-:Y:S01]  /*14f0*/  LOP3.LUT R7, R177.reuse, 0xd8, RZ, 0xc0, !PT ;  /* 0x000000d8b1077812 */ /* 0x040fe200078ec0ff */
[----:B------:R-:W4:Y:S01]  /*1500*/  LDCU.64 UR20, c[0x0][0x3c8] ;  /* 0x00007900ff1477ac */ /* 0x000f220008000a00 */
[C---:B------:R-:W-:Y:S01]  /*1510*/  LOP3.LUT R10, R177.reuse, 0x18, RZ, 0xc0, !PT ;  /* 0x00000018b10a7812 */ /* 0x040fe200078ec0ff */
[----:B------:R-:W-:Y:S01]  /*1520*/  IMAD.MOV.U32 R135, RZ, RZ, RZ ;  /* 0x000000ffff877224 */ /* 0x000fe200078e00ff */
[----:B------:R-:W-:Y:S01]  /*1530*/  LOP3.LUT R5, R177, 0x1f20, RZ, 0xc0, !PT ;  /* 0x00001f20b1057812 */ /* 0x000fe200078ec0ff */
[----:B------:R-:W5:Y:S01]  /*1540*/  LDCU.128 UR8, c[0x0][0x380] ;  /* 0x00007000ff0877ac */ /* 0x000f620008000c00 */
[----:B------:R-:W-:Y:S01]  /*1550*/  LOP3.LUT R132, R7, R174, RZ, 0x3c, !PT ;  /* 0x000000ae07847212 */ /* 0x000fe200078e3cff */
[----:B------:R-:W-:Y:S01]  /*1560*/  IMAD.SHL.U32 R131, R128, 0x40, RZ ;  /* 0x0000004080837824 */ /* 0x000fe200078e00ff */
[----:B------:R-:W-:Y:S01]  /*1570*/  IADD3 R14, P0, PT, R10, R14, RZ ;  /* 0x0000000e0a0e7210 */ /* 0x000fe20007f1e0ff */
[----:B------:R-:W-:Y:S01]  /*1580*/  IMAD.SHL.U32 R118, R164, 0x4, RZ ;  /* 0x00000004a4767824 */ /* 0x000fe200078e00ff */
[----:B------:R-:W-:Y:S01]  /*1590*/  IADD3 R8, P2, PT, R10, R8, RZ ;  /* 0x000000080a087210 */ /* 0x000fe20007f5e0ff */
[----:B-1----:R-:W-:Y:S01]  /*15a0*/  IMAD.WIDE.U32 R10, R179, UR14, R10 ;  /* 0x0000000eb30a7c25 */ /* 0x002fe2000f8e000a */
[----:B------:R-:W-:-:S02]  /*15b0*/  SHF.R.U32.HI R134, RZ, 0x2, R164 ;  /* 0x00000002ff867819 */ /* 0x000fc400000116a4 */
[----:B------:R-:W-:Y:S01]  /*15c0*/  LOP3.LUT R132, R5, R132, RZ, 0xfc, !PT ;  /* 0x0000008405847212 */ /* 0x000fe200078efcff */
[----:B--2---:R-:W-:Y:S01]  /*15d0*/  USHF.L.U64.HI UR23, UR4, 0x5, UR5 ;  /* 0x0000000504177899 */ /* 0x004fe20008010205 */
[----:B------:R-:W-:Y:S01]  /*15e0*/  IMAD R19, R179, UR15, R11 ;  /* 0x0000000fb3137c24 */ /* 0x000fe2000f8e020b */
[----:B------:R-:W-:Y:S01]  /*15f0*/  USHF.L.U32 UR14, UR4, 0x5, URZ ;  /* 0x00000005040e7899 */ /* 0x000fe200080006ff */
[----:B------:R-:W-:Y:S01]  /*1600*/  IMAD.MOV.U32 R18, RZ, RZ, R10 ;  /* 0x000000ffff127224 */ /* 0x000fe200078e000a */
[----:B------:R-:W-:Y:S01]  /*1610*/  SHF.R.U32.HI R167, RZ, 0x1, R164 ;  /* 0x00000001ffa77819 */ /* 0x000fe200000116a4 */
[----:B----4-:R-:W-:Y:S02]  /*1620*/  IMAD R5, R4, UR20, RZ ;  /* 0x0000001404057c24 */ /* 0x010fe4000f8e02ff */
[----:B------:R-:W-:-:S04]  /*1630*/  IMAD.WIDE.U32 R12, R13, 0x40, R134 ;  /* 0x000000400d0c7825 */ /* 0x000fc800078e0086 */
[C---:B------:R-:W-:Y:S02]  /*1640*/  IMAD R10, R2.reuse, UR21, R5 ;  /* 0x00000015020a7c24 */ /* 0x040fe4000f8e0205 */
[----:B------:R-:W-:-:S04]  /*1650*/  IMAD.WIDE.U32 R4, R2, UR20, R18 ;  /* 0x0000001402047c25 */ /* 0x000fc8000f8e0012 */
[----:B------:R-:W-:Y:S02]  /*1660*/  IMAD.U32 R16, RZ, RZ, UR14 ;  /* 0x0000000eff107e24 */ /* 0x000fe4000f8e00ff */
[----:B------:R-:W-:Y:S02]  /*1670*/  IMAD.U32 R17, RZ, RZ, UR23 ;  /* 0x00000017ff117e24 */ /* 0x000fe4000f8e00ff */
[----:B------:R-:W-:Y:S02]  /*1680*/  IMAD.X R15, RZ, RZ, R6, P0 ;  /* 0x000000ffff0f7224 */ /* 0x000fe400000e0606 */
[----:B------:R-:W-:Y:S02]  /*1690*/  IMAD R2, R13, UR4, RZ ;  /* 0x000000040d027c24 */ /* 0x000fe4000f8e02ff */
[----:B------:R-:W-:Y:S02]  /*16a0*/  IMAD.IADD R11, R5, 0x1, R10 ;  /* 0x00000001050b7824 */ /* 0x000fe400078e020a */
        /* <DEDUP_REMOVED lines=17> */
[----:B------:R-:W-:Y:S01]  /*17c0*/  USHF.L.U32 UR8, UR16, 0x6, URZ ;  /* 0x0000000610087899 */ /* 0x000fe200080006ff */
[----:B------:R-:W-:Y:S01]  /*17d0*/  LEA.HI.X R11, R12, UR9, R4, 0x1, P1 ;  /* 0x000000090c0b7c11 */ /* 0x000fe200088f0c04 */
[----:B------:R-:W-:Y:S01]  /*17e0*/  IMAD.WIDE.U32 R8, R134, UR16, R8 ;  /* 0x0000001086087c25 */ /* 0x000fe2000f8e0008 */
[----:B------:R-:W-:-:S02]  /*17f0*/  LEA.HI.X R7, R5, UR9, R2, 0x1, P0 ;  /* 0x0000000905077c11 */ /* 0x000fc400080f0c02 */
[----:B------:R-:W-:Y:S01]  /*1800*/  LEA.HI.X R169, R14, UR11, R169, 0x1, P3 ;  /* 0x0000000b0ea97c11 */ /* 0x000fe200098f0ca9 */
[----:B------:R-:W-:Y:S01]  /*1810*/  @!PT LDS RZ, [RZ] ;  /* 0x00000000fffff984 */ /* 0x000fe20000000800 */
[----:B------:R-:W-:Y:S01]  /*1820*/  @!PT LDS RZ, [RZ] ;  /* 0x00000000fffff984 */ /* 0x000fe20000000800 */
[----:B------:R-:W-:Y:S01]  /*1830*/  @!PT LDS RZ, [RZ] ;  /* 0x00000000fffff984 */ /* 0x000fe20000000800 */
[----:B------:R-:W-:Y:S01]  /*1840*/  LDGSTS.E.BYPASS.LTC128B.128 [R132], desc[UR24][R10.64] ;  /* 0x000000000a847fae */ /* 0x000fe2000b981a18 */
[----:B------:R-:W-:Y:S01]  /*1850*/  SHF.L.U64.HI R2, R128, 0x6, R129 ;  /* 0x0000000680027819 */ /* 0x000fe20000010281 */
[C---:B------:R-:W-:Y:S01]  /*1860*/  IMAD.SHL.U32 R166, R164.reuse, 0x10, RZ ;  /* 0x00000010a4a67824 */ /* 0x040fe200078e00ff */
[C---:B------:R-:W-:Y:S01]  /*1870*/  IADD3 R4, P0, PT, R131.reuse, R170, RZ ;  /* 0x000000aa83047210 */ /* 0x040fe20007f1e0ff */
[----:B------:R-:W-:Y:S01]  /*1880*/  LDGSTS.E.BYPASS.LTC128B.128 [R132+0x1000], desc[UR24][R10.64+0x40] ;  /* 0x010000400a847fae */ /* 0x000fe2000b981a18 */
[--C-:B------:R-:W-:Y:S02]  /*1890*/  IMAD.MOV.U32 R171, RZ, RZ, R169.reuse ;  /* 0x000000ffffab7224 */ /* 0x100fe400078e00a9 */
[----:B------:R-:W-:Y:S01]  /*18a0*/  IMAD.SHL.U32 R119, R164, 0x20, RZ ;  /* 0x00000020a4777824 */ /* 0x000fe200078e00ff */
[----:B------:R1:W-:Y:S01]  /*18b0*/  LDGSTS.E.BYPASS.LTC128B.128 [R132+0x2000], desc[UR24][R10.64+0x80] ;  /* 0x020000800a847fae */ /* 0x0003e2000b981a18 */
[----:B------:R-:W-:Y:S01]  /*18c0*/  IMAD.X R5, R2, 0x1, R169, P0 ;  /* 0x0000000102057824 */ /* 0x000fe200000e06a9 */
[----:B------:R-:W-:Y:S01]  /*18d0*/  IADD3 R12, P0, PT, R131, R4, RZ ;  /* 0x00000004830c7210 */ /* 0x000fe20007f1e0ff */
[----:B------:R-:W-:Y:S01]  /*18e0*/  VIADD R175, R3, 0xffffffff ;  /* 0xffffffff03af7836 */ /* 0x000fe20000000000 */
[----:B------:R-:W-:Y:S01]  /*18f0*/  LDGSTS.E.BYPASS.LTC128B.128 [R132+0x800], desc[UR24][R6.64] ;  /* 0x0080000006847fae */ /* 0x000fe2000b981a18 */
[----:B------:R-:W-:-:S02]  /*1900*/  LOP3.LUT R0, R166, 0x100, RZ, 0xc0, !PT ;  /* 0x00000100a6007812 */ /* 0x000fc400078ec0ff */
[----:B------:R-:W-:Y:S01]  /*1910*/  IMAD.X R13, R2, 0x1, R5, P0 ;  /* 0x00000001020d7824 */ /* 0x000fe200000e0605 */
[----:B------:R-:W-:Y:S01]  /*1920*/  LDGSTS.E.BYPASS.LTC128B.128 [R132+0x1800], desc[UR24][R6.64+0x40] ;  /* 0x0180004006847fae */ /* 0x000fe2000b981a18 */
[----:B------:R-:W-:Y:S01]  /*1930*/  LOP3.LUT R0, R0, 0x20, R119, 0xf8, !PT ;  /* 0x0000002000007812 */ /* 0x000fe200078ef877 */
[----:B------:R-:W-:Y:S01]  /*1940*/  IMAD.SHL.U32 R183, R175, 0x80, RZ ;  /* 0x00000080afb77824 */ /* 0x000fe200078e00ff */
[----:B------:R-:W-:Y:S01]  /*1950*/  LOP3.LUT R166, R166, 0x3e00, RZ, 0xc0, !PT ;  /* 0x00003e00a6a67812 */ /* 0x000fe200078ec0ff */
        /* <DEDUP_REMOVED lines=11> */
[----:B------:R-:W-:Y:S01]  /*1a10*/  LDGSTS.E.BYPASS.LTC128B.128 [R132+0x4000], desc[UR24][R12.64] ;  /* 0x040000000c847fae */ /* 0x000fe2000b981a18 */
[----:B------:R-:W-:-:S03]  /*1a20*/  LOP3.LUT R117, R6, 0xc0, R119, 0xf8, !PT ;  /* 0x000000c006757812 */ /* 0x000fc600078ef877 */
[----:B------:R-:W-:Y:S01]  /*1a30*/  LDGSTS.E.BYPASS.LTC128B.128 [R132+0x6000], desc[UR24][R12.64+0x40] ;  /* 0x060000400c847fae */ /* 0x000fe2000b981a18 */
[----:B------:R-:W-:Y:S02]  /*1a40*/  LOP3.LUT R6, R167, 0x8, RZ, 0xc0, !PT ;  /* 0x00000008a7067812 */ /* 0x000fe400078ec0ff */
[C---:B------:R-:W-:Y:S01]  /*1a50*/  LOP3.LUT R137, R117.reuse, 0x8, R164, 0x78, !PT ;  /* 0x0000000875897812 */ /* 0x040fe200078e78a4 */
[----:B------:R-:W-:Y:S01]  /*1a60*/  LDGSTS.E.BYPASS.LTC128B.128 [R132+0x8000], desc[UR24][R12.64+0x80] ;  /* 0x080000800c847fae */ /* 0x000fe2000b981a18 */
[----:B------:R-:W-:Y:S02]  /*1a70*/  LOP3.LUT R117, R117, R6, RZ, 0x3c, !PT ;  /* 0x0000000675757212 */ /* 0x000fe400078e3cff */
[----:B------:R-:W-:Y:S01]  /*1a80*/  LOP3.LUT R137, R0, R137, RZ, 0xfc, !PT ;  /* 0x0000008900897212 */ /* 0x000fe200078efcff */
[----:B------:R-:W-:Y:S01]  /*1a90*/  LDGSTS.E.BYPASS.LTC128B.128 [R132+0x4800], desc[UR24][R10.64] ;  /* 0x048000000a847fae */ /* 0x000fe2000b981a18 */
[----:B------:R-:W-:Y:S02]  /*1aa0*/  LOP3.LUT R0, R166, 0x120, R119, 0xf8, !PT ;  /* 0x00000120a6007812 */ /* 0x000fe400078ef877 */
[----:B------:R-:W-:Y:S01]  /*1ab0*/  LEA R137, R137, UR5, 0x1 ;  /* 0x0000000589897c11 */ /* 0x000fe2000f8e08ff */
[----:B------:R-:W-:Y:S01]  /*1ac0*/  LDGSTS.E.BYPASS.LTC128B.128 [R132+0x6800], desc[UR24][R10.64+0x40] ;  /* 0x068000400a847fae */ /* 0x000fe2000b981a18 */
[----:B------:R-:W-:-:S03]  /*1ad0*/  LOP3.LUT R0, R0, R117, RZ, 0xfc, !PT ;  /* 0x0000007500007212 */ /* 0x000fc600078efcff */
[----:B------:R-:W-:Y:S01]  /*1ae0*/  LDGSTS.E.BYPASS.LTC128B.128 [R132+0x8800], desc[UR24][R10.64+0x80] ;  /* 0x088000800a847fae */ /* 0x000fe2000b981a18 */
[----:B------:R-:W-:Y:S01]  /*1af0*/  LEA R139, R0, UR5, 0x1 ;  /* 0x00000005008b7c11 */ /* 0x000fe2000f8e08ff */
[----:B------:R-:W-:Y:S02]  /*1b00*/  IMAD.MOV.U32 R0, RZ, RZ, 0x20 ;  /* 0x00000020ff007424 */ /* 0x000fe400078e00ff */
[----:B------:R-:W0:Y:S01]  /*1b10*/  LDGDEPBAR ;  /* 0x00000000000079af */ /* 0x000e220000000000 */
[----:B-1----:R-:W-:-:S05]  /*1b20*/  IMAD R4, R134, UR17, R9 ;  /* 0x0000001186047c24 */ /* 0x002fca000f8e0209 */
[----:B------:R-:W-:Y:S02]  /*1b30*/  LEA.HI.X R173, R8, UR13, R4, 0x1, P0 ;  /* 0x0000000d08ad7c11 */ /* 0x000fe400080f0c04 */
[----:B------:R-:W-:-:S04]  /*1b40*/  IADD3 R4, P0, PT, R172, UR8, RZ ;  /* 0x00000008ac047c10 */ /* 0x000fc8000ff1e0ff */
[----:B------:R-:W-:Y:S02]  /*1b50*/  IADD3.X R5, PT, PT, R173, UR4, RZ, P0, !PT ;  /* 0x00000004ad057c10 */ /* 0x000fe400087fe4ff */
[----:B------:R-:W-:-:S04]  /*1b60*/  IADD3 R8, P0, PT, R4, UR8, RZ ;  /* 0x0000000804087c10 */ /* 0x000fc8000ff1e0ff */
[----:B------:R-:W-:Y:S02]  /*1b70*/  IADD3.X R9, PT, PT, R5, UR4, RZ, P0, !PT ;  /* 0x0000000405097c10 */ /* 0x000fe400087fe4ff */
[----:B------:R-:W-:Y:S01]  /*1b80*/  IADD3 R6, P0, PT, R8, UR8, RZ ;  /* 0x0000000808067c10 */ /* 0x000fe2000ff1e0ff */
[----:B------:R-:W-:-:S04]  /*1b90*/  DEPBAR.LE SB0, 0x0 ;  /* 0x000080000000791a */ /* 0x000fc80000000000 */
[----:B------:R-:W-:Y:S01]  /*1ba0*/  BAR.SYNC.DEFER_BLOCKING 0x0 ;  /* 0x0000000000007b1d */ /* 0x000fe20000010000 */
[----:B------:R-:W-:Y:S02]  /*1bb0*/  IADD3.X R7, PT, PT, R9, UR4, RZ, P0, !PT ;  /* 0x0000000409077c10 */ /* 0x000fe400087fe4ff */
[----:B------:R-:W-:-:S04]  /*1bc0*/  LOP3.LUT P0, RZ, R164, 0x4, RZ, 0xc0, !PT ;  /* 0x00000004a4ff7812 */ /* 0x000fc8000780c0ff */
[----:B------:R-:W-:-:S05]  /*1bd0*/  SEL R0, R0, 0xffffffe0, !P0 ;  /* 0xffffffe000007807 */ /* 0x000fca0004000000 */
[C---:B------:R-:W-:Y:S02]  /*1be0*/  IMAD.IADD R135, R0.reuse, 0x1, R139 ;  /* 0x0000000100877824 */ /* 0x040fe400078e028b */
[----:B------:R-:W-:Y:S01]  /*1bf0*/  IMAD.IADD R130, R0, 0x1, R137 ;  /* 0x0000000100827824 */ /* 0x000fe200078e0289 */
[----:B------:R-:W-:Y:S01]  /*1c00*/  @!PT LDS RZ, [RZ] ;  /* 0x00000000fffff984 */ /* 0x000fe20000000800 */
[----:B------:R-:W-:Y:S01]  /*1c10*/  @!PT LDS RZ, [RZ] ;  /* 0x00000000fffff984 */ /* 0x000fe20000000800 */
[----:B------:R-:W-:Y:S01]  /*1c20*/  @!PT LDS RZ, [RZ] ;  /* 0x00000000fffff984 */ /* 0x000fe20000000800 */
        /* <DEDUP_REMOVED lines=112> */
[----:B------:R4:W-:Y:S07]  /*2330*/  LDSM.16.M88.4 R8, [R135+0x2000] ;  /* 0x002000008708783b */ /* 0x0009ee0000000200 */
[C---:B-1----:R-:W-:Y:S08]  /*2340*/  HMMA.16816.F32 R32, R120.reuse, R4, R32 ;  /* 0x000000047820723c */ /* 0x042ff00000001820 */
[C---:B------:R-:W-:Y:S01]  /*2350*/  HMMA.16816.F32 R28, R120.reuse, R6, R28 ;  /* 0x00000006781c723c */ /* 0x040fe2000000181c */
[----:B------:R-:W1:Y:S07]  /*2360*/  LDSM.16.M88.4 R4, [R130+0x7000] ;  /* 0x007000008204783b */ /* 0x000e6e0000000200 */
[----:B------:R-:W-:Y:S01]  /*2370*/  HMMA.16816.F32 R72, R120, R80, R72 ;  /* 0x000000507848723c */ /* 0x000fe20000001848 */
[----:B----4-:R-:W-:-:S07]  /*2380*/  LOP3.LUT R135, R134, 0x7, RZ, 0xc0, !PT ;  /* 0x0000000786877812 */ /* 0x010fce00078ec0ff */
[----:B------:R-:W-:Y:S01]  /*2390*/  HMMA.16816.F32 R104, R84, R90, R104 ;  /* 0x0000005a5468723c */ /* 0x000fe20000001868 */
[----:B------:R-:W4:Y:S04]  /*23a0*/  LDSM.16.M88.4 R84, [R137+0x8000] ;  /* 0x008000008954783b */ /* 0x000f280000000200 */
[----:B------:R-:W-:Y:S03]  /*23b0*/  LDSM.16.M88.4 R88, [R137+0x7c00] ;  /* 0x007c00008958783b */ /* 0x000fe60000000200 */
[C---:B------:R-:W-:Y:S01]  /*23c0*/  HMMA.16816.F32 R68, R120.reuse, R82, R68 ;  /* 0x000000527844723c */ /* 0x040fe20000001844 */
[----:B------:R-:W5:Y:S07]  /*23d0*/  LDSM.16.M88.4 R80, [R137+0x8400] ;  /* 0x008400008950783b */ /* 0x000f6e0000000200 */
[----:B------:R-:W-:Y:S08]  /*23e0*/  HMMA.16816.F32 R108, R120, R112, R108 ;  /* 0x00000070786c723c */ /* 0x000ff0000000186c */
[C---:B---3--:R-:W-:Y:S08]  /*23f0*/  HMMA.16816.F32 R24, R12.reuse, R76, R24 ;  /* 0x0000004c0c18723c */ /* 0x048ff00000001818 */
[C---:B------:R-:W-:Y:S01]  /*2400*/  HMMA.16816.F32 R20, R12.reuse, R78, R20 ;  /* 0x0000004e0c14723c */ /* 0x040fe20000001814 */
[----:B------:R-:W3:Y:S07]  /*2410*/  LDSM.16.M88.4 R76, [R130+0x7400] ;  /* 0x00740000824c783b */ /* 0x000eee0000000200 */
[C---:B------:R-:W-:Y:S08]  /*2420*/  HMMA.16816.F32 R72, R12.reuse, R100, R72 ;  /* 0x000000640c48723c */ /* 0x040ff00000001848 */
[C---:B------:R-:W-:Y:S08]  /*2430*/  HMMA.16816.F32 R68, R12.reuse, R102, R68 ;  /* 0x000000660c44723c */ /* 0x040ff00000001844 */
[----:B--2---:R-:W-:Y:S01]  /*2440*/  HMMA.16816.F32 R108, R12, R16, R108 ;  /* 0x000000100c6c723c */ /* 0x004fe2000000186c */
[----:B------:R-:W-:-:S04]  /*2450*/  LOP3.LUT R16, R167, 0x1f0, RZ, 0xc0, !PT ;  /* 0x000001f0a7107812 */ /* 0x000fc800078ec0ff */
[----:B------:R-:W-:-:S03]  /*2460*/  IADD3 R16, PT, PT, R135, R16, R176 ;  /* 0x0000001087107210 */ /* 0x000fc60007ffe0b0 */
[----:B------:R-:W-:Y:S08]  /*2470*/  HMMA.16816.F32 R104, R120, R114, R104 ;  /* 0x000000727868723c */ /* 0x000ff00000001868 */
[----:B------:R-:W-:Y:S08]  /*2480*/  HMMA.16816.F32 R64, R12, R96, R64 ;  /* 0x000000600c40723c */ /* 0x000ff00000001840 */
[----:B-1----:R-:W-:Y:S01]  /*2490*/  HMMA.16816.F32 R72, R8, R4, R72 ;  /* 0x000000040848723c */ /* 0x002fe20000001848 */
[----:B------:R-:W-:Y:S01]  /*24a0*/  IADD3 R5, PT, PT, R133, -UR22, R16 ;  /* 0x8000001685057c10 */ /* 0x000fe2000fffe010 */
[----:B------:R-:W-:-:S06]  /*24b0*/  IMAD.SHL.U32 R4, R164, 0x2, RZ ;  /* 0x00000002a4047824 */ /* 0x000fcc00078e00ff */
[----:B----4-:R-:W-:Y:S01]  /*24c0*/  HMMA.16816.F32 R36, R12, R86, R36 ;  /* 0x000000560c24723c */ /* 0x010fe20000001824 */
[----:B------:R-:W-:-:S07]  /*24d0*/  IMAD.IADD R86, R5, 0x1, R116 ;  /* 0x0000000105567824 */ /* 0x000fce00078e0274 */
[----:B-----5:R-:W-:Y:S01]  /*24e0*/  HMMA.16816.F32 R32, R12, R80, R32 ;  /* 0x000000500c20723c */ /* 0x020fe20000001820 */
[----:B------:R-:W-:-:S04]  /*24f0*/  LOP3.LUT R81, R183, 0x6, R4, 0xf8, !PT ;  /* 0x00000006b7517812 */ /* 0x000fc800078ef804 */
[C---:B------:R-:W-:Y:S02]  /*2500*/  LOP3.LUT R5, R81.reuse, 0x1, RZ, 0xfc, !PT ;  /* 0x0000000151057812 */ /* 0x040fe400078efcff */
[C---:B------:R-:W-:Y:S01]  /*2510*/  LOP3.LUT R17, R81.reuse, 0x11, RZ, 0xfc, !PT ;  /* 0x0000001151117812 */ /* 0x040fe200078efcff */
[----:B------:R-:W-:Y:S01]  /*2520*/  HMMA.16816.F32 R68, R8, R6, R68 ;  /* 0x000000060844723c */ /* 0x000fe20000001844 */
[----:B------:R-:W-:-:S07]  /*2530*/  LOP3.LUT R7, R81, 0x9, RZ, 0xfc, !PT ;  /* 0x0000000951077812 */ /* 0x000fce00078efcff */
[C---:B------:R-:W-:Y:S01]  /*2540*/  HMMA.16816.F32 R56, R12.reuse, R92, R56 ;  /* 0x0000005c0c38723c */ /* 0x040fe20000001838 */
[C-C-:B------:R-:W-:Y:S02]  /*2550*/  VIADDMNMX R92, R86.reuse, 0x1, R133.reuse, PT ;  /* 0x00000001565c7846 */ /* 0x140fe40003800185 */
[----:B------:R-:W-:Y:S02]  /*2560*/  VIADDMNMX R86, R86, 0x9, R133, PT ;  /* 0x0000000956567846 */ /* 0x000fe40003800185 */
[C---:B------:R-:W-:Y:S02]  /*2570*/  ISETP.GE.AND P6, PT, R5.reuse, R92, PT ;  /* 0x0000005c0500720c */ /* 0x040fe40003fc6270 */
[----:B------:R-:W-:Y:S01]  /*2580*/  ISETP.GE.AND P2, PT, R5, R86, PT ;  /* 0x000000560500720c */ /* 0x000fe20003f46270 */
[----:B------:R-:W-:Y:S01]  /*2590*/  HMMA.16816.F32 R60, R12, R98, R60 ;  /* 0x000000620c3c723c */ /* 0x000fe2000000183c */
[C---:B------:R-:W-:Y:S02]  /*25a0*/  LOP3.LUT R5, R81.reuse, 0x8, RZ, 0xfc, !PT ;  /* 0x0000000851057812 */ /* 0x040fe400078efcff */
[----:B------:R-:W-:-:S02]  /*25b0*/  ISETP.GE.AND P3, PT, R81, R92, PT ;  /* 0x0000005c5100720c */ /* 0x000fc40003f66270 */
[C---:B------:R-:W-:Y:S02]  /*25c0*/  ISETP.GE.AND P5, PT, R5.reuse, R92, PT ;  /* 0x0000005c0500720c */ /* 0x040fe40003fa6270 */
[----:B------:R-:W-:Y:S01]  /*25d0*/  ISETP.GE.AND P4, PT, R5, R86, PT ;  /* 0x000000560500720c */ /* 0x000fe20003f86270 */
[C---:B------:R-:W-:Y:S01]  /*25e0*/  HMMA.16816.F32 R52, R12.reuse, R94, R52 ;  /* 0x0000005e0c34723c */ /* 0x040fe20000001834 */
[----:B------:R-:W-:Y:S02]  /*25f0*/  LOP3.LUT R5, R81, 0x10, RZ, 0xfc, !PT ;  /* 0x0000001051057812 */ /* 0x000fe400078efcff */
[C---:B------:R-:W-:Y:S02]  /*2600*/  ISETP.GE.AND P1, PT, R7.reuse, R92, PT ;  /* 0x0000005c0700720c */ /* 0x040fe40003f26270 */
[----:B------:R-:W-:Y:S02]  /*2610*/  ISETP.GE.AND P0, PT, R7, R86, PT ;  /* 0x000000560700720c */ /* 0x000fe40003f06270 */
[----:B------:R-:W-:Y:S01]  /*2620*/  FSEL R80, R70, -INF , !P4 ;  /* 0xff80000046507808 */ /* 0x000fe20006000000 */
[----:B------:R-:W-:Y:S01]  /*2630*/  HMMA.16816.F32 R48, R12, R88, R48 ;  /* 0x000000580c30723c */ /* 0x000fe20000001830 */
[----:B------:R-:W-:-:S02]  /*2640*/  FSEL R88, R68, -INF , !P5 ;  /* 0xff80000044587808 */ /* 0x000fc40006800000 */
[----:B------:R-:W-:-:S05]  /*2650*/  ISETP.GE.AND P5, PT, R17, R86, PT ;  /* 0x000000561100720c */ /* 0x000fca0003fa6270 */
[----:B------:R-:W-:Y:S01]  /*2660*/  HMMA.16816.F32 R44, R12, R90, R44 ;  /* 0x0000005a0c2c723c */ /* 0x000fe2000000182c */
[----:B------:R-:W-:-:S07]  /*2670*/  FSEL R90, R69, -INF , !P1 ;  /* 0xff800000455a7808 */ /* 0x000fce0004800000 */
[C---:B------:R-:W-:Y:S01]  /*2680*/  HMMA.16816.F32 R40, R12.reuse, R84, R40 ;  /* 0x000000540c28723c */ /* 0x040fe20000001828 */
[----:B------:R-:W-:Y:S02]  /*2690*/  FSEL R84, R72, -INF , !P3 ;  /* 0xff80000048547808 */ /* 0x000fe40005800000 */
[----:B------:R-:W-:Y:S02]  /*26a0*/  ISETP.GE.AND P3, PT, R81, R86, PT ;  /* 0x000000565100720c */ /* 0x000fe40003f66270 */
[----:B------:R-:W-:Y:S02]  /*26b0*/  FSEL R72, R75, -INF , !P2 ;  /* 0xff8000004b487808 */ /* 0x000fe40005000000 */
[----:B------:R-:W-:Y:S01]  /*26c0*/  FSEL R74, R74, -INF , !P3 ;  /* 0xff8000004a4a7808 */ /* 0x000fe20005800000 */
[----:B------:R-:W-:Y:S01]  /*26d0*/  HMMA.16816.F32 R28, R12, R82, R28 ;  /* 0x000000520c1c723c */ /* 0x000fe2000000181c */
[-C--:B------:R-:W-:Y:S02]  /*26e0*/  ISETP.GE.AND P3, PT, R5, R92.reuse, PT ;  /* 0x0000005c0500720c */ /* 0x080fe40003f66270 */
[----:B------:R-:W-:-:S02]  /*26f0*/  ISETP.GE.AND P2, PT, R17, R92, PT ;  /* 0x0000005c1100720c */ /* 0x000fc40003f46270 */
[----:B------:R-:W-:Y:S02]  /*2700*/  LOP3.LUT R17, R81, 0x18, RZ, 0xfc, !PT ;  /* 0x0000001851117812 */ /* 0x000fe400078efcff */
[----:B------:R-:W-:Y:S01]  /*2710*/  FSEL R82, R71, -INF , !P0 ;  /* 0xff80000047527808 */ /* 0x000fe20004000000 */
[----:B------:R-:W-:Y:S01]  /*2720*/  HMMA.16816.F32 R104, R12, R18, R104 ;  /* 0x000000120c68723c */ /* 0x000fe20000001868 */
[----:B------:R-:W1:Y:S01]  /*2730*/  LDSM.16.M88.4 R12, [R130+0x7800] ;  /* 0x00780000820c783b */ /* 0x000e620000000200 */
[C---:B------:R-:W-:Y:S02]  /*2740*/  ISETP.GE.AND P4, PT, R17.reuse, R92, PT ;  /* 0x0000005c1100720c */ /* 0x040fe40003f86270 */
[----:B------:R-:W-:Y:S02]  /*2750*/  ISETP.GE.AND P1, PT, R17, R86, PT ;  /* 0x000000561100720c */ /* 0x000fe40003f26270 */
[----:B------:R-:W-:Y:S02]  /*2760*/  LOP3.LUT R19, R81, 0x19, RZ, 0xfc, !PT ;  /* 0x0000001951137812 */ /* 0x000fe400078efcff */
[----:B---3--:R-:W-:Y:S01]  /*2770*/  HMMA.16816.F32 R64, R8, R76, R64 ;  /* 0x0000004c0840723c */ /* 0x008fe20000001840 */
[----:B------:R-:W-:-:S02]  /*2780*/  FSEL R76, R73, -INF , !P6 ;  /* 0xff800000494c7808 */ /* 0x000fc40007000000 */
[----:B------:R-:W-:Y:S02]  /*2790*/  ISETP.GE.AND P6, PT, R5, R86, PT ;  /* 0x000000560500720c */ /* 0x000fe40003fc6270 */
[----:B------:R-:W2:Y:S01]  /*27a0*/  LDSM.16.M88.4 R4, [R130+0x7c00] ;  /* 0x007c00008204783b */ /* 0x000ea20000000200 */
[----:B------:R-:W-:Y:S02]  /*27b0*/  LOP3.LUT R17, R81, 0x20, RZ, 0xfc, !PT ;  /* 0x0000002051117812 */ /* 0x000fe400078efcff */
[----:B------:R-:W-:Y:S01]  /*27c0*/  ISETP.GE.AND P0, PT, R19, R92, PT ;  /* 0x0000005c1300720c */ /* 0x000fe20003f06270 */
[----:B------:R-:W-:Y:S10]  /*27d0*/  HMMA.16816.F32 R60, R8, R78, R60 ;  /* 0x0000004e083c723c */ /* 0x000ff4000000183c */
[----:B------:R-:W-:-:S02]  /*27e0*/  FSEL R222, R64, -INF , !P3 ;  /* 0xff80000040de7808 */ /* 0x000fc40005800000 */
[----:B------:R-:W-:Y:S02]  /*27f0*/  FSEL R216, R66, -INF , !P6 ;  /* 0xff80000042d87808 */ /* 0x000fe40007000000 */
[----:B------:R-:W-:Y:S02]  /*2800*/  FSEL R224, R65, -INF , !P2 ;  /* 0xff80000041e07808 */ /* 0x000fe40005000000 */
[----:B------:R-:W-:Y:S02]  /*2810*/  ISETP.GE.AND P3, PT, R19, R86, PT ;  /* 0x000000561300720c */ /* 0x000fe40003f66270 */
[C---:B------:R-:W-:Y:S02]  /*2820*/  ISETP.GE.AND P6, PT, R17.reuse, R92, PT ;  /* 0x0000005c1100720c */ /* 0x040fe40003fc6270 */
[----:B------:R-:W-:Y:S02]  /*2830*/  ISETP.GE.AND P2, PT, R17, R86, PT ;  /* 0x000000561100720c */ /* 0x000fe40003f46270 */
[----:B------:R-:W3:Y:S01]  /*2840*/  LDSM.16.M88.4 R16, [R130+0x8000] ;  /* 0x008000008210783b */ /* 0x000ee20000000200 */
[----:B------:R-:W-:Y:S01]  /*2850*/  FSEL R214, R67, -INF , !P5 ;  /* 0xff80000043d67808 */ /* 0x000fe20006800000 */
[----:B-1----:R-:W-:Y:S01]  /*2860*/  HMMA.16816.F32 R56, R8, R12, R56 ;  /* 0x0000000c0838723c */ /* 0x002fe20000001838 */
[----:B------:R-:W-:-:S02]  /*2870*/  LOP3.LUT R13, R81, 0x21, RZ, 0xfc, !PT ;  /* 0x00000021510d7812 */ /* 0x000fc400078efcff */
[----:B------:R-:W-:Y:S02]  /*2880*/  FSEL R226, R60, -INF , !P4 ;  /* 0xff8000003ce27808 */ /* 0x000fe40006000000 */
[C---:B------:R-:W-:Y:S02]  /*2890*/  ISETP.GE.AND P5, PT, R13.reuse, R92, PT ;  /* 0x0000005c0d00720c */ /* 0x040fe40003fa6270 */
[----:B------:R-:W-:Y:S01]  /*28a0*/  ISETP.GE.AND P4, PT, R13, R86, PT ;  /* 0x000000560d00720c */ /* 0x000fe20003f86270 */
[----:B------:R-:W-:Y:S01]  /*28b0*/  HMMA.16816.F32 R52, R8, R14, R52 ;  /* 0x0000000e0834723c */ /* 0x000fe20000001834 */
[----:B------:R-:W-:Y:S02]  /*28c0*/  LOP3.LUT R13, R81, 0x28, RZ, 0xfc, !PT ;  /* 0x00000028510d7812 */ /* 0x000fe400078efcff */
[----:B------:R-:W-:Y:S02]  /*28d0*/  FSEL R220, R62, -INF , !P1 ;  /* 0xff8000003edc7808 */ /* 0x000fe40004800000 */
[----:B------:R-:W-:-:S02]  /*28e0*/  ISETP.GE.AND P1, PT, R13, R92, PT ;  /* 0x0000005c0d00720c */ /* 0x000fc40003f26270 */
[C---:B------:R-:W-:Y:S01]  /*28f0*/  LOP3.LUT R15, R81.reuse, 0x29, RZ, 0xfc, !PT ;  /* 0x00000029510f7812 */ /* 0x040fe200078efcff */
[C---:B--2---:R-:W-:Y:S01]  /*2900*/  HMMA.16816.F32 R48, R8.reuse, R4, R48 ;  /* 0x000000040830723c */ /* 0x044fe20000001830 */
[----:B------:R-:W-:Y:S02]  /*2910*/  LOP3.LUT R5, R81, 0x31, RZ, 0xfc, !PT ;  /* 0x0000003151057812 */ /* 0x000fe400078efcff */
[----:B------:R-:W-:Y:S02]  /*2920*/  FSEL R228, R61, -INF , !P0 ;  /* 0xff8000003de47808 */ /* 0x000fe40004000000 */
[----:B------:R-:W-:Y:S02]  /*2930*/  FSEL R218, R63, -INF , !P3 ;  /* 0xff8000003fda7808 */ /* 0x000fe40005800000 */
[----:B------:R-:W-:Y:S01]  /*2940*/  FSEL R200, R59, -INF , !P4 ;  /* 0xff8000003bc87808 */ /* 0x000fe20006000000 */
[----:B------:R-:W-:Y:S01]  /*2950*/  HMMA.16816.F32 R44, R8, R6, R44 ;  /* 0x00000006082c723c */ /* 0x000fe2000000182c */
[----:B------:R-:W-:-:S02]  /*2960*/  ISETP.GE.AND P0, PT, R13, R86, PT ;  /* 0x000000560d00720c */ /* 0x000fc40003f06270 */
[----:B------:R-:W-:Y:S02]  /*2970*/  FSEL R204, R52, -INF , !P1 ;  /* 0xff80000034cc7808 */ /* 0x000fe40004800000 */
[-C--:B------:R-:W-:Y:S02]  /*2980*/  ISETP.GE.AND P3, PT, R15, R92.reuse, PT ;  /* 0x0000005c0f00720c */ /* 0x080fe40003f66270 */
[C---:B------:R-:W-:Y:S02]  /*2990*/  ISETP.GE.AND P4, PT, R5.reuse, R92, PT ;  /* 0x0000005c0500720c */ /* 0x040fe40003f86270 */
[----:B------:R-:W-:Y:S02]  /*29a0*/  ISETP.GE.AND P1, PT, R5, R86, PT ;  /* 0x000000560500720c */ /* 0x000fe40003f26270 */
[C---:B------:R-:W-:Y:S02]  /*29b0*/  LOP3.LUT R13, R81.reuse, 0x30, RZ, 0xfc, !PT ;  /* 0x00000030510d7812 */ /* 0x040fe400078efcff */
[----:B------:R-:W-:Y:S01]  /*29c0*/  LOP3.LUT R5, R81, 0x38, RZ, 0xfc, !PT ;  /* 0x0000003851057812 */ /* 0x000fe200078efcff */
[----:B---3--:R-:W-:Y:S01]  /*29d0*/  HMMA.16816.F32 R40, R8, R16, R40 ;  /* 0x000000100828723c */ /* 0x008fe20000001828 */
[----:B------:R-:W-:-:S02]  /*29e0*/  FSEL R202, R56, -INF , !P6 ;  /* 0xff80000038ca7808 */ /* 0x000fc40007000000 */
[----:B------:R-:W-:Y:S02]  /*29f0*/  FSEL R206, R54, -INF , !P0 ;  /* 0xff80000036ce7808 */ /* 0x000fe40004000000 */
[----:B------:R-:W-:Y:S02]  /*2a00*/  FSEL R212, R53, -INF , !P3 ;  /* 0xff80000035d47808 */ /* 0x000fe40005800000 */
[----:B------:R-:W-:Y:S01]  /*2a10*/  ISETP.GE.AND P6, PT, R15, R86, PT ;  /* 0x000000560f00720c */ /* 0x000fe20003fc6270 */
[----:B------:R-:W-:Y:S01]  /*2a20*/  HMMA.16816.F32 R36, R8, R18, R36 ;  /* 0x000000120824723c */ /* 0x000fe20000001824 */
[----:B------:R-:W-:Y:S02]  /*2a30*/  FSEL R198, R58, -INF , !P2 ;  /* 0xff8000003ac67808 */ /* 0x000fe40005000000 */
[----:B------:R-:W-:Y:S02]  /*2a40*/  FSEL R208, R57, -INF , !P5 ;  /* 0xff80000039d07808 */ /* 0x000fe40006800000 */
[----:B------:R-:W-:-:S02]  /*2a50*/  ISETP.GE.AND P0, PT, R5, R92, PT ;  /* 0x0000005c0500720c */ /* 0x000fc40003f06270 */
[----:B------:R-:W-:Y:S02]  /*2a60*/  ISETP.GE.AND P3, PT, R5, R86, PT ;  /* 0x000000560500720c */ /* 0x000fe40003f66270 */
[C---:B------:R-:W-:Y:S02]  /*2a70*/  ISETP.GE.AND P2, PT, R13.reuse, R92, PT ;  /* 0x0000005c0d00720c */ /* 0x040fe40003f46270 */
[----:B------:R-:W-:Y:S02]  /*2a80*/  ISETP.GE.AND P5, PT, R13, R86, PT ;  /* 0x000000560d00720c */ /* 0x000fe40003fa6270 */
[C---:B------:R-:W-:Y:S01]  /*2a90*/  LOP3.LUT R7, R81.reuse, 0x39, RZ, 0xfc, !PT ;  /* 0x0000003951077812 */ /* 0x040fe200078efcff */
[----:B------:R-:W1:Y:S01]  /*2aa0*/  LDSM.16.M88.4 R12, [R130+0x8400] ;  /* 0x00840000820c783b */ /* 0x000e620000000200 */
[C---:B------:R-:W-:Y:S02]  /*2ab0*/  LOP3.LUT R5, R81.reuse, 0x40, RZ, 0xfc, !PT ;  /* 0x0000004051057812 */ /* 0x040fe400078efcff */
[----:B------:R-:W-:-:S02]  /*2ac0*/  LOP3.LUT R17, R81, 0x41, RZ, 0xfc, !PT ;  /* 0x0000004151117812 */ /* 0x000fc400078efcff */
[----:B------:R-:W-:Y:S02]  /*2ad0*/  FSEL R210, R55, -INF , !P6 ;  /* 0xff80000037d27808 */ /* 0x000fe40007000000 */
[----:B------:R-:W-:Y:S02]  /*2ae0*/  FSEL R136, R51, -INF , !P1 ;  /* 0xff80000033887808 */ /* 0x000fe40004800000 */
[----:B------:R-:W-:Y:S02]  /*2af0*/  FSEL R192, R44, -INF , !P0 ;  /* 0xff8000002cc07808 */ /* 0x000fe40004000000 */
[----:B------:R-:W-:Y:S02]  /*2b00*/  ISETP.GE.AND P6, PT, R7, R92, PT ;  /* 0x0000005c0700720c */ /* 0x000fe40003fc6270 */
[----:B------:R-:W-:Y:S02]  /*2b10*/  FSEL R134, R48, -INF , !P2 ;  /* 0xff80000030867808 */ /* 0x000fe40005000000 */
[----:B------:R-:W-:-:S02]  /*2b20*/  FSEL R188, R50, -INF , !P5 ;  /* 0xff80000032bc7808 */ /* 0x000fc40006800000 */
[----:B------:R-:W-:Y:S02]  /*2b30*/  FSEL R196, R49, -INF , !P4 ;  /* 0xff80000031c47808 */ /* 0x000fe40006000000 */
[C---:B------:R-:W-:Y:S02]  /*2b40*/  ISETP.GE.AND P1, PT, R17.reuse, R92, PT ;  /* 0x0000005c1100720c */ /* 0x040fe40003f26270 */
[-C--:B------:R-:W-:Y:S02]  /*2b50*/  ISETP.GE.AND P0, PT, R17, R86.reuse, PT ;  /* 0x000000561100720c */ /* 0x080fe40003f06270 */
[----:B------:R-:W-:Y:S02]  /*2b60*/  ISETP.GE.AND P2, PT, R7, R86, PT ;  /* 0x000000560700720c */ /* 0x000fe40003f46270 */
[C---:B------:R-:W-:Y:S02]  /*2b70*/  ISETP.GE.AND P5, PT, R5.reuse, R92, PT ;  /* 0x0000005c0500720c */ /* 0x040fe40003fa6270 */
[----:B------:R-:W-:-:S02]  /*2b80*/  ISETP.GE.AND P4, PT, R5, R86, PT ;  /* 0x000000560500720c */ /* 0x000fc40003f86270 */
[----:B------:R-:W-:Y:S01]  /*2b90*/  LOP3.LUT R17, R81, 0x48, RZ, 0xfc, !PT ;  /* 0x0000004851117812 */ /* 0x000fe200078efcff */
[----:B------:R-:W2:Y:S01]  /*2ba0*/  LDSM.16.M88.4 R4, [R130+0x8800] ;  /* 0x008800008204783b */ /* 0x000ea20000000200 */
[----:B------:R-:W-:Y:S02]  /*2bb0*/  FSEL R190, R46, -INF , !P3 ;  /* 0xff8000002ebe7808 */ /* 0x000fe40005800000 */
[----:B------:R-:W-:Y:S02]  /*2bc0*/  FSEL R194, R45, -INF , !P6 ;  /* 0xff8000002dc27808 */ /* 0x000fe40007000000 */
[C---:B------:R-:W-:Y:S02]  /*2bd0*/  ISETP.GE.AND P3, PT, R17.reuse, R92, PT ;  /* 0x0000005c1100720c */ /* 0x040fe40003f66270 */
[----:B------:R-:W-:Y:S02]  /*2be0*/  ISETP.GE.AND P6, PT, R17, R86, PT ;  /* 0x000000561100720c */ /* 0x000fe40003fc6270 */
[C---:B------:R-:W-:Y:S01]  /*2bf0*/  LOP3.LUT R19, R81.reuse, 0x49, RZ, 0xfc, !PT ;  /* 0x0000004951137812 */ /* 0x040fe200078efcff */
[----:B-1----:R-:W-:Y:S01]  /*2c00*/  HMMA.16816.F32 R32, R8, R12, R32 ;  /* 0x0000000c0820723c */ /* 0x002fe20000001820 */
[----:B------:R-:W-:-:S02]  /*2c10*/  LOP3.LUT R17, R81, 0x50, RZ, 0xfc, !PT ;  /* 0x0000005051117812 */ /* 0x000fc400078efcff */
[----:B------:R-:W-:Y:S02]  /*2c20*/  FSEL R186, R47, -INF , !P2 ;  /* 0xff8000002fba7808 */ /* 0x000fe40005000000 */
[----:B------:R-:W-:Y:S02]  /*2c30*/  FSEL R184, R40, -INF , !P5 ;  /* 0xff80000028b87808 */ /* 0x000fe40006800000 */
[----:B------:R-:W-:Y:S01]  /*2c40*/  FSEL R160, R42, -INF , !P4 ;  /* 0xff8000002aa07808 */ /* 0x000fe20006000000 */
[----:B------:R-:W-:Y:S01]  /*2c50*/  HMMA.16816.F32 R28, R8, R14, R28 ;  /* 0x0000000e081c723c */ /* 0x000fe2000000181c */
[----:B------:R-:W-:Y:S02]  /*2c60*/  FSEL R158, R41, -INF , !P1 ;  /* 0xff800000299e7808 */ /* 0x000fe40004800000 */
[C---:B------:R-:W-:Y:S02]  /*2c70*/  ISETP.GE.AND P2, PT, R19.reuse, R92, PT ;  /* 0x0000005c1300720c */ /* 0x040fe40003f46270 */
[----:B------:R-:W-:-:S02]  /*2c80*/  ISETP.GE.AND P5, PT, R19, R86, PT ;  /* 0x000000561300720c */ /* 0x000fc40003fa6270 */
        /* <DEDUP_REMOVED lines=10> */
[----:B------:R-:W-:Y:S02]  /*2d30*/  LOP3.LUT R13, R81, 0x58, RZ, 0xfc, !PT ;  /* 0x00000058510d7812 */ /* 0x000fe400078efcff */
[----:B------:R-:W-:-:S02]  /*2d40*/  FSEL R178, R38, -INF , !P6 ;  /* 0xff80000026b27808 */ /* 0x000fc40007000000 */
[----:B------:R-:W-:Y:S01]  /*2d50*/  FSEL R182, R37, -INF , !P2 ;  /* 0xff80000025b67808 */ /* 0x000fe20005000000 */
[----:B------:R-:W-:Y:S01]  /*2d60*/  HMMA.16816.F32 R20, R8, R6, R20 ;  /* 0x000000060814723c */ /* 0x000fe20000001814 */
[C---:B------:R-:W-:Y:S02]  /*2d70*/  ISETP.GE.AND P6, PT, R13.reuse, R92, PT ;  /* 0x0000005c0d00720c */ /* 0x040fe40003fc6270 */
[----:B------:R-:W-:Y:S02]  /*2d80*/  ISETP.GE.AND P2, PT, R13, R86, PT ;  /* 0x000000560d00720c */ /* 0x000fe40003f46270 */
[C---:B------:R-:W-:Y:S02]  /*2d90*/  LOP3.LUT R15, R81.reuse, 0x59, RZ, 0xfc, !PT ;  /* 0x00000059510f7812 */ /* 0x040fe400078efcff */
[C---:B------:R-:W-:Y:S02]  /*2da0*/  LOP3.LUT R13, R81.reuse, 0x60, RZ, 0xfc, !PT ;  /* 0x00000060510d7812 */ /* 0x040fe400078efcff */
[----:B------:R-:W-:-:S02]  /*2db0*/  LOP3.LUT R5, R81, 0x61, RZ, 0xfc, !PT ;  /* 0x0000006151057812 */ /* 0x000fc400078efcff */
[----:B------:R-:W-:Y:S02]  /*2dc0*/  FSEL R150, R32, -INF , !P4 ;  /* 0xff80000020967808 */ /* 0x000fe40006000000 */
[----:B------:R-:W-:Y:S02]  /*2dd0*/  FSEL R140, R34, -INF , !P1 ;  /* 0xff800000228c7808 */ /* 0x000fe40004800000 */
[----:B------:R-:W-:Y:S02]  /*2de0*/  FSEL R138, R35, -INF , !P3 ;  /* 0xff800000238a7808 */ /* 0x000fe40005800000 */
[----:B------:R-:W-:Y:S02]  /*2df0*/  FSEL R148, R28, -INF , !P6 ;  /* 0xff8000001c947808 */ /* 0x000fe40007000000 */
[----:B------:R-:W-:Y:S01]  /*2e00*/  ISETP.GE.AND P4, PT, R15, R86, PT ;  /* 0x000000560f00720c */ /* 0x000fe20003f86270 */
[----:B-1----:R-:W-:Y:S01]  /*2e10*/  HMMA.16816.F32 R108, R8, R16, R108 ;  /* 0x00000010086c723c */ /* 0x002fe2000000186c */
[----:B------:R-:W-:-:S02]  /*2e20*/  ISETP.GE.AND P1, PT, R13, R92, PT ;  /* 0x0000005c0d00720c */ /* 0x000fc40003f26270 */
[C---:B------:R-:W-:Y:S02]  /*2e30*/  ISETP.GE.AND P3, PT, R5.reuse, R92, PT ;  /* 0x0000005c0500720c */ /* 0x040fe40003f66270 */
[----:B------:R-:W-:Y:S02]  /*2e40*/  ISETP.GE.AND P6, PT, R5, R86, PT ;  /* 0x000000560500720c */ /* 0x000fe40003fc6270 */
[C---:B------:R-:W-:Y:S01]  /*2e50*/  LOP3.LUT R5, R81.reuse, 0x68, RZ, 0xfc, !PT ;  /* 0x0000006851057812 */ /* 0x040fe200078efcff */
[----:B------:R-:W-:Y:S01]  /*2e60*/  HMMA.16816.F32 R104, R8, R18, R104 ;  /* 0x000000120868723c */ /* 0x000fe20000001868 */
[----:B------:R-:W-:Y:S02]  /*2e70*/  LOP3.LUT R7, R81, 0x69, RZ, 0xfc, !PT ;  /* 0x0000006951077812 */ /* 0x000fe400078efcff */
[----:B------:R-:W-:Y:S02]  /*2e80*/  FSEL R144, R30, -INF , !P2 ;  /* 0xff8000001e907808 */ /* 0x000fe40005000000 */
[----:B------:R-:W-:-:S02]  /*2e90*/  FSEL R142, R31, -INF , !P4 ;  /* 0xff8000001f8e7808 */ /* 0x000fc40006000000 */
[----:B------:R-:W-:Y:S01]  /*2ea0*/  FSEL R130, R24, -INF , !P1 ;  /* 0xff80000018827808 */ /* 0x000fe20004800000 */
[----:B------:R-:W-:Y:S01]  /*2eb0*/  BAR.SYNC.DEFER_BLOCKING 0x0 ;  /* 0x0000000000007b1d */ /* 0x000fe20000010000 */
[-C--:B------:R-:W-:Y:S02]  /*2ec0*/  ISETP.GE.AND P2, PT, R5, R92.reuse, PT ;  /* 0x0000005c0500720c */ /* 0x080fe40003f46270 */
[C---:B------:R-:W-:Y:S02]  /*2ed0*/  ISETP.GE.AND P4, PT, R7.reuse, R92, PT ;  /* 0x0000005c0700720c */ /* 0x040fe40003f86270 */
[----:B------:R-:W-:Y:S02]  /*2ee0*/  ISETP.GE.AND P1, PT, R7, R86, PT ;  /* 0x000000560700720c */ /* 0x000fe40003f26270 */
[----:B------:R-:W-:Y:S02]  /*2ef0*/  LOP3.LUT R7, R81, 0x71, RZ, 0xfc, !PT ;  /* 0x0000007151077812 */ /* 0x000fe400078efcff */
[----:B------:R-:W-:-:S02]  /*2f00*/  FSEL R162, R39, -INF , !P5 ;  /* 0xff80000027a27808 */ /* 0x000fc40006800000 */
[----:B------:R-:W-:Y:S02]  /*2f10*/  FSEL R124, R20, -INF , !P2 ;  /* 0xff800000147c7808 */ /* 0x000fe40005000000 */
[----:B------:R-:W-:Y:S02]  /*2f20*/  ISETP.GE.AND P5, PT, R15, R92, PT ;  /* 0x0000005c0f00720c */ /* 0x000fe40003fa6270 */
[----:B------:R-:W-:Y:S02]  /*2f30*/  ISETP.GE.AND P2, PT, R7, R86, PT ;  /* 0x000000560700720c */ /* 0x000fe40003f46270 */
[----:B------:R-:W-:Y:S02]  /*2f40*/  FSEL R152, R33, -INF , !P0 ;  /* 0xff80000021987808 */ /* 0x000fe40004000000 */
[----:B------:R-:W-:Y:S02]  /*2f50*/  FSEL R146, R29, -INF , !P5 ;  /* 0xff8000001d927808 */ /* 0x000fe40006800000 */
[----:B------:R-:W-:-:S02]  /*2f60*/  FSEL R55, R111, -INF , !P2 ;  /* 0xff8000006f377808 */ /* 0x000fc40005000000 */
[-C--:B------:R-:W-:Y:S02]  /*2f70*/  ISETP.GE.AND P0, PT, R13, R86.reuse, PT ;  /* 0x000000560d00720c */ /* 0x080fe40003f06270 */
[----:B------:R-:W-:Y:S02]  /*2f80*/  ISETP.GE.AND P5, PT, R5, R86, PT ;  /* 0x000000560500720c */ /* 0x000fe40003fa6270 */
[----:B------:R-:W-:Y:S02]  /*2f90*/  ISETP.GT.AND P2, PT, R175, R168, PT ;  /* 0x000000a8af00720c */ /* 0x000fe40003f44270 */
[----:B------:R-:W-:Y:S02]  /*2fa0*/  LOP3.LUT R5, R81, 0x70, RZ, 0xfc, !PT ;  /* 0x0000007051057812 */ /* 0x000fe400078efcff */
[----:B------:R-:W-:Y:S02]  /*2fb0*/  FSEL R120, R26, -INF , !P0 ;  /* 0xff8000001a787808 */ /* 0x000fe40004000000 */
[----:B------:R-:W-:-:S02]  /*2fc0*/  FSEL R126, R25, -INF , !P3 ;  /* 0xff800000197e7808 */ /* 0x000fc40005800000 */
[C---:B------:R-:W-:Y:S02]  /*2fd0*/  ISETP.GE.AND P0, PT, R5.reuse, R92, PT ;  /* 0x0000005c0500720c */ /* 0x040fe40003f06270 */
[----:B------:R-:W-:Y:S02]  /*2fe0*/  ISETP.GE.AND P3, PT, R5, R86, PT ;  /* 0x000000560500720c */ /* 0x000fe40003f66270 */
[C---:B------:R-:W-:Y:S02]  /*2ff0*/  LOP3.LUT R5, R81.reuse, 0x78, RZ, 0xfc, !PT ;  /* 0x0000007851057812 */ /* 0x040fe400078efcff */
[----:B------:R-:W-:Y:S02]  /*3000*/  LOP3.LUT R81, R81, 0x79, RZ, 0xfc, !PT ;  /* 0x0000007951517812 */ /* 0x000fe400078efcff */
[----:B------:R-:W-:Y:S02]  /*3010*/  FSEL R116, R27, -INF , !P6 ;  /* 0xff8000001b747808 */ /* 0x000fe40007000000 */
[----:B------:R-:W-:-:S02]  /*3020*/  FSEL R66, R22, -INF , !P5 ;  /* 0xff80000016427808 */ /* 0x000fc40006800000 */
[----:B------:R-:W-:Y:S02]  /*3030*/  FSEL R122, R21, -INF , !P4 ;  /* 0xff800000157a7808 */ /* 0x000fe40006000000 */
[----:B------:R-:W-:Y:S02]  /*3040*/  FSEL R64, R23, -INF , !P1 ;  /* 0xff80000017407808 */ /* 0x000fe40004800000 */
[----:B------:R-:W-:Y:S02]  /*3050*/  FSEL R62, R108, -INF , !P0 ;  /* 0xff8000006c3e7808 */ /* 0x000fe40004000000 */
        /* <DEDUP_REMOVED lines=25> */
.L_x_1478:
[----:B------:R-:W1:Y:S01]  /*31f0*/  LDC R6, c[0x0][0x4f0] ;  /* 0x00013c00ff067b82 */ /* 0x000e620000000800 */
[----:B------:R-:W-:Y:S02]  /*3200*/  IADD3 R13, PT, PT, R183, -0x80, RZ ;  /* 0xffffff80b70d7810 */ /* 0x000fe40007ffe0ff */
        /* <DEDUP_REMOVED lines=44> */
[-C--:B------:R-:W-:Y:S02]  /*34d0*/  IMAD R6, R9, R128.reuse, RZ ;  /* 0x0000008009067224 */ /* 0x080fe400078e02ff */
[----:B------:R-:W-:-:S04]  /*34e0*/  IMAD.WIDE.U32 R8, R5, R128, RZ ;  /* 0x0000008005087225 */ /* 0x000fc800078e00ff */
        /* <DEDUP_REMOVED lines=10> */
.L_x_1479:
        /* <DEDUP_REMOVED lines=23> */
.L_x_1477:
        /* <DEDUP_REMOVED lines=34> */
[----:B------:R-:W2:Y:S01]  /*3920*/  SHFL.BFLY PT, R7, R8, 0x2, 0x1f ;  /* 0x0c401f0008077f89 */ /* 0x000ea200000e0000 */
[----:B------:R-:W-:Y:S02]  /*3930*/  IADD3 R3, PT, PT, R3, -0x2, RZ ;  /* 0xfffffffe03037810 */ /* 0x000fe40007ffe0ff */
        /* <DEDUP_REMOVED lines=12> */
[----:B------:R-:W-:Y:S04]  /*3a00*/  LDSM.16.MT88.4 R8, [R28+0xb400] ;  /* 0x00b400001c08783b */ /* 0x000fe80000004200 */
[----:B------:R-:W-:Y:S04]  /*3a10*/  LDSM.16.MT88.4 R20, [R28+0x9400] ;  /* 0x009400001c14783b */ /* 0x000fe80000004200 */
[----:B------:R-:W-:Y:S01]  /*3a20*/  LDSM.16.MT88.4 R16, [R165+0xd400] ;  /* 0x00d40000a510783b */ /* 0x000fe20000004200 */
[----:B--2---:R-:W-:-:S04]  /*3a30*/  FMNMX.FTZ R2, R7, R2, !PT ;  /* 0x0000000207027209 */ /* 0x004fc80007810000 */
[C---:B------:R-:W-:Y:S01]  /*3a40*/  FSETP.NEU.FTZ.AND P0, PT, R2.reuse, -INF , PT ;  /* 0xff8000000200780b */ /* 0x040fe20003f1d000 */
[----:B-1----:R-:W-:Y:S01]  /*3a50*/  FMUL.FTZ R61, R2, UR4 ;  /* 0x00000004023d7c20 */ /* 0x002fe20008410000 */
[----:B---3--:R-:W-:Y:S02]  /*3a60*/  FMNMX.FTZ R0, R5, R4, !PT ;  /* 0x0000000405007209 */ /* 0x008fe40007810000 */
[----:B------:R-:W-:Y:S02]  /*3a70*/  LDSM.16.MT88.4 R4, [R28+0xd000] ;  /* 0x00d000001c04783b */ /* 0x000fe40000004200 */
[----:B------:R-:W-:Y:S01]  /*3a80*/  FSEL R61, R61, RZ, P0 ;  /* 0x000000ff3d3d7208 */ /* 0x000fe20000000000 */
[C---:B------:R-:W-:Y:S01]  /*3a90*/  FMUL.FTZ R57, R0.reuse, UR4 ;  /* 0x0000000400397c20 */ /* 0x040fe20008410000 */
[----:B------:R-:W-:-:S03]  /*3aa0*/  FSETP.NEU.FTZ.AND P0, PT, R0, -INF , PT ;  /* 0xff8000000000780b */ /* 0x000fc60003f1d000 */
[--C-:B------:R-:W-:Y:S01]  /*3ab0*/  FFMA.FTZ R52, R84, UR4, -R61.reuse ;  /* 0x0000000454347c23 */ /* 0x100fe2000801083d */
[----:B------:R-:W-:Y:S01]  /*3ac0*/  FSEL R57, R57, RZ, P0 ;  /* 0x000000ff39397208 */ /* 0x000fe20000000000 */
[----:B------:R-:W1:Y:S01]  /*3ad0*/  LDSM.16.MT88.4 R84, [R165+0xb000] ;  /* 0x00b00000a554783b */ /* 0x000e620000004200 */
[--C-:B------:R-:W-:Y:S01]  /*3ae0*/  FFMA.FTZ R51, R76, UR4, -R61.reuse ;  /* 0x000000044c337c23 */ /* 0x100fe2000801083d */
[--C-:B------:R-:W-:Y:S01]  /*3af0*/  FFMA.FTZ R50, R88, UR4, -R61.reuse ;  /* 0x0000000458327c23 */ /* 0x100fe2000801083d */
[----:B------:R-:W-:Y:S01]  /*3b00*/  FFMA.FTZ R47, R90, UR4, -R61 ;  /* 0x000000045a2f7c23 */ /* 0x000fe2000801083d */
[----:B------:R-:W2:Y:S01]  /*3b10*/  LDSM.16.MT88.4 R76, [R28+0x9000] ;  /* 0x009000001c4c783b */ /* 0x000ea20000004200 */
[--C-:B------:R-:W-:Y:S01]  /*3b20*/  FFMA.FTZ R49, R74, UR4, -R57.reuse ;  /* 0x000000044a317c23 */ /* 0x100fe20008010839 */
[--C-:B------:R-:W-:Y:S01]  /*3b30*/  FFMA.FTZ R48, R72, UR4, -R57.reuse ;  /* 0x0000000448307c23 */ /* 0x100fe20008010839 */
[--C-:B------:R-:W-:Y:S01]  /*3b40*/  FFMA.FTZ R45, R80, UR4, -R57.reuse ;  /* 0x00000004502d7c23 */ /* 0x100fe20008010839 */
[----:B------:R-:W-:Y:S01]  /*3b50*/  FFMA.FTZ R44, R82, UR4, -R57 ;  /* 0x00000004522c7c23 */ /* 0x000fe20008010839 */
[----:B------:R-:W-:Y:S01]  /*3b60*/  MUFU.EX2 R52, R52 ;  /* 0x0000003400347308 */ /* 0x000fe20000000800 */
[--C-:B------:R-:W-:Y:S01]  /*3b70*/  FFMA.FTZ R46, R222, UR4, -R61.reuse ;  /* 0x00000004de2e7c23 */ /* 0x100fe2000801083d */
[--C-:B------:R-:W-:Y:S01]  /*3b80*/  FFMA.FTZ R43, R224, UR4, -R61.reuse ;  /* 0x00000004e02b7c23 */ /* 0x100fe2000801083d */
[--C-:B------:R-:W-:Y:S01]  /*3b90*/  FFMA.FTZ R40, R226, UR4, -R61.reuse ;  /* 0x00000004e2287c23 */ /* 0x100fe2000801083d */
[----:B------:R-:W3:Y:S01]  /*3ba0*/  MUFU.EX2 R51, R51 ;  /* 0x0000003300337308 */ /* 0x000ee20000000800 */
[----:B------:R-:W-:Y:S01]  /*3bb0*/  FFMA.FTZ R39, R228, UR4, -R61 ;  /* 0x00000004e4277c23 */ /* 0x000fe2000801083d */
        /* <DEDUP_REMOVED lines=10> */
[----:B------:R-:W-:Y:S01]  /*3c60*/  MUFU.EX2 R49, R49 ;  /* 0x0000003100317308 */ /* 0x000fe20000000800 */
[--C-:B------:R-:W-:Y:S01]  /*3c70*/  FFMA.FTZ R34, R198, UR4, -R57.reuse ;  /* 0x00000004c6227c23 */ /* 0x100fe20008010839 */
[----:B---3--:R-:W-:Y:S01]  /*3c80*/  F2FP.F16.F32.PACK_AB R104, R51, R52 ;  /* 0x000000343368723e */ /* 0x008fe200000000ff */
[--C-:B------:R-:W-:Y:S01]  /*3c90*/  FFMA.FTZ R33, R200, UR4, -R57.reuse ;  /* 0x00000004c8217c23 */ /* 0x100fe20008010839 */
        /* <DEDUP_REMOVED lines=18> */
[--C-:B------:R-:W-:Y:S01]  /*3dc0*/  FFMA.FTZ R154, R154, UR4, -R61.reuse ;  /* 0x000000049a9a7c23 */ /* 0x100fe2000801083d */
[----:B------:R-:W-:Y:S01]  /*3dd0*/  FFMA.FTZ R121, R182, UR4, -R61 ;  /* 0x00000004b6797c23 */ /* 0x000fe2000801083d */
[----:B------:R-:W-:Y:S01]  /*3de0*/  MUFU.EX2 R40, R40 ;  /* 0x0000002800287308 */ /* 0x000fe20000000800 */
[--C-:B------:R-:W-:Y:S01]  /*3df0*/  FFMA.FTZ R123, R156, UR4, -R57.reuse ;  /* 0x000000049c7b7c23 */ /* 0x100fe20008010839 */
[----:B----4-:R-:W-:Y:S01]  /*3e00*/  F2FP.F16.F32.PACK_AB R107, R44, R45 ;  /* 0x0000002d2c6b723e */ /* 0x010fe200000000ff */
[----:B------:R-:W-:Y:S01]  /*3e10*/  FFMA.FTZ R119, R178, UR4, -R57 ;  /* 0x00000004b2777c23 */ /* 0x000fe20008010839 */
[----:B------:R-:W-:Y:S01]  /*3e20*/  MUFU.EX2 R39, R39 ;  /* 0x0000002700277308 */ /* 0x000fe20000000800 */
[----:B------:R-:W-:Y:S01]  /*3e30*/  FFMA.FTZ R184, R184, UR4, -R61 ;  /* 0x00000004b8b87c23 */ /* 0x000fe2000801083d */
[--C-:B------:R-:W-:Y:S01]  /*3e40*/  FFMA.FTZ R129, R140, UR4, -R57.reuse ;  /* 0x000000048c817c23 */ /* 0x100fe20008010839 */
[--C-:B------:R-:W-:Y:S01]  /*3e50*/  FFMA.FTZ R140, R138, UR4, -R57.reuse ;  /* 0x000000048a8c7c23 */ /* 0x100fe20008010839 */
[----:B------:R-:W-:Y:S01]  /*3e60*/  MUFU.EX2 R42, R42 ;  /* 0x0000002a002a7308 */ /* 0x000fe20000000800 */
[C---:B-1----:R-:W-:Y:S01]  /*3e70*/  HMMA.16816.F32 R80, R104.reuse, R84, RZ ;  /* 0x000000546850723c */ /* 0x042fe200000018ff */
[--C-:B------:R-:W-:Y:S01]  /*3e80*/  FFMA.FTZ R138, R144, UR4, -R57.reuse ;  /* 0x00000004908a7c23 */ /* 0x100fe20008010839 */
[--C-:B------:R-:W-:Y:S01]  /*3e90*/  FFMA.FTZ R127, R142, UR4, -R57.reuse ;  /* 0x000000048e7f7c23 */ /* 0x100fe20008010839 */
[----:B------:R-:W1:Y:S01]  /*3ea0*/  MUFU.EX2 R41, R41 ;  /* 0x0000002900297308 */ /* 0x000e620000000800 */
[--C-:B------:R-:W-:Y:S01]  /*3eb0*/  FFMA.FTZ R133, R116, UR4, -R57.reuse ;  /* 0x0000000474857c23 */ /* 0x100fe20008010839 */
[--C-:B------:R-:W-:Y:S01]  /*3ec0*/  FFMA.FTZ R131, R66, UR4, -R57.reuse ;  /* 0x0000000442837c23 */ /* 0x100fe20008010839 */
[--C-:B------:R-:W-:Y:S01]  /*3ed0*/  FFMA.FTZ R64, R64, UR4, -R57.reuse ;  /* 0x0000000440407c23 */ /* 0x100fe20008010839 */
[----:B------:R-:W-:Y:S01]  /*3ee0*/  MUFU.EX2 R38, R38 ;  /* 0x0000002600267308 */ /* 0x000fe20000000800 */
[C---:B------:R-:W-:Y:S01]  /*3ef0*/  HMMA.16816.F32 R84, R104.reuse, R86, RZ ;  /* 0x000000566854723c */ /* 0x040fe200000018ff */
[--C-:B------:R-:W-:Y:S01]  /*3f00*/  FFMA.FTZ R120, R120, UR4, -R57.reuse ;  /* 0x0000000478787c23 */ /* 0x100fe20008010839 */
[----:B------:R-:W-:Y:S01]  /*3f10*/  FFMA.FTZ R186, R53, UR4, -R57 ;  /* 0x0000000435ba7c23 */ /* 0x000fe20008010839 */
[----:B------:R-:W4:Y:S01]  /*3f20*/  MUFU.EX2 R37, R37 ;  /* 0x0000002500257308 */ /* 0x000f220000000800 */
[----:B------:R-:W-:Y:S01]  /*3f30*/  FADD.FTZ R53, R52, R51 ;  /* 0x0000003334357221 */ /* 0x000fe20000010000 */
[----:B------:R-:W-:Y:S01]  /*3f40*/  FADD.FTZ R48, R49, R48 ;  /* 0x0000003031307221 */ /* 0x000fe20000010000 */
[----:B------:R-:W-:Y:S01]  /*3f50*/  FFMA.FTZ R66, R62, UR4, -R61 ;  /* 0x000000043e427c23 */ /* 0x000fe2000801083d */
[----:B------:R-:W-:Y:S01]  /*3f60*/  MUFU.EX2 R36, R36 ;  /* 0x0000002400247308 */ /* 0x000fe20000000800 */
[C---:B------:R-:W-:Y:S01]  /*3f70*/  HMMA.16816.F32 R88, R104.reuse, R92, RZ ;  /* 0x0000005c6858723c */ /* 0x040fe200000018ff */
[----:B------:R-:W-:Y:S01]  /*3f80*/  FADD.FTZ R50, R50, R53 ;  /* 0x0000003532327221 */ /* 0x000fe20000010000 */
[----:B------:R-:W-:Y:S01]  /*3f90*/  FADD.FTZ R45, R45, R48 ;  /* 0x000000302d2d7221 */ /* 0x000fe20000010000 */
[----:B------:R-:W5:Y:S01]  /*3fa0*/  MUFU.EX2 R35, R35 ;  /* 0x0000002300237308 */ /* 0x000f620000000800 */
[--C-:B------:R-:W-:Y:S01]  /*3fb0*/  FFMA.FTZ R185, R58, UR4, -R61.reuse ;  /* 0x000000043ab97c23 */ /* 0x100fe2000801083d */
[----:B------:R-:W-:Y:S01]  /*3fc0*/  FFMA.FTZ R62, R59, UR4, -R61 ;  /* 0x000000043b3e7c23 */ /* 0x000fe2000801083d */
[----:B------:R-:W-:Y:S01]  /*3fd0*/  FADD.FTZ R47, R47, R50 ;  /* 0x000000322f2f7221 */ /* 0x000fe20000010000 */
[----:B------:R-:W-:Y:S01]  /*3fe0*/  MUFU.EX2 R32, R32 ;  /* 0x0000002000207308 */ /* 0x000fe20000000800 */
[C---:B------:R-:W-:Y:S01]  /*3ff0*/  HMMA.16816.F32 R92, R104.reuse, R94, RZ ;  /* 0x0000005e685c723c */ /* 0x040fe200000018ff */
[----:B------:R-:W-:Y:S01]  /*4000*/  FADD.FTZ R45, R44, R45 ;  /* 0x0000002d2c2d7221 */ /* 0x000fe20000010000 */
[----:B------:R-:W-:Y:S01]  /*4010*/  ISETP.GE.AND P0, PT, R3, R168, PT ;  /* 0x000000a80300720c */ /* 0x000fe20003f06270 */
[----:B------:R-:W-:Y:S04]  /*4020*/  MUFU.EX2 R31, R31 ;  /* 0x0000001f001f7308 */ /* 0x000fe80000000800 */
[----:B------:R-:W-:Y:S01]  /*4030*/  MUFU.EX2 R34, R34 ;  /* 0x0000002200227308 */ /* 0x000fe20000000800 */
[C---:B------:R-:W-:Y:S03]  /*4040*/  HMMA.16816.F32 R112, R104.reuse, R68, RZ ;  /* 0x000000446870723c */ /* 0x040fe600000018ff */
[----:B------:R-:W5:Y:S04]  /*4050*/  MUFU.EX2 R33, R33 ;  /* 0x0000002100217308 */ /* 0x000f680000000800 */
[----:B------:R-:W-:Y:S01]  /*4060*/  MUFU.EX2 R30, R30 ;  /* 0x0000001e001e7308 */ /* 0x000fe20000000800 */
[C---:B--2---:R-:W-:Y:S03]  /*4070*/  HMMA.16816.F32 R72, R104.reuse, R76, RZ ;  /* 0x0000004c6848723c */ /* 0x044fe600000018ff */
        /* <DEDUP_REMOVED lines=9> */
[----:B------:R-:W2:Y:S04]  /*4110*/  MUFU.EX2 R117, R117 ;  /* 0x0000007500757308 */ /* 0x000ea80000000800 */
[----:B------:R-:W-:Y:S01]  /*4120*/  MUFU.EX2 R132, R132 ;  /* 0x0000008400847308 */ /* 0x000fe20000000800 */
[C---:B------:R-:W-:Y:S03]  /*4130*/  HMMA.16816.F32 R100, R104.reuse, R102, RZ ;  /* 0x000000666864723c */ /* 0x040fe600000018ff */
[----:B------:R-:W2:Y:S04]  /*4140*/  MUFU.EX2 R65, R65 ;  /* 0x0000004100417308 */ /* 0x000ea80000000800 */
[----:B------:R-:W-:Y:S01]  /*4150*/  MUFU.EX2 R158, R184 ;  /* 0x000000b8009e7308 */ /* 0x000fe20000000800 */
[----:B------:R-:W-:Y:S01]  /*4160*/  HMMA.16816.F32 R108, R104, R4, RZ ;  /* 0x00000004686c723c */ /* 0x000fe200000018ff */
[----:B---3--:R-:W-:Y:S01]  /*4170*/  F2FP.F16.F32.PACK_AB R4, R43, R46 ;  /* 0x0000002e2b04723e */ /* 0x008fe200000000ff */
[----:B------:R-:W-:Y:S01]  /*4180*/  FADD.FTZ R46, R46, R47 ;  /* 0x0000002f2e2e7221 */ /* 0x000fe20000010000 */
[----:B-1----:R-:W-:Y:S01]  /*4190*/  F2FP.F16.F32.PACK_AB R5, R41, R42 ;  /* 0x0000002a2905723e */ /* 0x002fe200000000ff */
[----:B------:R-:W1:Y:S01]  /*41a0*/  MUFU.EX2 R125, R125 ;  /* 0x0000007d007d7308 */ /* 0x000e620000000800 */
[----:B------:R-:W-:Y:S01]  /*41b0*/  FADD.FTZ R42, R42, R45 ;  /* 0x0000002d2a2a7221 */ /* 0x000fe20000010000 */
[----:B------:R-:W-:-:S02]  /*41c0*/  FADD.FTZ R43, R43, R46 ;  /* 0x0000002e2b2b7221 */ /* 0x000fc40000010000 */
[----:B------:R-:W-:Y:S01]  /*41d0*/  HMMA.16816.F32 R104, R104, R6, RZ ;  /* 0x000000066868723c */ /* 0x000fe200000018ff */
[----:B------:R-:W-:Y:S01]  /*41e0*/  F2FP.F16.F32.PACK_AB R6, R39, R40 ;  /* 0x000000282706723e */ /* 0x000fe200000000ff */
[----:B------:R-:W-:Y:S01]  /*41f0*/  MUFU.EX2 R154, R154 ;  /* 0x0000009a009a7308 */ /* 0x000fe20000000800 */
[----:B----4-:R-:W-:Y:S01]  /*4200*/  F2FP.F16.F32.PACK_AB R7, R37, R38 ;  /* 0x000000262507723e */ /* 0x010fe200000000ff */
[----:B------:R-:W-:Y:S01]  /*4210*/  FADD.FTZ R41, R41, R42 ;  /* 0x0000002a29297221 */ /* 0x000fe20000010000 */
[----:B------:R-:W-:Y:S01]  /*4220*/  FADD.FTZ R40, R40, R43 ;  /* 0x0000002b28287221 */ /* 0x000fe20000010000 */
[----:B------:R-:W-:Y:S02]  /*4230*/  MUFU.EX2 R121, R121 ;  /* 0x0000007900797308 */ /* 0x000fe40000000800 */
[----:B------:R-:W-:Y:S01]  /*4240*/  FADD.FTZ R38, R38, R41 ;  /* 0x0000002926267221 */ /* 0x000fe20000010000 */
[----:B------:R-:W-:Y:S01]  /*4250*/  FADD.FTZ R39, R39, R40 ;  /* 0x0000002827277221 */ /* 0x000fe20000010000 */
[----:B------:R-:W-:Y:S01]  /*4260*/  HMMA.16816.F32 R80, R4, R12, R80 ;  /* 0x0000000c0450723c */ /* 0x000fe20000001850 */
[----:B------:R-:W-:Y:S01]  /*4270*/  MUFU.EX2 R123, R123 ;  /* 0x0000007b007b7308 */ /* 0x000fe20000000800 */
[----:B------:R-:W-:-:S03]  /*4280*/  FADD.FTZ R37, R37, R38 ;  /* 0x0000002625257221 */ /* 0x000fc60000010000 */
[----:B------:R-:W-:Y:S03]  /*4290*/  MUFU.EX2 R119, R119 ;  /* 0x0000007700777308 */ /* 0x000fe60000000800 */
[C---:B------:R-:W-:Y:S01]  /*42a0*/  HMMA.16816.F32 R84, R4.reuse, R14, R84 ;  /* 0x0000000e0454723c */ /* 0x040fe20000001854 */
[----:B------:R-:W3:Y:S01]  /*42b0*/  LDSM.16.MT88.4 R12, [R28+0xd400] ;  /* 0x00d400001c0c783b */ /* 0x000ee20000004200 */
[----:B------:R-:W-:Y:S04]  /*42c0*/  MUFU.EX2 R129, R129 ;  /* 0x0000008100817308 */ /* 0x000fe80000000800 */
[----:B------:R-:W-:Y:S02]  /*42d0*/  MUFU.EX2 R140, R140 ;  /* 0x0000008c008c7308 */ /* 0x000fe40000000800 */
[C---:B------:R-:W-:Y:S02]  /*42e0*/  HMMA.16816.F32 R88, R4.reuse, R8, R88 ;  /* 0x000000080458723c */ /* 0x040fe40000001858 */
[----:B------:R-:W-:Y:S04]  /*42f0*/  MUFU.EX2 R138, R138 ;  /* 0x0000008a008a7308 */ /* 0x000fe80000000800 */
[----:B------:R-:W-:Y:S02]  /*4300*/  MUFU.EX2 R127, R127 ;  /* 0x0000007f007f7308 */ /* 0x000fe40000000800 */
[C---:B------:R-:W-:Y:S01]  /*4310*/  HMMA.16816.F32 R92, R4.reuse, R10, R92 ;  /* 0x0000000a045c723c */ /* 0x040fe2000000185c */
[----:B------:R-:W4:Y:S01]  /*4320*/  LDSM.16.MT88.4 R8, [R165+0x9800] ;  /* 0x00980000a508783b */ /* 0x000f220000004200 */
[----:B------:R5:W-:Y:S04]  /*4330*/  MUFU.EX2 R116, R120 ;  /* 0x0000007800747308 */ /* 0x000be80000000800 */
[----:B------:R-:W-:Y:S02]  /*4340*/  MUFU.EX2 R133, R133 ;  /* 0x0000008500857308 */ /* 0x000fe40000000800 */
[C---:B------:R-:W-:Y:S02]  /*4350*/  HMMA.16816.F32 R112, R4.reuse, R24, R112 ;  /* 0x000000180470723c */ /* 0x040fe40000001870 */
[----:B------:R-:W-:Y:S04]  /*4360*/  MUFU.EX2 R131, R131 ;  /* 0x0000008300837308 */ /* 0x000fe80000000800 */
[----:B------:R-:W-:Y:S02]  /*4370*/  MUFU.EX2 R64, R64 ;  /* 0x0000004000407308 */ /* 0x000fe40000000800 */
[C---:B------:R-:W-:Y:S01]  /*4380*/  HMMA.16816.F32 R68, R4.reuse, R26, R68 ;  /* 0x0000001a0444723c */ /* 0x040fe20000001844 */
[----:B------:R-:W-:Y:S01]  /*4390*/  LDSM.16.MT88.4 R24, [R28+0x9800] ;  /* 0x009800001c18783b */ /* 0x000fe20000004200 */
[--C-:B-----5:R-:W-:Y:S01]  /*43a0*/  FFMA.FTZ R120, R56, UR4, -R57.reuse ;  /* 0x0000000438787c23 */ /* 0x120fe20008010839 */
[----:B------:R-:W-:Y:S01]  /*43b0*/  FFMA.FTZ R56, R54, UR4, -R57 ;  /* 0x0000000436387c23 */ /* 0x000fe20008010839 */
[----:B------:R-:W-:Y:S04]  /*43c0*/  MUFU.EX2 R58, R62 ;  /* 0x0000003e003a7308 */ /* 0x000fe80000000800 */
[C---:B------:R-:W-:Y:S01]  /*43d0*/  HMMA.16816.F32 R72, R4.reuse, R20, R72 ;  /* 0x000000140448723c */ /* 0x040fe20000001848 */
[----:B------:R-:W-:Y:S04]  /*43e0*/  MUFU.EX2 R185, R185 ;  /* 0x000000b900b97308 */ /* 0x000fe80000000800 */
[----:B------:R-:W-:Y:S03]  /*43f0*/  MUFU.EX2 R51, R56 ;  /* 0x0000003800337308 */ /* 0x000fe60000000800 */
[C---:B------:R-:W-:Y:S01]  /*4400*/  HMMA.16816.F32 R76, R4.reuse, R22, R76 ;  /* 0x00000016044c723c */ /* 0x040fe2000000184c */
[----:B------:R-:W-:Y:S01]  /*4410*/  LDSM.16.MT88.4 R20, [R165+0xb800] ;  /* 0x00b80000a514783b */ /* 0x000fe20000004200 */
[----:B------:R-:W-:Y:S06]  /*4420*/  MUFU.EX2 R186, R186 ;  /* 0x000000ba00ba7308 */ /* 0x000fec0000000800 */
[C---:B------:R-:W-:Y:S08]  /*4430*/  HMMA.16816.F32 R96, R4.reuse, R16, R96 ;  /* 0x000000100460723c */ /* 0x040ff00000001860 */
[C---:B------:R-:W-:Y:S01]  /*4440*/  HMMA.16816.F32 R100, R4.reuse, R18, R100 ;  /* 0x000000120464723c */ /* 0x040fe20000001864 */
[----:B------:R-:W5:Y:S07]  /*4450*/  LDSM.16.MT88.4 R16, [R28+0xb800] ;  /* 0x00b800001c10783b */ /* 0x000f6e0000004200 */
[C---:B---3--:R-:W-:Y:S08]  /*4460*/  HMMA.16816.F32 R108, R4.reuse, R12, R108 ;  /* 0x0000000c046c723c */ /* 0x048ff0000000186c */
[----:B------:R-:W-:Y:S01]  /*4470*/  HMMA.16816.F32 R104, R4, R14, R104 ;  /* 0x0000000e0468723c */ /* 0x000fe20000001868 */
[----:B------:R-:W-:Y:S01]  /*4480*/  F2FP.F16.F32.PACK_AB R4, R35, R36 ;  /* 0x000000242304723e */ /* 0x000fe200000000ff */
[----:B------:R-:W3:Y:S01]  /*4490*/  LDSM.16.MT88.4 R12, [R165+0xd800] ;  /* 0x00d80000a50c783b */ /* 0x000ee20000004200 */
[----:B------:R-:W-:Y:S01]  /*44a0*/  F2FP.F16.F32.PACK_AB R5, R33, R34 ;  /* 0x000000222105723e */ /* 0x000fe200000000ff */
[----:B------:R-:W-:Y:S01]  /*44b0*/  FADD.FTZ R36, R36, R39 ;  /* 0x0000002724247221 */ /* 0x000fe20000010000 */
[----:B------:R-:W-:Y:S01]  /*44c0*/  F2FP.F16.F32.PACK_AB R6, R31, R32 ;  /* 0x000000201f06723e */ /* 0x000fe200000000ff */
[----:B------:R-:W-:Y:S01]  /*44d0*/  FADD.FTZ R34, R34, R37 ;  /* 0x0000002522227221 */ /* 0x000fe20000010000 */
[----:B--2---:R-:W-:Y:S01]  /*44e0*/  F2FP.F16.F32.PACK_AB R7, R29, R30 ;  /* 0x0000001e1d07723e */ /* 0x004fe200000000ff */
[----:B------:R-:W-:-:S02]  /*44f0*/  FADD.FTZ R35, R35, R36 ;  /* 0x0000002423237221 */ /* 0x000fc40000010000 */
[----:B------:R-:W-:Y:S02]  /*4500*/  FADD.FTZ R33, R33, R34 ;  /* 0x0000002221217221 */ /* 0x000fe40000010000 */
[----:B------:R-:W-:Y:S02]  /*4510*/  FADD.FTZ R32, R32, R35 ;  /* 0x0000002320207221 */ /* 0x000fe40000010000 */
[----:B----4-:R-:W-:Y:S01]  /*4520*/  HMMA.16816.F32 R112, R4, R8, R112 ;  /* 0x000000080470723c */ /* 0x010fe20000001870 */
[----:B------:R-:W-:Y:S01]  /*4530*/  FADD.FTZ R30, R30, R33 ;  /* 0x000000211e1e7221 */ /* 0x000fe20000010000 */
[----:B------:R-:W-:-:S03]  /*4540*/  FADD.FTZ R31, R31, R32 ;  /* 0x000000201f1f7221 */ /* 0x000fc60000010000 */
[----:B------:R-:W-:-:S03]  /*4550*/  FADD.FTZ R29, R29, R30 ;  /* 0x0000001e1d1d7221 */ /* 0x000fc60000010000 */
[C---:B------:R-:W-:Y:S01]  /*4560*/  HMMA.16816.F32 R68, R4.reuse, R10, R68 ;  /* 0x0000000a0444723c */ /* 0x040fe20000001844 */
[----:B------:R-:W2:Y:S07]  /*4570*/  LDSM.16.MT88.4 R8, [R28+0xd800] ;  /* 0x00d800001c08783b */ /* 0x000eae0000004200 */
[C---:B-----5:R-:W-:Y:S08]  /*4580*/  HMMA.16816.F32 R88, R4.reuse, R16, R88 ;  /* 0x000000100458723c */ /* 0x060ff00000001858 */
[C---:B------:R-:W-:Y:S01]  /*4590*/  HMMA.16816.F32 R92, R4.reuse, R18, R92 ;  /* 0x00000012045c723c */ /* 0x040fe2000000185c */
[----:B------:R-:W-:Y:S07]  /*45a0*/  LDSM.16.MT88.4 R16, [R165+0xdc00] ;  /* 0x00dc0000a510783b */ /* 0x000fee0000004200 */
[C---:B---3--:R-:W-:Y:S08]  /*45b0*/  HMMA.16816.F32 R96, R4.reuse, R12, R96 ;  /* 0x0000000c0460723c */ /* 0x048ff00000001860 */
[C---:B------:R-:W-:Y:S01]  /*45c0*/  HMMA.16816.F32 R100, R4.reuse, R14, R100 ;  /* 0x0000000e0464723c */ /* 0x040fe20000001864 */
[----:B------:R-:W3:Y:S07]  /*45d0*/  LDSM.16.MT88.4 R12, [R165+0xbc00] ;  /* 0x00bc0000a50c783b */ /* 0x000eee0000004200 */
[C---:B------:R-:W-:Y:S08]  /*45e0*/  HMMA.16816.F32 R80, R4.reuse, R20, R80 ;  /* 0x000000140450723c */ /* 0x040ff00000001850 */
[C---:B--2---:R-:W-:Y:S08]  /*45f0*/  HMMA.16816.F32 R108, R4.reuse, R8, R108 ;  /* 0x00000008046c723c */ /* 0x044ff0000000186c */
[C---:B------:R-:W-:Y:S01]  /*4600*/  HMMA.16816.F32 R104, R4.reuse, R10, R104 ;  /* 0x0000000a0468723c */ /* 0x040fe20000001868 */
[----:B------:R-:W2:Y:S07]  /*4610*/  LDSM.16.MT88.4 R8, [R28+0xbc00] ;  /* 0x00bc00001c08783b */ /* 0x000eae0000004200 */
[C---:B------:R-:W-:Y:S01]  /*4620*/  HMMA.16816.F32 R84, R4.reuse, R22, R84 ;  /* 0x000000160454723c */ /* 0x040fe20000001854 */
[----:B------:R-:W-:Y:S07]  /*4630*/  LDSM.16.MT88.4 R20, [R28+0x9c00] ;  /* 0x009c00001c14783b */ /* 0x000fee0000004200 */
[C---:B------:R-:W-:Y:S08]  /*4640*/  HMMA.16816.F32 R72, R4.reuse, R24, R72 ;  /* 0x000000180448723c */ /* 0x040ff00000001848 */
[----:B------:R-:W-:Y:S01]  /*4650*/  HMMA.16816.F32 R76, R4, R26, R76 ;  /* 0x0000001a044c723c */ /* 0x000fe2000000184c */
[----:B------:R-:W4:Y:S01]  /*4660*/  LDSM.16.MT88.4 R24, [R165+0x9c00] ;  /* 0x009c0000a518783b */ /* 0x000f220000004200 */
[----:B------:R-:W-:Y:S01]  /*4670*/  F2FP.F16.F32.PACK_AB R4, R63, R128 ;  /* 0x000000803f04723e */ /* 0x000fe200000000ff */
[----:B------:R-:W-:Y:S01]  /*4680*/  FADD.FTZ R128, R128, R31 ;  /* 0x0000001f80807221 */ /* 0x000fe20000010000 */
        /* <DEDUP_REMOVED lines=12> */
[----:B------:R-:W3:Y:S07]  /*4750*/  LDSM.16.MT88.4 R12, [R28+0xdc00] ;  /* 0x00dc00001c0c783b */ /* 0x000eee0000004200 */
[C---:B--2---:R-:W-:Y:S08]  /*4760*/  HMMA.16816.F32 R88, R4.reuse, R8, R88 ;  /* 0x000000080458723c */ /* 0x044ff00000001858 */
[C---:B------:R-:W-:Y:S01]  /*4770*/  HMMA.16816.F32 R92, R4.reuse, R10, R92 ;  /* 0x0000000a045c723c */ /* 0x040fe2000000185c */
[----:B------:R-:W2:Y:S07]  /*4780*/  LDSM.16.MT88.4 R8, [R165+0xa000] ;  /* 0x00a00000a508783b */ /* 0x000eae0000004200 */
[----:B------:R-:W-:Y:S01]  /*4790*/  HMMA.16816.F32 R96, R4, R16, R96 ;  /* 0x000000100460723c */ /* 0x000fe20000001860 */
[--C-:B------:R-:W-:Y:S01]  /*47a0*/  FFMA.FTZ R16, R160, UR4, -R57.reuse ;  /* 0x00000004a0107c23 */ /* 0x100fe20008010839 */
[----:B------:R-:W-:-:S03]  /*47b0*/  FFMA.FTZ R160, R162, UR4, -R57 ;  /* 0x00000004a2a07c23 */ /* 0x000fc60008010839 */
[----:B------:R5:W1:Y:S03]  /*47c0*/  MUFU.EX2 R156, R16 ;  /* 0x00000010009c7308 */ /* 0x000a660000000800 */
[C---:B----4-:R-:W-:Y:S01]  /*47d0*/  HMMA.16816.F32 R112, R4.reuse, R24, R112 ;  /* 0x000000180470723c */ /* 0x050fe20000001870 */
[----:B------:R-:W4:Y:S07]  /*47e0*/  MUFU.EX2 R160, R160 ;  /* 0x000000a000a07308 */ /* 0x000f2e0000000800 */
[C---:B------:R-:W-:Y:S01]  /*47f0*/  HMMA.16816.F32 R68, R4.reuse, R26, R68 ;  /* 0x0000001a0444723c */ /* 0x040fe20000001844 */
[----:B------:R-:W2:Y:S07]  /*4800*/  LDSM.16.MT88.4 R24, [R28+0xa000] ;  /* 0x00a000001c18783b */ /* 0x000eae0000004200 */
[C---:B------:R-:W-:Y:S08]  /*4810*/  HMMA.16816.F32 R72, R4.reuse, R20, R72 ;  /* 0x000000140448723c */ /* 0x040ff00000001848 */
[C---:B------:R-:W-:Y:S01]  /*4820*/  HMMA.16816.F32 R76, R4.reuse, R22, R76 ;  /* 0x00000016044c723c */ /* 0x040fe2000000184c */
[----:B------:R-:W-:Y:S07]  /*4830*/  LDSM.16.MT88.4 R20, [R165+0xc000] ;  /* 0x00c00000a514783b */ /* 0x000fee0000004200 */
[C---:B------:R-:W-:Y:S01]  /*4840*/  HMMA.16816.F32 R100, R4.reuse, R18, R100 ;  /* 0x000000120464723c */ /* 0x040fe20000001864 */
[----:B-----5:R-:W5:Y:S07]  /*4850*/  LDSM.16.MT88.4 R16, [R28+0xc000] ;  /* 0x00c000001c10783b */ /* 0x020f6e0000004200 */
[C---:B---3--:R-:W-:Y:S08]  /*4860*/  HMMA.16816.F32 R108, R4.reuse, R12, R108 ;  /* 0x0000000c046c723c */ /* 0x048ff0000000186c */
[----:B------:R-:W-:Y:S01]  /*4870*/  HMMA.16816.F32 R104, R4, R14, R104 ;  /* 0x0000000e0468723c */ /* 0x000fe20000001868 */
[----:B-1----:R-:W-:Y:S01]  /*4880*/  F2FP.F16.F32.PACK_AB R4, R125, R158 ;  /* 0x0000009e7d04723e */ /* 0x002fe200000000ff */
[----:B------:R-:W-:Y:S01]  /*4890*/  LDSM.16.MT88.4 R12, [R28+0xe000] ;  /* 0x00e000001c0c783b */ /* 0x000fe20000004200 */
[----:B------:R-:W-:Y:S01]  /*48a0*/  F2FP.F16.F32.PACK_AB R5, R123, R156 ;  /* 0x0000009c7b05723e */ /* 0x000fe200000000ff */
[----:B------:R-:W-:Y:S01]  /*48b0*/  FADD.FTZ R158, R158, R67 ;  /* 0x000000439e9e7221 */ /* 0x000fe20000010000 */
[----:B------:R-:W-:-:S02]  /*48c0*/  F2FP.F16.F32.PACK_AB R6, R121, R154 ;  /* 0x0000009a7906723e */ /* 0x000fc400000000ff */
[----:B----4-:R-:W-:Y:S01]  /*48d0*/  F2FP.F16.F32.PACK_AB R7, R160, R119 ;  /* 0x00000077a007723e */ /* 0x010fe200000000ff */
[----:B------:R-:W-:-:S04]  /*48e0*/  FADD.FTZ R125, R125, R158 ;  /* 0x0000009e7d7d7221 */ /* 0x000fc80000010000 */
[----:B------:R-:W-:Y:S02]  /*48f0*/  FADD.FTZ R154, R154, R125 ;  /* 0x0000007d9a9a7221 */ /* 0x000fe40000010000 */
[----:B--2---:R-:W-:Y:S02]  /*4900*/  HMMA.16816.F32 R112, R4, R8, R112 ;  /* 0x000000080470723c */ /* 0x004fe40000001870 */
[----:B------:R-:W-:-:S06]  /*4910*/  FADD.FTZ R121, R121, R154 ;  /* 0x0000009a79797221 */ /* 0x000fcc0000010000 */
[C---:B------:R-:W-:Y:S01]  /*4920*/  HMMA.16816.F32 R68, R4.reuse, R10, R68 ;  /* 0x0000000a0444723c */ /* 0x040fe20000001844 */
[----:B------:R-:W1:Y:S07]  /*4930*/  LDSM.16.MT88.4 R8, [R165+0xe000] ;  /* 0x00e00000a508783b */ /* 0x000e6e0000004200 */
        /* <DEDUP_REMOVED lines=8> */
[----:B------:R-:W2:Y:S01]  /*49c0*/  MUFU.EX2 R27, R27 ;  /* 0x0000001b001b7308 */ /* 0x000ea20000000800 */
[C---:B-----5:R-:W-:Y:S03]  /*49d0*/  HMMA.16816.F32 R88, R4.reuse, R16, R88 ;  /* 0x000000100458723c */ /* 0x060fe60000001858 */
[----:B------:R-:W3:Y:S05]  /*49e0*/  MUFU.EX2 R26, R26 ;  /* 0x0000001a001a7308 */ /* 0x000eea0000000800 */
[C---:B------:R-:W-:Y:S01]  /*49f0*/  HMMA.16816.F32 R92, R4.reuse, R18, R92 ;  /* 0x00000012045c723c */ /* 0x040fe2000000185c */
[----:B------:R-:W4:Y:S07]  /*4a00*/  LDSM.16.MT88.4 R16, [R28+0xa400] ;  /* 0x00a400001c10783b */ /* 0x000f2e0000004200 */
[C---:B------:R-:W-:Y:S08]  /*4a10*/  HMMA.16816.F32 R80, R4.reuse, R20, R80 ;  /* 0x000000140450723c */ /* 0x040ff00000001850 */
[C---:B-1----:R-:W-:Y:S08]  /*4a20*/  HMMA.16816.F32 R96, R4.reuse, R8, R96 ;  /* 0x000000080460723c */ /* 0x042ff00000001860 */
[C---:B------:R-:W-:Y:S01]  /*4a30*/  HMMA.16816.F32 R100, R4.reuse, R10, R100 ;  /* 0x0000000a0464723c */ /* 0x040fe20000001864 */
[----:B------:R-:W1:Y:S07]  /*4a40*/  LDSM.16.MT88.4 R8, [R165+0xa400] ;  /* 0x00a40000a508783b */ /* 0x000e6e0000004200 */
[C---:B------:R-:W-:Y:S01]  /*4a50*/  HMMA.16816.F32 R84, R4.reuse, R22, R84 ;  /* 0x000000160454723c */ /* 0x040fe20000001854 */
[----:B------:R-:W-:Y:S07]  /*4a60*/  LDSM.16.MT88.4 R20, [R165+0xc400] ;  /* 0x00c40000a514783b */ /* 0x000fee0000004200 */
[C---:B------:R-:W-:Y:S08]  /*4a70*/  HMMA.16816.F32 R108, R4.reuse, R12, R108 ;  /* 0x0000000c046c723c */ /* 0x040ff0000000186c */
[----:B------:R-:W-:Y:S01]  /*4a80*/  HMMA.16816.F32 R104, R4, R14, R104 ;  /* 0x0000000e0468723c */ /* 0x000fe20000001868 */
[----:B--2---:R-:W-:Y:S01]  /*4a90*/  F2FP.F16.F32.PACK_AB R4, R27, R24 ;  /* 0x000000181b04723e */ /* 0x004fe200000000ff */
[----:B------:R-:W2:Y:S01]  /*4aa0*/  LDSM.16.MT88.4 R12, [R28+0xc400] ;  /* 0x00c400001c0c783b */ /* 0x000ea20000004200 */
[----:B------:R-:W-:-:S02]  /*4ab0*/  F2FP.F16.F32.PACK_AB R5, R140, R129 ;  /* 0x000000818c05723e */ /* 0x000fc400000000ff */
[----:B---3--:R-:W-:Y:S02]  /*4ac0*/  F2FP.F16.F32.PACK_AB R6, R26, R25 ;  /* 0x000000191a06723e */ /* 0x008fe400000000ff */
[----:B------:R-:W-:-:S07]  /*4ad0*/  F2FP.F16.F32.PACK_AB R7, R127, R138 ;  /* 0x0000008a7f07723e */ /* 0x000fce00000000ff */
[C---:B----4-:R-:W-:Y:S08]  /*4ae0*/  HMMA.16816.F32 R72, R4.reuse, R16, R72 ;  /* 0x000000100448723c */ /* 0x050ff00000001848 */
[C---:B-1----:R-:W-:Y:S08]  /*4af0*/  HMMA.16816.F32 R112, R4.reuse, R8, R112 ;  /* 0x000000080470723c */ /* 0x042ff00000001870 */
[C---:B------:R-:W-:Y:S01]  /*4b00*/  HMMA.16816.F32 R68, R4.reuse, R10, R68 ;  /* 0x0000000a0444723c */ /* 0x040fe20000001844 */
[----:B------:R-:W1:Y:S07]  /*4b10*/  LDSM.16.MT88.4 R8, [R165+0xe400] ;  /* 0x00e40000a508783b */ /* 0x000e6e0000004200 */
[C---:B------:R-:W-:Y:S01]  /*4b20*/  HMMA.16816.F32 R76, R4.reuse, R18, R76 ;  /* 0x00000012044c723c */ /* 0x040fe2000000184c */
[----:B------:R-:W3:Y:S07]  /*4b30*/  LDSM.16.MT88.4 R16, [R28+0xe400] ;  /* 0x00e400001c10783b */ /* 0x000eee0000004200 */
        /* <DEDUP_REMOVED lines=9> */
[--C-:B------:R-:W-:Y:S01]  /*4bd0*/  FFMA.FTZ R23, R122, UR4, -R61.reuse ;  /* 0x000000047a177c23 */ /* 0x100fe2000801083d */
[----:B------:R-:W4:Y:S01]  /*4be0*/  MUFU.EX2 R21, R21 ;  /* 0x0000001500157308 */ /* 0x000f220000000800 */
[----:B------:R-:W-:Y:S01]  /*4bf0*/  FFMA.FTZ R122, R60, UR4, -R61 ;  /* 0x000000043c7a7c23 */ /* 0x000fe2000801083d */
[----:B------:R-:W-:Y:S02]  /*4c00*/  FFMA.FTZ R61, R55, UR4, -R57 ;  /* 0x00000004373d7c23 */ /* 0x000fe40008010839 */
[----:B------:R-:W-:Y:S01]  /*4c10*/  MUFU.EX2 R22, R22 ;  /* 0x0000001600167308 */ /* 0x000fe20000000800 */
[C---:B-1----:R-:W-:Y:S03]  /*4c20*/  HMMA.16816.F32 R96, R4.reuse, R8, R96 ;  /* 0x000000080460723c */ /* 0x042fe60000001860 */
[----:B------:R-:W1:Y:S04]  /*4c30*/  MUFU.EX2 R23, R23 ;  /* 0x0000001700177308 */ /* 0x000e680000000800 */
[----:B------:R-:W-:Y:S01]  /*4c40*/  MUFU.EX2 R60, R66 ;  /* 0x00000042003c7308 */ /* 0x000fe20000000800 */
[C---:B------:R-:W-:Y:S01]  /*4c50*/  HMMA.16816.F32 R100, R4.reuse, R10, R100 ;  /* 0x0000000a0464723c */ /* 0x040fe20000001864 */
[----:B------:R-:W5:Y:S02]  /*4c60*/  LDSM.16.MT88.4 R8, [R28+0xa800] ;  /* 0x00a800001c08783b */ /* 0x000f640000004200 */
[----:B------:R-:W5:Y:S04]  /*4c70*/  MUFU.EX2 R59, R122 ;  /* 0x0000007a003b7308 */ /* 0x000f680000000800 */
[----:B------:R-:W-:Y:S01]  /*4c80*/  MUFU.EX2 R55, R120 ;  /* 0x0000007800377308 */ /* 0x000fe20000000800 */
[C---:B---3--:R-:W-:Y:S03]  /*4c90*/  HMMA.16816.F32 R108, R4.reuse, R16, R108 ;  /* 0x00000010046c723c */ /* 0x048fe6000000186c */
[----:B------:R-:W3:Y:S05]  /*4ca0*/  MUFU.EX2 R54, R61 ;  /* 0x0000003d00367308 */ /* 0x000eea0000000800 */
[----:B------:R-:W-:Y:S01]  /*4cb0*/  HMMA.16816.F32 R104, R4, R18, R104 ;  /* 0x000000120468723c */ /* 0x000fe20000001868 */
[----:B------:R-:W3:Y:S01]  /*4cc0*/  LDSM.16.MT88.4 R16, [R165+0xc800] ;  /* 0x00c80000a510783b */ /* 0x000ee20000004200 */
[----:B----4-:R-:W-:-:S02]  /*4cd0*/  F2FP.F16.F32.PACK_AB R4, R21, R20 ;  /* 0x000000141504723e */ /* 0x010fc400000000ff */
[----:B------:R-:W-:Y:S02]  /*4ce0*/  F2FP.F16.F32.PACK_AB R5, R133, R116 ;  /* 0x000000748505723e */ /* 0x000fe400000000ff */
[----:B-1----:R-:W-:Y:S02]  /*4cf0*/  F2FP.F16.F32.PACK_AB R6, R23, R22 ;  /* 0x000000161706723e */ /* 0x002fe400000000ff */
[----:B------:R-:W-:-:S07]  /*4d00*/  F2FP.F16.F32.PACK_AB R7, R64, R131 ;  /* 0x000000834007723e */ /* 0x000fce00000000ff */
[C---:B--2---:R-:W-:Y:S08]  /*4d10*/  HMMA.16816.F32 R112, R4.reuse, R12, R112 ;  /* 0x0000000c0470723c */ /* 0x044ff00000001870 */
[C---:B------:R-:W-:Y:S01]  /*4d20*/  HMMA.16816.F32 R68, R4.reuse, R14, R68 ;  /* 0x0000000e0444723c */ /* 0x040fe20000001844 */
[----:B------:R-:W1:Y:S07]  /*4d30*/  LDSM.16.MT88.4 R12, [R28+0xc800] ;  /* 0x00c800001c0c783b */ /* 0x000e6e0000004200 */
[C---:B-----5:R-:W-:Y:S08]  /*4d40*/  HMMA.16816.F32 R72, R4.reuse, R8, R72 ;  /* 0x000000080448723c */ /* 0x060ff00000001848 */
        /* <DEDUP_REMOVED lines=20> */
[----:B------:R-:W1:Y:S04]  /*4e90*/  LDSM.16.MT88.4 R12, [R28+0xcc00] ;  /* 0x00cc00001c0c783b */ /* 0x000e680000004200 */
[----:B------:R-:W-:Y:S03]  /*4ea0*/  LDSM.16.MT88.4 R28, [R28+0xec00] ;  /* 0x00ec00001c1c783b */ /* 0x000fe60000004200 */
[C---:B--2---:R-:W-:Y:S08]  /*4eb0*/  HMMA.16816.F32 R72, R4.reuse, R8, R72 ;  /* 0x000000080448723c */ /* 0x044ff00000001848 */
[C---:B------:R-:W-:Y:S01]  /*4ec0*/  HMMA.16816.F32 R76, R4.reuse, R10, R76 ;  /* 0x0000000a044c723c */ /* 0x040fe2000000184c */
[----:B------:R-:W2:Y:S07]  /*4ed0*/  LDSM.16.MT88.4 R8, [R165+0xec00] ;  /* 0x00ec0000a508783b */ /* 0x000eae0000004200 */
[----:B---3--:R-:W-:Y:S01]  /*4ee0*/  HMMA.16816.F32 R80, R4, R16, R80 ;  /* 0x000000100450723c */ /* 0x008fe20000001850 */
[----:B------:R-:W-:-:S04]  /*4ef0*/  FADD.FTZ R16, R156, R65 ;  /* 0x000000419c107221 */ /* 0x000fc80000010000 */
[----:B------:R-:W-:-:S03]  /*4f00*/  FADD.FTZ R16, R123, R16 ;  /* 0x000000107b107221 */ /* 0x000fc60000010000 */
[----:B------:R-:W-:Y:S01]  /*4f10*/  HMMA.16816.F32 R84, R4, R18, R84 ;  /* 0x000000120454723c */ /* 0x000fe20000001854 */
[----:B------:R-:W-:-:S04]  /*4f20*/  FADD.FTZ R119, R119, R16 ;  /* 0x0000001077777221 */ /* 0x000fc80000010000 */
[----:B------:R-:W-:-:S03]  /*4f30*/  FADD.FTZ R160, R160, R119 ;  /* 0x00000077a0a07221 */ /* 0x000fc60000010000 */
[----:B-1----:R-:W-:Y:S01]  /*4f40*/  HMMA.16816.F32 R88, R4, R12, R88 ;  /* 0x0000000c0458723c */ /* 0x002fe20000001858 */
[----:B------:R-:W-:Y:S01]  /*4f50*/  FADD.FTZ R12, R24, R121 ;  /* 0x00000079180c7221 */ /* 0x000fe20000010000 */
[----:B------:R-:W-:-:S03]  /*4f60*/  FADD.FTZ R13, R129, R160 ;  /* 0x000000a0810d7221 */ /* 0x000fc60000010000 */
[----:B------:R-:W-:Y:S01]  /*4f70*/  FADD.FTZ R12, R27, R12 ;  /* 0x0000000c1b0c7221 */ /* 0x000fe20000010000 */
[----:B------:R-:W-:Y:S02]  /*4f80*/  FADD.FTZ R13, R140, R13 ;  /* 0x0000000d8c0d7221 */ /* 0x000fe40000010000 */
[----:B------:R-:W-:Y:S02]  /*4f90*/  HMMA.16816.F32 R92, R4, R14, R92 ;  /* 0x0000000e045c723c */ /* 0x000fe4000000185c */
[----:B------:R-:W-:-:S04]  /*4fa0*/  FADD.FTZ R138, R138, R13 ;  /* 0x0000000d8a8a7221 */ /* 0x000fc80000010000 */
        /* <DEDUP_REMOVED lines=27> */
[----:B------:R-:W-:Y:S01]  /*5160*/  MOV R3, R2 ;  /* 0x0000000200037202 */ /* 0x000fe20000000f00 */
[C---:B------:R-:W-:Y:S01]  /*5170*/  VIADD R184, R165.reuse, 0x9000 ;  /* 0x00009000a5b87836 */ /* 0x040fe20000000000 */
[----:B------:R-:W-:Y:S01]  /*5180*/  UISETP.NE.AND.EX UP0, UPT, UR7, URZ, UPT, UP0 ;  /* 0x000000ff0700728c */ /* 0x000fe2000bf05300 */
[----:B------:R-:W-:Y:S01]  /*5190*/  IADD3 R178, PT, PT, R165, 0x9020, RZ ;  /* 0x00009020a5b27810 */ /* 0x000fe20007ffe0ff */
[----:B------:R-:W-:Y:S01]  /*51a0*/  IMAD.MOV.U32 R182, RZ, RZ, RZ ;  /* 0x000000ffffb67224 */ /* 0x000fe200078e00ff */
[----:B------:R-:W-:Y:S01]  /*51b0*/  UMOV UR10, 0x400 ;  /* 0x00000400000a7882 */ /* 0x000fe20000000000 */
[----:B------:R-:W2:Y:S02]  /*51c0*/  LDCU UR4, c[0x0][0x45c] ;  /* 0x00008b80ff0477ac */ /* 0x000ea40008000800 */
[----:B------:R-:W-:Y:S01]  /*51d0*/  PLOP3.LUT P1, PT, PT, PT, UP0, 0x80, 0x8 ;  /* 0x000000000008781c */ /* 0x000fe20003f2f008 */
[----:B------:R-:W3:Y:S01]  /*51e0*/  LDCU.64 UR8, c[0x0][0x3a8] ;  /* 0x00007500ff0877ac */ /* 0x000ee20008000a00 */
[----:B------:R-:W4:Y:S01]  /*51f0*/  LDCU.64 UR6, c[0x0][0x3a0] ;  /* 0x00007400ff0677ac */ /* 0x000f220008000a00 */
[----:B-1----:R-:W-:-:S12]  /*5200*/  ULEA UR5, UR5, UR10, 0x18 ;  /* 0x0000000a05057291 */ /* 0x002fd8000f8ec0ff */
.L_x_1484:
        /* <DEDUP_REMOVED lines=32> */
[----:B------:R-:W-:Y:S01]  /*5410*/  VIADD R9, R183, 0xffffff80 ;  /* 0xffffff80b7097836 */ /* 0x000fe20000000000 */
[----:B------:R-:W1:Y:S01]  /*5420*/  LDC R4, c[0x0][0x4f0] ;  /* 0x00013c00ff047b82 */ /* 0x000e620000000800 */
[----:B------:R-:W-:Y:S03]  /*5430*/  IABS R11, R183 ;  /* 0x000000b7000b7213 */ /* 0x000fe60000000000 */
[----:B------:R-:W-:Y:S04]  /*5440*/  IABS R10, R9 ;  /* 0x00000009000a7213 */ /* 0x000fe80000000000 */
[----:B------:R-:W2:Y:S01]  /*5450*/  LDC.64 R188, c[0x0][0x3c0] ;  /* 0x0000f000ffbc7b82 */ /* 0x000ea20000000a00 */
[-C--:B-1----:R-:W-:Y:S02]  /*5460*/  IABS R5, R4.reuse ;  /* 0x0000000400057213 */ /* 0x082fe40000000000 */
[-C--:B------:R-:W-:Y:S02]  /*5470*/  LOP3.LUT R9, R9, R4.reuse, RZ, 0x3c, !PT ;  /* 0x0000000409097212 */ /* 0x080fe400078e3cff */
[----:B------:R-:W1:Y:S02]  /*5480*/  I2F.RP R6, R5 ;  /* 0x0000000500067306 */ /* 0x000e640000209400 */
[----:B------:R-:W-:Y:S02]  /*5490*/  ISETP.GE.AND P0, PT, R9, RZ, PT ;  /* 0x000000ff0900720c */ /* 0x000fe40003f06270 */
[----:B------:R-:W-:Y:S06]  /*54a0*/  LOP3.LUT R9, RZ, R4, RZ, 0x33, !PT ;  /* 0x00000004ff097212 */ /* 0x000fec00078e33ff */
[----:B-1----:R-:W1:Y:S02]  /*54b0*/  MUFU.RCP R6, R6 ;  /* 0x0000000600067308 */ /* 0x002e640000001000 */
[----:B-1----:R-:W-:Y:S08]  /*54c0*/  VIADD R12, R6, 0xffffffe ;  /* 0x0ffffffe060c7836 */ /* 0x002ff00000000000 */
[----:B------:R-:W1:Y:S02]  /*54d0*/  F2I.FTZ.U32.TRUNC.NTZ R13, R12 ;  /* 0x0000000c000d7305 */ /* 0x000e64000021f000 */
        /* <DEDUP_REMOVED lines=28> */
[----:B------:R-:W-:Y:S02]  /*56a0*/  LEA R16, P0, R9, R180, 0x2 ;  /* 0x000000b409107211 */ /* 0x000fe400078010ff */
[-C--:B------:R-:W-:Y:S02]  /*56b0*/  LEA.HI.X.SX32 R19, R13, R181.reuse, 0x2, P2 ;  /* 0x000000b50d137211 */ /* 0x080fe400010f16ff */
[C---:B------:R-:W-:Y:S01]  /*56c0*/  LEA.HI.X.SX32 R17, R9.reuse, R181, 0x2, P0 ;  /* 0x000000b509117211 */ /* 0x040fe200000f16ff */
[----:B------:R-:W-:Y:S02]  /*56d0*/  IMAD.IADD R9, R9, 0x1, -R13 ;  /* 0x0000000109097824 */ /* 0x000fe400078e0a0d */
[----:B------:R-:W5:Y:S02]  /*56e0*/  LDG.E R6, desc[UR24][R18.64] ;  /* 0x0000001812067981 */ /* 0x000f64000c1e1900 */
[----:B------:R-:W-:Y:S02]  /*56f0*/  IMAD R9, R9, R4, -0x80 ;  /* 0xffffff8009097424 */ /* 0x000fe400078e0204 */
[----:B------:R-:W5:Y:S03]  /*5700*/  LDG.E R5, desc[UR24][R16.64] ;  /* 0x0000001810057981 */ /* 0x000f66000c1e1900 */
[----:B------:R-:W-:Y:S05]  /*5710*/  SHF.R.S32.HI R11, RZ, 0x1f, R9 ;  /* 0x0000001fff0b7819 */ /* 0x000fea0000011409 */
        /* <DEDUP_REMOVED lines=12> */
.L_x_1481:
[----:B------:R-:W-:Y:S01]  /*57e0*/  LEA R187, R187, UR5, 0x1 ;  /* 0x00000005bbbb7c11 */ /* 0x000fe2000f8e08ff */
[C---:B------:R-:W-:Y:S01]  /*57f0*/  IMAD.SHL.U32 R189, R188.reuse, 0x40, RZ ;  /* 0x00000040bcbd7824 */ /* 0x040fe200078e00ff */
[----:B------:R-:W-:Y:S01]  /*5800*/  SHF.L.U64.HI R188, R188, 0x6, R171 ;  /* 0x00000006bcbc7819 */ /* 0x000fe200000102ab */
[----:B------:R-:W-:Y:S01]  /*5810*/  IMAD.MOV.U32 R152, RZ, RZ, 0x20 ;  /* 0x00000020ff987424 */ /* 0x000fe200078e00ff */
[----:B------:R-:W-:Y:S01]  /*5820*/  LOP3.LUT R116, R164, 0x8, RZ, 0xc0, !PT ;  /* 0x00000008a4747812 */ /* 0x000fe200078ec0ff */
[----:B------:R-:W-:Y:S01]  /*5830*/  @!PT LDS RZ, [RZ] ;  /* 0x00000000fffff984 */ /* 0x000fe20000000800 */
[----:B------:R-:W-:Y:S01]  /*5840*/  @!PT LDS RZ, [RZ] ;  /* 0x00000000fffff984 */ /* 0x000fe20000000800 */
[----:B------:R-:W-:Y:S01]  /*5850*/  @!PT LDS RZ, [RZ] ;  /* 0x00000000fffff984 */ /* 0x000fe20000000800 */
[----:B------:R1:W-:Y:S01]  /*5860*/  LDGSTS.E.BYPASS.LTC128B.128 [R187+0x9000], desc[UR24][R172.64] ;  /* 0x09000000acbb7fae */ /* 0x0003e2000b981a18 */
[----:B------:R-:W-:Y:S01]  /*5870*/  IADD3 R190, P0, PT, R189, R172, RZ ;  /* 0x000000acbdbe7210 */ /* 0x000fe20007f1e0ff */
[----:B------:R-:W-:Y:S01]  /*5880*/  VIADD R175, R175, 0xffffffff ;  /* 0xffffffffafaf7836 */ /* 0x000fe20000000000 */
        /* <DEDUP_REMOVED lines=10> */
[----:B------:R-:W-:Y:S01]  /*5930*/  ISETP.GT.AND P2, PT, R175, R168, PT ;  /* 0x000000a8af00720c */ /* 0x000fe20003f44270 */
[----:B------:R-:W-:Y:S01]  /*5940*/  IMAD.X R193, R188, 0x1, R195, P0 ;  /* 0x00000001bcc17824 */ /* 0x000fe200000e06c3 */
[----:B------:R-:W-:Y:S02]  /*5950*/  LOP3.LUT P0, RZ, R164, 0x4, RZ, 0xc0, !PT ;  /* 0x00000004a4ff7812 */ /* 0x000fe4000780c0ff */
[----:B------:R1:W-:Y:S02]  /*5960*/  LDGSTS.E.BYPASS.LTC128B.128 [R187+0xb800], desc[UR24][R190.64+0x40] ;  /* 0x0b800040bebb7fae */ /* 0x0003e4000b981a18 */
[----:B------:R-:W-:Y:S03]  /*5970*/  SEL R152, R152, 0xffffffe0, !P0 ;  /* 0xffffffe098987807 */ /* 0x000fe60004000000 */
[----:B------:R1:W-:Y:S05]  /*5980*/  LDGSTS.E.BYPASS.LTC128B.128 [R187+0xd800], desc[UR24][R190.64+0x80] ;  /* 0x0d800080bebb7fae */ /* 0x0003ea000b981a18 */
[----:B------:R1:W-:Y:S01]  /*5990*/  LDGSTS.E.BYPASS.LTC128B.128 [R187+0xa000], desc[UR24][R194.64] ;  /* 0x0a000000c2bb7fae */ /* 0x0003e2000b981a18 */
[C---:B------:R-:W-:Y:S02]  /*59a0*/  IMAD.IADD R2, R152.reuse, 0x1, R119 ;  /* 0x0000000198027824 */ /* 0x040fe400078e0277 */
[----:B------:R-:W-:Y:S02]  /*59b0*/  IMAD.IADD R0, R152, 0x1, R116 ;  /* 0x0000000198007824 */ /* 0x000fe400078e0274 */
        /* <DEDUP_REMOVED lines=15> */
[C---:B--2---:R-:W-:Y:S04]  /*5ab0*/  HMMA.16816.F32 R4, R120.reuse, R124, RZ ;  /* 0x0000007c7804723c */ /* 0x044fe800000018ff */
[----:B------:R-:W-:Y:S04]  /*5ac0*/  LDSM.16.M88.4 R156, [R2] ;  /* 0x00000000029c783b */ /* 0x000fe80000000200 */
[C---:B------:R-:W-:Y:S01]  /*5ad0*/  HMMA.16816.F32 R8, R120.reuse, R126, RZ ;  /* 0x0000007e7808723c */ /* 0x040fe200000018ff */
[----:B------:R-:W2:Y:S05]  /*5ae0*/  LDSM.16.M88.4 R160, [R0+0x3000] ;  /* 0x0030000000a0783b */ /* 0x000eaa0000000200 */
[----:B------:R-:W2:Y:S02]  /*5af0*/  LDSM.16.M88.4 R124, [R0+0x3400] ;  /* 0x00340000007c783b */ /* 0x000ea40000000200 */
[C---:B-----5:R-:W-:Y:S08]  /*5b00*/  HMMA.16816.F32 R12, R120.reuse, R128, RZ ;  /* 0x00000080780c723c */ /* 0x060ff000000018ff */
[C---:B------:R-:W-:Y:S01]  /*5b10*/  HMMA.16816.F32 R16, R120.reuse, R130, RZ ;  /* 0x000000827810723c */ /* 0x040fe200000018ff */
[----:B------:R-:W-:Y:S07]  /*5b20*/  LDSM.16.M88.4 R128, [R0+0x3c00] ;  /* 0x003c00000080783b */ /* 0x000fee0000000200 */
[C---:B---3--:R-:W-:Y:S08]  /*5b30*/  HMMA.16816.F32 R20, R120.reuse, R132, RZ ;  /* 0x000000847814723c */ /* 0x048ff000000018ff */
[C---:B------:R-:W-:Y:S01]  /*5b40*/  HMMA.16816.F32 R24, R120.reuse, R134, RZ ;  /* 0x000000867818723c */ /* 0x040fe200000018ff */
[----:B------:R-:W-:Y:S07]  /*5b50*/  LDSM.16.M88.4 R132, [R0+0x4800] ;  /* 0x004800000084783b */ /* 0x000fee0000000200 */
[C---:B----4-:R-:W-:Y:S08]  /*5b60*/  HMMA.16816.F32 R28, R120.reuse, R136, RZ ;  /* 0x00000088781c723c */ /* 0x050ff000000018ff */
[C---:B------:R-:W-:Y:S01]  /*5b70*/  HMMA.16816.F32 R32, R120.reuse, R138, RZ ;  /* 0x0000008a7820723c */ /* 0x040fe200000018ff */
[----:B------:R-:W-:Y:S07]  /*5b80*/  LDSM.16.M88.4 R136, [R116+0x5c00] ;  /* 0x005c00007488783b */ /* 0x000fee0000000200 */
        /* <DEDUP_REMOVED lines=11> */
[C---:B------:R-:W-:Y:S08]  /*5c40*/  HMMA.16816.F32 R8, R156.reuse, R162, R8 ;  /* 0x000000a29c08723c */ /* 0x040ff00000001808 */
[C---:B------:R-:W-:Y:S08]  /*5c50*/  HMMA.16816.F32 R12, R156.reuse, R124, R12 ;  /* 0x0000007c9c0c723c */ /* 0x040ff0000000180c */
[C---:B------:R-:W-:Y:S01]  /*5c60*/  HMMA.16816.F32 R16, R156.reuse, R126, R16 ;  /* 0x0000007e9c10723c */ /* 0x040fe20000001810 */
[----:B------:R-:W2:Y:S07]  /*5c70*/  LDSM.16.M88.4 R124, [R0+0x4000] ;  /* 0x00400000007c783b */ /* 0x000eae0000000200 */
        /* <DEDUP_REMOVED lines=65> */
[----:B------:R-:W-:Y:S01]  /*6090*/  HMMA.16816.F32 R64, R128, R122, R64 ;  /* 0x0000007a8040723c */ /* 0x000fe20000001840 */
[----:B------:R-:W1:Y:S05]  /*60a0*/  LDSM.16.M88.4 R120, [R116+0x7400] ;  /* 0x007400007478783b */ /* 0x000e6a0000000200 */
[----:B------:R-:W3:Y:S02]  /*60b0*/  LDSM.16.M88.4 R128, [R116+0x7800] ;  /* 0x007800007480783b */ /* 0x000ee40000000200 */
[C---:B--2---:R-:W-:Y:S08]  /*60c0*/  HMMA.16816.F32 R4, R124.reuse, R132, R4 ;  /* 0x000000847c04723c */ /* 0x044ff00000001804 */
[C---:B------:R-:W-:Y:S01]  /*60d0*/  HMMA.16816.F32 R8, R124.reuse, R134, R8 ;  /* 0x000000867c08723c */ /* 0x040fe20000001808 */
[----:B------:R-:W-:Y:S07]  /*60e0*/  LDSM.16.M88.4 R132, [R116+0x8800] ;  /* 0x008800007484783b */ /* 0x000fee0000000200 */
[C---:B-1----:R-:W-:Y:S08]  /*60f0*/  HMMA.16816.F32 R12, R124.reuse, R120, R12 ;  /* 0x000000787c0c723c */ /* 0x042ff0000000180c */
        /* <DEDUP_REMOVED lines=19> */
[----:B------:R-:W3:Y:S05]  /*6230*/  LDSM.16.M88.4 R124, [R0+0x7800] ;  /* 0x00780000007c783b */ /* 0x000eea0000000200 */
[----:B------:R-:W4:Y:S02]  /*6240*/  LDSM.16.M88.4 R136, [R0+0x7c00] ;  /* 0x007c00000088783b */ /* 0x000f240000000200 */
        /* <DEDUP_REMOVED lines=8> */
[----:B------:R-:W1:Y:S01]  /*62d0*/  LDSM.16.M88.4 R124, [R0+0x8000] ;  /* 0x00800000007c783b */ /* 0x000e620000000200 */
[----:B------:R-:W-:Y:S04]  /*62e0*/  DEPBAR.LE SB0, 0x0 ;  /* 0x000080000000791a */ /* 0x000fe80000000000 */
[----:B------:R-:W-:Y:S02]  /*62f0*/  BAR.SYNC.DEFER_BLOCKING 0x0 ;  /* 0x0000000000007b1d */ /* 0x000fe40000010000 */
[C---:B----4-:R-:W-:Y:S08]  /*6300*/  HMMA.16816.F32 R28, R120.reuse, R136, R28 ;  /* 0x00000088781c723c */ /* 0x050ff0000000181c */
[C---:B------:R-:W-:Y:S08]  /*6310*/  HMMA.16816.F32 R32, R120.reuse, R138, R32 ;  /* 0x0000008a7820723c */ /* 0x040ff00000001820 */
[C---:B-1----:R-:W-:Y:S08]  /*6320*/  HMMA.16816.F32 R36, R120.reuse, R124, R36 ;  /* 0x0000007c7824723c */ /* 0x042ff00000001824 */
[C---:B------:R-:W-:Y:S08]  /*6330*/  HMMA.16816.F32 R40, R120.reuse, R126, R40 ;  /* 0x0000007e7828723c */ /* 0x040ff00000001828 */
[C---:B------:R-:W-:Y:S08]  /*6340*/  HMMA.16816.F32 R44, R120.reuse, R128, R44 ;  /* 0x00000080782c723c */ /* 0x040ff0000000182c */
[C---:B------:R-:W-:Y:S08]  /*6350*/  HMMA.16816.F32 R48, R120.reuse, R130, R48 ;  /* 0x000000827830723c */ /* 0x040ff00000001830 */
[C---:B------:R-:W-:Y:S08]  /*6360*/  HMMA.16816.F32 R52, R120.reuse, R132, R52 ;  /* 0x000000847834723c */ /* 0x040ff00000001834 */
        /* <DEDUP_REMOVED lines=81> */
.L_x_1483:
        /* <DEDUP_REMOVED lines=25> */
.L_x_1482:
        /* <DEDUP_REMOVED lines=34> */
[----:B-1----:R-:W-:Y:S08]  /*6c30*/  SHFL.BFLY PT, R123, R116, 0x2, 0x1f ;  /* 0x0c401f00747b7f89 */ /* 0x002ff000000e0000 */
        /* <DEDUP_REMOVED lines=98> */
[----:B------:R-:W-:Y:S01]  /*7260*/  FMUL.FTZ R101, R116, R101 ;  /* 0x0000006574657220 */ /* 0x000fe20000410000 */
[C---:B------:R-:W-:Y:S01]  /*7270*/  FMUL.FTZ R102, R3.reuse, R102 ;  /* 0x0000006603667220 */ /* 0x040fe20000410000 */
[----:B------:R-:W-:Y:S01]  /*7280*/  FMUL.FTZ R103, R3, R103 ;  /* 0x0000006703677220 */ /* 0x000fe20000410000 */
[--C-:B------:R-:W-:Y:S01]  /*7290*/  FFMA.FTZ R139, R12, UR4, -R142.reuse ;  /* 0x000000040c8b7c23 */ /* 0x100fe2000801088e */
[C---:B------:R-:W-:Y:S01]  /*72a0*/  HMMA.16816.F32 R76, R112.reuse, R126, R76 ;  /* 0x0000007e704c723c */ /* 0x040fe2000000184c */
[----:B------:R-:W2:Y:S03]  /*72b0*/  LDSM.16.MT88.4 R124, [R165+0xd000] ;  /* 0x00d00000a57c783b */ /* 0x000ea60000004200 */
[----:B------:R-:W-:Y:S01]  /*72c0*/  MUFU.EX2 R151, R151 ;  /* 0x0000009700977308 */ /* 0x000fe20000000800 */
[C---:B------:R-:W-:Y:S01]  /*72d0*/  FMUL.FTZ R12, R116.reuse, R108 ;  /* 0x0000006c740c7220 */ /* 0x040fe20000410000 */
[--C-:B------:R-:W-:Y:S01]  /*72e0*/  FFMA.FTZ R136, R13, UR4, -R142.reuse ;  /* 0x000000040d887c23 */ /* 0x100fe2000801088e */
[----:B------:R-:W-:Y:S01]  /*72f0*/  FMUL.FTZ R13, R116, R109 ;  /* 0x0000006d740d7220 */ /* 0x000fe20000410000 */
[--C-:B------:R-:W-:Y:S01]  /*7300*/  FFMA.FTZ R141, R14, UR4, -R135.reuse ;  /* 0x000000040e8d7c23 */ /* 0x100fe20008010887 */
[----:B------:R-:W-:Y:S01]  /*7310*/  FMUL.FTZ R14, R3, R110 ;  /* 0x0000006e030e7220 */ /* 0x000fe20000410000 */
[C---:B------:R-:W-:Y:S04]  /*7320*/  HMMA.16816.F32 R80, R112.reuse, R128, R80 ;  /* 0x000000807050723c */ /* 0x040fe80000001850 */
[----:B------:R-:W-:Y:S01]  /*7330*/  MUFU.EX2 R139, R139 ;  /* 0x0000008b008b7308 */ /* 0x000fe20000000800 */
[--C-:B------:R-:W-:Y:S01]  /*7340*/  FFMA.FTZ R138, R15, UR4, -R135.reuse ;  /* 0x000000040f8a7c23 */ /* 0x100fe20008010887 */
[----:B------:R-:W-:Y:S08]  /*7350*/  FMUL.FTZ R15, R3, R111 ;  /* 0x0000006f030f7220 */ /* 0x000ff00000410000 */
[----:B------:R-:W3:Y:S01]  /*7360*/  MUFU.EX2 R136, R136 ;  /* 0x0000008800887308 */ /* 0x000ee20000000800 */
[----:B------:R-:W-:Y:S01]  /*7370*/  LDSM.16.MT88.4 R108, [R6+0x400] ;  /* 0x00040000066c783b */ /* 0x000fe20000004200 */
[--C-:B------:R-:W-:Y:S01]  /*7380*/  FFMA.FTZ R155, R45, UR4, -R142.reuse ;  /* 0x000000042d9b7c23 */ /* 0x100fe2000801088e */
[C---:B------:R-:W-:Y:S07]  /*7390*/  HMMA.16816.F32 R84, R112.reuse, R130, R84 ;  /* 0x000000827054723c */ /* 0x040fee0000001854 */
[----:B------:R-:W-:Y:S01]  /*73a0*/  MUFU.EX2 R141, R141 ;  /* 0x0000008d008d7308 */ /* 0x000fe20000000800 */
[--C-:B------:R-:W-:Y:S01]  /*73b0*/  FFMA.FTZ R45, R50, UR4, -R135.reuse ;  /* 0x00000004322d7c23 */ /* 0x100fe20008010887 */
[--C-:B------:R-:W-:Y:S01]  /*73c0*/  FFMA.FTZ R157, R46, UR4, -R135.reuse ;  /* 0x000000042e9d7c23 */ /* 0x100fe20008010887 */
[--C-:B------:R-:W-:Y:S01]  /*73d0*/  FFMA.FTZ R46, R49, UR4, -R142.reuse ;  /* 0x00000004312e7c23 */ /* 0x100fe2000801088e */
[----:B------:R-:W4:Y:S06]  /*73e0*/  LDSM.16.MT88.4 R128, [R6+0x4000] ;  /* 0x004000000680783b */ /* 0x000f2c0000004200 */
[----:B------:R-:W5:Y:S01]  /*73f0*/  MUFU.EX2 R138, R138 ;  /* 0x0000008a008a7308 */ /* 0x000f620000000800 */
[--C-:B------:R-:W-:Y:S01]  /*7400*/  FFMA.FTZ R156, R51, UR4, -R135.reuse ;  /* 0x00000004339c7c23 */ /* 0x100fe20008010887 */
[C---:B-1----:R-:W-:Y:S08]  /*7410*/  HMMA.16816.F32 R88, R112.reuse, R120, R88 ;  /* 0x000000787058723c */ /* 0x042ff00000001858 */
[----:B------:R-:W-:Y:S01]  /*7420*/  MUFU.EX2 R50, R46 ;  /* 0x0000002e00327308 */ /* 0x000fe20000000800 */
[--C-:B------:R-:W-:Y:S01]  /*7430*/  FFMA.FTZ R140, R16, UR4, -R142.reuse ;  /* 0x00000004108c7c23 */ /* 0x100fe2000801088e */
[----:B------:R-:W-:Y:S01]  /*7440*/  FMUL.FTZ R16, R116, R104 ;  /* 0x0000006874107220 */ /* 0x000fe20000410000 */
[----:B---3--:R-:W-:Y:S07]  /*7450*/  F2FP.F16.F32.PACK_AB R104, R136, R139 ;  /* 0x0000008b8868723e */ /* 0x008fee00000000ff */
[----:B------:R-:W-:Y:S01]  /*7460*/  MUFU.EX2 R51, R45 ;  /* 0x0000002d00337308 */ /* 0x000fe20000000800 */
[--C-:B------:R-:W-:Y:S01]  /*7470*/  FFMA.FTZ R137, R17, UR4, -R142.reuse ;  /* 0x0000000411897c23 */ /* 0x100fe2000801088e */
[C---:B------:R-:W-:Y:S01]  /*7480*/  HMMA.16816.F32 R92, R112.reuse, R122, R92 ;  /* 0x0000007a705c723c */ /* 0x040fe2000000185c */
[----:B------:R-:W1:Y:S07]  /*7490*/  LDSM.16.MT88.4 R120, [R165+0x9400] ;  /* 0x00940000a578783b */ /* 0x000e6e0000004200 */
[----:B------:R-:W-:Y:S01]  /*74a0*/  MUFU.EX2 R140, R140 ;  /* 0x0000008c008c7308 */ /* 0x000fe20000000800 */
[----:B------:R-:W-:Y:S01]  /*74b0*/  FMUL.FTZ R17, R116, R105 ;  /* 0x0000006974117220 */ /* 0x000fe20000410000 */
[----:B-----5:R-:W-:Y:S01]  /*74c0*/  F2FP.F16.F32.PACK_AB R105, R138, R141 ;  /* 0x0000008d8a69723e */ /* 0x020fe200000000ff */
[--C-:B------:R-:W-:Y:S07]  /*74d0*/  FFMA.FTZ R143, R18, UR4, -R135.reuse ;  /* 0x00000004128f7c23 */ /* 0x100fee0008010887 */
[----:B------:R-:W3:Y:S01]  /*74e0*/  MUFU.EX2 R137, R137 ;  /* 0x0000008900897308 */ /* 0x000ee20000000800 */
[----:B------:R-:W-:Y:S01]  /*74f0*/  FMUL.FTZ R18, R3, R106 ;  /* 0x0000006a03127220 */ /* 0x000fe20000410000 */
[C---:B--2---:R-:W-:Y:S08]  /*7500*/  HMMA.16816.F32 R96, R112.reuse, R124, R96 ;  /* 0x0000007c7060723c */ /* 0x044ff00000001860 */
[----:B------:R-:W-:Y:S01]  /*7510*/  MUFU.EX2 R152, R152 ;  /* 0x0000009800987308 */ /* 0x000fe20000000800 */
[--C-:B------:R-:W-:Y:S01]  /*7520*/  FFMA.FTZ R145, R19, UR4, -R135.reuse ;  /* 0x0000000413917c23 */ /* 0x100fe20008010887 */
[----:B------:R-:W-:Y:S01]  /*7530*/  FMUL.FTZ R19, R3, R107 ;  /* 0x0000006b03137220 */ /* 0x000fe20000410000 */
[----:B------:R-:W-:Y:S07]  /*7540*/  FFMA.FTZ R23, R23, UR4, -R135 ;  /* 0x0000000417177c23 */ /* 0x000fee0008010887 */
[----:B------:R-:W-:Y:S01]  /*7550*/  MUFU.EX2 R143, R143 ;  /* 0x0000008f008f7308 */ /* 0x000fe20000000800 */
[----:B------:R-:W-:Y:S01]  /*7560*/  FFMA.FTZ R147, R116, R185, R147 ;  /* 0x000000b974937223 */ /* 0x000fe20000010093 */
[C---:B------:R-:W-:Y:S01]  /*7570*/  HMMA.16816.F32 R100, R112.reuse, R126, R100 ;  /* 0x0000007e7064723c */ /* 0x040fe20000001864 */
[----:B------:R-:W-:Y:S07]  /*7580*/  LDSM.16.MT88.4 R124, [R6+0x2400] ;  /* 0x00240000067c783b */ /* 0x000fee0000004200 */
[----:B------:R-:W-:Y:S01]  /*7590*/  MUFU.EX2 R153, R153 ;  /* 0x0000009900997308 */ /* 0x000fe20000000800 */
[--C-:B------:R-:W-:Y:S01]  /*75a0*/  FFMA.FTZ R116, R44, UR4, -R142.reuse ;  /* 0x000000042c747c23 */ /* 0x100fe2000801088e */
[----:B---3--:R-:W-:Y:S01]  /*75b0*/  F2FP.F16.F32.PACK_AB R106, R137, R140 ;  /* 0x0000008c896a723e */ /* 0x008fe200000000ff */
[--C-:B------:R-:W-:Y:S07]  /*75c0*/  FFMA.FTZ R44, R48, UR4, -R142.reuse ;  /* 0x00000004302c7c23 */ /* 0x100fee000801088e */
[----:B------:R-:W-:Y:S01]  /*75d0*/  MUFU.EX2 R154, R154 ;  /* 0x0000009a009a7308 */ /* 0x000fe20000000800 */
[--C-:B------:R-:W-:Y:S01]  /*75e0*/  FFMA.FTZ R52, R52, UR4, -R142.reuse ;  /* 0x0000000434347c23 */ /* 0x100fe2000801088e */
[--C-:B------:R-:W-:Y:S01]  /*75f0*/  FFMA.FTZ R53, R53, UR4, -R142.reuse ;  /* 0x0000000435357c23 */ /* 0x100fe2000801088e */
[--C-:B------:R-:W-:Y:S07]  /*7600*/  FFMA.FTZ R60, R60, UR4, -R142.reuse ;  /* 0x000000043c3c7c23 */ /* 0x100fee000801088e */
[----:B------:R-:W-:Y:S01]  /*7610*/  MUFU.EX2 R48, R47 ;  /* 0x0000002f00307308 */ /* 0x000fe20000000800 */
[--C-:B------:R-:W-:Y:S01]  /*7620*/  FFMA.FTZ R61, R61, UR4, -R142.reuse ;  /* 0x000000043d3d7c23 */ /* 0x100fe2000801088e */
[--C-:B------:R-:W-:Y:S01]  /*7630*/  FFMA.FTZ R64, R64, UR4, -R142.reuse ;  /* 0x0000000440407c23 */ /* 0x100fe2000801088e */
[C---:B----4-:R-:W-:Y:S07]  /*7640*/  HMMA.16816.F32 R12, R112.reuse, R128, R12 ;  /* 0x00000080700c723c */ /* 0x050fee000000180c */
[----:B------:R-:W2:Y:S01]  /*7650*/  MUFU.EX2 R128, R145 ;  /* 0x0000009100807308 */ /* 0x000ea20000000800 */
[--C-:B------:R-:W-:Y:S01]  /*7660*/  FFMA.FTZ R129, R20, UR4, -R142.reuse ;  /* 0x0000000414817c23 */ /* 0x100fe2000801088e */
[--C-:B------:R-:W-:Y:S08]  /*7670*/  FFMA.FTZ R62, R62, UR4, -R135.reuse ;  /* 0x000000043e3e7c23 */ /* 0x100ff00008010887 */
[----:B------:R3:W-:Y:S01]  /*7680*/  MUFU.EX2 R49, R44 ;  /* 0x0000002c00317308 */ /* 0x0007e20000000800 */
[--C-:B------:R-:W-:Y:S01]  /*7690*/  FFMA.FTZ R63, R63, UR4, -R135.reuse ;  /* 0x000000043f3f7c23 */ /* 0x100fe20008010887 */
[--C-:B------:R-:W-:Y:S01]  /*76a0*/  FFMA.FTZ R66, R66, UR4, -R135.reuse ;  /* 0x0000000442427c23 */ /* 0x100fe20008010887 */
[----:B------:R-:W-:Y:S01]  /*76b0*/  HMMA.16816.F32 R16, R112, R130, R16 ;  /* 0x000000827010723c */ /* 0x000fe20000001810 */
[----:B------:R-:W4:Y:S06]  /*76c0*/  LDSM.16.MT88.4 R112, [R165+0xb400] ;  /* 0x00b40000a570783b */ /* 0x000f2c0000004200 */
[----:B------:R-:W-:Y:S01]  /*76d0*/  MUFU.EX2 R52, R52 ;  /* 0x0000003400347308 */ /* 0x000fe20000000800 */
[--C-:B------:R-:W-:Y:S01]  /*76e0*/  FFMA.FTZ R131, R26, UR4, -R135.reuse ;  /* 0x000000041a837c23 */ /* 0x100fe20008010887 */
[----:B------:R-:W-:Y:S01]  /*76f0*/  FFMA.FTZ R130, R21, UR4, -R142 ;  /* 0x0000000415827c23 */ /* 0x000fe2000801088e */
[----:B------:R-:W-:Y:S07]  /*7700*/  FFMA.FTZ R144, R3, R186, R144 ;  /* 0x000000ba03907223 */ /* 0x000fee0000010090 */
[----:B------:R-:W-:Y:S01]  /*7710*/  MUFU.EX2 R53, R53 ;  /* 0x0000003500357308 */ /* 0x000fe20000000800 */
[----:B--2---:R-:W-:Y:S01]  /*7720*/  F2FP.F16.F32.PACK_AB R107, R128, R143 ;  /* 0x0000008f806b723e */ /* 0x004fe200000000ff */
[----:B------:R-:W-:Y:S01]  /*7730*/  FFMA.FTZ R145, R22, UR4, -R135 ;  /* 0x0000000416917c23 */ /* 0x000fe20008010887 */
[----:B------:R-:W-:Y:S07]  /*7740*/  FADD.FTZ R147, R119, R147 ;  /* 0x0000009377937221 */ /* 0x000fee0000010000 */
[----:B------:R-:W-:Y:S01]  /*7750*/  MUFU.EX2 R129, R129 ;  /* 0x0000008100817308 */ /* 0x000fe20000000800 */
[----:B---3--:R-:W-:Y:S01]  /*7760*/  LDSM.16.MT88.4 R44, [R165+0xe800] ;  /* 0x00e80000a52c783b */ /* 0x008fe20000004200 */
[----:B------:R-:W-:Y:S01]  /*7770*/  ISETP.GT.AND P0, PT, R175, R168, PT ;  /* 0x000000a8af00720c */ /* 0x000fe20003f04270 */
[----:B------:R-:W-:Y:S01]  /*7780*/  FADD.FTZ R133, R133, R144 ;  /* 0x0000009085857221 */ /* 0x000fe20000010000 */
[C---:B-1----:R-:W-:Y:S06]  /*7790*/  HMMA.16816.F32 R8, R104.reuse, R120, R8 ;  /* 0x000000786808723c */ /* 0x042fec0000001808 */
[----:B------:R-:W1:Y:S10]  /*77a0*/  MUFU.EX2 R130, R130 ;  /* 0x0000008200827308 */ /* 0x000e740000000800 */
[----:B------:R-:W-:Y:S01]  /*77b0*/  MUFU.EX2 R145, R145 ;  /* 0x0000009100917308 */ /* 0x000fe20000000800 */
[----:B------:R-:W-:Y:S01]  /*77c0*/  FADD.FTZ R132, R132, R147 ;  /* 0x0000009384847221 */ /* 0x000fe20000010000 */
[----:B------:R-:W-:Y:S01]  /*77d0*/  FADD.FTZ R134, R134, R133 ;  /* 0x0000008586867221 */ /* 0x000fe20000010000 */
[C---:B------:R-:W-:Y:S01]  /*77e0*/  HMMA.16816.F32 R68, R104.reuse, R122, R68 ;  /* 0x0000007a6844723c */ /* 0x040fe20000001844 */
[----:B------:R-:W2:Y:S06]  /*77f0*/  LDSM.16.MT88.4 R120, [R165+0xd400] ;  /* 0x00d40000a578783b */ /* 0x000eac0000004200 */
[----:B------:R-:W-:Y:S01]  /*7800*/  MUFU.EX2 R131, R131 ;  /* 0x0000008300837308 */ /* 0x000fe20000000800 */
[----:B------:R-:W-:Y:S01]  /*7810*/  FADD.FTZ R132, R117, R132 ;  /* 0x0000008475847221 */ /* 0x000fe20000010000 */
[----:B------:R-:W-:Y:S01]  /*7820*/  FADD.FTZ R134, R7, R134 ;  /* 0x0000008607867221 */ /* 0x000fe20000010000 */
[----:B------:R-:W-:Y:S07]  /*7830*/  MOV R117, R0 ;  /* 0x0000000000757202 */ /* 0x000fee0000000f00 */
[----:B------:R-:W-:Y:S01]  /*7840*/  MUFU.EX2 R116, R116 ;  /* 0x0000007400747308 */ /* 0x000fe20000000800 */
[----:B-1----:R-:W-:Y:S01]  /*7850*/  F2FP.F16.F32.PACK_AB R20, R130, R129 ;  /* 0x000000818214723e */ /* 0x002fe200000000ff */
[C---:B------:R-:W-:Y:S08]  /*7860*/  HMMA.16816.F32 R72, R104.reuse, R108, R72 ;  /* 0x0000006c6848723c */ /* 0x040ff00000001848 */
[----:B------:R-:W-:Y:S01]  /*7870*/  MUFU.EX2 R155, R155 ;  /* 0x0000009b009b7308 */ /* 0x000fe20000000800 */
[----:B------:R-:W-:Y:S01]  /*7880*/  MOV R3, R2 ;  /* 0x0000000200037202 */ /* 0x000fe20000000f00 */
[----:B------:R-:W-:Y:S01]  /*7890*/  FADD.FTZ R139, R139, R132 ;  /* 0x000000848b8b7221 */ /* 0x000fe20000010000 */
[----:B------:R-:W-:Y:S07]  /*78a0*/  FADD.FTZ R141, R141, R134 ;  /* 0x000000868d8d7221 */ /* 0x000fee0000010000 */
[----:B------:R-:W-:Y:S01]  /*78b0*/  MUFU.EX2 R157, R157 ;  /* 0x0000009d009d7308 */ /* 0x000fe20000000800 */
[C---:B------:R-:W-:Y:S01]  /*78c0*/  HMMA.16816.F32 R76, R104.reuse, R110, R76 ;  /* 0x0000006e684c723c */ /* 0x040fe2000000184c */
[----:B------:R-:W1:Y:S08]  /*78d0*/  LDSM.16.MT88.4 R108, [R6+0x4400] ;  /* 0x00440000066c783b */ /* 0x000e700000004200 */
[----:B------:R-:W-:Y:S01]  /*78e0*/  MUFU.EX2 R156, R156 ;  /* 0x0000009c009c7308 */ /* 0x000fe20000000800 */
[----:B------:R-:W-:Y:S01]  /*78f0*/  FADD.FTZ R139, R136, R139 ;  /* 0x0000008b888b7221 */ /* 0x000fe20000010000 */
[----:B------:R-:W-:Y:S08]  /*7900*/  FADD.FTZ R138, R138, R141 ;  /* 0x0000008d8a8a7221 */ /* 0x000ff00000010000 */
[----:B------:R-:W-:Y:S01]  /*7910*/  MUFU.EX2 R60, R60 ;  /* 0x0000003c003c7308 */ /* 0x000fe20000000800 */
[----:B------:R-:W-:Y:S01]  /*7920*/  FADD.FTZ R140, R140, R139 ;  /* 0x0000008b8c8c7221 */ /* 0x000fe20000010000 */
[C---:B----4-:R-:W-:Y:S08]  /*7930*/  HMMA.16816.F32 R80, R104.reuse, R112, R80 ;  /* 0x000000706850723c */ /* 0x050ff00000001850 */
[----:B------:R-:W-:Y:S01]  /*7940*/  MUFU.EX2 R61, R61 ;  /* 0x0000003d003d7308 */ /* 0x000fe20000000800 */
[----:B------:R-:W-:Y:S01]  /*7950*/  FADD.FTZ R143, R143, R138 ;  /* 0x0000008a8f8f7221 */ /* 0x000fe20000010000 */
[----:B------:R-:W-:Y:S08]  /*7960*/  FADD.FTZ R140, R137, R140 ;  /* 0x0000008c898c7221 */ /* 0x000ff00000010000 */
[----:B------:R-:W-:Y:S01]  /*7970*/  MUFU.EX2 R62, R62 ;  /* 0x0000003e003e7308 */ /* 0x000fe20000000800 */
[----:B------:R-:W-:Y:S01]  /*7980*/  FADD.FTZ R128, R128, R143 ;  /* 0x0000008f80807221 */ /* 0x000fe20000010000 */
[C---:B------:R-:W-:Y:S01]  /*7990*/  HMMA.16816.F32 R84, R104.reuse, R114, R84 ;  /* 0x000000726854723c */ /* 0x040fe20000001854 */
[----:B------:R-:W3:Y:S07]  /*79a0*/  LDSM.16.MT88.4 R112, [R165+0x9800] ;  /* 0x00980000a570783b */ /* 0x000eee0000004200 */
[----:B------:R-:W-:Y:S01]  /*79b0*/  MUFU.EX2 R63, R63 ;  /* 0x0000003f003f7308 */ /* 0x000fe20000000800 */
[----:B------:R-:W-:Y:S09]  /*79c0*/  FADD.FTZ R129, R129, R140 ;  /* 0x0000008c81817221 */ /* 0x000ff20000010000 */
[----:B------:R-:W-:Y:S01]  /*79d0*/  MUFU.EX2 R64, R64 ;  /* 0x0000004000407308 */ /* 0x000fe20000000800 */
[----:B------:R-:W-:Y:S01]  /*79e0*/  FADD.FTZ R130, R130, R129 ;  /* 0x0000008182827221 */ /* 0x000fe20000010000 */
[C---:B------:R-:W-:Y:S08]  /*79f0*/  HMMA.16816.F32 R88, R104.reuse, R124, R88 ;  /* 0x0000007c6858723c */ /* 0x040ff00000001858 */
[----:B------:R-:W-:Y:S01]  /*7a00*/  MUFU.EX2 R66, R66 ;  /* 0x0000004200427308 */ /* 0x000fe20000000800 */
[C---:B------:R-:W-:Y:S01]  /*7a10*/  HMMA.16816.F32 R92, R104.reuse, R126, R92 ;  /* 0x0000007e685c723c */ /* 0x040fe2000000185c */
[----:B------:R-:W4:Y:S07]  /*7a20*/  LDSM.16.MT88.4 R124, [R6+0x800] ;  /* 0x00080000067c783b */ /* 0x000f2e0000004200 */
[C---:B--2---:R-:W-:Y:S01]  /*7a30*/  HMMA.16816.F32 R96, R104.reuse, R120, R96 ;  /* 0x000000786860723c */ /* 0x044fe20000001860 */
[----:B------:R-:W2:Y:S02]  /*7a40*/  MUFU.EX2 R120, R23 ;  /* 0x0000001700787308 */ /* 0x000ea40000000800 */
[----:B------:R-:W-:Y:S02]  /*7a50*/  FFMA.FTZ R121, R24, UR4, -R142 ;  /* 0x0000000418797c23 */ /* 0x000fe4000801088e */
[----:B------:R-:W5:Y:S03]  /*7a60*/  LDSM.16.MT88.4 R24, [R165+0xb800] ;  /* 0x00b80000a518783b */ /* 0x000f660000004200 */
[C---:B------:R-:W-:Y:S03]  /*7a70*/  HMMA.16816.F32 R100, R104.reuse, R122, R100 ;  /* 0x0000007a6864723c */ /* 0x040fe60000001864 */
[----:B------:R3:W-:Y:S01]  /*7a80*/  MUFU.EX2 R122, R148 ;  /* 0x00000094007a7308 */ /* 0x0007e20000000800 */
[--C-:B------:R-:W-:Y:S09]  /*7a90*/  FFMA.FTZ R123, R30, UR4, -R135.reuse ;  /* 0x000000041e7b7c23 */ /* 0x100ff20008010887 */
[----:B------:R-:W4:Y:S01]  /*7aa0*/  MUFU.EX2 R121, R121 ;  /* 0x0000007900797308 */ /* 0x000f220000000800 */
[----:B--2---:R-:W-:Y:S01]  /*7ab0*/  F2FP.F16.F32.PACK_AB R21, R120, R145 ;  /* 0x000000917815723e */ /* 0x004fe200000000ff */
[C---:B-1----:R-:W-:Y:S08]  /*7ac0*/  HMMA.16816.F32 R12, R104.reuse, R108, R12 ;  /* 0x0000006c680c723c */ /* 0x042ff0000000180c */
[----:B------:R-:W-:Y:S01]  /*7ad0*/  MUFU.EX2 R123, R123 ;  /* 0x0000007b007b7308 */ /* 0x000fe20000000800 */
[----:B------:R-:W-:Y:S01]  /*7ae0*/  FADD.FTZ R145, R145, R128 ;  /* 0x0000008091917221 */ /* 0x000fe20000010000 */
[----:B---3--:R-:W-:Y:S01]  /*7af0*/  FFMA.FTZ R148, R39, UR4, -R135 ;  /* 0x0000000427947c23 */ /* 0x008fe20008010887 */
[----:B------:R-:W-:Y:S01]  /*7b00*/  HMMA.16816.F32 R16, R104, R110, R16 ;  /* 0x0000006e6810723c */ /* 0x000fe20000001810 */
[----:B------:R-:W1:Y:S02]  /*7b10*/  LDSM.16.MT88.4 R104, [R6+0x2800] ;  /* 0x002800000668783b */ /* 0x000e640000004200 */
[----:B----4-:R-:W-:Y:S01]  /*7b20*/  F2FP.F16.F32.PACK_AB R22, R146, R121 ;  /* 0x000000799216723e */ /* 0x010fe200000000ff */
[----:B------:R-:W-:Y:S01]  /*7b30*/  FADD.FTZ R120, R120, R145 ;  /* 0x0000009178787221 */ /* 0x000fe20000010000 */
[----:B------:R-:W-:Y:S02]  /*7b40*/  F2FP.F16.F32.PACK_AB R23, R122, R131 ;  /* 0x000000837a17723e */ /* 0x000fe400000000ff */
[----:B------:R-:W-:Y:S01]  /*7b50*/  MUFU.EX2 R148, R148 ;  /* 0x0000009400947308 */ /* 0x000fe20000000800 */
[----:B------:R-:W-:Y:S01]  /*7b60*/  FADD.FTZ R121, R121, R130 ;  /* 0x0000008279797221 */ /* 0x000fe20000010000 */
[----:B------:R-:W-:Y:S01]  /*7b70*/  FADD.FTZ R131, R131, R120 ;  /* 0x0000007883837221 */ /* 0x000fe20000010000 */
[----:B------:R-:W2:Y:S02]  /*7b80*/  LDSM.16.MT88.4 R108, [R165+0xd800] ;  /* 0x00d80000a56c783b */ /* 0x000ea40000004200 */
[----:B------:R-:W-:Y:S01]  /*7b90*/  FADD.FTZ R146, R146, R121 ;  /* 0x0000007992927221 */ /* 0x000fe20000010000 */
[C---:B------:R-:W-:Y:S05]  /*7ba0*/  HMMA.16816.F32 R8, R20.reuse, R112, R8 ;  /* 0x000000701408723c */ /* 0x040fea0000001808 */
[----:B------:R-:W-:Y:S03]  /*7bb0*/  FADD.FTZ R122, R122, R131 ;  /* 0x000000837a7a7221 */ /* 0x000fe60000010000 */
[C---:B------:R-:W-:Y:S01]  /*7bc0*/  HMMA.16816.F32 R68, R20.reuse, R114, R68 ;  /* 0x000000721444723c */ /* 0x040fe20000001844 */
[----:B------:R-:W3:Y:S07]  /*7bd0*/  LDSM.16.MT88.4 R112, [R6+0x4800] ;  /* 0x004800000670783b */ /* 0x000eee0000004200 */
        /* <DEDUP_REMOVED lines=8> */
[C---:B-----5:R-:W-:Y:S09]  /*7c60*/  HMMA.16816.F32 R80, R20.reuse, R24, R80 ;  /* 0x000000181450723c */ /* 0x060ff20000001850 */
[----:B------:R-:W-:Y:S01]  /*7c70*/  MUFU.EX2 R126, R126 ;  /* 0x0000007e007e7308 */ /* 0x000fe20000000800 */
[C---:B------:R-:W-:Y:S01]  /*7c80*/  HMMA.16816.F32 R84, R20.reuse, R26, R84 ;  /* 0x0000001a1454723c */ /* 0x040fe20000001854 */
[----:B------:R-:W4:Y:S07]  /*7c90*/  LDSM.16.MT88.4 R24, [R165+0x9c00] ;  /* 0x009c0000a518783b */ /* 0x000f2e0000004200 */
[C---:B-1----:R-:W-:Y:S08]  /*7ca0*/  HMMA.16816.F32 R88, R20.reuse, R104, R88 ;  /* 0x000000681458723c */ /* 0x042ff00000001858 */
[C---:B------:R-:W-:Y:S01]  /*7cb0*/  HMMA.16816.F32 R92, R20.reuse, R106, R92 ;  /* 0x0000006a145c723c */ /* 0x040fe2000000185c */
[----:B------:R-:W1:Y:S07]  /*7cc0*/  LDSM.16.MT88.4 R104, [R6+0xc00] ;  /* 0x000c00000668783b */ /* 0x000e6e0000004200 */
[C---:B--2---:R-:W-:Y:S01]  /*7cd0*/  HMMA.16816.F32 R96, R20.reuse, R108, R96 ;  /* 0x0000006c1460723c */ /* 0x044fe20000001860 */
[----:B------:R-:W2:Y:S02]  /*7ce0*/  MUFU.EX2 R109, R28 ;  /* 0x0000001c006d7308 */ /* 0x000ea40000000800 */
[----:B------:R-:W-:Y:S05]  /*7cf0*/  FFMA.FTZ R108, R31, UR4, -R135 ;  /* 0x000000041f6c7c23 */ /* 0x000fea0008010887 */
[C---:B------:R-:W-:Y:S03]  /*7d00*/  HMMA.16816.F32 R100, R20.reuse, R110, R100 ;  /* 0x0000006e1464723c */ /* 0x040fe60000001864 */
[----:B------:R5:W-:Y:S01]  /*7d10*/  MUFU.EX2 R110, R127 ;  /* 0x0000007f006e7308 */ /* 0x000be20000000800 */
[----:B------:R-:W-:Y:S09]  /*7d20*/  FFMA.FTZ R111, R33, UR4, -R142 ;  /* 0x00000004216f7c23 */ /* 0x000ff2000801088e */
[----:B------:R-:W4:Y:S01]  /*7d30*/  MUFU.EX2 R108, R108 ;  /* 0x0000006c006c7308 */ /* 0x000f220000000800 */
[----:B------:R-:W-:Y:S01]  /*7d40*/  LDSM.16.MT88.4 R32, [R6+0x2c00] ;  /* 0x002c00000620783b */ /* 0x000fe20000004200 */
[----:B--2---:R-:W-:Y:S01]  /*7d50*/  FADD.FTZ R7, R109, R146 ;  /* 0x000000926d077221 */ /* 0x004fe20000010000 */
[C---:B---3--:R-:W-:Y:S07]  /*7d60*/  HMMA.16816.F32 R12, R20.reuse, R112, R12 ;  /* 0x00000070140c723c */ /* 0x048fee000000180c */
[----:B------:R-:W2:Y:S01]  /*7d70*/  MUFU.EX2 R111, R111 ;  /* 0x0000006f006f7308 */ /* 0x000ea20000000800 */
[----:B------:R-:W-:Y:S01]  /*7d80*/  FADD.FTZ R7, R124, R7 ;  /* 0x000000077c077221 */ /* 0x000fe20000010000 */
[----:B------:R-:W3:Y:S01]  /*7d90*/  LDSM.16.MT88.4 R28, [R165+0xbc00] ;  /* 0x00bc0000a51c783b */ /* 0x000ee20000004200 */
[----:B-----5:R-:W-:Y:S01]  /*7da0*/  FFMA.FTZ R127, R36, UR4, -R142 ;  /* 0x00000004247f7c23 */ /* 0x020fe2000801088e */
[----:B------:R-:W-:Y:S03]  /*7db0*/  HMMA.16816.F32 R16, R20, R114, R16 ;  /* 0x000000721410723c */ /* 0x000fe60000001810 */
[----:B------:R-:W-:Y:S02]  /*7dc0*/  F2FP.F16.F32.PACK_AB R20, R124, R109 ;  /* 0x0000006d7c14723e */ /* 0x000fe400000000ff */
[----:B----4-:R-:W-:Y:S01]  /*7dd0*/  F2FP.F16.F32.PACK_AB R21, R108, R123 ;  /* 0x0000007b6c15723e */ /* 0x010fe200000000ff */
[----:B------:R-:W-:Y:S01]  /*7de0*/  LDSM.16.MT88.4 R36, [R165+0xe000] ;  /* 0x00e00000a524783b */ /* 0x000fe20000004200 */
[----:B--2---:R-:W-:Y:S01]  /*7df0*/  F2FP.F16.F32.PACK_AB R22, R111, R110 ;  /* 0x0000006e6f16723e */ /* 0x004fe200000000ff */
[----:B------:R-:W2:Y:S01]  /*7e00*/  MUFU.EX2 R127, R127 ;  /* 0x0000007f007f7308 */ /* 0x000ea20000000800 */
[----:B------:R-:W-:Y:S01]  /*7e10*/  F2FP.F16.F32.PACK_AB R23, R126, R125 ;  /* 0x0000007d7e17723e */ /* 0x000fe200000000ff */
[----:B------:R-:W-:Y:S04]  /*7e20*/  FADD.FTZ R123, R123, R122 ;  /* 0x0000007a7b7b7221 */ /* 0x000fe80000010000 */
[----:B------:R-:W-:Y:S02]  /*7e30*/  FADD.FTZ R108, R108, R123 ;  /* 0x0000007b6c6c7221 */ /* 0x000fe40000010000 */
[C---:B------:R-:W-:Y:S03]  /*7e40*/  HMMA.16816.F32 R8, R20.reuse, R24, R8 ;  /* 0x000000181408723c */ /* 0x040fe60000001808 */
[----:B------:R-:W-:Y:S04]  /*7e50*/  FADD.FTZ R125, R125, R108 ;  /* 0x0000006c7d7d7221 */ /* 0x000fe80000010000 */
[----:B------:R-:W-:Y:S01]  /*7e60*/  FADD.FTZ R126, R126, R125 ;  /* 0x0000007d7e7e7221 */ /* 0x000fe20000010000 */
[C---:B------:R-:W-:Y:S01]  /*7e70*/  HMMA.16816.F32 R68, R20.reuse, R26, R68 ;  /* 0x0000001a1444723c */ /* 0x040fe20000001844 */
[----:B------:R-:W4:Y:S07]  /*7e80*/  LDSM.16.MT88.4 R24, [R165+0xdc00] ;  /* 0x00dc0000a518783b */ /* 0x000f2e0000004200 */
[C---:B-1----:R-:W-:Y:S08]  /*7e90*/  HMMA.16816.F32 R72, R20.reuse, R104, R72 ;  /* 0x000000681448723c */ /* 0x042ff00000001848 */
[C---:B------:R-:W-:Y:S01]  /*7ea0*/  HMMA.16816.F32 R76, R20.reuse, R106, R76 ;  /* 0x0000006a144c723c */ /* 0x040fe2000000184c */
[----:B------:R-:W-:Y:S07]  /*7eb0*/  LDSM.16.MT88.4 R104, [R165+0xa000] ;  /* 0x00a00000a568783b */ /* 0x000fee0000004200 */
[C---:B---3--:R-:W-:Y:S08]  /*7ec0*/  HMMA.16816.F32 R80, R20.reuse, R28, R80 ;  /* 0x0000001c1450723c */ /* 0x048ff00000001850 */
[C---:B------:R-:W-:Y:S01]  /*7ed0*/  HMMA.16816.F32 R84, R20.reuse, R30, R84 ;  /* 0x0000001e1454723c */ /* 0x040fe20000001854 */
[----:B------:R-:W1:Y:S07]  /*7ee0*/  LDSM.16.MT88.4 R28, [R6+0x4c00] ;  /* 0x004c0000061c783b */ /* 0x000e6e0000004200 */
[C---:B------:R-:W-:Y:S08]  /*7ef0*/  HMMA.16816.F32 R88, R20.reuse, R32, R88 ;  /* 0x000000201458723c */ /* 0x040ff00000001858 */
[C---:B------:R-:W-:Y:S01]  /*7f00*/  HMMA.16816.F32 R92, R20.reuse, R34, R92 ;  /* 0x00000022145c723c */ /* 0x040fe2000000185c */
[----:B------:R-:W-:Y:S07]  /*7f10*/  LDSM.16.MT88.4 R32, [R6+0x3000] ;  /* 0x003000000620783b */ /* 0x000fee0000004200 */
[C---:B----4-:R-:W-:Y:S08]  /*7f20*/  HMMA.16816.F32 R96, R20.reuse, R24, R96 ;  /* 0x000000181460723c */ /* 0x050ff00000001860 */
[C---:B------:R-:W-:Y:S01]  /*7f30*/  HMMA.16816.F32 R100, R20.reuse, R26, R100 ;  /* 0x0000001a1464723c */ /* 0x040fe20000001864 */
[----:B------:R-:W3:Y:S07]  /*7f40*/  LDSM.16.MT88.4 R24, [R6+0x1000] ;  /* 0x001000000618783b */ /* 0x000eee0000004200 */
[C---:B-1----:R-:W-:Y:S08]  /*7f50*/  HMMA.16816.F32 R12, R20.reuse, R28, R12 ;  /* 0x0000001c140c723c */ /* 0x042ff0000000180c */
[----:B------:R-:W-:Y:S01]  /*7f60*/  HMMA.16816.F32 R16, R20, R30, R16 ;  /* 0x0000001e1410723c */ /* 0x000fe20000001810 */
[----:B------:R-:W1:Y:S02]  /*7f70*/  LDSM.16.MT88.4 R28, [R165+0xc000] ;  /* 0x00c00000a51c783b */ /* 0x000e640000004200 */
[----:B--2---:R-:W-:Y:S02]  /*7f80*/  F2FP.F16.F32.PACK_AB R20, R150, R127 ;  /* 0x0000007f9614723e */ /* 0x004fe400000000ff */
[----:B------:R-:W-:Y:S01]  /*7f90*/  F2FP.F16.F32.PACK_AB R21, R148, R149 ;  /* 0x000000959415723e */ /* 0x000fe200000000ff */
[----:B------:R-:W-:Y:S01]  /*7fa0*/  FADD.FTZ R149, R149, R126 ;  /* 0x0000007e95957221 */ /* 0x000fe20000010000 */
[----:B------:R-:W-:Y:S02]  /*7fb0*/  F2FP.F16.F32.PACK_AB R22, R152, R151 ;  /* 0x000000979816723e */ /* 0x000fe400000000ff */
[----:B------:R-:W-:Y:S01]  /*7fc0*/  F2FP.F16.F32.PACK_AB R23, R154, R153 ;  /* 0x000000999a17723e */ /* 0x000fe200000000ff */
[----:B------:R-:W-:Y:S04]  /*7fd0*/  FADD.FTZ R148, R148, R149 ;  /* 0x0000009594947221 */ /* 0x000fe80000010000 */
[----:B------:R-:W-:Y:S02]  /*7fe0*/  FADD.FTZ R153, R153, R148 ;  /* 0x0000009499997221 */ /* 0x000fe40000010000 */
[C---:B------:R-:W-:Y:S03]  /*7ff0*/  HMMA.16816.F32 R8, R20.reuse, R104, R8 ;  /* 0x000000681408723c */ /* 0x040fe60000001808 */
[--C-:B------:R-:W-:Y:S01]  /*8000*/  FFMA.FTZ R104, R57, UR4, -R142.reuse ;  /* 0x0000000439687c23 */ /* 0x100fe2000801088e */
[--C-:B------:R-:W-:Y:S01]  /*8010*/  FFMA.FTZ R105, R56, UR4, -R142.reuse ;  /* 0x0000000438697c23 */ /* 0x100fe2000801088e */
[--C-:B------:R-:W-:Y:S01]  /*8020*/  FFMA.FTZ R57, R54, UR4, -R135.reuse ;  /* 0x0000000436397c23 */ /* 0x100fe20008010887 */
[--C-:B------:R-:W-:Y:S01]  /*8030*/  FFMA.FTZ R54, R55, UR4, -R135.reuse ;  /* 0x0000000437367c23 */ /* 0x100fe20008010887 */
[--C-:B------:R-:W-:Y:S01]  /*8040*/  FFMA.FTZ R56, R59, UR4, -R135.reuse ;  /* 0x000000043b387c23 */ /* 0x100fe20008010887 */
[C---:B------:R-:W-:Y:S01]  /*8050*/  HMMA.16816.F32 R68, R20.reuse, R106, R68 ;  /* 0x0000006a1444723c */ /* 0x040fe20000001844 */
[----:B------:R2:W-:Y:S02]  /*8060*/  MUFU.EX2 R55, R105 ;  /* 0x0000006900377308 */ /* 0x0005e40000000800 */
[----:B------:R-:W-:Y:S01]  /*8070*/  FFMA.FTZ R142, R65, UR4, -R142 ;  /* 0x00000004418e7c23 */ /* 0x000fe2000801088e */
[--C-:B------:R-:W-:Y:S07]  /*8080*/  FFMA.FTZ R65, R58, UR4, -R135.reuse ;  /* 0x000000043a417c23 */ /* 0x100fee0008010887 */
[----:B------:R-:W-:Y:S01]  /*8090*/  MUFU.EX2 R57, R57 ;  /* 0x0000003900397308 */ /* 0x000fe20000000800 */
[----:B------:R-:W-:Y:S01]  /*80a0*/  FFMA.FTZ R135, R67, UR4, -R135 ;  /* 0x0000000443877c23 */ /* 0x000fe20008010887 */
[----:B------:R-:W-:Y:S01]  /*80b0*/  FADD.FTZ R154, R154, R153 ;  /* 0x000000999a9a7221 */ /* 0x000fe20000010000 */
[C---:B---3--:R-:W-:Y:S07]  /*80c0*/  HMMA.16816.F32 R72, R20.reuse, R24, R72 ;  /* 0x000000181448723c */ /* 0x048fee0000001848 */
[----:B------:R-:W-:Y:S10]  /*80d0*/  MUFU.EX2 R54, R54 ;  /* 0x0000003600367308 */ /* 0x000ff40000000800 */
[----:B------:R3:W-:Y:S01]  /*80e0*/  MUFU.EX2 R58, R104 ;  /* 0x00000068003a7308 */ /* 0x0007e20000000800 */
[----:B--2---:R-:W-:Y:S01]  /*80f0*/  F2FP.F16.F32.PACK_AB R105, R63, R62 ;  /* 0x0000003e3f69723e */ /* 0x004fe200000000ff */
[C---:B------:R-:W-:Y:S01]  /*8100*/  HMMA.16816.F32 R76, R20.reuse, R26, R76 ;  /* 0x0000001a144c723c */ /* 0x040fe2000000184c */
[----:B------:R-:W2:Y:S07]  /*8110*/  LDSM.16.MT88.4 R24, [R6+0x5000] ;  /* 0x005000000618783b */ /* 0x000eae0000004200 */
[----:B------:R-:W-:Y:S10]  /*8120*/  MUFU.EX2 R59, R65 ;  /* 0x00000041003b7308 */ /* 0x000ff40000000800 */
[----:B------:R-:W-:Y:S01]  /*8130*/  MUFU.EX2 R56, R56 ;  /* 0x0000003800387308 */ /* 0x000fe20000000800 */
[C---:B-1----:R-:W-:Y:S09]  /*8140*/  HMMA.16816.F32 R80, R20.reuse, R28, R80 ;  /* 0x0000001c1450723c */ /* 0x042ff20000001850 */
[----:B------:R-:W1:Y:S01]  /*8150*/  MUFU.EX2 R185, R142 ;  /* 0x0000008e00b97308 */ /* 0x000e620000000800 */
[----:B---3--:R-:W-:Y:S09]  /*8160*/  F2FP.F16.F32.PACK_AB R104, R61, R60 ;  /* 0x0000003c3d68723e */ /* 0x008ff200000000ff */
[----:B------:R-:W3:Y:S01]  /*8170*/  MUFU.EX2 R135, R135 ;  /* 0x0000008700877308 */ /* 0x000ee20000000800 */
[C---:B------:R-:W-:Y:S01]  /*8180*/  HMMA.16816.F32 R84, R20.reuse, R30, R84 ;  /* 0x0000001e1454723c */ /* 0x040fe20000001854 */
[----:B------:R-:W4:Y:S07]  /*8190*/  LDSM.16.MT88.4 R28, [R165+0xa400] ;  /* 0x00a40000a51c783b */ /* 0x000f2e0000004200 */
[C---:B------:R-:W-:Y:S03]  /*81a0*/  HMMA.16816.F32 R88, R20.reuse, R32, R88 ;  /* 0x000000201458723c */ /* 0x040fe60000001858 */
[----:B-1----:R-:W-:Y:S02]  /*81b0*/  F2FP.F16.F32.PACK_AB R106, R185, R64 ;  /* 0x00000040b96a723e */ /* 0x002fe400000000ff */
[----:B---3--:R-:W-:Y:S03]  /*81c0*/  F2FP.F16.F32.PACK_AB R107, R135, R66 ;  /* 0x00000042876b723e */ /* 0x008fe600000000ff */
        /* <DEDUP_REMOVED lines=8> */
[----:B------:R-:W-:Y:S02]  /*8250*/  F2FP.F16.F32.PACK_AB R20, R155, R116 ;  /* 0x000000749b14723e */ /* 0x000fe400000000ff */
[----:B------:R-:W-:Y:S01]  /*8260*/  F2FP.F16.F32.PACK_AB R21, R48, R157 ;  /* 0x0000009d3015723e */ /* 0x000fe200000000ff */
[----:B------:R-:W-:Y:S01]  /*8270*/  FADD.FTZ R157, R157, R154 ;  /* 0x0000009a9d9d7221 */ /* 0x000fe20000010000 */
[----:B------:R-:W-:Y:S02]  /*8280*/  F2FP.F16.F32.PACK_AB R22, R50, R49 ;  /* 0x000000313216723e */ /* 0x000fe400000000ff */
[----:B------:R-:W-:Y:S01]  /*8290*/  F2FP.F16.F32.PACK_AB R23, R156, R51 ;  /* 0x000000339c17723e */ /* 0x000fe200000000ff */
[----:B------:R-:W-:Y:S04]  /*82a0*/  FADD.FTZ R48, R48, R157 ;  /* 0x0000009d30307221 */ /* 0x000fe80000010000 */
[----:B------:R-:W-:Y:S02]  /*82b0*/  FADD.FTZ R51, R51, R48 ;  /* 0x0000003033337221 */ /* 0x000fe40000010000 */
[C---:B----4-:R-:W-:Y:S03]  /*82c0*/  HMMA.16816.F32 R8, R20.reuse, R28, R8 ;  /* 0x0000001c1408723c */ /* 0x050fe60000001808 */
[----:B------:R-:W-:Y:S05]  /*82d0*/  FADD.FTZ R156, R156, R51 ;  /* 0x000000339c9c7221 */ /* 0x000fea0000010000 */
[C---:B------:R-:W-:Y:S01]  /*82e0*/  HMMA.16816.F32 R68, R20.reuse, R30, R68 ;  /* 0x0000001e1444723c */ /* 0x040fe20000001844 */
[----:B------:R-:W4:Y:S07]  /*82f0*/  LDSM.16.MT88.4 R28, [R6+0x5400] ;  /* 0x00540000061c783b */ /* 0x000f2e0000004200 */
[C---:B-1----:R-:W-:Y:S08]  /*8300*/  HMMA.16816.F32 R72, R20.reuse, R32, R72 ;  /* 0x000000201448723c */ /* 0x042ff00000001848 */
[C---:B------:R-:W-:Y:S01]  /*8310*/  HMMA.16816.F32 R76, R20.reuse, R34, R76 ;  /* 0x00000022144c723c */ /* 0x040fe2000000184c */
[----:B------:R-:W-:Y:S07]  /*8320*/  LDSM.16.MT88.4 R32, [R6+0x1800] ;  /* 0x001800000620783b */ /* 0x000fee0000004200 */
[C---:B---3--:R-:W-:Y:S08]  /*8330*/  HMMA.16816.F32 R80, R20.reuse, R36, R80 ;  /* 0x000000241450723c */ /* 0x048ff00000001850 */
[C---:B------:R-:W-:Y:S01]  /*8340*/  HMMA.16816.F32 R84, R20.reuse, R38, R84 ;  /* 0x000000261454723c */ /* 0x040fe20000001854 */
[----:B------:R-:W-:Y:S07]  /*8350*/  LDSM.16.MT88.4 R36, [R165+0xc800] ;  /* 0x00c80000a524783b */ /* 0x000fee0000004200 */
[C---:B--2---:R-:W-:Y:S08]  /*8360*/  HMMA.16816.F32 R88, R20.reuse, R24, R88 ;  /* 0x000000181458723c */ /* 0x044ff00000001858 */
[C---:B------:R-:W-:Y:S01]  /*8370*/  HMMA.16816.F32 R92, R20.reuse, R26, R92 ;  /* 0x0000001a145c723c */ /* 0x040fe2000000185c */
[----:B------:R-:W1:Y:S07]  /*8380*/  LDSM.16.MT88.4 R24, [R165+0xa800] ;  /* 0x00a80000a518783b */ /* 0x000e6e0000004200 */
[C---:B------:R-:W-:Y:S08]  /*8390*/  HMMA.16816.F32 R96, R20.reuse, R40, R96 ;  /* 0x000000281460723c */ /* 0x040ff00000001860 */
[C---:B------:R-:W-:Y:S01]  /*83a0*/  HMMA.16816.F32 R100, R20.reuse, R42, R100 ;  /* 0x0000002a1464723c */ /* 0x040fe20000001864 */
[----:B------:R-:W2:Y:S07]  /*83b0*/  LDSM.16.MT88.4 R40, [R6+0x3800] ;  /* 0x003800000628783b */ /* 0x000eae0000004200 */
[C---:B----4-:R-:W-:Y:S08]  /*83c0*/  HMMA.16816.F32 R12, R20.reuse, R28, R12 ;  /* 0x0000001c140c723c */ /* 0x050ff0000000180c */
        /* <DEDUP_REMOVED lines=10> */
[----:B------:R-:W-:Y:S04]  /*8470*/  FADD.FTZ R59, R56, R59 ;  /* 0x0000003b383b7221 */ /* 0x000fe80000010000 */
[----:B------:R-:W-:Y:S01]  /*8480*/  FADD.FTZ R62, R62, R59 ;  /* 0x0000003b3e3e7221 */ /* 0x000fe20000010000 */
[C---:B------:R-:W-:Y:S01]  /*8490*/  HMMA.16816.F32 R68, R20.reuse, R26, R68 ;  /* 0x0000001a1444723c */ /* 0x040fe20000001844 */
[----:B------:R-:W1:Y:S02]  /*84a0*/  LDSM.16.MT88.4 R24, [R165+0xac00] ;  /* 0x00ac0000a518783b */ /* 0x000e640000004200 */
[----:B------:R-:W-:Y:S04]  /*84b0*/  FADD.FTZ R63, R63, R62 ;  /* 0x0000003e3f3f7221 */ /* 0x000fe80000010000 */
[----:B------:R-:W-:Y:S01]  /*84c0*/  FADD.FTZ R66, R66, R63 ;  /* 0x0000003f42427221 */ /* 0x000fe20000010000 */
[C---:B------:R-:W-:Y:S03]  /*84d0*/  HMMA.16816.F32 R72, R20.reuse, R32, R72 ;  /* 0x000000201448723c */ /* 0x040fe60000001848 */
[----:B------:R-:W-:Y:S05]  /*84e0*/  FADD.FTZ R186, R135, R66 ;  /* 0x0000004287ba7221 */ /* 0x000fea0000010000 */
[C---:B------:R-:W-:Y:S01]  /*84f0*/  HMMA.16816.F32 R76, R20.reuse, R34, R76 ;  /* 0x00000022144c723c */ /* 0x040fe2000000184c */
[----:B------:R-:W4:Y:S07]  /*8500*/  LDSM.16.MT88.4 R32, [R6+0x1c00] ;  /* 0x001c00000620783b */ /* 0x000f2e0000004200 */
[C---:B------:R-:W-:Y:S08]  /*8510*/  HMMA.16816.F32 R80, R20.reuse, R36, R80 ;  /* 0x000000241450723c */ /* 0x040ff00000001850 */
[C---:B------:R-:W-:Y:S08]  /*8520*/  HMMA.16816.F32 R84, R20.reuse, R38, R84 ;  /* 0x000000261454723c */ /* 0x040ff00000001854 */
[C---:B--2---:R-:W-:Y:S08]  /*8530*/  HMMA.16816.F32 R88, R20.reuse, R40, R88 ;  /* 0x000000281458723c */ /* 0x044ff00000001858 */
[C---:B------:R-:W-:Y:S08]  /*8540*/  HMMA.16816.F32 R92, R20.reuse, R42, R92 ;  /* 0x0000002a145c723c */ /* 0x040ff0000000185c */
[C---:B------:R-:W-:Y:S08]  /*8550*/  HMMA.16816.F32 R96, R20.reuse, R44, R96 ;  /* 0x0000002c1460723c */ /* 0x040ff00000001860 */
[C---:B------:R-:W-:Y:S08]  /*8560*/  HMMA.16816.F32 R100, R20.reuse, R46, R100 ;  /* 0x0000002e1464723c */ /* 0x040ff00000001864 */
[C---:B---3--:R-:W-:Y:S03]  /*8570*/  HMMA.16816.F32 R12, R20.reuse, R28, R12 ;  /* 0x0000001c140c723c */ /* 0x048fe6000000180c */
[----:B------:R-:W-:Y:S04]  /*8580*/  FADD.FTZ R28, R110, R7 ;  /* 0x000000076e1c7221 */ /* 0x000fe80000010000 */
[----:B------:R-:W-:Y:S01]  /*8590*/  FADD.FTZ R28, R111, R28 ;  /* 0x0000001c6f1c7221 */ /* 0x000fe20000010000 */
[----:B------:R-:W-:Y:S01]  /*85a0*/  HMMA.16816.F32 R16, R20, R30, R16 ;  /* 0x0000001e1410723c */ /* 0x000fe20000001810 */
[----:B------:R-:W2:Y:S02]  /*85b0*/  LDSM.16.MT88.4 R20, [R165+0xcc00] ;  /* 0x00cc0000a514783b */ /* 0x000ea40000004200 */
[----:B------:R-:W-:Y:S04]  /*85c0*/  FADD.FTZ R127, R127, R28 ;  /* 0x0000001c7f7f7221 */ /* 0x000fe80000010000 */
[----:B------:R-:W-:Y:S01]  /*85d0*/  FADD.FTZ R150, R150, R127 ;  /* 0x0000007f96967221 */ /* 0x000fe20000010000 */
[C---:B-1----:R-:W-:Y:S01]  /*85e0*/  HMMA.16816.F32 R112, R104.reuse, R24, R8 ;  /* 0x000000186870723c */ /* 0x042fe20000001808 */
[----:B------:R-:W1:Y:S04]  /*85f0*/  LDSM.16.MT88.4 R8, [R6+0x3c00] ;  /* 0x003c00000608783b */ /* 0x000e680000004200 */
[----:B------:R-:W-:Y:S03]  /*8600*/  FADD.FTZ R7, R151, R150 ;  /* 0x0000009697077221 */ /* 0x000fe60000010000 */
[C---:B------:R-:W-:Y:S01]  /*8610*/  HMMA.16816.F32 R68, R104.reuse, R26, R68 ;  /* 0x0000001a6844723c */ /* 0x040fe20000001844 */
[----:B------:R-:W3:Y:S02]  /*8620*/  LDSM.16.MT88.4 R24, [R165+0xec00] ;  /* 0x00ec0000a518783b */ /* 0x000ee40000004200 */
[----:B------:R-:W-:Y:S05]  /*8630*/  FADD.FTZ R7, R152, R7 ;  /* 0x0000000798077221 */ /* 0x000fea0000010000 */
[C---:B----4-:R-:W-:Y:S08]  /*8640*/  HMMA.16816.F32 R72, R104.reuse, R32, R72 ;  /* 0x000000206848723c */ /* 0x050ff00000001848 */
[C---:B------:R-:W-:Y:S08]  /*8650*/  HMMA.16816.F32 R76, R104.reuse, R34, R76 ;  /* 0x00000022684c723c */ /* 0x040ff0000000184c */
[C---:B--2---:R-:W-:Y:S08]  /*8660*/  HMMA.16816.F32 R80, R104.reuse, R20, R80 ;  /* 0x000000146850723c */ /* 0x044ff00000001850 */
[C---:B------:R-:W-:Y:S01]  /*8670*/  HMMA.16816.F32 R84, R104.reuse, R22, R84 ;  /* 0x000000166854723c */ /* 0x040fe20000001854 */
[----:B------:R2:W4:Y:S07]  /*8680*/  LDSM.16.MT88.4 R20, [R6+0x5c00] ;  /* 0x005c00000614783b */ /* 0x00052e0000004200 */
[C---:B-1----:R-:W-:Y:S03]  /*8690*/  HMMA.16816.F32 R88, R104.reuse, R8, R88 ;  /* 0x000000086858723c */ /* 0x042fe60000001858 */
[----:B------:R-:W-:Y:S04]  /*86a0*/  FADD.FTZ R8, R116, R7 ;  /* 0x0000000774087221 */ /* 0x000fe80000010000 */
[----:B------:R-:W-:Y:S01]  /*86b0*/  FADD.FTZ R8, R155, R8 ;  /* 0x000000089b087221 */ /* 0x000fe20000010000 */
[C---:B------:R-:W-:Y:S03]  /*86c0*/  HMMA.16816.F32 R92, R104.reuse, R10, R92 ;  /* 0x0000000a685c723c */ /* 0x040fe6000000185c */
[----:B------:R-:W-:Y:S04]  /*86d0*/  FADD.FTZ R7, R49, R8 ;  /* 0x0000000831077221 */ /* 0x000fe80000010000 */
[----:B------:R-:W-:Y:S01]  /*86e0*/  FADD.FTZ R7, R50, R7 ;  /* 0x0000000732077221 */ /* 0x000fe20000010000 */
[C---:B---3--:R-:W-:Y:S03]  /*86f0*/  HMMA.16816.F32 R96, R104.reuse, R24, R96 ;  /* 0x000000186860723c */ /* 0x048fe60000001860 */
[----:B--2---:R-:W-:Y:S04]  /*8700*/  FADD.FTZ R6, R52, R7 ;  /* 0x0000000734067221 */ /* 0x004fe80000010000 */
        /* <DEDUP_REMOVED lines=9> */
[----:B------:R-:W-:Y:S01]  /*87a0*/  FADD.FTZ R185, R185, R64 ;  /* 0x00000040b9b97221 */ /* 0x000fe20000010000 */
[----:B------:R-:W-:Y:S01]  /*87b0*/  @!UPT UIADD3 URZ, UPT, UPT, URZ, URZ, URZ ;  /* 0x000000fffffff290 */ /* 0x000fe2000fffe0ff */
[----:B------:R-:W-:Y:S11]  /*87c0*/  @P0 BRA `(.L_x_1484) ;  /* 0xffffffc800900947 */ /* 0x000ff6000383ffff */
.L_x_1480:
[----:B------:R-:W1:Y:S01]  /*87d0*/  SHFL.BFLY PT, R4, R185, 0x2, 0x1f ;  /* 0x0c401f00b9047f89 */ /* 0x000e6200000e0000 */
[----:B------:R-:W-:Y:S01]  /*87e0*/  SHF.L.U32 R5, R164, 0x1, RZ ;  /* 0x00000001a4057819 */ /* 0x000fe200000006ff */
[----:B------:R-:W-:Y:S01]  /*87f0*/  S2UR UR6, SR_CTAID.Y ;  /* 0x00000000000679c3 */ /* 0x000fe20000002600 */
[----:B------:R-:W-:Y:S01]  /*8800*/  LOP3.LUT R174, R174, 0xc0, R177, 0xf8, !PT ;  /* 0x000000c0aeae7812 */ /* 0x000fe200078ef8b1 */
[----:B------:R-:W2:Y:S01]  /*8810*/  SHFL.BFLY PT, R3, R186, 0x2, 0x1f ;  /* 0x0c401f00ba037f89 */ /* 0x000ea200000e0000 */
[----:B------:R-:W-:Y:S01]  /*8820*/  LOP3.LUT R166, R166, 0x6, R5, 0xf8, !PT ;  /* 0x00000006a6a67812 */ /* 0x000fe200078ef805 */
[----:B------:R-:W-:Y:S01]  /*8830*/  BSSY.RECONVERGENT B0, `(.L_x_1485) ;  /* 0x0000089000007945 */ /* 0x000fe20003800200 */
[----:B------:R-:W-:-:S03]  /*8840*/  IADD3 R18, PT, PT, -R179, RZ, RZ ;  /* 0x000000ffb3127210 */ /* 0x000fc60007ffe1ff */
[----:B------:R-:W-:Y:S01]  /*8850*/  BAR.SYNC.DEFER_BLOCKING 0x0 ;  /* 0x0000000000007b1d */ /* 0x000fe20000010000 */
[----:B------:R-:W-:Y:S02]  /*8860*/  LOP3.LUT R5, R166, 0x20, R177, 0xf8, !PT ;  /* 0x00000020a6057812 */ /* 0x000fe400078ef8b1 */
[----:B------:R-:W-:Y:S02]  /*8870*/  LOP3.LUT P2, RZ, R164, 0x3, RZ, 0xc0, !PT ;  /* 0x00000003a4ff7812 */ /* 0x000fe4000784c0ff */
[----:B------:R-:W-:-:S03]  /*8880*/  LOP3.LUT R5, R5, R174, RZ, 0xfc, !PT ;  /* 0x000000ae05057212 */ /* 0x000fc600078efcff */
[----:B------:R-:W3:Y:S01]  /*8890*/  S2UR UR4, SR_CTAID.Z ;  /* 0x00000000000479c3 */ /* 0x000ee20000002700 */
[----:B------:R-:W-:-:S07]  /*88a0*/  LEA R5, R5, UR5, 0x2 ;  /* 0x0000000505057c11 */ /* 0x000fce000f8e10ff */
[----:B------:R-:W3:Y:S01]  /*88b0*/  LDC R15, c[0x0][0x3e0] ;  /* 0x0000f800ff0f7b82 */ /* 0x000ee20000000800 */
[----:B-1----:R-:W-:Y:S01]  /*88c0*/  FADD.FTZ R7, R4, R185 ;  /* 0x000000b904077221 */ /* 0x002fe20000010000 */
[----:B--2---:R-:W-:-:S04]  /*88d0*/  FADD.FTZ R8, R3, R186 ;  /* 0x000000ba03087221 */ /* 0x004fc80000010000 */
[----:B------:R-:W1:Y:S02]  /*88e0*/  SHFL.BFLY PT, R12, R7, 0x1, 0x1f ;  /* 0x0c201f00070c7f89 */ /* 0x000e6400000e0000 */
[----:B------:R-:W2:Y:S02]  /*88f0*/  LDC.64 R16, c[0x0][0x430] ;  /* 0x00010c00ff107b82 */ /* 0x000ea40000000a00 */
[----:B------:R-:W4:Y:S01]  /*8900*/  SHFL.BFLY PT, R3, R8, 0x1, 0x1f ;  /* 0x0c201f0008037f89 */ /* 0x000f2200000e0000 */
[----:B---3--:R-:W-:Y:S02]  /*8910*/  IMAD R18, R15, R18, UR4 ;  /* 0x000000040f127e24 */ /* 0x008fe4000f8e0212 */
[----:B-1----:R-:W-:Y:S01]  /*8920*/  FADD.FTZ R12, R7, R12 ;  /* 0x0000000c070c7221 */ /* 0x002fe20000010000 */
[----:B--2---:R-:W-:Y:S02]  /*8930*/  IMAD R16, R16, UR6, R179 ;  /* 0x0000000610107c24 */ /* 0x004fe4000f8e02b3 */
[----:B----4-:R-:W-:Y:S01]  /*8940*/  FADD.FTZ R3, R8, R3 ;  /* 0x0000000308037221 */ /* 0x010fe20000010000 */
[----:B------:R-:W1:Y:S01]  /*8950*/  MUFU.RCP R6, R12 ;  /* 0x0000000c00067308 */ /* 0x000e620000001000 */
[----:B------:R-:W-:Y:S01]  /*8960*/  FSETP.NE.FTZ.AND P1, PT, R12, RZ, PT ;  /* 0x000000ff0c00720b */ /* 0x000fe20003f35000 */
[----:B------:R-:W-:Y:S01]  /*8970*/  IMAD R15, R16, R15, R18 ;  /* 0x0000000f100f7224 */ /* 0x000fe200078e0212 */
[----:B------:R-:W-:-:S02]  /*8980*/  SHF.R.U32.HI R16, RZ, 0x2, R164 ;  /* 0x00000002ff107819 */ /* 0x000fc400000116a4 */
[----:B------:R-:W-:Y:S01]  /*8990*/  FSETP.NE.FTZ.AND P0, PT, R3, RZ, PT ;  /* 0x000000ff0300720b */ /* 0x000fe20003f15000 */
[----:B------:R-:W-:Y:S02]  /*89a0*/  IMAD R15, R15, R17, R176 ;  /* 0x000000110f0f7224 */ /* 0x000fe400078e02b0 */
[----:B------:R-:W2:Y:S06]  /*89b0*/  MUFU.RCP R4, R3 ;  /* 0x0000000300047308 */ /* 0x000eac0000001000 */
[----:B------:R-:W3:Y:S02]  /*89c0*/  @P1 LDC R21, c[0x0][0x458] ;  /* 0x00011600ff151b82 */ /* 0x000ee40000000800 */
[----:B------:R-:W4:Y:S01]  /*89d0*/  @P1 MUFU.LG2 R12, R12 ;  /* 0x0000000c000c1308 */ /* 0x000f220000000c00 */
[----:B-1----:R-:W-:-:S05]  /*89e0*/  FSEL R6, R6, 1, P1 ;  /* 0x3f80000006067808 */ /* 0x002fca0000800000 */
[----:B------:R-:W1:Y:S01]  /*89f0*/  @P0 LDC R19, c[0x0][0x458] ;  /* 0x00011600ff130b82 */ /* 0x000e620000000800 */
[C---:B------:R-:W-:Y:S01]  /*8a00*/  FMUL.FTZ R112, R6.reuse, R112 ;  /* 0x0000007006707220 */ /* 0x040fe20000410000 */
[C---:B------:R-:W-:Y:S01]  /*8a10*/  FMUL.FTZ R113, R6.reuse, R113 ;  /* 0x0000007106717220 */ /* 0x040fe20000410000 */
[----:B------:R-:W-:Y:S01]  /*8a20*/  FMUL.FTZ R68, R6, R68 ;  /* 0x0000004406447220 */ /* 0x000fe20000410000 */
        /* <DEDUP_REMOVED lines=48> */
[----:B------:R-:W-:Y:S01]  /*8d30*/  STS.64 [R5], R112 ;  /* 0x0000007005007388 */ /* 0x000fe20000000a00 */
[C---:B------:R-:W-:Y:S01]  /*8d40*/  IADD3 R7, PT, PT, R5.reuse, -R6, RZ ;  /* 0x8000000605077210 */ /* 0x040fe20007ffe0ff */
[----:B------:R-:W2:Y:S01]  /*8d50*/  @P0 MUFU.LG2 R3, R3 ;  /* 0x0000000300030308 */ /* 0x000ea20000000c00 */
[-C--:B------:R-:W-:Y:S01]  /*8d60*/  IADD3 R13, PT, PT, R5, -R4.reuse, RZ ;  /* 0x80000004050d7210 */ /* 0x080fe20007ffe0ff */
[----:B------:R-:W-:Y:S01]  /*8d70*/  STS.64 [R5+0x400], R114 ;  /* 0x0004007205007388 */ /* 0x000fe20000000a00 */
[----:B------:R-:W-:Y:S01]  /*8d80*/  IADD3 R14, PT, PT, R7, -R4, RZ ;  /* 0x80000004070e7210 */ /* 0x000fe20007ffe0ff */
[----:B----4-:R-:W-:Y:S01]  /*8d90*/  @P1 FMUL.FTZ R23, R12, 0.69314718246459960938 ;  /* 0x3f3172180c171820 */ /* 0x010fe20000410000 */
[----:B------:R-:W-:Y:S01]  /*8da0*/  LOP3.LUT R4, R118, 0xd8, RZ, 0xc0, !PT ;  /* 0x000000d876047812 */ /* 0x000fe200078ec0ff */
[----:B------:R-:W-:Y:S03]  /*8db0*/  STS.64 [R7+0x20], R68 ;  /* 0x0000204407007388 */ /* 0x000fe60000000a00 */
[----:B------:R-:W-:Y:S01]  /*8dc0*/  LOP3.LUT R9, R4, 0x18, R167, 0x78, !PT ;  /* 0x0000001804097812 */ /* 0x000fe200078e78a7 */
[----:B------:R-:W-:Y:S01]  /*8dd0*/  STS.64 [R7+0x420], R70 ;  /* 0x0004204607007388 */ /* 0x000fe20000000a00 */
[----:B------:R-:W-:-:S02]  /*8de0*/  LOP3.LUT R167, R167, 0x30, RZ, 0xc0, !PT ;  /* 0x00000030a7a77812 */ /* 0x000fc400078ec0ff */
[----:B------:R-:W-:Y:S01]  /*8df0*/  LOP3.LUT R9, R9, 0xf24, R118, 0xf8, !PT ;  /* 0x00000f2409097812 */ /* 0x000fe200078ef876 */
[----:B------:R-:W-:Y:S01]  /*8e00*/  STS.64 [R13+0x40], R72 ;  /* 0x000040480d007388 */ /* 0x000fe20000000a00 */
[----:B------:R-:W-:Y:S02]  /*8e10*/  LOP3.LUT R16, R167, 0x7, R16, 0xf8, !PT ;  /* 0x00000007a7107812 */ /* 0x000fe400078ef810 */
[----:B------:R-:W-:Y:S01]  /*8e20*/  LEA R52, R9, UR5, 0x2 ;  /* 0x0000000509347c11 */ /* 0x000fe2000f8e10ff */
[----:B------:R-:W-:Y:S01]  /*8e30*/  STS.64 [R13+0x440], R74 ;  /* 0x0004404a0d007388 */ /* 0x000fe20000000a00 */
[----:B------:R-:W4:Y:S01]  /*8e40*/  LDCU UR5, c[0x0][0x44c] ;  /* 0x00008980ff0577ac */ /* 0x000f220008000800 */
[----:B--2---:R-:W-:Y:S02]  /*8e50*/  @P0 FMUL.FTZ R3, R3, 0.69314718246459960938 ;  /* 0x3f31721803030820 */ /* 0x004fe40000410000 */
[----:B------:R-:W-:Y:S04]  /*8e60*/  STS.64 [R14+0x60], R76 ;  /* 0x0000604c0e007388 */ /* 0x000fe80000000a00 */
        /* <DEDUP_REMOVED lines=15> */
[----:B------:R-:W-:Y:S04]  /*8f60*/  STS.64 [R14+0x4060], R104 ;  /* 0x004060680e007388 */ /* 0x000fe80000000a00 */
[----:B------:R5:W-:Y:S01]  /*8f70*/  STS.64 [R14+0x4460], R106 ;  /* 0x0044606a0e007388 */ /* 0x000be20000000a00 */
[----:B------:R-:W-:Y:S01]  /*8f80*/  BAR.SYNC.DEFER_BLOCKING 0x0 ;  /* 0x0000000000007b1d */ /* 0x000fe20000010000 */
[----:B--2---:R-:W-:Y:S01]  /*8f90*/  MOV R13, 0xff800000 ;  /* 0xff800000000d7802 */ /* 0x004fe20000000f00 */
[----:B-1----:R-:W-:Y:S01]  /*8fa0*/  @P0 FFMA.FTZ R13, R0, R19, R3 ;  /* 0x00000013000d0223 */ /* 0x002fe20000010003 */
[----:B----4-:R-:W-:Y:S01]  /*8fb0*/  IMAD R0, R15, UR5, RZ ;  /* 0x000000050f007c24 */ /* 0x010fe2000f8e02ff */
[----:B-----5:R-:W-:-:S02]  /*8fc0*/  MOV R14, 0xff800000 ;  /* 0xff800000000e7802 */ /* 0x020fc40000000f00 */
[----:B------:R1:W2:Y:S01]  /*8fd0*/  LDS.128 R8, [R52] ;  /* 0x0000000034087984 */ /* 0x0002a20000000c00 */
[----:B---3--:R-:W-:-:S03]  /*8fe0*/  @P1 FFMA.FTZ R14, R2, R21, R23 ;  /* 0x00000015020e1223 */ /* 0x008fc60000010017 */
[----:B------:R1:W3:Y:S01]  /*8ff0*/  LDS.128 R4, [R52+0x800] ;  /* 0x0008000034047984 */ /* 0x0002e20000000c00 */
[----:B------:R-:W-:Y:S05]  /*9000*/  @P2 BRA `(.L_x_1486) ;  /* 0x00000000002c2947 */ /* 0x000fea0003800000 */
[----:B------:R-:W4:Y:S01]  /*9010*/  LDCU.64 UR4, c[0x0][0x428] ;  /* 0x00008500ff0477ac */ /* 0x000f220008000a00 */
[----:B------:R-:W-:Y:S01]  /*9020*/  IMAD.IADD R17, R17, 0x1, -R176 ;  /* 0x0000000111117824 */ /* 0x000fe200078e0ab0 */
[----:B------:R-:W-:Y:S01]  /*9030*/  IADD3 R2, P0, PT, R15, R16, RZ ;  /* 0x000000100f027210 */ /* 0x000fe20007f1e0ff */
[----:B------:R-:W-:-:S03]  /*9040*/  VIADD R12, R16, 0x8 ;  /* 0x00000008100c7836 */ /* 0x000fc60000000000 */
[-C--:B------:R-:W-:Y:S02]  /*9050*/  ISETP.GE.AND P2, PT, R16, R17.reuse, PT ;  /* 0x000000111000720c */ /* 0x080fe40003f46270 */
[----:B------:R-:W-:Y:S02]  /*9060*/  ISETP.GE.AND P1, PT, R12, R17, PT ;  /* 0x000000110c00720c */ /* 0x000fe40003f26270 */
[----:B------:R-:W-:Y:S02]  /*9070*/  LEA.HI.X.SX32 R15, R15, RZ, 0x1, P0 ;  /* 0x000000ff0f0f7211 */ /* 0x000fe400000f0eff */
[----:B----4-:R-:W-:-:S04]  /*9080*/  LEA R16, P0, R2, UR4, 0x2 ;  /* 0x0000000402107c11 */ /* 0x010fc8000f8010ff */
[----:B------:R-:W-:-:S05]  /*9090*/  LEA.HI.X R17, R2, UR5, R15, 0x2, P0 ;  /* 0x0000000502117c11 */ /* 0x000fca00080f140f */
[----:B------:R4:W-:Y:S04]  /*90a0*/  @!P2 STG.E desc[UR24][R16.64], R14 ;  /* 0x0000000e1000a986 */ /* 0x0009e8000c101918 */
[----:B------:R4:W-:Y:S02]  /*90b0*/  @!P1 STG.E desc[UR24][R16.64+0x20], R13 ;  /* 0x0000200d10009986 */ /* 0x0009e4000c101918 */
.L_x_1486:
[----:B------:R-:W-:Y:S05]  /*90c0*/  BSYNC.RECONVERGENT B0 ;  /* 0x0000000000007941 */ /* 0x000fea0003800200 */
.L_x_1485:
[----:B------:R-:W5:Y:S01]  /*90d0*/  LDS.128 R48, [R52+0x1000] ;  /* 0x0010000034307984 */ /* 0x000f620000000c00 */
[----:B------:R-:W1:Y:S01]  /*90e0*/  LDCU.64 UR4, c[0x0][0x3f8] ;  /* 0x00007f00ff0477ac */ /* 0x000e620008000a00 */
[----:B------:R-:W-:Y:S02]  /*90f0*/  LOP3.LUT R118, R118, 0x1c, RZ, 0xc0, !PT ;  /* 0x0000001c76767812 */ /* 0x000fe400078ec0ff */
[----:B------:R-:W5:Y:S01]  /*9100*/  LDS.128 R44, [R52+0x1800] ;  /* 0x00180000342c7984 */ /* 0x000f620000000c00 */
[----:B------:R-:W-:-:S03]  /*9110*/  SHF.R.U32.HI R3, RZ, 0x3, R164 ;  /* 0x00000003ff037819 */ /* 0x000fc600000116a4 */
[----:B------:R-:W5:Y:S02]  /*9120*/  LDS.128 R40, [R52+0x2000] ;  /* 0x0020000034287984 */ /* 0x000f640000000c00 */
[----:B------:R-:W-:Y:S02]  /*9130*/  IMAD R3, R3, 0x60, R118 ;  /* 0x0000006003037824 */ /* 0x000fe400078e0276 */
[----:B------:R-:W5:Y:S03]  /*9140*/  LDS.128 R36, [R52+0x2800] ;  /* 0x0028000034247984 */ /* 0x000f660000000c00 */
[C---:B------:R-:W-:Y:S01]  /*9150*/  IADD3 R2, P0, PT, R0.reuse, R3, RZ ;  /* 0x0000000300027210 */ /* 0x040fe20007f1e0ff */
[----:B------:R-:W5:Y:S03]  /*9160*/  LDS.128 R32, [R52+0x3000] ;  /* 0x0030000034207984 */ /* 0x000f660000000c00 */
[----:B------:R-:W-:Y:S01]  /*9170*/  LEA.HI.X.SX32 R3, R0, RZ, 0x1, P0 ;  /* 0x000000ff00037211 */ /* 0x000fe200000f0eff */
[----:B------:R-:W5:Y:S01]  /*9180*/  LDS.128 R28, [R52+0x3800] ;  /* 0x00380000341c7984 */ /* 0x000f620000000c00 */
[----:B-1----:R-:W-:-:S03]  /*9190*/  LEA R54, P0, R2, UR4, 0x2 ;  /* 0x0000000402367c11 */ /* 0x002fc6000f8010ff */
[----:B------:R-:W1:Y:S01]  /*91a0*/  LDS.128 R24, [R52+0x4000] ;  /* 0x0040000034187984 */ /* 0x000e620000000c00 */
[----:B------:R-:W-:-:S03]  /*91b0*/  LEA.HI.X R55, R2, UR5, R3, 0x2, P0 ;  /* 0x0000000502377c11 */ /* 0x000fc600080f1403 */
[----:B------:R-:W1:Y:S04]  /*91c0*/  LDS.128 R20, [R52+0x4800] ;  /* 0x0048000034147984 */ /* 0x000e680000000c00 */
[----:B----4-:R-:W4:Y:S04]  /*91d0*/  LDS.128 R16, [R52+0x5000] ;  /* 0x0050000034107984 */ /* 0x010f280000000c00 */
[----:B------:R-:W4:Y:S04]  /*91e0*/  LDS.128 R12, [R52+0x5800] ;  /* 0x00580000340c7984 */ /* 0x000f280000000c00 */
[----:B--2---:R-:W-:Y:S04]  /*91f0*/  STG.E.128 desc[UR24][R54.64], R8 ;  /* 0x0000000836007986 */ /* 0x004fe8000c101d18 */
[----:B---3--:R-:W-:Y:S04]  /*9200*/  STG.E.128 desc[UR24][R54.64+0x1800], R4 ;  /* 0x0018000436007986 */ /* 0x008fe8000c101d18 */
[----:B-----5:R-:W-:Y:S04]  /*9210*/  STG.E.128 desc[UR24][R54.64+0x3000], R48 ;  /* 0x0030003036007986 */ /* 0x020fe8000c101d18 */
[----:B------:R-:W-:Y:S04]  /*9220*/  STG.E.128 desc[UR24][R54.64+0x4800], R44 ;  /* 0x0048002c36007986 */ /* 0x000fe8000c101d18 */
[----:B------:R-:W-:Y:S04]  /*9230*/  STG.E.128 desc[UR24][R54.64+0x80], R40 ;  /* 0x0000802836007986 */ /* 0x000fe8000c101d18 */
[----:B------:R-:W-:Y:S04]  /*9240*/  STG.E.128 desc[UR24][R54.64+0x1880], R36 ;  /* 0x0018802436007986 */ /* 0x000fe8000c101d18 */
[----:B------:R-:W-:Y:S04]  /*9250*/  STG.E.128 desc[UR24][R54.64+0x3080], R32 ;  /* 0x0030802036007986 */ /* 0x000fe8000c101d18 */
[----:B------:R-:W-:Y:S04]  /*9260*/  STG.E.128 desc[UR24][R54.64+0x4880], R28 ;  /* 0x0048801c36007986 */ /* 0x000fe8000c101d18 */
[----:B-1----:R-:W-:Y:S04]  /*9270*/  STG.E.128 desc[UR24][R54.64+0x100], R24 ;  /* 0x0001001836007986 */ /* 0x002fe8000c101d18 */
[----:B------:R-:W-:Y:S04]  /*9280*/  STG.E.128 desc[UR24][R54.64+0x1900], R20 ;  /* 0x0019001436007986 */ /* 0x000fe8000c101d18 */
[----:B----4-:R-:W-:Y:S04]  /*9290*/  STG.E.128 desc[UR24][R54.64+0x3100], R16 ;  /* 0x0031001036007986 */ /* 0x010fe8000c101d18 */
[----:B------:R-:W-:Y:S01]  /*92a0*/  STG.E.128 desc[UR24][R54.64+0x4900], R12 ;  /* 0x0049000c36007986 */ /* 0x000fe2000c101d18 */
[----:B------:R-:W-:Y:S05]  /*92b0*/  EXIT ;  /* 0x000000000000794d */ /* 0x000fea0003800000 */
.L_x_1487:
        /* <DEDUP_REMOVED lines=12> */
.L_x_5496:


//--------------------- .text._ZN5flash24flash_fwd_splitkv_kernelI23Flash_fwd_kernel_traitsILi96ELi64ELi128ELi4ELb0ELb0EN7cutlass6half_tE19Flash_kernel_traitsILi96ELi64ELi128ELi4ES3_EELb1ELb0ELb0ELb1ELb1ELb1ELb1ELb0EEEvNS_16Flash_fwd_paramsE --------------------------
	.section	.text._ZN5flash24flash_fwd_splitkv_kernelI23Flash_fwd_kernel_traitsILi96ELi64ELi128ELi4ELb0ELb0EN7cutlass6half_tE19Flash_kernel_traitsILi96ELi64ELi128ELi4ES3_EELb1ELb0ELb0ELb1ELb1ELb1ELb1ELb0EEEvNS_16Flash_fwd_paramsE,"ax",@progbits
	.align	128
        .global         _ZN5flash24flash_fwd_splitkv_kernelI23Flash_fwd_kernel_traitsILi96ELi64ELi128ELi4ELb0ELb0EN7cutlass6half_tE19Flash_kernel_traitsILi96ELi64ELi128ELi4ES3_EELb1ELb0ELb0ELb1ELb1ELb1ELb1ELb0EEEvNS_16Flash_fwd_paramsE
        .type           _ZN5flash24flash_fwd_splitkv_kernelI23Flash_fwd_kernel_traitsILi96ELi64ELi128ELi4ELb0ELb0EN7cutlass6half_tE19Flash_kernel_traitsILi96ELi64ELi128ELi4ES3_EELb1ELb0ELb0ELb1ELb1ELb1ELb1ELb0EEEvNS_16Flash_fwd_paramsE,@function
        .size           _ZN5flash24flash_fwd_splitkv_kernelI23Flash_fwd_kernel_traitsILi96ELi64ELi128ELi4ELb0ELb0EN7cutlass6half_tE19Flash_kernel_traitsILi96ELi64ELi128ELi4ES3_EELb1ELb0ELb0ELb1ELb1ELb1ELb1ELb0EEEvNS_16Flash_fwd_paramsE,(.L_x_5497 - _ZN5flash24flash_fwd_splitkv_kernelI23Flash_fwd_kernel_traitsILi96ELi64ELi128ELi4ELb0ELb0EN7cutlass6half_tE19Flash_kernel_traitsILi96ELi64ELi128ELi4ES3_EELb1ELb0ELb0ELb1ELb1ELb1ELb1ELb0EEEvNS_16Flash_fwd_paramsE)
        .other          _ZN5flash24flash_fwd_splitkv_kernelI23Flash_fwd_kernel_traitsILi96ELi64ELi128ELi4ELb0ELb0EN7cutlass6half_tE19Flash_kernel_traitsILi96ELi64ELi128ELi4ES3_EELb1ELb0ELb0ELb1ELb1ELb1ELb1ELb0EEEvNS_16Flash_fwd_paramsE,@"STO_CUDA_ENTRY STV_DEFAULT"
_ZN5flash24flash_fwd_splitkv_kernelI23Flash_fwd_kernel_traitsILi96ELi64ELi128ELi4ELb0ELb0EN7cutlass6half_tE19Flash_kernel_traitsILi96ELi64ELi128ELi4ES3_EELb1ELb0ELb0ELb1ELb1ELb1ELb1ELb0EEEvNS_16Flash_fwd_paramsE:
.text._ZN5flash24flash_fwd_splitkv_kernelI23Flash_fwd_kernel_traitsILi96ELi64ELi128ELi4ELb0ELb0EN7cutlass6half_tE19Flash_kernel_traitsILi96ELi64ELi128ELi4ES3_EELb1ELb0ELb0ELb1ELb1ELb1ELb1ELb0EEEvNS_16Flash_fwd_paramsE:
        /* <DEDUP_REMOVED lines=35> */
[----:B----4-:R-:W-:Y:S01]  /*0230*/  @P1 IMAD.WIDE.U32 R4, R181, 0x4, R4 ;  /* 0x00000004b5041825 */ /* 0x010fe200078e0004 */
        /* <DEDUP_REMOVED lines=9> */
[----:B------:R-:W4:Y:S08]  /*02d0*/  LDC R0, c[0x0][0x438] ;  /* 0x00010e00ff007b82 */ /* 0x000f300000000800 */
[----:B------:R-:W3:Y:S01]  /*02e0*/  LDC R114, c[0x0][0x508] ;  /* 0x00014200ff727b82 */ /* 0x000ee20000000800 */
[----:B--2---:R-:W-:-:S04]  /*02f0*/  IABS R10, R6 ;  /* 0x00000006000a7213 */ /* 0x004fc80000000000 */
[----:B-1----:R-:W1:Y:S01]  /*0300*/  I2F.RP R2, R10 ;  /* 0x0000000a00027306 */ /* 0x002e620000209400 */
[----:B----4-:R-:W-:-:S05]  /*0310*/  VIADD R0, R0, 0x7f ;  /* 0x0000007f00007836 */ /* 0x010fca0000000000 */
[----:B------:R-:W-:-:S04]  /*0320*/  SHF.R.S32.HI R15, RZ, 0x1f, R0 ;  /* 0x0000001fff0f7819 */ /* 0x000fc80000011400 */
[----:B------:R-:W-:Y:S01]  /*0330*/  LEA.HI R15, R15, R0, RZ, 0x7 ;  /* 0x000000000f0f7211 */ /* 0x000fe200078f38ff */
[----:B-1----:R-:W1:Y:S01]  /*0340*/  MUFU.RCP R4, R2 ;  /* 0x0000000200047308 */ /* 0x002e620000001000 */
[-C--:B------:R-:W-:Y:S02]  /*0350*/  IABS R0, R6.reuse ;  /* 0x0000000600007213 */ /* 0x080fe40000000000 */
[----:B------:R-:W-:-:S03]  /*0360*/  LEA.HI.SX32 R15, R15, R6, 0x19 ;  /* 0x000000060f0f7211 */ /* 0x000fc600078fcaff */
[----:B------:R-:W-:Y:S02]  /*0370*/  IMAD.MOV R0, RZ, RZ, -R0 ;  /* 0x000000ffff007224 */ /* 0x000fe400078e0a00 */
[----:B------:R-:W-:-:S05]  /*0380*/  VIADD R15, R15, 0xffffffff ;  /* 0xffffffff0f0f7836 */ /* 0x000fca0000000000 */
[----:B------:R-:W-:Y:S02]  /*0390*/  IABS R11, R15 ;  /* 0x0000000f000b7213 */ /* 0x000fe40000000000 */
[----:B------:R-:W-:Y:S01]  /*03a0*/  LOP3.LUT R15, R15, R6, RZ, 0x3c, !PT ;  /* 0x000000060f0f7212 */ /* 0x000fe200078e3cff */
[----:B-1----:R-:W-:-:S04]  /*03b0*/  VIADD R4, R4, 0xffffffe ;  /* 0x0ffffffe04047836 */ /* 0x002fc80000000000 */
        /* <DEDUP_REMOVED lines=9> */
[----:B------:R-:W4:Y:S03]  /*0450*/  S2R R0, SR_CTAID.Y ;  /* 0x0000000000007919 */ /* 0x000f260000002600 */
        /* <DEDUP_REMOVED lines=14> */
[----:B---3--:R-:W-:Y:S01]  /*0540*/  IADD3 R2, PT, PT, R5, 0x40, R114 ;  /* 0x0000004005027810 */ /* 0x008fe20007ffe072 */
[----:B------:R-:W-:Y:S01]  /*0550*/  @!P1 IMAD.MOV R9, RZ, RZ, -R9 ;  /* 0x000000ffff099224 */ /* 0x000fe200078e0a09 */
[----:B------:R-:W-:Y:S02]  /*0560*/  LEA.HI R4, R4, R3, RZ, 0x7 ;  /* 0x0000000304047211 */ /* 0x000fe400078f38ff */
[----:B------:R-:W-:Y:S02]  /*0570*/  @!P0 LOP3.LUT R9, RZ, R6, RZ, 0x33, !PT ;  /* 0x00000006ff098212 */ /* 0x000fe400078e33ff */
[----:B------:R-:W-:-:S02]  /*0580*/  SHF.R.S32.HI R5, RZ, 0x1f, R2 ;  /* 0x0000001fff057819 */ /* 0x000fc40000011402 */
[----:B------:R-:W-:Y:S01]  /*0590*/  SHF.R.S32.HI R4, RZ, 0x7, R4 ;  /* 0x00000007ff047819 */ /* 0x000fe20000011404 */
[----:B----4-:R-:W-:Y:S01]  /*05a0*/  IMAD R173, R9, R0, RZ ;  /* 0x0000000009ad7224 */ /* 0x010fe200078e02ff */
        /* <DEDUP_REMOVED lines=9> */
[----:B------:R-:W-:Y:S01]  /*0640*/  IADD3 R3, PT, PT, -R182, UR22, RZ ;  /* 0x00000016b6037c10 */ /* 0x000fe2000fffe1ff */
[----:B------:R-:W3:Y:S03]  /*0650*/  LDCU UR8, c[0x0][0x44c] ;  /* 0x00008980ff0877ac */ /* 0x000ee60008000800 */
[----:B------:R-:W-:Y:S01]  /*0660*/  LOP3.LUT R5, R5, 0x1c, RZ, 0xc0, !PT ;  /* 0x0000001c05057812 */ /* 0x000fe200078ec0ff */
[----:B------:R-:W4:Y:S01]  /*0670*/  LDCU.64 UR6, c[0x0][0x3f8] ;  /* 0x00007f00ff0677ac */ /* 0x000f220008000a00 */
[----:B-1----:R-:W-:Y:S01]  /*0680*/  IMAD R2, R0, R2, R181 ;  /* 0x0000000200027224 */ /* 0x002fe200078e02b5 */
[----:B------:R-:W-:-:S02]  /*0690*/  SHF.R.U32.HI R0, RZ, 0x3, R118 ;  /* 0x00000003ff007819 */ /* 0x000fc40000011676 */
[----:B------:R-:W-:Y:S01]  /*06a0*/  LOP3.LUT P4, R118, R118, 0x7, RZ, 0xc0, !PT ;  /* 0x0000000776767812 */ /* 0x000fe2000788c0ff */
[----:B------:R-:W-:Y:S02]  /*06b0*/  IMAD R9, R2, R7, R8 ;  /* 0x0000000702097224 */ /* 0x000fe400078e0208 */
[C---:B------:R-:W-:Y:S01]  /*06c0*/  VIADD R4, R0.reuse, 0x10 ;  /* 0x0000001000047836 */ /* 0x040fe20000000000 */
[CC--:B------:R-:W-:Y:S01]  /*06d0*/  ISETP.GE.OR P4, PT, R0.reuse, R3.reuse, P4 ;  /* 0x000000030000720c */ /* 0x0c0fe20002786670 */
[----:B------:R-:W-:Y:S02]  /*06e0*/  IMAD R9, R9, UR22, R182 ;  /* 0x0000001609097c24 */ /* 0x000fe4000f8e02b6 */
        /* <DEDUP_REMOVED lines=8> */
[C---:B--2---:R-:W-:Y:S01]  /*0770*/  LEA R6, P0, R7.reuse, UR4, 0x2 ;  /* 0x0000000407067c11 */ /* 0x044fe2000f8010ff */
[----:B------:R-:W-:Y:S01]  /*0780*/  @!P4 IMAD.MOV.U32 R13, RZ, RZ, -0x800000 ;  /* 0xff800000ff0dc424 */ /* 0x000fe200078e00ff */
[C---:B------:R-:W-:Y:S02]  /*0790*/  ISETP.NE.OR P3, PT, R118.reuse, RZ, P3 ;  /* 0x000000ff7600720c */ /* 0x040fe40001f65670 */
        /* <DEDUP_REMOVED lines=29> */
.L_x_1488:
        /* <DEDUP_REMOVED lines=8> */
.L_x_1489:
        /* <DEDUP_REMOVED lines=10> */
[----:B------:R-:W-:Y:S01]  /*0a90*/  MOV R10, RZ ;  /* 0x000000ff000a7202 */ /* 0x000fe20000000f00 */
        /* <DEDUP_REMOVED lines=38> */
[----:B---3--:R-:W-:-:S04]  /*0d00*/  IMAD.MOV R4, RZ, RZ, -R11 ;  /* 0x000000ffff047224 */ /* 0x008fc800078e0a0b */
        /* <DEDUP_REMOVED lines=49> */
.L_x_1490:
[----:B------:R-:W2:Y:S01]  /*1020*/  LDC R9, c[0x0][0x3e8] ;  /* 0x0000fa00ff097b82 */ /* 0x000ea20000000800 */
[----:B------:R-:W3:Y:S01]  /*1030*/  LDCU.64 UR6, c[0x0][0x3c0] ;  /* 0x00007800ff0677ac */ /* 0x000ee20008000a00 */
[----:B------:R-:W-:Y:S02]  /*1040*/  IABS R10, R8 ;  /* 0x00000008000a7213 */ /* 0x000fe40000000000 */
[----:B------:R-:W-:Y:S02]  /*1050*/  CS2R R184, SRZ ;  /* 0x0000000000b87805 */ /* 0x000fe4000001ff00 */
[----:B------:R-:W-:Y:S01]  /*1060*/  SHF.R.S32.HI R15, RZ, 0x1f, R19 ;  /* 0x0000001fff0f7819 */ /* 0x000fe20000011413 */
[----:B------:R-:W4:Y:S01]  /*1070*/  LDCU.64 UR16, c[0x0][0x3a0] ;  /* 0x00007400ff1077ac */ /* 0x000f220008000a00 */
[----:B-1----:R-:W1:Y:S03]  /*1080*/  LDC.64 R2, c[0x0][0x3b8] ;  /* 0x0000ee00ff027b82 */ /* 0x002e660000000a00 */
[----:B---3--:R-:W-:-:S04]  /*1090*/  IMAD R14, R15, UR6, RZ ;  /* 0x000000060f0e7c24 */ /* 0x008fc8000f8e02ff */
[----:B------:R-:W-:Y:S01]  /*10a0*/  IMAD R14, R19, UR7, R14 ;  /* 0x00000007130e7c24 */ /* 0x000fe2000f8e020e */
[----:B--2---:R-:W-:-:S04]  /*10b0*/  IABS R12, R9 ;  /* 0x00000009000c7213 */ /* 0x004fc80000000000 */
[----:B------:R-:W2:Y:S01]  /*10c0*/  I2F.RP R7, R12 ;  /* 0x0000000c00077306 */ /* 0x000ea20000209400 */
[----:B-1----:R-:W-:-:S04]  /*10d0*/  IMAD R16, R15, R2, RZ ;  /* 0x000000020f107224 */ /* 0x002fc800078e02ff */
[----:B------:R-:W-:-:S03]  /*10e0*/  IMAD R16, R19, R3, R16 ;  /* 0x0000000313107224 */ /* 0x000fc600078e0210 */
[----:B--2---:R-:W1:Y:S02]  /*10f0*/  MUFU.RCP R4, R7 ;  /* 0x0000000700047308 */ /* 0x004e640000001000 */
[----:B-1----:R-:W-:-:S06]  /*1100*/  IADD3 R4, PT, PT, R4, 0xffffffe, RZ ;  /* 0x0ffffffe04047810 */ /* 0x002fcc0007ffe0ff */
        /* <DEDUP_REMOVED lines=8> */
[----:B------:R-:W-:Y:S02]  /*1190*/  IMAD R7, R12, R7, R10 ;  /* 0x000000070c077224 */ /* 0x000fe400078e020a */
[----:B------:R-:W-:-:S03]  /*11a0*/  IMAD.WIDE.U32 R10, R19, UR6, RZ ;  /* 0x00000006130a7c25 */ /* 0x000fc6000f8e00ff */
[----:B------:R-:W-:Y:S01]  /*11b0*/  ISETP.GT.U32.AND P0, PT, R12, R7, PT ;  /* 0x000000070c00720c */ /* 0x000fe20003f04070 */
[----:B------:R-:W-:Y:S01]  /*11c0*/  IMAD.WIDE.U32 R18, R19, R2, RZ ;  /* 0x0000000213127225 */ /* 0x000fe200078e00ff */
[----:B------:R-:W-:Y:S02]  /*11d0*/  IADD3 R15, PT, PT, R11, R14, RZ ;  /* 0x0000000e0b0f7210 */ /* 0x000fe40007ffe0ff */
[----:B-----5:R-:W-:Y:S01]  /*11e0*/  SHF.R.S32.HI R11, RZ, 0x1f, R6 ;  /* 0x0000001fff0b7819 */ /* 0x020fe20000011406 */
[----:B------:R-:W-:Y:S01]  /*11f0*/  IMAD.IADD R17, R19, 0x1, R16 ;  /* 0x0000000113117824 */ /* 0x000fe200078e0210 */
[----:B------:R-:W-:Y:S02]  /*1200*/  MOV R14, R10 ;  /* 0x0000000a000e7202 */ /* 0x000fe40000000f00 */
[----:B------:R-:W-:Y:S01]  /*1210*/  MOV R16, R18 ;  /* 0x0000001200107202 */ /* 0x000fe20000000f00 */
[----:B-1----:R-:W-:-:S04]  /*1220*/  IMAD R10, R11, R4, RZ ;  /* 0x000000040b0a7224 */ /* 0x002fc800078e02ff */
[-C--:B------:R-:W-:Y:S01]  /*1230*/  @!P0 IADD3 R7, PT, PT, R7, -R12.reuse, RZ ;  /* 0x8000000c07078210 */ /* 0x080fe20007ffe0ff */
[----:B----4-:R-:W-:Y:S01]  /*1240*/  IMAD R11, R11, UR16, RZ ;  /* 0x000000100b0b7c24 */ /* 0x010fe2000f8e02ff */
[----:B------:R-:W-:Y:S01]  /*1250*/  @!P0 IADD3 R0, PT, PT, R0, 0x1, RZ ;  /* 0x0000000100008810 */ /* 0x000fe20007ffe0ff */
[----:B------:R-:W-:Y:S01]  /*1260*/  IMAD R10, R6, R5, R10 ;  /* 0x00000005060a7224 */ /* 0x000fe200078e020a */
[----:B------:R-:W-:Y:S01]  /*1270*/  LOP3.LUT R5, R8, R9, RZ, 0x3c, !PT ;  /* 0x0000000908057212 */ /* 0x000fe200078e3cff */
[C---:B------:R-:W-:Y:S01]  /*1280*/  IMAD R11, R6.reuse, UR17, R11 ;  /* 0x00000011060b7c24 */ /* 0x040fe2000f8e020b */
[----:B------:R-:W-:Y:S01]  /*1290*/  ISETP.GE.U32.AND P2, PT, R7, R12, PT ;  /* 0x0000000c0700720c */ /* 0x000fe20003f46070 */
[C---:B------:R-:W-:Y:S01]  /*12a0*/  IMAD.WIDE.U32 R16, R6.reuse, UR16, R16 ;  /* 0x0000001006107c25 */ /* 0x040fe2000f8e0010 */
[----:B------:R-:W-:Y:S02]  /*12b0*/  ISETP.GE.AND P1, PT, R5, RZ, PT ;  /* 0x000000ff0500720c */ /* 0x000fe40003f26270 */
[----:B------:R-:W-:Y:S01]  /*12c0*/  ISETP.NE.AND P0, PT, R9, RZ, PT ;  /* 0x000000ff0900720c */ /* 0x000fe20003f05270 */
[----:B------:R-:W-:Y:S01]  /*12d0*/  IMAD.WIDE.U32 R14, R6, R4, R14 ;  /* 0x00000004060e7225 */ /* 0x000fe200078e000e */
[----:B------:R-:W-:Y:S01]  /*12e0*/  LEA R12, R28, 0xffffff80, 0x7 ;  /* 0xffffff801c0c7811 */ /* 0x000fe200078e38ff */
[----:B------:R-:W1:Y:S02]  /*12f0*/  LDC.64 R6, c[0x0][0x3d0] ;  /* 0x0000f400ff067b82 */ /* 0x000e640000000a00 */
[----:B------:R-:W-:Y:S01]  /*1300*/  IMAD.IADD R17, R17, 0x1, R11 ;  /* 0x0000000111117824 */ /* 0x000fe200078e020b */
[----:B------:R-:W-:-:S02]  /*1310*/  SHF.R.S32.HI R11, RZ, 0x1f, R12 ;  /* 0x0000001fff0b7819 */ /* 0x000fc4000001140c */
[----:B------:R-:W-:Y:S01]  /*1320*/  IADD3 R19, PT, PT, R15, R10, RZ ;  /* 0x0000000a0f137210 */ /* 0x000fe20007ffe0ff */
[----:B------:R-:W-:Y:S01]  /*1330*/  IMAD.WIDE.U32 R16, R12, R2, R16 ;  /* 0x000000020c107225 */ /* 0x000fe200078e0010 */
[----:B------:R-:W-:Y:S01]  /*1340*/  @P2 IADD3 R0, PT, PT, R0, 0x1, RZ ;  /* 0x0000000100002810 */ /* 0x000fe20007ffe0ff */
[----:B------:R-:W2:Y:S01]  /*1350*/  LDC.64 R4, c[0x0][0x3d8] ;  /* 0x0000f600ff047b82 */ /* 0x000ea20000000a00 */
[----:B------:R-:W-:Y:S01]  /*1360*/  MOV R18, R14 ;  /* 0x0000000e00127202 */ /* 0x000fe20000000f00 */
[C---:B------:R-:W-:Y:S01]  /*1370*/  IMAD R15, R11.reuse, UR6, RZ ;  /* 0x000000060b0f7c24 */ /* 0x040fe2000f8e02ff */
[----:B------:R-:W-:Y:S01]  /*1380*/  @!P1 IADD3 R0, PT, PT, -R0, RZ, RZ ;  /* 0x000000ff00009210 */ /* 0x000fe20007ffe1ff */
[----:B------:R-:W-:Y:S01]  /*1390*/  IMAD R11, R11, R2, RZ ;  /* 0x000000020b0b7224 */ /* 0x000fe200078e02ff */
[----:B------:R-:W-:Y:S01]  /*13a0*/  @!P0 LOP3.LUT R0, RZ, R9, RZ, 0x33, !PT ;  /* 0x00000009ff008212 */ /* 0x000fe200078e33ff */
[C---:B------:R-:W-:Y:S02]  /*13b0*/  IMAD R15, R12.reuse, UR7, R15 ;  /* 0x000000070c0f7c24 */ /* 0x040fe4000f8e020f */
[----:B------:R-:W-:Y:S01]  /*13c0*/  IMAD.WIDE.U32 R18, R12, UR6, R18 ;  /* 0x000000060c127c25 */ /* 0x000fe2000f8e0012 */
[----:B------:R-:W-:-:S03]  /*13d0*/  SHF.R.S32.HI R9, RZ, 0x1f, R0 ;  /* 0x0000001fff097819 */ /* 0x000fc60000011400 */
[----:B------:R-:W-:Y:S01]  /*13e0*/  IMAD R11, R12, R3, R11 ;  /* 0x000000030c0b7224 */ /* 0x000fe200078e020b */
[----:B------:R-:W-:Y:S01]  /*13f0*/  IADD3 R19, PT, PT, R19, R15, RZ ;  /* 0x0000000f13137210 */ /* 0x000fe20007ffe0ff */
[-C--:B-1----:R-:W-:Y:S02]  /*1400*/  IMAD R10, R9, R6.reuse, RZ ;  /* 0x00000006090a7224 */ /* 0x082fe400078e02ff */
[----:B------:R-:W-:Y:S02]  /*1410*/  IMAD.IADD R17, R17, 0x1, R11 ;  /* 0x0000000111117824 */ /* 0x000fe400078e020b */
[C---:B------:R-:W-:Y:S02]  /*1420*/  IMAD R7, R0.reuse, R7, R10 ;  /* 0x0000000700077224 */ /* 0x040fe400078e020a */
[----:B------:R-:W-:-:S04]  /*1430*/  IMAD.WIDE.U32 R14, R0, R6, R16 ;  /* 0x00000006000e7225 */ /* 0x000fc800078e0010 */
[-C--:B--2---:R-:W-:Y:S02]  /*1440*/  IMAD R9, R9, R4.reuse, RZ ;  /* 0x0000000409097224 */ /* 0x084fe400078e02ff */
[----:B------:R-:W-:Y:S01]  /*1450*/  IMAD.WIDE.U32 R18, R0, R4, R18 ;  /* 0x0000000400127225 */ /* 0x000fe200078e0012 */
[----:B------:R-:W-:-:S03]  /*1460*/  IADD3 R4, PT, PT, R15, R7, RZ ;  /* 0x000000070f047210 */ /* 0x000fc60007ffe0ff */
[----:B------:R-:W-:Y:S01]  /*1470*/  IMAD R5, R0, R5, R9 ;  /* 0x0000000500057224 */ /* 0x000fe200078e0209 */
[----:B------:R-:W-:-:S04]  /*1480*/  MOV R6, R18 ;  /* 0x0000001200067202 */ /* 0x000fc80000000f00 */
[----:B------:R-:W-:-:S07]  /*1490*/  IADD3 R0, PT, PT, R19, R5, RZ ;  /* 0x0000000513007210 */ /* 0x000fce0007ffe0ff */
.L_x_1491:
        /* <DEDUP_REMOVED lines=9> */
[----:B------:R-:W-:Y:S01]  /*1530*/  LOP3.LUT R16, R180, 0xd8, RZ, 0xc0, !PT ;  /* 0x000000d8b4107812 */ /* 0x000fe200078ec0ff */
[----:B------:R-:W-:Y:S01]  /*1540*/  IMAD.MOV.U32 R123, RZ, RZ, RZ ;  /* 0x000000ffff7b7224 */ /* 0x000fe200078e00ff */
[----:B------:R-:W-:Y:S01]  /*1550*/  SHF.R.U32.HI R122, RZ, 0x2, R118 ;  /* 0x00000002ff7a7819 */ /* 0x000fe20000011676 */
[----:B------:R-:W5:Y:S01]  /*1560*/  LDCU.128 UR8, c[0x0][0x380] ;  /* 0x00007000ff0877ac */ /* 0x000f620008000c00 */
[----:B------:R-:W-:Y:S01]  /*1570*/  LOP3.LUT R113, R16, R179, RZ, 0x3c, !PT ;  /* 0x000000b310717212 */ /* 0x000fe200078e3cff */
[----:B------:R-:W-:Y:S01]  /*1580*/  IMAD.SHL.U32 R31, R2, 0x40, RZ ;  /* 0x00000040021f7824 */ /* 0x000fe200078e00ff */
[----:B------:R-:W-:Y:S01]  /*1590*/  LOP3.LUT R10, R180, 0x1f20, RZ, 0xc0, !PT ;  /* 0x00001f20b40a7812 */ /* 0x000fe200078ec0ff */
[----:B------:R-:W-:Y:S01]  /*15a0*/  IMAD.WIDE.U32 R12, R13, 0x40, R122 ;  /* 0x000000400d0c7825 */ /* 0x000fe200078e007a */
[----:B------:R-:W-:-:S02]  /*15b0*/  IADD3 R14, P0, PT, R18, R14, RZ ;  /* 0x0000000e120e7210 */ /* 0x000fc40007f1e0ff */
[----:B------:R-:W-:Y:S01]  /*15c0*/  LOP3.LUT R113, R10, R113, RZ, 0xfc, !PT ;  /* 0x000000710a717212 */ /* 0x000fe200078efcff */
[C---:B-1----:R-:W-:Y:S01]  /*15d0*/  IMAD.WIDE.U32 R16, R181.reuse, UR14, R18 ;  /* 0x0000000eb5107c25 */ /* 0x042fe2000f8e0012 */
[----:B------:R-:W-:Y:S01]  /*15e0*/  IADD3 R6, P2, PT, R18, R6, RZ ;  /* 0x0000000612067210 */ /* 0x000fe20007f5e0ff */
[----:B--2---:R-:W-:Y:S01]  /*15f0*/  USHF.L.U64.HI UR23, UR4, 0x5, UR5 ;  /* 0x0000000504177899 */ /* 0x004fe20008010205 */
[----:B------:R-:W-:Y:S01]  /*1600*/  SHF.L.U64.HI R112, R2, 0x6, R3 ;  /* 0x0000000602707819 */ /* 0x000fe20000010203 */
[----:B------:R-:W-:Y:S01]  /*1610*/  USHF.L.U32 UR14, UR4, 0x5, URZ ;  /* 0x00000005040e7899 */ /* 0x000fe200080006ff */
[----:B------:R-:W-:Y:S01]  /*1620*/  IMAD R17, R181, UR15, R17 ;  /* 0x0000000fb5117c24 */ /* 0x000fe2000f8e0211 */
[----:B------:R-:W-:Y:S01]  /*1630*/  SHF.R.U32.HI R170, RZ, 0x1, R118 ;  /* 0x00000001ffaa7819 */ /* 0x000fe20000011676 */
[----:B----4-:R-:W-:Y:S02]  /*1640*/  IMAD R5, R5, UR20, RZ ;  /* 0x0000001405057c24 */ /* 0x010fe4000f8e02ff */
[----:B------:R-:W-:-:S04]  /*1650*/  IMAD.WIDE.U32 R16, R8, UR20, R16 ;  /* 0x0000001408107c25 */ /* 0x000fc8000f8e0010 */
[----:B------:R-:W-:Y:S02]  /*1660*/  IMAD R10, R8, UR21, R5 ;  /* 0x00000015080a7c24 */ /* 0x000fe4000f8e0205 */
[----:B------:R-:W-:Y:S02]  /*1670*/  IMAD.U32 R18, RZ, RZ, UR14 ;  /* 0x0000000eff127e24 */ /* 0x000fe4000f8e00ff */
[----:B------:R-:W-:Y:S02]  /*1680*/  IMAD.U32 R19, RZ, RZ, UR23 ;  /* 0x00000017ff137e24 */ /* 0x000fe4000f8e00ff */
[----:B------:R-:W-:Y:S02]  /*1690*/  IMAD.X R15, RZ, RZ, R4, P0 ;  /* 0x000000ffff0f7224 */ /* 0x000fe400000e0604 */
[----:B------:R-:W-:Y:S02]  /*16a0*/  IMAD R4, R13, UR4, RZ ;  /* 0x000000040d047c24 */ /* 0x000fe4000f8e02ff */
[----:B------:R-:W-:-:S02]  /*16b0*/  IMAD.IADD R11, R17, 0x1, R10 ;  /* 0x00000001110b7824 */ /* 0x000fc400078e020a */
        /* <DEDUP_REMOVED lines=15> */
[----:B------:R-:W-:Y:S01]  /*17b0*/  IMAD.SHL.U32 R116, R118, 0x4, RZ ;  /* 0x0000000476747824 */ /* 0x000fe200078e00ff */
[----:B------:R-:W-:Y:S01]  /*17c0*/  LEA R174, P3, R14, UR10, 0x1 ;  /* 0x0000000a0eae7c11 */ /* 0x000fe2000f8608ff */
[C---:B------:R-:W-:Y:S01]  /*17d0*/  IMAD.SHL.U32 R169, R118.reuse, 0x10, RZ ;  /* 0x0000001076a97824 */ /* 0x040fe200078e00ff */
[----:B------:R-:W-:Y:S01]  /*17e0*/  LEA.HI.X R9, R5, UR9, R4, 0x1, P0 ;  /* 0x0000000905097c11 */ /* 0x000fe200080f0c04 */
[----:B------:R-:W-:Y:S01]  /*17f0*/  IMAD.SHL.U32 R30, R118, 0x20, RZ ;  /* 0x00000020761e7824 */ /* 0x000fe200078e00ff */
[----:B------:R-:W-:Y:S01]  /*1800*/  LEA.HI.X R175, R14, UR11, R175, 0x1, P3 ;  /* 0x0000000b0eaf7c11 */ /* 0x000fe200098f0caf */
[----:B------:R-:W-:Y:S01]  /*1810*/  USHF.L.U32 UR8, UR6, 0x6, URZ ;  /* 0x0000000606087899 */ /* 0x000fe200080006ff */
[C---:B------:R-:W-:Y:S01]  /*1820*/  IADD3 R4, P0, PT, R31.reuse, R174, RZ ;  /* 0x000000ae1f047210 */ /* 0x040fe20007f1e0ff */
[----:B------:R-:W-:Y:S01]  /*1830*/  IMAD.MOV.U32 R29, RZ, RZ, 0x20 ;  /* 0x00000020ff1d7424 */ /* 0x000fe200078e00ff */
[----:B------:R-:W-:Y:S01]  /*1840*/  LEA.HI.X R11, R12, UR9, R7, 0x1, P1 ;  /* 0x000000090c0b7c11 */ /* 0x000fe200088f0c07 */
[----:B------:R-:W-:Y:S01]  /*1850*/  IMAD.X R7, RZ, RZ, R0, P2 ;  /* 0x000000ffff077224 */ /* 0x000fe200010e0600 */
[----:B------:R-:W-:Y:S01]  /*1860*/  LOP3.LUT R0, R170, 0x8, RZ, 0xc0, !PT ;  /* 0x00000008aa007812 */ /* 0x000fe200078ec0ff */
[----:B------:R-:W-:Y:S01]  /*1870*/  IMAD.X R5, R112, 0x1, R175, P0 ;  /* 0x0000000170057824 */ /* 0x000fe200000e06af */
[----:B------:R-:W-:Y:S01]  /*1880*/  IADD3 R12, P0, PT, R31, R4, RZ ;  /* 0x000000041f0c7210 */ /* 0x000fe20007f1e0ff */
[----:B------:R-:W-:Y:S01]  /*1890*/  @!PT LDS RZ, [RZ] ;  /* 0x00000000fffff984 */ /* 0x000fe20000000800 */
[----:B------:R-:W-:Y:S01]  /*18a0*/  @!PT LDS RZ, [RZ] ;  /* 0x00000000fffff984 */ /* 0x000fe20000000800 */
[----:B------:R-:W-:Y:S01]  /*18b0*/  @!PT LDS RZ, [RZ] ;  /* 0x00000000fffff984 */ /* 0x000fe20000000800 */
[----:B------:R-:W-:Y:S01]  /*18c0*/  LDGSTS.E.BYPASS.LTC128B.128 [R113], desc[UR24][R10.64] ;  /* 0x000000000a717fae */ /* 0x000fe2000b981a18 */
[----:B------:R-:W-:-:S03]  /*18d0*/  IMAD.WIDE.U32 R6, R122, UR6, R6 ;  /* 0x000000067a067c25 */ /* 0x000fc6000f8e0006 */
[----:B------:R-:W-:Y:S01]  /*18e0*/  LDGSTS.E.BYPASS.LTC128B.128 [R113+0x1000], desc[UR24][R10.64+0x40] ;  /* 0x010000400a717fae */ /* 0x000fe2000b981a18 */
[----:B------:R-:W-:Y:S02]  /*18f0*/  IMAD.X R13, R112, 0x1, R5, P0 ;  /* 0x00000001700d7824 */ /* 0x000fe400000e0605 */
[----:B------:R-:W-:Y:S01]  /*1900*/  VIADD R178, R28, 0xffffffff ;  /* 0xffffffff1cb27836 */ /* 0x000fe20000000000 */
[----:B------:R1:W-:Y:S03]  /*1910*/  LDGSTS.E.BYPASS.LTC128B.128 [R113+0x2000], desc[UR24][R10.64+0x80] ;  /* 0x020000800a717fae */ /* 0x0003e6000b981a18 */
[----:B------:R-:W-:Y:S01]  /*1920*/  IMAD.SHL.U32 R187, R178, 0x80, RZ ;  /* 0x00000080b2bb7824 */ /* 0x000fe200078e00ff */
[----:B------:R-:W-:Y:S04]  /*1930*/  LDGSTS.E.BYPASS.LTC128B.128 [R113+0x800], desc[UR24][R8.64] ;  /* 0x0080000008717fae */ /* 0x000fe8000b981a18 */
        /* <DEDUP_REMOVED lines=146> */
[----:B------:R5:W-:Y:S01]  /*2260*/  MUFU.TANH R100, R20 ;  /* 0x0000001400647308 */ /* 0x000be20000002400 */
[----:B------:R-:W-:-:S05]  /*2270*/  FMUL.FTZ R101, R21, UR4 ;  /* 0x0000000415657c20 */ /* 0x000fca0008410000 */
[----:B------:R-:W-:Y:S01]  /*2280*/  HMMA.16816.F32 R32, R12, R102, R32 ;  /* 0x000000660c20723c */ /* 0x000fe20000001820 */
[----:B------:R-:W-:Y:S01]  /*2290*/  FMUL.FTZ R102, R23, UR4 ;  /* 0x0000000417667c20 */ /* 0x000fe20008410000 */
[----:B------:R-:W2:Y:S01]  /*22a0*/  MUFU.TANH R101, R101 ;  /* 0x0000006500657308 */ /* 0x000ea20000002400 */
        /* <DEDUP_REMOVED lines=10> */
[----:B------:R-:W1:Y:S06]  /*2350*/  MUFU.TANH R123, R42 ;  /* 0x0000002a007b7308 */ /* 0x000e6c0000002400 */
[----:B------:R-:W-:Y:S01]  /*2360*/  HMMA.16816.F32 R108, R8, R72, R108 ;  /* 0x00000048086c723c */ /* 0x000fe2000000186c */
[----:B------:R-:W3:Y:S01]  /*2370*/  LDSM.16.M88.4 R72, [R120+0x6800] ;  /* 0x006800007848783b */ /* 0x000ee20000000200 */
[----:B------:R2:W1:Y:S06]  /*2380*/  MUFU.TANH R124, R43 ;  /* 0x0000002b007c7308 */ /* 0x00046c0000002400 */
[----:B----4-:R-:W-:Y:S01]  /*2390*/  HMMA.16816.F32 R92, R12, R16, R88 ;  /* 0x000000100c5c723c */ /* 0x010fe20000001858 */
[----:B------:R-:W4:Y:S01]  /*23a0*/  LDSM.16.M88.4 R88, [R115+0x7800] ;  /* 0x007800007358783b */ /* 0x000f220000000200 */
[----:B------:R-:W1:Y:S06]  /*23b0*/  MUFU.TANH R119, R119 ;  /* 0x0000007700777308 */ /* 0x000e6c0000002400 */
[----:B------:R-:W-:Y:S01]  /*23c0*/  HMMA.16816.F32 R60, R104, R26, R60 ;  /* 0x0000001a683c723c */ /* 0x000fe2000000183c */
[----:B------:R-:W1:Y:S01]  /*23d0*/  LDSM.16.M88.4 R24, [R115+0x5c00] ;  /* 0x005c00007318783b */ /* 0x000e620000000200 */
[----:B------:R-:W-:Y:S03]  /*23e0*/  MUFU.TANH R102, R102 ;  /* 0x0000006600667308 */ /* 0x000fe60000002400 */
[----:B--2---:R-:W-:Y:S03]  /*23f0*/  LDSM.16.M88.4 R40, [R115+0x8000] ;  /* 0x008000007328783b */ /* 0x004fe60000000200 */
[----:B------:R-:W-:Y:S08]  /*2400*/  HMMA.16816.F32 R32, R4, R38, R32 ;  /* 0x000000260420723c */ /* 0x000ff00000001820 */
[----:B-----5:R-:W-:Y:S08]  /*2410*/  HMMA.16816.F32 R92, R8, R20, R92 ;  /* 0x00000014085c723c */ /* 0x020ff0000000185c */
[----:B------:R-:W-:Y:S01]  /*2420*/  HMMA.16816.F32 R84, R12, R18, R84 ;  /* 0x000000120c54723c */ /* 0x000fe20000001854 */
[----:B------:R-:W2:Y:S02]  /*2430*/  LDSM.16.M88.4 R16, [R120+0x7c00] ;  /* 0x007c00007810783b */ /* 0x000ea40000000200 */
[----:B------:R-:W-:Y:S01]  /*2440*/  FMUL.FTZ R32, R32, UR4 ;  /* 0x0000000420207c20 */ /* 0x000fe20008410000 */
[----:B------:R-:W-:-:S04]  /*2450*/  FMUL.FTZ R33, R33, UR4 ;  /* 0x0000000421217c20 */ /* 0x000fc80008410000 */
[----:B---3--:R-:W-:Y:S01]  /*2460*/  HMMA.16816.F32 R56, R104, R72, R56 ;  /* 0x000000486838723c */ /* 0x008fe20000001838 */
[----:B------:R-:W-:Y:S07]  /*2470*/  MUFU.TANH R72, R32 ;  /* 0x0000002000487308 */ /* 0x000fee0000002400 */
[----:B----4-:R-:W-:Y:S01]  /*2480*/  HMMA.16816.F32 R92, R4, R88, R92 ;  /* 0x00000058045c723c */ /* 0x010fe2000000185c */
[----:B------:R3:W-:Y:S01]  /*2490*/  MUFU.TANH R73, R33 ;  /* 0x0000002100497308 */ /* 0x0007e20000002400 */
[----:B------:R-:W-:Y:S01]  /*24a0*/  FMUL.FTZ R88, R34, UR4 ;  /* 0x0000000422587c20 */ /* 0x000fe20008410000 */
[----:B------:R-:W-:-:S05]  /*24b0*/  FMUL.FTZ R89, R35, UR4 ;  /* 0x0000000423597c20 */ /* 0x000fca0008410000 */
[C---:B-1----:R-:W-:Y:S01]  /*24c0*/  HMMA.16816.F32 R80, R12.reuse, R24, R80 ;  /* 0x000000180c50723c */ /* 0x042fe20000001850 */
[----:B------:R-:W-:Y:S07]  /*24d0*/  MUFU.TANH R88, R88 ;  /* 0x0000005800587308 */ /* 0x000fee0000002400 */
[----:B------:R-:W-:Y:S01]  /*24e0*/  HMMA.16816.F32 R76, R12, R26, R76 ;  /* 0x0000001a0c4c723c */ /* 0x000fe2000000184c */
[----:B------:R-:W-:Y:S01]  /*24f0*/  LDSM.16.M88.4 R24, [R120+0x8000] ;  /* 0x008000007818783b */ /* 0x000fe20000000200 */
[----:B------:R-:W-:Y:S01]  /*2500*/  MUFU.TANH R89, R89 ;  /* 0x0000005900597308 */ /* 0x000fe20000002400 */
[----:B------:R-:W-:-:S02]  /*2510*/  FMUL.FTZ R95, R95, UR4 ;  /* 0x000000045f5f7c20 */ /* 0x000fc40008410000 */
[----:B---3--:R-:W1:Y:S03]  /*2520*/  LDSM.16.M88.4 R32, [R115+0x6000] ;  /* 0x006000007320783b */ /* 0x008e660000000200 */
[C---:B------:R-:W-:Y:S01]  /*2530*/  HMMA.16816.F32 R84, R8.reuse, R22, R84 ;  /* 0x000000160854723c */ /* 0x040fe20000001854 */
[----:B------:R-:W3:Y:S01]  /*2540*/  LDSM.16.M88.4 R20, [R120+0x6c00] ;  /* 0x006c00007814783b */ /* 0x000ee20000000200 */
[----:B------:R-:W-:Y:S06]  /*2550*/  MUFU.TANH R198, R95 ;  /* 0x0000005f00c67308 */ /* 0x000fec0000002400 */
[C---:B--2---:R-:W-:Y:S08]  /*2560*/  HMMA.16816.F32 R80, R8.reuse, R16, R80 ;  /* 0x000000100850723c */ /* 0x044ff00000001850 */
[----:B------:R-:W-:Y:S01]  /*2570*/  HMMA.16816.F32 R76, R8, R18, R76 ;  /* 0x00000012084c723c */ /* 0x000fe2000000184c */
[----:B------:R-:W2:Y:S07]  /*2580*/  LDSM.16.M88.4 R16, [R115+0x6400] ;  /* 0x006400007310783b */ /* 0x000eae0000000200 */
[C---:B------:R-:W-:Y:S01]  /*2590*/  HMMA.16816.F32 R108, R4.reuse, R36, R108 ;  /* 0x00000024046c723c */ /* 0x040fe2000000186c */
[----:B------:R-:W-:Y:S07]  /*25a0*/  LDSM.16.M88.4 R36, [R115+0x7c00] ;  /* 0x007c00007324783b */ /* 0x000fee0000000200 */
[----:B------:R-:W-:Y:S01]  /*25b0*/  HMMA.16816.F32 R84, R4, R90, R84 ;  /* 0x0000005a0454723c */ /* 0x000fe20000001854 */
[----:B------:R-:W-:-:S06]  /*25c0*/  FMUL.FTZ R90, R94, UR4 ;  /* 0x000000045e5a7c20 */ /* 0x000fcc0008410000 */
[----:B------:R-:W-:Y:S01]  /*25d0*/  MUFU.TANH R90, R90 ;  /* 0x0000005a005a7308 */ /* 0x000fe20000002400 */
[C---:B-1----:R-:W-:Y:S03]  /*25e0*/  HMMA.16816.F32 R96, R12.reuse, R32, R96 ;  /* 0x000000200c60723c */ /* 0x042fe60000001860 */
[----:B------:R-:W-:Y:S01]  /*25f0*/  FMUL.FTZ R108, R108, UR4 ;  /* 0x000000046c6c7c20 */ /* 0x000fe20008410000 */
[----:B------:R-:W-:Y:S01]  /*2600*/  FMUL.FTZ R109, R109, UR4 ;  /* 0x000000046d6d7c20 */ /* 0x000fe20008410000 */
[----:B------:R-:W-:Y:S01]  /*2610*/  FMUL.FTZ R110, R110, UR4 ;  /* 0x000000046e6e7c20 */ /* 0x000fe20008410000 */
[----:B------:R-:W-:Y:S02]  /*2620*/  FMUL.FTZ R111, R111, UR4 ;  /* 0x000000046f6f7c20 */ /* 0x000fe40008410000 */
[----:B------:R-:W-:Y:S01]  /*2630*/  HMMA.16816.F32 R68, R12, R34, R68 ;  /* 0x000000220c44723c */ /* 0x000fe20000001844 */
[----:B------:R-:W1:Y:S01]  /*2640*/  LDSM.16.M88.4 R32, [R120+0x8400] ;  /* 0x008400007820783b */ /* 0x000e620000000200 */
[----:B------:R-:W4:Y:S01]  /*2650*/  MUFU.TANH R108, R108 ;  /* 0x0000006c006c7308 */ /* 0x000f220000002400 */
[----:B------:R-:W-:Y:S01]  /*2660*/  FMUL.FTZ R86, R86, UR4 ;  /* 0x0000000456567c20 */ /* 0x000fe20008410000 */
[----:B------:R-:W-:Y:S01]  /*2670*/  FMUL.FTZ R84, R84, UR4 ;  /* 0x0000000454547c20 */ /* 0x000fe20008410000 */
[----:B------:R-:W-:Y:S01]  /*2680*/  FMUL.FTZ R85, R85, UR4 ;  /* 0x0000000455557c20 */ /* 0x000fe20008410000 */
[----:B------:R-:W-:-:S02]  /*2690*/  FMUL.FTZ R87, R87, UR4 ;  /* 0x0000000457577c20 */ /* 0x000fc40008410000 */
[C---:B---3--:R-:W-:Y:S02]  /*26a0*/  HMMA.16816.F32 R48, R104.reuse, R20, R48 ;  /* 0x000000146830723c */ /* 0x048fe40000001830 */
[----:B------:R3:W-:Y:S06]  /*26b0*/  MUFU.TANH R196, R86 ;  /* 0x0000005600c47308 */ /* 0x0007ec0000002400 */
[----:B------:R-:W-:Y:S01]  /*26c0*/  HMMA.16816.F32 R44, R104, R22, R44 ;  /* 0x00000016682c723c */ /* 0x000fe2000000182c */
[----:B------:R-:W5:Y:S01]  /*26d0*/  LDSM.16.M88.4 R20, [R115+0x6800] ;  /* 0x006800007314783b */ /* 0x000f620000000200 */
[----:B------:R-:W-:Y:S06]  /*26e0*/  MUFU.TANH R109, R109 ;  /* 0x0000006d006d7308 */ /* 0x000fec0000002400 */
[----:B--2---:R-:W-:Y:S02]  /*26f0*/  HMMA.16816.F32 R64, R12, R16, R64 ;  /* 0x000000100c40723c */ /* 0x004fe40000001840 */
[----:B------:R-:W2:Y:S01]  /*2700*/  MUFU.TANH R110, R110 ;  /* 0x0000006e006e7308 */ /* 0x000ea20000002400 */
[----:B---3--:R-:W-:-:S05]  /*2710*/  IMAD.SHL.U32 R86, R118, 0x2, RZ ;  /* 0x0000000276567824 */ /* 0x008fca00078e00ff */
[----:B------:R-:W-:Y:S01]  /*2720*/  HMMA.16816.F32 R60, R12, R18, R60 ;  /* 0x000000120c3c723c */ /* 0x000fe2000000183c */
[----:B------:R-:W3:Y:S01]  /*2730*/  LDSM.16.M88.4 R16, [R115+0x8400] ;  /* 0x008400007310783b */ /* 0x000ee20000000200 */
[----:B------:R-:W-:Y:S01]  /*2740*/  LOP3.LUT R86, R187, 0x6, R86, 0xf8, !PT ;  /* 0x00000006bb567812 */ /* 0x000fe200078ef856 */
[----:B------:R-:W2:Y:S05]  /*2750*/  MUFU.TANH R111, R111 ;  /* 0x0000006f006f7308 */ /* 0x000eaa0000002400 */
[----:B------:R-:W-:Y:S01]  /*2760*/  HMMA.16816.F32 R52, R104, R74, R52 ;  /* 0x0000004a6834723c */ /* 0x000fe20000001834 */
[----:B------:R-:W-:Y:S01]  /*2770*/  FMUL.FTZ R74, R92, UR4 ;  /* 0x000000045c4a7c20 */ /* 0x000fe20008410000 */
[----:B------:R-:W-:Y:S01]  /*2780*/  FMUL.FTZ R75, R93, UR4 ;  /* 0x000000045d4b7c20 */ /* 0x000fe20008410000 */
[----:B------:R-:W-:Y:S05]  /*2790*/  MUFU.TANH R202, R84 ;  /* 0x0000005400ca7308 */ /* 0x000fea0000002400 */
[----:B-1----:R-:W-:Y:S01]  /*27a0*/  HMMA.16816.F32 R64, R8, R32, R64 ;  /* 0x000000200840723c */ /* 0x002fe20000001840 */
[----:B------:R-:W-:-:S02]  /*27b0*/  LOP3.LUT R32, R86, 0x28, RZ, 0xfc, !PT ;  /* 0x0000002856207812 */ /* 0x000fc400078efcff */
[----:B------:R-:W1:Y:S05]  /*27c0*/  MUFU.TANH R74, R74 ;  /* 0x0000004a004a7308 */ /* 0x000e6a0000002400 */
[----:B------:R-:W-:Y:S03]  /*27d0*/  HMMA.16816.F32 R80, R4, R36, R80 ;  /* 0x000000240450723c */ /* 0x000fe60000001850 */
[----:B------:R-:W1:Y:S05]  /*27e0*/  MUFU.TANH R75, R75 ;  /* 0x0000004b004b7308 */ /* 0x000e6a0000002400 */
[----:B-----5:R-:W-:Y:S01]  /*27f0*/  HMMA.16816.F32 R56, R12, R20, R56 ;  /* 0x000000140c38723c */ /* 0x020fe20000001838 */
[----:B------:R-:W-:-:S02]  /*2800*/  LOP3.LUT R21, R122, 0x7, RZ, 0xc0, !PT ;  /* 0x000000077a157812 */ /* 0x000fc400078ec0ff */
[----:B------:R-:W-:Y:S01]  /*2810*/  LOP3.LUT R20, R170, 0x1f0, RZ, 0xc0, !PT ;  /* 0x000001f0aa147812 */ /* 0x000fe200078ec0ff */
[----:B------:R-:W5:Y:S03]  /*2820*/  MUFU.TANH R200, R85 ;  /* 0x0000005500c87308 */ /* 0x000f660000002400 */
[----:B------:R-:W-:Y:S01]  /*2830*/  IADD3 R20, PT, PT, R21, R20, R182 ;  /* 0x0000001415147210 */ /* 0x000fe20007ffe0b6 */
[----:B------:R-:W-:Y:S01]  /*2840*/  HMMA.16816.F32 R76, R4, R38, R76 ;  /* 0x00000026044c723c */ /* 0x000fe2000000184c */
[----:B------:R-:W4:Y:S02]  /*2850*/  LDSM.16.M88.4 R36, [R120+0x8800] ;  /* 0x008800007824783b */ /* 0x000f240000000200 */
[----:B------:R-:W-:Y:S01]  /*2860*/  IADD3 R21, PT, PT, R117, -UR22, R20 ;  /* 0x8000001675157c10 */ /* 0x000fe2000fffe014 */
[----:B------:R-:W-:Y:S01]  /*2870*/  FMUL.FTZ R80, R80, UR4 ;  /* 0x0000000450507c20 */ /* 0x000fe20008410000 */
[----:B------:R-:W-:Y:S01]  /*2880*/  LOP3.LUT R20, R86, 0x8, RZ, 0xfc, !PT ;  /* 0x0000000856147812 */ /* 0x000fe200078efcff */
[----:B------:R-:W-:Y:S01]  /*2890*/  FMUL.FTZ R82, R82, UR4 ;  /* 0x0000000452527c20 */ /* 0x000fe20008410000 */
[----:B------:R-:W5:Y:S01]  /*28a0*/  MUFU.TANH R204, R87 ;  /* 0x0000005700cc7308 */ /* 0x000f620000002400 */
[----:B------:R-:W-:Y:S01]  /*28b0*/  HMMA.16816.F32 R96, R8, R24, R96 ;  /* 0x000000180860723c */ /* 0x000fe20000001860 */
[----:B------:R-:W-:-:S02]  /*28c0*/  IMAD.IADD R114, R21, 0x1, R114 ;  /* 0x0000000115727824 */ /* 0x000fc400078e0272 */
[----:B------:R-:W-:Y:S01]  /*28d0*/  FMUL.FTZ R81, R81, UR4 ;  /* 0x0000000451517c20 */ /* 0x000fe20008410000 */
[----:B------:R-:W-:-:S03]  /*28e0*/  FMUL.FTZ R83, R83, UR4 ;  /* 0x0000000453537c20 */ /* 0x000fc60008410000 */
[----:B------:R-:W5:Y:S01]  /*28f0*/  MUFU.TANH R192, R80 ;  /* 0x0000005000c07308 */ /* 0x000f620000002400 */
[----:B------:R-:W-:Y:S01]  /*2900*/  HMMA.16816.F32 R68, R8, R26, R68 ;  /* 0x0000001a0844723c */ /* 0x000fe20000001844 */
[----:B------:R-:W2:Y:S02]  /*2910*/  LDSM.16.M88.4 R24, [R115+0x6c00] ;  /* 0x006c00007318783b */ /* 0x000ea40000000200 */
[----:B------:R-:W-:Y:S01]  /*2920*/  FMUL.FTZ R76, R76, UR4 ;  /* 0x000000044c4c7c20 */ /* 0x000fe20008410000 */
[----:B------:R-:W-:Y:S01]  /*2930*/  FMUL.FTZ R78, R78, UR4 ;  /* 0x000000044e4e7c20 */ /* 0x000fe20008410000 */
[----:B------:R-:W-:Y:S01]  /*2940*/  FMUL.FTZ R77, R77, UR4 ;  /* 0x000000044d4d7c20 */ /* 0x000fe20008410000 */
[----:B------:R-:W-:Y:S01]  /*2950*/  FMUL.FTZ R79, R79, UR4 ;  /* 0x000000044f4f7c20 */ /* 0x000fe20008410000 */
[----:B------:R1:W-:Y:S01]  /*2960*/  MUFU.TANH R194, R76 ;  /* 0x0000004c00c27308 */ /* 0x0003e20000002400 */
[----:B---3--:R-:W-:Y:S01]  /*2970*/  HMMA.16816.F32 R64, R4, R16, R64 ;  /* 0x000000100440723c */ /* 0x008fe20000001840 */
[----:B------:R-:W-:-:S02]  /*2980*/  VIADDMNMX R17, R114, 0x1, R117, PT ;  /* 0x0000000172117846 */ /* 0x000fc40003800175 */
[----:B------:R-:W-:Y:S02]  /*2990*/  VIADDMNMX R117, R114, 0x9, R117, PT ;  /* 0x0000000972757846 */ /* 0x000fe40003800175 */
[C---:B------:R-:W-:Y:S02]  /*29a0*/  ISETP.GE.AND P6, PT, R20.reuse, R17, PT ;  /* 0x000000111400720c */ /* 0x040fe40003fc6270 */
[-C--:B------:R-:W-:Y:S01]  /*29b0*/  ISETP.GE.AND P5, PT, R20, R117.reuse, PT ;  /* 0x000000751400720c */ /* 0x080fe20003fa6270 */
[----:B------:R-:W-:Y:S01]  /*29c0*/  HMMA.16816.F32 R52, R12, R22, R52 ;  /* 0x000000160c34723c */ /* 0x000fe20000001834 */
[----:B------:R-:W3:Y:S01]  /*29d0*/  LDSM.16.M88.4 R20, [R115+0x8800] ;  /* 0x008800007314783b */ /* 0x000ee20000000200 */
[C---:B------:R-:W-:Y:S01]  /*29e0*/  LOP3.LUT R16, R86.reuse, 0x1, RZ, 0xfc, !PT ;  /* 0x0000000156107812 */ /* 0x040fe200078efcff */
[----:B------:R5:W-:Y:S01]  /*29f0*/  MUFU.TANH R138, R78 ;  /* 0x0000004e008a7308 */ /* 0x000be20000002400 */
[----:B------:R-:W-:Y:S02]  /*2a00*/  ISETP.GE.AND P4, PT, R86, R117, PT ;  /* 0x000000755600720c */ /* 0x000fe40003f86270 */
[----:B------:R-:W-:-:S02]  /*2a10*/  ISETP.GE.AND P0, PT, R16, R17, PT ;  /* 0x000000111000720c */ /* 0x000fc40003f06270 */
[----:B------:R-:W-:Y:S01]  /*2a20*/  HMMA.16816.F32 R68, R4, R42, R68 ;  /* 0x0000002a0444723c */ /* 0x000fe20000001844 */
[----:B------:R-:W-:Y:S02]  /*2a30*/  ISETP.GE.AND P3, PT, R16, R117, PT ;  /* 0x000000751000720c */ /* 0x000fe40003f66270 */
[----:B------:R-:W-:Y:S01]  /*2a40*/  LOP3.LUT R16, R86, 0x10, RZ, 0xfc, !PT ;  /* 0x0000001056107812 */ /* 0x000fe200078efcff */
[----:B------:R5:W3:Y:S01]  /*2a50*/  MUFU.TANH R190, R82 ;  /* 0x0000005200be7308 */ /* 0x000ae20000002400 */
[----:B-1----:R-:W-:Y:S01]  /*2a60*/  FSEL R76, R101, -INF , !P0 ;  /* 0xff800000654c7808 */ /* 0x002fe20004000000 */
[----:B------:R-:W-:Y:S01]  /*2a70*/  FMUL.FTZ R64, R64, UR4 ;  /* 0x0000000440407c20 */ /* 0x000fe20008410000 */
[----:B------:R-:W-:Y:S01]  /*2a80*/  FSEL R80, R123, -INF , !P5 ;  /* 0xff8000007b507808 */ /* 0x000fe20006800000 */
[C---:B------:R-:W-:Y:S01]  /*2a90*/  HMMA.16816.F32 R60, R8.reuse, R34, R60 ;  /* 0x00000022083c723c */ /* 0x040fe2000000183c */
[----:B------:R-:W-:Y:S01]  /*2aa0*/  ISETP.GE.AND P1, PT, R86, R17, PT ;  /* 0x000000115600720c */ /* 0x000fe20003f26270 */
[----:B------:R-:W-:Y:S01]  /*2ab0*/  FMUL.FTZ R66, R66, UR4 ;  /* 0x0000000442427c20 */ /* 0x000fe20008410000 */
[----:B------:R-:W-:Y:S01]  /*2ac0*/  ISETP.GE.AND P0, PT, R16, R117, PT ;  /* 0x000000751000720c */ /* 0x000fe20003f06270 */
[----:B------:R-:W1:Y:S01]  /*2ad0*/  MUFU.TANH R132, R81 ;  /* 0x0000005100847308 */ /* 0x000e620000002400 */
[----:B------:R-:W-:Y:S01]  /*2ae0*/  FSEL R100, R100, -INF , !P1 ;  /* 0xff80000064647808 */ /* 0x000fe20004800000 */
[----:B------:R-:W-:Y:S01]  /*2af0*/  FMUL.FTZ R67, R67, UR4 ;  /* 0x0000000443437c20 */ /* 0x000fe20008410000 */
[----:B------:R-:W-:Y:S01]  /*2b00*/  FSEL R84, R103, -INF , !P6 ;  /* 0xff80000067547808 */ /* 0x000fe20007000000 */
[----:B----4-:R-:W-:Y:S01]  /*2b10*/  HMMA.16816.F32 R56, R8, R36, R56 ;  /* 0x000000240838723c */ /* 0x010fe20000001838 */
[----:B------:R-:W-:-:S02]  /*2b20*/  FMUL.FTZ R65, R65, UR4 ;  /* 0x0000000441417c20 */ /* 0x000fc40008410000 */
[----:B------:R-:W-:Y:S01]  /*2b30*/  FMUL.FTZ R68, R68, UR4 ;  /* 0x0000000444447c20 */ /* 0x000fe20008410000 */
[----:B------:R-:W-:Y:S01]  /*2b40*/  FMUL.FTZ R70, R70, UR4 ;  /* 0x0000000446467c20 */ /* 0x000fe20008410000 */
[----:B------:R-:W4:Y:S01]  /*2b50*/  MUFU.TANH R188, R83 ;  /* 0x0000005300bc7308 */ /* 0x000f220000002400 */
[----:B------:R-:W-:Y:S01]  /*2b60*/  FMUL.FTZ R69, R69, UR4 ;  /* 0x0000000445457c20 */ /* 0x000fe20008410000 */
[----:B------:R-:W-:Y:S01]  /*2b70*/  FMUL.FTZ R71, R71, UR4 ;  /* 0x0000000447477c20 */ /* 0x000fe20008410000 */
[----:B--2---:R-:W-:Y:S01]  /*2b80*/  HMMA.16816.F32 R48, R12, R24, R48 ;  /* 0x000000180c30723c */ /* 0x004fe20000001830 */
[----:B------:R-:W-:-:S04]  /*2b90*/  LOP3.LUT R24, R86, 0x9, RZ, 0xfc, !PT ;  /* 0x0000000956187812 */ /* 0x000fc800078efcff */
[C---:B------:R-:W-:Y:S01]  /*2ba0*/  ISETP.GE.AND P2, PT, R24.reuse, R17, PT ;  /* 0x000000111800720c */ /* 0x040fe20003f46270 */
[----:B------:R2:W-:Y:S01]  /*2bb0*/  MUFU.TANH R172, R68 ;  /* 0x0000004400ac7308 */ /* 0x0005e20000002400 */
[-C--:B------:R-:W-:Y:S01]  /*2bc0*/  ISETP.GE.AND P1, PT, R24, R117.reuse, PT ;  /* 0x000000751800720c */ /* 0x080fe20003f26270 */
[C---:B------:R-:W-:Y:S01]  /*2bd0*/  HMMA.16816.F32 R60, R4.reuse, R18, R60 ;  /* 0x00000012043c723c */ /* 0x040fe2000000183c */
[----:B-----5:R-:W-:Y:S02]  /*2be0*/  FSEL R78, R121, -INF , !P2 ;  /* 0xff800000794e7808 */ /* 0x020fe40005000000 */
[----:B------:R-:W5:Y:S01]  /*2bf0*/  LDSM.16.M88.4 R120, [R120+0x8c00] ;  /* 0x008c00007878783b */ /* 0x000f620000000200 */
[----:B------:R-:W-:Y:S02]  /*2c00*/  LOP3.LUT R18, R86, 0x11, RZ, 0xfc, !PT ;  /* 0x0000001156127812 */ /* 0x000fe400078efcff */
[----:B------:R1:W-:Y:S01]  /*2c10*/  MUFU.TANH R164, R70 ;  /* 0x0000004600a47308 */ /* 0x0003e20000002400 */
[----:B------:R-:W-:Y:S01]  /*2c20*/  FSEL R82, R124, -INF , !P1 ;  /* 0xff8000007c527808 */ /* 0x000fe20004800000 */
[----:B---3--:R-:W-:Y:S01]  /*2c30*/  HMMA.16816.F32 R56, R4, R20, R56 ;  /* 0x000000140438723c */ /* 0x008fe20000001838 */
[----:B------:R-:W-:-:S02]  /*2c40*/  ISETP.GE.AND P6, PT, R18, R117, PT ;  /* 0x000000751200720c */ /* 0x000fc40003fc6270 */
[----:B------:R-:W-:-:S03]  /*2c50*/  LOP3.LUT R20, R86, 0x21, RZ, 0xfc, !PT ;  /* 0x0000002156147812 */ /* 0x000fc600078efcff */
[----:B------:R-:W3:Y:S01]  /*2c60*/  MUFU.TANH R136, R77 ;  /* 0x0000004d00887308 */ /* 0x000ee20000002400 */
[----:B--2---:R-:W-:Y:S01]  /*2c70*/  FSEL R68, R119, -INF , !P4 ;  /* 0xff80000077447808 */ /* 0x004fe20006000000 */
[----:B------:R-:W-:Y:S01]  /*2c80*/  HMMA.16816.F32 R96, R4, R40, R96 ;  /* 0x000000280460723c */ /* 0x000fe20000001860 */
[-C--:B------:R-:W-:Y:S02]  /*2c90*/  ISETP.GE.AND P4, PT, R16, R17.reuse, PT ;  /* 0x000000111000720c */ /* 0x080fe40003f86270 */
[----:B------:R-:W-:Y:S01]  /*2ca0*/  FMUL.FTZ R60, R60, UR4 ;  /* 0x000000043c3c7c20 */ /* 0x000fe20008410000 */
[----:B------:R-:W-:Y:S01]  /*2cb0*/  LOP3.LUT R16, R86, 0x18, RZ, 0xfc, !PT ;  /* 0x0000001856107812 */ /* 0x000fe200078efcff */
[----:B------:R-:W-:Y:S01]  /*2cc0*/  FMUL.FTZ R63, R63, UR4 ;  /* 0x000000043f3f7c20 */ /* 0x000fe20008410000 */
[----:B------:R-:W-:Y:S01]  /*2cd0*/  FSEL R24, R108, -INF , !P4 ;  /* 0xff8000006c187808 */ /* 0x000fe20006000000 */
[----:B------:R-:W2:Y:S01]  /*2ce0*/  MUFU.TANH R134, R79 ;  /* 0x0000004f00867308 */ /* 0x000ea20000002400 */
[C---:B------:R-:W-:Y:S01]  /*2cf0*/  ISETP.GE.AND P5, PT, R16.reuse, R17, PT ;  /* 0x000000111000720c */ /* 0x040fe20003fa6270 */
[----:B------:R-:W-:Y:S01]  /*2d00*/  HMMA.16816.F32 R44, R12, R26, R44 ;  /* 0x0000001a0c2c723c */ /* 0x000fe2000000182c */
[----:B------:R-:W-:Y:S01]  /*2d10*/  ISETP.GE.AND P2, PT, R16, R117, PT ;  /* 0x000000751000720c */ /* 0x000fe20003f46270 */
[----:B------:R-:W-:Y:S01]  /*2d20*/  FMUL.FTZ R56, R56, UR4 ;  /* 0x0000000438387c20 */ /* 0x000fe20008410000 */
[----:B-1----:R-:W-:Y:S01]  /*2d30*/  FSEL R70, R102, -INF , !P3 ;  /* 0xff80000066467808 */ /* 0x002fe20005800000 */
[----:B------:R-:W-:Y:S01]  /*2d40*/  FMUL.FTZ R59, R59, UR4 ;  /* 0x000000043b3b7c20 */ /* 0x000fe20008410000 */
[----:B------:R-:W-:Y:S01]  /*2d50*/  LOP3.LUT R16, R86, 0x19, RZ, 0xfc, !PT ;  /* 0x0000001956107812 */ /* 0x000fe200078efcff */
[----:B------:R-:W-:Y:S01]  /*2d60*/  MUFU.TANH R152, R69 ;  /* 0x0000004500987308 */ /* 0x000fe20000002400 */
[-C--:B------:R-:W-:Y:S01]  /*2d70*/  ISETP.GE.AND P3, PT, R18, R17.reuse, PT ;  /* 0x000000111200720c */ /* 0x080fe20003f66270 */
[C---:B------:R-:W-:Y:S01]  /*2d80*/  HMMA.16816.F32 R52, R8.reuse, R38, R52 ;  /* 0x000000260834723c */ /* 0x040fe20000001834 */
[----:B------:R-:W-:Y:S01]  /*2d90*/  LOP3.LUT R18, R86, 0x20, RZ, 0xfc, !PT ;  /* 0x0000002056127812 */ /* 0x000fe200078efcff */
[----:B------:R-:W-:Y:S01]  /*2da0*/  FMUL.FTZ R62, R62, UR4 ;  /* 0x000000043e3e7c20 */ /* 0x000fe20008410000 */
[----:B------:R-:W-:Y:S01]  /*2db0*/  ISETP.GE.AND P1, PT, R16, R17, PT ;  /* 0x000000111000720c */ /* 0x000fe20003f26270 */
[----:B------:R-:W-:Y:S01]  /*2dc0*/  FMUL.FTZ R96, R96, UR4 ;  /* 0x0000000460607c20 */ /* 0x000fe20008410000 */
[----:B------:R-:W-:Y:S01]  /*2dd0*/  ISETP.GE.AND P4, PT, R16, R117, PT ;  /* 0x000000751000720c */ /* 0x000fe20003f86270 */
[----:B------:R-:W-:Y:S01]  /*2de0*/  FMUL.FTZ R97, R97, UR4 ;  /* 0x0000000461617c20 */ /* 0x000fe20008410000 */
[----:B------:R-:W-:Y:S01]  /*2df0*/  FSEL R16, R110, -INF , !P0 ;  /* 0xff8000006e107808 */ /* 0x000fe20004000000 */
[----:B------:R-:W-:Y:S01]  /*2e00*/  FMUL.FTZ R98, R98, UR4 ;  /* 0x0000000462627c20 */ /* 0x000fe20008410000 */
[----:B------:R-:W-:Y:S01]  /*2e10*/  FSEL R40, R109, -INF , !P3 ;  /* 0xff8000006d287808 */ /* 0x000fe20005800000 */
[C---:B-----5:R-:W-:Y:S01]  /*2e20*/  HMMA.16816.F32 R48, R8.reuse, R120, R48 ;  /* 0x000000780830723c */ /* 0x060fe20000001830 */
[C---:B------:R-:W-:Y:S01]  /*2e30*/  ISETP.GE.AND P0, PT, R18.reuse, R17, PT ;  /* 0x000000111200720c */ /* 0x040fe20003f06270 */
[----:B------:R-:W1:Y:S01]  /*2e40*/  MUFU.TANH R186, R96 ;  /* 0x0000006000ba7308 */ /* 0x000e620000002400 */
[----:B------:R-:W-:Y:S01]  /*2e50*/  ISETP.GE.AND P3, PT, R18, R117, PT ;  /* 0x000000751200720c */ /* 0x000fe20003f66270 */
[----:B------:R-:W-:Y:S01]  /*2e60*/  FMUL.FTZ R99, R99, UR4 ;  /* 0x0000000463637c20 */ /* 0x000fe20008410000 */
[----:B------:R-:W-:Y:S01]  /*2e70*/  FSEL R18, R111, -INF , !P6 ;  /* 0xff8000006f127808 */ /* 0x000fe20007000000 */
[----:B------:R-:W-:Y:S01]  /*2e80*/  FMUL.FTZ R61, R61, UR4 ;  /* 0x000000043d3d7c20 */ /* 0x000fe20008410000 */
[----:B------:R-:W-:Y:S01]  /*2e90*/  ISETP.GE.AND P6, PT, R20, R17, PT ;  /* 0x000000111400720c */ /* 0x000fe20003fc6270 */
[----:B------:R-:W-:Y:S01]  /*2ea0*/  HMMA.16816.F32 R44, R8, R122, R44 ;  /* 0x0000007a082c723c */ /* 0x000fe2000000182c */
[----:B------:R-:W-:Y:S01]  /*2eb0*/  FSEL R42, R72, -INF , !P5 ;  /* 0xff800000482a7808 */ /* 0x000fe20006800000 */
[----:B------:R-:W-:Y:S01]  /*2ec0*/  MUFU.TANH R156, R97 ;  /* 0x00000061009c7308 */ /* 0x000fe20000002400 */
[----:B------:R-:W-:Y:S01]  /*2ed0*/  LOP3.LUT R14, R86, 0x29, RZ, 0xfc, !PT ;  /* 0x00000029560e7812 */ /* 0x000fe200078efcff */
[----:B------:R-:W-:Y:S01]  /*2ee0*/  FMUL.FTZ R19, R58, UR4 ;  /* 0x000000043a137c20 */ /* 0x000fe20008410000 */
[----:B------:R-:W-:Y:S01]  /*2ef0*/  LOP3.LUT R12, R86, 0x30, RZ, 0xfc, !PT ;  /* 0x00000030560c7812 */ /* 0x000fe200078efcff */
[----:B------:R-:W-:Y:S01]  /*2f00*/  FMUL.FTZ R57, R57, UR4 ;  /* 0x0000000439397c20 */ /* 0x000fe20008410000 */
[----:B------:R-:W-:Y:S01]  /*2f10*/  ISETP.GE.AND P5, PT, R20, R117, PT ;  /* 0x000000751400720c */ /* 0x000fe20003fa6270 */
[----:B------:R-:W-:Y:S01]  /*2f20*/  HMMA.16816.F32 R52, R4, R22, R52 ;  /* 0x000000160434723c */ /* 0x000fe20000001834 */
[----:B------:R-:W-:Y:S01]  /*2f30*/  FSEL R38, R88, -INF , !P2 ;  /* 0xff80000058267808 */ /* 0x000fe20005000000 */
[----:B------:R-:W5:Y:S01]  /*2f40*/  MUFU.TANH R154, R98 ;  /* 0x00000062009a7308 */ /* 0x000f620000002400 */
[----:B------:R-:W-:-:S02]  /*2f50*/  FSEL R20, R73, -INF , !P1 ;  /* 0xff80000049147808 */ /* 0x000fc40004800000 */
[C---:B------:R-:W-:Y:S02]  /*2f60*/  ISETP.GE.AND P2, PT, R32.reuse, R17, PT ;  /* 0x000000112000720c */ /* 0x040fe40003f46270 */
[----:B------:R-:W-:Y:S02]  /*2f70*/  ISETP.GE.AND P1, PT, R32, R117, PT ;  /* 0x000000752000720c */ /* 0x000fe40003f26270 */
[----:B------:R-:W-:Y:S01]  /*2f80*/  FSEL R206, R89, -INF , !P4 ;  /* 0xff80000059ce7808 */ /* 0x000fe20006000000 */
[----:B------:R-:W5:Y:S01]  /*2f90*/  MUFU.TANH R162, R71 ;  /* 0x0000004700a27308 */ /* 0x000f620000002400 */
[----:B------:R-:W-:Y:S02]  /*2fa0*/  FSEL R36, R74, -INF , !P0 ;  /* 0xff8000004a247808 */ /* 0x000fe40004000000 */
[----:B------:R-:W-:Y:S02]  /*2fb0*/  FSEL R34, R90, -INF , !P3 ;  /* 0xff8000005a227808 */ /* 0x000fe40005800000 */
[----:B------:R-:W-:-:S02]  /*2fc0*/  FSEL R32, R75, -INF , !P6 ;  /* 0xff8000004b207808 */ /* 0x000fc40007000000 */
[C---:B------:R-:W-:Y:S01]  /*2fd0*/  ISETP.GE.AND P4, PT, R14.reuse, R17, PT ;  /* 0x000000110e00720c */ /* 0x040fe20003f86270 */
[----:B------:R-:W5:Y:S01]  /*2fe0*/  MUFU.TANH R160, R64 ;  /* 0x0000004000a07308 */ /* 0x000f620000002400 */
[----:B------:R-:W-:Y:S01]  /*2ff0*/  ISETP.GE.AND P0, PT, R14, R117, PT ;  /* 0x000000750e00720c */ /* 0x000fe20003f06270 */
[----:B------:R-:W-:Y:S01]  /*3000*/  FMUL.FTZ R52, R52, UR4 ;  /* 0x0000000434347c20 */ /* 0x000fe20008410000 */
[C---:B------:R-:W-:Y:S01]  /*3010*/  ISETP.GE.AND P3, PT, R12.reuse, R17, PT ;  /* 0x000000110c00720c */ /* 0x040fe20003f66270 */
[----:B------:R-:W-:Y:S01]  /*3020*/  FMUL.FTZ R53, R53, UR4 ;  /* 0x0000000435357c20 */ /* 0x000fe20008410000 */
[----:B------:R-:W-:Y:S01]  /*3030*/  ISETP.GE.AND P6, PT, R12, R117, PT ;  /* 0x000000750c00720c */ /* 0x000fe20003fc6270 */
[----:B------:R-:W-:Y:S01]  /*3040*/  FMUL.FTZ R54, R54, UR4 ;  /* 0x0000000436367c20 */ /* 0x000fe20008410000 */
[----:B------:R-:W4:Y:S01]  /*3050*/  LDSM.16.M88.4 R12, [R115+0x8c00] ;  /* 0x008c0000730c783b */ /* 0x000f220000000200 */
[----:B------:R-:W-:Y:S01]  /*3060*/  LOP3.LUT R26, R86, 0x31, RZ, 0xfc, !PT ;  /* 0x00000031561a7812 */ /* 0x000fe200078efcff */
[----:B------:R-:W5:Y:S01]  /*3070*/  MUFU.TANH R146, R66 ;  /* 0x0000004200927308 */ /* 0x000f620000002400 */
[----:B------:R-:W-:Y:S01]  /*3080*/  FSEL R198, R198, -INF , !P5 ;  /* 0xff800000c6c67808 */ /* 0x000fe20006800000 */
[----:B------:R-:W-:Y:S01]  /*3090*/  FMUL.FTZ R55, R55, UR4 ;  /* 0x0000000437377c20 */ /* 0x000fe20008410000 */
[----:B------:R-:W-:Y:S01]  /*30a0*/  FSEL R202, R202, -INF , !P2 ;  /* 0xff800000caca7808 */ /* 0x000fe20005000000 */
[----:B------:R-:W-:-:S04]  /*30b0*/  DEPBAR.LE SB0, 0x0 ;  /* 0x000080000000791a */ /* 0x000fc80000000000 */
[C---:B------:R-:W-:Y:S01]  /*30c0*/  ISETP.GE.AND P5, PT, R26.reuse, R17, PT ;  /* 0x000000111a00720c */ /* 0x040fe20003fa6270 */
[----:B------:R-:W5:Y:S01]  /*30d0*/  MUFU.TANH R144, R67 ;  /* 0x0000004300907308 */ /* 0x000f620000002400 */
[----:B------:R-:W-:Y:S02]  /*30e0*/  ISETP.GE.AND P2, PT, R26, R117, PT ;  /* 0x000000751a00720c */ /* 0x000fe40003f46270 */
[C---:B------:R-:W-:Y:S02]  /*30f0*/  LOP3.LUT R22, R86.reuse, 0x38, RZ, 0xfc, !PT ;  /* 0x0000003856167812 */ /* 0x040fe400078efcff */
[----:B------:R-:W-:Y:S02]  /*3100*/  LOP3.LUT R26, R86, 0x39, RZ, 0xfc, !PT ;  /* 0x00000039561a7812 */ /* 0x000fe400078efcff */
[----:B------:R-:W-:Y:S01]  /*3110*/  FSEL R196, R196, -INF , !P1 ;  /* 0xff800000c4c47808 */ /* 0x000fe20004800000 */
[----:B------:R-:W5:Y:S01]  /*3120*/  MUFU.TANH R150, R60 ;  /* 0x0000003c00967308 */ /* 0x000f620000002400 */
[----:B------:R-:W-:-:S02]  /*3130*/  FSEL R200, R200, -INF , !P4 ;  /* 0xff800000c8c87808 */ /* 0x000fc40006000000 */
[----:B------:R-:W-:Y:S02]  /*3140*/  FSEL R204, R204, -INF , !P0 ;  /* 0xff800000cccc7808 */ /* 0x000fe40004000000 */
[C---:B------:R-:W-:Y:S02]  /*3150*/  ISETP.GE.AND P1, PT, R22.reuse, R17, PT ;  /* 0x000000111600720c */ /* 0x040fe40003f26270 */
[----:B------:R-:W-:Y:S01]  /*3160*/  ISETP.GE.AND P4, PT, R22, R117, PT ;  /* 0x000000751600720c */ /* 0x000fe20003f86270 */
[----:B------:R-:W5:Y:S01]  /*3170*/  MUFU.TANH R166, R99 ;  /* 0x0000006300a67308 */ /* 0x000f620000002400 */
[----:B------:R-:W-:Y:S02]  /*3180*/  ISETP.GE.AND P0, PT, R26, R17, PT ;  /* 0x000000111a00720c */ /* 0x000fe40003f06270 */
[C---:B------:R-:W-:Y:S02]  /*3190*/  LOP3.LUT R22, R86.reuse, 0x40, RZ, 0xfc, !PT ;  /* 0x0000004056167812 */ /* 0x040fe400078efcff */
[----:B------:R-:W-:-:S02]  /*31a0*/  LOP3.LUT R10, R86, 0x41, RZ, 0xfc, !PT ;  /* 0x00000041560a7812 */ /* 0x000fc400078efcff */
[----:B------:R-:W-:Y:S01]  /*31b0*/  LOP3.LUT R8, R86, 0x48, RZ, 0xfc, !PT ;  /* 0x0000004856087812 */ /* 0x000fe200078efcff */
[----:B------:R-:W5:Y:S01]  /*31c0*/  MUFU.TANH R140, R63 ;  /* 0x0000003f008c7308 */ /* 0x000f620000002400 */
[----:B------:R-:W-:Y:S02]  /*31d0*/  FSEL R192, R192, -INF , !P3 ;  /* 0xff800000c0c07808 */ /* 0x000fe40005800000 */
[----:B------:R-:W-:Y:S01]  /*31e0*/  FSEL R190, R190, -INF , !P6 ;  /* 0xff800000bebe7808 */ /* 0x000fe20007000000 */
[----:B----4-:R-:W-:Y:S01]  /*31f0*/  HMMA.16816.F32 R48, R4, R12, R48 ;  /* 0x0000000c0430723c */ /* 0x010fe20000001830 */
[----:B------:R-:W-:Y:S02]  /*3200*/  FSEL R132, R132, -INF , !P5 ;  /* 0xff80000084847808 */ /* 0x000fe40006800000 */
[----:B------:R-:W-:Y:S01]  /*3210*/  FSEL R188, R188, -INF , !P2 ;  /* 0xff800000bcbc7808 */ /* 0x000fe20005000000 */
[----:B------:R-:W4:Y:S01]  /*3220*/  MUFU.TANH R130, R56 ;  /* 0x0000003800827308 */ /* 0x000f220000002400 */
[----:B------:R-:W-:-:S02]  /*3230*/  FSEL R194, R194, -INF , !P1 ;  /* 0xff800000c2c27808 */ /* 0x000fc40004800000 */
[----:B------:R-:W-:Y:S01]  /*3240*/  FSEL R138, R138, -INF , !P4 ;  /* 0xff8000008a8a7808 */ /* 0x000fe20006000000 */
[----:B------:R-:W-:Y:S01]  /*3250*/  HMMA.16816.F32 R44, R4, R14, R44 ;  /* 0x0000000e042c723c */ /* 0x000fe2000000182c */
[----:B---3--:R-:W-:Y:S02]  /*3260*/  FSEL R136, R136, -INF , !P0 ;  /* 0xff80000088887808 */ /* 0x008fe40004000000 */
[----:B------:R-:W-:Y:S01]  /*3270*/  ISETP.GE.AND P3, PT, R26, R117, PT ;  /* 0x000000751a00720c */ /* 0x000fe20003f66270 */
[----:B------:R-:W3:Y:S01]  /*3280*/  MUFU.TANH R158, R65 ;  /* 0x00000041009e7308 */ /* 0x000ee20000002400 */
[C---:B------:R-:W-:Y:S02]  /*3290*/  ISETP.GE.AND P6, PT, R22.reuse, R17, PT ;  /* 0x000000111600720c */ /* 0x040fe40003fc6270 */
[----:B------:R-:W-:Y:S02]  /*32a0*/  ISETP.GE.AND P5, PT, R22, R117, PT ;  /* 0x000000751600720c */ /* 0x000fe40003fa6270 */
[----:B------:R-:W-:-:S02]  /*32b0*/  ISETP.GE.AND P2, PT, R10, R17, PT ;  /* 0x000000110a00720c */ /* 0x000fc40003f46270 */
[----:B------:R-:W-:Y:S01]  /*32c0*/  ISETP.GE.AND P1, PT, R10, R117, PT ;  /* 0x000000750a00720c */ /* 0x000fe20003f26270 */
[----:B------:R-:W3:Y:S01]  /*32d0*/  MUFU.TANH R120, R59 ;  /* 0x0000003b00787308 */ /* 0x000ee20000002400 */
[C---:B------:R-:W-:Y:S01]  /*32e0*/  ISETP.GE.AND P4, PT, R8.reuse, R17, PT ;  /* 0x000000110800720c */ /* 0x040fe20003f86270 */
[----:B------:R-:W-:Y:S01]  /*32f0*/  FMUL.FTZ R49, R49, UR4 ;  /* 0x0000000431317c20 */ /* 0x000fe20008410000 */
[----:B------:R-:W-:Y:S01]  /*3300*/  ISETP.GE.AND P0, PT, R8, R117, PT ;  /* 0x000000750800720c */ /* 0x000fe20003f06270 */
[----:B------:R-:W-:Y:S01]  /*3310*/  FMUL.FTZ R48, R48, UR4 ;  /* 0x0000000430307c20 */ /* 0x000fe20008410000 */
[----:B------:R-:W-:Y:S01]  /*3320*/  LOP3.LUT R10, R86, 0x49, RZ, 0xfc, !PT ;  /* 0x00000049560a7812 */ /* 0x000fe200078efcff */
[----:B------:R-:W-:Y:S01]  /*3330*/  FMUL.FTZ R50, R50, UR4 ;  /* 0x0000000432327c20 */ /* 0x000fe20008410000 */
[----:B------:R-:W-:Y:S01]  /*3340*/  LOP3.LUT R8, R86, 0x50, RZ, 0xfc, !PT ;  /* 0x0000005056087812 */ /* 0x000fe200078efcff */
[----:B------:R-:W3:Y:S01]  /*3350*/  MUFU.TANH R142, R62 ;  /* 0x0000003e008e7308 */ /* 0x000ee20000002400 */
[----:B--2---:R-:W-:Y:S01]  /*3360*/  FSEL R134, R134, -INF , !P3 ;  /* 0xff80000086867808 */ /* 0x004fe20005800000 */
[----:B------:R-:W-:Y:S01]  /*3370*/  FMUL.FTZ R44, R44, UR4 ;  /* 0x000000042c2c7c20 */ /* 0x000fe20008410000 */
[----:B-1----:R-:W-:Y:S01]  /*3380*/  FSEL R186, R186, -INF , !P6 ;  /* 0xff800000baba7808 */ /* 0x002fe20007000000 */
[----:B------:R-:W-:Y:S01]  /*3390*/  FMUL.FTZ R45, R45, UR4 ;  /* 0x000000042d2d7c20 */ /* 0x000fe20008410000 */
[----:B-----5:R-:W-:Y:S01]  /*33a0*/  FSEL R154, R154, -INF , !P5 ;  /* 0xff8000009a9a7808 */ /* 0x020fe20006800000 */
[----:B------:R-:W-:Y:S01]  /*33b0*/  FMUL.FTZ R51, R51, UR4 ;  /* 0x0000000433337c20 */ /* 0x000fe20008410000 */
[----:B------:R-:W-:Y:S01]  /*33c0*/  FSEL R156, R156, -INF , !P2 ;  /* 0xff8000009c9c7808 */ /* 0x000fe20005000000 */
[----:B------:R-:W1:Y:S01]  /*33d0*/  MUFU.TANH R60, R49 ;  /* 0x00000031003c7308 */ /* 0x000e620000002400 */
[----:B------:R-:W-:Y:S01]  /*33e0*/  ISETP.GE.AND P3, PT, R10, R17, PT ;  /* 0x000000110a00720c */ /* 0x000fe20003f66270 */
[----:B------:R-:W-:Y:S01]  /*33f0*/  FMUL.FTZ R46, R46, UR4 ;  /* 0x000000042e2e7c20 */ /* 0x000fe20008410000 */
[----:B------:R-:W-:Y:S01]  /*3400*/  ISETP.GE.AND P6, PT, R10, R117, PT ;  /* 0x000000750a00720c */ /* 0x000fe20003fc6270 */
[----:B------:R-:W-:Y:S01]  /*3410*/  FMUL.FTZ R47, R47, UR4 ;  /* 0x000000042f2f7c20 */ /* 0x000fe20008410000 */
[----:B------:R-:W-:-:S02]  /*3420*/  ISETP.GE.AND P5, PT, R8, R17, PT ;  /* 0x000000110800720c */ /* 0x000fc40003fa6270 */
[----:B------:R-:W-:Y:S01]  /*3430*/  ISETP.GE.AND P2, PT, R8, R117, PT ;  /* 0x000000750800720c */ /* 0x000fe20003f46270 */
[----:B------:R-:W2:Y:S01]  /*3440*/  MUFU.TANH R148, R61 ;  /* 0x0000003d00947308 */ /* 0x000ea20000002400 */
[C---:B------:R-:W-:Y:S02]  /*3450*/  LOP3.LUT R8, R86.reuse, 0x51, RZ, 0xfc, !PT ;  /* 0x0000005156087812 */ /* 0x040fe400078efcff */
[C---:B------:R-:W-:Y:S02]  /*3460*/  LOP3.LUT R6, R86.reuse, 0x58, RZ, 0xfc, !PT ;  /* 0x0000005856067812 */ /* 0x040fe400078efcff */
[----:B------:R-:W-:Y:S02]  /*3470*/  LOP3.LUT R4, R86, 0x59, RZ, 0xfc, !PT ;  /* 0x0000005956047812 */ /* 0x000fe400078efcff */
[----:B------:R-:W-:Y:S01]  /*3480*/  FSEL R172, R172, -INF , !P4 ;  /* 0xff800000acac7808 */ /* 0x000fe20006000000 */
[----:B------:R-:W5:Y:S01]  /*3490*/  MUFU.TANH R126, R52 ;  /* 0x00000034007e7308 */ /* 0x000f620000002400 */
[----:B------:R-:W-:-:S02]  /*34a0*/  FSEL R164, R164, -INF , !P0 ;  /* 0xff800000a4a47808 */ /* 0x000fc40004000000 */
[----:B------:R-:W-:Y:S02]  /*34b0*/  FSEL R152, R152, -INF , !P3 ;  /* 0xff80000098987808 */ /* 0x000fe40005800000 */
[----:B------:R-:W-:Y:S02]  /*34c0*/  FSEL R162, R162, -INF , !P6 ;  /* 0xff800000a2a27808 */ /* 0x000fe40007000000 */
[----:B------:R-:W-:Y:S01]  /*34d0*/  FSEL R160, R160, -INF , !P5 ;  /* 0xff800000a0a07808 */ /* 0x000fe20006800000 */
[----:B------:R-:W5:Y:S01]  /*34e0*/  MUFU.TANH R19, R19 ;  /* 0x0000001300137308 */ /* 0x000f620000002400 */
[----:B------:R-:W-:Y:S02]  /*34f0*/  ISETP.GE.AND P4, PT, R8, R117, PT ;  /* 0x000000750800720c */ /* 0x000fe40003f86270 */
[C---:B------:R-:W-:Y:S02]  /*3500*/  ISETP.GE.AND P0, PT, R6.reuse, R17, PT ;  /* 0x000000110600720c */ /* 0x040fe40003f06270 */
[----:B------:R-:W-:-:S02]  /*3510*/  ISETP.GE.AND P3, PT, R6, R117, PT ;  /* 0x000000750600720c */ /* 0x000fc40003f66270 */
[C---:B------:R-:W-:Y:S01]  /*3520*/  ISETP.GE.AND P6, PT, R4.reuse, R17, PT ;  /* 0x000000110400720c */ /* 0x040fe20003fc6270 */
[----:B------:R-:W5:Y:S01]  /*3530*/  MUFU.TANH R128, R57 ;  /* 0x0000003900807308 */ /* 0x000f620000002400 */
[----:B------:R-:W-:Y:S02]  /*3540*/  ISETP.GE.AND P5, PT, R4, R117, PT ;  /* 0x000000750400720c */ /* 0x000fe40003fa6270 */
[C---:B------:R-:W-:Y:S02]  /*3550*/  LOP3.LUT R6, R86.reuse, 0x60, RZ, 0xfc, !PT ;  /* 0x0000006056067812 */ /* 0x040fe400078efcff */
[----:B------:R-:W-:Y:S02]  /*3560*/  LOP3.LUT R4, R86, 0x61, RZ, 0xfc, !PT ;  /* 0x0000006156047812 */ /* 0x000fe400078efcff */
[----:B------:R-:W-:Y:S01]  /*3570*/  FSEL R146, R146, -INF , !P2 ;  /* 0xff80000092927808 */ /* 0x000fe20005000000 */
[----:B------:R-:W-:Y:S01]  /*3580*/  MUFU.TANH R124, R53 ;  /* 0x00000035007c7308 */ /* 0x000fe20000002400 */
[----:B------:R-:W-:-:S02]  /*3590*/  FSEL R144, R144, -INF , !P4 ;  /* 0xff80000090907808 */ /* 0x000fc40006000000 */
[----:B------:R-:W-:Y:S02]  /*35a0*/  FSEL R150, R150, -INF , !P0 ;  /* 0xff80000096967808 */ /* 0x000fe40004000000 */
[-C--:B------:R-:W-:Y:S02]  /*35b0*/  ISETP.GE.AND P2, PT, R6, R17.reuse, PT ;  /* 0x000000110600720c */ /* 0x080fe40003f46270 */
[C---:B------:R-:W-:Y:S01]  /*35c0*/  ISETP.GE.AND P4, PT, R4.reuse, R17, PT ;  /* 0x000000110400720c */ /* 0x040fe20003f86270 */
[----:B------:R-:W5:Y:S01]  /*35d0*/  MUFU.TANH R66, R54 ;  /* 0x0000003600427308 */ /* 0x000f620000002400 */
[----:B------:R-:W-:Y:S02]  /*35e0*/  ISETP.GE.AND P0, PT, R4, R117, PT ;  /* 0x000000750400720c */ /* 0x000fe40003f06270 */
[----:B------:R-:W-:Y:S02]  /*35f0*/  LOP3.LUT R4, R86, 0x69, RZ, 0xfc, !PT ;  /* 0x0000006956047812 */ /* 0x000fe400078efcff */
[----:B------:R-:W-:-:S02]  /*3600*/  FSEL R166, R166, -INF , !P1 ;  /* 0xff800000a6a67808 */ /* 0x000fc40004800000 */
[----:B------:R-:W-:Y:S01]  /*3610*/  FSEL R140, R140, -INF , !P5 ;  /* 0xff8000008c8c7808 */ /* 0x000fe20006800000 */
[----:B------:R-:W5:Y:S01]  /*3620*/  MUFU.TANH R64, R55 ;  /* 0x0000003700407308 */ /* 0x000f620000002400 */
[----:B----4-:R-:W-:Y:S02]  /*3630*/  FSEL R130, R130, -INF , !P2 ;  /* 0xff80000082827808 */ /* 0x010fe40005000000 */
[-C--:B------:R-:W-:Y:S02]  /*3640*/  ISETP.GE.AND P1, PT, R8, R17.reuse, PT ;  /* 0x000000110800720c */ /* 0x080fe40003f26270 */
[C---:B------:R-:W-:Y:S02]  /*3650*/  ISETP.GE.AND P5, PT, R4.reuse, R17, PT ;  /* 0x000000110400720c */ /* 0x040fe40003fa6270 */
[----:B------:R-:W-:Y:S01]  /*3660*/  ISETP.GE.AND P2, PT, R4, R117, PT ;  /* 0x000000750400720c */ /* 0x000fe20003f46270 */
[----:B------:R-:W4:Y:S01]  /*3670*/  MUFU.TANH R62, R48 ;  /* 0x00000030003e7308 */ /* 0x000f220000002400 */
[----:B------:R-:W-:-:S02]  /*3680*/  LOP3.LUT R4, R86, 0x71, RZ, 0xfc, !PT ;  /* 0x0000007156047812 */ /* 0x000fc400078efcff */
[----:B---3--:R-:W-:Y:S02]  /*3690*/  FSEL R158, R158, -INF , !P1 ;  /* 0xff8000009e9e7808 */ /* 0x008fe40004800000 */
[----:B------:R-:W-:Y:S02]  /*36a0*/  FSEL R120, R120, -INF , !P0 ;  /* 0xff80000078787808 */ /* 0x000fe40004000000 */
[----:B------:R-:W-:Y:S01]  /*36b0*/  ISETP.GE.AND P1, PT, R6, R117, PT ;  /* 0x000000750600720c */ /* 0x000fe20003f26270 */
[----:B------:R-:W3:Y:S01]  /*36c0*/  MUFU.TANH R59, R44 ;  /* 0x0000002c003b7308 */ /* 0x000ee20000002400 */
[----:B------:R-:W-:Y:S02]  /*36d0*/  ISETP.GE.AND P0, PT, R4, R17, PT ;  /* 0x000000110400720c */ /* 0x000fe40003f06270 */
[----:B------:R-:W-:Y:S02]  /*36e0*/  LOP3.LUT R6, R86, 0x68, RZ, 0xfc, !PT ;  /* 0x0000006856067812 */ /* 0x000fe400078efcff */
[----:B------:R-:W-:-:S02]  /*36f0*/  FSEL R142, R142, -INF , !P3 ;  /* 0xff8000008e8e7808 */ /* 0x000fc40005800000 */
[----:B-1----:R-:W-:Y:S01]  /*3700*/  FSEL R60, R60, -INF , !P0 ;  /* 0xff8000003c3c7808 */ /* 0x002fe20004000000 */
[----:B------:R-:W1:Y:S01]  /*3710*/  MUFU.TANH R58, R45 ;  /* 0x0000002d003a7308 */ /* 0x000e620000002400 */
[----:B------:R-:W-:Y:S02]  /*3720*/  ISETP.GE.AND P3, PT, R6, R17, PT ;  /* 0x000000110600720c */ /* 0x000fe40003f66270 */
[----:B--2---:R-:W-:Y:S02]  /*3730*/  FSEL R148, R148, -INF , !P6 ;  /* 0xff80000094947808 */ /* 0x004fe40007000000 */
[----:B------:R-:W-:Y:S02]  /*3740*/  ISETP.GT.AND P0, PT, R178, R173, PT ;  /* 0x000000adb200720c */ /* 0x000fe40003f04270 */
[----:B------:R-:W-:Y:S01]  /*3750*/  ISETP.GE.AND P6, PT, R6, R117, PT ;  /* 0x000000750600720c */ /* 0x000fe20003fc6270 */
[----:B------:R-:W2:Y:S01]  /*3760*/  MUFU.TANH R56, R50 ;  /* 0x0000003200387308 */ /* 0x000ea20000002400 */
[----:B------:R-:W-:-:S02]  /*3770*/  LOP3.LUT R6, R86, 0x70, RZ, 0xfc, !PT ;  /* 0x0000007056067812 */ /* 0x000fc400078efcff */
[----:B-----5:R-:W-:Y:S02]  /*3780*/  FSEL R126, R126, -INF , !P3 ;  /* 0xff8000007e7e7808 */ /* 0x020fe40005800000 */
[----:B------:R-:W-:Y:S02]  /*3790*/  FSEL R122, R19, -INF , !P1 ;  /* 0xff800000137a7808 */ /* 0x000fe40004800000 */
[----:B------:R-:W-:Y:S01]  /*37a0*/  ISETP.GE.AND P3, PT, R4, R117, PT ;  /* 0x000000750400720c */ /* 0x000fe20003f66270 */
[----:B------:R-:W5:Y:S01]  /*37b0*/  MUFU.TANH R55, R51 ;  /* 0x0000003300377308 */ /* 0x000f620000002400 */
[----:B------:R-:W-:Y:S02]  /*37c0*/  ISETP.GE.AND P1, PT, R6, R17, PT ;  /* 0x000000110600720c */ /* 0x000fe40003f26270 */
[C---:B------:R-:W-:Y:S02]  /*37d0*/  LOP3.LUT R4, R86.reuse, 0x78, RZ, 0xfc, !PT ;  /* 0x0000007856047812 */ /* 0x040fe400078efcff */
[----:B------:R-:W-:-:S02]  /*37e0*/  LOP3.LUT R86, R86, 0x79, RZ, 0xfc, !PT ;  /* 0x0000007956567812 */ /* 0x000fc400078efcff */
[----:B------:R-:W-:Y:S01]  /*37f0*/  FSEL R128, R128, -INF , !P4 ;  /* 0xff80000080807808 */ /* 0x000fe20006000000 */
[----:B------:R-:W5:Y:S01]  /*3800*/  MUFU.TANH R54, R46 ;  /* 0x0000002e00367308 */ /* 0x000f620000002400 */
[----:B------:R-:W-:Y:S02]  /*3810*/  FSEL R66, R66, -INF , !P6 ;  /* 0xff80000042427808 */ /* 0x000fe40007000000 */
[----:B------:R-:W-:Y:S02]  /*3820*/  FSEL R124, R124, -INF , !P5 ;  /* 0xff8000007c7c7808 */ /* 0x000fe40006800000 */
[----:B------:R-:W-:Y:S02]  /*3830*/  FSEL R64, R64, -INF , !P2 ;  /* 0xff80000040407808 */ /* 0x000fe40005000000 */
[----:B----4-:R-:W-:Y:S01]  /*3840*/  FSEL R62, R62, -INF , !P1 ;  /* 0xff8000003e3e7808 */ /* 0x010fe20004800000 */
[----:B------:R-:W4:Y:S01]  /*3850*/  MUFU.TANH R53, R47 ;  /* 0x0000002f00357308 */ /* 0x000f220000002400 */
[----:B------:R-:W-:Y:S01]  /*3860*/  BAR.SYNC.DEFER_BLOCKING 0x0 ;  /* 0x0000000000007b1d */ /* 0x000fe20000010000 */
[----:B------:R-:W-:-:S02]  /*3870*/  ISETP.GE.AND P4, PT, R6, R117, PT ;  /* 0x000000750600720c */ /* 0x000fc40003f86270 */
[-C--:B------:R-:W-:Y:S02]  /*3880*/  ISETP.GE.AND P6, PT, R4, R17.reuse, PT ;  /* 0x000000110400720c */ /* 0x080fe40003fc6270 */
[----:B------:R-:W-:Y:S02]  /*3890*/  ISETP.GE.AND P5, PT, R86, R17, PT ;  /* 0x000000115600720c */ /* 0x000fe40003fa6270 */
[-C--:B------:R-:W-:Y:S02]  /*38a0*/  ISETP.GE.AND P2, PT, R4, R117.reuse, PT ;  /* 0x000000750400720c */ /* 0x080fe40003f46270 */
[----:B------:R-:W-:Y:S02]  /*38b0*/  ISETP.GE.AND P1, PT, R86, R117, PT ;  /* 0x000000755600720c */ /* 0x000fe40003f26270 */
[----:B---3--:R-:W-:Y:S02]  /*38c0*/  FSEL R59, R59, -INF , !P6 ;  /* 0xff8000003b3b7808 */ /* 0x008fe40007000000 */
[----:B-1----:R-:W-:-:S02]  /*38d0*/  FSEL R58, R58, -INF , !P5 ;  /* 0xff8000003a3a7808 */ /* 0x002fc40006800000 */
[----:B--2---:R-:W-:Y:S02]  /*38e0*/  FSEL R56, R56, -INF , !P4 ;  /* 0xff80000038387808 */ /* 0x004fe40006000000 */
[----:B-----5:R-:W-:Y:S02]  /*38f0*/  FSEL R55, R55, -INF , !P3 ;  /* 0xff80000037377808 */ /* 0x020fe40005800000 */
[----:B------:R-:W-:Y:S02]  /*3900*/  FSEL R54, R54, -INF , !P2 ;  /* 0xff80000036367808 */ /* 0x000fe40005000000 */
[----:B----4-:R-:W-:Y:S01]  /*3910*/  FSEL R53, R53, -INF , !P1 ;  /* 0xff80000035357808 */ /* 0x010fe20004800000 */
        /* <DEDUP_REMOVED lines=14> */
.L_x_1493:
        /* <DEDUP_REMOVED lines=58> */
.L_x_1494:
[----:B------:R-:W-:Y:S01]  /*3da0*/  LEA R4, P0, R11, R174, 0x1 ;  /* 0x000000ae0b047211 */ /* 0x000fe200078008ff */
[----:B------:R-:W-:Y:S01]  /*3db0*/  @!PT LDS RZ, [RZ] ;  /* 0x00000000fffff984 */ /* 0x000fe20000000800 */
[----:B------:R-:W-:Y:S01]  /*3dc0*/  @!PT LDS RZ, [RZ] ;  /* 0x00000000fffff984 */ /* 0x000fe20000000800 */
[----:B------:R-:W-:Y:S01]  /*3dd0*/  @!PT LDS RZ, [RZ] ;  /* 0x00000000fffff984 */ /* 0x000fe20000000800 */
[----:B------:R1:W-:Y:S03]  /*3de0*/  LDGSTS.E.BYPASS.LTC128B.128 [R113+0x3000], desc[UR24][R174.64] ;  /* 0x03000000ae717fae */ /* 0x0003e6000b981a18 */
[----:B------:R-:W-:Y:S01]  /*3df0*/  IADD3 R2, P1, PT, R31, R4, RZ ;  /* 0x000000041f027210 */ /* 0x000fe20007f3e0ff */
[----:B------:R1:W-:Y:S01]  /*3e00*/  LDGSTS.E.BYPASS.LTC128B.128 [R113+0x5000], desc[UR24][R174.64+0x40] ;  /* 0x05000040ae717fae */ /* 0x0003e2000b981a18 */
[----:B------:R-:W-:Y:S02]  /*3e10*/  LEA.HI.X R5, R11, R175, R10, 0x1, P0 ;  /* 0x000000af0b057211 */ /* 0x000fe400000f0c0a */
[----:B------:R-:W-:Y:S01]  /*3e20*/  IADD3 R6, P0, PT, R31, R2, RZ ;  /* 0x000000021f067210 */ /* 0x000fe20007f1e0ff */
        /* <DEDUP_REMOVED lines=13> */
.L_x_1492:
        /* <DEDUP_REMOVED lines=65> */
[----:B------:R-:W3:Y:S01]  /*4310*/  LDSM.16.MT88.4 R76, [R168+0xd000] ;  /* 0x00d00000a84c783b */ /* 0x000ee20000004200 */
[----:B------:R-:W-:Y:S01]  /*4320*/  FFMA.FTZ R44, R82, UR4, -R57 ;  /* 0x00000004522c7c23 */ /* 0x000fe20008010839 */
[----:B------:R-:W-:Y:S01]  /*4330*/  MUFU.EX2 R52, R52 ;  /* 0x0000003400347308 */ /* 0x000fe20000000800 */
[--C-:B------:R-:W-:Y:S01]  /*4340*/  FFMA.FTZ R43, R40, UR4, -R61.reuse ;  /* 0x00000004282b7c23 */ /* 0x100fe2000801083d */
[--C-:B------:R-:W-:Y:S01]  /*4350*/  FFMA.FTZ R40, R42, UR4, -R61.reuse ;  /* 0x000000042a287c23 */ /* 0x100fe2000801083d */
[--C-:B------:R-:W-:Y:S01]  /*4360*/  FFMA.FTZ R46, R24, UR4, -R61.reuse ;  /* 0x00000004182e7c23 */ /* 0x100fe2000801083d */
[----:B------:R-:W4:Y:S01]  /*4370*/  MUFU.EX2 R51, R51 ;  /* 0x0000003300337308 */ /* 0x000f220000000800 */
[----:B------:R-:W-:Y:S01]  /*4380*/  FFMA.FTZ R39, R20, UR4, -R61 ;  /* 0x0000000414277c23 */ /* 0x000fe2000801083d */
[--C-:B------:R-:W-:Y:S01]  /*4390*/  FFMA.FTZ R42, R16, UR4, -R57.reuse ;  /* 0x00000004102a7c23 */ /* 0x100fe20008010839 */
[--C-:B------:R-:W-:Y:S01]  /*43a0*/  FFMA.FTZ R41, R18, UR4, -R57.reuse ;  /* 0x0000000412297c23 */ /* 0x100fe20008010839 */
[----:B------:R-:W-:Y:S01]  /*43b0*/  MUFU.EX2 R50, R50 ;  /* 0x0000003200327308 */ /* 0x000fe20000000800 */
[--C-:B------:R-:W-:Y:S01]  /*43c0*/  FFMA.FTZ R38, R38, UR4, -R57.reuse ;  /* 0x0000000426267c23 */ /* 0x100fe20008010839 */
[----:B------:R-:W-:Y:S01]  /*43d0*/  FFMA.FTZ R37, R206, UR4, -R57 ;  /* 0x00000004ce257c23 */ /* 0x000fe20008010839 */
[----:B------:R-:W5:Y:S01]  /*43e0*/  LDSM.16.MT88.4 R24, [R168+0x9400] ;  /* 0x00940000a818783b */ /* 0x000f620000004200 */
[----:B------:R-:W1:Y:S01]  /*43f0*/  MUFU.EX2 R47, R47 ;  /* 0x0000002f002f7308 */ /* 0x000e620000000800 */
[--C-:B------:R-:W-:Y:S01]  /*4400*/  FFMA.FTZ R35, R32, UR4, -R61.reuse ;  /* 0x0000000420237c23 */ /* 0x100fe2000801083d */
[--C-:B------:R-:W-:Y:S01]  /*4410*/  FFMA.FTZ R36, R36, UR4, -R61.reuse ;  /* 0x0000000424247c23 */ /* 0x100fe2000801083d */
[----:B------:R-:W5:Y:S01]  /*4420*/  LDSM.16.MT88.4 R20, [R3+0x9400] ;  /* 0x009400000314783b */ /* 0x000f620000004200 */
[----:B------:R-:W-:Y:S01]  /*4430*/  MUFU.EX2 R49, R49 ;  /* 0x0000003100317308 */ /* 0x000fe20000000800 */
[--C-:B------:R-:W-:Y:S01]  /*4440*/  FFMA.FTZ R32, R202, UR4, -R61.reuse ;  /* 0x00000004ca207c23 */ /* 0x100fe2000801083d */
[----:B----4-:R-:W-:Y:S01]  /*4450*/  F2FP.F16.F32.PACK_AB R68, R51, R52 ;  /* 0x000000343344723e */ /* 0x010fe200000000ff */
[----:B------:R-:W4:Y:S01]  /*4460*/  LDSM.16.MT88.4 R16, [R168+0xd400] ;  /* 0x00d40000a810783b */ /* 0x000f220000004200 */
[----:B------:R-:W2:Y:S01]  /*4470*/  MUFU.EX2 R48, R48 ;  /* 0x0000003000307308 */ /* 0x000ea20000000800 */
[----:B------:R-:W-:Y:S01]  /*4480*/  FFMA.FTZ R31, R200, UR4, -R61 ;  /* 0x00000004c81f7c23 */ /* 0x000fe2000801083d */
[--C-:B------:R-:W-:Y:S01]  /*4490*/  FFMA.FTZ R34, R34, UR4, -R57.reuse ;  /* 0x0000000422227c23 */ /* 0x100fe20008010839 */
[--C-:B------:R-:W-:Y:S01]  /*44a0*/  FFMA.FTZ R33, R198, UR4, -R57.reuse ;  /* 0x00000004c6217c23 */ /* 0x100fe20008010839 */
        /* <DEDUP_REMOVED lines=12> */
[----:B------:R-:W2:Y:S01]  /*4570*/  MUFU.EX2 R43, R43 ;  /* 0x0000002b002b7308 */ /* 0x000ea20000000800 */
[----:B------:R-:W-:Y:S01]  /*4580*/  FFMA.FTZ R194, R194, UR4, -R61 ;  /* 0x00000004c2c27c23 */ /* 0x000fe2000801083d */
[--C-:B------:R-:W-:Y:S01]  /*4590*/  FFMA.FTZ R190, R190, UR4, -R57.reuse ;  /* 0x00000004bebe7c23 */ /* 0x100fe20008010839 */
[----:B------:R-:W-:Y:S01]  /*45a0*/  FFMA.FTZ R119, R138, UR4, -R57 ;  /* 0x000000048a777c23 */ /* 0x000fe20008010839 */
[----:B------:R-:W-:Y:S01]  /*45b0*/  MUFU.EX2 R40, R40 ;  /* 0x0000002800287308 */ /* 0x000fe20000000800 */
[--C-:B------:R-:W-:Y:S01]  /*45c0*/  FFMA.FTZ R125, R156, UR4, -R61.reuse ;  /* 0x000000049c7d7c23 */ /* 0x100fe2000801083d */
[----:B-1----:R-:W-:Y:S01]  /*45d0*/  F2FP.F16.F32.PACK_AB R71, R44, R45 ;  /* 0x0000002d2c47723e */ /* 0x002fe200000000ff */
[----:B------:R-:W-:Y:S01]  /*45e0*/  FFMA.FTZ R121, R152, UR4, -R61 ;  /* 0x0000000498797c23 */ /* 0x000fe2000801083d */
[----:B------:R-:W-:Y:S01]  /*45f0*/  MUFU.EX2 R39, R39 ;  /* 0x0000002700277308 */ /* 0x000fe20000000800 */
[--C-:B------:R-:W-:Y:S01]  /*4600*/  FFMA.FTZ R154, R154, UR4, -R57.reuse ;  /* 0x000000049a9a7c23 */ /* 0x100fe20008010839 */
[--C-:B------:R-:W-:Y:S01]  /*4610*/  FFMA.FTZ R123, R166, UR4, -R57.reuse ;  /* 0x00000004a67b7c23 */ /* 0x100fe20008010839 */
[----:B------:R-:W-:Y:S01]  /*4620*/  FFMA.FTZ R162, R162, UR4, -R57 ;  /* 0x00000004a2a27c23 */ /* 0x000fe20008010839 */
[----:B------:R-:W-:Y:S01]  /*4630*/  MUFU.EX2 R42, R42 ;  /* 0x0000002a002a7308 */ /* 0x000fe20000000800 */
[C---:B------:R-:W-:Y:S01]  /*4640*/  HMMA.16816.F32 R96, R68.reuse, R92, RZ ;  /* 0x0000005c4460723c */ /* 0x040fe200000018ff */
[--C-:B------:R-:W-:Y:S01]  /*4650*/  FFMA.FTZ R186, R186, UR4, -R61.reuse ;  /* 0x00000004baba7c23 */ /* 0x100fe2000801083d */
[----:B------:R-:W-:Y:S01]  /*4660*/  FFMA.FTZ R172, R172, UR4, -R61 ;  /* 0x00000004acac7c23 */ /* 0x000fe2000801083d */
[----:B------:R-:W1:Y:S01]  /*4670*/  MUFU.EX2 R41, R41 ;  /* 0x0000002900297308 */ /* 0x000e620000000800 */
[--C-:B------:R-:W-:Y:S01]  /*4680*/  FFMA.FTZ R129, R146, UR4, -R57.reuse ;  /* 0x0000000492817c23 */ /* 0x100fe20008010839 */
[--C-:B------:R-:W-:Y:S01]  /*4690*/  FFMA.FTZ R127, R140, UR4, -R57.reuse ;  /* 0x000000048c7f7c23 */ /* 0x100fe20008010839 */
[--C-:B------:R-:W-:Y:S01]  /*46a0*/  FFMA.FTZ R144, R144, UR4, -R57.reuse ;  /* 0x0000000490907c23 */ /* 0x100fe20008010839 */
[----:B------:R-:W-:Y:S01]  /*46b0*/  MUFU.EX2 R38, R38 ;  /* 0x0000002600267308 */ /* 0x000fe20000000800 */
[C---:B------:R-:W-:Y:S01]  /*46c0*/  HMMA.16816.F32 R92, R68.reuse, R94, RZ ;  /* 0x0000005e445c723c */ /* 0x040fe200000018ff */
[--C-:B------:R-:W-:Y:S01]  /*46d0*/  FFMA.FTZ R133, R120, UR4, -R57.reuse ;  /* 0x0000000478857c23 */ /* 0x100fe20008010839 */
[--C-:B------:R-:W-:Y:S01]  /*46e0*/  FFMA.FTZ R131, R66, UR4, -R57.reuse ;  /* 0x0000000442837c23 */ /* 0x100fe20008010839 */
[----:B------:R-:W5:Y:S01]  /*46f0*/  MUFU.EX2 R37, R37 ;  /* 0x0000002500257308 */ /* 0x000f620000000800 */
[--C-:B------:R-:W-:Y:S01]  /*4700*/  FFMA.FTZ R64, R64, UR4, -R57.reuse ;  /* 0x0000000440407c23 */ /* 0x100fe20008010839 */
[----:B------:R-:W-:Y:S01]  /*4710*/  FFMA.FTZ R122, R122, UR4, -R57 ;  /* 0x000000047a7a7c23 */ /* 0x000fe20008010839 */
[----:B------:R-:W-:Y:S01]  /*4720*/  FADD.FTZ R48, R49, R48 ;  /* 0x0000003031307221 */ /* 0x000fe20000010000 */
[----:B------:R-:W-:Y:S01]  /*4730*/  MUFU.EX2 R36, R36 ;  /* 0x0000002400247308 */ /* 0x000fe20000000800 */
[C---:B------:R-:W-:Y:S01]  /*4740*/  HMMA.16816.F32 R88, R68.reuse, R84, RZ ;  /* 0x000000544458723c */ /* 0x040fe200000018ff */
[--C-:B------:R-:W-:Y:S01]  /*4750*/  FFMA.FTZ R66, R62, UR4, -R61.reuse ;  /* 0x000000043e427c23 */ /* 0x100fe2000801083d */
[----:B------:R-:W-:Y:S01]  /*4760*/  FADD.FTZ R45, R45, R48 ;  /* 0x000000302d2d7221 */ /* 0x000fe20000010000 */
[----:B------:R-:W4:Y:S01]  /*4770*/  MUFU.EX2 R35, R35 ;  /* 0x0000002300237308 */ /* 0x000f220000000800 */
[--C-:B------:R-:W-:Y:S01]  /*4780*/  FFMA.FTZ R189, R58, UR4, -R61.reuse ;  /* 0x000000043abd7c23 */ /* 0x100fe2000801083d */
[----:B------:R-:W-:Y:S01]  /*4790*/  FFMA.FTZ R62, R59, UR4, -R61 ;  /* 0x000000043b3e7c23 */ /* 0x000fe2000801083d */
[----:B------:R-:W-:Y:S01]  /*47a0*/  FADD.FTZ R45, R44, R45 ;  /* 0x0000002d2c2d7221 */ /* 0x000fe20000010000 */
[----:B------:R-:W-:Y:S01]  /*47b0*/  MUFU.EX2 R32, R32 ;  /* 0x0000002000207308 */ /* 0x000fe20000000800 */
[----:B------:R-:W-:Y:S01]  /*47c0*/  HMMA.16816.F32 R84, R68, R86, RZ ;  /* 0x000000564454723c */ /* 0x000fe200000018ff */
[----:B------:R-:W-:-:S02]  /*47d0*/  ISETP.GE.AND P0, PT, R28, R173, PT ;  /* 0x000000ad1c00720c */ /* 0x000fc40003f06270 */
[----:B------:R-:W-:Y:S04]  /*47e0*/  MUFU.EX2 R31, R31 ;  /* 0x0000001f001f7308 */ /* 0x000fe80000000800 */
[----:B------:R-:W-:Y:S01]  /*47f0*/  MUFU.EX2 R34, R34 ;  /* 0x0000002200227308 */ /* 0x000fe20000000800 */
[C---:B------:R-:W-:Y:S03]  /*4800*/  HMMA.16816.F32 R112, R68.reuse, R108, RZ ;  /* 0x0000006c4470723c */ /* 0x040fe600000018ff */
[----:B------:R-:W4:Y:S04]  /*4810*/  MUFU.EX2 R33, R33 ;  /* 0x0000002100217308 */ /* 0x000f280000000800 */
[----:B------:R-:W-:Y:S01]  /*4820*/  MUFU.EX2 R30, R30 ;  /* 0x0000001e001e7308 */ /* 0x000fe20000000800 */
[C---:B------:R-:W-:Y:S03]  /*4830*/  HMMA.16816.F32 R104, R68.reuse, R100, RZ ;  /* 0x000000644468723c */ /* 0x040fe600000018ff */
[----:B------:R-:W4:Y:S04]  /*4840*/  MUFU.EX2 R29, R29 ;  /* 0x0000001d001d7308 */ /* 0x000f280000000800 */
[----:B------:R-:W-:Y:S01]  /*4850*/  MUFU.EX2 R132, R192 ;  /* 0x000000c000847308 */ /* 0x000fe20000000800 */
[C---:B---3--:R-:W-:Y:S03]  /*4860*/  HMMA.16816.F32 R80, R68.reuse, R76, RZ ;  /* 0x0000004c4450723c */ /* 0x048fe600000018ff */
[----:B------:R-:W3:Y:S04]  /*4870*/  MUFU.EX2 R63, R63 ;  /* 0x0000003f003f7308 */ /* 0x000ee80000000800 */
[----:B------:R-:W-:Y:S01]  /*4880*/  MUFU.EX2 R136, R194 ;  /* 0x000000c200887308 */ /* 0x000fe20000000800 */
[C---:B------:R-:W-:Y:S03]  /*4890*/  HMMA.16816.F32 R108, R68.reuse, R110, RZ ;  /* 0x0000006e446c723c */ /* 0x040fe600000018ff */
[----:B------:R-:W-:Y:S04]  /*48a0*/  MUFU.EX2 R67, R67 ;  /* 0x0000004300437308 */ /* 0x000fe80000000800 */
[----:B------:R2:W-:Y:S01]  /*48b0*/  MUFU.EX2 R138, R190 ;  /* 0x000000be008a7308 */ /* 0x0005e20000000800 */
[C---:B------:R-:W-:Y:S03]  /*48c0*/  HMMA.16816.F32 R100, R68.reuse, R102, RZ ;  /* 0x000000664464723c */ /* 0x040fe600000018ff */
[----:B------:R-:W3:Y:S04]  /*48d0*/  MUFU.EX2 R117, R117 ;  /* 0x0000007500757308 */ /* 0x000ee80000000800 */
[----:B------:R5:W-:Y:S01]  /*48e0*/  MUFU.EX2 R134, R119 ;  /* 0x0000007700867308 */ /* 0x000be20000000800 */
[----:B------:R-:W-:Y:S03]  /*48f0*/  HMMA.16816.F32 R76, R68, R78, RZ ;  /* 0x0000004e444c723c */ /* 0x000fe600000018ff */
[----:B------:R-:W3:Y:S01]  /*4900*/  MUFU.EX2 R65, R65 ;  /* 0x0000004100417308 */ /* 0x000ee20000000800 */
[----:B--2---:R-:W-:Y:S01]  /*4910*/  FFMA.FTZ R190, R53, UR4, -R57 ;  /* 0x0000000435be7c23 */ /* 0x004fe20008010839 */
[----:B------:R-:W-:-:S02]  /*4920*/  FADD.FTZ R53, R52, R51 ;  /* 0x0000003334357221 */ /* 0x000fc40000010000 */
[----:B------:R-:W-:Y:S01]  /*4930*/  MUFU.EX2 R156, R186 ;  /* 0x000000ba009c7308 */ /* 0x000fe20000000800 */
[C---:B------:R-:W-:Y:S01]  /*4940*/  HMMA.16816.F32 R72, R68.reuse, R4, RZ ;  /* 0x000000044448723c */ /* 0x040fe200000018ff */
[----:B------:R-:W-:Y:S01]  /*4950*/  F2FP.F16.F32.PACK_AB R4, R43, R46 ;  /* 0x0000002e2b04723e */ /* 0x000fe200000000ff */
[----:B------:R-:W-:Y:S01]  /*4960*/  FADD.FTZ R50, R50, R53 ;  /* 0x0000003532327221 */ /* 0x000fe20000010000 */
[----:B-1----:R-:W-:Y:S01]  /*4970*/  F2FP.F16.F32.PACK_AB R5, R41, R42 ;  /* 0x0000002a2905723e */ /* 0x002fe200000000ff */
[----:B------:R-:W-:Y:S01]  /*4980*/  MUFU.EX2 R125, R125 ;  /* 0x0000007d007d7308 */ /* 0x000fe20000000800 */
[----:B-----5:R-:W-:Y:S01]  /*4990*/  FFMA.FTZ R119, R164, UR4, -R57 ;  /* 0x00000004a4777c23 */ /* 0x020fe20008010839 */
[----:B------:R-:W-:Y:S01]  /*49a0*/  FADD.FTZ R47, R47, R50 ;  /* 0x000000322f2f7221 */ /* 0x000fe20000010000 */
[----:B------:R-:W-:Y:S01]  /*49b0*/  FADD.FTZ R42, R42, R45 ;  /* 0x0000002d2a2a7221 */ /* 0x000fe20000010000 */
[----:B------:R-:W-:Y:S01]  /*49c0*/  HMMA.16816.F32 R68, R68, R6, RZ ;  /* 0x000000064444723c */ /* 0x000fe200000018ff */
[----:B------:R-:W-:Y:S01]  /*49d0*/  F2FP.F16.F32.PACK_AB R6, R39, R40 ;  /* 0x000000282706723e */ /* 0x000fe200000000ff */
[----:B------:R-:W-:Y:S01]  /*49e0*/  MUFU.EX2 R152, R172 ;  /* 0x000000ac00987308 */ /* 0x000fe20000000800 */
[----:B------:R-:W-:Y:S01]  /*49f0*/  F2FP.F16.F32.PACK_AB R7, R37, R38 ;  /* 0x000000262507723e */ /* 0x000fe200000000ff */
[----:B------:R-:W-:Y:S01]  /*4a00*/  FADD.FTZ R46, R46, R47 ;  /* 0x0000002f2e2e7221 */ /* 0x000fe20000010000 */
[----:B------:R-:W-:Y:S01]  /*4a10*/  FADD.FTZ R41, R41, R42 ;  /* 0x0000002a29297221 */ /* 0x000fe20000010000 */
[----:B------:R-:W-:Y:S02]  /*4a20*/  MUFU.EX2 R121, R121 ;  /* 0x0000007900797308 */ /* 0x000fe40000000800 */
[----:B------:R-:W-:Y:S01]  /*4a30*/  FADD.FTZ R43, R43, R46 ;  /* 0x0000002e2b2b7221 */ /* 0x000fe20000010000 */
[----:B------:R-:W-:Y:S01]  /*4a40*/  FADD.FTZ R38, R38, R41 ;  /* 0x0000002926267221 */ /* 0x000fe20000010000 */
[----:B------:R-:W-:Y:S01]  /*4a50*/  HMMA.16816.F32 R96, R4, R12, R96 ;  /* 0x0000000c0460723c */ /* 0x000fe20000001860 */
[----:B------:R-:W1:Y:S01]  /*4a60*/  MUFU.EX2 R154, R154 ;  /* 0x0000009a009a7308 */ /* 0x000e620000000800 */
[----:B------:R-:W-:Y:S01]  /*4a70*/  FADD.FTZ R40, R40, R43 ;  /* 0x0000002b28287221 */ /* 0x000fe20000010000 */
[----:B------:R-:W-:-:S02]  /*4a80*/  FADD.FTZ R37, R37, R38 ;  /* 0x0000002625257221 */ /* 0x000fc40000010000 */
[----:B------:R-:W2:Y:S01]  /*4a90*/  MUFU.EX2 R123, R123 ;  /* 0x0000007b007b7308 */ /* 0x000ea20000000800 */
[----:B------:R-:W-:Y:S02]  /*4aa0*/  FADD.FTZ R39, R39, R40 ;  /* 0x0000002827277221 */ /* 0x000fe40000010000 */
[C---:B------:R-:W-:Y:S01]  /*4ab0*/  HMMA.16816.F32 R92, R4.reuse, R14, R92 ;  /* 0x0000000e045c723c */ /* 0x040fe2000000185c */
[----:B------:R-:W5:Y:S01]  /*4ac0*/  LDSM.16.MT88.4 R12, [R3+0xd400] ;  /* 0x00d40000030c783b */ /* 0x000f620000004200 */
[----:B------:R-:W-:Y:S04]  /*4ad0*/  MUFU.EX2 R119, R119 ;  /* 0x0000007700777308 */ /* 0x000fe80000000800 */
[----:B------:R-:W2:Y:S02]  /*4ae0*/  MUFU.EX2 R162, R162 ;  /* 0x000000a200a27308 */ /* 0x000ea40000000800 */
[C---:B------:R-:W-:Y:S02]  /*4af0*/  HMMA.16816.F32 R88, R4.reuse, R8, R88 ;  /* 0x000000080458723c */ /* 0x040fe40000001858 */
[----:B------:R-:W-:Y:S04]  /*4b00*/  MUFU.EX2 R129, R129 ;  /* 0x0000008100817308 */ /* 0x000fe80000000800 */
[----:B------:R-:W-:Y:S02]  /*4b10*/  MUFU.EX2 R127, R127 ;  /* 0x0000007f007f7308 */ /* 0x000fe40000000800 */
[C---:B------:R-:W-:Y:S01]  /*4b20*/  HMMA.16816.F32 R84, R4.reuse, R10, R84 ;  /* 0x0000000a0454723c */ /* 0x040fe20000001854 */
[----:B------:R-:W3:Y:S01]  /*4b30*/  LDSM.16.MT88.4 R8, [R168+0x9800] ;  /* 0x00980000a808783b */ /* 0x000ee20000004200 */
[----:B------:R4:W-:Y:S04]  /*4b40*/  MUFU.EX2 R120, R122 ;  /* 0x0000007a00787308 */ /* 0x0009e80000000800 */
[----:B------:R-:W-:Y:S02]  /*4b50*/  MUFU.EX2 R133, R133 ;  /* 0x0000008500857308 */ /* 0x000fe40000000800 */
[C---:B------:R-:W-:Y:S02]  /*4b60*/  HMMA.16816.F32 R112, R4.reuse, R24, R112 ;  /* 0x000000180470723c */ /* 0x040fe40000001870 */
[----:B------:R-:W-:Y:S04]  /*4b70*/  MUFU.EX2 R131, R131 ;  /* 0x0000008300837308 */ /* 0x000fe80000000800 */
[----:B------:R-:W-:Y:S02]  /*4b80*/  MUFU.EX2 R64, R64 ;  /* 0x0000004000407308 */ /* 0x000fe40000000800 */
[C---:B------:R-:W-:Y:S01]  /*4b90*/  HMMA.16816.F32 R108, R4.reuse, R26, R108 ;  /* 0x0000001a046c723c */ /* 0x040fe2000000186c */
[----:B------:R-:W-:Y:S01]  /*4ba0*/  LDSM.16.MT88.4 R24, [R3+0x9800] ;  /* 0x009800000318783b */ /* 0x000fe20000004200 */
[--C-:B----4-:R-:W-:Y:S01]  /*4bb0*/  FFMA.FTZ R122, R56, UR4, -R57.reuse ;  /* 0x00000004387a7c23 */ /* 0x110fe20008010839 */
[----:B------:R-:W-:Y:S01]  /*4bc0*/  FFMA.FTZ R56, R54, UR4, -R57 ;  /* 0x0000000436387c23 */ /* 0x000fe20008010839 */
[----:B------:R-:W-:Y:S04]  /*4bd0*/  MUFU.EX2 R58, R62 ;  /* 0x0000003e003a7308 */ /* 0x000fe80000000800 */
[C---:B------:R-:W-:Y:S01]  /*4be0*/  HMMA.16816.F32 R104, R4.reuse, R20, R104 ;  /* 0x000000140468723c */ /* 0x040fe20000001868 */
[----:B------:R-:W-:Y:S04]  /*4bf0*/  MUFU.EX2 R189, R189 ;  /* 0x000000bd00bd7308 */ /* 0x000fe80000000800 */
[----:B------:R-:W-:Y:S03]  /*4c00*/  MUFU.EX2 R51, R56 ;  /* 0x0000003800337308 */ /* 0x000fe60000000800 */
[C---:B------:R-:W-:Y:S01]  /*4c10*/  HMMA.16816.F32 R100, R4.reuse, R22, R100 ;  /* 0x000000160464723c */ /* 0x040fe20000001864 */
[----:B------:R-:W4:Y:S01]  /*4c20*/  LDSM.16.MT88.4 R20, [R168+0xb800] ;  /* 0x00b80000a814783b */ /* 0x000f220000004200 */
[----:B------:R-:W-:Y:S06]  /*4c30*/  MUFU.EX2 R190, R190 ;  /* 0x000000be00be7308 */ /* 0x000fec0000000800 */
[C---:B------:R-:W-:Y:S08]  /*4c40*/  HMMA.16816.F32 R80, R4.reuse, R16, R80 ;  /* 0x000000100450723c */ /* 0x040ff00000001850 */
[C---:B------:R-:W-:Y:S01]  /*4c50*/  HMMA.16816.F32 R76, R4.reuse, R18, R76 ;  /* 0x00000012044c723c */ /* 0x040fe2000000184c */
[----:B------:R-:W-:Y:S07]  /*4c60*/  LDSM.16.MT88.4 R16, [R3+0xb800] ;  /* 0x00b800000310783b */ /* 0x000fee0000004200 */
[C---:B-----5:R-:W-:Y:S08]  /*4c70*/  HMMA.16816.F32 R72, R4.reuse, R12, R72 ;  /* 0x0000000c0448723c */ /* 0x060ff00000001848 */
[----:B------:R-:W-:Y:S01]  /*4c80*/  HMMA.16816.F32 R68, R4, R14, R68 ;  /* 0x0000000e0444723c */ /* 0x000fe20000001844 */
[----:B------:R-:W-:Y:S01]  /*4c90*/  F2FP.F16.F32.PACK_AB R4, R35, R36 ;  /* 0x000000242304723e */ /* 0x000fe200000000ff */
[----:B------:R-:W5:Y:S01]  /*4ca0*/  LDSM.16.MT88.4 R12, [R168+0xd800] ;  /* 0x00d80000a80c783b */ /* 0x000f620000004200 */
        /* <DEDUP_REMOVED lines=12> */
[C---:B------:R-:W-:Y:S01]  /*4d70*/  HMMA.16816.F32 R108, R4.reuse, R10, R108 ;  /* 0x0000000a046c723c */ /* 0x040fe2000000186c */
[----:B------:R-:W3:Y:S07]  /*4d80*/  LDSM.16.MT88.4 R8, [R3+0xd800] ;  /* 0x00d800000308783b */ /* 0x000eee0000004200 */
[C---:B----4-:R-:W-:Y:S08]  /*4d90*/  HMMA.16816.F32 R96, R4.reuse, R20, R96 ;  /* 0x000000140460723c */ /* 0x050ff00000001860 */
[C---:B------:R-:W-:Y:S01]  /*4da0*/  HMMA.16816.F32 R92, R4.reuse, R22, R92 ;  /* 0x00000016045c723c */ /* 0x040fe2000000185c */
[----:B------:R-:W-:Y:S07]  /*4db0*/  LDSM.16.MT88.4 R20, [R3+0x9c00] ;  /* 0x009c00000314783b */ /* 0x000fee0000004200 */
[C---:B-----5:R-:W-:Y:S08]  /*4dc0*/  HMMA.16816.F32 R80, R4.reuse, R12, R80 ;  /* 0x0000000c0450723c */ /* 0x060ff00000001850 */
[C---:B------:R-:W-:Y:S01]  /*4dd0*/  HMMA.16816.F32 R76, R4.reuse, R14, R76 ;  /* 0x0000000e044c723c */ /* 0x040fe2000000184c */
[----:B------:R-:W4:Y:S07]  /*4de0*/  LDSM.16.MT88.4 R12, [R168+0xbc00] ;  /* 0x00bc0000a80c783b */ /* 0x000f2e0000004200 */
[C---:B------:R-:W-:Y:S08]  /*4df0*/  HMMA.16816.F32 R104, R4.reuse, R24, R104 ;  /* 0x000000180468723c */ /* 0x040ff00000001868 */
[C---:B---3--:R-:W-:Y:S08]  /*4e00*/  HMMA.16816.F32 R72, R4.reuse, R8, R72 ;  /* 0x000000080448723c */ /* 0x048ff00000001848 */
[C---:B------:R-:W-:Y:S01]  /*4e10*/  HMMA.16816.F32 R68, R4.reuse, R10, R68 ;  /* 0x0000000a0444723c */ /* 0x040fe20000001844 */
[----:B------:R-:W3:Y:S07]  /*4e20*/  LDSM.16.MT88.4 R8, [R3+0xbc00] ;  /* 0x00bc00000308783b */ /* 0x000eee0000004200 */
[C---:B------:R-:W-:Y:S01]  /*4e30*/  HMMA.16816.F32 R100, R4.reuse, R26, R100 ;  /* 0x0000001a0464723c */ /* 0x040fe20000001864 */
[----:B------:R-:W5:Y:S07]  /*4e40*/  LDSM.16.MT88.4 R24, [R168+0x9c00] ;  /* 0x009c0000a818783b */ /* 0x000f6e0000004200 */
[C---:B------:R-:W-:Y:S08]  /*4e50*/  HMMA.16816.F32 R88, R4.reuse, R16, R88 ;  /* 0x000000100458723c */ /* 0x040ff00000001858 */
        /* <DEDUP_REMOVED lines=16> */
[----:B------:R-:W4:Y:S01]  /*4f60*/  LDSM.16.MT88.4 R12, [R3+0xdc00] ;  /* 0x00dc0000030c783b */ /* 0x000f220000004200 */
[----:B-1----:R-:W-:-:S04]  /*4f70*/  FADD.FTZ R30, R154, R65 ;  /* 0x000000419a1e7221 */ /* 0x002fc80000010000 */
[----:B--2---:R-:W-:Y:S02]  /*4f80*/  FADD.FTZ R30, R123, R30 ;  /* 0x0000001e7b1e7221 */ /* 0x004fe40000010000 */
[C---:B---3--:R-:W-:Y:S08]  /*4f90*/  HMMA.16816.F32 R88, R4.reuse, R8, R88 ;  /* 0x000000080458723c */ /* 0x048ff00000001858 */
[C---:B------:R-:W-:Y:S01]  /*4fa0*/  HMMA.16816.F32 R84, R4.reuse, R10, R84 ;  /* 0x0000000a0454723c */ /* 0x040fe20000001854 */
[----:B------:R-:W1:Y:S07]  /*4fb0*/  LDSM.16.MT88.4 R8, [R168+0xa000] ;  /* 0x00a00000a808783b */ /* 0x000e6e0000004200 */
[C---:B-----5:R-:W-:Y:S08]  /*4fc0*/  HMMA.16816.F32 R112, R4.reuse, R24, R112 ;  /* 0x000000180470723c */ /* 0x060ff00000001870 */
[C---:B------:R-:W-:Y:S01]  /*4fd0*/  HMMA.16816.F32 R108, R4.reuse, R26, R108 ;  /* 0x0000001a046c723c */ /* 0x040fe2000000186c */
[----:B------:R-:W2:Y:S07]  /*4fe0*/  LDSM.16.MT88.4 R24, [R3+0xa000] ;  /* 0x00a000000318783b */ /* 0x000eae0000004200 */
[C---:B------:R-:W-:Y:S08]  /*4ff0*/  HMMA.16816.F32 R104, R4.reuse, R20, R104 ;  /* 0x000000140468723c */ /* 0x040ff00000001868 */
[C---:B------:R-:W-:Y:S01]  /*5000*/  HMMA.16816.F32 R100, R4.reuse, R22, R100 ;  /* 0x000000160464723c */ /* 0x040fe20000001864 */
[----:B------:R-:W-:Y:S07]  /*5010*/  LDSM.16.MT88.4 R20, [R168+0xc000] ;  /* 0x00c00000a814783b */ /* 0x000fee0000004200 */
[C---:B------:R-:W-:Y:S08]  /*5020*/  HMMA.16816.F32 R80, R4.reuse, R16, R80 ;  /* 0x000000100450723c */ /* 0x040ff00000001850 */
[C---:B------:R-:W-:Y:S01]  /*5030*/  HMMA.16816.F32 R76, R4.reuse, R18, R76 ;  /* 0x00000012044c723c */ /* 0x040fe2000000184c */
[----:B------:R-:W-:Y:S07]  /*5040*/  LDSM.16.MT88.4 R16, [R3+0xc000] ;  /* 0x00c000000310783b */ /* 0x000fee0000004200 */
[C---:B----4-:R-:W-:Y:S08]  /*5050*/  HMMA.16816.F32 R72, R4.reuse, R12, R72 ;  /* 0x0000000c0448723c */ /* 0x050ff00000001848 */
[----:B------:R-:W-:Y:S01]  /*5060*/  HMMA.16816.F32 R68, R4, R14, R68 ;  /* 0x0000000e0444723c */ /* 0x000fe20000001844 */
[----:B------:R-:W-:Y:S01]  /*5070*/  F2FP.F16.F32.PACK_AB R4, R125, R156 ;  /* 0x0000009c7d04723e */ /* 0x000fe200000000ff */
[----:B------:R-:W3:Y:S01]  /*5080*/  LDSM.16.MT88.4 R12, [R3+0xe000] ;  /* 0x00e00000030c783b */ /* 0x000ee20000004200 */
[----:B------:R-:W-:Y:S01]  /*5090*/  F2FP.F16.F32.PACK_AB R5, R123, R154 ;  /* 0x0000009a7b05723e */ /* 0x000fe200000000ff */
[----:B------:R-:W-:Y:S01]  /*50a0*/  FADD.FTZ R156, R156, R67 ;  /* 0x000000439c9c7221 */ /* 0x000fe20000010000 */
[----:B------:R-:W-:-:S02]  /*50b0*/  F2FP.F16.F32.PACK_AB R6, R121, R152 ;  /* 0x000000987906723e */ /* 0x000fc400000000ff */
[----:B------:R-:W-:Y:S01]  /*50c0*/  F2FP.F16.F32.PACK_AB R7, R162, R119 ;  /* 0x00000077a207723e */ /* 0x000fe200000000ff */
[----:B------:R-:W-:Y:S01]  /*50d0*/  FADD.FTZ R125, R125, R156 ;  /* 0x0000009c7d7d7221 */ /* 0x000fe20000010000 */
[----:B------:R-:W-:-:S03]  /*50e0*/  FADD.FTZ R119, R119, R30 ;  /* 0x0000001e77777221 */ /* 0x000fc60000010000 */
[----:B------:R-:W-:Y:S01]  /*50f0*/  FADD.FTZ R152, R152, R125 ;  /* 0x0000007d98987221 */ /* 0x000fe20000010000 */
[----:B------:R-:W-:Y:S01]  /*5100*/  FADD.FTZ R162, R162, R119 ;  /* 0x00000077a2a27221 */ /* 0x000fe20000010000 */
[----:B-1----:R-:W-:Y:S02]  /*5110*/  HMMA.16816.F32 R112, R4, R8, R112 ;  /* 0x000000080470723c */ /* 0x002fe40000001870 */
[----:B------:R-:W-:-:S06]  /*5120*/  FADD.FTZ R121, R121, R152 ;  /* 0x0000009879797221 */ /* 0x000fcc0000010000 */
        /* <DEDUP_REMOVED lines=11> */
[----:B---3--:R-:W-:Y:S01]  /*51e0*/  HMMA.16816.F32 R72, R4, R12, R72 ;  /* 0x0000000c0448723c */ /* 0x008fe20000001848 */
[----:B------:R-:W-:-:S02]  /*51f0*/  FFMA.FTZ R12, R142, UR4, -R57 ;  /* 0x000000048e0c7c23 */ /* 0x000fc40008010839 */
[----:B------:R-:W-:Y:S04]  /*5200*/  MUFU.EX2 R26, R26 ;  /* 0x0000001a001a7308 */ /* 0x000fe80000000800 */
[----:B------:R-:W3:Y:S01]  /*5210*/  MUFU.EX2 R142, R144 ;  /* 0x00000090008e7308 */ /* 0x000ee20000000800 */
[C---:B------:R-:W-:Y:S03]  /*5220*/  HMMA.16816.F32 R88, R4.reuse, R16, R88 ;  /* 0x000000100458723c */ /* 0x040fe60000001858 */
[----:B------:R4:W5:Y:S05]  /*5230*/  MUFU.EX2 R140, R12 ;  /* 0x0000000c008c7308 */ /* 0x00096a0000000800 */
[C---:B------:R-:W-:Y:S01]  /*5240*/  HMMA.16816.F32 R84, R4.reuse, R18, R84 ;  /* 0x000000120454723c */ /* 0x040fe20000001854 */
[----:B------:R-:W5:Y:S07]  /*5250*/  LDSM.16.MT88.4 R16, [R3+0xa400] ;  /* 0x00a400000310783b */ /* 0x000f6e0000004200 */
[C---:B-1----:R-:W-:Y:S08]  /*5260*/  HMMA.16816.F32 R80, R4.reuse, R8, R80 ;  /* 0x000000080450723c */ /* 0x042ff00000001850 */
[C---:B------:R-:W-:Y:S01]  /*5270*/  HMMA.16816.F32 R76, R4.reuse, R10, R76 ;  /* 0x0000000a044c723c */ /* 0x040fe2000000184c */
[----:B------:R-:W1:Y:S07]  /*5280*/  LDSM.16.MT88.4 R8, [R168+0xa400] ;  /* 0x00a40000a808783b */ /* 0x000e6e0000004200 */
[C---:B------:R-:W-:Y:S01]  /*5290*/  HMMA.16816.F32 R68, R4.reuse, R14, R68 ;  /* 0x0000000e0444723c */ /* 0x040fe20000001844 */
[----:B----4-:R-:W4:Y:S07]  /*52a0*/  LDSM.16.MT88.4 R12, [R3+0xc400] ;  /* 0x00c40000030c783b */ /* 0x010f2e0000004200 */
[C---:B------:R-:W-:Y:S08]  /*52b0*/  HMMA.16816.F32 R96, R4.reuse, R20, R96 ;  /* 0x000000140460723c */ /* 0x040ff00000001860 */
[----:B------:R-:W-:Y:S01]  /*52c0*/  HMMA.16816.F32 R92, R4, R22, R92 ;  /* 0x00000016045c723c */ /* 0x000fe2000000185c */
[----:B--2---:R-:W-:Y:S01]  /*52d0*/  F2FP.F16.F32.PACK_AB R4, R27, R24 ;  /* 0x000000181b04723e */ /* 0x004fe200000000ff */
[----:B------:R-:W2:Y:S01]  /*52e0*/  LDSM.16.MT88.4 R20, [R168+0xc400] ;  /* 0x00c40000a814783b */ /* 0x000ea20000004200 */
[----:B---3--:R-:W-:-:S02]  /*52f0*/  F2FP.F16.F32.PACK_AB R5, R142, R129 ;  /* 0x000000818e05723e */ /* 0x008fc400000000ff */
[----:B------:R-:W-:Y:S02]  /*5300*/  F2FP.F16.F32.PACK_AB R6, R26, R25 ;  /* 0x000000191a06723e */ /* 0x000fe400000000ff */
[----:B-----5:R-:W-:-:S07]  /*5310*/  F2FP.F16.F32.PACK_AB R7, R127, R140 ;  /* 0x0000008c7f07723e */ /* 0x020fce00000000ff */
[C---:B------:R-:W-:Y:S08]  /*5320*/  HMMA.16816.F32 R104, R4.reuse, R16, R104 ;  /* 0x000000100468723c */ /* 0x040ff00000001868 */
[C---:B-1----:R-:W-:Y:S08]  /*5330*/  HMMA.16816.F32 R112, R4.reuse, R8, R112 ;  /* 0x000000080470723c */ /* 0x042ff00000001870 */
[C---:B------:R-:W-:Y:S01]  /*5340*/  HMMA.16816.F32 R108, R4.reuse, R10, R108 ;  /* 0x0000000a046c723c */ /* 0x040fe2000000186c */
[----:B------:R-:W1:Y:S07]  /*5350*/  LDSM.16.MT88.4 R8, [R168+0xe400] ;  /* 0x00e40000a808783b */ /* 0x000e6e0000004200 */
[C---:B------:R-:W-:Y:S01]  /*5360*/  HMMA.16816.F32 R100, R4.reuse, R18, R100 ;  /* 0x000000120464723c */ /* 0x040fe20000001864 */
[----:B------:R-:W3:Y:S07]  /*5370*/  LDSM.16.MT88.4 R16, [R3+0xe400] ;  /* 0x00e400000310783b */ /* 0x000eee0000004200 */
[C---:B----4-:R-:W-:Y:S08]  /*5380*/  HMMA.16816.F32 R88, R4.reuse, R12, R88 ;  /* 0x0000000c0458723c */ /* 0x050ff00000001858 */
[C---:B------:R-:W-:Y:S01]  /*5390*/  HMMA.16816.F32 R84, R4.reuse, R14, R84 ;  /* 0x0000000e0454723c */ /* 0x040fe20000001854 */
[----:B------:R-:W4:Y:S07]  /*53a0*/  LDSM.16.MT88.4 R12, [R168+0xa800] ;  /* 0x00a80000a80c783b */ /* 0x000f2e0000004200 */
[----:B--2---:R-:W-:Y:S01]  /*53b0*/  HMMA.16816.F32 R96, R4, R20, R96 ;  /* 0x000000140460723c */ /* 0x004fe20000001860 */
[--C-:B------:R-:W-:Y:S01]  /*53c0*/  FFMA.FTZ R20, R130, UR4, -R61.reuse ;  /* 0x0000000482147c23 */ /* 0x100fe2000801083d */
[----:B------:R-:W-:-:S05]  /*53d0*/  FFMA.FTZ R21, R128, UR4, -R61 ;  /* 0x0000000480157c23 */ /* 0x000fca000801083d */
[----:B------:R-:W-:Y:S01]  /*53e0*/  MUFU.EX2 R20, R20 ;  /* 0x0000001400147308 */ /* 0x000fe20000000800 */
[C---:B------:R-:W-:Y:S01]  /*53f0*/  HMMA.16816.F32 R92, R4.reuse, R22, R92 ;  /* 0x00000016045c723c */ /* 0x040fe2000000185c */
[--C-:B------:R-:W-:Y:S01]  /*5400*/  FFMA.FTZ R22, R126, UR4, -R61.reuse ;  /* 0x000000047e167c23 */ /* 0x100fe2000801083d */
[--C-:B------:R-:W-:Y:S01]  /*5410*/  FFMA.FTZ R23, R124, UR4, -R61.reuse ;  /* 0x000000047c177c23 */ /* 0x100fe2000801083d */
[----:B------:R-:W2:Y:S01]  /*5420*/  MUFU.EX2 R21, R21 ;  /* 0x0000001500157308 */ /* 0x000ea20000000800 */
        /* <DEDUP_REMOVED lines=13> */
[----:B--2---:R-:W-:Y:S01]  /*5500*/  F2FP.F16.F32.PACK_AB R4, R21, R20 ;  /* 0x000000141504723e */ /* 0x004fe200000000ff */
[----:B------:R-:W2:Y:S01]  /*5510*/  LDSM.16.MT88.4 R16, [R168+0xc800] ;  /* 0x00c80000a810783b */ /* 0x000ea20000004200 */
[----:B------:R-:W-:-:S02]  /*5520*/  F2FP.F16.F32.PACK_AB R5, R133, R120 ;  /* 0x000000788505723e */ /* 0x000fc400000000ff */
[----:B-1----:R-:W-:Y:S02]  /*5530*/  F2FP.F16.F32.PACK_AB R6, R23, R22 ;  /* 0x000000161706723e */ /* 0x002fe400000000ff */
[----:B------:R-:W-:-:S07]  /*5540*/  F2FP.F16.F32.PACK_AB R7, R64, R131 ;  /* 0x000000834007723e */ /* 0x000fce00000000ff */
[C---:B----4-:R-:W-:Y:S08]  /*5550*/  HMMA.16816.F32 R112, R4.reuse, R12, R112 ;  /* 0x0000000c0470723c */ /* 0x050ff00000001870 */
[C---:B------:R-:W-:Y:S01]  /*5560*/  HMMA.16816.F32 R108, R4.reuse, R14, R108 ;  /* 0x0000000e046c723c */ /* 0x040fe2000000186c */
[----:B------:R-:W1:Y:S07]  /*5570*/  LDSM.16.MT88.4 R12, [R3+0xc800] ;  /* 0x00c80000030c783b */ /* 0x000e6e0000004200 */
[C---:B-----5:R-:W-:Y:S08]  /*5580*/  HMMA.16816.F32 R104, R4.reuse, R8, R104 ;  /* 0x000000080468723c */ /* 0x060ff00000001868 */
[C---:B------:R-:W-:Y:S01]  /*5590*/  HMMA.16816.F32 R100, R4.reuse, R10, R100 ;  /* 0x0000000a0464723c */ /* 0x040fe20000001864 */
[----:B------:R-:W4:Y:S07]  /*55a0*/  LDSM.16.MT88.4 R8, [R168+0xe800] ;  /* 0x00e80000a808783b */ /* 0x000f2e0000004200 */
[C---:B--2---:R-:W-:Y:S08]  /*55b0*/  HMMA.16816.F32 R96, R4.reuse, R16, R96 ;  /* 0x000000100460723c */ /* 0x044ff00000001860 */
[C---:B------:R-:W-:Y:S01]  /*55c0*/  HMMA.16816.F32 R92, R4.reuse, R18, R92 ;  /* 0x00000012045c723c */ /* 0x040fe2000000185c */
[----:B------:R-:W2:Y:S07]  /*55d0*/  LDSM.16.MT88.4 R16, [R3+0xe800] ;  /* 0x00e800000310783b */ /* 0x000eae0000004200 */
[C---:B-1----:R-:W-:Y:S08]  /*55e0*/  HMMA.16816.F32 R88, R4.reuse, R12, R88 ;  /* 0x0000000c0458723c */ /* 0x042ff00000001858 */
[C---:B------:R-:W-:Y:S01]  /*55f0*/  HMMA.16816.F32 R84, R4.reuse, R14, R84 ;  /* 0x0000000e0454723c */ /* 0x040fe20000001854 */
[----:B------:R-:W1:Y:S07]  /*5600*/  LDSM.16.MT88.4 R12, [R168+0xac00] ;  /* 0x00ac0000a80c783b */ /* 0x000e6e0000004200 */
[C---:B----4-:R-:W-:Y:S08]  /*5610*/  HMMA.16816.F32 R80, R4.reuse, R8, R80 ;  /* 0x000000080450723c */ /* 0x050ff00000001850 */
[C---:B------:R-:W-:Y:S01]  /*5620*/  HMMA.16816.F32 R76, R4.reuse, R10, R76 ;  /* 0x0000000a044c723c */ /* 0x040fe2000000184c */
[----:B------:R-:W4:Y:S07]  /*5630*/  LDSM.16.MT88.4 R8, [R3+0xac00] ;  /* 0x00ac00000308783b */ /* 0x000f2e0000004200 */
[C---:B--2---:R-:W-:Y:S08]  /*5640*/  HMMA.16816.F32 R72, R4.reuse, R16, R72 ;  /* 0x000000100448723c */ /* 0x044ff00000001848 */
[----:B------:R-:W-:Y:S01]  /*5650*/  HMMA.16816.F32 R68, R4, R18, R68 ;  /* 0x000000120444723c */ /* 0x000fe20000001844 */
[----:B------:R-:W-:Y:S01]  /*5660*/  F2FP.F16.F32.PACK_AB R4, R59, R60 ;  /* 0x0000003c3b04723e */ /* 0x000fe200000000ff */
[----:B------:R-:W2:Y:S01]  /*5670*/  LDSM.16.MT88.4 R16, [R168+0xcc00] ;  /* 0x00cc0000a810783b */ /* 0x000ea20000004200 */
[----:B---3--:R-:W-:-:S02]  /*5680*/  F2FP.F16.F32.PACK_AB R5, R54, R55 ;  /* 0x000000373605723e */ /* 0x008fc400000000ff */
[----:B------:R-:W-:Y:S02]  /*5690*/  F2FP.F16.F32.PACK_AB R6, R189, R58 ;  /* 0x0000003abd06723e */ /* 0x000fe400000000ff */
        /* <DEDUP_REMOVED lines=9> */
[----:B------:R2:W4:Y:S07]  /*5730*/  LDSM.16.MT88.4 R16, [R3+0xec00] ;  /* 0x00ec00000310783b */ /* 0x00052e0000004200 */
[----:B-1----:R-:W-:Y:S01]  /*5740*/  HMMA.16816.F32 R88, R4, R12, R88 ;  /* 0x0000000c0458723c */ /* 0x002fe20000001858 */
[----:B------:R-:W-:-:S04]  /*5750*/  FADD.FTZ R12, R24, R121 ;  /* 0x00000079180c7221 */ /* 0x000fc80000010000 */
[----:B------:R-:W-:-:S03]  /*5760*/  FADD.FTZ R12, R27, R12 ;  /* 0x0000000c1b0c7221 */ /* 0x000fc60000010000 */
[----:B------:R-:W-:Y:S01]  /*5770*/  HMMA.16816.F32 R84, R4, R14, R84 ;  /* 0x0000000e0454723c */ /* 0x000fe20000001854 */
[----:B------:R-:W-:Y:S01]  /*5780*/  FADD.FTZ R25, R25, R12 ;  /* 0x0000000c19197221 */ /* 0x000fe20000010000 */
[----:B--2---:R-:W-:-:S06]  /*5790*/  FADD.FTZ R3, R129, R162 ;  /* 0x000000a281037221 */ /* 0x004fcc0000010000 */
[----:B---3--:R-:W-:Y:S01]  /*57a0*/  HMMA.16816.F32 R80, R4, R8, R80 ;  /* 0x000000080450723c */ /* 0x008fe20000001850 */
[----:B------:R-:W-:-:S04]  /*57b0*/  FADD.FTZ R3, R142, R3 ;  /* 0x000000038e037221 */ /* 0x000fc80000010000 */
        /* <DEDUP_REMOVED lines=20> */
[----:B------:R-:W-:-:S03]  /*5900*/  FADD.FTZ R189, R189, R58 ;  /* 0x0000003abdbd7221 */ /* 0x000fc60000010000 */
        /* <DEDUP_REMOVED lines=8> */
[----:B------:R-:W-:Y:S01]  /*5990*/  UMOV UR11, 0x400 ;  /* 0x00000400000b7882 */ /* 0x000fe20000000000 */
[----:B------:R-:W2:Y:S04]  /*59a0*/  LDCU UR10, c[0x0][0x50c] ;  /* 0x0000a180ff0a77ac */ /* 0x000ea80008000800 */
[----:B------:R-:W-:Y:S01]  /*59b0*/  PLOP3.LUT P1, PT, PT, PT, UP0, 0x80, 0x8 ;  /* 0x000000000008781c */ /* 0x000fe20003f2f008 */
[----:B------:R-:W3:Y:S01]  /*59c0*/  LDCU UR4, c[0x0][0x45c] ;  /* 0x00008b80ff0477ac */ /* 0x000ee20008000800 */
[----:B------:R-:W4:Y:S01]  /*59d0*/  LDCU.64 UR8, c[0x0][0x3a8] ;  /* 0x00007500ff0877ac */ /* 0x000f220008000a00 */
[----:B------:R-:W2:Y:S01]  /*59e0*/  LDCU.64 UR6, c[0x0][0x3a0] ;  /* 0x00007400ff0677ac */ /* 0x000ea20008000a00 */
[----:B-1----:R-:W-:Y:S01]  /*59f0*/  ULEA UR5, UR5, UR11, 0x18 ;  /* 0x0000000b05057291 */ /* 0x002fe2000f8ec0ff */
[----:B------:R-:W-:-:S02]  /*5a00*/  IADD3 R183, PT, PT, R168, 0x9020, RZ ;  /* 0x00009020a8b77810 */ /* 0x000fc40007ffe0ff */
[----:B------:R-:W-:-:S09]  /*5a10*/  MOV R186, RZ ;  /* 0x000000ff00ba7202 */ /* 0x000fd20000000f00 */
.L_x_1499:
        /* <DEDUP_REMOVED lines=38> */
[----:B------:R-:W-:Y:S02]  /*5c80*/  LOP3.LUT R9, R9, R4, RZ, 0x3c, !PT ;  /* 0x0000000409097212 */ /* 0x000fe400078e3cff */
[----:B------:R-:W1:Y:S02]  /*5c90*/  I2F.RP R10, R3 ;  /* 0x00000003000a7306 */ /* 0x000e640000209400 */
[----:B------:R-:W-:Y:S08]  /*5ca0*/  ISETP.GE.AND P0, PT, R9, RZ, PT ;  /* 0x000000ff0900720c */ /* 0x000ff00003f06270 */
        /* <DEDUP_REMOVED lines=33> */
[-C--:B------:R-:W-:Y:S01]  /*5ec0*/  LEA.HI.X.SX32 R17, R9, R185.reuse, 0x2, P2 ;  /* 0x000000b909117211 */ /* 0x080fe200010f16ff */
[C---:B------:R-:W-:Y:S01]  /*5ed0*/  IMAD.IADD R9, R13.reuse, 0x1, -R9 ;  /* 0x000000010d097824 */ /* 0x040fe200078e0a09 */
[----:B------:R-:W-:Y:S03]  /*5ee0*/  LEA.HI.X.SX32 R15, R13, R185, 0x2, P0 ;  /* 0x000000b90d0f7211 */ /* 0x000fe600000f16ff */
[----:B------:R-:W-:Y:S01]  /*5ef0*/  IMAD R9, R9, R4, -0x80 ;  /* 0xffffff8009097424 */ /* 0x000fe200078e0204 */
[----:B------:R-:W5:Y:S04]  /*5f00*/  LDG.E R6, desc[UR24][R16.64] ;  /* 0x0000001810067981 */ /* 0x000f68000c1e1900 */
[----:B------:R-:W5:Y:S01]  /*5f10*/  LDG.E R3, desc[UR24][R14.64] ;  /* 0x000000180e037981 */ /* 0x000f62000c1e1900 */
[----:B------:R-:W-:Y:S05]  /*5f20*/  SHF.R.S32.HI R11, RZ, 0x1f, R9 ;  /* 0x0000001fff0b7819 */ /* 0x000fea0000011409 */
        /* <DEDUP_REMOVED lines=12> */
.L_x_1496:
        /* <DEDUP_REMOVED lines=19> */
[----:B------:R-:W-:Y:S02]  /*6120*/  MOV R152, 0x20 ;  /* 0x0000002000987802 */ /* 0x000fe40000000f00 */
[----:B------:R-:W-:Y:S01]  /*6130*/  LOP3.LUT P0, RZ, R118, 0x4, RZ, 0xc0, !PT ;  /* 0x0000000476ff7812 */ /* 0x000fe2000780c0ff */
[----:B------:R-:W-:Y:S01]  /*6140*/  LDGSTS.E.BYPASS.LTC128B.128 [R191+0x9800], desc[UR24][R58.64] ;  /* 0x098000003abf7fae */ /* 0x000fe2000b981a18 */
[----:B------:R-:W-:Y:S02]  /*6150*/  IADD3 R178, PT, PT, R178, -0x1, RZ ;  /* 0xffffffffb2b27810 */ /* 0x000fe40007ffe0ff */
[----:B------:R-:W-:Y:S02]  /*6160*/  SEL R152, R152, 0xffffffe0, !P0 ;  /* 0xffffffe098987807 */ /* 0x000fe40004000000 */
[----:B------:R-:W-:Y:S02]  /*6170*/  ISETP.GT.AND P2, PT, R178, R173, PT ;  /* 0x000000adb200720c */ /* 0x000fe40003f44270 */
[C---:B------:R-:W-:Y:S01]  /*6180*/  IADD3 R2, PT, PT, R152.reuse, R172, RZ ;  /* 0x000000ac98027210 */ /* 0x040fe20007ffe0ff */
[----:B------:R-:W-:Y:S01]  /*6190*/  LDGSTS.E.BYPASS.LTC128B.128 [R191+0xb800], desc[UR24][R58.64+0x40] ;  /* 0x0b8000403abf7fae */ /* 0x000fe2000b981a18 */
[----:B------:R-:W-:Y:S07]  /*61a0*/  IADD3 R0, PT, PT, R152, R171, RZ ;  /* 0x000000ab98007210 */ /* 0x000fee0007ffe0ff */
        /* <DEDUP_REMOVED lines=14> */
[C---:B-----5:R-:W-:Y:S07]  /*6290*/  HMMA.16816.F32 R4, R120.reuse, R124, RZ ;  /* 0x0000007c7804723c */ /* 0x060fee00000018ff */
[----:B------:R-:W5:Y:S01]  /*62a0*/  LDSM.16.M88.4 R144, [R171+0x4400] ;  /* 0x00440000ab90783b */ /* 0x000f620000000200 */
[C---:B------:R-:W-:Y:S07]  /*62b0*/  HMMA.16816.F32 R8, R120.reuse, R126, RZ ;  /* 0x0000007e7808723c */ /* 0x040fee00000018ff */
[----:B------:R-:W5:Y:S01]  /*62c0*/  LDSM.16.M88.4 R148, [R171+0x4800] ;  /* 0x00480000ab94783b */ /* 0x000f620000000200 */
[C---:B---3--:R-:W-:Y:S07]  /*62d0*/  HMMA.16816.F32 R12, R120.reuse, R128, RZ ;  /* 0x00000080780c723c */ /* 0x048fee00000018ff */
[----:B------:R-:W3:Y:S01]  /*62e0*/  LDSM.16.M88.4 R152, [R171+0x4c00] ;  /* 0x004c0000ab98783b */ /* 0x000ee20000000200 */
[C---:B------:R-:W-:Y:S07]  /*62f0*/  HMMA.16816.F32 R16, R120.reuse, R130, RZ ;  /* 0x000000827810723c */ /* 0x040fee00000018ff */
[----:B------:R-:W-:Y:S01]  /*6300*/  LDSM.16.M88.4 R156, [R2] ;  /* 0x00000000029c783b */ /* 0x000fe20000000200 */
[C---:B----4-:R-:W-:Y:S07]  /*6310*/  HMMA.16816.F32 R20, R120.reuse, R132, RZ ;  /* 0x000000847814723c */ /* 0x050fee00000018ff */
[----:B------:R-:W4:Y:S01]  /*6320*/  LDSM.16.M88.4 R160, [R0+0x3000] ;  /* 0x0030000000a0783b */ /* 0x000f220000000200 */
[C---:B------:R-:W-:Y:S07]  /*6330*/  HMMA.16816.F32 R24, R120.reuse, R134, RZ ;  /* 0x000000867818723c */ /* 0x040fee00000018ff */
[----:B------:R-:W4:Y:S01]  /*6340*/  LDSM.16.M88.4 R164, [R0+0x3400] ;  /* 0x0034000000a4783b */ /* 0x000f220000000200 */
[C---:B-1----:R-:W-:Y:S07]  /*6350*/  HMMA.16816.F32 R28, R120.reuse, R136, RZ ;  /* 0x00000088781c723c */ /* 0x042fee00000018ff */
[----:B------:R-:W-:Y:S01]  /*6360*/  LDSM.16.M88.4 R124, [R0+0x3c00] ;  /* 0x003c0000007c783b */ /* 0x000fe20000000200 */
[C---:B------:R-:W-:Y:S07]  /*6370*/  HMMA.16816.F32 R32, R120.reuse, R138, RZ ;  /* 0x0000008a7820723c */ /* 0x040fee00000018ff */
[----:B------:R-:W-:Y:S01]  /*6380*/  LDSM.16.M88.4 R128, [R0+0x4000] ;  /* 0x004000000080783b */ /* 0x000fe20000000200 */
[C---:B--2---:R-:W-:Y:S07]  /*6390*/  HMMA.16816.F32 R36, R120.reuse, R140, RZ ;  /* 0x0000008c7824723c */ /* 0x044fee00000018ff */
[----:B------:R-:W-:Y:S01]  /*63a0*/  LDSM.16.M88.4 R132, [R0+0x4800] ;  /* 0x004800000084783b */ /* 0x000fe20000000200 */
[C---:B------:R-:W-:Y:S07]  /*63b0*/  HMMA.16816.F32 R40, R120.reuse, R142, RZ ;  /* 0x0000008e7828723c */ /* 0x040fee00000018ff */
[----:B------:R-:W-:Y:S01]  /*63c0*/  LDSM.16.M88.4 R136, [R171+0x5c00] ;  /* 0x005c0000ab88783b */ /* 0x000fe20000000200 */
[C---:B-----5:R-:W-:Y:S08]  /*63d0*/  HMMA.16816.F32 R44, R120.reuse, R144, RZ ;  /* 0x00000090782c723c */ /* 0x060ff000000018ff */
[C---:B------:R-:W-:Y:S08]  /*63e0*/  HMMA.16816.F32 R48, R120.reuse, R146, RZ ;  /* 0x000000927830723c */ /* 0x040ff000000018ff */
[C---:B------:R-:W-:Y:S08]  /*63f0*/  HMMA.16816.F32 R52, R120.reuse, R148, RZ ;  /* 0x000000947834723c */ /* 0x040ff000000018ff */
[C---:B------:R-:W-:Y:S08]  /*6400*/  HMMA.16816.F32 R56, R120.reuse, R150, RZ ;  /* 0x000000967838723c */ /* 0x040ff000000018ff */
[C---:B---3--:R-:W-:Y:S08]  /*6410*/  HMMA.16816.F32 R60, R120.reuse, R152, RZ ;  /* 0x00000098783c723c */ /* 0x048ff000000018ff */
[----:B------:R-:W-:Y:S01]  /*6420*/  HMMA.16816.F32 R64, R120, R154, RZ ;  /* 0x0000009a7840723c */ /* 0x000fe200000018ff */
[----:B------:R-:W1:Y:S07]  /*6430*/  LDSM.16.M88.4 R120, [R0+0x3800] ;  /* 0x003800000078783b */ /* 0x000e6e0000000200 */
[C---:B----4-:R-:W-:Y:S08]  /*6440*/  HMMA.16816.F32 R4, R156.reuse, R160, R4 ;  /* 0x000000a09c04723c */ /* 0x050ff00000001804 */
        /* <DEDUP_REMOVED lines=45> */
[C---:B-1----:R-:W-:Y:S01]  /*6720*/  HMMA.16816.F32 R4, R124.reuse, R128, R4 ;  /* 0x000000807c04723c */ /* 0x042fe20000001804 */
[----:B------:R-:W-:Y:S07]  /*6730*/  LDSM.16.M88.4 R136, [R0+0x6000] ;  /* 0x006000000088783b */ /* 0x000fee0000000200 */
        /* <DEDUP_REMOVED lines=16> */
[----:B------:R-:W-:Y:S07]  /*6840*/  LDSM.16.M88.4 R120, [R172+0x2000] ;  /* 0x00200000ac78783b */ /* 0x000fee0000000200 */
[C---:B-1----:R-:W-:Y:S08]  /*6850*/  HMMA.16816.F32 R52, R124.reuse, R128, R52 ;  /* 0x000000807c34723c */ /* 0x042ff00000001834 */
[C---:B------:R-:W-:Y:S01]  /*6860*/  HMMA.16816.F32 R56, R124.reuse, R130, R56 ;  /* 0x000000827c38723c */ /* 0x040fe20000001838 */
[----:B------:R-:W1:Y:S07]  /*6870*/  LDSM.16.M88.4 R128, [R171+0x7000] ;  /* 0x00700000ab80783b */ /* 0x000e6e0000000200 */
[C---:B------:R-:W-:Y:S08]  /*6880*/  HMMA.16816.F32 R60, R124.reuse, R132, R60 ;  /* 0x000000847c3c723c */ /* 0x040ff0000000183c */
[----:B------:R-:W-:Y:S01]  /*6890*/  HMMA.16816.F32 R64, R124, R134, R64 ;  /* 0x000000867c40723c */ /* 0x000fe20000001840 */
[----:B------:R-:W2:Y:S08]  /*68a0*/  LDSM.16.M88.4 R124, [R171+0x7800] ;  /* 0x00780000ab7c783b */ /* 0x000eb00000000200 */
[----:B------:R-:W-:Y:S01]  /*68b0*/  LDSM.16.M88.4 R132, [R171+0x8000] ;  /* 0x00800000ab84783b */ /* 0x000fe20000000200 */
        /* <DEDUP_REMOVED lines=15> */
[C---:B---3--:R-:W-:Y:S08]  /*69b0*/  HMMA.16816.F32 R44, R120.reuse, R136, R44 ;  /* 0x00000088782c723c */ /* 0x048ff0000000182c */
[C---:B------:R-:W-:Y:S01]  /*69c0*/  HMMA.16816.F32 R48, R120.reuse, R138, R48 ;  /* 0x0000008a7830723c */ /* 0x040fe20000001830 */
[----:B------:R-:W3:Y:S07]  /*69d0*/  LDSM.16.M88.4 R136, [R0+0x7000] ;  /* 0x007000000088783b */ /* 0x000eee0000000200 */
[C---:B--2---:R-:W-:Y:S08]  /*69e0*/  HMMA.16816.F32 R52, R120.reuse, R124, R52 ;  /* 0x0000007c7834723c */ /* 0x044ff00000001834 */
[C---:B------:R-:W-:Y:S01]  /*69f0*/  HMMA.16816.F32 R56, R120.reuse, R126, R56 ;  /* 0x0000007e7838723c */ /* 0x040fe20000001838 */
[----:B------:R-:W-:Y:S07]  /*6a00*/  LDSM.16.M88.4 R124, [R0+0x7800] ;  /* 0x00780000007c783b */ /* 0x000fee0000000200 */
[C---:B-1----:R-:W-:Y:S08]  /*6a10*/  HMMA.16816.F32 R60, R120.reuse, R128, R60 ;  /* 0x00000080783c723c */ /* 0x042ff0000000183c */
[----:B------:R-:W-:Y:S01]  /*6a20*/  HMMA.16816.F32 R64, R120, R130, R64 ;  /* 0x000000827840723c */ /* 0x000fe20000001840 */
[----:B------:R-:W1:Y:S07]  /*6a30*/  LDSM.16.M88.4 R120, [R0+0x7400] ;  /* 0x007400000078783b */ /* 0x000e6e0000000200 */
[C---:B---3--:R-:W-:Y:S08]  /*6a40*/  HMMA.16816.F32 R4, R132.reuse, R136, R4 ;  /* 0x000000888404723c */ /* 0x048ff00000001804 */
[C---:B------:R-:W-:Y:S11]  /*6a50*/  HMMA.16816.F32 R8, R132.reuse, R138, R8 ;  /* 0x0000008a8408723c */ /* 0x040ff60000001808 */
[----:B------:R-:W-:Y:S01]  /*6a60*/  FMUL.FTZ R242, R4, UR10 ;  /* 0x0000000a04f27c20 */ /* 0x000fe20008410000 */
[----:B------:R-:W-:Y:S01]  /*6a70*/  FMUL.FTZ R240, R5, UR10 ;  /* 0x0000000a05f07c20 */ /* 0x000fe20008410000 */
[----:B------:R-:W-:Y:S01]  /*6a80*/  FMUL.FTZ R251, R6, UR10 ;  /* 0x0000000a06fb7c20 */ /* 0x000fe20008410000 */
[----:B------:R-:W-:Y:S03]  /*6a90*/  FMUL.FTZ R249, R7, UR10 ;  /* 0x0000000a07f97c20 */ /* 0x000fe60008410000 */
[----:B------:R-:W2:Y:S02]  /*6aa0*/  MUFU.TANH R242, R242 ;  /* 0x000000f200f27308 */ /* 0x000ea40000002400 */
[----:B------:R-:W-:Y:S01]  /*6ab0*/  FMUL.FTZ R192, R10, UR10 ;  /* 0x0000000a0ac07c20 */ /* 0x000fe20008410000 */
[----:B------:R-:W-:Y:S01]  /*6ac0*/  FMUL.FTZ R3, R11, UR10 ;  /* 0x0000000a0b037c20 */ /* 0x000fe20008410000 */
[----:B------:R-:W-:Y:S01]  /*6ad0*/  FMUL.FTZ R246, R8, UR10 ;  /* 0x0000000a08f67c20 */ /* 0x000fe20008410000 */
[----:B------:R-:W-:Y:S01]  /*6ae0*/  FMUL.FTZ R244, R9, UR10 ;  /* 0x0000000a09f47c20 */ /* 0x000fe20008410000 */
[C---:B-1----:R-:W-:Y:S04]  /*6af0*/  HMMA.16816.F32 R12, R132.reuse, R120, R12 ;  /* 0x00000078840c723c */ /* 0x042fe8000000180c */
[----:B------:R1:W3:Y:S04]  /*6b00*/  MUFU.TANH R151, R192 ;  /* 0x000000c000977308 */ /* 0x0002e80000002400 */
[C---:B------:R-:W-:Y:S06]  /*6b10*/  HMMA.16816.F32 R16, R132.reuse, R122, R16 ;  /* 0x0000007a8410723c */ /* 0x040fec0000001810 */
[----:B------:R4:W1:Y:S01]  /*6b20*/  MUFU.TANH R11, R3 ;  /* 0x00000003000b7308 */ /* 0x0008620000002400 */
[----:B------:R-:W5:Y:S01]  /*6b30*/  LDSM.16.M88.4 R120, [R0+0x7c00] ;  /* 0x007c00000078783b */ /* 0x000f620000000200 */
[C---:B------:R-:W-:Y:S08]  /*6b40*/  HMMA.16816.F32 R20, R132.reuse, R124, R20 ;  /* 0x0000007c8414723c */ /* 0x040ff00000001814 */
[----:B------:R-:W1:Y:S01]  /*6b50*/  MUFU.TANH R240, R240 ;  /* 0x000000f000f07308 */ /* 0x000e620000002400 */
[----:B------:R-:W-:Y:S01]  /*6b60*/  FMUL.FTZ R236, R12, UR10 ;  /* 0x0000000a0cec7c20 */ /* 0x000fe20008410000 */
[----:B------:R-:W-:Y:S01]  /*6b70*/  FMUL.FTZ R238, R13, UR10 ;  /* 0x0000000a0dee7c20 */ /* 0x000fe20008410000 */
[----:B------:R-:W-:Y:S01]  /*6b80*/  FMUL.FTZ R247, R14, UR10 ;  /* 0x0000000a0ef77c20 */ /* 0x000fe20008410000 */
[----:B------:R-:W-:Y:S01]  /*6b90*/  FMUL.FTZ R241, R15, UR10 ;  /* 0x0000000a0ff17c20 */ /* 0x000fe20008410000 */
[C---:B------:R-:W-:Y:S05]  /*6ba0*/  HMMA.16816.F32 R24, R132.reuse, R126, R24 ;  /* 0x0000007e8418723c */ /* 0x040fea0000001818 */
[----:B------:R-:W1:Y:S01]  /*6bb0*/  MUFU.TANH R251, R251 ;  /* 0x000000fb00fb7308 */ /* 0x000e620000002400 */
[----:B------:R-:W2:Y:S01]  /*6bc0*/  LDSM.16.M88.4 R124, [R0+0x8000] ;  /* 0x00800000007c783b */ /* 0x000ea20000000200 */
[----:B------:R-:W-:Y:S01]  /*6bd0*/  FMUL.FTZ R232, R16, UR10 ;  /* 0x0000000a10e87c20 */ /* 0x000fe20008410000 */
[----:B------:R-:W-:Y:S01]  /*6be0*/  FMUL.FTZ R234, R17, UR10 ;  /* 0x0000000a11ea7c20 */ /* 0x000fe20008410000 */
[----:B------:R-:W-:Y:S01]  /*6bf0*/  FMUL.FTZ R245, R18, UR10 ;  /* 0x0000000a12f57c20 */ /* 0x000fe20008410000 */
[----:B------:R-:W-:Y:S05]  /*6c00*/  FMUL.FTZ R243, R19, UR10 ;  /* 0x0000000a13f37c20 */ /* 0x000fea0008410000 */
        /* <DEDUP_REMOVED lines=11> */
[C---:B-----5:R-:W-:Y:S09]  /*6cc0*/  HMMA.16816.F32 R28, R132.reuse, R120, R28 ;  /* 0x00000078841c723c */ /* 0x060ff2000000181c */
[----:B------:R-:W1:Y:S01]  /*6cd0*/  MUFU.TANH R236, R236 ;  /* 0x000000ec00ec7308 */ /* 0x000e620000002400 */
[C---:B------:R-:W-:Y:S01]  /*6ce0*/  HMMA.16816.F32 R32, R132.reuse, R122, R32 ;  /* 0x0000007a8420723c */ /* 0x040fe20000001820 */
[----:B------:R-:W5:Y:S08]  /*6cf0*/  LDSM.16.M88.4 R120, [R0+0x8400] ;  /* 0x008400000078783b */ /* 0x000f700000000200 */
[----:B------:R-:W1:Y:S01]  /*6d00*/  MUFU.TANH R238, R238 ;  /* 0x000000ee00ee7308 */ /* 0x000e620000002400 */
[C---:B--2---:R-:W-:Y:S03]  /*6d10*/  HMMA.16816.F32 R36, R132.reuse, R124, R36 ;  /* 0x0000007c8424723c */ /* 0x044fe60000001824 */
[----:B------:R-:W-:Y:S01]  /*6d20*/  FMUL.FTZ R222, R28, UR10 ;  /* 0x0000000a1cde7c20 */ /* 0x000fe20008410000 */
[----:B------:R-:W-:Y:S01]  /*6d30*/  FMUL.FTZ R218, R29, UR10 ;  /* 0x0000000a1dda7c20 */ /* 0x000fe20008410000 */
[----:B------:R-:W-:Y:S01]  /*6d40*/  FMUL.FTZ R225, R30, UR10 ;  /* 0x0000000a1ee17c20 */ /* 0x000fe20008410000 */
[----:B------:R-:W-:Y:S03]  /*6d50*/  FMUL.FTZ R227, R31, UR10 ;  /* 0x0000000a1fe37c20 */ /* 0x000fe60008410000 */
[----:B------:R-:W2:Y:S01]  /*6d60*/  MUFU.TANH R247, R247 ;  /* 0x000000f700f77308 */ /* 0x000ea20000002400 */
[C---:B------:R-:W-:Y:S01]  /*6d70*/  HMMA.16816.F32 R40, R132.reuse, R126, R40 ;  /* 0x0000007e8428723c */ /* 0x040fe20000001828 */
[----:B------:R-:W3:Y:S02]  /*6d80*/  LDSM.16.M88.4 R124, [R0+0x8800] ;  /* 0x00880000007c783b */ /* 0x000ee40000000200 */
        /* <DEDUP_REMOVED lines=18> */
[----:B------:R-:W5:Y:S01]  /*6eb0*/  LDSM.16.M88.4 R120, [R0+0x8c00] ;  /* 0x008c00000078783b */ /* 0x000f620000000200 */
[----:B------:R-:W-:Y:S07]  /*6ec0*/  DEPBAR.LE SB0, 0x0 ;  /* 0x000080000000791a */ /* 0x000fee0000000000 */
[----:B------:R-:W1:Y:S01]  /*6ed0*/  MUFU.TANH R243, R243 ;  /* 0x000000f300f37308 */ /* 0x000e620000002400 */
[C---:B---3--:R-:W-:Y:S09]  /*6ee0*/  HMMA.16816.F32 R52, R132.reuse, R124, R52 ;  /* 0x0000007c8434723c */ /* 0x048ff20000001834 */
[----:B------:R-:W3:Y:S01]  /*6ef0*/  MUFU.TANH R228, R228 ;  /* 0x000000e400e47308 */ /* 0x000ee20000002400 */
[----:B------:R-:W-:Y:S01]  /*6f00*/  BAR.SYNC.DEFER_BLOCKING 0x0 ;  /* 0x0000000000007b1d */ /* 0x000fe20000010000 */
[C---:B------:R-:W-:Y:S03]  /*6f10*/  HMMA.16816.F32 R56, R132.reuse, R126, R56 ;  /* 0x0000007e8438723c */ /* 0x040fe60000001838 */
[----:B------:R-:W-:Y:S01]  /*6f20*/  FMUL.FTZ R198, R44, UR10 ;  /* 0x0000000a2cc67c20 */ /* 0x000fe20008410000 */
[----:B------:R-:W-:Y:S01]  /*6f30*/  FMUL.FTZ R211, R45, UR10 ;  /* 0x0000000a2dd37c20 */ /* 0x000fe20008410000 */
[----:B------:R-:W-:Y:S03]  /*6f40*/  FMUL.FTZ R201, R46, UR10 ;  /* 0x0000000a2ec97c20 */ /* 0x000fe60008410000 */
[----:B------:R-:W2:Y:S01]  /*6f50*/  MUFU.TANH R230, R230 ;  /* 0x000000e600e67308 */ /* 0x000ea20000002400 */
[----:B------:R-:W-:Y:S01]  /*6f60*/  FMUL.FTZ R199, R47, UR10 ;  /* 0x0000000a2fc77c20 */ /* 0x000fe20008410000 */
[----:B------:R-:W-:Y:S01]  /*6f70*/  FMUL.FTZ R207, R48, UR10 ;  /* 0x0000000a30cf7c20 */ /* 0x000fe20008410000 */
[----:B------:R-:W-:Y:S01]  /*6f80*/  FMUL.FTZ R200, R49, UR10 ;  /* 0x0000000a31c87c20 */ /* 0x000fe20008410000 */
[----:B------:R-:W-:Y:S01]  /*6f90*/  FMUL.FTZ R203, R50, UR10 ;  /* 0x0000000a32cb7c20 */ /* 0x000fe20008410000 */
[----:B------:R-:W-:Y:S01]  /*6fa0*/  FMUL.FTZ R196, R52, UR10 ;  /* 0x0000000a34c47c20 */ /* 0x000fe20008410000 */
[----:B------:R-:W-:Y:S01]  /*6fb0*/  FMUL.FTZ R205, R51, UR10 ;  /* 0x0000000a33cd7c20 */ /* 0x000fe20008410000 */
[----:B------:R-:W-:Y:S03]  /*6fc0*/  FMUL.FTZ R197, R53, UR10 ;  /* 0x0000000a35c57c20 */ /* 0x000fe60008410000 */
[----:B------:R-:W2:Y:S01]  /*6fd0*/  MUFU.TANH R235, R235 ;  /* 0x000000eb00eb7308 */ /* 0x000ea20000002400 */
[----:B-1----:R-:W-:Y:S01]  /*6fe0*/  FMUL.FTZ R192, R54, UR10 ;  /* 0x0000000a36c07c20 */ /* 0x002fe20008410000 */
[----:B------:R-:W-:Y:S01]  /*6ff0*/  FMUL.FTZ R193, R55, UR10 ;  /* 0x0000000a37c17c20 */ /* 0x000fe20008410000 */
[----:B------:R-:W-:Y:S01]  /*7000*/  FMUL.FTZ R202, R56, UR10 ;  /* 0x0000000a38ca7c20 */ /* 0x000fe20008410000 */
[----:B------:R-:W-:Y:S01]  /*7010*/  FMUL.FTZ R57, R57, UR10 ;  /* 0x0000000a39397c20 */ /* 0x000fe20008410000 */
[----:B------:R-:W-:Y:S05]  /*7020*/  FMUL.FTZ R58, R58, UR10 ;  /* 0x0000000a3a3a7c20 */ /* 0x000fea0008410000 */
[----:B------:R-:W1:Y:S01]  /*7030*/  MUFU.TANH R233, R233 ;  /* 0x000000e900e97308 */ /* 0x000e620000002400 */
[----:B------:R-:W-:Y:S01]  /*7040*/  FMUL.FTZ R59, R59, UR10 ;  /* 0x0000000a3b3b7c20 */ /* 0x000fe20008410000 */
[C---:B-----5:R-:W-:Y:S08]  /*7050*/  HMMA.16816.F32 R60, R132.reuse, R120, R60 ;  /* 0x00000078843c723c */ /* 0x060ff0000000183c */
[----:B------:R-:W1:Y:S01]  /*7060*/  MUFU.TANH R226, R226 ;  /* 0x000000e200e27308 */ /* 0x000e620000002400 */
[----:B------:R-:W-:Y:S09]  /*7070*/  HMMA.16816.F32 R64, R132, R122, R64 ;  /* 0x0000007a8440723c */ /* 0x000ff20000001840 */
[----:B------:R-:W1:Y:S01]  /*7080*/  MUFU.TANH R224, R224 ;  /* 0x000000e000e07308 */ /* 0x000e620000002400 */
[----:B------:R-:W-:Y:S01]  /*7090*/  FMUL.FTZ R204, R60, UR10 ;  /* 0x0000000a3ccc7c20 */ /* 0x000fe20008410000 */
[----:B------:R-:W-:Y:S08]  /*70a0*/  FMUL.FTZ R61, R61, UR10 ;  /* 0x0000000a3d3d7c20 */ /* 0x000ff00008410000 */
[----:B------:R-:W1:Y:S01]  /*70b0*/  MUFU.TANH R239, R239 ;  /* 0x000000ef00ef7308 */ /* 0x000e620000002400 */
[----:B------:R-:W-:Y:S01]  /*70c0*/  FMUL.FTZ R62, R62, UR10 ;  /* 0x0000000a3e3e7c20 */ /* 0x000fe20008410000 */
[----:B------:R-:W-:Y:S01]  /*70d0*/  FMUL.FTZ R63, R63, UR10 ;  /* 0x0000000a3f3f7c20 */ /* 0x000fe20008410000 */
[----:B------:R-:W-:Y:S01]  /*70e0*/  FMUL.FTZ R206, R64, UR10 ;  /* 0x0000000a40ce7c20 */ /* 0x000fe20008410000 */
[----:B------:R-:W-:Y:S06]  /*70f0*/  FMUL.FTZ R52, R66, UR10 ;  /* 0x0000000a42347c20 */ /* 0x000fec0008410000 */
[----:B------:R-:W1:Y:S01]  /*7100*/  MUFU.TANH R237, R237 ;  /* 0x000000ed00ed7308 */ /* 0x000e620000002400 */
[----:B----4-:R-:W-:Y:S01]  /*7110*/  FMUL.FTZ R3, R67, UR10 ;  /* 0x0000000a43037c20 */ /* 0x010fe20008410000 */
[----:B------:R-:W-:Y:S08]  /*7120*/  FMUL.FTZ R65, R65, UR10 ;  /* 0x0000000a41417c20 */ /* 0x000ff00008410000 */
[----:B------:R-:W4:Y:S10]  /*7130*/  MUFU.TANH R222, R222 ;  /* 0x000000de00de7308 */ /* 0x000f340000002400 */
        /* <DEDUP_REMOVED lines=116> */
.L_x_1498:
[----:B------:R-:W-:Y:S01]  /*7880*/  @!PT LDS RZ, [RZ] ;  /* 0x00000000fffff984 */ /* 0x000fe20000000800 */
[----:B------:R-:W-:Y:S01]  /*7890*/  @!PT LDS RZ, [RZ] ;  /* 0x00000000fffff984 */ /* 0x000fe20000000800 */
[----:B------:R-:W-:Y:S01]  /*78a0*/  @!PT LDS RZ, [RZ] ;  /* 0x00000000fffff984 */ /* 0x000fe20000000800 */
[----:B------:R2:W-:Y:S01]  /*78b0*/  LDGSTS.E.BYPASS.LTC128B.128 [R191+0x3000], desc[UR24][R174.64] ;  /* 0x03000000aebf7fae */ /* 0x0005e2000b981a18 */
[C---:B------:R-:W-:Y:S01]  /*78c0*/  IMAD.SHL.U32 R5, R4.reuse, 0x40, RZ ;  /* 0x0000004004057824 */ /* 0x040fe200078e00ff */
[----:B------:R-:W-:Y:S02]  /*78d0*/  SHF.L.U64.HI R4, R4, 0x6, R7 ;  /* 0x0000000604047819 */ /* 0x000fe40000010207 */
[----:B------:R2:W-:Y:S02]  /*78e0*/  LDGSTS.E.BYPASS.LTC128B.128 [R191+0x5000], desc[UR24][R174.64+0x40] ;  /* 0x05000040aebf7fae */ /* 0x0005e4000b981a18 */
[----:B------:R-:W-:Y:S02]  /*78f0*/  IADD3 R6, P2, PT, R174, R5, RZ ;  /* 0x00000005ae067210 */ /* 0x000fe40007f5e0ff */
[----:B------:R2:W-:Y:S02]  /*7900*/  LDGSTS.E.BYPASS.LTC128B.128 [R191+0x7000], desc[UR24][R174.64+0x80] ;  /* 0x07000080aebf7fae */ /* 0x0005e4000b981a18 */
[----:B------:R-:W-:Y:S01]  /*7910*/  IADD3 R8, P3, PT, R5, R6, RZ ;  /* 0x0000000605087210 */ /* 0x000fe20007f7e0ff */
[----:B------:R-:W-:Y:S03]  /*7920*/  IMAD.X R7, R175, 0x1, R4, P2 ;  /* 0x00000001af077824 */ /* 0x000fe600010e0604 */
[----:B------:R-:W-:Y:S01]  /*7930*/  IADD3 R12, P2, PT, R5, R8, RZ ;  /* 0x00000008050c7210 */ /* 0x000fe20007f5e0ff */
        /* <DEDUP_REMOVED lines=12> */
.L_x_1497:
        /* <DEDUP_REMOVED lines=56> */
[----:B------:R-:W-:Y:S01]  /*7d80*/  ISETP.GT.AND P0, PT, R178, R173, PT ;  /* 0x000000adb200720c */ /* 0x000fe20003f04270 */
[--C-:B------:R-:W-:Y:S01]  /*7d90*/  FFMA.FTZ R57, R242, UR4, -R127.reuse ;  /* 0x00000004f2397c23 */ /* 0x100fe2000801087f */
[----:B------:R-:W-:Y:S01]  /*7da0*/  FSEL R126, R126, RZ, P2 ;  /* 0x000000ff7e7e7208 */ /* 0x000fe20001000000 */
[--C-:B------:R-:W-:Y:S01]  /*7db0*/  FFMA.FTZ R125, R240, UR4, -R127.reuse ;  /* 0x00000004f07d7c23 */ /* 0x100fe2000801087f */
[--C-:B------:R-:W-:Y:S01]  /*7dc0*/  FFMA.FTZ R122, R246, UR4, -R127.reuse ;  /* 0x00000004f67a7c23 */ /* 0x100fe2000801087f */
[--C-:B------:R-:W-:Y:S01]  /*7dd0*/  FFMA.FTZ R121, R244, UR4, -R127.reuse ;  /* 0x00000004f4797c23 */ /* 0x100fe2000801087f */
[----:B------:R-:W2:Y:S01]  /*7de0*/  MUFU.EX2 R56, R56 ;  /* 0x0000003800387308 */ /* 0x000ea20000000800 */
[--C-:B------:R-:W-:Y:S01]  /*7df0*/  FFMA.FTZ R120, R11, UR4, -R126.reuse ;  /* 0x000000040b787c23 */ /* 0x100fe2000801087e */
[--C-:B------:R-:W-:Y:S01]  /*7e00*/  FFMA.FTZ R128, R251, UR4, -R126.reuse ;  /* 0x00000004fb807c23 */ /* 0x100fe2000801087e */
[--C-:B------:R-:W-:Y:S01]  /*7e10*/  FFMA.FTZ R124, R249, UR4, -R126.reuse ;  /* 0x00000004f97c7c23 */ /* 0x100fe2000801087e */
[--C-:B------:R-:W-:Y:S06]  /*7e20*/  FFMA.FTZ R123, R151, UR4, -R126.reuse ;  /* 0x00000004977b7c23 */ /* 0x100fec000801087e */
[----:B------:R-:W3:Y:S01]  /*7e30*/  MUFU.EX2 R55, R55 ;  /* 0x0000003700377308 */ /* 0x000ee20000000800 */
[----:B------:R-:W4:Y:S01]  /*7e40*/  LDSM.16.MT88.4 R36, [R119+0x2000] ;  /* 0x002000007724783b */ /* 0x000f220000004200 */
[--C-:B------:R-:W-:Y:S01]  /*7e50*/  FFMA.FTZ R131, R222, UR4, -R127.reuse ;  /* 0x00000004de837c23 */ /* 0x100fe2000801087f */
[--C-:B------:R-:W-:Y:S07]  /*7e60*/  FFMA.FTZ R132, R218, UR4, -R127.reuse ;  /* 0x00000004da847c23 */ /* 0x100fee000801087f */
[----:B------:R-:W-:Y:S01]  /*7e70*/  MUFU.EX2 R57, R57 ;  /* 0x0000003900397308 */ /* 0x000fe20000000800 */
[--C-:B------:R-:W-:Y:S01]  /*7e80*/  FFMA.FTZ R133, R225, UR4, -R126.reuse ;  /* 0x00000004e1857c23 */ /* 0x100fe2000801087e */
[--C-:B------:R-:W-:Y:S01]  /*7e90*/  FFMA.FTZ R130, R227, UR4, -R126.reuse ;  /* 0x00000004e3827c23 */ /* 0x100fe2000801087e */
[--C-:B------:R-:W-:Y:S07]  /*7ea0*/  FFMA.FTZ R134, R220, UR4, -R127.reuse ;  /* 0x00000004dc867c23 */ /* 0x100fee000801087f */
[----:B------:R-:W5:Y:S01]  /*7eb0*/  MUFU.EX2 R125, R125 ;  /* 0x0000007d007d7308 */ /* 0x000f620000000800 */
[C---:B--2---:R-:W-:Y:S01]  /*7ec0*/  FMUL.FTZ R4, R56.reuse, R112 ;  /* 0x0000007038047220 */ /* 0x044fe20000410000 */
[C---:B------:R-:W-:Y:S01]  /*7ed0*/  FMUL.FTZ R5, R56.reuse, R113 ;  /* 0x0000007138057220 */ /* 0x040fe20000410000 */
[C---:B------:R-:W-:Y:S07]  /*7ee0*/  FMUL.FTZ R8, R56.reuse, R108 ;  /* 0x0000006c38087220 */ /* 0x040fee0000410000 */
[----:B------:R-:W-:Y:S01]  /*7ef0*/  MUFU.EX2 R128, R128 ;  /* 0x0000008000807308 */ /* 0x000fe20000000800 */
[C---:B------:R-:W-:Y:S01]  /*7f00*/  FMUL.FTZ R9, R56.reuse, R109 ;  /* 0x0000006d38097220 */ /* 0x040fe20000410000 */
[C---:B---3--:R-:W-:Y:S01]  /*7f10*/  FMUL.FTZ R6, R55.reuse, R114 ;  /* 0x0000007237067220 */ /* 0x048fe20000410000 */
[C---:B------:R-:W-:Y:S07]  /*7f20*/  FMUL.FTZ R7, R55.reuse, R115 ;  /* 0x0000007337077220 */ /* 0x040fee0000410000 */
[----:B------:R-:W2:Y:S01]  /*7f30*/  MUFU.EX2 R124, R124 ;  /* 0x0000007c007c7308 */ /* 0x000ea20000000800 */
[C---:B------:R-:W-:Y:S01]  /*7f40*/  FMUL.FTZ R10, R55.reuse, R110 ;  /* 0x0000006e370a7220 */ /* 0x040fe20000410000 */
[----:B------:R-:W-:Y:S01]  /*7f50*/  FMUL.FTZ R11, R55, R111 ;  /* 0x0000006f370b7220 */ /* 0x000fe20000410000 */
[C---:B------:R-:W-:Y:S07]  /*7f60*/  FMUL.FTZ R16, R56.reuse, R100 ;  /* 0x0000006438107220 */ /* 0x040fee0000410000 */
[----:B------:R-:W-:Y:S01]  /*7f70*/  MUFU.EX2 R122, R122 ;  /* 0x0000007a007a7308 */ /* 0x000fe20000000800 */
[C---:B------:R-:W-:Y:S01]  /*7f80*/  FMUL.FTZ R17, R56.reuse, R101 ;  /* 0x0000006538117220 */ /* 0x040fe20000410000 */
[----:B-----5:R-:W-:Y:S01]  /*7f90*/  F2FP.F16.F32.PACK_AB R60, R125, R57 ;  /* 0x000000397d3c723e */ /* 0x020fe200000000ff */
[C---:B------:R-:W-:Y:S07]  /*7fa0*/  FMUL.FTZ R18, R55.reuse, R102 ;  /* 0x0000006637127220 */ /* 0x040fee0000410000 */
[----:B------:R-:W3:Y:S01]  /*7fb0*/  MUFU.EX2 R121, R121 ;  /* 0x0000007900797308 */ /* 0x000ee20000000800 */
[C---:B------:R-:W-:Y:S01]  /*7fc0*/  FMUL.FTZ R19, R55.reuse, R103 ;  /* 0x0000006737137220 */ /* 0x040fe20000410000 */
[----:B------:R-:W5:Y:S01]  /*7fd0*/  LDSM.16.MT88.4 R64, [R119+0x4000] ;  /* 0x004000007740783b */ /* 0x000f620000004200 */
[C---:B------:R-:W-:Y:S07]  /*7fe0*/  FMUL.FTZ R27, R55.reuse, R95 ;  /* 0x0000005f371b7220 */ /* 0x040fee0000410000 */
[----:B------:R-:W-:Y:S01]  /*7ff0*/  MUFU.EX2 R123, R123 ;  /* 0x0000007b007b7308 */ /* 0x000fe20000000800 */
[----:B------:R-:W-:Y:S01]  /*8000*/  FMUL.FTZ R40, R56, R76 ;  /* 0x0000004c38287220 */ /* 0x000fe20000410000 */
[----:B--2---:R-:W-:Y:S01]  /*8010*/  F2FP.F16.F32.PACK_AB R61, R124, R128 ;  /* 0x000000807c3d723e */ /* 0x004fe200000000ff */
[C---:B------:R-:W-:Y:S07]  /*8020*/  FMUL.FTZ R41, R56.reuse, R77 ;  /* 0x0000004d38297220 */ /* 0x040fee0000410000 */
[----:B------:R-:W2:Y:S01]  /*8030*/  MUFU.EX2 R120, R120 ;  /* 0x0000007800787308 */ /* 0x000ea20000000800 */
[C---:B------:R-:W-:Y:S01]  /*8040*/  FMUL.FTZ R42, R55.reuse, R78 ;  /* 0x0000004e372a7220 */ /* 0x040fe20000410000 */
[----:B------:R-:W-:Y:S01]  /*8050*/  LDSM.16.MT88.4 R108, [R168+0xac00] ;  /* 0x00ac0000a86c783b */ /* 0x000fe20000004200 */
[----:B------:R-:W-:Y:S01]  /*8060*/  FMUL.FTZ R43, R55, R79 ;  /* 0x0000004f372b7220 */ /* 0x000fe20000410000 */
[C---:B------:R-:W-:Y:S01]  /*8070*/  FMUL.FTZ R48, R56.reuse, R68 ;  /* 0x0000004438307220 */ /* 0x040fe20000410000 */
[C---:B------:R-:W-:Y:S01]  /*8080*/  FMUL.FTZ R49, R56.reuse, R69 ;  /* 0x0000004538317220 */ /* 0x040fe20000410000 */
[----:B---3--:R-:W-:Y:S01]  /*8090*/  F2FP.F16.F32.PACK_AB R62, R121, R122 ;  /* 0x0000007a793e723e */ /* 0x008fe200000000ff */
[C---:B------:R-:W-:Y:S01]  /*80a0*/  FMUL.FTZ R50, R55.reuse, R70 ;  /* 0x0000004637327220 */ /* 0x040fe20000410000 */
[C---:B------:R-:W-:Y:S01]  /*80b0*/  FMUL.FTZ R51, R55.reuse, R71 ;  /* 0x0000004737337220 */ /* 0x040fe20000410000 */
[----:B------:R-:W-:Y:S01]  /*80c0*/  FMUL.FTZ R24, R56, R92 ;  /* 0x0000005c38187220 */ /* 0x000fe20000410000 */
[----:B------:R-:W3:Y:S01]  /*80d0*/  LDSM.16.MT88.4 R76, [R168+0x9400] ;  /* 0x00940000a84c783b */ /* 0x000ee20000004200 */
[--C-:B------:R-:W-:Y:S01]  /*80e0*/  FFMA.FTZ R92, R52, UR4, -R126.reuse ;  /* 0x00000004345c7c23 */ /* 0x100fe2000801087e */
[----:B------:R-:W-:Y:S01]  /*80f0*/  FMUL.FTZ R25, R56, R93 ;  /* 0x0000005d38197220 */ /* 0x000fe20000410000 */
[--C-:B------:R-:W-:Y:S01]  /*8100*/  FFMA.FTZ R93, R54, UR4, -R126.reuse ;  /* 0x00000004365d7c23 */ /* 0x100fe2000801087e */
[----:B--2---:R-:W-:Y:S01]  /*8110*/  F2FP.F16.F32.PACK_AB R63, R120, R123 ;  /* 0x0000007b783f723e */ /* 0x004fe200000000ff */
[----:B------:R-:W-:Y:S01]  /*8120*/  FMUL.FTZ R26, R55, R94 ;  /* 0x0000005e371a7220 */ /* 0x000fe20000410000 */
[--C-:B------:R-:W-:Y:S01]  /*8130*/  FFMA.FTZ R94, R53, UR4, -R126.reuse ;  /* 0x00000004355e7c23 */ /* 0x100fe2000801087e */
[----:B------:R-:W-:Y:S01]  /*8140*/  MUFU.EX2 R131, R131 ;  /* 0x0000008300837308 */ /* 0x000fe20000000800 */
[----:B------:R-:W-:Y:S01]  /*8150*/  LDSM.16.MT88.4 R68, [R119+0x2400] ;  /* 0x002400007744783b */ /* 0x000fe20000004200 */
[----:B------:R-:W-:Y:S01]  /*8160*/  FMUL.FTZ R32, R56, R84 ;  /* 0x0000005438207220 */ /* 0x000fe20000410000 */
[--C-:B------:R-:W-:Y:S01]  /*8170*/  FFMA.FTZ R84, R234, UR4, -R127.reuse ;  /* 0x00000004ea547c23 */ /* 0x100fe2000801087f */
[C---:B------:R-:W-:Y:S06]  /*8180*/  HMMA.16816.F32 R4, R60.reuse, R12, R4 ;  /* 0x0000000c3c04723c */ /* 0x040fec0000001804 */
[----:B------:R-:W-:Y:S01]  /*8190*/  MUFU.EX2 R132, R132 ;  /* 0x0000008400847308 */ /* 0x000fe20000000800 */
[----:B------:R-:W-:Y:S09]  /*81a0*/  LDSM.16.MT88.4 R100, [R119+0x1c00] ;  /* 0x001c00007764783b */ /* 0x000ff20000004200 */
[----:B------:R-:W-:Y:S01]  /*81b0*/  MUFU.EX2 R84, R84 ;  /* 0x0000005400547308 */ /* 0x000fe20000000800 */
[C---:B------:R-:W-:Y:S01]  /*81c0*/  FMUL.FTZ R12, R56.reuse, R104 ;  /* 0x00000068380c7220 */ /* 0x040fe20000410000 */
[C---:B------:R-:W-:Y:S08]  /*81d0*/  HMMA.16816.F32 R8, R60.reuse, R14, R8 ;  /* 0x0000000e3c08723c */ /* 0x040ff00000001808 */
[----:B------:R-:W-:Y:S01]  /*81e0*/  MUFU.EX2 R133, R133 ;  /* 0x0000008500857308 */ /* 0x000fe20000000800 */
[C---:B------:R-:W-:Y:S01]  /*81f0*/  FMUL.FTZ R13, R56.reuse, R105 ;  /* 0x00000069380d7220 */ /* 0x040fe20000410000 */
[C---:B------:R-:W-:Y:S01]  /*8200*/  FMUL.FTZ R14, R55.reuse, R106 ;  /* 0x0000006a370e7220 */ /* 0x040fe20000410000 */
[C---:B------:R-:W-:Y:S07]  /*8210*/  FMUL.FTZ R15, R55.reuse, R107 ;  /* 0x0000006b370f7220 */ /* 0x040fee0000410000 */
[----:B------:R-:W-:Y:S01]  /*8220*/  MUFU.EX2 R130, R130 ;  /* 0x0000008200827308 */ /* 0x000fe20000000800 */
[----:B------:R-:W-:Y:S01]  /*8230*/  FMUL.FTZ R33, R56, R85 ;  /* 0x0000005538217220 */ /* 0x000fe20000410000 */
[C---:B------:R-:W-:Y:S01]  /*8240*/  FMUL.FTZ R34, R55.reuse, R86 ;  /* 0x0000005637227220 */ /* 0x040fe20000410000 */
[----:B------:R-:W-:Y:S01]  /*8250*/  FMUL.FTZ R35, R55, R87 ;  /* 0x0000005737237220 */ /* 0x000fe20000410000 */
[--C-:B------:R-:W-:Y:S06]  /*8260*/  FFMA.FTZ R87, R238, UR4, -R127.reuse ;  /* 0x00000004ee577c23 */ /* 0x100fec000801087f */
[----:B------:R-:W-:Y:S01]  /*8270*/  MUFU.EX2 R134, R134 ;  /* 0x0000008600867308 */ /* 0x000fe20000000800 */
[C---:B-1----:R-:W-:Y:S03]  /*8280*/  HMMA.16816.F32 R12, R60.reuse, R20, R12 ;  /* 0x000000143c0c723c */ /* 0x042fe6000000180c */
[C---:B------:R-:W-:Y:S06]  /*8290*/  FMUL.FTZ R20, R56.reuse, R96 ;  /* 0x0000006038147220 */ /* 0x040fec0000410000 */
[----:B------:R-:W-:Y:S01]  /*82a0*/  MUFU.EX2 R87, R87 ;  /* 0x0000005700577308 */ /* 0x000fe20000000800 */
[----:B------:R-:W-:Y:S01]  /*82b0*/  FMUL.FTZ R21, R56, R97 ;  /* 0x0000006138157220 */ /* 0x000fe20000410000 */
[--C-:B------:R-:W-:Y:S01]  /*82c0*/  FFMA.FTZ R86, R236, UR4, -R127.reuse ;  /* 0x00000004ec567c23 */ /* 0x100fe2000801087f */
[--C-:B------:R-:W-:Y:S01]  /*82d0*/  FFMA.FTZ R85, R243, UR4, -R126.reuse ;  /* 0x00000004f3557c23 */ /* 0x100fe2000801087e */
[C---:B------:R-:W-:Y:S03]  /*82e0*/  HMMA.16816.F32 R16, R60.reuse, R22, R16 ;  /* 0x000000163c10723c */ /* 0x040fe60000001810 */
[C---:B------:R-:W-:Y:S01]  /*82f0*/  FMUL.FTZ R22, R55.reuse, R98 ;  /* 0x0000006237167220 */ /* 0x040fe20000410000 */
[----:B------:R-:W-:Y:S02]  /*8300*/  FMUL.FTZ R23, R55, R99 ;  /* 0x0000006337177220 */ /* 0x000fe40000410000 */
        /* <DEDUP_REMOVED lines=23> */
[C---:B----4-:R-:W-:Y:S03]  /*8480*/  HMMA.16816.F32 R28, R60.reuse, R36, R28 ;  /* 0x000000243c1c723c */ /* 0x050fe6000000181c */
[C---:B------:R-:W-:Y:S01]  /*8490*/  FMUL.FTZ R36, R56.reuse, R80 ;  /* 0x0000005038247220 */ /* 0x040fe20000410000 */
[----:B------:R-:W-:Y:S05]  /*84a0*/  FMUL.FTZ R37, R56, R81 ;  /* 0x0000005138257220 */ /* 0x000fea0000410000 */
[----:B------:R-:W2:Y:S01]  /*84b0*/  MUFU.EX2 R91, R91 ;  /* 0x0000005b005b7308 */ /* 0x000ea20000000800 */
[--C-:B------:R-:W-:Y:S01]  /*84c0*/  FFMA.FTZ R147, R199, UR4, -R126.reuse ;  /* 0x00000004c7937c23 */ /* 0x100fe2000801087e */
[--C-:B------:R-:W-:Y:S01]  /*84d0*/  FFMA.FTZ R150, R207, UR4, -R127.reuse ;  /* 0x00000004cf967c23 */ /* 0x100fe2000801087f */
[C---:B------:R-:W-:Y:S07]  /*84e0*/  HMMA.16816.F32 R32, R60.reuse, R38, R32 ;  /* 0x000000263c20723c */ /* 0x040fee0000001820 */
[----:B------:R-:W-:Y:S01]  /*84f0*/  MUFU.EX2 R137, R137 ;  /* 0x0000008900897308 */ /* 0x000fe20000000800 */
[C---:B------:R-:W-:Y:S01]  /*8500*/  FMUL.FTZ R38, R55.reuse, R82 ;  /* 0x0000005237267220 */ /* 0x040fe20000410000 */
[----:B------:R-:W-:Y:S08]  /*8510*/  FMUL.FTZ R39, R55, R83 ;  /* 0x0000005337277220 */ /* 0x000ff00000410000 */
[----:B------:R-:W-:Y:S01]  /*8520*/  MUFU.EX2 R146, R146 ;  /* 0x0000009200927308 */ /* 0x000fe20000000800 */
[----:B------:R-:W4:Y:S01]  /*8530*/  LDSM.16.MT88.4 R80, [R119+0x400] ;  /* 0x000400007750783b */ /* 0x000f220000004200 */
[--C-:B------:R-:W-:Y:S01]  /*8540*/  FFMA.FTZ R151, R200, UR4, -R127.reuse ;  /* 0x00000004c8977c23 */ /* 0x100fe2000801087f */
[--C-:B------:R-:W-:Y:S07]  /*8550*/  FFMA.FTZ R152, R203, UR4, -R126.reuse ;  /* 0x00000004cb987c23 */ /* 0x100fee000801087e */
[----:B------:R-:W-:Y:S01]  /*8560*/  MUFU.EX2 R149, R149 ;  /* 0x0000009500957308 */ /* 0x000fe20000000800 */
[--C-:B------:R-:W-:Y:S01]  /*8570*/  FFMA.FTZ R153, R205, UR4, -R126.reuse ;  /* 0x00000004cd997c23 */ /* 0x100fe2000801087e */
[C---:B------:R-:W-:Y:S08]  /*8580*/  HMMA.16816.F32 R36, R60.reuse, R44, R36 ;  /* 0x0000002c3c24723c */ /* 0x040ff00000001824 */
[----:B------:R-:W-:Y:S01]  /*8590*/  MUFU.EX2 R148, R148 ;  /* 0x0000009400947308 */ /* 0x000fe20000000800 */
[--C-:B------:R-:W-:Y:S01]  /*85a0*/  FFMA.FTZ R89, R247, UR4, -R126.reuse ;  /* 0x00000004f7597c23 */ /* 0x100fe2000801087e */
[--C-:B------:R-:W-:Y:S01]  /*85b0*/  FFMA.FTZ R88, R241, UR4, -R126.reuse ;  /* 0x00000004f1587c23 */ /* 0x100fe2000801087e */
[----:B------:R-:W-:Y:S01]  /*85c0*/  FFMA.FTZ R90, R245, UR4, -R126 ;  /* 0x00000004f55a7c23 */ /* 0x000fe2000801087e */
[C---:B------:R-:W-:Y:S01]  /*85d0*/  FMUL.FTZ R44, R56.reuse, R72 ;  /* 0x00000048382c7220 */ /* 0x040fe20000410000 */
[----:B------:R-:W-:Y:S01]  /*85e0*/  FMUL.FTZ R45, R56, R73 ;  /* 0x00000049382d7220 */ /* 0x000fe20000410000 */
[C---:B------:R-:W-:Y:S04]  /*85f0*/  HMMA.16816.F32 R40, R60.reuse, R46, R40 ;  /* 0x0000002e3c28723c */ /* 0x040fe80000001828 */
[----:B------:R-:W-:Y:S01]  /*8600*/  MUFU.EX2 R89, R89 ;  /* 0x0000005900597308 */ /* 0x000fe20000000800 */
[C---:B------:R-:W-:Y:S01]  /*8610*/  FMUL.FTZ R46, R55.reuse, R74 ;  /* 0x0000004a372e7220 */ /* 0x040fe20000410000 */
[C---:B------:R-:W-:Y:S08]  /*8620*/  FMUL.FTZ R47, R55.reuse, R75 ;  /* 0x0000004b372f7220 */ /* 0x040ff00000410000 */
[----:B------:R-:W3:Y:S01]  /*8630*/  MUFU.EX2 R88, R88 ;  /* 0x0000005800587308 */ /* 0x000ee20000000800 */
[----:B------:R-:W-:Y:S01]  /*8640*/  LDSM.16.MT88.4 R72, [R168+0xd400] ;  /* 0x00d40000a848783b */ /* 0x000fe20000004200 */
[----:B------:R-:W-:Y:S01]  /*8650*/  FFMA.FTZ R128, R55, R190, R128 ;  /* 0x000000be37807223 */ /* 0x000fe20000010080 */
[--C-:B------:R-:W-:Y:S07]  /*8660*/  FFMA.FTZ R104, R228, UR4, -R127.reuse ;  /* 0x00000004e4687c23 */ /* 0x100fee000801087f */
[----:B------:R-:W4:Y:S01]  /*8670*/  MUFU.EX2 R90, R90 ;  /* 0x0000005a005a7308 */ /* 0x000f220000000800 */
[--C-:B------:R-:W-:Y:S01]  /*8680*/  FFMA.FTZ R97, R233, UR4, -R126.reuse ;  /* 0x00000004e9617c23 */ /* 0x100fe2000801087e */
[C---:B-----5:R-:W-:Y:S08]  /*8690*/  HMMA.16816.F32 R44, R60.reuse, R64, R44 ;  /* 0x000000403c2c723c */ /* 0x060ff0000000182c */
[----:B------:R-:W-:Y:S01]  /*86a0*/  MUFU.EX2 R147, R147 ;  /* 0x0000009300937308 */ /* 0x000fe20000000800 */
[--C-:B------:R-:W-:Y:S01]  /*86b0*/  FFMA.FTZ R98, R224, UR4, -R127.reuse ;  /* 0x00000004e0627c23 */ /* 0x100fe2000801087f */
[--C-:B------:R-:W-:Y:S01]  /*86c0*/  FFMA.FTZ R96, R239, UR4, -R126.reuse ;  /* 0x00000004ef607c23 */ /* 0x100fe2000801087e */
[--C-:B------:R-:W-:Y:S07]  /*86d0*/  FFMA.FTZ R129, R237, UR4, -R126.reuse ;  /* 0x00000004ed817c23 */ /* 0x100fee000801087e */
[----:B------:R-:W-:Y:S01]  /*86e0*/  MUFU.EX2 R150, R150 ;  /* 0x0000009600967308 */ /* 0x000fe20000000800 */
[--C-:B------:R-:W-:Y:S01]  /*86f0*/  FFMA.FTZ R138, R210, UR4, -R127.reuse ;  /* 0x00000004d28a7c23 */ /* 0x100fe2000801087f */
[----:B------:R-:W-:Y:S01]  /*8700*/  HMMA.16816.F32 R48, R60, R66, R48 ;  /* 0x000000423c30723c */ /* 0x000fe20000001830 */
[----:B------:R-:W5:Y:S07]  /*8710*/  LDSM.16.MT88.4 R64, [R168+0xb400] ;  /* 0x00b40000a840783b */ /* 0x000f6e0000004200 */
[----:B------:R-:W-:Y:S01]  /*8720*/  MUFU.EX2 R151, R151 ;  /* 0x0000009700977308 */ /* 0x000fe20000000800 */
[----:B-1----:R-:W-:Y:S01]  /*8730*/  F2FP.F16.F32.PACK_AB R60, R87, R86 ;  /* 0x00000056573c723e */ /* 0x002fe200000000ff */
[--C-:B------:R-:W-:Y:S01]  /*8740*/  FFMA.FTZ R141, R212, UR4, -R127.reuse ;  /* 0x00000004d48d7c23 */ /* 0x100fe2000801087f */
[----:B--2---:R-:W-:Y:S07]  /*8750*/  F2FP.F16.F32.PACK_AB R62, R84, R91 ;  /* 0x0000005b543e723e */ /* 0x004fee00000000ff */
[----:B------:R-:W-:Y:S01]  /*8760*/  MUFU.EX2 R152, R152 ;  /* 0x0000009800987308 */ /* 0x000fe20000000800 */
[----:B---3--:R-:W-:Y:S01]  /*8770*/  F2FP.F16.F32.PACK_AB R61, R88, R89 ;  /* 0x00000059583d723e */ /* 0x008fe200000000ff */
[--C-:B------:R-:W-:Y:S01]  /*8780*/  FFMA.FTZ R140, R217, UR4, -R126.reuse ;  /* 0x00000004d98c7c23 */ /* 0x100fe2000801087e */
[----:B----4-:R-:W-:Y:S07]  /*8790*/  F2FP.F16.F32.PACK_AB R63, R85, R90 ;  /* 0x0000005a553f723e */ /* 0x010fee00000000ff */
        /* <DEDUP_REMOVED lines=15> */
[----:B------:R-:W-:Y:S01]  /*8890*/  MUFU.EX2 R96, R96 ;  /* 0x0000006000607308 */ /* 0x000fe20000000800 */
[--C-:B------:R-:W-:Y:S01]  /*88a0*/  FFMA.FTZ R155, R193, UR4, -R126.reuse ;  /* 0x00000004c19b7c23 */ /* 0x100fe2000801087e */
[--C-:B------:R-:W-:Y:S01]  /*88b0*/  FFMA.FTZ R197, R197, UR4, -R127.reuse ;  /* 0x00000004c5c57c23 */ /* 0x100fe2000801087f */
[----:B------:R-:W-:Y:S07]  /*88c0*/  FFMA.FTZ R209, R209, UR4, -R127 ;  /* 0x00000004d1d17c23 */ /* 0x000fee000801087f */
[----:B------:R-:W-:Y:S01]  /*88d0*/  MUFU.EX2 R129, R129 ;  /* 0x0000008100817308 */ /* 0x000fe20000000800 */
[--C-:B------:R-:W-:Y:S01]  /*88e0*/  FFMA.FTZ R194, R194, UR4, -R126.reuse ;  /* 0x00000004c2c27c23 */ /* 0x100fe2000801087e */
[C---:B------:R-:W-:Y:S08]  /*88f0*/  HMMA.16816.F32 R12, R60.reuse, R80, R12 ;  /* 0x000000503c0c723c */ /* 0x040ff0000000180c */
[----:B------:R-:W-:Y:S01]  /*8900*/  MUFU.EX2 R138, R138 ;  /* 0x0000008a008a7308 */ /* 0x000fe20000000800 */
[----:B------:R-:W-:Y:S01]  /*8910*/  FFMA.FTZ R80, R56, R189, R57 ;  /* 0x000000bd38507223 */ /* 0x000fe20000010039 */
[--C-:B------:R-:W-:Y:S01]  /*8920*/  FFMA.FTZ R195, R195, UR4, -R126.reuse ;  /* 0x00000004c3c37c23 */ /* 0x100fe2000801087e */
[----:B------:R-:W-:Y:S07]  /*8930*/  FFMA.FTZ R126, R3, UR4, -R126 ;  /* 0x00000004037e7c23 */ /* 0x000fee000801087e */
[----:B------:R-:W2:Y:S01]  /*8940*/  MUFU.EX2 R141, R141 ;  /* 0x0000008d008d7308 */ /* 0x000ea20000000800 */
[----:B------:R-:W-:Y:S01]  /*8950*/  FADD.FTZ R53, R125, R80 ;  /* 0x000000507d357221 */ /* 0x000fe20000010000 */
[C---:B------:R-:W-:Y:S01]  /*8960*/  HMMA.16816.F32 R16, R60.reuse, R82, R16 ;  /* 0x000000523c10723c */ /* 0x040fe20000001810 */
[----:B------:R-:W-:Y:S07]  /*8970*/  LDSM.16.MT88.4 R80, [R168+0xe800] ;  /* 0x00e80000a850783b */ /* 0x000fee0000004200 */
[----:B------:R-:W-:Y:S01]  /*8980*/  MUFU.EX2 R140, R140 ;  /* 0x0000008c008c7308 */ /* 0x000fe20000000800 */
[----:B------:R-:W-:Y:S01]  /*8990*/  FADD.FTZ R122, R122, R53 ;  /* 0x000000357a7a7221 */ /* 0x000fe20000010000 */
[--C-:B------:R-:W-:Y:S01]  /*89a0*/  FFMA.FTZ R204, R204, UR4, -R127.reuse ;  /* 0x00000004cccc7c23 */ /* 0x100fe2000801087f */
[----:B------:R-:W-:Y:S07]  /*89b0*/  FFMA.FTZ R213, R213, UR4, -R127 ;  /* 0x00000004d5d57c23 */ /* 0x000fee000801087f */
[----:B------:R-:W3:Y:S01]  /*89c0*/  MUFU.EX2 R139, R139 ;  /* 0x0000008b008b7308 */ /* 0x000ee20000000800 */
[----:B------:R-:W-:Y:S01]  /*89d0*/  FADD.FTZ R121, R121, R122 ;  /* 0x0000007a79797221 */ /* 0x000fe20000010000 */
[C---:B-----5:R-:W-:Y:S08]  /*89e0*/  HMMA.16816.F32 R20, R60.reuse, R64, R20 ;  /* 0x000000403c14723c */ /* 0x060ff00000001814 */
[----:B------:R-:W-:Y:S01]  /*89f0*/  MUFU.EX2 R142, R142 ;  /* 0x0000008e008e7308 */ /* 0x000fe20000000800 */
[----:B------:R-:W-:Y:S01]  /*8a00*/  FADD.FTZ R86, R86, R121 ;  /* 0x0000007956567221 */ /* 0x000fe20000010000 */
[----:B--2---:R-:W-:Y:S01]  /*8a10*/  F2FP.F16.F32.PACK_AB R56, R141, R138 ;  /* 0x0000008a8d38723e */ /* 0x004fe200000000ff */
[--C-:B------:R-:W-:Y:S07]  /*8a20*/  FFMA.FTZ R206, R206, UR4, -R127.reuse ;  /* 0x00000004cece7c23 */ /* 0x100fee000801087f */
[----:B------:R-:W2:Y:S01]  /*8a30*/  MUFU.EX2 R143, R143 ;  /* 0x0000008f008f7308 */ /* 0x000ea20000000800 */
[----:B------:R-:W-:Y:S01]  /*8a40*/  FADD.FTZ R86, R87, R86 ;  /* 0x0000005657567221 */ /* 0x000fe20000010000 */
[C---:B------:R-:W-:Y:S01]  /*8a50*/  HMMA.16816.F32 R24, R60.reuse, R66, R24 ;  /* 0x000000423c18723c */ /* 0x040fe20000001818 */
[----:B------:R-:W4:Y:S07]  /*8a60*/  LDSM.16.MT88.4 R64, [R168+0x9800] ;  /* 0x00980000a840783b */ /* 0x000f2e0000004200 */
[----:B------:R-:W-:Y:S01]  /*8a70*/  MUFU.EX2 R144, R144 ;  /* 0x0000009000907308 */ /* 0x000fe20000000800 */
[----:B------:R-:W-:Y:S01]  /*8a80*/  FADD.FTZ R91, R91, R86 ;  /* 0x000000565b5b7221 */ /* 0x000fe20000010000 */
[----:B---3--:R-:W-:Y:S01]  /*8a90*/  F2FP.F16.F32.PACK_AB R57, R139, R140 ;  /* 0x0000008c8b39723e */ /* 0x008fe200000000ff */
[----:B------:R-:W-:Y:S07]  /*8aa0*/  FFMA.FTZ R127, R215, UR4, -R127 ;  /* 0x00000004d77f7c23 */ /* 0x000fee000801087f */
[----:B------:R-:W3:Y:S01]  /*8ab0*/  MUFU.EX2 R145, R145 ;  /* 0x0000009100917308 */ /* 0x000ee20000000800 */
[----:B------:R-:W-:Y:S01]  /*8ac0*/  FADD.FTZ R91, R84, R91 ;  /* 0x0000005b545b7221 */ /* 0x000fe20000010000 */
[C---:B------:R-:W-:Y:S08]  /*8ad0*/  HMMA.16816.F32 R28, R60.reuse, R68, R28 ;  /* 0x000000443c1c723c */ /* 0x040ff0000000181c */
[----:B------:R-:W-:Y:S01]  /*8ae0*/  MUFU.EX2 R154, R154 ;  /* 0x0000009a009a7308 */ /* 0x000fe20000000800 */
[----:B------:R-:W-:Y:S01]  /*8af0*/  FADD.FTZ R128, R124, R128 ;  /* 0x000000807c807221 */ /* 0x000fe20000010000 */
[----:B--2---:R-:W-:Y:S08]  /*8b00*/  F2FP.F16.F32.PACK_AB R58, R143, R142 ;  /* 0x0000008e8f3a723e */ /* 0x004ff000000000ff */
[----:B------:R-:W2:Y:S01]  /*8b10*/  MUFU.EX2 R3, R197 ;  /* 0x000000c500037308 */ /* 0x000ea20000000800 */
[----:B------:R-:W-:Y:S01]  /*8b20*/  FADD.FTZ R123, R123, R128 ;  /* 0x000000807b7b7221 */ /* 0x000fe20000010000 */
[C---:B------:R-:W-:Y:S01]  /*8b30*/  HMMA.16816.F32 R32, R60.reuse, R70, R32 ;  /* 0x000000463c20723c */ /* 0x040fe20000001820 */
[----:B------:R-:W5:Y:S07]  /*8b40*/  LDSM.16.MT88.4 R68, [R119+0x800] ;  /* 0x000800007744783b */ /* 0x000f6e0000004200 */
[----:B------:R-:W-:Y:S01]  /*8b50*/  MUFU.EX2 R158, R158 ;  /* 0x0000009e009e7308 */ /* 0x000fe20000000800 */
[----:B------:R-:W-:Y:S01]  /*8b60*/  FADD.FTZ R120, R120, R123 ;  /* 0x0000007b78787221 */ /* 0x000fe20000010000 */
[----:B---3--:R-:W-:Y:S08]  /*8b70*/  F2FP.F16.F32.PACK_AB R59, R145, R144 ;  /* 0x00000090913b723e */ /* 0x008ff000000000ff */
        /* <DEDUP_REMOVED lines=13> */
[----:B------:R-:W-:Y:S01]  /*8c50*/  MUFU.EX2 R213, R213 ;  /* 0x000000d500d57308 */ /* 0x000fe20000000800 */
[----:B------:R-:W-:Y:S01]  /*8c60*/  MOV R117, R2 ;  /* 0x0000000200757202 */ /* 0x000fe20000000f00 */
[C---:B-1----:R-:W-:Y:S08]  /*8c70*/  HMMA.16816.F32 R44, R60.reuse, R76, R44 ;  /* 0x0000004c3c2c723c */ /* 0x042ff0000000182c */
[----:B------:R-:W-:Y:S01]  /*8c80*/  MUFU.EX2 R206, R206 ;  /* 0x000000ce00ce7308 */ /* 0x000fe20000000800 */
[----:B--2---:R-:W-:Y:S09]  /*8c90*/  F2FP.F16.F32.PACK_AB R54, R125, R156 ;  /* 0x0000009c7d36723e */ /* 0x004ff200000000ff */
[----:B------:R-:W-:Y:S01]  /*8ca0*/  MUFU.EX2 R127, R127 ;  /* 0x0000007f007f7308 */ /* 0x000fe20000000800 */
[----:B------:R-:W-:Y:S01]  /*8cb0*/  HMMA.16816.F32 R48, R60, R78, R48 ;  /* 0x0000004e3c30723c */ /* 0x000fe20000001830 */
[----:B------:R-:W-:Y:S02]  /*8cc0*/  LDSM.16.MT88.4 R76, [R168+0xd800] ;  /* 0x00d80000a84c783b */ /* 0x000fe40000004200 */
[----:B------:R-:W-:Y:S02]  /*8cd0*/  F2FP.F16.F32.PACK_AB R60, R105, R104 ;  /* 0x00000068693c723e */ /* 0x000fe400000000ff */
[----:B------:R-:W-:Y:S01]  /*8ce0*/  F2FP.F16.F32.PACK_AB R61, R97, R106 ;  /* 0x0000006a613d723e */ /* 0x000fe200000000ff */
[----:B------:R-:W-:Y:S01]  /*8cf0*/  FADD.FTZ R106, R106, R85 ;  /* 0x000000556a6a7221 */ /* 0x000fe20000010000 */
[----:B------:R-:W-:Y:S02]  /*8d00*/  F2FP.F16.F32.PACK_AB R62, R98, R99 ;  /* 0x00000063623e723e */ /* 0x000fe400000000ff */
[----:B------:R-:W-:Y:S01]  /*8d10*/  F2FP.F16.F32.PACK_AB R63, R129, R96 ;  /* 0x00000060813f723e */ /* 0x000fe200000000ff */
[----:B------:R-:W-:Y:S01]  /*8d20*/  LDSM.16.MT88.4 R84, [R119+0x3c00] ;  /* 0x003c00007754783b */ /* 0x000fe20000004200 */
[----:B------:R-:W-:Y:S04]  /*8d30*/  FADD.FTZ R97, R97, R106 ;  /* 0x0000006a61617221 */ /* 0x000fe80000010000 */
[----:B------:R-:W-:Y:S01]  /*8d40*/  FADD.FTZ R96, R96, R97 ;  /* 0x0000006160607221 */ /* 0x000fe20000010000 */
[C---:B----4-:R-:W-:Y:S03]  /*8d50*/  HMMA.16816.F32 R4, R60.reuse, R64, R4 ;  /* 0x000000403c04723c */ /* 0x050fe60000001804 */
[----:B------:R-:W-:Y:S05]  /*8d60*/  FADD.FTZ R96, R129, R96 ;  /* 0x0000006081607221 */ /* 0x000fea0000010000 */
        /* <DEDUP_REMOVED lines=18> */
[C---:B------:R-:W-:Y:S01]  /*8e90*/  F2FP.F16.F32.PACK_AB R61, R130.reuse, R133 ;  /* 0x00000085823d723e */ /* 0x040fe200000000ff */
[----:B------:R-:W-:Y:S01]  /*8ea0*/  FADD.FTZ R133, R133, R96 ;  /* 0x0000006085857221 */ /* 0x000fe20000010000 */
[----:B------:R-:W-:Y:S02]  /*8eb0*/  F2FP.F16.F32.PACK_AB R62, R135, R134 ;  /* 0x00000086873e723e */ /* 0x000fe400000000ff */
[C---:B------:R-:W-:Y:S01]  /*8ec0*/  F2FP.F16.F32.PACK_AB R63, R137.reuse, R136 ;  /* 0x00000088893f723e */ /* 0x040fe200000000ff */
        /* <DEDUP_REMOVED lines=13> */
[C---:B---3--:R-:W-:Y:S08]  /*8fa0*/  HMMA.16816.F32 R20, R60.reuse, R76, R20 ;  /* 0x0000004c3c14723c */ /* 0x048ff00000001814 */
[C---:B------:R-:W-:Y:S01]  /*8fb0*/  HMMA.16816.F32 R24, R60.reuse, R78, R24 ;  /* 0x0000004e3c18723c */ /* 0x040fe20000001818 */
[----:B------:R-:W3:Y:S07]  /*8fc0*/  LDSM.16.MT88.4 R76, [R168+0xa000] ;  /* 0x00a00000a84c783b */ /* 0x000eee0000004200 */
[C---:B--2---:R-:W-:Y:S08]  /*8fd0*/  HMMA.16816.F32 R28, R60.reuse, R68, R28 ;  /* 0x000000443c1c723c */ /* 0x044ff0000000181c */
[C---:B------:R-:W-:Y:S01]  /*8fe0*/  HMMA.16816.F32 R32, R60.reuse, R70, R32 ;  /* 0x000000463c20723c */ /* 0x040fe20000001820 */
[----:B------:R-:W-:Y:S07]  /*8ff0*/  LDSM.16.MT88.4 R68, [R119+0x3000] ;  /* 0x003000007744783b */ /* 0x000fee0000004200 */
[C---:B-1----:R-:W-:Y:S08]  /*9000*/  HMMA.16816.F32 R36, R60.reuse, R64, R36 ;  /* 0x000000403c24723c */ /* 0x042ff00000001824 */
[C---:B------:R-:W-:Y:S01]  /*9010*/  HMMA.16816.F32 R40, R60.reuse, R66, R40 ;  /* 0x000000423c28723c */ /* 0x040fe20000001828 */
[----:B------:R-:W1:Y:S07]  /*9020*/  LDSM.16.MT88.4 R64, [R119+0x1000] ;  /* 0x001000007740783b */ /* 0x000e6e0000004200 */
[C---:B----4-:R-:W-:Y:S08]  /*9030*/  HMMA.16816.F32 R44, R60.reuse, R72, R44 ;  /* 0x000000483c2c723c */ /* 0x050ff0000000182c */
[----:B------:R-:W-:Y:S01]  /*9040*/  HMMA.16816.F32 R48, R60, R74, R48 ;  /* 0x0000004a3c30723c */ /* 0x000fe20000001830 */
[----:B------:R-:W2:Y:S07]  /*9050*/  LDSM.16.MT88.4 R60, [R168+0xc000] ;  /* 0x00c00000a83c783b */ /* 0x000eae0000004200 */
[C---:B---3--:R-:W-:Y:S01]  /*9060*/  HMMA.16816.F32 R4, R56.reuse, R76, R4 ;  /* 0x0000004c3804723c */ /* 0x048fe20000001804 */
[----:B------:R-:W3:Y:S07]  /*9070*/  LDSM.16.MT88.4 R72, [R168+0xe000] ;  /* 0x00e00000a848783b */ /* 0x000eee0000004200 */
        /* <DEDUP_REMOVED lines=33> */
[C---:B---3--:R-:W-:Y:S08]  /*9290*/  HMMA.16816.F32 R20, R56.reuse, R72, R20 ;  /* 0x000000483814723c */ /* 0x048ff00000001814 */
        /* <DEDUP_REMOVED lines=8> */
[C---:B--2---:R-:W-:Y:S01]  /*9320*/  HMMA.16816.F32 R44, R56.reuse, R60, R44 ;  /* 0x0000003c382c723c */ /* 0x044fe2000000182c */
[----:B------:R-:W-:Y:S10]  /*9330*/  MUFU.EX2 R61, R194 ;  /* 0x000000c2003d7308 */ /* 0x000ff40000000800 */
[----:B------:R-:W2:Y:S01]  /*9340*/  MUFU.EX2 R60, R195 ;  /* 0x000000c3003c7308 */ /* 0x000ea20000000800 */
[----:B------:R-:W-:Y:S01]  /*9350*/  HMMA.16816.F32 R48, R56, R62, R48 ;  /* 0x0000003e3830723c */ /* 0x000fe20000001830 */
[----:B------:R-:W4:Y:S08]  /*9360*/  LDSM.16.MT88.4 R56, [R119+0x5800] ;  /* 0x005800007738783b */ /* 0x000f300000004200 */
[----:B------:R-:W-:Y:S10]  /*9370*/  MUFU.EX2 R63, R93 ;  /* 0x0000005d003f7308 */ /* 0x000ff40000000800 */
[----:B------:R-:W5:Y:S01]  /*9380*/  MUFU.EX2 R62, R94 ;  /* 0x0000005e003e7308 */ /* 0x000f620000000800 */
[C---:B--2---:R-:W-:Y:S01]  /*9390*/  F2FP.F16.F32.PACK_AB R55, R60.reuse, R61 ;  /* 0x0000003d3c37723e */ /* 0x044fe200000000ff */
[----:B------:R-:W-:Y:S04]  /*93a0*/  FADD.FTZ R61, R61, R158 ;  /* 0x0000009e3d3d7221 */ /* 0x000fe80000010000 */
[----:B------:R-:W-:Y:S02]  /*93b0*/  FADD.FTZ R60, R60, R61 ;  /* 0x0000003d3c3c7221 */ /* 0x000fe40000010000 */
[C---:B-1----:R-:W-:Y:S02]  /*93c0*/  HMMA.16816.F32 R4, R52.reuse, R64, R4 ;  /* 0x000000403404723c */ /* 0x042fe40000001804 */
[----:B------:R1:W-:Y:S10]  /*93d0*/  MUFU.EX2 R64, R92 ;  /* 0x0000005c00407308 */ /* 0x0003f40000000800 */
[----:B------:R-:W2:Y:S01]  /*93e0*/  MUFU.EX2 R65, R126 ;  /* 0x0000007e00417308 */ /* 0x000ea20000000800 */
[C---:B------:R-:W-:Y:S01]  /*93f0*/  HMMA.16816.F32 R8, R52.reuse, R66, R8 ;  /* 0x000000423408723c */ /* 0x040fe20000001808 */
[----:B-1----:R-:W1:Y:S07]  /*9400*/  LDSM.16.MT88.4 R92, [R168+0xcc00] ;  /* 0x00cc0000a85c783b */ /* 0x002e6e0000004200 */
[C---:B------:R-:W-:Y:S03]  /*9410*/  HMMA.16816.F32 R12, R52.reuse, R68, R12 ;  /* 0x00000044340c723c */ /* 0x040fe6000000180c */
[----:B------:R-:W-:Y:S02]  /*9420*/  F2FP.F16.F32.PACK_AB R68, R213, R204 ;  /* 0x000000ccd544723e */ /* 0x000fe400000000ff */
[C---:B-----5:R-:W-:Y:S01]  /*9430*/  F2FP.F16.F32.PACK_AB R69, R62.reuse, R63 ;  /* 0x0000003f3e45723e */ /* 0x060fe200000000ff */
[----:B------:R-:W-:Y:S02]  /*9440*/  FADD.FTZ R63, R63, R60 ;  /* 0x0000003c3f3f7221 */ /* 0x000fe40000010000 */
[C---:B------:R-:W-:Y:S03]  /*9450*/  HMMA.16816.F32 R16, R52.reuse, R70, R16 ;  /* 0x000000463410723c */ /* 0x040fe60000001810 */
[----:B------:R-:W-:Y:S01]  /*9460*/  F2FP.F16.F32.PACK_AB R70, R127, R206 ;  /* 0x000000ce7f46723e */ /* 0x000fe200000000ff */
[----:B------:R-:W-:Y:S01]  /*9470*/  FADD.FTZ R63, R62, R63 ;  /* 0x0000003f3e3f7221 */ /* 0x000fe20000010000 */
[C---:B--2---:R-:W-:Y:S03]  /*9480*/  F2FP.F16.F32.PACK_AB R71, R65.reuse, R64 ;  /* 0x000000404147723e */ /* 0x044fe600000000ff */
[C---:B------:R-:W-:Y:S03]  /*9490*/  HMMA.16816.F32 R20, R52.reuse, R72, R20 ;  /* 0x000000483414723c */ /* 0x040fe60000001814 */
[----:B------:R-:W-:Y:S04]  /*94a0*/  FADD.FTZ R64, R64, R63 ;  /* 0x0000003f40407221 */ /* 0x000fe80000010000 */
[----:B------:R-:W-:Y:S01]  /*94b0*/  FADD.FTZ R190, R65, R64 ;  /* 0x0000004041be7221 */ /* 0x000fe20000010000 */
[C---:B------:R-:W-:Y:S08]  /*94c0*/  HMMA.16816.F32 R24, R52.reuse, R74, R24 ;  /* 0x0000004a3418723c */ /* 0x040ff00000001818 */
[C---:B---3--:R-:W-:Y:S08]  /*94d0*/  HMMA.16816.F32 R28, R52.reuse, R76, R28 ;  /* 0x0000004c341c723c */ /* 0x048ff0000000181c */
[C---:B------:R-:W-:Y:S01]  /*94e0*/  HMMA.16816.F32 R32, R52.reuse, R78, R32 ;  /* 0x0000004e3420723c */ /* 0x040fe20000001820 */
[----:B------:R-:W2:Y:S07]  /*94f0*/  LDSM.16.MT88.4 R76, [R168+0xec00] ;  /* 0x00ec0000a84c783b */ /* 0x000eae0000004200 */
[C---:B------:R-:W-:Y:S08]  /*9500*/  HMMA.16816.F32 R36, R52.reuse, R80, R36 ;  /* 0x000000503424723c */ /* 0x040ff00000001824 */
[C---:B------:R-:W-:Y:S08]  /*9510*/  HMMA.16816.F32 R40, R52.reuse, R82, R40 ;  /* 0x000000523428723c */ /* 0x040ff00000001828 */
[C---:B----4-:R-:W-:Y:S08]  /*9520*/  HMMA.16816.F32 R44, R52.reuse, R56, R44 ;  /* 0x00000038342c723c */ /* 0x050ff0000000182c */
        /* <DEDUP_REMOVED lines=12> */
[C---:B-1----:R-:W-:Y:S01]  /*95f0*/  HMMA.16816.F32 R96, R68.reuse, R92, R20 ;  /* 0x0000005c4460723c */ /* 0x042fe20000001814 */
[----:B------:R1:W3:Y:S02]  /*9600*/  LDSM.16.MT88.4 R4, [R119+0x5c00] ;  /* 0x005c00007704783b */ /* 0x0002e40000004200 */
        /* <DEDUP_REMOVED lines=9> */
[----:B-1----:R-:W-:Y:S01]  /*96a0*/  MOV R119, R0 ;  /* 0x0000000000777202 */ /* 0x002fe20000000f00 */
[----:B------:R-:W-:Y:S04]  /*96b0*/  FADD.FTZ R149, R149, R146 ;  /* 0x0000009295957221 */ /* 0x000fe80000010000 */
        /* <DEDUP_REMOVED lines=15> */
.L_x_1495:
        /* <DEDUP_REMOVED lines=11> */
[----:B------:R-:W-:-:S03]  /*9860*/  SHF.R.U32.HI R18, RZ, 0x2, R118 ;  /* 0x00000002ff127819 */ /* 0x000fc60000011676 */
[----:B------:R-:W3:Y:S08]  /*9870*/  S2UR UR4, SR_CTAID.Z ;  /* 0x00000000000479c3 */ /* 0x000ef00000002700 */
        /* <DEDUP_REMOVED lines=8> */
[----:B------:R-:W-:Y:S01]  /*9900*/  LOP3.LUT R9, R116, 0xd8, RZ, 0xc0, !PT ;  /* 0x000000d874097812 */ /* 0x000fe200078ec0ff */
[----:B--2---:R-:W-:Y:S01]  /*9910*/  IMAD R181, R14, UR6, R181 ;  /* 0x000000060eb57c24 */ /* 0x004fe2000f8e02b5 */
[----:B------:R-:W-:Y:S01]  /*9920*/  MOV R14, 0xff800000 ;  /* 0xff800000000e7802 */ /* 0x000fe20000000f00 */
[----:B------:R-:W1:Y:S01]  /*9930*/  MUFU.RCP R5, R12 ;  /* 0x0000000c00057308 */ /* 0x000e620000001000 */
[----:B----4-:R-:W-:Y:S01]  /*9940*/  FADD.FTZ R3, R10, R3 ;  /* 0x000000030a037221 */ /* 0x010fe20000010000 */
[----:B------:R-:W-:Y:S01]  /*9950*/  FSETP.NE.FTZ.AND P1, PT, R12, RZ, PT ;  /* 0x000000ff0c00720b */ /* 0x000fe20003f35000 */
[----:B------:R-:W-:Y:S01]  /*9960*/  IMAD R16, R181, R16, R21 ;  /* 0x00000010b5107224 */ /* 0x000fe200078e0215 */
[----:B------:R-:W-:-:S02]  /*9970*/  LOP3.LUT R9, R9, 0x18, R170, 0x78, !PT ;  /* 0x0000001809097812 */ /* 0x000fc400078e78aa */
[----:B------:R-:W-:Y:S01]  /*9980*/  FSETP.NE.FTZ.AND P0, PT, R3, RZ, PT ;  /* 0x000000ff0300720b */ /* 0x000fe20003f15000 */
[----:B------:R-:W-:Y:S01]  /*9990*/  IMAD R16, R16, R15, R182 ;  /* 0x0000000f10107224 */ /* 0x000fe200078e02b6 */
[----:B------:R-:W2:Y:S01]  /*99a0*/  MUFU.RCP R4, R3 ;  /* 0x0000000300047308 */ /* 0x000ea20000001000 */
[----:B------:R-:W-:Y:S02]  /*99b0*/  LOP3.LUT R9, R9, 0xf24, R116, 0xf8, !PT ;  /* 0x00000f2409097812 */ /* 0x000fe400078ef874 */
[----:B------:R-:W-:Y:S02]  /*99c0*/  LOP3.LUT R21, R170, 0x30, RZ, 0xc0, !PT ;  /* 0x00000030aa157812 */ /* 0x000fe400078ec0ff */
[----:B------:R-:W-:Y:S02]  /*99d0*/  LEA R52, R9, UR5, 0x2 ;  /* 0x0000000509347c11 */ /* 0x000fe4000f8e10ff */
[----:B------:R-:W3:Y:S01]  /*99e0*/  @P1 LDC R19, c[0x0][0x458] ;  /* 0x00011600ff131b82 */ /* 0x000ee20000000800 */
[----:B------:R-:W4:Y:S01]  /*99f0*/  @P1 MUFU.LG2 R12, R12 ;  /* 0x0000000c000c1308 */ /* 0x000f220000000c00 */
[----:B------:R-:W-:-:S02]  /*9a00*/  LOP3.LUT R21, R21, 0x7, R18, 0xf8, !PT ;  /* 0x0000000715157812 */ /* 0x000fc400078ef812 */
[----:B-1----:R-:W-:Y:S02]  /*9a10*/  FSEL R6, R5, 1, P1 ;  /* 0x3f80000005067808 */ /* 0x002fe40000800000 */
[----:B------:R-:W-:Y:S02]  /*9a20*/  LOP3.LUT R5, R7, R8, RZ, 0xfc, !PT ;  /* 0x0000000807057212 */ /* 0x000fe400078efcff */
[----:B------:R-:W1:Y:S01]  /*9a30*/  @P0 LDC R17, c[0x0][0x458] ;  /* 0x00011600ff110b82 */ /* 0x000e620000000800 */
        /* <DEDUP_REMOVED lines=24> */
[----:B--2---:R-:W-:Y:S01]  /*9bc0*/  FSEL R4, R4, 1, P0 ;  /* 0x3f80000004047808 */ /* 0x004fe20000000000 */
[----:B------:R-:W2:Y:S01]  /*9bd0*/  @P0 MUFU.LG2 R3, R3 ;  /* 0x0000000300030308 */ /* 0x000ea20000000c00 */
[----:B------:R-:W-:Y:S01]  /*9be0*/  LOP3.LUT R6, R180, 0x40, RZ, 0xc0, !PT ;  /* 0x00000040b4067812 */ /* 0x000fe200078ec0ff */
[----:B----4-:R-:W-:Y:S01]  /*9bf0*/  @P1 FMUL.FTZ R23, R12, 0.69314718246459960938 ;  /* 0x3f3172180c171820 */ /* 0x010fe20000410000 */
[----:B------:R-:W-:Y:S01]  /*9c00*/  LEA R5, R5, UR5, 0x2 ;  /* 0x0000000505057c11 */ /* 0x000fe2000f8e10ff */
[----:B------:R-:W-:Y:S01]  /*9c10*/  FMUL.FTZ R114, R4, R114 ;  /* 0x0000007204727220 */ /* 0x000fe20000410000 */
[----:B------:R-:W-:Y:S01]  /*9c20*/  LOP3.LUT R180, R180, 0x80, RZ, 0xc0, !PT ;  /* 0x00000080b4b47812 */ /* 0x000fe200078ec0ff */
[C---:B------:R-:W-:Y:S01]  /*9c30*/  FMUL.FTZ R115, R4.reuse, R115 ;  /* 0x0000007304737220 */ /* 0x040fe20000410000 */
[C---:B------:R-:W-:Y:S01]  /*9c40*/  IADD3 R7, PT, PT, R5.reuse, -R6, RZ ;  /* 0x8000000605077210 */ /* 0x040fe20007ffe0ff */
[C---:B------:R-:W-:Y:S01]  /*9c50*/  FMUL.FTZ R110, R4.reuse, R110 ;  /* 0x0000006e046e7220 */ /* 0x040fe20000410000 */
[C---:B------:R-:W-:Y:S01]  /*9c60*/  FMUL.FTZ R111, R4.reuse, R111 ;  /* 0x0000006f046f7220 */ /* 0x040fe20000410000 */
[C---:B------:R-:W-:Y:S01]  /*9c70*/  FMUL.FTZ R106, R4.reuse, R106 ;  /* 0x0000006a046a7220 */ /* 0x040fe20000410000 */
[C---:B------:R-:W-:Y:S01]  /*9c80*/  FMUL.FTZ R107, R4.reuse, R107 ;  /* 0x0000006b046b7220 */ /* 0x040fe20000410000 */
[----:B------:R-:W-:Y:S01]  /*9c90*/  IADD3 R13, PT, PT, R5, -R180, RZ ;  /* 0x800000b4050d7210 */ /* 0x000fe20007ffe0ff */
[C---:B------:R-:W-:Y:S01]  /*9ca0*/  FMUL.FTZ R102, R4.reuse, R102 ;  /* 0x0000006604667220 */ /* 0x040fe20000410000 */
[C---:B------:R-:W-:Y:S01]  /*9cb0*/  FMUL.FTZ R103, R4.reuse, R103 ;  /* 0x0000006704677220 */ /* 0x040fe20000410000 */
[----:B------:R-:W-:Y:S01]  /*9cc0*/  IADD3 R180, PT, PT, R7, -R180, RZ ;  /* 0x800000b407b47210 */ /* 0x000fe20007ffe0ff */
[C---:B------:R-:W-:Y:S01]  /*9cd0*/  FMUL.FTZ R98, R4.reuse, R98 ;  /* 0x0000006204627220 */ /* 0x040fe20000410000 */
[C---:B------:R-:W-:Y:S01]  /*9ce0*/  FMUL.FTZ R99, R4.reuse, R99 ;  /* 0x0000006304637220 */ /* 0x040fe20000410000 */
[C---:B------:R-:W-:Y:S01]  /*9cf0*/  FMUL.FTZ R94, R4.reuse, R94 ;  /* 0x0000005e045e7220 */ /* 0x040fe20000410000 */
[C---:B------:R-:W-:Y:S01]  /*9d00*/  FMUL.FTZ R95, R4.reuse, R95 ;  /* 0x0000005f045f7220 */ /* 0x040fe20000410000 */
[----:B------:R-:W-:Y:S01]  /*9d10*/  STS.64 [R5], R112 ;  /* 0x0000007005007388 */ /* 0x000fe20000000a00 */
[C---:B------:R-:W-:Y:S01]  /*9d20*/  FMUL.FTZ R90, R4.reuse, R90 ;  /* 0x0000005a045a7220 */ /* 0x040fe20000410000 */
[C---:B------:R-:W-:Y:S01]  /*9d30*/  FMUL.FTZ R91, R4.reuse, R91 ;  /* 0x0000005b045b7220 */ /* 0x040fe20000410000 */
[C---:B------:R-:W-:Y:S01]  /*9d40*/  FMUL.FTZ R86, R4.reuse, R86 ;  /* 0x0000005604567220 */ /* 0x040fe20000410000 */
[----:B------:R-:W-:Y:S01]  /*9d50*/  STS.64 [R5+0x400], R114 ;  /* 0x0004007205007388 */ /* 0x000fe20000000a00 */
        /* <DEDUP_REMOVED lines=10> */
[----:B------:R-:W-:Y:S01]  /*9e00*/  FMUL.FTZ R71, R4, R71 ;  /* 0x0000004704477220 */ /* 0x000fe20000410000 */
[----:B------:R-:W-:Y:S01]  /*9e10*/  STS.64 [R13+0x40], R104 ;  /* 0x000040680d007388 */ /* 0x000fe20000000a00 */
[----:B------:R-:W4:Y:S01]  /*9e20*/  LDCU UR5, c[0x0][0x44c] ;  /* 0x00008980ff0577ac */ /* 0x000f220008000800 */
[----:B--2---:R-:W-:Y:S01]  /*9e30*/  @P0 FMUL.FTZ R3, R3, 0.69314718246459960938 ;  /* 0x3f31721803030820 */ /* 0x004fe20000410000 */
[----:B---3--:R-:W-:Y:S01]  /*9e40*/  @P1 FFMA.FTZ R14, R2, R19, R23 ;  /* 0x00000013020e1223 */ /* 0x008fe20000010017 */
        /* <DEDUP_REMOVED lines=18> */
[----:B------:R3:W-:Y:S01]  /*9f70*/  STS.64 [R180+0x4460], R70 ;  /* 0x00446046b4007388 */ /* 0x0007e20000000a00 */
[----:B------:R-:W-:Y:S01]  /*9f80*/  BAR.SYNC.DEFER_BLOCKING 0x0 ;  /* 0x0000000000007b1d */ /* 0x000fe20000010000 */
[----:B--2---:R-:W-:Y:S01]  /*9f90*/  MOV R13, 0xff800000 ;  /* 0xff800000000d7802 */ /* 0x004fe20000000f00 */
[----:B-1----:R-:W-:Y:S01]  /*9fa0*/  @P0 FFMA.FTZ R13, R0, R17, R3 ;  /* 0x00000011000d0223 */ /* 0x002fe20000010003 */
[----:B----4-:R-:W-:-:S03]  /*9fb0*/  IMAD R0, R16, UR5, RZ ;  /* 0x0000000510007c24 */ /* 0x010fc6000f8e02ff */
[----:B------:R3:W1:Y:S04]  /*9fc0*/  LDS.128 R8, [R52] ;  /* 0x0000000034087984 */ /* 0x0006680000000c00 */
[----:B------:R3:W2:Y:S01]  /*9fd0*/  LDS.128 R4, [R52+0x800] ;  /* 0x0008000034047984 */ /* 0x0006a20000000c00 */
        /* <DEDUP_REMOVED lines=12> */
.L_x_1501:
[----:B------:R-:W-:Y:S05]  /*a0a0*/  BSYNC.RECONVERGENT B0 ;  /* 0x0000000000007941 */ /* 0x000fea0003800200 */
.L_x_1500:
[----:B------:R-:W5:Y:S01]  /*a0b0*/  LDS.128 R48, [R52+0x1000] ;  /* 0x0010000034307984 */ /* 0x000f620000000c00 */
[----:B------:R-:W3:Y:S01]  /*a0c0*/  LDCU.64 UR4, c[0x0][0x3f8] ;  /* 0x00007f00ff0477ac */ /* 0x000ee20008000a00 */
        /* <DEDUP_REMOVED lines=10> */
[----:B---3--:R-:W-:-:S03]  /*a170*/  LEA R54, P0, R2, UR4, 0x2 ;  /* 0x0000000402367c11 */ /* 0x008fc6000f8010ff */
[----:B------:R-:W3:Y:S01]  /*a180*/  LDS.128 R24, [R52+0x4000] ;  /* 0x0040000034187984 */ /* 0x000ee20000000c00 */
[----:B------:R-:W-:-:S03]  /*a190*/  LEA.HI.X R55, R2, UR5, R3, 0x2, P0 ;  /* 0x0000000502377c11 */ /* 0x000fc600080f1403 */
[----:B------:R-:W3:Y:S04]  /*a1a0*/  LDS.128 R20, [R52+0x4800] ;  /* 0x0048000034147984 */ /* 0x000ee80000000c00 */
[----:B----4-:R-:W4:Y:S04]  /*a1b0*/  LDS.128 R16, [R52+0x5000] ;  /* 0x0050000034107984 */ /* 0x010f280000000c00 */
[----:B------:R-:W4:Y:S04]  /*a1c0*/  LDS.128 R12, [R52+0x5800] ;  /* 0x00580000340c7984 */ /* 0x000f280000000c00 */
[----:B-1----:R-:W-:Y:S04]  /*a1d0*/  STG.E.128 desc[UR24][R54.64], R8 ;  /* 0x0000000836007986 */ /* 0x002fe8000c101d18 */
[----:B--2---:R-:W-:Y:S04]  /*a1e0*/  STG.E.128 desc[UR24][R54.64+0x1800], R4 ;  /* 0x0018000436007986 */ /* 0x004fe8000c101d18 */
[----:B-----5:R-:W-:Y:S04]  /*a1f0*/  STG.E.128 desc[UR24][R54.64+0x3000], R48 ;  /* 0x0030003036007986 */ /* 0x020fe8000c101d18 */
[----:B------:R-:W-:Y:S04]  /*a200*/  STG.E.128 desc[UR24][R54.64+0x4800], R44 ;  /* 0x0048002c36007986 */ /* 0x000fe8000c101d18 */
[----:B------:R-:W-:Y:S04]  /*a210*/  STG.E.128 desc[UR24][R54.64+0x80], R40 ;  /* 0x0000802836007986 */ /* 0x000fe8000c101d18 */
[----:B------:R-:W-:Y:S04]  /*a220*/  STG.E.128 desc[UR24][R54.64+0x1880], R36 ;  /* 0x0018802436007986 */ /* 0x000fe8000c101d18 */
[----:B------:R-:W-:Y:S04]  /*a230*/  STG.E.128 desc[UR24][R54.64+0x3080], R32 ;  /* 0x0030802036007986 */ /* 0x000fe8000c101d18 */
[----:B------:R-:W-:Y:S04]  /*a240*/  STG.E.128 desc[UR24][R54.64+0x4880], R28 ;  /* 0x0048801c36007986 */ /* 0x000fe8000c101d18 */
[----:B---3--:R-:W-:Y:S04]  /*a250*/  STG.E.128 desc[UR24][R54.64+0x100], R24 ;  /* 0x0001001836007986 */ /* 0x008fe8000c101d18 */
[----:B------:R-:W-:Y:S04]  /*a260*/  STG.E.128 desc[UR24][R54.64+0x1900], R20 ;  /* 0x0019001436007986 */ /* 0x000fe8000c101d18 */
[----:B----4-:R-:W-:Y:S04]  /*a270*/  STG.E.128 desc[UR24][R54.64+0x3100], R16 ;  /* 0x0031001036007986 */ /* 0x010fe8000c101d18 */
[----:B------:R-:W-:Y:S01]  /*a280*/  STG.E.128 desc[UR24][R54.64+0x4900], R12 ;  /* 0x0049000c36007986 */ /* 0x000fe2000c101d18 */
[----:B------:R-:W-:Y:S05]  /*a290*/  EXIT ;  /* 0x000000000000794d */ /* 0x000fea0003800000 */
.L_x_1502:
        /* <DEDUP_REMOVED lines=14> */
.L_x_5497:


//--------------------- .text._ZN5flash24flash_fwd_splitkv_kernelI23Flash_fwd_kernel_traitsILi96ELi64ELi128ELi4ELb0ELb0EN7cutlass6half_tE19Flash_kernel_traitsILi96ELi64ELi128ELi4ES3_EELb1ELb0ELb0ELb0ELb1ELb0ELb0ELb0EEEvNS_16Flash_fwd_paramsE --------------------------
	.section	.text._ZN5flash24flash_fwd_splitkv_kernelI23Flash_fwd_kernel_traitsILi96ELi64ELi128ELi4ELb0ELb0EN7cutlass6half_tE19Flash_kernel_traitsILi96ELi64ELi128ELi4ES3_EELb1ELb0ELb0ELb0ELb1ELb0ELb0ELb0EEEvNS_16Flash_fwd_paramsE,"ax",@progbits
	.align	128
        .global         _ZN5flash24flash_fwd_splitkv_kernelI23Flash_fwd_kernel_traitsILi96ELi64ELi128ELi4ELb0ELb0EN7cutlass6half_tE19Flash_kernel_traitsILi96ELi64ELi128ELi4ES3_EELb1ELb0ELb0ELb0ELb1ELb0ELb0ELb0EEEvNS_16Flash_fwd_paramsE
        .type           _ZN5flash24flash_fwd_splitkv_kernelI23Flash_fwd_kernel_traitsILi96ELi64ELi128ELi4ELb0ELb0EN7cutlass6half_tE19Flash_kernel_traitsILi96ELi64ELi128ELi4ES3_EELb1ELb0ELb0ELb0ELb1ELb0ELb0ELb0EEEvNS_16Flash_fwd_paramsE,@function
        .size           _ZN5flash24flash_fwd_splitkv_kernelI23Flash_fwd_kernel_traitsILi96ELi64ELi128ELi4ELb0ELb0EN7cutlass6half_tE19Flash_kernel_traitsILi96ELi64ELi128ELi4ES3_EELb1ELb0ELb0ELb0ELb1ELb0ELb0ELb0EEEvNS_16Flash_fwd_paramsE,(.L_x_5498 - _ZN5flash24flash_fwd_splitkv_kernelI23Flash_fwd_kernel_traitsILi96ELi64ELi128ELi4ELb0ELb0EN7cutlass6half_tE19Flash_kernel_traitsILi96ELi64ELi128ELi4ES3_EELb1ELb0ELb0ELb0ELb1ELb0ELb0ELb0EEEvNS_16Flash_fwd_paramsE)
        .other          _ZN5flash24flash_fwd_splitkv_kernelI23Flash_fwd_kernel_traitsILi96ELi64ELi128ELi4ELb0ELb0EN7cutlass6half_tE19Flash_kernel_traitsILi96ELi64ELi128ELi4ES3_EELb1ELb0ELb0ELb0ELb1ELb0ELb0ELb0EEEvNS_16Flash_fwd_paramsE,@"STO_CUDA_ENTRY STV_DEFAULT"
_ZN5flash24flash_fwd_splitkv_kernelI23Flash_fwd_kernel_traitsILi96ELi64ELi128ELi4ELb0ELb0EN7cutlass6half_tE19Flash_kernel_traitsILi96ELi64ELi128ELi4ES3_EELb1ELb0ELb0ELb0ELb1ELb0ELb0ELb0EEEvNS_16Flash_fwd_paramsE:
.text._ZN5flash24flash_fwd_splitkv_kernelI23Flash_fwd_kernel_traitsILi96ELi64ELi128ELi4ELb0ELb0EN7cutlass6half_tE19Flash_kernel_traitsILi96ELi64ELi128ELi4ES3_EELb1ELb0ELb0ELb0ELb1ELb0ELb0ELb0EEEvNS_16Flash_fwd_paramsE:
        /* <DEDUP_REMOVED lines=25> */
[----:B------:R-:W4:Y:S01]  /*0190*/  S2R R21, SR_CTAID.X ;  /* 0x0000000000157919 */ /* 0x000f220000002500 */
[----:B------:R-:W-:-:S02]  /*01a0*/  @P3 IADD3 R16, P1, PT, R9, UR6, RZ ;  /* 0x0000000609103c10 */ /* 0x000fc4000ff3e0ff */
[C---:B------:R-:W-:Y:S02]  /*01b0*/  @P2 IADD3.X R3, PT, PT, R8.reuse, UR5, RZ, P0, !PT ;  /* 0x0000000508032c10 */ /* 0x040fe400087fe4ff */
[----:B------:R-:W-:Y:S02]  /*01c0*/  IADD3 R12, P0, PT, R9, R6, RZ ;  /* 0x00000006090c7210 */ /* 0x000fe40007f1e0ff */
[C---:B------:R-:W-:Y:S01]  /*01d0*/  @P3 IADD3.X R17, PT, PT, R8.reuse, UR7, RZ, P1, !PT ;  /* 0x0000000708113c10 */ /* 0x040fe20008ffe4ff */
[----:B------:R-:W2:Y:S01]  /*01e0*/  @!P4 LDC R119, c[0x0][0x434] ;  /* 0x00010d00ff77cb82 */ /* 0x000ea20000000800 */
[----:B------:R2:W5:Y:S01]  /*01f0*/  @P2 LDG.E R11, desc[UR16][R2.64] ;  /* 0x00000010020b2981 */ /* 0x000562000c1e1900 */
[----:B------:R-:W-:Y:S01]  /*0200*/  IMAD.X R13, R8, 0x1, R7, P0 ;  /* 0x00000001080d7824 */ /* 0x000fe200000e0607 */
[----:B------:R-:W-:Y:S02]  /*0210*/  ISETP.NE.U32.AND P0, PT, R6, RZ, PT ;  /* 0x000000ff0600720c */ /* 0x000fe40003f05070 */
[----:B------:R2:W5:Y:S02]  /*0220*/  @P3 LDG.E R0, desc[UR16][R16.64] ;  /* 0x0000001010003981 */ /* 0x000564000c1e1900 */
[----:B------:R-:W-:-:S02]  /*0230*/  ISETP.NE.AND.EX P0, PT, R7, RZ, PT, P0 ;  /* 0x000000ff0700720c */ /* 0x000fc40003f05300 */
[----:B---3--:R-:W-:Y:S02]  /*0240*/  ISETP.NE.AND P1, PT, RZ, UR4, PT ;  /* 0x00000004ff007c0c */ /* 0x008fe4000bf25270 */
[----:B------:R-:W-:Y:S01]  /*0250*/  ISETP.EQ.U32.AND P3, PT, R6, RZ, PT ;  /* 0x000000ff0600720c */ /* 0x000fe20003f62070 */
[----:B-1----:R-:W1:Y:S01]  /*0260*/  @!P2 LDC R4, c[0x0][0x43c] ;  /* 0x00010f00ff04ab82 */ /* 0x002e620000000800 */
[----:B------:R-:W3:Y:S02]  /*0270*/  S2R R189, SR_CTAID.Z ;  /* 0x0000000000bd7919 */ /* 0x000ee40000002700 */
[----:B------:R-:W-:-:S05]  /*0280*/  ISETP.EQ.OR.EX P3, PT, R7, RZ, !P1, P3 ;  /* 0x000000ff0700720c */ /* 0x000fca0004f62730 */
[----:B------:R-:W1:Y:S08]  /*0290*/  @!P0 LDC R7, c[0x0][0x438] ;  /* 0x00010e00ff078b82 */ /* 0x000e700000000800 */
[----:B------:R-:W1:Y:S01]  /*02a0*/  @!P2 LDC.64 R2, c[0x0][0x488] ;  /* 0x00012200ff02ab82 */ /* 0x000e620000000a00 */
[----:B------:R-:W-:Y:S02]  /*02b0*/  IMAD.MOV.U32 R5, RZ, RZ, -0x1 ;  /* 0xffffffffff057424 */ /* 0x000fe400078e00ff */
[----:B----4-:R-:W-:-:S04]  /*02c0*/  IMAD.SHL.U32 R190, R21, 0x40, RZ ;  /* 0x0000004015be7824 */ /* 0x010fc800078e00ff */
[----:B------:R4:W5:Y:S01]  /*02d0*/  @!P3 LDG.E R5, desc[UR16][R12.64] ;  /* 0x000000100c05b981 */ /* 0x000962000c1e1900 */
[----:B--2---:R-:W-:-:S05]  /*02e0*/  @P4 IMAD.IADD R119, R15, 0x1, -R186 ;  /* 0x000000010f774824 */ /* 0x004fca00078e0aba */
[----:B------:R-:W-:Y:S01]  /*02f0*/  ISETP.GT.AND P3, PT, R119, R190, PT ;  /* 0x000000be7700720c */ /* 0x000fe20003f64270 */
[----:B-1-34-:R-:W-:-:S12]  /*0300*/  @!P0 BRA `(.L_x_1503) ;  /* 0x00000000000c8947 */ /* 0x01afd80003800000 */
[----:B------:R-:W2:Y:S02]  /*0310*/  @P1 LDG.E R6, desc[UR16][R12.64+0x4] ;  /* 0x000004100c061981 */ /* 0x000ea4000c1e1900 */
[----:B--2--5:R-:W-:-:S06]  /*0320*/  @P1 IADD3 R7, PT, PT, R6, -R5, RZ ;  /* 0x8000000506071210 */ /* 0x024fcc0007ffe0ff */
[----:B------:R1:W5:Y:S02]  /*0330*/  @!P1 LDG.E R7, desc[UR16][R12.64] ;  /* 0x000000100c079981 */ /* 0x000364000c1e1900 */
.L_x_1503:
[----:B------:R-:W-:Y:S01]  /*0340*/  @!P2 ISETP.NE.U32.AND P0, PT, R2, RZ, PT ;  /* 0x000000ff0200a20c */ /* 0x000fe20003f05070 */
[----:B------:R-:W-:-:S12]  /*0350*/  @!P3 EXIT ;  /* 0x000000000000b94d */ /* 0x000fd80003800000 */
[----:B------:R-:W2:Y:S01]  /*0360*/  LDCU UR5, c[0x0][0x438] ;  /* 0x00008700ff0577ac */ /* 0x000ea20008000800 */
[----:B------:R-:W-:Y:S01]  /*0370*/  @!P2 ISETP.NE.AND.EX P0, PT, R3, RZ, PT, P0 ;  /* 0x000000ff0300a20c */ /* 0x000fe20003f05300 */
[----:B-----5:R-:W-:Y:S01]  /*0380*/  @P2 IMAD.IADD R2, R11, 0x1, -R0 ;  /* 0x000000010b022824 */ /* 0x020fe200078e0a00 */
[----:B------:R-:W3:Y:S01]  /*0390*/  S2R R187, SR_TID.X ;  /* 0x0000000000bb7919 */ /* 0x000ee20000002100 */
[----:B------:R-:W4:Y:S01]  /*03a0*/  LDCU UR14, c[0x0][0x508] ;  /* 0x0000a100ff0e77ac */ /* 0x000f220008000800 */
[----:B------:R-:W-:-:S04]  /*03b0*/  @!P2 SEL R4, R4, RZ, P0 ;  /* 0x000000ff0404a207 */ /* 0x000fc80000000000 */
[----:B------:R-:W-:Y:S01]  /*03c0*/  @!P2 IADD3 R2, PT, PT, R4, R7, -R0 ;  /* 0x000000070402a210 */ /* 0x000fe20007ffe800 */
[----:B------:R-:W-:-:S04]  /*03d0*/  VIADD R4, R21, 0x1 ;  /* 0x0000000115047836 */ /* 0x000fc80000000000 */
[----:B------:R-:W-:Y:S02]  /*03e0*/  VIADD R7, R2, 0x7f ;  /* 0x0000007f02077836 */ /* 0x000fe40000000000 */
[----:B------:R-:W-:Y:S01]  /*03f0*/  IMAD R4, R4, 0x40, -R119 ;  /* 0x0000004004047824 */ /* 0x000fe200078e0a77 */
[----:B--2---:R-:W-:Y:S02]  /*0400*/  UIADD3 UR5, UPT, UPT, UR5, 0x7f, URZ ;  /* 0x0000007f05057890 */ /* 0x004fe4000fffe0ff */
[----:B------:R-:W-:Y:S02]  /*0410*/  SHF.R.S32.HI R6, RZ, 0x1f, R7 ;  /* 0x0000001fff067819 */ /* 0x000fe40000011407 */
[----:B----4-:R-:W-:Y:S01]  /*0420*/  IADD3 R4, PT, PT, R7, UR14, R4 ;  /* 0x0000000e07047c10 */ /* 0x010fe2000fffe004 */
        /* <DEDUP_REMOVED lines=10> */
[----:B---3--:R-:W-:Y:S05]  /*04d0*/  @P0 BRA `(.L_x_1504) ;  /* 0x0000000400140947 */ /* 0x008fea0003800000 */
[----:B------:R-:W-:Y:S01]  /*04e0*/  ISETP.NE.AND P0, PT, R186, -0x1, PT ;  /* 0xffffffffba00780c */ /* 0x000fe20003f05270 */
[----:B------:R-:W1:Y:S01]  /*04f0*/  LDC.64 R2, c[0x0][0x408] ;  /* 0x00010200ff027b82 */ /* 0x000e620000000a00 */
[----:B------:R-:W-:Y:S01]  /*0500*/  SHF.L.U32 R10, R187, 0x3, RZ ;  /* 0x00000003bb0a7819 */ /* 0x000fe200000006ff */
[----:B------:R-:W2:Y:S01]  /*0510*/  LDCU.64 UR4, c[0x0][0x410] ;  /* 0x00008200ff0477ac */ /* 0x000ea20008000a00 */
[----:B------:R-:W-:Y:S01]  /*0520*/  MOV R11, RZ ;  /* 0x000000ff000b7202 */ /* 0x000fe20000000f00 */
[----:B------:R-:W-:Y:S01]  /*0530*/  IMAD.IADD R119, R119, 0x1, -R190 ;  /* 0x0000000177777824 */ /* 0x000fe200078e0abe */
[----:B------:R-:W-:Y:S01]  /*0540*/  LOP3.LUT R10, R10, 0x18, RZ, 0xc0, !PT ;  /* 0x000000180a0a7812 */ /* 0x000fe200078ec0ff */
[----:B------:R-:W-:Y:S02]  /*0550*/  BSSY.RECONVERGENT B0, `(.L_x_1505) ;  /* 0x000001d000007945 */ /* 0x000fe40003800200 */
[----:B------:R-:W3:Y:S08]  /*0560*/  LDC R0, c[0x0][0x3e0] ;  /* 0x0000f800ff007b82 */ /* 0x000ef00000000800 */
[----:B------:R-:W4:Y:S01]  /*0570*/  @!P0 LDC.64 R4, c[0x0][0x400] ;  /* 0x00010000ff048b82 */ /* 0x000f220000000a00 */
[----:B-1----:R-:W-:-:S04]  /*0580*/  @P0 IMAD.WIDE.U32 R12, R186, R2, RZ ;  /* 0x00000002ba0c0225 */ /* 0x002fc800078e00ff */
[----:B------:R-:W-:-:S04]  /*0590*/  IMAD.WIDE.U32 R10, R190, R2, R10 ;  /* 0x00000002be0a7225 */ /* 0x000fc800078e000a */
[----:B------:R-:W-:Y:S02]  /*05a0*/  IMAD R7, R190, R3, R11 ;  /* 0x00000003be077224 */ /* 0x000fe400078e020b */
[C---:B----4-:R-:W-:Y:S01]  /*05b0*/  @!P0 IMAD.WIDE.U32 R8, R188.reuse, R4, RZ ;  /* 0x00000004bc088225 */ /* 0x050fe200078e00ff */
[----:B------:R-:W-:Y:S02]  /*05c0*/  @P0 MOV R8, R12 ;  /* 0x0000000c00080202 */ /* 0x000fe40000000f00 */
[----:B------:R-:W-:Y:S01]  /*05d0*/  SHF.R.U32.HI R4, RZ, 0x2, R187 ;  /* 0x00000002ff047819 */ /* 0x000fe200000116bb */
[----:B------:R-:W-:Y:S02]  /*05e0*/  @!P0 IMAD R6, R188, R5, R9 ;  /* 0x00000005bc068224 */ /* 0x000fe400078e0209 */
[----:B------:R-:W-:Y:S01]  /*05f0*/  @P0 IMAD R6, R186, R3, R13 ;  /* 0x00000003ba060224 */ /* 0x000fe200078e020d */
[----:B------:R-:W-:Y:S01]  /*0600*/  IADD3 R8, P0, PT, R8, R10, RZ ;  /* 0x0000000a08087210 */ /* 0x000fe20007f1e0ff */
[----:B------:R-:W1:Y:S01]  /*0610*/  LDC R5, c[0x0][0x434] ;  /* 0x00010d00ff057b82 */ /* 0x000e620000000800 */
[----:B------:R-:W-:-:S03]  /*0620*/  IADD3 R10, PT, PT, R4, 0x20, RZ ;  /* 0x00000020040a7810 */ /* 0x000fc60007ffe0ff */
[----:B------:R-:W-:Y:S01]  /*0630*/  IMAD.X R9, R6, 0x1, R7, P0 ;  /* 0x0000000106097824 */ /* 0x000fe200000e0607 */
[-C--:B------:R-:W-:Y:S02]  /*0640*/  ISETP.GE.AND P0, PT, R4, R119.reuse, PT ;  /* 0x000000770400720c */ /* 0x080fe40003f06270 */
[----:B------:R-:W-:Y:S01]  /*0650*/  ISETP.GE.AND P1, PT, R10, R119, PT ;  /* 0x000000770a00720c */ /* 0x000fe20003f26270 */
[----:B--2---:R-:W-:-:S04]  /*0660*/  IMAD.WIDE.U32 R8, R189, UR4, R8 ;  /* 0x00000004bd087c25 */ /* 0x004fc8000f8e0008 */
[----:B------:R-:W-:-:S06]  /*0670*/  IMAD R11, R189, UR5, R9 ;  /* 0x00000005bd0b7c24 */ /* 0x000fcc000f8e0209 */
[----:B---3--:R-:W-:Y:S05]  /*0680*/  @P0 BRA `(.L_x_1506) ;  /* 0x0000000000240947 */ /* 0x008fea0003800000 */
[----:B------:R-:W2:Y:S01]  /*0690*/  LDCU.64 UR4, c[0x0][0x3f0] ;  /* 0x00007e00ff0477ac */ /* 0x000ea20008000a00 */
[----:B------:R-:W-:-:S05]  /*06a0*/  MOV R10, R8 ;  /* 0x00000008000a7202 */ /* 0x000fca0000000f00 */
[----:B------:R-:W-:-:S04]  /*06b0*/  IMAD.WIDE.U32 R12, R4, R2, R10 ;  /* 0x00000002040c7225 */ /* 0x000fc800078e000a */
[----:B------:R-:W-:Y:S01]  /*06c0*/  IMAD R6, R4, R3, R13 ;  /* 0x0000000304067224 */ /* 0x000fe200078e020d */
[----:B--2---:R-:W-:-:S04]  /*06d0*/  LEA R14, P0, R12, UR4, 0x1 ;  /* 0x000000040c0e7c11 */ /* 0x004fc8000f8008ff */
[----:B------:R-:W-:-:S05]  /*06e0*/  LEA.HI.X R15, R12, UR5, R6, 0x1, P0 ;  /* 0x000000050c0f7c11 */ /* 0x000fca00080f0c06 */
[----:B------:R2:W-:Y:S04]  /*06f0*/  STG.E.128 desc[UR16][R14.64], RZ ;  /* 0x000000ff0e007986 */ /* 0x0005e8000c101d10 */
[----:B------:R2:W-:Y:S04]  /*0700*/  STG.E.128 desc[UR16][R14.64+0x40], RZ ;  /* 0x000040ff0e007986 */ /* 0x0005e8000c101d10 */
[----:B------:R2:W-:Y:S02]  /*0710*/  STG.E.128 desc[UR16][R14.64+0x80], RZ ;  /* 0x000080ff0e007986 */ /* 0x0005e4000c101d10 */
.L_x_1506:
[----:B------:R-:W-:Y:S05]  /*0720*/  BSYNC.RECONVERGENT B0 ;  /* 0x0000000000007941 */ /* 0x000fea0003800200 */
.L_x_1505:
[----:B------:R-:W-:Y:S04]  /*0730*/  BSSY.RECONVERGENT B0, `(.L_x_1507) ;  /* 0x000000f000007945 */ /* 0x000fe80003800200 */
[----:B------:R-:W-:Y:S05]  /*0740*/  @P1 BRA `(.L_x_1508) ;  /* 0x0000000000341947 */ /* 0x000fea0003800000 */
[----:B------:R-:W-:Y:S01]  /*0750*/  IADD3 R7, P0, PT, R4, 0x20, RZ ;  /* 0x0000002004077810 */ /* 0x000fe20007f1e0ff */
[----:B------:R-:W3:Y:S03]  /*0760*/  LDCU.64 UR4, c[0x0][0x3f0] ;  /* 0x00007e00ff0477ac */ /* 0x000ee60008000a00 */
[----:B------:R-:W-:-:S05]  /*0770*/  IADD3.X R9, PT, PT, RZ, RZ, RZ, P0, !PT ;  /* 0x000000ffff097210 */ /* 0x000fca00007fe4ff */
[----:B------:R-:W-:Y:S01]  /*0780*/  IMAD R6, R9, R2, RZ ;  /* 0x0000000209067224 */ /* 0x000fe200078e02ff */
[----:B------:R-:W-:-:S03]  /*0790*/  MOV R9, R11 ;  /* 0x0000000b00097202 */ /* 0x000fc60000000f00 */
[C---:B------:R-:W-:Y:S02]  /*07a0*/  IMAD R3, R7.reuse, R3, R6 ;  /* 0x0000000307037224 */ /* 0x040fe400078e0206 */
[----:B------:R-:W-:-:S03]  /*07b0*/  IMAD.WIDE.U32 R8, R7, R2, R8 ;  /* 0x0000000207087225 */ /* 0x000fc600078e0008 */
[----:B---3--:R-:W-:Y:S02]  /*07c0*/  LEA R2, P0, R8, UR4, 0x1 ;  /* 0x0000000408027c11 */ /* 0x008fe4000f8008ff */
[----:B------:R-:W-:-:S04]  /*07d0*/  IADD3 R3, PT, PT, R9, R3, RZ ;  /* 0x0000000309037210 */ /* 0x000fc80007ffe0ff */
[----:B------:R-:W-:-:S05]  /*07e0*/  LEA.HI.X R3, R8, UR5, R3, 0x1, P0 ;  /* 0x0000000508037c11 */ /* 0x000fca00080f0c03 */
[----:B------:R3:W-:Y:S04]  /*07f0*/  STG.E.128 desc[UR16][R2.64], RZ ;  /* 0x000000ff02007986 */ /* 0x0007e8000c101d10 */
[----:B------:R3:W-:Y:S04]  /*0800*/  STG.E.128 desc[UR16][R2.64+0x40], RZ ;  /* 0x000040ff02007986 */ /* 0x0007e8000c101d10 */
[----:B------:R3:W-:Y:S02]  /*0810*/  STG.E.128 desc[UR16][R2.64+0x80], RZ ;  /* 0x000080ff02007986 */ /* 0x0007e4000c101d10 */
.L_x_1508:
[----:B------:R-:W-:Y:S05]  /*0820*/  BSYNC.RECONVERGENT B0 ;  /* 0x0000000000007941 */ /* 0x000fea0003800200 */
.L_x_1507:
[----:B------:R-:W3:Y:S01]  /*0830*/  LDCU.64 UR4, c[0x0][0x420] ;  /* 0x00008400ff0477ac */ /* 0x000ee20008000a00 */
[----:B------:R-:W-:Y:S01]  /*0840*/  IMAD R0, R188, R0, R189 ;  /* 0x00000000bc007224 */ /* 0x000fe200078e02bd */
[----:B------:R-:W-:-:S03]  /*0850*/  LOP3.LUT P2, R187, R187, 0x3, RZ, 0xc0, !PT ;  /* 0x00000003bbbb7812 */ /* 0x000fc6000784c0ff */
[----:B-1----:R-:W-:Y:S01]  /*0860*/  IMAD R5, R0, R5, R190 ;  /* 0x0000000500057224 */ /* 0x002fe200078e02be */
[----:B------:R-:W-:Y:S02]  /*0870*/  ISETP.GE.OR P2, PT, R4, R119, P2 ;  /* 0x000000770400720c */ /* 0x000fe40001746670 */
[----:B------:R-:W-:Y:S02]  /*0880*/  ISETP.NE.OR P1, PT, R187, RZ, P1 ;  /* 0x000000ffbb00720c */ /* 0x000fe40000f25670 */
[----:B------:R-:W-:-:S04]  /*0890*/  IADD3 R4, P0, PT, R5, R4, RZ ;  /* 0x0000000405047210 */ /* 0x000fc80007f1e0ff */
[----:B------:R-:W-:Y:S02]  /*08a0*/  LEA.HI.X.SX32 R5, R5, RZ, 0x1, P0 ;  /* 0x000000ff05057211 */ /* 0x000fe400000f0eff */
[----:B---3--:R-:W-:-:S04]  /*08b0*/  LEA R2, P0, R4, UR4, 0x2 ;  /* 0x0000000404027c11 */ /* 0x008fc8000f8010ff */
[----:B------:R-:W-:Y:S01]  /*08c0*/  LEA.HI.X R3, R4, UR5, R5, 0x2, P0 ;  /* 0x0000000504037c11 */ /* 0x000fe200080f1405 */
[----:B------:R-:W-:-:S05]  /*08d0*/  @!P2 IMAD.MOV.U32 R5, RZ, RZ, 0x7f800000 ;  /* 0x7f800000ff05a424 */ /* 0x000fca00078e00ff */
[----:B------:R1:W-:Y:S01]  /*08e0*/  @!P2 STG.E desc[UR16][R2.64], R5 ;  /* 0x000000050200a986 */ /* 0x0003e2000c101910 */
[----:B------:R-:W-:Y:S05]  /*08f0*/  @P1 EXIT ;  /* 0x000000000000194d */ /* 0x000fea0003800000 */
[----:B-1----:R-:W-:-:S05]  /*0900*/  MOV R5, 0x7f800000 ;  /* 0x7f80000000057802 */ /* 0x002fca0000000f00 */
[----:B------:R-:W-:Y:S01]  /*0910*/  STG.E desc[UR16][R2.64+0x80], R5 ;  /* 0x0000800502007986 */ /* 0x000fe2000c101910 */
[----:B------:R-:W-:Y:S05]  /*0920*/  EXIT ;  /* 0x000000000000794d */ /* 0x000fea0003800000 */
.L_x_1504:
        /* <DEDUP_REMOVED lines=11> */
.L_x_1509:
[----:B------:R-:W-:Y:S05]  /*09e0*/  BRA.U !UP1, `(.L_x_1510) ;  /* 0x0000000509807547 */ /* 0x000fea000b800000 */
[----:B------:R-:W2:Y:S01]  /*09f0*/  LDC R9, c[0x0][0x4f0] ;  /* 0x00013c00ff097b82 */ /* 0x000ea20000000800 */
[----:B------:R-:W-:Y:S01]  /*0a00*/  LEA R0, R3, 0xffffff80, 0x7 ;  /* 0xffffff8003007811 */ /* 0x000fe200078e38ff */
[----:B------:R-:W3:Y:S03]  /*0a10*/  LDCU.64 UR4, c[0x0][0x4e8] ;  /* 0x00009d00ff0477ac */ /* 0x000ee60008000a00 */
[----:B-----5:R-:W-:Y:S01]  /*0a20*/  IABS R4, R0 ;  /* 0x0000000000047213 */ /* 0x020fe20000000000 */
[----:B------:R-:W4:Y:S01]  /*0a30*/  LDCU.64 UR6, c[0x0][0x3a0] ;  /* 0x00007400ff0677ac */ /* 0x000f220008000a00 */
[----:B------:R-:W1:Y:S01]  /*0a40*/  LDCU.64 UR12, c[0x0][0x3b8] ;  /* 0x00007700ff0c77ac */ /* 0x000e620008000a00 */
[----:B------:R-:W4:Y:S01]  /*0a50*/  LDCU.64 UR10, c[0x0][0x3c0] ;  /* 0x00007800ff0a77ac */ /* 0x000f220008000a00 */
[----:B--2---:R-:W-:-:S04]  /*0a60*/  IABS R6, R9 ;  /* 0x0000000900067213 */ /* 0x004fc80000000000 */
        /* <DEDUP_REMOVED lines=19> */
[----:B---3--:R-:W-:-:S04]  /*0ba0*/  IMAD.WIDE.U32 R6, R188, UR4, RZ ;  /* 0x00000004bc067c25 */ /* 0x008fc8000f8e00ff */
[----:B------:R-:W-:Y:S01]  /*0bb0*/  IMAD R193, R188, UR5, R7 ;  /* 0x00000005bcc17c24 */ /* 0x000fe2000f8e0207 */
[----:B------:R-:W3:Y:S07]  /*0bc0*/  LDCU.64 UR4, c[0x0][0x3a8] ;  /* 0x00007500ff0477ac */ /* 0x000eee0008000a00 */
[----:B------:R-:W-:Y:S02]  /*0bd0*/  @P0 IADD3 R5, PT, PT, R5, 0x1, RZ ;  /* 0x0000000105050810 */ /* 0x000fe40007ffe0ff */
[----:B------:R-:W-:-:S03]  /*0be0*/  LEA R192, P0, R6, UR8, 0x2 ;  /* 0x0000000806c07c11 */ /* 0x000fc6000f8010ff */
[----:B------:R-:W-:Y:S01]  /*0bf0*/  @!P1 IMAD.MOV R5, RZ, RZ, -R5 ;  /* 0x000000ffff059224 */ /* 0x000fe200078e0a05 */
[----:B------:R-:W-:Y:S02]  /*0c00*/  LEA.HI.X R193, R6, UR9, R193, 0x2, P0 ;  /* 0x0000000906c17c11 */ /* 0x000fe400080f14c1 */
[----:B------:R-:W-:-:S05]  /*0c10*/  @!P2 LOP3.LUT R5, RZ, R9, RZ, 0x33, !PT ;  /* 0x00000009ff05a212 */ /* 0x000fca00078e33ff */
[----:B------:R-:W-:-:S06]  /*0c20*/  IMAD.WIDE R10, R5, 0x4, R192 ;  /* 0x00000004050a7825 */ /* 0x000fcc00078e02c0 */
[----:B------:R4:W3:Y:S01]  /*0c30*/  LDG.E R10, desc[UR16][R10.64] ;  /* 0x000000100a0a7981 */ /* 0x0008e2000c1e1900 */
[----:B--2---:R-:W-:Y:S01]  /*0c40*/  IABS R6, R4 ;  /* 0x0000000400067213 */ /* 0x004fe20000000000 */
[----:B------:R-:W-:Y:S02]  /*0c50*/  IMAD.MOV R5, RZ, RZ, -R5 ;  /* 0x000000ffff057224 */ /* 0x000fe400078e0a05 */
[----:B-1----:R-:W-:Y:S01]  /*0c60*/  IMAD.U32 R116, RZ, RZ, UR12 ;  /* 0x0000000cff747e24 */ /* 0x002fe2000f8e00ff */
[----:B------:R-:W1:Y:S01]  /*0c70*/  I2F.RP R14, R6 ;  /* 0x00000006000e7306 */ /* 0x000e620000209400 */
[----:B------:R-:W-:Y:S02]  /*0c80*/  IMAD R0, R9, R5, R0 ;  /* 0x0000000509007224 */ /* 0x000fe400078e0200 */
[----:B------:R-:W-:-:S03]  /*0c90*/  IMAD.U32 R117, RZ, RZ, UR13 ;  /* 0x0000000dff757e24 */ /* 0x000fc6000f8e00ff */
[----:B------:R-:W-:Y:S02]  /*0ca0*/  SHF.R.S32.HI R5, RZ, 0x1f, R0 ;  /* 0x0000001fff057819 */ /* 0x000fe40000011400 */
[----:B-1----:R-:W1:Y:S02]  /*0cb0*/  MUFU.RCP R12, R14 ;  /* 0x0000000e000c7308 */ /* 0x002e640000001000 */
[----:B-1----:R-:W-:-:S06]  /*0cc0*/  IADD3 R12, PT, PT, R12, 0xffffffe, RZ ;  /* 0x0ffffffe0c0c7810 */ /* 0x002fcc0007ffe0ff */
[----:B------:R-:W1:Y:S02]  /*0cd0*/  F2I.FTZ.U32.TRUNC.NTZ R13, R12 ;  /* 0x0000000c000d7305 */ /* 0x000e64000021f000 */
[----:B-1----:R-:W-:Y:S01]  /*0ce0*/  IADD3 R7, PT, PT, RZ, -R13, RZ ;  /* 0x8000000dff077210 */ /* 0x002fe20007ffe0ff */
[----:B------:R-:W-:-:S04]  /*0cf0*/  IMAD.MOV.U32 R12, RZ, RZ, RZ ;  /* 0x000000ffff0c7224 */ /* 0x000fc800078e00ff */
[----:B------:R-:W-:Y:S01]  /*0d00*/  IMAD R8, R7, R6, RZ ;  /* 0x0000000607087224 */ /* 0x000fe200078e02ff */
[----:B------:R-:W-:-:S03]  /*0d10*/  IABS R7, R189 ;  /* 0x000000bd00077213 */ /* 0x000fc60000000000 */
[----:B------:R-:W-:Y:S01]  /*0d20*/  IMAD.HI.U32 R8, R13, R8, R12 ;  /* 0x000000080d087227 */ /* 0x000fe200078e000c */
[----:B----4-:R-:W-:-:S05]  /*0d30*/  MOV R11, R7 ;  /* 0x00000007000b7202 */ /* 0x010fca0000000f00 */
        /* <DEDUP_REMOVED lines=26> */
[C---:B------:R-:W-:Y:S01]  /*0ee0*/  IMAD.WIDE.U32 R12, R0.reuse, R116, R12 ;  /* 0x00000074000c7225 */ /* 0x040fe200078e000c */
[----:B------:R-:W-:Y:S02]  /*0ef0*/  IADD3 R11, PT, PT, R11, R7, RZ ;  /* 0x000000070b0b7210 */ /* 0x000fe40007ffe0ff */
[----:B------:R-:W-:Y:S02]  /*0f00*/  MOV R7, UR11 ;  /* 0x0000000b00077c02 */ /* 0x000fe40008000f00 */
[----:B------:R-:W-:Y:S01]  /*0f10*/  IADD3 R13, PT, PT, R13, R4, RZ ;  /* 0x000000040d0d7210 */ /* 0x000fe20007ffe0ff */
[----:B------:R-:W-:-:S04]  /*0f20*/  IMAD.WIDE.U32 R10, R0, R6, R10 ;  /* 0x00000006000a7225 */ /* 0x000fc800078e000a */
[----:B------:R-:W-:Y:S01]  /*0f30*/  IMAD R5, R0, R7, R5 ;  /* 0x0000000700057224 */ /* 0x000fe200078e0205 */
[----:B------:R-:W-:-:S03]  /*0f40*/  SHF.R.S32.HI R0, RZ, 0x1f, R8 ;  /* 0x0000001fff007819 */ /* 0x000fc60000011408 */
[----:B------:R-:W-:Y:S02]  /*0f50*/  IMAD.IADD R11, R11, 0x1, R5 ;  /* 0x000000010b0b7824 */ /* 0x000fe400078e0205 */
[C---:B-1----:R-:W-:Y:S02]  /*0f60*/  IMAD R5, R0.reuse, UR4, RZ ;  /* 0x0000000400057c24 */ /* 0x042fe4000f8e02ff */
[----:B------:R-:W-:Y:S02]  /*0f70*/  IMAD R9, R0, UR6, RZ ;  /* 0x0000000600097c24 */ /* 0x000fe4000f8e02ff */
[C---:B------:R-:W-:Y:S02]  /*0f80*/  IMAD R5, R8.reuse, UR5, R5 ;  /* 0x0000000508057c24 */ /* 0x040fe4000f8e0205 */
[----:B------:R-:W-:-:S04]  /*0f90*/  IMAD.WIDE.U32 R28, R8, UR4, R12 ;  /* 0x00000004081c7c25 */ /* 0x000fc8000f8e000c */
[C---:B------:R-:W-:Y:S02]  /*0fa0*/  IMAD R9, R8.reuse, UR7, R9 ;  /* 0x0000000708097c24 */ /* 0x040fe4000f8e0209 */
[----:B------:R-:W-:Y:S01]  /*0fb0*/  IMAD.WIDE.U32 R18, R8, UR6, R10 ;  /* 0x0000000608127c25 */ /* 0x000fe2000f8e000a */
[----:B------:R-:W-:-:S04]  /*0fc0*/  IADD3 R10, PT, PT, R29, R5, RZ ;  /* 0x000000051d0a7210 */ /* 0x000fc80007ffe0ff */
[----:B------:R-:W-:Y:S01]  /*0fd0*/  IADD3 R0, PT, PT, R19, R9, RZ ;  /* 0x0000000913007210 */ /* 0x000fe20007ffe0ff */
[----:B------:R-:W-:Y:S06]  /*0fe0*/  BRA `(.L_x_1511) ;  /* 0x0000000400507947 */ /* 0x000fec0003800000 */
.L_x_1510:
        /* <DEDUP_REMOVED lines=12> */
[----:B-1----:R-:W-:-:S05]  /*10b0*/  IMAD.WIDE.U32 R12, R4, UR4, R8 ;  /* 0x00000004040c7c25 */ /* 0x002fca000f8e0008 */
[----:B------:R-:W-:Y:S01]  /*10c0*/  IADD3 R11, PT, PT, R13, R7, RZ ;  /* 0x000000070d0b7210 */ /* 0x000fe20007ffe0ff */
[----:B------:R-:W-:Y:S05]  /*10d0*/  BRA `(.L_x_1513) ;  /* 0x0000000000147947 */ /* 0x000fea0003800000 */
.L_x_1512:
[----:B------:R-:W3:Y:S01]  /*10e0*/  LDC.64 R116, c[0x0][0x3b8] ;  /* 0x0000ee00ff747b82 */ /* 0x000ee20000000a00 */
[----:B-1----:R-:W-:-:S05]  /*10f0*/  IADD3 R12, PT, PT, R0, R5, RZ ;  /* 0x00000005000c7210 */ /* 0x002fca0007ffe0ff */
[C---:B---3--:R-:W-:Y:S02]  /*1100*/  IMAD R11, R12.reuse, R117, RZ ;  /* 0x000000750c0b7224 */ /* 0x048fe400078e02ff */
[----:B------:R-:W-:-:S05]  /*1110*/  IMAD.WIDE.U32 R12, R12, R116, RZ ;  /* 0x000000740c0c7225 */ /* 0x000fca00078e00ff */
[----:B------:R-:W-:Y:S02]  /*1120*/  IADD3 R11, PT, PT, R13, R11, RZ ;  /* 0x0000000b0d0b7210 */ /* 0x000fe40007ffe0ff */
.L_x_1513:
[----:B------:R-:W-:Y:S05]  /*1130*/  @P0 BRA `(.L_x_1514) ;  /* 0x0000000000340947 */ /* 0x000fea0003800000 */
[----:B--2---:R-:W1:Y:S01]  /*1140*/  LDC.64 R6, c[0x0][0x3c0] ;  /* 0x0000f000ff067b82 */ /* 0x004e620000000a00 */
        /* <DEDUP_REMOVED lines=12> */
.L_x_1514:
[----:B--2---:R-:W1:Y:S01]  /*1210*/  LDC.64 R6, c[0x0][0x3c0] ;  /* 0x0000f000ff067b82 */ /* 0x004e620000000a00 */
[----:B------:R-:W-:-:S05]  /*1220*/  IADD3 R0, PT, PT, R0, R5, RZ ;  /* 0x0000000500007210 */ /* 0x000fca0007ffe0ff */
[C---:B-1----:R-:W-:Y:S02]  /*1230*/  IMAD R13, R0.reuse, R7, RZ ;  /* 0x00000007000d7224 */ /* 0x042fe400078e02ff */
[----:B------:R-:W-:-:S05]  /*1240*/  IMAD.WIDE.U32 R14, R0, R6, RZ ;  /* 0x00000006000e7225 */ /* 0x000fca00078e00ff */
[----:B------:R-:W-:-:S07]  /*1250*/  IADD3 R13, PT, PT, R15, R13, RZ ;  /* 0x0000000d0f0d7210 */ /* 0x000fce0007ffe0ff */
.L_x_1515:
[----:B------:R-:W1:Y:S01]  /*1260*/  LDC R0, c[0x0][0x3e8] ;  /* 0x0000fa00ff007b82 */ /* 0x000e620000000800 */
[----:B------:R-:W-:Y:S02]  /*1270*/  LEA R10, R3, 0xffffff80, 0x7 ;  /* 0xffffff80030a7811 */ /* 0x000fe400078e38ff */
[----:B------:R-:W-:Y:S02]  /*1280*/  CS2R R192, SRZ ;  /* 0x0000000000c07805 */ /* 0x000fe4000001ff00 */
[----:B-1---5:R-:W-:-:S04]  /*1290*/  IABS R4, R0 ;  /* 0x0000000000047213 */ /* 0x022fc80000000000 */
        /* <DEDUP_REMOVED lines=9> */
[----:B------:R-:W-:Y:S02]  /*1330*/  MOV R16, R14 ;  /* 0x0000000e00107202 */ /* 0x000fe40000000f00 */
[----:B------:R-:W-:Y:S01]  /*1340*/  MOV R17, R13 ;  /* 0x0000000d00117202 */ /* 0x000fe20000000f00 */
[----:B------:R-:W-:Y:S02]  /*1350*/  IMAD.MOV.U32 R8, RZ, RZ, R5 ;  /* 0x000000ffff087224 */ /* 0x000fe400078e0005 */
[----:B------:R-:W-:Y:S02]  /*1360*/  IMAD.MOV.U32 R13, RZ, RZ, R11 ;  /* 0x000000ffff0d7224 */ /* 0x000fe400078e000b */
[----:B------:R-:W-:-:S04]  /*1370*/  IMAD.HI.U32 R15, R15, R8, RZ ;  /* 0x000000080f0f7227 */ /* 0x000fc800078e00ff */
[----:B------:R-:W-:Y:S01]  /*1380*/  IMAD.WIDE.U32 R16, R10, R6, R16 ;  /* 0x000000060a107225 */ /* 0x000fe200078e0010 */
[----:B------:R-:W-:-:S03]  /*1390*/  IADD3 R5, PT, PT, -R15, RZ, RZ ;  /* 0x000000ff0f057210 */ /* 0x000fc60007ffe1ff */
[----:B------:R-:W-:-:S04]  /*13a0*/  IMAD.WIDE.U32 R12, R10, R116, R12 ;  /* 0x000000740a0c7225 */ /* 0x000fc800078e000c */
[----:B------:R-:W-:Y:S02]  /*13b0*/  IMAD R5, R4, R5, R8 ;  /* 0x0000000504057224 */ /* 0x000fe400078e0208 */
[----:B------:R-:W1:Y:S01]  /*13c0*/  LDC.64 R8, c[0x0][0x3d8] ;  /* 0x0000f600ff087b82 */ /* 0x000e620000000a00 */
[----:B------:R-:W-:Y:S02]  /*13d0*/  IMAD R17, R10, R7, R17 ;  /* 0x000000070a117224 */ /* 0x000fe400078e0211 */
[----:B------:R-:W-:Y:S01]  /*13e0*/  ISETP.GT.U32.AND P0, PT, R4, R5, PT ;  /* 0x000000050400720c */ /* 0x000fe20003f04070 */
[----:B------:R-:W-:-:S12]  /*13f0*/  IMAD R13, R10, R117, R13 ;  /* 0x000000750a0d7224 */ /* 0x000fd800078e020d */
        /* <DEDUP_REMOVED lines=17> */
[----:B------:R-:W-:-:S05]  /*1510*/  IMAD R5, R15, R5, R10 ;  /* 0x000000050f057224 */ /* 0x000fca00078e020a */
[----:B------:R-:W-:-:S07]  /*1520*/  IADD3 R10, PT, PT, R29, R5, RZ ;  /* 0x000000051d0a7210 */ /* 0x000fce0007ffe0ff */
.L_x_1511:
[----:B------:R-:W-:Y:S01]  /*1530*/  ISETP.NE.AND P0, PT, R186, -0x1, PT ;  /* 0xffffffffba00780c */ /* 0x000fe20003f05270 */
[----:B------:R-:W-:Y:S01]  /*1540*/  IMAD.IADD R181, R119, 0x1, -R190 ;  /* 0x0000000177b57824 */ /* 0x000fe200078e0abe */
[--C-:B------:R-:W-:Y:S01]  /*1550*/  SHF.R.U32.HI R134, RZ, 0x2, R187.reuse ;  /* 0x00000002ff867819 */ /* 0x100fe200000116bb */
[C---:B------:R-:W-:Y:S01]  /*1560*/  IMAD.SHL.U32 R15, R187.reuse, 0x8, RZ ;  /* 0x00000008bb0f7824 */ /* 0x040fe200078e00ff */
[----:B------:R-:W1:Y:S01]  /*1570*/  LDCU.64 UR4, c[0x0][0x3c8] ;  /* 0x00007900ff0477ac */ /* 0x000e620008000a00 */
[----:B------:R-:W-:Y:S01]  /*1580*/  IMAD.MOV.U32 R135, RZ, RZ, RZ ;  /* 0x000000ffff877224 */ /* 0x000fe200078e00ff */
[CC--:B------:R-:W-:Y:S01]  /*1590*/  ISETP.GE.AND P4, PT, R134.reuse, R181.reuse, PT ;  /* 0x000000b58600720c */ /* 0x0c0fe20003f86270 */
[----:B------:R-:W-:Y:S01]  /*15a0*/  VIADD R16, R134, 0x20 ;  /* 0x0000002086107836 */ /* 0x000fe20000000000 */
[----:B------:R-:W2:Y:S01]  /*15b0*/  S2UR UR10, SR_CgaCtaId ;  /* 0x00000000000a79c3 */ /* 0x000ea20000008800 */
[----:B------:R-:W3:Y:S01]  /*15c0*/  LDCU.64 UR6, c[0x0][0x388] ;  /* 0x00007100ff0677ac */ /* 0x000ee20008000a00 */
[----:B------:R-:W-:Y:S01]  /*15d0*/  IMAD.SHL.U32 R133, R187, 0x20, RZ ;  /* 0x00000020bb857824 */ /* 0x000fe200078e00ff */
[----:B------:R-:W-:Y:S01]  /*15e0*/  SHF.R.U32.HI R118, RZ, 0x1, R187 ;  /* 0x00000001ff767819 */ /* 0x000fe200000116bb */
[----:B------:R-:W-:Y:S01]  /*15f0*/  IMAD.WIDE.U32 R20, R21, 0x40, R134 ;  /* 0x0000004015147825 */ /* 0x000fe200078e0086 */
[----:B------:R-:W-:-:S02]  /*1600*/  ISETP.GE.AND P1, PT, R16, R181, PT ;  /* 0x000000b51000720c */ /* 0x000fc40003f26270 */
[----:B------:R-:W-:Y:S01]  /*1610*/  LOP3.LUT R180, R133, 0x120, RZ, 0xc0, !PT ;  /* 0x0000012085b47812 */ /* 0x000fe200078ec0ff */
[----:B------:R-:W4:Y:S01]  /*1620*/  @!P0 LDC.64 R8, c[0x0][0x398] ;  /* 0x0000e600ff088b82 */ /* 0x000f220000000a00 */
[----:B------:R-:W-:Y:S02]  /*1630*/  IMAD.SHL.U32 R14, R187, 0x4, RZ ;  /* 0x00000004bb0e7824 */ /* 0x000fe400078e00ff */
[----:B------:R-:W-:-:S05]  /*1640*/  IMAD.SHL.U32 R132, R3, 0x80, RZ ;  /* 0x0000008003847824 */ /* 0x000fca00078e00ff */
[----:B------:R-:W5:Y:S08]  /*1650*/  @P0 LDC.64 R4, c[0x0][0x3b0] ;  /* 0x0000ec00ff040b82 */ /* 0x000f700000000a00 */
[----:B------:R-:W1:Y:S01]  /*1660*/  @!P4 LDC.64 R12, c[0x0][0x3b0] ;  /* 0x0000ec00ff0ccb82 */ /* 0x000e620000000a00 */
[----:B----4-:R-:W-:-:S04]  /*1670*/  @!P0 IMAD.WIDE.U32 R24, R188, R8, RZ ;  /* 0x00000008bc188225 */ /* 0x010fc800078e00ff */
[----:B------:R-:W-:Y:S01]  /*1680*/  @!P0 IMAD R8, R188, R9, R25 ;  /* 0x00000009bc088224 */ /* 0x000fe200078e0219 */
[----:B------:R-:W-:Y:S02]  /*1690*/  LOP3.LUT R25, R15, 0x18, RZ, 0xc0, !PT ;  /* 0x000000180f197812 */ /* 0x000fe400078ec0ff */
[----:B------:R-:W-:Y:S01]  /*16a0*/  LOP3.LUT R9, R133, 0xc0, RZ, 0xc0, !PT ;  /* 0x000000c085097812 */ /* 0x000fe200078ec0ff */
[C---:B-----5:R-:W-:Y:S01]  /*16b0*/  @P0 IMAD.WIDE.U32 R22, R186.reuse, R4, RZ ;  /* 0x00000004ba160225 */ /* 0x060fe200078e00ff */
[C---:B------:R-:W-:Y:S02]  /*16c0*/  IADD3 R28, P3, PT, R25.reuse, R28, RZ ;  /* 0x0000001c191c7210 */ /* 0x040fe40007f7e0ff */
[----:B------:R-:W-:Y:S01]  /*16d0*/  IADD3 R18, P2, PT, R25, R18, RZ ;  /* 0x0000001219127210 */ /* 0x000fe20007f5e0ff */
[----:B------:R-:W-:Y:S01]  /*16e0*/  @P0 IMAD.MOV.U32 R24, RZ, RZ, R22 ;  /* 0x000000ffff180224 */ /* 0x000fe200078e0016 */
[----:B------:R-:W-:Y:S01]  /*16f0*/  LOP3.LUT R14, R9, 0x18, R14, 0xf8, !PT ;  /* 0x00000018090e7812 */ /* 0x000fe200078ef80e */
[----:B------:R-:W-:Y:S01]  /*1700*/  @P0 IMAD R8, R186, R5, R23 ;  /* 0x00000005ba080224 */ /* 0x000fe200078e0217 */
[----:B------:R-:W-:Y:S01]  /*1710*/  LOP3.LUT R22, R15, 0xd8, RZ, 0xc0, !PT ;  /* 0x000000d80f167812 */ /* 0x000fe200078ec0ff */
[----:B------:R-:W4:Y:S01]  /*1720*/  @!P4 LDC.64 R4, c[0x0][0x380] ;  /* 0x0000e000ff04cb82 */ /* 0x000f220000000a00 */
[----:B------:R-:W-:Y:S01]  /*1730*/  IADD3 R24, P0, PT, R25, R24, RZ ;  /* 0x0000001819187210 */ /* 0x000fe20007f1e0ff */
[----:B------:R-:W-:Y:S01]  /*1740*/  IMAD.X R29, RZ, RZ, R10, P3 ;  /* 0x000000ffff1d7224 */ /* 0x000fe200018e060a */
[----:B------:R-:W-:Y:S01]  /*1750*/  LOP3.LUT R22, R22, 0x18, R187, 0x78, !PT ;  /* 0x0000001816167812 */ /* 0x000fe200078e78bb */
[----:B-1----:R-:W-:-:S02]  /*1760*/  @!P4 IMAD R17, R21, R12, RZ ;  /* 0x0000000c1511c224 */ /* 0x002fc400078e02ff */
[----:B------:R-:W-:Y:S01]  /*1770*/  IMAD.X R25, RZ, RZ, R8, P0 ;  /* 0x000000ffff197224 */ /* 0x000fe200000e0608 */
[----:B------:R-:W-:Y:S01]  /*1780*/  LOP3.LUT R191, R22, 0x1f20, R15, 0xf8, !PT ;  /* 0x00001f2016bf7812 */ /* 0x000fe200078ef80f */
[----:B------:R-:W1:Y:S01]  /*1790*/  @!P1 LDC.64 R10, c[0x0][0x3b0] ;  /* 0x0000ec00ff0a9b82 */ /* 0x000e620000000a00 */
[C---:B------:R-:W-:Y:S01]  /*17a0*/  @!P4 IMAD R17, R20.reuse, R13, R17 ;  /* 0x0000000d1411c224 */ /* 0x040fe200078e0211 */
[----:B------:R-:W-:Y:S01]  /*17b0*/  @!P1 IADD3 R13, P0, PT, R20, 0x20, RZ ;  /* 0x00000020140d9810 */ /* 0x000fe20007f1e0ff */
[C---:B------:R-:W-:Y:S01]  /*17c0*/  IMAD.WIDE.U32 R24, R189.reuse, UR4, R24 ;  /* 0x00000004bd187c25 */ /* 0x040fe2000f8e0018 */
[----:B------:R-:W-:Y:S02]  /*17d0*/  UMOV UR4, 0x400 ;  /* 0x0000040000047882 */ /* 0x000fe40000000000 */
[----:B--2---:R-:W-:Y:S01]  /*17e0*/  ULEA UR4, UR10, UR4, 0x18 ;  /* 0x000000040a047291 */ /* 0x004fe2000f8ec0ff */
[----:B------:R-:W-:Y:S01]  /*17f0*/  IMAD R25, R189, UR5, R25 ;  /* 0x00000005bd197c24 */ /* 0x000fe2000f8e0219 */
[----:B------:R-:W2:Y:S01]  /*1800*/  @!P1 LDC.64 R8, c[0x0][0x380] ;  /* 0x0000e000ff089b82 */ /* 0x000ea20000000a00 */
[----:B------:R-:W-:-:S03]  /*1810*/  IMAD.WIDE.U32 R28, R134, R116, R28 ;  /* 0x00000074861c7225 */ /* 0x000fc600078e001c */
[----:B------:R-:W-:Y:S01]  /*1820*/  LEA R191, R191, UR4, 0x1 ;  /* 0x00000004bfbf7c11 */ /* 0x000fe2000f8e08ff */
[----:B------:R-:W-:Y:S01]  /*1830*/  @!P4 IMAD.WIDE.U32 R26, R20, R12, R24 ;  /* 0x0000000c141ac225 */ /* 0x000fe200078e0018 */
[----:B---3--:R-:W-:Y:S02]  /*1840*/  LEA R182, P3, R28, UR6, 0x1 ;  /* 0x000000061cb67c11 */ /* 0x008fe4000f8608ff */
[----:B------:R-:W-:Y:S01]  /*1850*/  SHF.L.U64.HI R12, R116, 0x5, R117 ;  /* 0x00000005740c7819 */ /* 0x000fe20000010275 */
[----:B------:R-:W-:Y:S02]  /*1860*/  IMAD R183, R134, R117, R29 ;  /* 0x0000007586b77224 */ /* 0x000fe400078e021d */
[----:B------:R-:W-:Y:S01]  /*1870*/  @!P1 IMAD.X R21, RZ, RZ, R21, P0 ;  /* 0x000000ffff159224 */ /* 0x000fe200000e0615 */
[----:B----4-:R-:W-:Y:S01]  /*1880*/  @!P4 LEA R20, P0, R26, R4, 0x1 ;  /* 0x000000041a14c211 */ /* 0x010fe200078008ff */
[----:B------:R-:W-:Y:S01]  /*1890*/  @!P4 IMAD.IADD R17, R27, 0x1, R17 ;  /* 0x000000011b11c824 */ /* 0x000fe200078e0211 */
[----:B------:R-:W-:Y:S01]  /*18a0*/  LEA.HI.X R183, R28, UR7, R183, 0x1, P3 ;  /* 0x000000071cb77c11 */ /* 0x000fe200098f0cb7 */
[----:B------:R-:W3:Y:S01]  /*18b0*/  LDCU.64 UR6, c[0x0][0x390] ;  /* 0x00007200ff0677ac */ /* 0x000ee20008000a00 */
[----:B-1----:R-:W-:-:S02]  /*18c0*/  @!P1 IMAD R4, R21, R10, RZ ;  /* 0x0000000a15049224 */ /* 0x002fc400078e02ff */
[----:B------:R-:W-:Y:S01]  /*18d0*/  @!P4 LEA.HI.X R21, R26, R5, R17, 0x1, P0 ;  /* 0x000000051a15c211 */ /* 0x000fe200000f0c11 */
[----:B------:R-:W-:Y:S02]  /*18e0*/  VIADD R5, R132, 0xffffff80 ;  /* 0xffffff8084057836 */ /* 0x000fe40000000000 */
[C---:B------:R-:W-:Y:S02]  /*18f0*/  @!P1 IMAD R4, R13.reuse, R11, R4 ;  /* 0x0000000b0d049224 */ /* 0x040fe400078e0204 */
[----:B------:R-:W-:Y:S01]  /*1900*/  IMAD.IADD R11, R2, 0x1, -R5 ;  /* 0x00000001020b7824 */ /* 0x000fe200078e0a05 */
[----:B------:R-:W-:Y:S01]  /*1910*/  @!PT LDS RZ, [RZ] ;  /* 0x00000000fffff984 */ /* 0x000fe20000000800 */
[----:B------:R-:W-:Y:S01]  /*1920*/  @!PT LDS RZ, [RZ] ;  /* 0x00000000fffff984 */ /* 0x000fe20000000800 */
[----:B------:R-:W-:Y:S01]  /*1930*/  @!PT LDS RZ, [RZ] ;  /* 0x00000000fffff984 */ /* 0x000fe20000000800 */
[----:B------:R-:W-:Y:S01]  /*1940*/  @!P4 LDGSTS.E.BYPASS.LTC128B.128 [R191], desc[UR16][R20.64] ;  /* 0x0000000014bfcfae */ /* 0x000fe2000b981a10 */
[----:B------:R-:W-:-:S03]  /*1950*/  @!P1 IMAD.WIDE.U32 R24, R13, R10, R24 ;  /* 0x0000000a0d189225 */ /* 0x000fc600078e0018 */
[-C--:B------:R-:W-:Y:S01]  /*1960*/  ISETP.GE.AND P5, PT, R16, R11.reuse, PT ;  /* 0x0000000b1000720c */ /* 0x080fe20003fa6270 */
[----:B------:R-:W-:Y:S01]  /*1970*/  IMAD.X R19, RZ, RZ, R0, P2 ;  /* 0x000000ffff137224 */ /* 0x000fe200010e0600 */
[----:B--2---:R-:W-:Y:S01]  /*1980*/  @!P1 LEA R8, P0, R24, R8, 0x1 ;  /* 0x0000000818089211 */ /* 0x004fe200078008ff */
[C---:B------:R-:W-:Y:S01]  /*1990*/  VIADD R10, R134.reuse, 0x40 ;  /* 0x00000040860a7836 */ /* 0x040fe20000000000 */
[----:B------:R-:W-:Y:S01]  /*19a0*/  @!P4 LDGSTS.E.BYPASS.LTC128B.128 [R191+0x1000], desc[UR16][R20.64+0x40] ;  /* 0x0100004014bfcfae */ /* 0x000fe2000b981a10 */
[----:B------:R-:W-:Y:S01]  /*19b0*/  @!P1 IMAD.IADD R4, R25, 0x1, R4 ;  /* 0x0000000119049824 */ /* 0x000fe200078e0204 */
[CC--:B------:R-:W-:Y:S01]  /*19c0*/  ISETP.GE.AND P6, PT, R134.reuse, R11.reuse, PT ;  /* 0x0000000b8600720c */ /* 0x0c0fe20003fc6270 */
[C---:B------:R-:W-:Y:S01]  /*19d0*/  VIADD R0, R134.reuse, 0x60 ;  /* 0x0000006086007836 */ /* 0x040fe20000000000 */
[----:B------:R1:W-:Y:S01]  /*19e0*/  @!P4 LDGSTS.E.BYPASS.LTC128B.128 [R191+0x2000], desc[UR16][R20.64+0x80] ;  /* 0x0200008014bfcfae */ /* 0x0003e2000b981a10 */
[----:B------:R-:W-:Y:S01]  /*19f0*/  IMAD.WIDE.U32 R18, R134, R6, R18 ;  /* 0x0000000686127225 */ /* 0x000fe200078e0012 */
[----:B------:R-:W-:-:S02]  /*1a00*/  ISETP.GE.AND P4, PT, R10, R11, PT ;  /* 0x0000000b0a00720c */ /* 0x000fc40003f86270 */
[----:B------:R-:W-:Y:S01]  /*1a10*/  @!P1 LEA.HI.X R9, R24, R9, R4, 0x1, P0 ;  /* 0x0000000918099211 */ /* 0x000fe200000f0c04 */
[----:B------:R-:W-:Y:S01]  /*1a20*/  IMAD R185, R134, R7, R19 ;  /* 0x0000000786b97224 */ /* 0x000fe200078e0213 */
[-C--:B------:R-:W-:Y:S01]  /*1a30*/  ISETP.GE.AND P3, PT, R0, R11.reuse, PT ;  /* 0x0000000b0000720c */ /* 0x080fe20003f66270 */
[----:B------:R-:W-:Y:S01]  /*1a40*/  IMAD.SHL.U32 R4, R116, 0x20, RZ ;  /* 0x0000002074047824 */ /* 0x000fe200078e00ff */
[----:B---3--:R-:W-:Y:S01]  /*1a50*/  LEA R184, P0, R18, UR6, 0x1 ;  /* 0x0000000612b87c11 */ /* 0x008fe2000f8008ff */
[----:B------:R-:W-:Y:S01]  /*1a60*/  @!P1 LDGSTS.E.BYPASS.LTC128B.128 [R191+0x800], desc[UR16][R8.64] ;  /* 0x0080000008bf9fae */ /* 0x000fe2000b981a10 */
[----:B------:R-:W-:Y:S02]  /*1a70*/  ISETP.GE.AND P2, PT, R16, R11, PT ;  /* 0x0000000b1000720c */ /* 0x000fe40003f46270 */
[----:B------:R-:W-:Y:S01]  /*1a80*/  LEA.HI.X R185, R18, UR7, R185, 0x1, P0 ;  /* 0x0000000712b97c11 */ /* 0x000fe200080f0cb9 */
[----:B------:R-:W-:Y:S01]  /*1a90*/  @!P1 LDGSTS.E.BYPASS.LTC128B.128 [R191+0x1800], desc[UR16][R8.64+0x40] ;  /* 0x0180004008bf9fae */ /* 0x000fe2000b981a10 */
[----:B------:R-:W-:-:S02]  /*1aa0*/  @!P5 LEA R16, P0, R4, R182, 0x1 ;  /* 0x000000b60410d211 */ /* 0x000fc400078008ff */
[----:B------:R-:W-:Y:S01]  /*1ab0*/  LOP3.LUT R134, R134, 0x7, RZ, 0xc0, !PT ;  /* 0x0000000786867812 */ /* 0x000fe200078ec0ff */
[----:B------:R2:W-:Y:S01]  /*1ac0*/  @!P1 LDGSTS.E.BYPASS.LTC128B.128 [R191+0x2800], desc[UR16][R8.64+0x80] ;  /* 0x0280008008bf9fae */ /* 0x0005e2000b981a10 */
[----:B------:R-:W-:Y:S01]  /*1ad0*/  @!P5 LEA.HI.X R17, R4, R183, R12, 0x1, P0 ;  /* 0x000000b70411d211 */ /* 0x000fe200000f0c0c */
[----:B------:R-:W-:Y:S01]  /*1ae0*/  @!P3 IMAD R4, R117, 0xc0, RZ ;  /* 0x000000c07504b824 */ /* 0x000fe200078e02ff */
[C---:B------:R-:W-:Y:S01]  /*1af0*/  @!P4 LEA R18, P0, R116.reuse, R182, 0x7 ;  /* 0x000000b67412c211 */ /* 0x040fe200078038ff */
[----:B------:R-:W-:Y:S01]  /*1b00*/  @!P3 IMAD.WIDE.U32 R12, R116, 0xc0, R182 ;  /* 0x000000c0740cb825 */ /* 0x000fe200078e00b6 */
[----:B------:R-:W-:Y:S02]  /*1b10*/  ISETP.GE.AND P1, PT, R10, R11, PT ;  /* 0x0000000b0a00720c */ /* 0x000fe40003f26270 */
[----:B------:R-:W-:Y:S02]  /*1b20*/  @!P4 LEA.HI.X R19, R116, R183, R117, 0x7, P0 ;  /* 0x000000b77413c211 */ /* 0x000fe400000f3c75 */
[----:B------:R-:W-:Y:S01]  /*1b30*/  ISETP.GE.AND P0, PT, R0, R11, PT ;  /* 0x0000000b0000720c */ /* 0x000fe20003f06270 */
[----:B-1----:R-:W-:Y:S01]  /*1b40*/  @!P3 IMAD.IADD R21, R13, 0x1, R4 ;  /* 0x000000010d15b824 */ /* 0x002fe200078e0204 */
[----:B------:R-:W-:Y:S01]  /*1b50*/  SHF.L.U64.HI R4, R6, 0x5, R7 ;  /* 0x0000000506047819 */ /* 0x000fe20000010207 */
[----:B------:R-:W-:-:S02]  /*1b60*/  @!P3 IMAD.MOV.U32 R20, RZ, RZ, R12 ;  /* 0x000000ffff14b224 */ /* 0x000fc400078e000c */
[----:B------:R-:W-:-:S05]  /*1b70*/  IMAD.SHL.U32 R0, R187, 0x10, RZ ;  /* 0x00000010bb007824 */ /* 0x000fca00078e00ff */
[C---:B------:R-:W-:Y:S02]  /*1b80*/  LOP3.LUT R13, R0.reuse, 0x3e00, RZ, 0xc0, !PT ;  /* 0x00003e00000d7812 */ /* 0x040fe400078ec0ff */
[----:B------:R-:W-:Y:S01]  /*1b90*/  LOP3.LUT R0, R0, 0x100, RZ, 0xc0, !PT ;  /* 0x0000010000007812 */ /* 0x000fe200078ec0ff */
[----:B------:R-:W-:-:S03]  /*1ba0*/  @!P0 IMAD.WIDE.U32 R10, R6, 0xc0, R184 ;  /* 0x000000c0060a8825 */ /* 0x000fc600078e00b8 */
[----:B------:R-:W-:Y:S01]  /*1bb0*/  LOP3.LUT R179, R0, 0x20, R133, 0xf8, !PT ;  /* 0x0000002000b37812 */ /* 0x000fe200078ef885 */
[----:B--2---:R-:W-:Y:S01]  /*1bc0*/  @!P6 IMAD.MOV.U32 R8, RZ, RZ, R182 ;  /* 0x000000ffff08e224 */ /* 0x004fe200078e00b6 */
[C---:B------:R-:W-:Y:S01]  /*1bd0*/  LOP3.LUT R0, R14.reuse, 0x8, R118, 0x78, !PT ;  /* 0x000000080e007812 */ /* 0x040fe200078e7876 */
[----:B------:R-:W-:Y:S01]  /*1be0*/  @!P6 IMAD.MOV.U32 R9, RZ, RZ, R183 ;  /* 0x000000ffff09e224 */ /* 0x000fe200078e00b7 */
[----:B------:R-:W-:Y:S02]  /*1bf0*/  LOP3.LUT R14, R14, 0x8, R187, 0x78, !PT ;  /* 0x000000080e0e7812 */ /* 0x000fe400078e78bb */
[----:B------:R-:W-:Y:S02]  /*1c00*/  IADD3 R180, PT, PT, R0, R180, R13 ;  /* 0x000000b400b47210 */ /* 0x000fe40007ffe00d */
[----:B------:R-:W-:Y:S01]  /*1c10*/  @!P6 LDGSTS.E.BYPASS.LTC128B.128 [R191+0x3000], desc[UR16][R8.64] ;  /* 0x0300000008bfefae */ /* 0x000fe2000b981a10 */
[----:B------:R-:W-:Y:S01]  /*1c20*/  IMAD.IADD R179, R14, 0x1, R179 ;  /* 0x000000010eb37824 */ /* 0x000fe200078e02b3 */
[----:B------:R-:W-:Y:S01]  /*1c30*/  LEA R180, R180, UR4, 0x1 ;  /* 0x00000004b4b47c11 */ /* 0x000fe2000f8e08ff */
[----:B------:R-:W-:Y:S01]  /*1c40*/  @!P0 IMAD.MOV.U32 R14, RZ, RZ, R10 ;  /* 0x000000ffff0e8224 */ /* 0x000fe200078e000a */
[----:B------:R-:W-:Y:S02]  /*1c50*/  @!P6 LDGSTS.E.BYPASS.LTC128B.128 [R191+0x5000], desc[UR16][R8.64+0x40] ;  /* 0x0500004008bfefae */ /* 0x000fe4000b981a10 */
[----:B------:R-:W-:-:S02]  /*1c60*/  LEA R179, R179, UR4, 0x1 ;  /* 0x00000004b3b37c11 */ /* 0x000fc4000f8e08ff */
[----:B------:R1:W-:Y:S04]  /*1c70*/  @!P6 LDGSTS.E.BYPASS.LTC128B.128 [R191+0x7000], desc[UR16][R8.64+0x80] ;  /* 0x0700008008bfefae */ /* 0x0003e8000b981a10 */
[----:B------:R-:W-:Y:S04]  /*1c80*/  @!P5 LDGSTS.E.BYPASS.LTC128B.128 [R191+0x3800], desc[UR16][R16.64] ;  /* 0x0380000010bfdfae */ /* 0x000fe8000b981a10 */
[----:B------:R-:W-:Y:S04]  /*1c90*/  @!P5 LDGSTS.E.BYPASS.LTC128B.128 [R191+0x5800], desc[UR16][R16.64+0x40] ;  /* 0x0580004010bfdfae */ /* 0x000fe8000b981a10 */
[----:B------:R-:W-:Y:S04]  /*1ca0*/  @!P5 LDGSTS.E.BYPASS.LTC128B.128 [R191+0x7800], desc[UR16][R16.64+0x80] ;  /* 0x0780008010bfdfae */ /* 0x000fe8000b981a10 */
[----:B------:R-:W-:Y:S04]  /*1cb0*/  @!P4 LDGSTS.E.BYPASS.LTC128B.128 [R191+0x4000], desc[UR16][R18.64] ;  /* 0x0400000012bfcfae */ /* 0x000fe8000b981a10 */
[----:B------:R-:W-:Y:S04]  /*1cc0*/  @!P4 LDGSTS.E.BYPASS.LTC128B.128 [R191+0x6000], desc[UR16][R18.64+0x40] ;  /* 0x0600004012bfcfae */ /* 0x000fe8000b981a10 */
[----:B------:R2:W-:Y:S01]  /*1cd0*/  @!P4 LDGSTS.E.BYPASS.LTC128B.128 [R191+0x8000], desc[UR16][R18.64+0x80] ;  /* 0x0800008012bfcfae */ /* 0x0005e2000b981a10 */
[----:B-1----:R-:W-:-:S03]  /*1ce0*/  IMAD.SHL.U32 R9, R6, 0x20, RZ ;  /* 0x0000002006097824 */ /* 0x002fc600078e00ff */
[----:B------:R-:W-:Y:S01]  /*1cf0*/  @!P3 LDGSTS.E.BYPASS.LTC128B.128 [R191+0x4800], desc[UR16][R20.64] ;  /* 0x0480000014bfbfae */ /* 0x000fe2000b981a10 */
[----:B------:R-:W-:-:S03]  /*1d00*/  @!P0 IMAD R8, R7, 0xc0, RZ ;  /* 0x000000c007088824 */ /* 0x000fc600078e02ff */
[----:B------:R-:W-:Y:S01]  /*1d10*/  @!P3 LDGSTS.E.BYPASS.LTC128B.128 [R191+0x6800], desc[UR16][R20.64+0x40] ;  /* 0x0680004014bfbfae */ /* 0x000fe2000b981a10 */
[----:B------:R-:W-:-:S03]  /*1d20*/  @!P0 IMAD.IADD R15, R11, 0x1, R8 ;  /* 0x000000010b0f8824 */ /* 0x000fc600078e0208 */
[----:B------:R-:W-:Y:S01]  /*1d30*/  @!P3 LDGSTS.E.BYPASS.LTC128B.128 [R191+0x8800], desc[UR16][R20.64+0x80] ;  /* 0x0880008014bfbfae */ /* 0x000fe2000b981a10 */
[----:B------:R-:W-:-:S03]  /*1d40*/  @!P2 LEA R12, P3, R9, R184, 0x1 ;  /* 0x000000b8090ca211 */ /* 0x000fc600078608ff */
[----:B------:R-:W0:Y:S01]  /*1d50*/  LDGDEPBAR ;  /* 0x00000000000079af */ /* 0x000e220000000000 */
[----:B------:R-:W-:Y:S01]  /*1d60*/  @!P2 LEA.HI.X R13, R9, R185, R4, 0x1, P3 ;  /* 0x000000b9090da211 */ /* 0x000fe200018f0c04 */
[----:B------:R-:W-:Y:S01]  /*1d70*/  IMAD.MOV.U32 R4, RZ, RZ, 0x20 ;  /* 0x00000020ff047424 */ /* 0x000fe200078e00ff */
[----:B------:R-:W-:-:S04]  /*1d80*/  @!P1 LEA R8, P3, R6, R184, 0x7 ;  /* 0x000000b806089211 */ /* 0x000fc800078638ff */
[----:B------:R-:W-:Y:S01]  /*1d90*/  @!P1 LEA.HI.X R9, R6, R185, R7, 0x7, P3 ;  /* 0x000000b906099211 */ /* 0x000fe200018f3c07 */
[----:B------:R-:W-:-:S04]  /*1da0*/  DEPBAR.LE SB0, 0x0 ;  /* 0x000080000000791a */ /* 0x000fc80000000000 */
[----:B------:R-:W-:Y:S06]  /*1db0*/  BAR.SYNC.DEFER_BLOCKING 0x0 ;  /* 0x0000000000007b1d */ /* 0x000fec0000010000 */
[----:B------:R-:W-:Y:S01]  /*1dc0*/  @!PT LDS RZ, [RZ] ;  /* 0x00000000fffff984 */ /* 0x000fe20000000800 */
[----:B------:R-:W-:Y:S01]  /*1dd0*/  @!PT LDS RZ, [RZ] ;  /* 0x00000000fffff984 */ /* 0x000fe20000000800 */
[----:B------:R-:W-:Y:S01]  /*1de0*/  @!PT LDS RZ, [RZ] ;  /* 0x00000000fffff984 */ /* 0x000fe20000000800 */
[----:B------:R-:W-:Y:S04]  /*1df0*/  @!P6 LDGSTS.E.BYPASS.LTC128B.128 [R191+0x9000], desc[UR16][R184.64] ;  /* 0x09000000b8bfefae */ /* 0x000fe8000b981a10 */
[----:B------:R-:W-:Y:S04]  /*1e00*/  @!P6 LDGSTS.E.BYPASS.LTC128B.128 [R191+0xb000], desc[UR16][R184.64+0x40] ;  /* 0x0b000040b8bfefae */ /* 0x000fe8000b981a10 */
[----:B------:R-:W-:Y:S04]  /*1e10*/  @!P6 LDGSTS.E.BYPASS.LTC128B.128 [R191+0xd000], desc[UR16][R184.64+0x80] ;  /* 0x0d000080b8bfefae */ /* 0x000fe8000b981a10 */
[----:B------:R-:W-:Y:S04]  /*1e20*/  @P6 STS.128 [R191+0x9000], RZ ;  /* 0x009000ffbf006388 */ /* 0x000fe80000000c00 */
[----:B------:R-:W-:Y:S04]  /*1e30*/  @P6 STS.128 [R191+0xb000], RZ ;  /* 0x00b000ffbf006388 */ /* 0x000fe80000000c00 */
[----:B------:R-:W-:Y:S04]  /*1e40*/  @P6 STS.128 [R191+0xd000], RZ ;  /* 0x00d000ffbf006388 */ /* 0x000fe80000000c00 */
[----:B------:R-:W-:Y:S04]  /*1e50*/  @P2 STS.128 [R191+0x9800], RZ ;  /* 0x009800ffbf002388 */ /* 0x000fe80000000c00 */
[----:B------:R-:W-:Y:S04]  /*1e60*/  @P2 STS.128 [R191+0xb800], RZ ;  /* 0x00b800ffbf002388 */ /* 0x000fe80000000c00 */
[----:B------:R-:W-:Y:S04]  /*1e70*/  @P2 STS.128 [R191+0xd800], RZ ;  /* 0x00d800ffbf002388 */ /* 0x000fe80000000c00 */
        /* <DEDUP_REMOVED lines=14> */
[----:B------:R1:W-:Y:S04]  /*1f60*/  @!P1 LDGSTS.E.BYPASS.LTC128B.128 [R191+0xe000], desc[UR16][R8.64+0x80] ;  /* 0x0e00008008bf9fae */ /* 0x0003e8000b981a10 */
        /* <DEDUP_REMOVED lines=8> */
[----:B------:R3:W-:Y:S01]  /*1ff0*/  @!P0 LDGSTS.E.BYPASS.LTC128B.128 [R191+0xe800], desc[UR16][R14.64+0x80] ;  /* 0x0e8000800ebf8fae */ /* 0x0007e2000b981a10 */
[----:B------:R-:W-:-:S03]  /*2000*/  LOP3.LUT P0, RZ, R187, 0x4, RZ, 0xc0, !PT ;  /* 0x00000004bbff7812 */ /* 0x000fc6000780c0ff */
[----:B------:R-:W-:Y:S01]  /*2010*/  LDSM.16.M88.4 R76, [R180] ;  /* 0x00000000b44c783b */ /* 0x000fe20000000200 */
[----:B------:R-:W-:Y:S02]  /*2020*/  SEL R4, R4, 0xffffffe0, !P0 ;  /* 0xffffffe004047807 */ /* 0x000fe40004000000 */
[----:B------:R-:W-:Y:S01]  /*2030*/  ISETP.NE.AND P0, PT, R3, 0x1, PT ;  /* 0x000000010300780c */ /* 0x000fe20003f05270 */
[----:B------:R-:W4:Y:S02]  /*2040*/  LDSM.16.M88.4 R32, [R179+0x3000] ;  /* 0x00300000b320783b */ /* 0x000f240000000200 */
[--C-:B------:R-:W-:Y:S02]  /*2050*/  IMAD.IADD R178, R180, 0x1, R4.reuse ;  /* 0x00000001b4b27824 */ /* 0x100fe400078e0204 */
[----:B------:R-:W5:Y:S01]  /*2060*/  LDSM.16.M88.4 R24, [R179+0x3400] ;  /* 0x00340000b318783b */ /* 0x000f620000000200 */
[----:B------:R-:W-:-:S03]  /*2070*/  IMAD.IADD R176, R179, 0x1, R4 ;  /* 0x00000001b3b07824 */ /* 0x000fc600078e0204 */
[----:B--2---:R-:W2:Y:S04]  /*2080*/  LDSM.16.M88.4 R16, [R179+0x3800] ;  /* 0x00380000b310783b */ /* 0x004ea80000000200 */
[----:B-1----:R-:W3:Y:S04]  /*2090*/  LDSM.16.M88.4 R8, [R179+0x3c00] ;  /* 0x003c0000b308783b */ /* 0x002ee80000000200 */
[----:B------:R-:W1:Y:S04]  /*20a0*/  LDSM.16.M88.4 R100, [R179+0x4000] ;  /* 0x00400000b364783b */ /* 0x000e680000000200 */
[----:B------:R-:W1:Y:S04]  /*20b0*/  LDSM.16.M88.4 R92, [R179+0x4400] ;  /* 0x00440000b35c783b */ /* 0x000e680000000200 */
[----:B------:R-:W1:Y:S04]  /*20c0*/  LDSM.16.M88.4 R84, [R179+0x4800] ;  /* 0x00480000b354783b */ /* 0x000e680000000200 */
[----:B------:R-:W1:Y:S04]  /*20d0*/  LDSM.16.M88.4 R48, [R179+0x4c00] ;  /* 0x004c0000b330783b */ /* 0x000e680000000200 */
[----:B------:R-:W-:Y:S04]  /*20e0*/  LDSM.16.M88.4 R40, [R178] ;  /* 0x00000000b228783b */ /* 0x000fe80000000200 */
[----:B------:R-:W1:Y:S04]  /*20f0*/  LDSM.16.M88.4 R56, [R176+0x3000] ;  /* 0x00300000b038783b */ /* 0x000e680000000200 */
[----:B------:R-:W1:Y:S01]  /*2100*/  LDSM.16.M88.4 R44, [R176+0x3400] ;  /* 0x00340000b02c783b */ /* 0x000e620000000200 */
[C---:B----4-:R-:W-:Y:S03]  /*2110*/  HMMA.16816.F32 R36, R76.reuse, R32, RZ ;  /* 0x000000204c24723c */ /* 0x050fe600000018ff */
[----:B------:R-:W4:Y:S04]  /*2120*/  LDSM.16.M88.4 R60, [R176+0x3800] ;  /* 0x00380000b03c783b */ /* 0x000f280000000200 */
[----:B------:R-:W4:Y:S01]  /*2130*/  LDSM.16.M88.4 R52, [R176+0x3c00] ;  /* 0x003c0000b034783b */ /* 0x000f220000000200 */
[C---:B-----5:R-:W-:Y:S03]  /*2140*/  HMMA.16816.F32 R28, R76.reuse, R24, RZ ;  /* 0x000000184c1c723c */ /* 0x060fe600000018ff */
[----:B------:R-:W-:Y:S04]  /*2150*/  LDSM.16.M88.4 R120, [R180+0x1000] ;  /* 0x00100000b478783b */ /* 0x000fe80000000200 */
[----:B------:R-:W-:Y:S01]  /*2160*/  LDSM.16.M88.4 R108, [R176+0x5c00] ;  /* 0x005c0000b06c783b */ /* 0x000fe20000000200 */
[C---:B--2---:R-:W-:Y:S03]  /*2170*/  HMMA.16816.F32 R20, R76.reuse, R16, RZ ;  /* 0x000000104c14723c */ /* 0x044fe600000018ff */
[----:B------:R-:W-:Y:S04]  /*2180*/  LDSM.16.M88.4 R124, [R179+0x6c00] ;  /* 0x006c0000b37c783b */ /* 0x000fe80000000200 */
[----:B------:R-:W-:Y:S01]  /*2190*/  LDSM.16.M88.4 R112, [R176+0x5000] ;  /* 0x00500000b070783b */ /* 0x000fe20000000200 */
[C---:B------:R-:W-:Y:S03]  /*21a0*/  HMMA.16816.F32 R32, R76.reuse, R34, RZ ;  /* 0x000000224c20723c */ /* 0x040fe600000018ff */
[----:B------:R-:W-:Y:S04]  /*21b0*/  LDSM.16.M88.4 R72, [R176+0x6000] ;  /* 0x00600000b048783b */ /* 0x000fe80000000200 */
[----:B------:R-:W-:Y:S01]  /*21c0*/  LDSM.16.M88.4 R128, [R180+0x2000] ;  /* 0x00200000b480783b */ /* 0x000fe20000000200 */
[C---:B------:R-:W-:Y:S03]  /*21d0*/  HMMA.16816.F32 R24, R76.reuse, R26, RZ ;  /* 0x0000001a4c18723c */ /* 0x040fe600000018ff */
[----:B------:R-:W-:Y:S04]  /*21e0*/  LDSM.16.M88.4 R68, [R176+0x6400] ;  /* 0x00640000b044783b */ /* 0x000fe80000000200 */
[----:B------:R-:W-:Y:S01]  /*21f0*/  LDSM.16.M88.4 R64, [R176+0x6800] ;  /* 0x00680000b040783b */ /* 0x000fe20000000200 */
[C---:B------:R-:W-:Y:S03]  /*2200*/  HMMA.16816.F32 R16, R76.reuse, R18, RZ ;  /* 0x000000124c10723c */ /* 0x040fe600000018ff */
[----:B------:R-:W0:Y:S05]  /*2210*/  LDGDEPBAR ;  /* 0x00000000000079af */ /* 0x000e2a0000000000 */
[C---:B---3--:R-:W-:Y:S08]  /*2220*/  HMMA.16816.F32 R12, R76.reuse, R8, RZ ;  /* 0x000000084c0c723c */ /* 0x048ff000000018ff */
        /* <DEDUP_REMOVED lines=15> */
[----:B------:R-:W3:Y:S07]  /*2320*/  LDSM.16.M88.4 R44, [R176+0x4800] ;  /* 0x00480000b02c783b */ /* 0x000eee0000000200 */
[C---:B----4-:R-:W-:Y:S08]  /*2330*/  HMMA.16816.F32 R20, R40.reuse, R60, R20 ;  /* 0x0000003c2814723c */ /* 0x050ff00000001814 */
[C---:B------:R-:W-:Y:S01]  /*2340*/  HMMA.16816.F32 R16, R40.reuse, R62, R16 ;  /* 0x0000003e2810723c */ /* 0x040fe20000001810 */
[----:B------:R-:W4:Y:S07]  /*2350*/  LDSM.16.M88.4 R60, [R176+0x4c00] ;  /* 0x004c0000b03c783b */ /* 0x000f2e0000000200 */
[C---:B------:R-:W-:Y:S08]  /*2360*/  HMMA.16816.F32 R12, R40.reuse, R52, R12 ;  /* 0x00000034280c723c */ /* 0x040ff0000000180c */
[C---:B------:R-:W-:Y:S01]  /*2370*/  HMMA.16816.F32 R8, R40.reuse, R54, R8 ;  /* 0x000000362808723c */ /* 0x040fe20000001808 */
[----:B------:R-:W5:Y:S07]  /*2380*/  LDSM.16.M88.4 R52, [R179+0x5000] ;  /* 0x00500000b334783b */ /* 0x000f6e0000000200 */
[C---:B-1----:R-:W-:Y:S08]  /*2390*/  HMMA.16816.F32 R104, R40.reuse, R48, R104 ;  /* 0x000000302868723c */ /* 0x042ff00000001868 */
[C---:B------:R-:W-:Y:S01]  /*23a0*/  HMMA.16816.F32 R100, R40.reuse, R50, R100 ;  /* 0x000000322864723c */ /* 0x040fe20000001864 */
[----:B------:R-:W-:Y:S07]  /*23b0*/  LDSM.16.M88.4 R48, [R179+0x5400] ;  /* 0x00540000b330783b */ /* 0x000fee0000000200 */
[C---:B--2---:R-:W-:Y:S08]  /*23c0*/  HMMA.16816.F32 R96, R40.reuse, R56, R96 ;  /* 0x000000382860723c */ /* 0x044ff00000001860 */
[C---:B------:R-:W-:Y:S01]  /*23d0*/  HMMA.16816.F32 R92, R40.reuse, R58, R92 ;  /* 0x0000003a285c723c */ /* 0x040fe2000000185c */
[----:B------:R-:W1:Y:S07]  /*23e0*/  LDSM.16.M88.4 R56, [R179+0x5800] ;  /* 0x00580000b338783b */ /* 0x000e6e0000000200 */
[C---:B---3--:R-:W-:Y:S08]  /*23f0*/  HMMA.16816.F32 R88, R40.reuse, R44, R88 ;  /* 0x0000002c2858723c */ /* 0x048ff00000001858 */
[C---:B------:R-:W-:Y:S01]  /*2400*/  HMMA.16816.F32 R84, R40.reuse, R46, R84 ;  /* 0x0000002e2854723c */ /* 0x040fe20000001854 */
[----:B------:R-:W-:Y:S07]  /*2410*/  LDSM.16.M88.4 R44, [R179+0x5c00] ;  /* 0x005c0000b32c783b */ /* 0x000fee0000000200 */
[C---:B----4-:R-:W-:Y:S08]  /*2420*/  HMMA.16816.F32 R80, R40.reuse, R60, R80 ;  /* 0x0000003c2850723c */ /* 0x050ff00000001850 */
[----:B------:R-:W-:Y:S01]  /*2430*/  HMMA.16816.F32 R76, R40, R62, R76 ;  /* 0x0000003e284c723c */ /* 0x000fe2000000184c */
[----:B------:R-:W2:Y:S04]  /*2440*/  LDSM.16.M88.4 R40, [R179+0x6000] ;  /* 0x00600000b328783b */ /* 0x000ea80000000200 */
[----:B------:R-:W-:Y:S03]  /*2450*/  LDSM.16.M88.4 R60, [R176+0x6c00] ;  /* 0x006c0000b03c783b */ /* 0x000fe60000000200 */
[C---:B-----5:R-:W-:Y:S08]  /*2460*/  HMMA.16816.F32 R36, R120.reuse, R52, R36 ;  /* 0x000000347824723c */ /* 0x060ff00000001824 */
[C---:B-1----:R-:W-:Y:S08]  /*2470*/  HMMA.16816.F32 R20, R120.reuse, R56, R20 ;  /* 0x000000387814723c */ /* 0x042ff00000001814 */
[C---:B------:R-:W-:Y:S01]  /*2480*/  HMMA.16816.F32 R16, R120.reuse, R58, R16 ;  /* 0x0000003a7810723c */ /* 0x040fe20000001810 */
[----:B------:R-:W-:Y:S07]  /*2490*/  LDSM.16.M88.4 R56, [R178+0x1000] ;  /* 0x00100000b238783b */ /* 0x000fee0000000200 */
[C---:B------:R-:W-:Y:S01]  /*24a0*/  HMMA.16816.F32 R32, R120.reuse, R54, R32 ;  /* 0x000000367820723c */ /* 0x040fe20000001820 */
[----:B------:R-:W1:Y:S07]  /*24b0*/  LDSM.16.M88.4 R52, [R179+0x6400] ;  /* 0x00640000b334783b */ /* 0x000e6e0000000200 */
[C---:B------:R-:W-:Y:S08]  /*24c0*/  HMMA.16816.F32 R28, R120.reuse, R48, R28 ;  /* 0x00000030781c723c */ /* 0x040ff0000000181c */
[C---:B--2---:R-:W-:Y:S08]  /*24d0*/  HMMA.16816.F32 R104, R120.reuse, R40, R104 ;  /* 0x000000287868723c */ /* 0x044ff00000001868 */
[C---:B------:R-:W-:Y:S01]  /*24e0*/  HMMA.16816.F32 R100, R120.reuse, R42, R100 ;  /* 0x0000002a7864723c */ /* 0x040fe20000001864 */
[----:B------:R-:W2:Y:S07]  /*24f0*/  LDSM.16.M88.4 R40, [R176+0x5800] ;  /* 0x00580000b028783b */ /* 0x000eae0000000200 */
[C---:B------:R-:W-:Y:S01]  /*2500*/  HMMA.16816.F32 R24, R120.reuse, R50, R24 ;  /* 0x000000327818723c */ /* 0x040fe20000001818 */
[----:B------:R-:W3:Y:S07]  /*2510*/  LDSM.16.M88.4 R48, [R179+0x6800] ;  /* 0x00680000b330783b */ /* 0x000eee0000000200 */
[C---:B------:R-:W-:Y:S08]  /*2520*/  HMMA.16816.F32 R12, R120.reuse, R44, R12 ;  /* 0x0000002c780c723c */ /* 0x040ff0000000180c */
[C---:B------:R-:W-:Y:S01]  /*2530*/  HMMA.16816.F32 R8, R120.reuse, R46, R8 ;  /* 0x0000002e7808723c */ /* 0x040fe20000001808 */
[----:B------:R-:W4:Y:S07]  /*2540*/  LDSM.16.M88.4 R44, [R176+0x5400] ;  /* 0x00540000b02c783b */ /* 0x000f2e0000000200 */
[C---:B-1----:R-:W-:Y:S08]  /*2550*/  HMMA.16816.F32 R96, R120.reuse, R52, R96 ;  /* 0x000000347860723c */ /* 0x042ff00000001860 */
[----:B------:R-:W-:Y:S01]  /*2560*/  HMMA.16816.F32 R92, R120, R54, R92 ;  /* 0x00000036785c723c */ /* 0x000fe2000000185c */
[----:B------:R-:W-:Y:S07]  /*2570*/  LDSM.16.M88.4 R52, [R179+0x7000] ;  /* 0x00700000b334783b */ /* 0x000fee0000000200 */
[C---:B--2---:R-:W-:Y:S08]  /*2580*/  HMMA.16816.F32 R20, R56.reuse, R40, R20 ;  /* 0x000000283814723c */ /* 0x044ff00000001814 */
[----:B------:R-:W-:Y:S01]  /*2590*/  HMMA.16816.F32 R16, R56, R42, R16 ;  /* 0x0000002a3810723c */ /* 0x000fe20000001810 */
[----:B------:R-:W1:Y:S07]  /*25a0*/  LDSM.16.M88.4 R40, [R179+0x7c00] ;  /* 0x007c0000b328783b */ /* 0x000e6e0000000200 */
[C---:B---3--:R-:W-:Y:S08]  /*25b0*/  HMMA.16816.F32 R88, R120.reuse, R48, R88 ;  /* 0x000000307858723c */ /* 0x048ff00000001858 */
[----:B------:R-:W-:Y:S01]  /*25c0*/  HMMA.16816.F32 R84, R120, R50, R84 ;  /* 0x000000327854723c */ /* 0x000fe20000001854 */
[----:B------:R-:W2:Y:S07]  /*25d0*/  LDSM.16.M88.4 R48, [R179+0x7400] ;  /* 0x00740000b330783b */ /* 0x000eae0000000200 */
[C---:B----4-:R-:W-:Y:S08]  /*25e0*/  HMMA.16816.F32 R28, R56.reuse, R44, R28 ;  /* 0x0000002c381c723c */ /* 0x050ff0000000181c */
[C---:B------:R-:W-:Y:S01]  /*25f0*/  HMMA.16816.F32 R24, R56.reuse, R46, R24 ;  /* 0x0000002e3818723c */ /* 0x040fe20000001818 */
[----:B------:R-:W3:Y:S07]  /*2600*/  LDSM.16.M88.4 R44, [R179+0x7800] ;  /* 0x00780000b32c783b */ /* 0x000eee0000000200 */
[C---:B------:R-:W-:Y:S08]  /*2610*/  HMMA.16816.F32 R12, R56.reuse, R108, R12 ;  /* 0x0000006c380c723c */ /* 0x040ff0000000180c */
[----:B------:R-:W-:Y:S01]  /*2620*/  HMMA.16816.F32 R8, R56, R110, R8 ;  /* 0x0000006e3808723c */ /* 0x000fe20000001808 */
[----:B------:R-:W4:Y:S07]  /*2630*/  LDSM.16.M88.4 R108, [R179+0x8c00] ;  /* 0x008c0000b36c783b */ /* 0x000f2e0000000200 */
[C---:B------:R-:W-:Y:S08]  /*2640*/  HMMA.16816.F32 R80, R120.reuse, R124, R80 ;  /* 0x0000007c7850723c */ /* 0x040ff00000001850 */
[----:B------:R-:W-:Y:S01]  /*2650*/  HMMA.16816.F32 R76, R120, R126, R76 ;  /* 0x0000007e784c723c */ /* 0x000fe2000000184c */
[----:B------:R-:W5:Y:S04]  /*2660*/  LDSM.16.M88.4 R124, [R179+0x8000] ;  /* 0x00800000b37c783b */ /* 0x000f680000000200 */
[----:B------:R-:W5:Y:S03]  /*2670*/  LDSM.16.M88.4 R120, [R179+0x8400] ;  /* 0x00840000b378783b */ /* 0x000f660000000200 */
[C---:B------:R-:W-:Y:S08]  /*2680*/  HMMA.16816.F32 R36, R56.reuse, R112, R36 ;  /* 0x000000703824723c */ /* 0x040ff00000001824 */
[C---:B------:R-:W-:Y:S01]  /*2690*/  HMMA.16816.F32 R32, R56.reuse, R114, R32 ;  /* 0x000000723820723c */ /* 0x040fe20000001820 */
[----:B------:R-:W5:Y:S07]  /*26a0*/  LDSM.16.M88.4 R112, [R179+0x8800] ;  /* 0x00880000b370783b */ /* 0x000f6e0000000200 */
[C---:B------:R-:W-:Y:S08]  /*26b0*/  HMMA.16816.F32 R104, R56.reuse, R72, R104 ;  /* 0x000000483868723c */ /* 0x040ff00000001868 */
[----:B------:R-:W-:Y:S01]  /*26c0*/  HMMA.16816.F32 R100, R56, R74, R100 ;  /* 0x0000004a3864723c */ /* 0x000fe20000001864 */
[----:B------:R-:W-:Y:S07]  /*26d0*/  LDSM.16.M88.4 R72, [R178+0x2000] ;  /* 0x00200000b248783b */ /* 0x000fee0000000200 */
[C---:B-1----:R-:W-:Y:S08]  /*26e0*/  HMMA.16816.F32 R12, R128.reuse, R40, R12 ;  /* 0x00000028800c723c */ /* 0x042ff0000000180c */
[----:B------:R-:W-:Y:S01]  /*26f0*/  HMMA.16816.F32 R8, R128, R42, R8 ;  /* 0x0000002a8008723c */ /* 0x000fe20000001808 */
[----:B------:R-:W1:Y:S07]  /*2700*/  LDSM.16.M88.4 R40, [R176+0x8c00] ;  /* 0x008c0000b028783b */ /* 0x000e6e0000000200 */
[C---:B------:R-:W-:Y:S08]  /*2710*/  HMMA.16816.F32 R80, R56.reuse, R60, R80 ;  /* 0x0000003c3850723c */ /* 0x040ff00000001850 */
[C---:B------:R-:W-:Y:S08]  /*2720*/  HMMA.16816.F32 R96, R56.reuse, R68, R96 ;  /* 0x000000443860723c */ /* 0x040ff00000001860 */
[C---:B------:R-:W-:Y:S01]  /*2730*/  HMMA.16816.F32 R92, R56.reuse, R70, R92 ;  /* 0x00000046385c723c */ /* 0x040fe2000000185c */
[----:B------:R-:W1:Y:S07]  /*2740*/  LDSM.16.M88.4 R68, [R176+0x7000] ;  /* 0x00700000b044783b */ /* 0x000e6e0000000200 */
[C---:B------:R-:W-:Y:S08]  /*2750*/  HMMA.16816.F32 R88, R56.reuse, R64, R88 ;  /* 0x000000403858723c */ /* 0x040ff00000001858 */
[C---:B------:R-:W-:Y:S01]  /*2760*/  HMMA.16816.F32 R84, R56.reuse, R66, R84 ;  /* 0x000000423854723c */ /* 0x040fe20000001854 */
[----:B------:R-:W1:Y:S07]  /*2770*/  LDSM.16.M88.4 R64, [R176+0x7400] ;  /* 0x00740000b040783b */ /* 0x000e6e0000000200 */
[----:B------:R-:W-:Y:S01]  /*2780*/  HMMA.16816.F32 R76, R56, R62, R76 ;  /* 0x0000003e384c723c */ /* 0x000fe2000000184c */
[----:B------:R-:W1:Y:S04]  /*2790*/  LDSM.16.M88.4 R60, [R176+0x7800] ;  /* 0x00780000b03c783b */ /* 0x000e680000000200 */
[----:B------:R-:W1:Y:S03]  /*27a0*/  LDSM.16.M88.4 R56, [R176+0x7c00] ;  /* 0x007c0000b038783b */ /* 0x000e660000000200 */
[C---:B------:R-:W-:Y:S08]  /*27b0*/  HMMA.16816.F32 R36, R128.reuse, R52, R36 ;  /* 0x000000348024723c */ /* 0x040ff00000001824 */
[C---:B------:R-:W-:Y:S01]  /*27c0*/  HMMA.16816.F32 R32, R128.reuse, R54, R32 ;  /* 0x000000368020723c */ /* 0x040fe20000001820 */
[----:B------:R-:W1:Y:S07]  /*27d0*/  LDSM.16.M88.4 R52, [R176+0x8000] ;  /* 0x00800000b034783b */ /* 0x000e6e0000000200 */
[C---:B--2---:R-:W-:Y:S08]  /*27e0*/  HMMA.16816.F32 R28, R128.reuse, R48, R28 ;  /* 0x00000030801c723c */ /* 0x044ff0000000181c */
[C---:B------:R-:W-:Y:S01]  /*27f0*/  HMMA.16816.F32 R24, R128.reuse, R50, R24 ;  /* 0x000000328018723c */ /* 0x040fe20000001818 */
[----:B------:R-:W2:Y:S07]  /*2800*/  LDSM.16.M88.4 R48, [R176+0x8400] ;  /* 0x00840000b030783b */ /* 0x000eae0000000200 */
[C---:B---3--:R-:W-:Y:S08]  /*2810*/  HMMA.16816.F32 R20, R128.reuse, R44, R20 ;  /* 0x0000002c8014723c */ /* 0x048ff00000001814 */
[----:B------:R-:W-:Y:S01]  /*2820*/  HMMA.16816.F32 R16, R128, R46, R16 ;  /* 0x0000002e8010723c */ /* 0x000fe20000001810 */
[----:B------:R-:W3:Y:S01]  /*2830*/  LDSM.16.M88.4 R44, [R176+0x8800] ;  /* 0x00880000b02c783b */ /* 0x000ee20000000200 */
[----:B------:R-:W-:-:S06]  /*2840*/  DEPBAR.LE SB0, 0x0 ;  /* 0x000080000000791a */ /* 0x000fcc0000000000 */
[C---:B----4-:R-:W-:Y:S08]  /*2850*/  HMMA.16816.F32 R80, R128.reuse, R108, R80 ;  /* 0x0000006c8050723c */ /* 0x050ff00000001850 */
[C---:B-----5:R-:W-:Y:S08]  /*2860*/  HMMA.16816.F32 R104, R128.reuse, R124, R104 ;  /* 0x0000007c8068723c */ /* 0x060ff00000001868 */
[C---:B------:R-:W-:Y:S08]  /*2870*/  HMMA.16816.F32 R100, R128.reuse, R126, R100 ;  /* 0x0000007e8064723c */ /* 0x040ff00000001864 */
[C---:B------:R-:W-:Y:S08]  /*2880*/  HMMA.16816.F32 R96, R128.reuse, R120, R96 ;  /* 0x000000788060723c */ /* 0x040ff00000001860 */
[C---:B------:R-:W-:Y:S08]  /*2890*/  HMMA.16816.F32 R92, R128.reuse, R122, R92 ;  /* 0x0000007a805c723c */ /* 0x040ff0000000185c */
[C---:B------:R-:W-:Y:S08]  /*28a0*/  HMMA.16816.F32 R88, R128.reuse, R112, R88 ;  /* 0x000000708058723c */ /* 0x040ff00000001858 */
[C---:B------:R-:W-:Y:S08]  /*28b0*/  HMMA.16816.F32 R84, R128.reuse, R114, R84 ;  /* 0x000000728054723c */ /* 0x040ff00000001854 */
[----:B------:R-:W-:Y:S08]  /*28c0*/  HMMA.16816.F32 R76, R128, R110, R76 ;  /* 0x0000006e804c723c */ /* 0x000ff0000000184c */
[----:B-1----:R-:W-:Y:S01]  /*28d0*/  HMMA.16816.F32 R80, R72, R40, R80 ;  /* 0x000000284850723c */ /* 0x002fe20000001850 */
[----:B------:R-:W-:-:S04]  /*28e0*/  LOP3.LUT R41, R118, 0x1f0, RZ, 0xc0, !PT ;  /* 0x000001f076297812 */ /* 0x000fc800078ec0ff */
[----:B------:R-:W-:-:S03]  /*28f0*/  IADD3 R41, PT, PT, R41, 0x1, R190 ;  /* 0x0000000129297810 */ /* 0x000fc60007ffe0be */
[----:B------:R-:W-:Y:S01]  /*2900*/  HMMA.16816.F32 R36, R72, R68, R36 ;  /* 0x000000444824723c */ /* 0x000fe20000001824 */
[----:B------:R-:W-:-:S04]  /*2910*/  IADD3 R119, PT, PT, -R119, R41, R134 ;  /* 0x0000002977777210 */ /* 0x000fc80007ffe186 */
[----:B------:R-:W-:-:S03]  /*2920*/  IADD3 R119, PT, PT, R119, UR14, R2 ;  /* 0x0000000e77777c10 */ /* 0x000fc6000fffe002 */
[----:B------:R-:W-:Y:S01]  /*2930*/  HMMA.16816.F32 R32, R72, R70, R32 ;  /* 0x000000464820723c */ /* 0x000fe20000001820 */
[C---:B------:R-:W-:Y:S02]  /*2940*/  VIMNMX R140, PT, PT, R119.reuse, R2, PT ;  /* 0x00000002778c7248 */ /* 0x040fe40003fe0100 */
[----:B------:R-:W-:-:S05]  /*2950*/  VIADDMNMX R119, R119, 0x8, R2, PT ;  /* 0x0000000877777846 */ /* 0x000fca0003800102 */
        /* <DEDUP_REMOVED lines=8> */
[C---:B--2---:R-:W-:Y:S08]  /*29e0*/  HMMA.16816.F32 R96, R72.reuse, R48, R96 ;  /* 0x000000304860723c */ /* 0x044ff00000001860 */
[C---:B------:R-:W-:Y:S08]  /*29f0*/  HMMA.16816.F32 R92, R72.reuse, R50, R92 ;  /* 0x00000032485c723c */ /* 0x040ff0000000185c */
[C---:B---3--:R-:W-:Y:S08]  /*2a00*/  HMMA.16816.F32 R88, R72.reuse, R44, R88 ;  /* 0x0000002c4858723c */ /* 0x048ff00000001858 */
[C---:B------:R-:W-:Y:S08]  /*2a10*/  HMMA.16816.F32 R84, R72.reuse, R46, R84 ;  /* 0x0000002e4854723c */ /* 0x040ff00000001854 */
        /* <DEDUP_REMOVED lines=14> */
.L_x_1517:
        /* <DEDUP_REMOVED lines=58> */
[----:B------:R-:W-:-:S07]  /*2ea0*/  LEA.HI.X R183, R42, R183, R41, 0x1, P1 ;  /* 0x000000b72ab77211 */ /* 0x000fce00008f0c29 */
.L_x_1518:
[C---:B------:R-:W-:Y:S01]  /*2eb0*/  IMAD.SHL.U32 R41, R116.reuse, 0x40, RZ ;  /* 0x0000004074297824 */ /* 0x040fe200078e00ff */
[----:B------:R-:W-:Y:S01]  /*2ec0*/  SHF.L.U64.HI R2, R116, 0x6, R117 ;  /* 0x0000000674027819 */ /* 0x000fe20000010275 */
[----:B------:R-:W-:Y:S01]  /*2ed0*/  @!PT LDS RZ, [RZ] ;  /* 0x00000000fffff984 */ /* 0x000fe20000000800 */
[----:B------:R-:W-:Y:S01]  /*2ee0*/  @!PT LDS RZ, [RZ] ;  /* 0x00000000fffff984 */ /* 0x000fe20000000800 */
[----:B------:R-:W-:Y:S01]  /*2ef0*/  @!PT LDS RZ, [RZ] ;  /* 0x00000000fffff984 */ /* 0x000fe20000000800 */
[----:B------:R1:W-:Y:S03]  /*2f00*/  LDGSTS.E.BYPASS.LTC128B.128 [R191+0x3000], desc[UR16][R182.64] ;  /* 0x03000000b6bf7fae */ /* 0x0003e6000b981a10 */
[C---:B------:R-:W-:Y:S01]  /*2f10*/  IADD3 R42, P1, PT, R41.reuse, R182, RZ ;  /* 0x000000b6292a7210 */ /* 0x040fe20007f3e0ff */
[----:B------:R1:W-:Y:S03]  /*2f20*/  LDGSTS.E.BYPASS.LTC128B.128 [R191+0x5000], desc[UR16][R182.64+0x40] ;  /* 0x05000040b6bf7fae */ /* 0x0003e6000b981a10 */
[C---:B------:R-:W-:Y:S01]  /*2f30*/  IADD3 R40, P2, PT, R41.reuse, R42, RZ ;  /* 0x0000002a29287210 */ /* 0x040fe20007f5e0ff */
[C---:B------:R-:W-:Y:S01]  /*2f40*/  IMAD.X R43, R2.reuse, 0x1, R183, P1 ;  /* 0x00000001022b7824 */ /* 0x040fe200008e06b7 */
[----:B------:R1:W-:Y:S02]  /*2f50*/  LDGSTS.E.BYPASS.LTC128B.128 [R191+0x7000], desc[UR16][R182.64+0x80] ;  /* 0x07000080b6bf7fae */ /* 0x0003e4000b981a10 */
        /* <DEDUP_REMOVED lines=13> */
.L_x_1516:
[----:B------:R-:W-:Y:S01]  /*3030*/  IMAD.SHL.U32 R2, R187, 0x2, RZ ;  /* 0x00000002bb027824 */ /* 0x000fe200078e00ff */
[----:B------:R-:W2:Y:S01]  /*3040*/  LDCU UR6, c[0x0][0x45c] ;  /* 0x00008b80ff0677ac */ /* 0x000ea20008000800 */
[----:B------:R-:W-:Y:S01]  /*3050*/  LOP3.LUT R177, R0, 0x120, R133, 0xf8, !PT ;  /* 0x0000012000b17812 */ /* 0x000fe200078ef885 */
[----:B------:R-:W-:Y:S02]  /*3060*/  IMAD.MOV.U32 R195, RZ, RZ, -0x1 ;  /* 0xffffffffffc37424 */ /* 0x000fe400078e00ff */
[----:B------:R-:W-:Y:S02]  /*3070*/  LOP3.LUT R2, R2, 0x6, RZ, 0xc0, !PT ;  /* 0x0000000602027812 */ /* 0x000fe400078ec0ff */
[----:B------:R-:W-:-:S03]  /*3080*/  LEA R177, R177, UR4, 0x1 ;  /* 0x00000004b1b17c11 */ /* 0x000fc6000f8e08ff */
[----:B------:R-:W-:Y:S02]  /*3090*/  IMAD R2, R3, 0x80, R2 ;  /* 0x0000008003027824 */ /* 0x000fe400078e0202 */
[----:B------:R-:W-:Y:S01]  /*30a0*/  IMAD.IADD R118, R4, 0x1, R177 ;  /* 0x0000000104767824 */ /* 0x000fe200078e02b1 */
[----:B------:R-:W-:Y:S01]  /*30b0*/  LDSM.16.MT88.4 R68, [R177+0x9000] ;  /* 0x00900000b144783b */ /* 0x000fe20000004200 */
[C---:B-1----:R-:W-:Y:S02]  /*30c0*/  VIADD R40, R2.reuse, 0xffffff80 ;  /* 0xffffff8002287836 */ /* 0x042fe40000000000 */
[----:B------:R-:W-:-:S03]  /*30d0*/  VIADD R41, R2, 0xffffff81 ;  /* 0xffffff8102297836 */ /* 0x000fc60000000000 */
[CC--:B------:R-:W-:Y:S02]  /*30e0*/  ISETP.GE.AND P6, PT, R40.reuse, R140.reuse, PT ;  /* 0x0000008c2800720c */ /* 0x0c0fe40003fc6270 */
[-C--:B------:R-:W-:Y:S01]  /*30f0*/  ISETP.GE.AND P2, PT, R40, R119.reuse, PT ;  /* 0x000000772800720c */ /* 0x080fe20003f46270 */
[C---:B------:R-:W-:Y:S01]  /*3100*/  VIADD R40, R2.reuse, 0xffffff88 ;  /* 0xffffff8802287836 */ /* 0x040fe20000000000 */
[CC--:B------:R-:W-:Y:S02]  /*3110*/  ISETP.GE.AND P5, PT, R41.reuse, R140.reuse, PT ;  /* 0x0000008c2900720c */ /* 0x0c0fe40003fa6270 */
[-C--:B------:R-:W-:Y:S01]  /*3120*/  ISETP.GE.AND P4, PT, R41, R119.reuse, PT ;  /* 0x000000772900720c */ /* 0x080fe20003f86270 */
[----:B------:R-:W-:Y:S01]  /*3130*/  VIADD R41, R2, 0xffffff89 ;  /* 0xffffff8902297836 */ /* 0x000fe20000000000 */
[C---:B------:R-:W-:Y:S02]  /*3140*/  ISETP.GE.AND P3, PT, R40.reuse, R140, PT ;  /* 0x0000008c2800720c */ /* 0x040fe40003f66270 */
[----:B------:R-:W-:-:S02]  /*3150*/  ISETP.GE.AND P1, PT, R40, R119, PT ;  /* 0x000000772800720c */ /* 0x000fc40003f26270 */
[----:B------:R-:W-:Y:S01]  /*3160*/  FSEL R40, R38, -INF , !P2 ;  /* 0xff80000026287808 */ /* 0x000fe20005000000 */
[----:B------:R-:W-:Y:S01]  /*3170*/  VIADD R38, R2, 0xffffff90 ;  /* 0xffffff9002267836 */ /* 0x000fe20000000000 */
[----:B------:R-:W-:Y:S01]  /*3180*/  FSEL R49, R36, -INF , !P6 ;  /* 0xff80000024317808 */ /* 0x000fe20007000000 */
[----:B------:R-:W-:Y:S01]  /*3190*/  VIADD R36, R2, 0xffffff91 ;  /* 0xffffff9102247836 */ /* 0x000fe20000000000 */
[----:B------:R-:W-:Y:S02]  /*31a0*/  FSEL R48, R39, -INF , !P4 ;  /* 0xff80000027307808 */ /* 0x000fe40006000000 */
[----:B------:R-:W-:Y:S01]  /*31b0*/  FSEL R44, R34, -INF , !P1 ;  /* 0xff800000222c7808 */ /* 0x000fe20004800000 */
[----:B------:R-:W-:Y:S01]  /*31c0*/  VIADD R34, R2, 0xffffff98 ;  /* 0xffffff9802227836 */ /* 0x000fe20000000000 */
[-C--:B------:R-:W-:Y:S02]  /*31d0*/  ISETP.GE.AND P2, PT, R41, R119.reuse, PT ;  /* 0x000000772900720c */ /* 0x080fe40003f46270 */
[----:B------:R-:W-:-:S02]  /*31e0*/  ISETP.GE.AND P4, PT, R38, R119, PT ;  /* 0x000000772600720c */ /* 0x000fc40003f86270 */
[----:B------:R-:W-:Y:S02]  /*31f0*/  FSEL R45, R37, -INF , !P5 ;  /* 0xff800000252d7808 */ /* 0x000fe40006800000 */
[----:B------:R-:W-:Y:S01]  /*3200*/  FSEL R43, R32, -INF , !P3 ;  /* 0xff800000202b7808 */ /* 0x000fe20005800000 */
[----:B------:R-:W-:Y:S01]  /*3210*/  VIADD R32, R2, 0xffffff99 ;  /* 0xffffff9902207836 */ /* 0x000fe20000000000 */
[-C--:B------:R-:W-:Y:S02]  /*3220*/  ISETP.GE.AND P6, PT, R41, R140.reuse, PT ;  /* 0x0000008c2900720c */ /* 0x080fe40003fc6270 */
[-C--:B------:R-:W-:Y:S02]  /*3230*/  ISETP.GE.AND P5, PT, R38, R140.reuse, PT ;  /* 0x0000008c2600720c */ /* 0x080fe40003fa6270 */
[C---:B------:R-:W-:Y:S02]  /*3240*/  ISETP.GE.AND P3, PT, R36.reuse, R140, PT ;  /* 0x0000008c2400720c */ /* 0x040fe40003f66270 */
[----:B------:R-:W-:-:S02]  /*3250*/  ISETP.GE.AND P1, PT, R36, R119, PT ;  /* 0x000000772400720c */ /* 0x000fc40003f26270 */
[----:B------:R-:W-:Y:S02]  /*3260*/  FSEL R72, R35, -INF , !P2 ;  /* 0xff80000023487808 */ /* 0x000fe40005000000 */
[----:B------:R-:W-:Y:S01]  /*3270*/  FSEL R36, R30, -INF , !P4 ;  /* 0xff8000001e247808 */ /* 0x000fe20006000000 */
[----:B------:R-:W-:Y:S01]  /*3280*/  VIADD R30, R2, 0xffffffa0 ;  /* 0xffffffa0021e7836 */ /* 0x000fe20000000000 */
[----:B------:R-:W-:Y:S02]  /*3290*/  ISETP.GE.AND P2, PT, R34, R119, PT ;  /* 0x000000772200720c */ /* 0x000fe40003f46270 */
[----:B------:R-:W-:Y:S02]  /*32a0*/  FSEL R51, R33, -INF , !P6 ;  /* 0xff80000021337808 */ /* 0x000fe40007000000 */
[----:B------:R-:W-:Y:S01]  /*32b0*/  FSEL R41, R28, -INF , !P5 ;  /* 0xff8000001c297808 */ /* 0x000fe20006800000 */
[----:B------:R-:W-:Y:S01]  /*32c0*/  VIADD R28, R2, 0xffffffa1 ;  /* 0xffffffa1021c7836 */ /* 0x000fe20000000000 */
[----:B------:R-:W-:-:S02]  /*32d0*/  ISETP.GE.AND P6, PT, R34, R140, PT ;  /* 0x0000008c2200720c */ /* 0x000fc40003fc6270 */
[CC--:B------:R-:W-:Y:S02]  /*32e0*/  ISETP.GE.AND P5, PT, R32.reuse, R140.reuse, PT ;  /* 0x0000008c2000720c */ /* 0x0c0fe40003fa6270 */
[-C--:B------:R-:W-:Y:S02]  /*32f0*/  ISETP.GE.AND P4, PT, R32, R119.reuse, PT ;  /* 0x000000772000720c */ /* 0x080fe40003f86270 */
[----:B------:R-:W-:Y:S02]  /*3300*/  FSEL R38, R31, -INF , !P1 ;  /* 0xff8000001f267808 */ /* 0x000fe40004800000 */
[----:B------:R-:W-:Y:S01]  /*3310*/  FSEL R32, R26, -INF , !P2 ;  /* 0xff8000001a207808 */ /* 0x000fe20005000000 */
[----:B------:R-:W-:Y:S01]  /*3320*/  VIADD R26, R2, 0xffffffa8 ;  /* 0xffffffa8021a7836 */ /* 0x000fe20000000000 */
[----:B------:R-:W-:Y:S02]  /*3330*/  ISETP.GE.AND P1, PT, R30, R119, PT ;  /* 0x000000771e00720c */ /* 0x000fe40003f26270 */
[----:B------:R-:W-:Y:S01]  /*3340*/  FSEL R37, R24, -INF , !P6 ;  /* 0xff80000018257808 */ /* 0x000fe20007000000 */
[----:B------:R-:W-:Y:S01]  /*3350*/  VIADD R24, R2, 0xffffffa9 ;  /* 0xffffffa902187836 */ /* 0x000fe20000000000 */
[----:B------:R-:W-:-:S02]  /*3360*/  ISETP.GE.AND P6, PT, R28, R140, PT ;  /* 0x0000008c1c00720c */ /* 0x000fc40003fc6270 */
[-C--:B------:R-:W-:Y:S02]  /*3370*/  ISETP.GE.AND P2, PT, R28, R119.reuse, PT ;  /* 0x000000771c00720c */ /* 0x080fe40003f46270 */
[----:B------:R-:W-:Y:S02]  /*3380*/  FSEL R39, R29, -INF , !P3 ;  /* 0xff8000001d277808 */ /* 0x000fe40005800000 */
[----:B------:R-:W-:Y:S02]  /*3390*/  FSEL R34, R27, -INF , !P4 ;  /* 0xff8000001b227808 */ /* 0x000fe40006000000 */
[----:B------:R-:W-:Y:S01]  /*33a0*/  FSEL R28, R22, -INF , !P1 ;  /* 0xff800000161c7808 */ /* 0x000fe20004800000 */
[----:B------:R-:W-:Y:S01]  /*33b0*/  VIADD R22, R2, 0xffffffb0 ;  /* 0xffffffb002167836 */ /* 0x000fe20000000000 */
[----:B------:R-:W-:Y:S02]  /*33c0*/  ISETP.GE.AND P3, PT, R30, R140, PT ;  /* 0x0000008c1e00720c */ /* 0x000fe40003f66270 */
[----:B------:R-:W-:-:S02]  /*33d0*/  ISETP.GE.AND P4, PT, R26, R119, PT ;  /* 0x000000771a00720c */ /* 0x000fc40003f86270 */
[----:B------:R-:W-:Y:S02]  /*33e0*/  FSEL R35, R25, -INF , !P5 ;  /* 0xff80000019237808 */ /* 0x000fe40006800000 */
[----:B------:R-:W-:Y:S01]  /*33f0*/  FSEL R29, R20, -INF , !P3 ;  /* 0xff800000141d7808 */ /* 0x000fe20005800000 */
[----:B------:R-:W-:Y:S01]  /*3400*/  VIADD R20, R2, 0xffffffb1 ;  /* 0xffffffb102147836 */ /* 0x000fe20000000000 */
[----:B------:R-:W-:Y:S02]  /*3410*/  FSEL R60, R23, -INF , !P2 ;  /* 0xff800000173c7808 */ /* 0x000fe40005000000 */
[----:B------:R-:W-:Y:S01]  /*3420*/  FSEL R30, R18, -INF , !P4 ;  /* 0xff800000121e7808 */ /* 0x000fe20006000000 */
[----:B------:R-:W-:Y:S01]  /*3430*/  VIADD R18, R2, 0xffffffb8 ;  /* 0xffffffb802127836 */ /* 0x000fe20000000000 */
[-C--:B------:R-:W-:Y:S02]  /*3440*/  ISETP.GE.AND P5, PT, R26, R140.reuse, PT ;  /* 0x0000008c1a00720c */ /* 0x080fe40003fa6270 */
[----:B------:R-:W-:-:S02]  /*3450*/  ISETP.GE.AND P3, PT, R24, R140, PT ;  /* 0x0000008c1800720c */ /* 0x000fc40003f66270 */
[-C--:B------:R-:W-:Y:S02]  /*3460*/  ISETP.GE.AND P2, PT, R22, R119.reuse, PT ;  /* 0x000000771600720c */ /* 0x080fe40003f46270 */
[----:B------:R-:W-:Y:S02]  /*3470*/  ISETP.GE.AND P1, PT, R24, R119, PT ;  /* 0x000000771800720c */ /* 0x000fe40003f26270 */
[----:B------:R-:W-:Y:S01]  /*3480*/  FSEL R33, R16, -INF , !P5 ;  /* 0xff80000010217808 */ /* 0x000fe20006800000 */
[----:B------:R-:W-:Y:S01]  /*3490*/  VIADD R16, R2, 0xffffffb9 ;  /* 0xffffffb902107836 */ /* 0x000fe20000000000 */
[----:B------:R-:W-:Y:S02]  /*34a0*/  FSEL R151, R17, -INF , !P3 ;  /* 0xff80000011977808 */ /* 0x000fe40005800000 */
[----:B------:R-:W-:Y:S01]  /*34b0*/  FSEL R128, R14, -INF , !P2 ;  /* 0xff8000000e807808 */ /* 0x000fe20005000000 */
[----:B------:R-:W-:Y:S01]  /*34c0*/  VIADD R14, R2, 0xffffffc0 ;  /* 0xffffffc0020e7836 */ /* 0x000fe20000000000 */
[----:B------:R-:W-:-:S02]  /*34d0*/  FSEL R31, R21, -INF , !P6 ;  /* 0xff800000151f7808 */ /* 0x000fc40007000000 */
[CC--:B------:R-:W-:Y:S02]  /*34e0*/  ISETP.GE.AND P5, PT, R20.reuse, R140.reuse, PT ;  /* 0x0000008c1400720c */ /* 0x0c0fe40003fa6270 */
[-C--:B------:R-:W-:Y:S02]  /*34f0*/  ISETP.GE.AND P4, PT, R20, R119.reuse, PT ;  /* 0x000000771400720c */ /* 0x080fe40003f86270 */
[----:B------:R-:W-:Y:S02]  /*3500*/  FSEL R58, R19, -INF , !P1 ;  /* 0xff800000133a7808 */ /* 0x000fe40004800000 */
[-C--:B------:R-:W-:Y:S02]  /*3510*/  ISETP.GE.AND P3, PT, R18, R140.reuse, PT ;  /* 0x0000008c1200720c */ /* 0x080fe40003f66270 */
[----:B------:R-:W-:Y:S02]  /*3520*/  ISETP.GE.AND P6, PT, R22, R140, PT ;  /* 0x0000008c1600720c */ /* 0x000fe40003fc6270 */
[----:B------:R-:W-:Y:S01]  /*3530*/  ISETP.GE.AND P1, PT, R18, R119, PT ;  /* 0x000000771200720c */ /* 0x000fe20003f26270 */
[----:B------:R-:W-:Y:S01]  /*3540*/  LDSM.16.MT88.4 R20, [R177+0x9400] ;  /* 0x00940000b114783b */ /* 0x000fe20000004200 */
[----:B------:R-:W-:-:S02]  /*3550*/  FSEL R127, R13, -INF , !P5 ;  /* 0xff8000000d7f7808 */ /* 0x000fc40006800000 */
[----:B------:R-:W-:Y:S02]  /*3560*/  FSEL R64, R15, -INF , !P4 ;  /* 0xff8000000f407808 */ /* 0x000fe40006000000 */
[----:B------:R-:W-:Y:S01]  /*3570*/  FSEL R129, R8, -INF , !P3 ;  /* 0xff80000008817808 */ /* 0x000fe20005800000 */
[----:B------:R-:W-:Y:S01]  /*3580*/  VIADD R8, R2, 0xffffffc9 ;  /* 0xffffffc902087836 */ /* 0x000fe20000000000 */
[----:B------:R-:W-:Y:S01]  /*3590*/  FSEL R125, R12, -INF , !P6 ;  /* 0xff8000000c7d7808 */ /* 0x000fe20007000000 */
[----:B------:R-:W-:Y:S01]  /*35a0*/  VIADD R12, R2, 0xffffffc1 ;  /* 0xffffffc1020c7836 */ /* 0x000fe20000000000 */
[CC--:B------:R-:W-:Y:S02]  /*35b0*/  ISETP.GE.AND P5, PT, R14.reuse, R140.reuse, PT ;  /* 0x0000008c0e00720c */ /* 0x0c0fe40003fa6270 */
[----:B------:R-:W-:Y:S02]  /*35c0*/  ISETP.GE.AND P4, PT, R14, R119, PT ;  /* 0x000000770e00720c */ /* 0x000fe40003f86270 */
[----:B------:R-:W-:Y:S01]  /*35d0*/  FSEL R62, R10, -INF , !P1 ;  /* 0xff8000000a3e7808 */ /* 0x000fe20004800000 */
[----:B------:R-:W-:Y:S01]  /*35e0*/  VIADD R10, R2, 0xffffffc8 ;  /* 0xffffffc8020a7836 */ /* 0x000fe20000000000 */
[----:B------:R-:W-:-:S02]  /*35f0*/  ISETP.GE.AND P6, PT, R16, R140, PT ;  /* 0x0000008c1000720c */ /* 0x000fc40003fc6270 */
[----:B------:R-:W-:Y:S02]  /*3600*/  ISETP.GE.AND P2, PT, R16, R119, PT ;  /* 0x000000771000720c */ /* 0x000fe40003f46270 */
[----:B------:R-:W-:Y:S01]  /*3610*/  FSEL R143, R104, -INF , !P5 ;  /* 0xff800000688f7808 */ /* 0x000fe20006800000 */
[----:B------:R-:W-:Y:S01]  /*3620*/  LDSM.16.MT88.4 R16, [R118+0x9400] ;  /* 0x009400007610783b */ /* 0x000fe20000004200 */
[----:B------:R-:W-:Y:S02]  /*3630*/  FSEL R138, R106, -INF , !P4 ;  /* 0xff8000006a8a7808 */ /* 0x000fe40006000000 */
[----:B------:R-:W-:Y:S01]  /*3640*/  FSEL R131, R9, -INF , !P6 ;  /* 0xff80000009837808 */ /* 0x000fe20007000000 */
[----:B------:R-:W-:Y:S01]  /*3650*/  VIADD R9, R2, 0xffffffd0 ;  /* 0xffffffd002097836 */ /* 0x000fe20000000000 */
[----:B------:R-:W-:Y:S02]  /*3660*/  FSEL R126, R11, -INF , !P2 ;  /* 0xff8000000b7e7808 */ /* 0x000fe40005000000 */
[----:B------:R-:W-:-:S02]  /*3670*/  ISETP.GE.AND P5, PT, R8, R140, PT ;  /* 0x0000008c0800720c */ /* 0x000fc40003fa6270 */
[-C--:B------:R-:W-:Y:S01]  /*3680*/  ISETP.GE.AND P4, PT, R8, R119.reuse, PT ;  /* 0x000000770800720c */ /* 0x080fe20003f86270 */
[----:B------:R-:W-:Y:S01]  /*3690*/  VIADD R8, R2, 0xffffffd1 ;  /* 0xffffffd102087836 */ /* 0x000fe20000000000 */
[CC--:B------:R-:W-:Y:S02]  /*36a0*/  ISETP.GE.AND P6, PT, R10.reuse, R140.reuse, PT ;  /* 0x0000008c0a00720c */ /* 0x0c0fe40003fc6270 */
[-C--:B------:R-:W-:Y:S02]  /*36b0*/  ISETP.GE.AND P2, PT, R10, R119.reuse, PT ;  /* 0x000000770a00720c */ /* 0x080fe40003f46270 */
[C---:B------:R-:W-:Y:S02]  /*36c0*/  ISETP.GE.AND P3, PT, R12.reuse, R140, PT ;  /* 0x0000008c0c00720c */ /* 0x040fe40003f66270 */
[----:B------:R-:W-:Y:S02]  /*36d0*/  ISETP.GE.AND P1, PT, R12, R119, PT ;  /* 0x000000770c00720c */ /* 0x000fe40003f26270 */
        /* <DEDUP_REMOVED lines=13> */
[----:B------:R-:W-:Y:S02]  /*37b0*/  FSEL R134, R103, -INF , !P4 ;  /* 0xff80000067867808 */ /* 0x000fe40006000000 */
[CC--:B------:R-:W-:Y:S01]  /*37c0*/  ISETP.GE.AND P3, PT, R8.reuse, R140.reuse, PT ;  /* 0x0000008c0800720c */ /* 0x0c0fe20003f66270 */
[----:B------:R-:W-:Y:S01]  /*37d0*/  LDSM.16.MT88.4 R100, [R177+0xd000] ;  /* 0x00d00000b164783b */ /* 0x000fe20000004200 */
[----:B------:R-:W-:Y:S01]  /*37e0*/  ISETP.GE.AND P1, PT, R8, R119, PT ;  /* 0x000000770800720c */ /* 0x000fe20003f26270 */
[----:B------:R-:W-:Y:S01]  /*37f0*/  VIADD R8, R2, 0xffffffe1 ;  /* 0xffffffe102087836 */ /* 0x000fe20000000000 */
        /* <DEDUP_REMOVED lines=18> */
[----:B------:R-:W-:Y:S02]  /*3920*/  ISETP.GE.AND P3, PT, R8, R119, PT ;  /* 0x000000770800720c */ /* 0x000fe40003f66270 */
[----:B------:R-:W-:Y:S01]  /*3930*/  FMNMX3.FTZ R8, R10, R51, R41, !PT ;  /* 0x000000330a087276 */ /* 0x000fe20007810029 */
[----:B------:R-:W-:Y:S01]  /*3940*/  VIADD R10, R2, 0xfffffff0 ;  /* 0xfffffff0020a7836 */ /* 0x000fe20000000000 */
        /* <DEDUP_REMOVED lines=9> */
[----:B------:R-:W-:-:S02]  /*39e0*/  FMNMX3.FTZ R8, R8, R31, R33, !PT ;  /* 0x0000001f08087276 */ /* 0x000fc40007810021 */
[----:B------:R-:W-:Y:S01]  /*39f0*/  FMNMX3.FTZ R11, R9, R34, R28, !PT ;  /* 0x00000022090b7276 */ /* 0x000fe2000781001c */
[----:B------:R-:W-:Y:S01]  /*3a00*/  VIADD R9, R2, 0xfffffff1 ;  /* 0xfffffff102097836 */ /* 0x000fe20000000000 */
[----:B------:R-:W-:Y:S02]  /*3a10*/  FMNMX3.FTZ R8, R8, R151, R125, !PT ;  /* 0x0000009708087276 */ /* 0x000fe4000781007d */
[----:B------:R-:W-:Y:S02]  /*3a20*/  FMNMX3.FTZ R11, R11, R60, R30, !PT ;  /* 0x0000003c0b0b7276 */ /* 0x000fe4000781001e */
[----:B------:R-:W-:Y:S02]  /*3a30*/  FMNMX3.FTZ R8, R8, R127, R129, !PT ;  /* 0x0000007f08087276 */ /* 0x000fe40007810081 */
        /* <DEDUP_REMOVED lines=8> */
[----:B------:R-:W-:Y:S02]  /*3ac0*/  FMNMX3.FTZ R9, R9, R126, R138, !PT ;  /* 0x0000007e09097276 */ /* 0x000fe4000781008a */
[----:B------:R-:W-:Y:S02]  /*3ad0*/  FMNMX3.FTZ R8, R8, R149, R135, !PT ;  /* 0x0000009508087276 */ /* 0x000fe40007810087 */
[----:B------:R-:W-:Y:S02]  /*3ae0*/  FMNMX3.FTZ R9, R9, R136, R130, !PT ;  /* 0x0000008809097276 */ /* 0x000fe40007810082 */
[----:B------:R-:W-:Y:S02]  /*3af0*/  FMNMX3.FTZ R8, R8, R137, R139, !PT ;  /* 0x0000008908087276 */ /* 0x000fe4000781008b */
[----:B------:R-:W-:Y:S02]  /*3b00*/  FSEL R121, R89, -INF , !P5 ;  /* 0xff80000059797808 */ /* 0x000fe40006800000 */
[----:B------:R-:W-:-:S02]  /*3b10*/  FSEL R54, R91, -INF , !P4 ;  /* 0xff8000005b367808 */ /* 0x000fc40006000000 */
        /* <DEDUP_REMOVED lines=8> */
[----:B------:R-:W-:Y:S02]  /*3ba0*/  ISETP.GE.AND P6, PT, R10, R140, PT ;  /* 0x0000008c0a00720c */ /* 0x000fe40003fc6270 */
[----:B------:R-:W-:Y:S02]  /*3bb0*/  FSEL R63, R80, -INF , !P5 ;  /* 0xff800000503f7808 */ /* 0x000fe40006800000 */
[----:B------:R-:W-:Y:S02]  /*3bc0*/  FMNMX3.FTZ R8, R8, R121, R67, !PT ;  /* 0x0000007908087276 */ /* 0x000fe40007810043 */
[----:B------:R-:W-:Y:S02]  /*3bd0*/  FMNMX3.FTZ R9, R9, R66, R56, !PT ;  /* 0x0000004209097276 */ /* 0x000fe40007810038 */
[----:B------:R-:W-:Y:S02]  /*3be0*/  ISETP.GE.AND P5, PT, R2, R140, PT ;  /* 0x0000008c0200720c */ /* 0x000fe40003fa6270 */
[----:B------:R-:W-:-:S02]  /*3bf0*/  FSEL R61, R81, -INF , !P1 ;  /* 0xff800000513d7808 */ /* 0x000fc40004800000 */
[----:B------:R-:W-:Y:S02]  /*3c00*/  FSEL R59, R76, -INF , !P6 ;  /* 0xff8000004c3b7808 */ /* 0x000fe40007000000 */
[----:B------:R-:W-:Y:S02]  /*3c10*/  FMNMX3.FTZ R8, R8, R65, R63, !PT ;  /* 0x0000004108087276 */ /* 0x000fe4000781003f */
[----:B------:R-:W-:Y:S02]  /*3c20*/  FSEL R46, R87, -INF , !P2 ;  /* 0xff800000572e7808 */ /* 0x000fe40005000000 */
[----:B------:R-:W-:Y:S01]  /*3c30*/  ISETP.GE.AND P2, PT, R10, R119, PT ;  /* 0x000000770a00720c */ /* 0x000fe20003f46270 */
[----:B------:R-:W-:Y:S01]  /*3c40*/  LDSM.16.MT88.4 R84, [R177+0xb000] ;  /* 0x00b00000b154783b */ /* 0x000fe20000004200 */
[----:B------:R-:W-:Y:S02]  /*3c50*/  FSEL R27, R82, -INF , !P4 ;  /* 0xff800000521b7808 */ /* 0x000fe40006000000 */
[----:B------:R-:W-:-:S02]  /*3c60*/  FMNMX3.FTZ R9, R9, R54, R47, !PT ;  /* 0x0000003609097276 */ /* 0x000fc4000781002f */
[----:B------:R-:W-:Y:S02]  /*3c70*/  FSEL R57, R77, -INF , !P5 ;  /* 0xff8000004d397808 */ /* 0x000fe40006800000 */
[----:B------:R-:W-:Y:S02]  /*3c80*/  FMNMX3.FTZ R8, R8, R61, R59, !PT ;  /* 0x0000003d08087276 */ /* 0x000fe4000781003b */
[----:B------:R-:W-:Y:S02]  /*3c90*/  ISETP.GE.AND P1, PT, R2, R119, PT ;  /* 0x000000770200720c */ /* 0x000fe40003f26270 */
[----:B------:R-:W-:Y:S02]  /*3ca0*/  FSEL R26, R83, -INF , !P3 ;  /* 0xff800000531a7808 */ /* 0x000fe40005800000 */
[----:B------:R-:W-:Y:S02]  /*3cb0*/  FSEL R25, R78, -INF , !P2 ;  /* 0xff8000004e197808 */ /* 0x000fe40005000000 */
[----:B------:R-:W-:-:S02]  /*3cc0*/  FMNMX3.FTZ R9, R9, R46, R27, !PT ;  /* 0x0000002e09097276 */ /* 0x000fc4000781001b */
[----:B------:R-:W-:Y:S02]  /*3cd0*/  FMNMX.FTZ R12, R57, R8, !PT ;  /* 0x00000008390c7209 */ /* 0x000fe40007810000 */
[----:B------:R-:W-:Y:S02]  /*3ce0*/  FSEL R24, R79, -INF , !P1 ;  /* 0xff8000004f187808 */ /* 0x000fe40004800000 */
[----:B------:R-:W-:Y:S01]  /*3cf0*/  FMNMX3.FTZ R9, R9, R26, R25, !PT ;  /* 0x0000001a09097276 */ /* 0x000fe20007810019 */
[----:B------:R-:W1:Y:S03]  /*3d00*/  SHFL.BFLY PT, R11, R12, 0x2, 0x1f ;  /* 0x0c401f000c0b7f89 */ /* 0x000e6600000e0000 */
[----:B------:R-:W-:Y:S01]  /*3d10*/  FMNMX.FTZ R10, R24, R9, !PT ;  /* 0x00000009180a7209 */ /* 0x000fe20007810000 */
[----:B------:R-:W-:Y:S04]  /*3d20*/  LDSM.16.MT88.4 R76, [R118+0x9000] ;  /* 0x00900000764c783b */ /* 0x000fe80000004200 */
[----:B------:R-:W3:Y:S01]  /*3d30*/  SHFL.BFLY PT, R9, R10, 0x2, 0x1f ;  /* 0x0c401f000a097f89 */ /* 0x000ee200000e0000 */
        /* <DEDUP_REMOVED lines=10> */
[C---:B------:R-:W-:Y:S01]  /*3de0*/  FMUL.FTZ R8, R0.reuse, UR6 ;  /* 0x0000000600087c20 */ /* 0x040fe20008410000 */
[----:B------:R-:W-:-:S03]  /*3df0*/  FSETP.NEU.FTZ.AND P1, PT, R0, -INF , PT ;  /* 0xff8000000000780b */ /* 0x000fc60003f3d000 */
[--C-:B------:R-:W-:Y:S01]  /*3e00*/  FFMA.FTZ R53, R49, UR6, -R52.reuse ;  /* 0x0000000631357c23 */ /* 0x100fe20008010834 */
[--C-:B------:R-:W-:Y:S01]  /*3e10*/  FFMA.FTZ R50, R45, UR6, -R52.reuse ;  /* 0x000000062d327c23 */ /* 0x100fe20008010834 */
[----:B------:R-:W-:Y:S01]  /*3e20*/  FSEL R49, R8, RZ, P1 ;  /* 0x000000ff08317208 */ /* 0x000fe20000800000 */
[--C-:B------:R-:W-:Y:S01]  /*3e30*/  FFMA.FTZ R42, R51, UR6, -R52.reuse ;  /* 0x00000006332a7c23 */ /* 0x100fe20008010834 */
[----:B------:R-:W1:Y:S01]  /*3e40*/  LDSM.16.MT88.4 R8, [R118+0xd000] ;  /* 0x00d000007608783b */ /* 0x000e620000004200 */
[--C-:B------:R-:W-:Y:S01]  /*3e50*/  FFMA.FTZ R43, R43, UR6, -R52.reuse ;  /* 0x000000062b2b7c23 */ /* 0x100fe20008010834 */
[----:B------:R-:W-:Y:S01]  /*3e60*/  MUFU.EX2 R53, R53 ;  /* 0x0000003500357308 */ /* 0x000fe20000000800 */
[--C-:B------:R-:W-:Y:S01]  /*3e70*/  FFMA.FTZ R45, R44, UR6, -R49.reuse ;  /* 0x000000062c2d7c23 */ /* 0x100fe20008010831 */
[--C-:B------:R-:W-:Y:S01]  /*3e80*/  FFMA.FTZ R55, R48, UR6, -R49.reuse ;  /* 0x0000000630377c23 */ /* 0x100fe20008010831 */
[--C-:B------:R-:W-:Y:S01]  /*3e90*/  FFMA.FTZ R44, R72, UR6, -R49.reuse ;  /* 0x00000006482c7c23 */ /* 0x100fe20008010831 */
[--C-:B------:R-:W-:Y:S01]  /*3ea0*/  FFMA.FTZ R40, R40, UR6, -R49.reuse ;  /* 0x0000000628287c23 */ /* 0x100fe20008010831 */
[----:B------:R-:W2:Y:S01]  /*3eb0*/  MUFU.EX2 R50, R50 ;  /* 0x0000003200327308 */ /* 0x000ea20000000800 */
[--C-:B------:R-:W-:Y:S01]  /*3ec0*/  FFMA.FTZ R38, R38, UR6, -R49.reuse ;  /* 0x0000000626267c23 */ /* 0x100fe20008010831 */
[--C-:B------:R-:W-:Y:S01]  /*3ed0*/  FFMA.FTZ R34, R34, UR6, -R49.reuse ;  /* 0x0000000622227c23 */ /* 0x100fe20008010831 */
[--C-:B------:R-:W-:Y:S01]  /*3ee0*/  FFMA.FTZ R35, R35, UR6, -R52.reuse ;  /* 0x0000000623237c23 */ /* 0x100fe20008010834 */
[----:B------:R3:W-:Y:S01]  /*3ef0*/  MUFU.EX2 R51, R43 ;  /* 0x0000002b00337308 */ /* 0x0007e20000000800 */
[--C-:B------:R-:W-:Y:S01]  /*3f00*/  FFMA.FTZ R4, R58, UR6, -R49.reuse ;  /* 0x000000063a047c23 */ /* 0x100fe20008010831 */
[--C-:B------:R-:W-:Y:S01]  /*3f10*/  FFMA.FTZ R151, R151, UR6, -R52.reuse ;  /* 0x0000000697977c23 */ /* 0x100fe20008010834 */
[--C-:B------:R-:W-:Y:S01]  /*3f20*/  FFMA.FTZ R60, R60, UR6, -R49.reuse ;  /* 0x000000063c3c7c23 */ /* 0x100fe20008010831 */
[----:B------:R-:W4:Y:S01]  /*3f30*/  MUFU.EX2 R42, R42 ;  /* 0x0000002a002a7308 */ /* 0x000f220000000800 */
[--C-:B------:R-:W-:Y:S01]  /*3f40*/  FFMA.FTZ R58, R129, UR6, -R52.reuse ;  /* 0x00000006813a7c23 */ /* 0x100fe20008010834 */
[--C-:B------:R-:W-:Y:S01]  /*3f50*/  FFMA.FTZ R129, R131, UR6, -R52.reuse ;  /* 0x0000000683817c23 */ /* 0x100fe20008010834 */
[--C-:B------:R-:W-:Y:S01]  /*3f60*/  FFMA.FTZ R125, R125, UR6, -R52.reuse ;  /* 0x000000067d7d7c23 */ /* 0x100fe20008010834 */
[----:B------:R5:W-:Y:S01]  /*3f70*/  MUFU.EX2 R48, R40 ;  /* 0x0000002800307308 */ /* 0x000be20000000800 */
[--C-:B------:R-:W-:Y:S01]  /*3f80*/  FFMA.FTZ R131, R128, UR6, -R49.reuse ;  /* 0x0000000680837c23 */ /* 0x100fe20008010831 */
[----:B--2---:R-:W-:Y:S01]  /*3f90*/  F2FP.F16.F32.PACK_AB R104, R50, R53 ;  /* 0x000000353268723e */ /* 0x004fe200000000ff */
[--C-:B------:R-:W-:Y:S01]  /*3fa0*/  FFMA.FTZ R64, R64, UR6, -R49.reuse ;  /* 0x0000000640407c23 */ /* 0x100fe20008010831 */
[----:B------:R-:W2:Y:S01]  /*3fb0*/  MUFU.EX2 R55, R55 ;  /* 0x0000003700377308 */ /* 0x000ea20000000800 */
[--C-:B------:R-:W-:Y:S01]  /*3fc0*/  FFMA.FTZ R128, R145, UR6, -R52.reuse ;  /* 0x0000000691807c23 */ /* 0x100fe20008010834 */
[--C-:B---3--:R-:W-:Y:S01]  /*3fd0*/  FFMA.FTZ R43, R41, UR6, -R52.reuse ;  /* 0x00000006292b7c23 */ /* 0x108fe20008010834 */
[--C-:B------:R-:W-:Y:S01]  /*3fe0*/  FFMA.FTZ R41, R36, UR6, -R49.reuse ;  /* 0x0000000624297c23 */ /* 0x100fe20008010831 */
[----:B------:R-:W-:Y:S01]  /*3ff0*/  MUFU.EX2 R45, R45 ;  /* 0x0000002d002d7308 */ /* 0x000fe20000000800 */
[--C-:B------:R-:W-:Y:S01]  /*4000*/  FFMA.FTZ R133, R143, UR6, -R52.reuse ;  /* 0x000000068f857c23 */ /* 0x100fe20008010834 */
[----:B----4-:R-:W-:Y:S01]  /*4010*/  F2FP.F16.F32.PACK_AB R106, R42, R51 ;  /* 0x000000332a6a723e */ /* 0x010fe200000000ff */
[--C-:B------:R-:W-:Y:S01]  /*4020*/  FFMA.FTZ R145, R130, UR6, -R49.reuse ;  /* 0x0000000682917c23 */ /* 0x100fe20008010831 */
[----:B------:R-:W3:Y:S01]  /*4030*/  MUFU.EX2 R44, R44 ;  /* 0x0000002c002c7308 */ /* 0x000ee20000000800 */
[--C-:B------:R-:W-:Y:S01]  /*4040*/  FFMA.FTZ R143, R149, UR6, -R52.reuse ;  /* 0x00000006958f7c23 */ /* 0x100fe20008010834 */
[--C-:B-----5:R-:W-:Y:S01]  /*4050*/  FFMA.FTZ R40, R39, UR6, -R52.reuse ;  /* 0x0000000627287c23 */ /* 0x120fe20008010834 */
[--C-:B------:R-:W-:Y:S01]  /*4060*/  FFMA.FTZ R39, R37, UR6, -R52.reuse ;  /* 0x0000000625277c23 */ /* 0x100fe20008010834 */
[--C-:B------:R-:W-:Y:S01]  /*4070*/  FFMA.FTZ R37, R32, UR6, -R49.reuse ;  /* 0x0000000620257c23 */ /* 0x100fe20008010831 */
[----:B------:R-:W-:Y:S01]  /*4080*/  MUFU.EX2 R43, R43 ;  /* 0x0000002b002b7308 */ /* 0x000fe20000000800 */
[----:B--2---:R-:W-:Y:S01]  /*4090*/  F2FP.F16.F32.PACK_AB R105, R55, R48 ;  /* 0x000000303769723e */ /* 0x004fe200000000ff */
[--C-:B------:R-:W-:Y:S01]  /*40a0*/  FFMA.FTZ R32, R31, UR6, -R52.reuse ;  /* 0x000000061f207c23 */ /* 0x100fe20008010834 */
[--C-:B------:R-:W-:Y:S01]  /*40b0*/  FFMA.FTZ R31, R33, UR6, -R52.reuse ;  /* 0x00000006211f7c23 */ /* 0x100fe20008010834 */
[----:B------:R-:W2:Y:S01]  /*40c0*/  MUFU.EX2 R40, R40 ;  /* 0x0000002800287308 */ /* 0x000ea20000000800 */
[--C-:B------:R-:W-:Y:S01]  /*40d0*/  FFMA.FTZ R33, R28, UR6, -R49.reuse ;  /* 0x000000061c217c23 */ /* 0x100fe20008010831 */
[--C-:B------:R-:W-:Y:S01]  /*40e0*/  FFMA.FTZ R130, R134, UR6, -R49.reuse ;  /* 0x0000000686827c23 */ /* 0x100fe20008010831 */
[--C-:B------:R-:W-:Y:S01]  /*40f0*/  FFMA.FTZ R138, R138, UR6, -R49.reuse ;  /* 0x000000068a8a7c23 */ /* 0x100fe20008010831 */
[----:B------:R-:W-:Y:S01]  /*4100*/  MUFU.EX2 R39, R39 ;  /* 0x0000002700277308 */ /* 0x000fe20000000800 */
[----:B---3--:R-:W-:Y:S01]  /*4110*/  F2FP.F16.F32.PACK_AB R107, R44, R45 ;  /* 0x0000002d2c6b723e */ /* 0x008fe200000000ff */
[--C-:B------:R-:W-:Y:S01]  /*4120*/  FFMA.FTZ R134, R139, UR6, -R52.reuse ;  /* 0x000000068b867c23 */ /* 0x100fe20008010834 */
[--C-:B------:R-:W-:Y:S01]  /*4130*/  FFMA.FTZ R135, R135, UR6, -R52.reuse ;  /* 0x0000000687877c23 */ /* 0x100fe20008010834 */
[----:B------:R3:W-:Y:S01]  /*4140*/  MUFU.EX2 R36, R35 ;  /* 0x0000002300247308 */ /* 0x0007e20000000800 */
[--C-:B------:R-:W-:Y:S01]  /*4150*/  FFMA.FTZ R139, R120, UR6, -R49.reuse ;  /* 0x00000006788b7c23 */ /* 0x100fe20008010831 */
[--C-:B------:R-:W-:Y:S01]  /*4160*/  FFMA.FTZ R66, R66, UR6, -R49.reuse ;  /* 0x0000000642427c23 */ /* 0x100fe20008010831 */
[--C-:B------:R-:W-:Y:S01]  /*4170*/  FFMA.FTZ R124, R124, UR6, -R49.reuse ;  /* 0x000000067c7c7c23 */ /* 0x100fe20008010831 */
[C---:B------:R-:W-:Y:S01]  /*4180*/  HMMA.16816.F32 R72, R104.reuse, R76, RZ ;  /* 0x0000004c6848723c */ /* 0x040fe200000018ff */
[----:B------:R-:W-:Y:S01]  /*4190*/  MUFU.EX2 R41, R41 ;  /* 0x0000002900297308 */ /* 0x000fe20000000800 */
[--C-:B------:R-:W-:Y:S01]  /*41a0*/  FFMA.FTZ R120, R121, UR6, -R52.reuse ;  /* 0x0000000679787c23 */ /* 0x100fe20008010834 */
[--C-:B------:R-:W-:Y:S01]  /*41b0*/  FFMA.FTZ R121, R63, UR6, -R52.reuse ;  /* 0x000000063f797c23 */ /* 0x100fe20008010834 */
[--C-:B------:R-:W-:Y:S01]  /*41c0*/  FFMA.FTZ R197, R57, UR6, -R52.reuse ;  /* 0x0000000639c57c23 */ /* 0x100fe20008010834 */
[----:B------:R-:W4:Y:S01]  /*41d0*/  MUFU.EX2 R38, R38 ;  /* 0x0000002600267308 */ /* 0x000f220000000800 */
[--C-:B------:R-:W-:Y:S01]  /*41e0*/  FFMA.FTZ R47, R47, UR6, -R49.reuse ;  /* 0x000000062f2f7c23 */ /* 0x100fe20008010831 */
[--C-:B------:R-:W-:Y:S01]  /*41f0*/  FFMA.FTZ R61, R61, UR6, -R52.reuse ;  /* 0x000000063d3d7c23 */ /* 0x100fe20008010834 */
[----:B------:R-:W-:Y:S01]  /*4200*/  HMMA.16816.F32 R112, R104, R68, RZ ;  /* 0x000000446870723c */ /* 0x000fe200000018ff */
[----:B------:R-:W-:Y:S01]  /*4210*/  MUFU.EX2 R37, R37 ;  /* 0x0000002500257308 */ /* 0x000fe20000000800 */
[--C-:B---3--:R-:W-:Y:S01]  /*4220*/  FFMA.FTZ R35, R29, UR6, -R52.reuse ;  /* 0x000000061d237c23 */ /* 0x108fe20008010834 */
[----:B------:R-:W-:Y:S01]  /*4230*/  FFMA.FTZ R29, R30, UR6, -R49 ;  /* 0x000000061e1d7c23 */ /* 0x000fe20008010831 */
[----:B------:R-:W-:Y:S01]  /*4240*/  FFMA.FTZ R59, R59, UR6, -R52 ;  /* 0x000000063b3b7c23 */ /* 0x000fe20008010834 */
[----:B------:R-:W3:Y:S01]  /*4250*/  MUFU.EX2 R34, R34 ;  /* 0x0000002200227308 */ /* 0x000ee20000000800 */
[----:B------:R-:W-:-:S02]  /*4260*/  FADD.FTZ R50, R53, R50 ;  /* 0x0000003235327221 */ /* 0x000fc40000010000 */
[----:B------:R-:W-:Y:S01]  /*4270*/  HMMA.16816.F32 R76, R104, R78, RZ ;  /* 0x0000004e684c723c */ /* 0x000fe200000018ff */
[----:B------:R-:W-:Y:S01]  /*4280*/  MUFU.EX2 R35, R35 ;  /* 0x0000002300237308 */ /* 0x000fe20000000800 */
[----:B------:R-:W-:-:S03]  /*4290*/  FADD.FTZ R51, R51, R50 ;  /* 0x0000003233337221 */ /* 0x000fc60000010000 */
[----:B------:R-:W5:Y:S03]  /*42a0*/  MUFU.EX2 R32, R32 ;  /* 0x0000002000207308 */ /* 0x000f660000000800 */
[C---:B------:R-:W-:Y:S01]  /*42b0*/  HMMA.16816.F32 R68, R104.reuse, R70, RZ ;  /* 0x000000466844723c */ /* 0x040fe200000018ff */
[----:B------:R-:W-:Y:S04]  /*42c0*/  MUFU.EX2 R31, R31 ;  /* 0x0000001f001f7308 */ /* 0x000fe80000000800 */
[----:B------:R-:W5:Y:S03]  /*42d0*/  MUFU.EX2 R28, R151 ;  /* 0x00000097001c7308 */ /* 0x000f660000000800 */
[C---:B------:R-:W-:Y:S01]  /*42e0*/  HMMA.16816.F32 R80, R104.reuse, R84, RZ ;  /* 0x000000546850723c */ /* 0x040fe200000018ff */
[----:B------:R-:W-:Y:S04]  /*42f0*/  MUFU.EX2 R33, R33 ;  /* 0x0000002100217308 */ /* 0x000fe80000000800 */
[----:B------:R1:W5:Y:S03]  /*4300*/  MUFU.EX2 R30, R60 ;  /* 0x0000003c001e7308 */ /* 0x0003660000000800 */
[C---:B------:R-:W-:Y:S01]  /*4310*/  HMMA.16816.F32 R84, R104.reuse, R86, RZ ;  /* 0x000000566854723c */ /* 0x040fe200000018ff */
[----:B------:R-:W-:Y:S04]  /*4320*/  MUFU.EX2 R29, R29 ;  /* 0x0000001d001d7308 */ /* 0x000fe80000000800 */
[----:B------:R-:W5:Y:S03]  /*4330*/  MUFU.EX2 R4, R4 ;  /* 0x0000000400047308 */ /* 0x000f660000000800 */
[----:B------:R-:W-:Y:S01]  /*4340*/  HMMA.16816.F32 R88, R104, R92, RZ ;  /* 0x0000005c6858723c */ /* 0x000fe200000018ff */
[----:B------:R-:W-:Y:S01]  /*4350*/  MUFU.EX2 R125, R125 ;  /* 0x0000007d007d7308 */ /* 0x000fe20000000800 */
[--C-:B-1----:R-:W-:Y:S01]  /*4360*/  FFMA.FTZ R60, R127, UR6, -R52.reuse ;  /* 0x000000067f3c7c23 */ /* 0x102fe20008010834 */
[--C-:B------:R-:W-:Y:S01]  /*4370*/  FFMA.FTZ R127, R62, UR6, -R49.reuse ;  /* 0x000000063e7f7c23 */ /* 0x100fe20008010831 */
[----:B------:R-:W-:Y:S01]  /*4380*/  FFMA.FTZ R62, R126, UR6, -R49 ;  /* 0x000000067e3e7c23 */ /* 0x000fe20008010831 */
[----:B------:R-:W-:Y:S01]  /*4390*/  MUFU.EX2 R58, R58 ;  /* 0x0000003a003a7308 */ /* 0x000fe20000000800 */
[----:B------:R-:W-:-:S02]  /*43a0*/  FFMA.FTZ R126, R147, UR6, -R52 ;  /* 0x00000006937e7c23 */ /* 0x000fc40008010834 */
[C---:B------:R-:W-:Y:S01]  /*43b0*/  HMMA.16816.F32 R96, R104.reuse, R100, RZ ;  /* 0x000000646860723c */ /* 0x040fe200000018ff */
[----:B------:R-:W-:Y:S01]  /*43c0*/  FFMA.FTZ R147, R136, UR6, -R49 ;  /* 0x0000000688937c23 */ /* 0x000fe20008010831 */
[----:B------:R-:W1:Y:S04]  /*43d0*/  MUFU.EX2 R60, R60 ;  /* 0x0000003c003c7308 */ /* 0x000e680000000800 */
[----:B------:R-:W1:Y:S02]  /*43e0*/  MUFU.EX2 R129, R129 ;  /* 0x0000008100817308 */ /* 0x000e640000000800 */
[C---:B------:R-:W-:Y:S02]  /*43f0*/  HMMA.16816.F32 R92, R104.reuse, R94, RZ ;  /* 0x0000005e685c723c */ /* 0x040fe400000018ff */
[----:B------:R-:W-:Y:S04]  /*4400*/  MUFU.EX2 R131, R131 ;  /* 0x0000008300837308 */ /* 0x000fe80000000800 */
[----:B------:R-:W1:Y:S02]  /*4410*/  MUFU.EX2 R64, R64 ;  /* 0x0000004000407308 */ /* 0x000e640000000800 */
[C---:B------:R-:W-:Y:S02]  /*4420*/  HMMA.16816.F32 R100, R104.reuse, R102, RZ ;  /* 0x000000666864723c */ /* 0x040fe400000018ff */
[----:B------:R-:W-:Y:S04]  /*4430*/  MUFU.EX2 R127, R127 ;  /* 0x0000007f007f7308 */ /* 0x000fe80000000800 */
[----:B------:R-:W1:Y:S02]  /*4440*/  MUFU.EX2 R62, R62 ;  /* 0x0000003e003e7308 */ /* 0x000e640000000800 */
[----:B------:R-:W-:Y:S01]  /*4450*/  HMMA.16816.F32 R108, R104, R8, RZ ;  /* 0x00000008686c723c */ /* 0x000fe200000018ff */
[----:B--2---:R-:W-:Y:S01]  /*4460*/  F2FP.F16.F32.PACK_AB R8, R40, R43 ;  /* 0x0000002b2808723e */ /* 0x004fe200000000ff */
[----:B------:R-:W-:Y:S01]  /*4470*/  MUFU.EX2 R133, R133 ;  /* 0x0000008500857308 */ /* 0x000fe20000000800 */
[----:B----4-:R-:W-:-:S03]  /*4480*/  F2FP.F16.F32.PACK_AB R9, R38, R41 ;  /* 0x000000292609723e */ /* 0x010fc600000000ff */
[----:B------:R-:W2:Y:S02]  /*4490*/  MUFU.EX2 R128, R128 ;  /* 0x0000008000807308 */ /* 0x000ea40000000800 */
[----:B------:R-:W-:Y:S01]  /*44a0*/  HMMA.16816.F32 R104, R104, R10, RZ ;  /* 0x0000000a6868723c */ /* 0x000fe200000018ff */
[----:B------:R-:W-:Y:S01]  /*44b0*/  F2FP.F16.F32.PACK_AB R10, R36, R39 ;  /* 0x00000027240a723e */ /* 0x000fe200000000ff */
[----:B------:R-:W-:Y:S01]  /*44c0*/  MUFU.EX2 R126, R126 ;  /* 0x0000007e007e7308 */ /* 0x000fe20000000800 */
[----:B---3--:R-:W-:-:S03]  /*44d0*/  F2FP.F16.F32.PACK_AB R11, R34, R37 ;  /* 0x00000025220b723e */ /* 0x008fc600000000ff */
[----:B------:R-:W3:Y:S04]  /*44e0*/  MUFU.EX2 R143, R143 ;  /* 0x0000008f008f7308 */ /* 0x000ee80000000800 */
[C---:B------:R-:W-:Y:S01]  /*44f0*/  HMMA.16816.F32 R72, R8.reuse, R16, R72 ;  /* 0x000000100848723c */ /* 0x040fe20000001848 */
[----:B------:R4:W-:Y:S04]  /*4500*/  MUFU.EX2 R136, R138 ;  /* 0x0000008a00887308 */ /* 0x0009e80000000800 */
[----:B------:R-:W3:Y:S03]  /*4510*/  MUFU.EX2 R147, R147 ;  /* 0x0000009300937308 */ /* 0x000ee60000000800 */
[C---:B------:R-:W-:Y:S01]  /*4520*/  HMMA.16816.F32 R76, R8.reuse, R18, R76 ;  /* 0x00000012084c723c */ /* 0x040fe2000000184c */
[----:B------:R-:W5:Y:S01]  /*4530*/  LDSM.16.MT88.4 R16, [R177+0xd400] ;  /* 0x00d40000b110783b */ /* 0x000f620000004200 */
[----:B------:R-:W-:Y:S04]  /*4540*/  MUFU.EX2 R145, R145 ;  /* 0x0000009100917308 */ /* 0x000fe80000000800 */
[----:B------:R-:W3:Y:S01]  /*4550*/  MUFU.EX2 R130, R130 ;  /* 0x0000008200827308 */ /* 0x000ee20000000800 */
[--C-:B----4-:R-:W-:Y:S01]  /*4560*/  FFMA.FTZ R138, R137, UR6, -R52.reuse ;  /* 0x00000006898a7c23 */ /* 0x110fe20008010834 */
[C---:B------:R-:W-:Y:S01]  /*4570*/  HMMA.16816.F32 R112, R8.reuse, R20, R112 ;  /* 0x000000140870723c */ /* 0x040fe20000001870 */
[----:B------:R-:W-:Y:S01]  /*4580*/  FFMA.FTZ R137, R141, UR6, -R52 ;  /* 0x000000068d897c23 */ /* 0x000fe20008010834 */
[----:B------:R-:W-:Y:S01]  /*4590*/  FFMA.FTZ R141, R122, UR6, -R49 ;  /* 0x000000067a8d7c23 */ /* 0x000fe20008010831 */
[----:B------:R-:W-:Y:S04]  /*45a0*/  MUFU.EX2 R135, R135 ;  /* 0x0000008700877308 */ /* 0x000fe80000000800 */
[----:B------:R-:W4:Y:S01]  /*45b0*/  MUFU.EX2 R138, R138 ;  /* 0x0000008a008a7308 */ /* 0x000f220000000800 */
[C---:B------:R-:W-:Y:S01]  /*45c0*/  HMMA.16816.F32 R68, R8.reuse, R22, R68 ;  /* 0x000000160844723c */ /* 0x040fe20000001844 */
[----:B------:R-:W1:Y:S02]  /*45d0*/  LDSM.16.MT88.4 R20, [R118+0xb400] ;  /* 0x00b400007614783b */ /* 0x000e640000004200 */
[----:B------:R-:W-:Y:S04]  /*45e0*/  MUFU.EX2 R134, R134 ;  /* 0x0000008600867308 */ /* 0x000fe80000000800 */
[----:B------:R-:W4:Y:S01]  /*45f0*/  MUFU.EX2 R137, R137 ;  /* 0x0000008900897308 */ /* 0x000f220000000800 */
[C---:B------:R-:W-:Y:S03]  /*4600*/  HMMA.16816.F32 R80, R8.reuse, R12, R80 ;  /* 0x0000000c0850723c */ /* 0x040fe60000001850 */
[----:B------:R2:W-:Y:S04]  /*4610*/  MUFU.EX2 R122, R124 ;  /* 0x0000007c007a7308 */ /* 0x0005e80000000800 */
[----:B------:R-:W4:Y:S01]  /*4620*/  MUFU.EX2 R141, R141 ;  /* 0x0000008d008d7308 */ /* 0x000f220000000800 */
[C---:B------:R-:W-:Y:S01]  /*4630*/  HMMA.16816.F32 R84, R8.reuse, R14, R84 ;  /* 0x0000000e0854723c */ /* 0x040fe20000001854 */
[----:B------:R-:W3:Y:S02]  /*4640*/  LDSM.16.MT88.4 R12, [R118+0xd400] ;  /* 0x00d40000760c783b */ /* 0x000ee40000004200 */
[----:B------:R-:W-:Y:S04]  /*4650*/  MUFU.EX2 R139, R139 ;  /* 0x0000008b008b7308 */ /* 0x000fe80000000800 */
[----:B------:R-:W4:Y:S01]  /*4660*/  MUFU.EX2 R66, R66 ;  /* 0x0000004200427308 */ /* 0x000f220000000800 */
[----:B-----5:R-:W-:Y:S01]  /*4670*/  HMMA.16816.F32 R96, R8, R16, R96 ;  /* 0x000000100860723c */ /* 0x020fe20000001860 */
[----:B--2---:R-:W-:-:S02]  /*4680*/  FADD.FTZ R124, R42, R51 ;  /* 0x000000332a7c7221 */ /* 0x004fc40000010000 */
[----:B------:R-:W-:Y:S02]  /*4690*/  MUFU.EX2 R120, R120 ;  /* 0x0000007800787308 */ /* 0x000fe40000000800 */
[----:B------:R-:W-:Y:S02]  /*46a0*/  FADD.FTZ R43, R43, R124 ;  /* 0x0000007c2b2b7221 */ /* 0x000fe40000010000 */
[----:B------:R-:W-:Y:S01]  /*46b0*/  MUFU.EX2 R47, R47 ;  /* 0x0000002f002f7308 */ /* 0x000fe20000000800 */
[----:B------:R-:W-:Y:S01]  /*46c0*/  HMMA.16816.F32 R100, R8, R18, R100 ;  /* 0x000000120864723c */ /* 0x000fe20000001864 */
[----:B------:R-:W2:Y:S02]  /*46d0*/  LDSM.16.MT88.4 R16, [R118+0x9800] ;  /* 0x009800007610783b */ /* 0x000ea40000004200 */
[----:B------:R-:W-:Y:S01]  /*46e0*/  MUFU.EX2 R42, R59 ;  /* 0x0000003b002a7308 */ /* 0x000fe20000000800 */
[----:B------:R-:W-:-:S03]  /*46f0*/  FADD.FTZ R40, R40, R43 ;  /* 0x0000002b28287221 */ /* 0x000fc60000010000 */
[----:B------:R-:W-:Y:S01]  /*4700*/  MUFU.EX2 R197, R197 ;  /* 0x000000c500c57308 */ /* 0x000fe20000000800 */
[----:B------:R-:W-:Y:S01]  /*4710*/  FADD.FTZ R39, R39, R40 ;  /* 0x0000002827277221 */ /* 0x000fe20000010000 */
[----:B-1----:R-:W-:Y:S03]  /*4720*/  HMMA.16816.F32 R88, R8, R20, R88 ;  /* 0x000000140858723c */ /* 0x002fe60000001858 */
[----:B------:R-:W-:-:S05]  /*4730*/  FADD.FTZ R36, R36, R39 ;  /* 0x0000002724247221 */ /* 0x000fca0000010000 */
[C---:B------:R-:W-:Y:S01]  /*4740*/  HMMA.16816.F32 R92, R8.reuse, R22, R92 ;  /* 0x00000016085c723c */ /* 0x040fe2000000185c */
[----:B------:R-:W1:Y:S07]  /*4750*/  LDSM.16.MT88.4 R20, [R177+0x9800] ;  /* 0x00980000b114783b */ /* 0x000e6e0000004200 */
[C---:B---3--:R-:W-:Y:S08]  /*4760*/  HMMA.16816.F32 R108, R8.reuse, R12, R108 ;  /* 0x0000000c086c723c */ /* 0x048ff0000000186c */
[----:B------:R-:W-:Y:S01]  /*4770*/  HMMA.16816.F32 R104, R8, R14, R104 ;  /* 0x0000000e0868723c */ /* 0x000fe20000001868 */
[----:B------:R-:W3:Y:S01]  /*4780*/  LDSM.16.MT88.4 R12, [R177+0xb800] ;  /* 0x00b80000b10c783b */ /* 0x000ee20000004200 */
[----:B------:R-:W-:Y:S01]  /*4790*/  F2FP.F16.F32.PACK_AB R8, R32, R35 ;  /* 0x000000232008723e */ /* 0x000fe200000000ff */
[----:B------:R-:W-:Y:S01]  /*47a0*/  FADD.FTZ R35, R35, R36 ;  /* 0x0000002423237221 */ /* 0x000fe20000010000 */
[----:B------:R-:W-:-:S02]  /*47b0*/  F2FP.F16.F32.PACK_AB R10, R28, R31 ;  /* 0x0000001f1c0a723e */ /* 0x000fc400000000ff */
[----:B------:R-:W-:Y:S01]  /*47c0*/  F2FP.F16.F32.PACK_AB R9, R30, R33 ;  /* 0x000000211e09723e */ /* 0x000fe200000000ff */
[----:B------:R-:W-:Y:S01]  /*47d0*/  FADD.FTZ R32, R32, R35 ;  /* 0x0000002320207221 */ /* 0x000fe20000010000 */
[----:B------:R-:W-:-:S03]  /*47e0*/  F2FP.F16.F32.PACK_AB R11, R4, R29 ;  /* 0x0000001d040b723e */ /* 0x000fc600000000ff */
[----:B------:R-:W-:-:S04]  /*47f0*/  FADD.FTZ R31, R31, R32 ;  /* 0x000000201f1f7221 */ /* 0x000fc80000010000 */
[----:B--2---:R-:W-:Y:S01]  /*4800*/  HMMA.16816.F32 R72, R8, R16, R72 ;  /* 0x000000100848723c */ /* 0x004fe20000001848 */
[----:B------:R-:W-:-:S07]  /*4810*/  FADD.FTZ R28, R28, R31 ;  /* 0x0000001f1c1c7221 */ /* 0x000fce0000010000 */
        /* <DEDUP_REMOVED lines=15> */
[----:B------:R-:W-:Y:S01]  /*4910*/  HMMA.16816.F32 R104, R8, R14, R104 ;  /* 0x0000000e0868723c */ /* 0x000fe20000001868 */
[----:B------:R-:W3:Y:S01]  /*4920*/  LDSM.16.MT88.4 R12, [R177+0xbc00] ;  /* 0x00bc0000b10c783b */ /* 0x000ee20000004200 */
[----:B------:R-:W-:-:S02]  /*4930*/  F2FP.F16.F32.PACK_AB R8, R60, R125 ;  /* 0x0000007d3c08723e */ /* 0x000fc400000000ff */
[----:B------:R-:W-:Y:S02]  /*4940*/  F2FP.F16.F32.PACK_AB R10, R129, R58 ;  /* 0x0000003a810a723e */ /* 0x000fe400000000ff */
[----:B------:R-:W-:Y:S02]  /*4950*/  F2FP.F16.F32.PACK_AB R9, R64, R131 ;  /* 0x000000834009723e */ /* 0x000fe400000000ff */
[----:B------:R-:W-:-:S07]  /*4960*/  F2FP.F16.F32.PACK_AB R11, R62, R127 ;  /* 0x0000007f3e0b723e */ /* 0x000fce00000000ff */
        /* <DEDUP_REMOVED lines=40> */
[----:B----4-:R-:W-:-:S02]  /*4bf0*/  F2FP.F16.F32.PACK_AB R8, R138, R135 ;  /* 0x000000878a08723e */ /* 0x010fc400000000ff */
        /* <DEDUP_REMOVED lines=12> */
[C---:B--2---:R-:W-:Y:S01]  /*4cc0*/  HMMA.16816.F32 R108, R8.reuse, R16, R108 ;  /* 0x00000010086c723c */ /* 0x044fe2000000186c */
[--C-:B------:R-:W-:Y:S01]  /*4cd0*/  FFMA.FTZ R17, R123, UR6, -R52.reuse ;  /* 0x000000067b117c23 */ /* 0x100fe20008010834 */
[--C-:B------:R-:W-:Y:S01]  /*4ce0*/  FFMA.FTZ R16, R65, UR6, -R52.reuse ;  /* 0x0000000641107c23 */ /* 0x100fe20008010834 */
[--C-:B------:R-:W-:Y:S01]  /*4cf0*/  FFMA.FTZ R123, R54, UR6, -R49.reuse ;  /* 0x00000006367b7c23 */ /* 0x100fe20008010831 */
[--C-:B------:R-:W-:Y:S01]  /*4d00*/  FFMA.FTZ R54, R26, UR6, -R49.reuse ;  /* 0x000000061a367c23 */ /* 0x100fe20008010831 */
[--C-:B------:R-:W-:Y:S01]  /*4d10*/  FFMA.FTZ R65, R24, UR6, -R49.reuse ;  /* 0x0000000618417c23 */ /* 0x100fe20008010831 */
[----:B------:R2:W4:Y:S02]  /*4d20*/  MUFU.EX2 R63, R17 ;  /* 0x00000011003f7308 */ /* 0x0005240000000800 */
[C---:B------:R-:W-:Y:S02]  /*4d30*/  HMMA.16816.F32 R104, R8.reuse, R18, R104 ;  /* 0x000000120868723c */ /* 0x040fe40000001868 */
[----:B------:R-:W-:Y:S04]  /*4d40*/  MUFU.EX2 R54, R54 ;  /* 0x0000003600367308 */ /* 0x000fe80000000800 */
[----:B------:R-:W-:Y:S02]  /*4d50*/  MUFU.EX2 R65, R65 ;  /* 0x0000004100417308 */ /* 0x000fe40000000800 */
[C---:B-1----:R-:W-:Y:S01]  /*4d60*/  HMMA.16816.F32 R88, R8.reuse, R20, R88 ;  /* 0x000000140858723c */ /* 0x042fe20000001858 */
[----:B------:R-:W-:Y:S01]  /*4d70*/  FFMA.FTZ R21, R67, UR6, -R52 ;  /* 0x0000000643157c23 */ /* 0x000fe20008010834 */
[--C-:B------:R-:W-:Y:S01]  /*4d80*/  FFMA.FTZ R20, R56, UR6, -R49.reuse ;  /* 0x0000000638147c23 */ /* 0x100fe20008010831 */
[--C-:B------:R-:W-:Y:S01]  /*4d90*/  FFMA.FTZ R67, R27, UR6, -R49.reuse ;  /* 0x000000061b437c23 */ /* 0x100fe20008010831 */
[--C-:B------:R-:W-:Y:S01]  /*4da0*/  FFMA.FTZ R56, R25, UR6, -R49.reuse ;  /* 0x0000000619387c23 */ /* 0x100fe20008010831 */
[----:B--2---:R-:W-:Y:S01]  /*4db0*/  FFMA.FTZ R17, R46, UR6, -R49 ;  /* 0x000000062e117c23 */ /* 0x004fe20008010831 */
[----:B------:R-:W1:Y:S01]  /*4dc0*/  LDSM.16.MT88.4 R24, [R118+0xa800] ;  /* 0x00a800007618783b */ /* 0x000e620000004200 */
[----:B------:R-:W-:Y:S01]  /*4dd0*/  MUFU.EX2 R57, R21 ;  /* 0x0000001500397308 */ /* 0x000fe20000000800 */
[C---:B------:R-:W-:Y:S03]  /*4de0*/  HMMA.16816.F32 R92, R8.reuse, R22, R92 ;  /* 0x00000016085c723c */ /* 0x040fe6000000185c */
[----:B------:R2:W-:Y:S04]  /*4df0*/  MUFU.EX2 R46, R20 ;  /* 0x00000014002e7308 */ /* 0x0005e80000000800 */
[----:B------:R5:W5:Y:S01]  /*4e00*/  MUFU.EX2 R52, R16 ;  /* 0x0000001000347308 */ /* 0x000b620000000800 */
[C---:B---3--:R-:W-:Y:S03]  /*4e10*/  HMMA.16816.F32 R96, R8.reuse, R12, R96 ;  /* 0x0000000c0860723c */ /* 0x048fe60000001860 */
[----:B------:R-:W3:Y:S04]  /*4e20*/  MUFU.EX2 R49, R123 ;  /* 0x0000007b00317308 */ /* 0x000ee80000000800 */
[----:B------:R-:W-:Y:S01]  /*4e30*/  MUFU.EX2 R67, R67 ;  /* 0x0000004300437308 */ /* 0x000fe20000000800 */
[----:B------:R-:W-:Y:S01]  /*4e40*/  HMMA.16816.F32 R100, R8, R14, R100 ;  /* 0x0000000e0864723c */ /* 0x000fe20000001864 */
[----:B------:R-:W1:Y:S01]  /*4e50*/  LDSM.16.MT88.4 R12, [R177+0xa800] ;  /* 0x00a80000b10c783b */ /* 0x000e620000004200 */
[----:B----4-:R-:W-:Y:S01]  /*4e60*/  F2FP.F16.F32.PACK_AB R8, R120, R63 ;  /* 0x0000003f7808723e */ /* 0x010fe200000000ff */
[----:B------:R-:W-:Y:S02]  /*4e70*/  MUFU.EX2 R56, R56 ;  /* 0x0000003800387308 */ /* 0x000fe40000000800 */
[----:B--2---:R-:W2:Y:S01]  /*4e80*/  LDSM.16.MT88.4 R20, [R177+0xc800] ;  /* 0x00c80000b114783b */ /* 0x004ea20000004200 */
[----:B-----5:R-:W-:Y:S01]  /*4e90*/  FADD.FTZ R16, R48, R55 ;  /* 0x0000003730107221 */ /* 0x020fe20000010000 */
[----:B------:R-:W-:Y:S01]  /*4ea0*/  F2FP.F16.F32.PACK_AB R10, R52, R57 ;  /* 0x00000039340a723e */ /* 0x000fe200000000ff */
[----:B------:R4:W5:Y:S01]  /*4eb0*/  MUFU.EX2 R48, R17 ;  /* 0x0000001100307308 */ /* 0x0009620000000800 */
[----:B---3--:R-:W-:Y:S01]  /*4ec0*/  F2FP.F16.F32.PACK_AB R9, R49, R46 ;  /* 0x0000002e3109723e */ /* 0x008fe200000000ff */
[----:B------:R-:W-:-:S04]  /*4ed0*/  FADD.FTZ R45, R45, R16 ;  /* 0x000000102d2d7221 */ /* 0x000fc80000010000 */
[----:B------:R-:W-:Y:S02]  /*4ee0*/  FADD.FTZ R50, R44, R45 ;  /* 0x0000002d2c327221 */ /* 0x000fe40000010000 */
[----:B------:R-:W-:Y:S02]  /*4ef0*/  MUFU.EX2 R45, R121 ;  /* 0x00000079002d7308 */ /* 0x000fe40000000800 */
[----:B------:R-:W-:Y:S02]  /*4f00*/  FADD.FTZ R41, R41, R50 ;  /* 0x0000003229297221 */ /* 0x000fe40000010000 */
[----:B------:R-:W3:Y:S01]  /*4f10*/  MUFU.EX2 R44, R61 ;  /* 0x0000003d002c7308 */ /* 0x000ee20000000800 */
[----:B----4-:R-:W4:Y:S01]  /*4f20*/  LDSM.16.MT88.4 R16, [R118+0xc800] ;  /* 0x00c800007610783b */ /* 0x010f220000004200 */
[----:B-----5:R-:W-:Y:S01]  /*4f30*/  F2FP.F16.F32.PACK_AB R11, R48, R47 ;  /* 0x0000002f300b723e */ /* 0x020fe200000000ff */
        /* <DEDUP_REMOVED lines=12> */
[----:B------:R-:W-:Y:S01]  /*5000*/  HMMA.16816.F32 R68, R8, R14, R68 ;  /* 0x0000000e0844723c */ /* 0x000fe20000001844 */
[----:B------:R-:W5:Y:S01]  /*5010*/  LDSM.16.MT88.4 R12, [R177+0xe800] ;  /* 0x00e80000b10c783b */ /* 0x000f620000004200 */
[----:B------:R-:W-:-:S06]  /*5020*/  FADD.FTZ R64, R64, R131 ;  /* 0x0000008340407221 */ /* 0x000fcc0000010000 */
[C---:B--2---:R-:W-:Y:S08]  /*5030*/  HMMA.16816.F32 R80, R8.reuse, R20, R80 ;  /* 0x000000140850723c */ /* 0x044ff00000001850 */
[C---:B------:R-:W-:Y:S01]  /*5040*/  HMMA.16816.F32 R84, R8.reuse, R22, R84 ;  /* 0x000000160854723c */ /* 0x040fe20000001854 */
[----:B------:R-:W2:Y:S07]  /*5050*/  LDSM.16.MT88.4 R20, [R177+0xac00] ;  /* 0x00ac0000b114783b */ /* 0x000eae0000004200 */
[C---:B----4-:R-:W-:Y:S08]  /*5060*/  HMMA.16816.F32 R88, R8.reuse, R16, R88 ;  /* 0x000000100858723c */ /* 0x050ff00000001858 */
[C---:B------:R-:W-:Y:S01]  /*5070*/  HMMA.16816.F32 R92, R8.reuse, R18, R92 ;  /* 0x00000012085c723c */ /* 0x040fe2000000185c */
[----:B------:R-:W4:Y:S07]  /*5080*/  LDSM.16.MT88.4 R16, [R118+0xac00] ;  /* 0x00ac00007610783b */ /* 0x000f2e0000004200 */
[----:B-1----:R-:W-:Y:S01]  /*5090*/  HMMA.16816.F32 R108, R8, R24, R108 ;  /* 0x00000018086c723c */ /* 0x002fe2000000186c */
[----:B------:R-:W-:-:S04]  /*50a0*/  FADD.FTZ R25, R125, R28 ;  /* 0x0000001c7d197221 */ /* 0x000fc80000010000 */
[----:B------:R-:W-:-:S03]  /*50b0*/  FADD.FTZ R25, R60, R25 ;  /* 0x000000193c197221 */ /* 0x000fc60000010000 */
[----:B-----5:R-:W-:Y:S01]  /*50c0*/  HMMA.16816.F32 R96, R8, R12, R96 ;  /* 0x0000000c0860723c */ /* 0x020fe20000001860 */
        /* <DEDUP_REMOVED lines=10> */
[----:B------:R-:W-:Y:S01]  /*5170*/  HMMA.16816.F32 R104, R8, R26, R104 ;  /* 0x0000001a0868723c */ /* 0x000fe20000001868 */
[----:B---3--:R-:W-:Y:S01]  /*5180*/  F2FP.F16.F32.PACK_AB R8, R44, R45 ;  /* 0x0000002d2c08723e */ /* 0x008fe200000000ff */
[----:B------:R-:W-:Y:S01]  /*5190*/  FADD.FTZ R126, R126, R25 ;  /* 0x000000197e7e7221 */ /* 0x000fe20000010000 */
[----:B------:R-:W-:Y:S02]  /*51a0*/  F2FP.F16.F32.PACK_AB R10, R197, R42 ;  /* 0x0000002ac50a723e */ /* 0x000fe400000000ff */
[----:B------:R-:W-:Y:S02]  /*51b0*/  F2FP.F16.F32.PACK_AB R9, R54, R67 ;  /* 0x000000433609723e */ /* 0x000fe400000000ff */
[----:B------:R-:W-:-:S07]  /*51c0*/  F2FP.F16.F32.PACK_AB R11, R65, R56 ;  /* 0x00000038410b723e */ /* 0x000fce00000000ff */
        /* <DEDUP_REMOVED lines=106> */
.L_x_1520:
[----:B------:R-:W-:Y:S01]  /*5870*/  UMOV UR4, URZ ;  /* 0x000000ff00047c82 */ /* 0x000fe20008000000 */
[----:B------:R-:W-:Y:S01]  /*5880*/  IMAD.SHL.U32 R4, R6, 0x80, RZ ;  /* 0x0000008006047824 */ /* 0x000fe200078e00ff */
[----:B------:R-:W-:-:S05]  /*5890*/  IADD3 R5, P0, PT, RZ, -UR4, RZ ;  /* 0x80000004ff057c10 */ /* 0x000fca000ff1e0ff */
[----:B------:R-:W-:-:S05]  /*58a0*/  IMAD.X R4, RZ, RZ, ~R4, P0 ;  /* 0x000000ffff047224 */ /* 0x000fca00000e0e04 */
[----:B------:R-:W-:-:S04]  /*58b0*/  SHF.R.S64 R5, R5, 0x1f, R4 ;  /* 0x0000001f05057819 */ /* 0x000fc80000001004 */
[----:B------:R-:W-:-:S04]  /*58c0*/  IADD3 R184, P0, PT, R5, R184, RZ ;  /* 0x000000b805b87210 */ /* 0x000fc80007f1e0ff */
[----:B------:R-:W-:-:S09]  /*58d0*/  LEA.HI.X.SX32 R185, R4, R185, 0x1, P0 ;  /* 0x000000b904b97211 */ /* 0x000fd200000f0eff */
.L_x_1521:
[C---:B------:R-:W-:Y:S01]  /*58e0*/  IMAD.SHL.U32 R5, R6.reuse, 0x40, RZ ;  /* 0x0000004006057824 */ /* 0x040fe200078e00ff */
[----:B------:R-:W-:Y:S01]  /*58f0*/  SHF.L.U64.HI R6, R6, 0x6, R7 ;  /* 0x0000000606067819 */ /* 0x000fe20000010207 */
[----:B------:R-:W-:Y:S01]  /*5900*/  @!PT LDS RZ, [RZ] ;  /* 0x00000000fffff984 */ /* 0x000fe20000000800 */
[----:B------:R-:W-:Y:S01]  /*5910*/  @!PT LDS RZ, [RZ] ;  /* 0x00000000fffff984 */ /* 0x000fe20000000800 */
[----:B------:R-:W-:Y:S01]  /*5920*/  @!PT LDS RZ, [RZ] ;  /* 0x00000000fffff984 */ /* 0x000fe20000000800 */
[----:B------:R-:W-:Y:S03]  /*5930*/  LDGSTS.E.BYPASS.LTC128B.128 [R191+0x9000], desc[UR16][R184.64] ;  /* 0x09000000b8bf7fae */ /* 0x000fe6000b981a10 */
[C---:B------:R-:W-:Y:S01]  /*5940*/  IADD3 R8, P0, PT, R5.reuse, R184, RZ ;  /* 0x000000b805087210 */ /* 0x040fe20007f1e0ff */
[----:B------:R-:W-:Y:S03]  /*5950*/  LDGSTS.E.BYPASS.LTC128B.128 [R191+0xb000], desc[UR16][R184.64+0x40] ;  /* 0x0b000040b8bf7fae */ /* 0x000fe6000b981a10 */
[C---:B------:R-:W-:Y:S01]  /*5960*/  IADD3 R10, P1, PT, R5.reuse, R8, RZ ;  /* 0x00000008050a7210 */ /* 0x040fe20007f3e0ff */
[C---:B------:R-:W-:Y:S01]  /*5970*/  IMAD.X R9, R6.reuse, 0x1, R185, P0 ;  /* 0x0000000106097824 */ /* 0x040fe200000e06b9 */
[----:B------:R-:W-:Y:S02]  /*5980*/  LDGSTS.E.BYPASS.LTC128B.128 [R191+0xd000], desc[UR16][R184.64+0x80] ;  /* 0x0d000080b8bf7fae */ /* 0x000fe4000b981a10 */
[----:B------:R-:W-:Y:S01]  /*5990*/  IADD3 R16, P0, PT, R5, R10, RZ ;  /* 0x0000000a05107210 */ /* 0x000fe20007f1e0ff */
[C---:B------:R-:W-:Y:S01]  /*59a0*/  IMAD.X R11, R6.reuse, 0x1, R9, P1 ;  /* 0x00000001060b7824 */ /* 0x040fe200008e0609 */
[----:B------:R-:W-:Y:S03]  /*59b0*/  LDGSTS.E.BYPASS.LTC128B.128 [R191+0x9800], desc[UR16][R8.64] ;  /* 0x0980000008bf7fae */ /* 0x000fe6000b981a10 */
[----:B------:R-:W-:Y:S01]  /*59c0*/  IMAD.X R17, R6, 0x1, R11, P0 ;  /* 0x0000000106117824 */ /* 0x000fe200000e060b */
        /* <DEDUP_REMOVED lines=9> */
[----:B------:R-:W1:Y:S04]  /*5a60*/  LDSM.16.M88.4 R12, [R179+0x3400] ;  /* 0x00340000b30c783b */ /* 0x000e680000000200 */
[----:B------:R-:W2:Y:S04]  /*5a70*/  LDSM.16.M88.4 R4, [R179+0x3800] ;  /* 0x00380000b304783b */ /* 0x000ea80000000200 */
        /* <DEDUP_REMOVED lines=12> */
[C---:B--2---:R-:W-:Y:S03]  /*5b40*/  HMMA.16816.F32 R8, R28.reuse, R4, RZ ;  /* 0x000000041c08723c */ /* 0x044fe600000018ff */
        /* <DEDUP_REMOVED lines=26> */
[C---:B------:R-:W-:Y:S08]  /*5cf0*/  HMMA.16816.F32 R20, R120.reuse, R146, R20 ;  /* 0x000000927814723c */ /* 0x040ff00000001814 */
[C---:B--2---:R-:W-:Y:S08]  /*5d00*/  HMMA.16816.F32 R56, R120.reuse, R136, R56 ;  /* 0x000000887838723c */ /* 0x044ff00000001838 */
        /* <DEDUP_REMOVED lines=91> */
[C---:B------:R-:W-:Y:S08]  /*62c0*/  HMMA.16816.F32 R60, R136.reuse, R134, R60 ;  /* 0x00000086883c723c */ /* 0x040ff0000000183c */
[C---:B---3--:R-:W-:Y:S08]  /*62d0*/  HMMA.16816.F32 R8, R136.reuse, R120, R8 ;  /* 0x000000788808723c */ /* 0x048ff00000001808 */
[C---:B------:R-:W-:Y:S01]  /*62e0*/  HMMA.16816.F32 R4, R136.reuse, R122, R4 ;  /* 0x0000007a8804723c */ /* 0x040fe20000001804 */
[----:B------:R-:W2:Y:S07]  /*62f0*/  LDSM.16.M88.4 R120, [R176+0x8800] ;  /* 0x00880000b078783b */ /* 0x000eae0000000200 */
[C---:B----4-:R-:W-:Y:S08]  /*6300*/  HMMA.16816.F32 R24, R136.reuse, R128, R24 ;  /* 0x000000808818723c */ /* 0x050ff00000001818 */
[----:B-1----:R-:W-:Y:S01]  /*6310*/  HMMA.16816.F32 R48, R136, R124, R48 ;  /* 0x0000007c8830723c */ /* 0x002fe20000001830 */
[----:B------:R-:W-:-:S05]  /*6320*/  IMAD.SHL.U32 R124, R187, 0x2, RZ ;  /* 0x00000002bb7c7824 */ /* 0x000fca00078e00ff */
[----:B------:R-:W-:Y:S02]  /*6330*/  LOP3.LUT R124, R124, 0x6, RZ, 0xc0, !PT ;  /* 0x000000067c7c7812 */ /* 0x000fe400078ec0ff */
[----:B------:R-:W-:Y:S01]  /*6340*/  HMMA.16816.F32 R20, R136, R130, R20 ;  /* 0x000000828814723c */ /* 0x000fe20000001814 */
[----:B------:R-:W1:Y:S02]  /*6350*/  LDSM.16.M88.4 R128, [R176+0x8000] ;  /* 0x00800000b080783b */ /* 0x000e640000000200 */
[----:B------:R-:W-:-:S04]  /*6360*/  IMAD R125, R3, 0x80, R124 ;  /* 0x00000080037d7824 */ /* 0x000fc800078e027c */
[C---:B------:R-:W-:Y:S01]  /*6370*/  VIADD R124, R125.reuse, 0xffffff00 ;  /* 0xffffff007d7c7836 */ /* 0x040fe20000000000 */
[C---:B------:R-:W-:Y:S04]  /*6380*/  HMMA.16816.F32 R44, R136.reuse, R126, R44 ;  /* 0x0000007e882c723c */ /* 0x040fe8000000182c */
[C---:B------:R-:W-:Y:S02]  /*6390*/  ISETP.GE.AND P1, PT, R124.reuse, R140, PT ;  /* 0x0000008c7c00720c */ /* 0x040fe40003f26270 */
[----:B------:R-:W-:Y:S02]  /*63a0*/  ISETP.GE.AND P0, PT, R124, R119, PT ;  /* 0x000000777c00720c */ /* 0x000fe40003f06270 */
[----:B------:R-:W-:Y:S01]  /*63b0*/  FSEL R24, R24, -INF , !P1 ;  /* 0xff80000018187808 */ /* 0x000fe20004800000 */
[----:B--2---:R-:W-:Y:S01]  /*63c0*/  HMMA.16816.F32 R40, R136, R120, R40 ;  /* 0x000000788828723c */ /* 0x004fe20000001828 */
[C---:B------:R-:W-:Y:S01]  /*63d0*/  VIADD R120, R125.reuse, 0xffffff01 ;  /* 0xffffff017d787836 */ /* 0x040fe20000000000 */
[----:B------:R-:W-:Y:S01]  /*63e0*/  FSEL R141, R26, -INF , !P0 ;  /* 0xff8000001a8d7808 */ /* 0x000fe20004000000 */
[----:B------:R-:W-:-:S03]  /*63f0*/  VIADD R121, R125, 0xffffff08 ;  /* 0xffffff087d797836 */ /* 0x000fc60000000000 */
[CC--:B------:R-:W-:Y:S02]  /*6400*/  ISETP.GE.AND P6, PT, R120.reuse, R140.reuse, PT ;  /* 0x0000008c7800720c */ /* 0x0c0fe40003fc6270 */
[-C--:B------:R-:W-:Y:S01]  /*6410*/  ISETP.GE.AND P3, PT, R120, R119.reuse, PT ;  /* 0x000000777800720c */ /* 0x080fe20003f66270 */
[----:B------:R-:W-:Y:S01]  /*6420*/  VIADD R120, R125, 0xffffff09 ;  /* 0xffffff097d787836 */ /* 0x000fe20000000000 */
[CC--:B------:R-:W-:Y:S01]  /*6430*/  ISETP.GE.AND P5, PT, R121.reuse, R140.reuse, PT ;  /* 0x0000008c7900720c */ /* 0x0c0fe20003fa6270 */
[----:B------:R-:W-:Y:S01]  /*6440*/  HMMA.16816.F32 R36, R136, R122, R36 ;  /* 0x0000007a8824723c */ /* 0x000fe20000001824 */
[-C--:B------:R-:W-:Y:S01]  /*6450*/  ISETP.GE.AND P4, PT, R121, R119.reuse, PT ;  /* 0x000000777900720c */ /* 0x080fe20003f86270 */
[C---:B------:R-:W-:Y:S01]  /*6460*/  VIADD R121, R125.reuse, 0xffffff10 ;  /* 0xffffff107d797836 */ /* 0x040fe20000000000 */
[C---:B------:R-:W-:Y:S02]  /*6470*/  ISETP.GE.AND P2, PT, R120.reuse, R140, PT ;  /* 0x0000008c7800720c */ /* 0x040fe40003f46270 */
[----:B------:R-:W-:Y:S01]  /*6480*/  ISETP.GE.AND P1, PT, R120, R119, PT ;  /* 0x000000777800720c */ /* 0x000fe20003f26270 */
[----:B------:R-:W-:Y:S01]  /*6490*/  VIADD R120, R125, 0xffffff11 ;  /* 0xffffff117d787836 */ /* 0x000fe20000000000 */
[----:B------:R-:W-:-:S02]  /*64a0*/  FSEL R26, R25, -INF , !P6 ;  /* 0xff800000191a7808 */ /* 0x000fc40007000000 */
[----:B------:R-:W-:Y:S02]  /*64b0*/  FSEL R27, R27, -INF , !P3 ;  /* 0xff8000001b1b7808 */ /* 0x000fe40005800000 */
[----:B------:R-:W-:Y:S02]  /*64c0*/  FSEL R150, R20, -INF , !P5 ;  /* 0xff80000014967808 */ /* 0x000fe40006800000 */
[CC--:B------:R-:W-:Y:S01]  /*64d0*/  ISETP.GE.AND P0, PT, R121.reuse, R140.reuse, PT ;  /* 0x0000008c7900720c */ /* 0x0c0fe20003f06270 */
[C---:B-1----:R-:W-:Y:S01]  /*64e0*/  HMMA.16816.F32 R56, R136.reuse, R128, R56 ;  /* 0x000000808838723c */ /* 0x042fe20000001838 */
[-C--:B------:R-:W-:Y:S01]  /*64f0*/  ISETP.GE.AND P6, PT, R121, R119.reuse, PT ;  /* 0x000000777900720c */ /* 0x080fe20003fc6270 */
[C---:B------:R-:W-:Y:S01]  /*6500*/  VIADD R121, R125.reuse, 0xffffff18 ;  /* 0xffffff187d797836 */ /* 0x040fe20000000000 */
[CC--:B------:R-:W-:Y:S02]  /*6510*/  ISETP.GE.AND P3, PT, R120.reuse, R140.reuse, PT ;  /* 0x0000008c7800720c */ /* 0x0c0fe40003f66270 */
[----:B------:R-:W-:Y:S01]  /*6520*/  ISETP.GE.AND P5, PT, R120, R119, PT ;  /* 0x000000777800720c */ /* 0x000fe20003fa6270 */
[C---:B------:R-:W-:Y:S01]  /*6530*/  VIADD R120, R125.reuse, 0xffffff19 ;  /* 0xffffff197d787836 */ /* 0x040fe20000000000 */
[----:B------:R-:W-:Y:S01]  /*6540*/  FSEL R25, R22, -INF , !P4 ;  /* 0xff80000016197808 */ /* 0x000fe20006000000 */
[----:B------:R-:W-:Y:S01]  /*6550*/  VIADD R22, R125, 0xffffff20 ;  /* 0xffffff207d167836 */ /* 0x000fe20000000000 */
[----:B------:R-:W-:Y:S01]  /*6560*/  FSEL R20, R21, -INF , !P2 ;  /* 0xff80000015147808 */ /* 0x000fe20005000000 */
[----:B------:R-:W-:Y:S01]  /*6570*/  VIADD R21, R125, 0xffffff21 ;  /* 0xffffff217d157836 */ /* 0x000fe20000000000 */
[----:B------:R-:W-:Y:S01]  /*6580*/  FSEL R23, R23, -INF , !P1 ;  /* 0xff80000017177808 */ /* 0x000fe20004800000 */
[----:B------:R-:W-:Y:S01]  /*6590*/  HMMA.16816.F32 R52, R136, R130, R52 ;  /* 0x000000828834723c */ /* 0x000fe20000001834 */
[----:B------:R-:W-:Y:S01]  /*65a0*/  FSEL R202, R16, -INF , !P0 ;  /* 0xff80000010ca7808 */ /* 0x000fe20004000000 */
[----:B------:R-:W-:Y:S01]  /*65b0*/  VIADD R16, R125, 0xffffff28 ;  /* 0xffffff287d107836 */ /* 0x000fe20000000000 */
[----:B------:R-:W-:-:S02]  /*65c0*/  ISETP.GE.AND P4, PT, R121, R140, PT ;  /* 0x0000008c7900720c */ /* 0x000fc40003f86270 */
[----:B------:R-:W-:Y:S02]  /*65d0*/  ISETP.GE.AND P2, PT, R121, R119, PT ;  /* 0x000000777900720c */ /* 0x000fe40003f46270 */
[----:B------:R-:W-:Y:S02]  /*65e0*/  ISETP.GE.AND P1, PT, R120, R140, PT ;  /* 0x0000008c7800720c */ /* 0x000fe40003f26270 */
[----:B------:R-:W-:Y:S02]  /*65f0*/  FSEL R203, R18, -INF , !P6 ;  /* 0xff80000012cb7808 */ /* 0x000fe40007000000 */
[----:B------:R-:W-:Y:S02]  /*6600*/  FSEL R204, R17, -INF , !P3 ;  /* 0xff80000011cc7808 */ /* 0x000fe40005800000 */
[----:B------:R-:W-:Y:S01]  /*6610*/  FSEL R200, R12, -INF , !P4 ;  /* 0xff8000000cc87808 */ /* 0x000fe20006000000 */
[----:B------:R-:W-:Y:S01]  /*6620*/  VIADD R12, R125, 0xffffff29 ;  /* 0xffffff297d0c7836 */ /* 0x000fe20000000000 */
[----:B------:R-:W-:-:S02]  /*6630*/  FSEL R195, R14, -INF , !P2 ;  /* 0xff8000000ec37808 */ /* 0x000fc40005000000 */
[----:B------:R-:W-:Y:S01]  /*6640*/  FSEL R196, R13, -INF , !P1 ;  /* 0xff8000000dc47808 */ /* 0x000fe20004800000 */
[----:B------:R-:W-:Y:S01]  /*6650*/  VIADD R13, R125, 0xffffff30 ;  /* 0xffffff307d0d7836 */ /* 0x000fe20000000000 */
[-C--:B------:R-:W-:Y:S02]  /*6660*/  ISETP.GE.AND P0, PT, R120, R119.reuse, PT ;  /* 0x000000777800720c */ /* 0x080fe40003f06270 */
[CC--:B------:R-:W-:Y:S02]  /*6670*/  ISETP.GE.AND P6, PT, R22.reuse, R140.reuse, PT ;  /* 0x0000008c1600720c */ /* 0x0c0fe40003fc6270 */
[----:B------:R-:W-:Y:S02]  /*6680*/  ISETP.GE.AND P3, PT, R22, R119, PT ;  /* 0x000000771600720c */ /* 0x000fe40003f66270 */
[----:B------:R-:W-:Y:S02]  /*6690*/  ISETP.GE.AND P2, PT, R16, R140, PT ;  /* 0x0000008c1000720c */ /* 0x000fe40003f46270 */
[----:B------:R-:W-:-:S02]  /*66a0*/  FSEL R199, R15, -INF , !P0 ;  /* 0xff8000000fc77808 */ /* 0x000fc40004000000 */
[----:B------:R-:W-:Y:S01]  /*66b0*/  FSEL R194, R8, -INF , !P6 ;  /* 0xff80000008c27808 */ /* 0x000fe20007000000 */
[C---:B------:R-:W-:Y:S01]  /*66c0*/  VIADD R8, R125.reuse, 0xffffff38 ;  /* 0xffffff387d087836 */ /* 0x040fe20000000000 */
        /* <DEDUP_REMOVED lines=8> */
[C---:B------:R-:W-:Y:S02]  /*6750*/  ISETP.GE.AND P5, PT, R21.reuse, R140, PT ;  /* 0x0000008c1500720c */ /* 0x040fe40003fa6270 */
[-C--:B------:R-:W-:Y:S02]  /*6760*/  ISETP.GE.AND P4, PT, R21, R119.reuse, PT ;  /* 0x000000771500720c */ /* 0x080fe40003f86270 */
[----:B------:R-:W-:Y:S02]  /*6770*/  ISETP.GE.AND P1, PT, R16, R119, PT ;  /* 0x000000771000720c */ /* 0x000fe40003f26270 */
[----:B------:R-:W-:Y:S02]  /*6780*/  FSEL R173, R7, -INF , !P6 ;  /* 0xff80000007ad7808 */ /* 0x000fe40007000000 */
[----:B------:R-:W-:Y:S02]  /*6790*/  FSEL R168, R64, -INF , !P3 ;  /* 0xff80000040a87808 */ /* 0x000fe40005800000 */
[----:B------:R-:W-:-:S02]  /*67a0*/  FSEL R170, R9, -INF , !P5 ;  /* 0xff80000009aa7808 */ /* 0x000fc40006800000 */
[----:B------:R-:W-:Y:S02]  /*67b0*/  FSEL R169, R11, -INF , !P4 ;  /* 0xff8000000ba97808 */ /* 0x000fe40006000000 */
[----:B------:R-:W-:Y:S02]  /*67c0*/  FSEL R171, R6, -INF , !P1 ;  /* 0xff80000006ab7808 */ /* 0x000fe40004800000 */
[----:B------:R-:W-:Y:S01]  /*67d0*/  FSEL R174, R5, -INF , !P0 ;  /* 0xff80000005ae7808 */ /* 0x000fe20004000000 */
[C---:B------:R-:W-:Y:S01]  /*67e0*/  VIADD R5, R125.reuse, 0xffffff40 ;  /* 0xffffff407d057836 */ /* 0x040fe20000000000 */
[C---:B------:R-:W-:Y:S02]  /*67f0*/  ISETP.GE.AND P6, PT, R4.reuse, R140, PT ;  /* 0x0000008c0400720c */ /* 0x040fe40003fc6270 */
[-C--:B------:R-:W-:Y:S01]  /*6800*/  ISETP.GE.AND P3, PT, R4, R119.reuse, PT ;  /* 0x000000770400720c */ /* 0x080fe20003f66270 */
[----:B------:R-:W-:Y:S01]  /*6810*/  VIADD R4, R125, 0xffffff41 ;  /* 0xffffff417d047836 */ /* 0x000fe20000000000 */
[----:B------:R-:W-:-:S02]  /*6820*/  ISETP.GE.AND P5, PT, R13, R119, PT ;  /* 0x000000770d00720c */ /* 0x000fc40003fa6270 */
[CC--:B------:R-:W-:Y:S02]  /*6830*/  ISETP.GE.AND P4, PT, R12.reuse, R140.reuse, PT ;  /* 0x0000008c0c00720c */ /* 0x0c0fe40003f86270 */
[----:B------:R-:W-:Y:S02]  /*6840*/  ISETP.GE.AND P2, PT, R12, R119, PT ;  /* 0x000000770c00720c */ /* 0x000fe40003f46270 */
[----:B------:R-:W-:Y:S02]  /*6850*/  ISETP.GE.AND P1, PT, R8, R140, PT ;  /* 0x0000008c0800720c */ /* 0x000fe40003f26270 */
        /* <DEDUP_REMOVED lines=8> */
[-C--:B------:R-:W-:Y:S01]  /*68e0*/  ISETP.GE.AND P1, PT, R4, R119.reuse, PT ;  /* 0x000000770400720c */ /* 0x080fe20003f26270 */
[C---:B------:R-:W-:Y:S01]  /*68f0*/  VIADD R4, R125.reuse, 0xffffff49 ;  /* 0xffffff497d047836 */ /* 0x040fe20000000000 */
        /* <DEDUP_REMOVED lines=10> */
[----:B------:R-:W1:Y:S01]  /*69a0*/  LDSM.16.M88.4 R4, [R176+0x8c00] ;  /* 0x008c0000b004783b */ /* 0x000e620000000200 */
[----:B------:R-:W-:Y:S01]  /*69b0*/  FSEL R159, R58, -INF , !P4 ;  /* 0xff8000003a9f7808 */ /* 0x000fe20006000000 */
[----:B------:R-:W-:-:S04]  /*69c0*/  DEPBAR.LE SB0, 0x0 ;  /* 0x000080000000791a */ /* 0x000fc80000000000 */
        /* <DEDUP_REMOVED lines=17> */
[-C--:B------:R-:W-:Y:S01]  /*6ae0*/  ISETP.GE.AND P4, PT, R8, R119.reuse, PT ;  /* 0x000000770800720c */ /* 0x080fe20003f86270 */
[----:B------:R-:W-:Y:S01]  /*6af0*/  VIADD R8, R125, 0xffffff60 ;  /* 0xffffff607d087836 */ /* 0x000fe20000000000 */
[----:B------:R-:W-:Y:S02]  /*6b00*/  FSEL R143, R50, -INF , !P2 ;  /* 0xff800000328f7808 */ /* 0x000fe40005000000 */
[----:B------:R-:W-:Y:S01]  /*6b10*/  FSEL R144, R49, -INF , !P1 ;  /* 0xff80000031907808 */ /* 0x000fe20004800000 */
[C---:B-1----:R-:W-:Y:S01]  /*6b20*/  HMMA.16816.F32 R32, R136.reuse, R4, R32 ;  /* 0x000000048820723c */ /* 0x042fe20000001820 */
[CC--:B------:R-:W-:Y:S01]  /*6b30*/  ISETP.GE.AND P2, PT, R8.reuse, R140.reuse, PT ;  /* 0x0000008c0800720c */ /* 0x0c0fe20003f46270 */
[C---:B------:R-:W-:Y:S01]  /*6b40*/  VIADD R5, R125.reuse, 0xffffff68 ;  /* 0xffffff687d057836 */ /* 0x040fe20000000000 */
[----:B------:R-:W-:Y:S01]  /*6b50*/  ISETP.GE.AND P1, PT, R8, R119, PT ;  /* 0x000000770800720c */ /* 0x000fe20003f26270 */
[C---:B------:R-:W-:Y:S01]  /*6b60*/  VIADD R8, R125.reuse, 0xffffff61 ;  /* 0xffffff617d087836 */ /* 0x040fe20000000000 */
[----:B------:R-:W-:Y:S01]  /*6b70*/  FSEL R147, R46, -INF , !P3 ;  /* 0xff8000002e937808 */ /* 0x000fe20005800000 */
[----:B------:R-:W-:Y:S01]  /*6b80*/  VIADD R4, R125, 0xffffff69 ;  /* 0xffffff697d047836 */ /* 0x000fe20000000000 */
[----:B------:R-:W-:Y:S01]  /*6b90*/  FSEL R148, R45, -INF , !P5 ;  /* 0xff8000002d947808 */ /* 0x000fe20006800000 */
[----:B------:R-:W-:Y:S01]  /*6ba0*/  HMMA.16816.F32 R28, R136, R6, R28 ;  /* 0x00000006881c723c */ /* 0x000fe2000000181c */
[----:B------:R-:W-:Y:S01]  /*6bb0*/  FSEL R145, R51, -INF , !P0 ;  /* 0xff80000033917808 */ /* 0x000fe20004000000 */
[----:B------:R-:W-:Y:S01]  /*6bc0*/  BAR.SYNC.DEFER_BLOCKING 0x0 ;  /* 0x0000000000007b1d */ /* 0x000fe20000010000 */
[----:B------:R-:W-:-:S02]  /*6bd0*/  ISETP.GE.AND P3, PT, R5, R140, PT ;  /* 0x0000008c0500720c */ /* 0x000fc40003f66270 */
[-C--:B------:R-:W-:Y:S01]  /*6be0*/  ISETP.GE.AND P5, PT, R5, R119.reuse, PT ;  /* 0x000000770500720c */ /* 0x080fe20003fa6270 */
[----:B------:R-:W-:Y:S01]  /*6bf0*/  VIADD R5, R125, 0xffffff70 ;  /* 0xffffff707d057836 */ /* 0x000fe20000000000 */
[----:B------:R-:W-:Y:S02]  /*6c00*/  ISETP.GE.AND P0, PT, R8, R140, PT ;  /* 0x0000008c0800720c */ /* 0x000fe40003f06270 */
[----:B------:R-:W-:Y:S02]  /*6c10*/  FSEL R149, R47, -INF , !P4 ;  /* 0xff8000002f957808 */ /* 0x000fe40006000000 */
        /* <DEDUP_REMOVED lines=9> */
[----:B------:R-:W-:-:S02]  /*6cb0*/  ISETP.GE.U32.AND P0, PT, R3, 0x3, PT ;  /* 0x000000030300780c */ /* 0x000fc40003f06070 */
[----:B------:R-:W-:Y:S02]  /*6cc0*/  FSEL R121, R42, -INF , !P1 ;  /* 0xff8000002a797808 */ /* 0x000fe40004800000 */
[----:B------:R-:W-:Y:S02]  /*6cd0*/  FSEL R122, R43, -INF , !P6 ;  /* 0xff8000002b7a7808 */ /* 0x000fe40007000000 */
[----:B------:R-:W-:Y:S02]  /*6ce0*/  FSEL R124, R36, -INF , !P3 ;  /* 0xff800000247c7808 */ /* 0x000fe40005800000 */
        /* <DEDUP_REMOVED lines=17> */
[----:B------:R-:W-:-:S02]  /*6e00*/  FSEL R130, R30, -INF , !P2 ;  /* 0xff8000001e827808 */ /* 0x000fc40005000000 */
[----:B------:R-:W-:Y:S01]  /*6e10*/  FSEL R119, R31, -INF , !P1 ;  /* 0xff8000001f777808 */ /* 0x000fe20004800000 */
[----:B------:R-:W-:Y:S06]  /*6e20*/  @!P0 BRA `(.L_x_1522) ;  /* 0x00000004007c8947 */ /* 0x000fec0003800000 */
[----:B------:R-:W-:Y:S05]  /*6e30*/  BRA.U !UP1, `(.L_x_1523) ;  /* 0x0000000109fc7547 */ /* 0x000fea000b800000 */
[----:B------:R-:W1:Y:S01]  /*6e40*/  LDC R8, c[0x0][0x4f0] ;  /* 0x00013c00ff087b82 */ /* 0x000e620000000800 */
[----:B------:R-:W-:Y:S01]  /*6e50*/  SHF.L.U32 R9, R3, 0x7, RZ ;  /* 0x0000000703097819 */ /* 0x000fe200000006ff */
[----:B------:R-:W2:Y:S04]  /*6e60*/  LDCU.64 UR4, c[0x0][0x3a0] ;  /* 0x00007400ff0477ac */ /* 0x000ea80008000a00 */
[C---:B------:R-:W-:Y:S01]  /*6e70*/  VIADD R13, R9.reuse, 0xfffffe80 ;  /* 0xfffffe80090d7836 */ /* 0x040fe20000000000 */
[----:B------:R-:W-:-:S04]  /*6e80*/  IADD3 R9, PT, PT, R9, -0x100, RZ ;  /* 0xffffff0009097810 */ /* 0x000fc80007ffe0ff */
[----:B------:R-:W-:Y:S02]  /*6e90*/  IABS R10, R13 ;  /* 0x0000000d000a7213 */ /* 0x000fe40000000000 */
[----:B------:R-:W-:Y:S02]  /*6ea0*/  IABS R7, R9 ;  /* 0x0000000900077213 */ /* 0x000fe40000000000 */
[-C--:B-1----:R-:W-:Y:S02]  /*6eb0*/  IABS R6, R8.reuse ;  /* 0x0000000800067213 */ /* 0x082fe40000000000 */
[-C--:B------:R-:W-:Y:S02]  /*6ec0*/  LOP3.LUT R13, R13, R8.reuse, RZ, 0x3c, !PT ;  /* 0x000000080d0d7212 */ /* 0x080fe400078e3cff */
[----:B------:R-:W1:Y:S01]  /*6ed0*/  I2F.RP R4, R6 ;  /* 0x0000000600047306 */ /* 0x000e620000209400 */
[----:B------:R-:W-:Y:S02]  /*6ee0*/  LOP3.LUT R9, R9, R8, RZ, 0x3c, !PT ;  /* 0x0000000809097212 */ /* 0x000fe400078e3cff */
[----:B------:R-:W-:-:S02]  /*6ef0*/  ISETP.GE.AND P3, PT, R13, RZ, PT ;  /* 0x000000ff0d00720c */ /* 0x000fc40003f66270 */
        /* <DEDUP_REMOVED lines=16> */
[-C--:B------:R-:W-:Y:S02]  /*7000*/  @!P4 IADD3 R11, PT, PT, R11, -R6.reuse, RZ ;  /* 0x800000060b0bc210 */ /* 0x080fe40007ffe0ff */
[----:B------:R-:W-:Y:S01]  /*7010*/  @!P2 IMAD.IADD R7, R7, 0x1, -R6 ;  /* 0x000000010707a824 */ /* 0x000fe200078e0a06 */
[----:B------:R-:W-:Y:S01]  /*7020*/  @!P4 IADD3 R12, PT, PT, R12, 0x1, RZ ;  /* 0x000000010c0cc810 */ /* 0x000fe20007ffe0ff */
[----:B------:R-:W-:Y:S01]  /*7030*/  @!P2 VIADD R5, R5, 0x1 ;  /* 0x000000010505a836 */ /* 0x000fe20000000000 */
[-C--:B------:R-:W-:Y:S02]  /*7040*/  ISETP.GE.U32.AND P5, PT, R11, R6.reuse, PT ;  /* 0x000000060b00720c */ /* 0x080fe40003fa6070 */
[----:B------:R-:W-:-:S11]  /*7050*/  ISETP.GE.U32.AND P1, PT, R7, R6, PT ;  /* 0x000000060700720c */ /* 0x000fd60003f26070 */
[----:B------:R-:W-:Y:S02]  /*7060*/  @P5 IADD3 R12, PT, PT, R12, 0x1, RZ ;  /* 0x000000010c0c5810 */ /* 0x000fe40007ffe0ff */
[----:B------:R-:W-:Y:S01]  /*7070*/  @P1 VIADD R5, R5, 0x1 ;  /* 0x0000000105051836 */ /* 0x000fe20000000000 */
[----:B------:R-:W-:Y:S02]  /*7080*/  ISETP.NE.AND P1, PT, R8, RZ, PT ;  /* 0x000000ff0800720c */ /* 0x000fe40003f25270 */
[----:B------:R-:W-:Y:S02]  /*7090*/  @!P3 IMAD.MOV R12, RZ, RZ, -R12 ;  /* 0x000000ffff0cb224 */ /* 0x000fe400078e0a0c */
[----:B------:R-:W-:Y:S02]  /*70a0*/  MOV R4, R5 ;  /* 0x0000000500047202 */ /* 0x000fe40000000f00 */
[----:B------:R-:W-:Y:S02]  /*70b0*/  LOP3.LUT R5, RZ, R8, RZ, 0x33, !PT ;  /* 0x00000008ff057212 */ /* 0x000fe400078e33ff */
[----:B------:R-:W-:-:S02]  /*70c0*/  @!P0 IADD3 R4, PT, PT, -R4, RZ, RZ ;  /* 0x000000ff04048210 */ /* 0x000fc40007ffe1ff */
        /* <DEDUP_REMOVED lines=22> */
.L_x_1523:
[----:B------:R-:W-:Y:S01]  /*7230*/  UMOV UR4, URZ ;  /* 0x000000ff00047c82 */ /* 0x000fe20008000000 */
[----:B------:R-:W-:Y:S01]  /*7240*/  IMAD.SHL.U32 R4, R116, 0x80, RZ ;  /* 0x0000008074047824 */ /* 0x000fe200078e00ff */
[----:B------:R-:W-:-:S05]  /*7250*/  IADD3 R5, P0, PT, RZ, -UR4, RZ ;  /* 0x80000004ff057c10 */ /* 0x000fca000ff1e0ff */
[----:B------:R-:W-:-:S05]  /*7260*/  IMAD.X R4, RZ, RZ, ~R4, P0 ;  /* 0x000000ffff047224 */ /* 0x000fca00000e0e04 */
[----:B------:R-:W-:-:S04]  /*7270*/  SHF.R.S64 R5, R5, 0x1f, R4 ;  /* 0x0000001f05057819 */ /* 0x000fc80000001004 */
[----:B------:R-:W-:-:S04]  /*7280*/  IADD3 R182, P0, PT, R5, R182, RZ ;  /* 0x000000b605b67210 */ /* 0x000fc80007f1e0ff */
[----:B------:R-:W-:-:S09]  /*7290*/  LEA.HI.X.SX32 R183, R4, R183, 0x1, P0 ;  /* 0x000000b704b77211 */ /* 0x000fd200000f0eff */
.L_x_1524:
        /* <DEDUP_REMOVED lines=24> */
.L_x_1522:
        /* <DEDUP_REMOVED lines=51> */
[C---:B------:R-:W-:Y:S01]  /*7750*/  FMUL.FTZ R116, R138.reuse, UR6 ;  /* 0x000000068a747c20 */ /* 0x040fe20008410000 */
[----:B------:R-:W-:Y:S02]  /*7760*/  FSEL R137, R137, RZ, P1 ;  /* 0x000000ff89897208 */ /* 0x000fe40000800000 */
[----:B------:R-:W-:Y:S02]  /*7770*/  FSEL R5, R138, RZ, P0 ;  /* 0x000000ff8a057208 */ /* 0x000fe40000000000 */
[----:B------:R-:W-:Y:S01]  /*7780*/  FSEL R116, R116, RZ, P0 ;  /* 0x000000ff74747208 */ /* 0x000fe20000000000 */
[----:B------:R-:W-:Y:S01]  /*7790*/  FFMA.FTZ R117, R20, UR6, -R137 ;  /* 0x0000000614757c23 */ /* 0x000fe20008010889 */
[----:B------:R-:W-:Y:S01]  /*77a0*/  FSEL R7, R139, RZ, P1 ;  /* 0x000000ff8b077208 */ /* 0x000fe20000800000 */
[----:B------:R-:W-:Y:S01]  /*77b0*/  FADD.FTZ R5, R0, -R5 ;  /* 0x8000000500057221 */ /* 0x000fe20000010000 */
[----:B------:R-:W-:Y:S01]  /*77c0*/  FFMA.FTZ R136, R150, UR6, -R137 ;  /* 0x0000000696887c23 */ /* 0x000fe20008010889 */
[--C-:B------:R-:W-:Y:S01]  /*77d0*/  FFMA.FTZ R0, R23, UR6, -R116.reuse ;  /* 0x0000000617007c23 */ /* 0x100fe20008010874 */
[--C-:B------:R-:W-:Y:S01]  /*77e0*/  FFMA.FTZ R151, R141, UR6, -R116.reuse ;  /* 0x000000068d977c23 */ /* 0x100fe20008010874 */
[----:B------:R-:W1:Y:S01]  /*77f0*/  LDSM.16.MT88.4 R20, [R118+0x9000] ;  /* 0x009000007614783b */ /* 0x000e620000004200 */
[----:B------:R-:W-:Y:S01]  /*7800*/  FADD.FTZ R7, R2, -R7 ;  /* 0x8000000702077221 */ /* 0x000fe20000010000 */
[--C-:B------:R-:W-:Y:S01]  /*7810*/  FFMA.FTZ R140, R24, UR6, -R137.reuse ;  /* 0x00000006188c7c23 */ /* 0x100fe20008010889 */
[--C-:B------:R-:W-:Y:S01]  /*7820*/  FFMA.FTZ R135, R26, UR6, -R137.reuse ;  /* 0x000000061a877c23 */ /* 0x100fe20008010889 */
[--C-:B------:R-:W-:Y:S01]  /*7830*/  FFMA.FTZ R141, R25, UR6, -R116.reuse ;  /* 0x00000006198d7c23 */ /* 0x100fe20008010874 */
[----:B------:R-:W-:Y:S01]  /*7840*/  FMUL.FTZ R150, R5, UR6 ;  /* 0x0000000605967c20 */ /* 0x000fe20008410000 */
[--C-:B------:R-:W-:Y:S01]  /*7850*/  FFMA.FTZ R27, R27, UR6, -R116.reuse ;  /* 0x000000061b1b7c23 */ /* 0x100fe20008010874 */
[----:B------:R-:W-:Y:S01]  /*7860*/  FMUL.FTZ R7, R7, UR6 ;  /* 0x0000000607077c20 */ /* 0x000fe20008410000 */
[----:B------:R-:W-:Y:S01]  /*7870*/  MUFU.EX2 R140, R140 ;  /* 0x0000008c008c7308 */ /* 0x000fe20000000800 */
[--C-:B------:R-:W-:Y:S01]  /*7880*/  FFMA.FTZ R144, R144, UR6, -R137.reuse ;  /* 0x0000000690907c23 */ /* 0x100fe20008010889 */
[--C-:B------:R-:W-:Y:S01]  /*7890*/  FFMA.FTZ R120, R120, UR6, -R137.reuse ;  /* 0x0000000678787c23 */ /* 0x100fe20008010889 */
        /* <DEDUP_REMOVED lines=8> */
[----:B------:R-:W-:Y:S01]  /*7920*/  FFMA.FTZ R134, R134, UR6, -R137 ;  /* 0x0000000686867c23 */ /* 0x000fe20008010889 */
[----:B------:R-:W3:Y:S01]  /*7930*/  MUFU.EX2 R117, R117 ;  /* 0x0000007500757308 */ /* 0x000ee20000000800 */
[--C-:B------:R-:W-:Y:S01]  /*7940*/  FFMA.FTZ R132, R132, UR6, -R116.reuse ;  /* 0x0000000684847c23 */ /* 0x100fe20008010874 */
[----:B------:R-:W-:-:S02]  /*7950*/  FFMA.FTZ R129, R129, UR6, -R116 ;  /* 0x0000000681817c23 */ /* 0x000fc40008010874 */
[----:B------:R-:W-:Y:S01]  /*7960*/  MUFU.EX2 R151, R151 ;  /* 0x0000009700977308 */ /* 0x000fe20000000800 */
[----:B--2---:R-:W-:-:S03]  /*7970*/  F2FP.F16.F32.PACK_AB R4, R135, R140 ;  /* 0x0000008c8704723e */ /* 0x004fc600000000ff */
[----:B------:R-:W2:Y:S04]  /*7980*/  MUFU.EX2 R2, R27 ;  /* 0x0000001b00027308 */ /* 0x000ea80000000800 */
[----:B------:R-:W-:Y:S01]  /*7990*/  MUFU.EX2 R141, R141 ;  /* 0x0000008d008d7308 */ /* 0x000fe20000000800 */
[----:B---3--:R-:W-:-:S03]  /*79a0*/  F2FP.F16.F32.PACK_AB R6, R117, R136 ;  /* 0x000000887506723e */ /* 0x008fc600000000ff */
[----:B------:R-:W3:Y:S04]  /*79b0*/  MUFU.EX2 R152, R7 ;  /* 0x0000000700987308 */ /* 0x000ee80000000800 */
[----:B------:R-:W4:Y:S01]  /*79c0*/  MUFU.EX2 R150, R150 ;  /* 0x0000009600967308 */ /* 0x000f220000000800 */
[----:B--2---:R-:W-:-:S03]  /*79d0*/  F2FP.F16.F32.PACK_AB R5, R2, R151 ;  /* 0x000000970205723e */ /* 0x004fc600000000ff */
[----:B------:R-:W2:Y:S04]  /*79e0*/  MUFU.EX2 R0, R0 ;  /* 0x0000000000007308 */ /* 0x000ea80000000800 */
[----:B------:R-:W-:Y:S01]  /*79f0*/  MUFU.EX2 R144, R144 ;  /* 0x0000009000907308 */ /* 0x000fe20000000800 */
[-C--:B---3--:R-:W-:Y:S01]  /*7a00*/  FMUL.FTZ R16, R72, R152.reuse ;  /* 0x0000009848107220 */ /* 0x088fe20000410000 */
[-C--:B------:R-:W-:Y:S01]  /*7a10*/  FMUL.FTZ R17, R73, R152.reuse ;  /* 0x0000009849117220 */ /* 0x080fe20000410000 */
[-C--:B------:R-:W-:Y:S01]  /*7a20*/  FMUL.FTZ R76, R76, R152.reuse ;  /* 0x000000984c4c7220 */ /* 0x080fe20000410000 */
[----:B------:R-:W-:Y:S01]  /*7a30*/  FMUL.FTZ R77, R77, R152 ;  /* 0x000000984d4d7220 */ /* 0x000fe20000410000 */
[-C--:B----4-:R-:W-:Y:S01]  /*7a40*/  FMUL.FTZ R18, R74, R150.reuse ;  /* 0x000000964a127220 */ /* 0x090fe20000410000 */
[-C--:B------:R-:W-:Y:S01]  /*7a50*/  FMUL.FTZ R19, R75, R150.reuse ;  /* 0x000000964b137220 */ /* 0x080fe20000410000 */
[-C--:B------:R-:W-:Y:S01]  /*7a60*/  FMUL.FTZ R78, R78, R150.reuse ;  /* 0x000000964e4e7220 */ /* 0x080fe20000410000 */
[----:B------:R-:W-:Y:S01]  /*7a70*/  FMUL.FTZ R79, R79, R150 ;  /* 0x000000964f4f7220 */ /* 0x000fe20000410000 */
[----:B--2---:R-:W-:Y:S01]  /*7a80*/  F2FP.F16.F32.PACK_AB R7, R0, R141 ;  /* 0x0000008d0007723e */ /* 0x004fe200000000ff */
[-C--:B------:R-:W-:Y:S01]  /*7a90*/  FMUL.FTZ R8, R112, R152.reuse ;  /* 0x0000009870087220 */ /* 0x080fe20000410000 */
        /* <DEDUP_REMOVED lines=8> */
[--C-:B------:R-:W-:Y:S01]  /*7b20*/  FFMA.FTZ R75, R202, UR6, -R137.reuse ;  /* 0x00000006ca4b7c23 */ /* 0x100fe20008010889 */
[--C-:B------:R-:W-:Y:S01]  /*7b30*/  FFMA.FTZ R74, R204, UR6, -R137.reuse ;  /* 0x00000006cc4a7c23 */ /* 0x100fe20008010889 */
[--C-:B------:R-:W-:Y:S01]  /*7b40*/  FFMA.FTZ R73, R196, UR6, -R137.reuse ;  /* 0x00000006c4497c23 */ /* 0x100fe20008010889 */
[--C-:B------:R-:W-:Y:S01]  /*7b50*/  FFMA.FTZ R72, R199, UR6, -R116.reuse ;  /* 0x00000006c7487c23 */ /* 0x100fe20008010874 */
[-C--:B------:R-:W-:Y:S01]  /*7b60*/  FMUL.FTZ R24, R80, R152.reuse ;  /* 0x0000009850187220 */ /* 0x080fe20000410000 */
[C---:B------:R-:W-:Y:S01]  /*7b70*/  HMMA.16816.F32 R20, R4.reuse, R22, R76 ;  /* 0x000000160414723c */ /* 0x040fe2000000184c */
[--C-:B------:R-:W-:Y:S01]  /*7b80*/  FFMA.FTZ R78, R200, UR6, -R137.reuse ;  /* 0x00000006c84e7c23 */ /* 0x100fe20008010889 */
[--C-:B------:R-:W-:Y:S01]  /*7b90*/  FFMA.FTZ R79, R203, UR6, -R116.reuse ;  /* 0x00000006cb4f7c23 */ /* 0x100fe20008010874 */
[--C-:B------:R-:W-:Y:S01]  /*7ba0*/  FFMA.FTZ R76, R201, UR6, -R116.reuse ;  /* 0x00000006c94c7c23 */ /* 0x100fe20008010874 */
[--C-:B------:R-:W-:Y:S01]  /*7bb0*/  FFMA.FTZ R77, R195, UR6, -R116.reuse ;  /* 0x00000006c34d7c23 */ /* 0x100fe20008010874 */
[----:B------:R-:W-:Y:S01]  /*7bc0*/  MUFU.EX2 R75, R75 ;  /* 0x0000004b004b7308 */ /* 0x000fe20000000800 */
[----:B------:R-:W-:Y:S01]  /*7bd0*/  FMUL.FTZ R25, R81, R152 ;  /* 0x0000009851197220 */ /* 0x000fe20000410000 */
[-C--:B------:R-:W-:Y:S01]  /*7be0*/  FMUL.FTZ R26, R82, R150.reuse ;  /* 0x00000096521a7220 */ /* 0x080fe20000410000 */
[C---:B------:R-:W-:Y:S01]  /*7bf0*/  HMMA.16816.F32 R8, R4.reuse, R12, R8 ;  /* 0x0000000c0408723c */ /* 0x040fe20000001808 */
[----:B------:R-:W1:Y:S01]  /*7c00*/  MUFU.EX2 R74, R74 ;  /* 0x0000004a004a7308 */ /* 0x000e620000000800 */
        /* <DEDUP_REMOVED lines=11> */
[----:B------:R-:W-:Y:S01]  /*7cc0*/  MUFU.EX2 R79, R79 ;  /* 0x0000004f004f7308 */ /* 0x000fe20000000800 */
[----:B------:R-:W-:Y:S01]  /*7cd0*/  FMUL.FTZ R43, R99, R150 ;  /* 0x00000096632b7220 */ /* 0x000fe20000410000 */
[-C--:B------:R-:W-:Y:S01]  /*7ce0*/  FMUL.FTZ R84, R84, R152.reuse ;  /* 0x0000009854547220 */ /* 0x080fe20000410000 */
[----:B------:R-:W-:Y:S01]  /*7cf0*/  FMUL.FTZ R85, R85, R152 ;  /* 0x0000009855557220 */ /* 0x000fe20000410000 */
[----:B------:R-:W2:Y:S01]  /*7d00*/  MUFU.EX2 R76, R76 ;  /* 0x0000004c004c7308 */ /* 0x000ea20000000800 */
        /* <DEDUP_REMOVED lines=21> */
[--C-:B------:R-:W-:Y:S01]  /*7e60*/  FFMA.FTZ R81, R170, UR6, -R137.reuse ;  /* 0x00000006aa517c23 */ /* 0x100fe20008010889 */
[--C-:B------:R-:W-:Y:S01]  /*7e70*/  FFMA.FTZ R80, R172, UR6, -R137.reuse ;  /* 0x00000006ac507c23 */ /* 0x100fe20008010889 */
[--C-:B------:R-:W-:Y:S01]  /*7e80*/  FFMA.FTZ R83, R174, UR6, -R137.reuse ;  /* 0x00000006ae537c23 */ /* 0x100fe20008010889 */
[--C-:B------:R-:W-:Y:S01]  /*7e90*/  FFMA.FTZ R82, R173, UR6, -R116.reuse ;  /* 0x00000006ad527c23 */ /* 0x100fe20008010874 */
[----:B------:R-:W4:Y:S01]  /*7ea0*/  LDSM.16.MT88.4 R68, [R177+0xb400] ;  /* 0x00b40000b144783b */ /* 0x000f220000004200 */
[--C-:B------:R-:W-:Y:S01]  /*7eb0*/  FFMA.FTZ R89, R162, UR6, -R137.reuse ;  /* 0x00000006a2597c23 */ /* 0x100fe20008010889 */
[----:B------:R-:W-:Y:S01]  /*7ec0*/  MUFU.EX2 R81, R81 ;  /* 0x0000005100517308 */ /* 0x000fe20000000800 */
        /* <DEDUP_REMOVED lines=19> */
[--C-:B------:R-:W-:Y:S01]  /*8000*/  FFMA.FTZ R86, R169, UR6, -R116.reuse ;  /* 0x00000006a9567c23 */ /* 0x100fe20008010874 */
[--C-:B------:R-:W-:Y:S01]  /*8010*/  FFMA.FTZ R85, R171, UR6, -R116.reuse ;  /* 0x00000006ab557c23 */ /* 0x100fe20008010874 */
[----:B------:R-:W-:Y:S01]  /*8020*/  MUFU.EX2 R88, R88 ;  /* 0x0000005800587308 */ /* 0x000fe20000000800 */
[--C-:B------:R-:W-:Y:S01]  /*8030*/  FFMA.FTZ R99, R157, UR6, -R116.reuse ;  /* 0x000000069d637c23 */ /* 0x100fe20008010874 */
[--C-:B------:R-:W-:Y:S01]  /*8040*/  FFMA.FTZ R155, R146, UR6, -R137.reuse ;  /* 0x00000006929b7c23 */ /* 0x100fe20008010889 */
[C---:B------:R-:W-:Y:S01]  /*8050*/  HMMA.16816.F32 R36, R4.reuse, R38, R92 ;  /* 0x000000260424723c */ /* 0x040fe2000000185c */
[----:B------:R-:W5:Y:S01]  /*8060*/  MUFU.EX2 R84, R84 ;  /* 0x0000005400547308 */ /* 0x000f620000000800 */
        /* <DEDUP_REMOVED lines=9> */
[----:B------:R-:W-:Y:S01]  /*8100*/  FFMA.FTZ R142, R148, UR6, -R137 ;  /* 0x00000006948e7c23 */ /* 0x000fe20008010889 */
[--C-:B------:R-:W-:Y:S01]  /*8110*/  FFMA.FTZ R143, R145, UR6, -R116.reuse ;  /* 0x00000006918f7c23 */ /* 0x100fe20008010874 */
[----:B------:R-:W5:Y:S01]  /*8120*/  MUFU.EX2 R85, R85 ;  /* 0x0000005500557308 */ /* 0x000f620000000800 */
[--C-:B------:R-:W-:Y:S01]  /*8130*/  FFMA.FTZ R145, R147, UR6, -R116.reuse ;  /* 0x0000000693917c23 */ /* 0x100fe20008010874 */
[----:B------:R-:W-:Y:S01]  /*8140*/  FFMA.FTZ R148, R149, UR6, -R116 ;  /* 0x0000000695947c23 */ /* 0x000fe20008010874 */
[C---:B------:R-:W-:Y:S01]  /*8150*/  HMMA.16816.F32 R48, R4.reuse, R56, R48 ;  /* 0x000000380430723c */ /* 0x040fe20000001830 */
[----:B-1----:R-:W-:Y:S01]  /*8160*/  F2FP.F16.F32.PACK_AB R56, R74, R75 ;  /* 0x0000004b4a38723e */ /* 0x002fe200000000ff */
[----:B------:R-:W-:Y:S01]  /*8170*/  MUFU.EX2 R92, R92 ;  /* 0x0000005c005c7308 */ /* 0x000fe20000000800 */
[----:B--2---:R-:W-:Y:S01]  /*8180*/  F2FP.F16.F32.PACK_AB R57, R76, R79 ;  /* 0x0000004f4c39723e */ /* 0x004fe200000000ff */
[----:B------:R-:W-:Y:S01]  /*8190*/  FFMA.FTZ R140, R197, R152, R140 ;  /* 0x00000098c58c7223 */ /* 0x000fe2000001008c */
[----:B------:R-:W-:Y:S01]  /*81a0*/  FFMA.FTZ R151, R198, R150, R151 ;  /* 0x00000096c6977223 */ /* 0x000fe20000010097 */
[----:B------:R-:W-:Y:S01]  /*81b0*/  MUFU.EX2 R91, R91 ;  /* 0x0000005b005b7308 */ /* 0x000fe20000000800 */
[----:B------:R-:W-:Y:S01]  /*81c0*/  FFMA.FTZ R197, R131, UR6, -R137 ;  /* 0x0000000683c57c23 */ /* 0x000fe20008010889 */
[----:B------:R-:W-:Y:S01]  /*81d0*/  HMMA.16816.F32 R4, R4, R58, R104 ;  /* 0x0000003a0404723c */ /* 0x000fe20000001868 */
[----:B------:R-:W-:Y:S01]  /*81e0*/  F2FP.F16.F32.PACK_AB R58, R73, R78 ;  /* 0x0000004e493a723e */ /* 0x000fe200000000ff */
[----:B------:R-:W-:Y:S01]  /*81f0*/  MUFU.EX2 R95, R95 ;  /* 0x0000005f005f7308 */ /* 0x000fe20000000800 */
[----:B---3--:R-:W-:Y:S01]  /*8200*/  F2FP.F16.F32.PACK_AB R59, R72, R77 ;  /* 0x0000004d483b723e */ /* 0x008fe200000000ff */
[----:B------:R-:W-:Y:S01]  /*8210*/  FADD.FTZ R135, R135, R140 ;  /* 0x0000008c87877221 */ /* 0x000fe20000010000 */
[----:B------:R-:W-:Y:S01]  /*8220*/  FADD.FTZ R102, R2, R151 ;  /* 0x0000009702667221 */ /* 0x000fe20000010000 */
[----:B------:R-:W-:Y:S01]  /*8230*/  MUFU.EX2 R94, R94 ;  /* 0x0000005e005e7308 */ /* 0x000fe20000000800 */
[----:B------:R-:W-:Y:S01]  /*8240*/  FFMA.FTZ R100, R119, UR6, -R116 ;  /* 0x0000000677647c23 */ /* 0x000fe20008010874 */
[----:B------:R-:W-:Y:S01]  /*8250*/  FADD.FTZ R136, R136, R135 ;  /* 0x0000008788887221 */ /* 0x000fe20000010000 */
[----:B------:R-:W-:Y:S01]  /*8260*/  FADD.FTZ R141, R141, R102 ;  /* 0x000000668d8d7221 */ /* 0x000fe20000010000 */
[C---:B------:R-:W-:Y:S01]  /*8270*/  HMMA.16816.F32 R8, R56.reuse, R60, R8 ;  /* 0x0000003c3808723c */ /* 0x040fe20000001808 */
[----:B------:R-:W-:Y:S01]  /*8280*/  MUFU.EX2 R93, R93 ;  /* 0x0000005d005d7308 */ /* 0x000fe20000000800 */
[----:B------:R-:W-:Y:S01]  /*8290*/  FADD.FTZ R136, R117, R136 ;  /* 0x0000008875887221 */ /* 0x000fe20000010000 */
[----:B------:R-:W-:Y:S01]  /*82a0*/  FADD.FTZ R0, R0, R141 ;  /* 0x0000008d00007221 */ /* 0x000fe20000010000 */
[----:B------:R-:W-:Y:S01]  /*82b0*/  IADD3 R195, PT, PT, R3, -0x3, RZ ;  /* 0xfffffffd03c37810 */ /* 0x000fe20007ffe0ff */
[----:B------:R-:W-:Y:S02]  /*82c0*/  MUFU.EX2 R90, R90 ;  /* 0x0000005a005a7308 */ /* 0x000fe40000000800 */
        /* <DEDUP_REMOVED lines=8> */
[----:B------:R-:W-:Y:S02]  /*8350*/  HMMA.16816.F32 R16, R56, R52, R16 ;  /* 0x000000343810723c */ /* 0x000fe40000001810 */
[----:B------:R-:W-:Y:S01]  /*8360*/  MUFU.EX2 R97, R97 ;  /* 0x0000006100617308 */ /* 0x000fe20000000800 */
[----:B------:R-:W-:-:S03]  /*8370*/  FADD.FTZ R72, R72, R77 ;  /* 0x0000004d48487221 */ /* 0x000fc60000010000 */
[----:B------:R-:W-:Y:S02]  /*8380*/  MUFU.EX2 R98, R98 ;  /* 0x0000006200627308 */ /* 0x000fe40000000800 */
[C---:B------:R-:W-:Y:S01]  /*8390*/  HMMA.16816.F32 R20, R56.reuse, R54, R20 ;  /* 0x000000363814723c */ /* 0x040fe20000001814 */
[----:B------:R-:W2:Y:S01]  /*83a0*/  LDSM.16.MT88.4 R52, [R118+0xd400] ;  /* 0x00d400007634783b */ /* 0x000ea20000004200 */
        /* <DEDUP_REMOVED lines=9> */
[C---:B----4-:R-:W-:Y:S02]  /*8440*/  HMMA.16816.F32 R24, R56.reuse, R68, R24 ;  /* 0x000000443818723c */ /* 0x050fe40000001818 */
        /* <DEDUP_REMOVED lines=9> */
[----:B--2---:R-:W-:Y:S01]  /*84e0*/  HMMA.16816.F32 R48, R56, R52, R48 ;  /* 0x000000343830723c */ /* 0x004fe20000001830 */
[----:B-----5:R-:W-:Y:S01]  /*84f0*/  F2FP.F16.F32.PACK_AB R52, R81, R84 ;  /* 0x000000545134723e */ /* 0x020fe200000000ff */
[----:B------:R-:W-:Y:S01]  /*8500*/  MUFU.EX2 R123, R123 ;  /* 0x0000007b007b7308 */ /* 0x000fe20000000800 */
[----:B------:R-:W-:Y:S01]  /*8510*/  F2FP.F16.F32.PACK_AB R53, R86, R87 ;  /* 0x000000575635723e */ /* 0x000fe200000000ff */
[----:B------:R-:W-:-:S02]  /*8520*/  FADD.FTZ R87, R87, R72 ;  /* 0x0000004857577221 */ /* 0x000fc40000010000 */
[----:B------:R-:W-:Y:S02]  /*8530*/  MUFU.EX2 R124, R124 ;  /* 0x0000007c007c7308 */ /* 0x000fe40000000800 */
[C---:B------:R-:W-:Y:S01]  /*8540*/  HMMA.16816.F32 R4, R56.reuse, R54, R4 ;  /* 0x000000363804723c */ /* 0x040fe20000001804 */
[----:B------:R-:W-:Y:S01]  /*8550*/  F2FP.F16.F32.PACK_AB R54, R83, R80 ;  /* 0x000000505336723e */ /* 0x000fe200000000ff */
[----:B------:R-:W-:Y:S01]  /*8560*/  MUFU.EX2 R122, R122 ;  /* 0x0000007a007a7308 */ /* 0x000fe20000000800 */
[----:B------:R-:W-:Y:S01]  /*8570*/  F2FP.F16.F32.PACK_AB R55, R82, R85 ;  /* 0x000000555237723e */ /* 0x000fe200000000ff */
[----:B------:R-:W-:Y:S02]  /*8580*/  FADD.FTZ R86, R86, R87 ;  /* 0x0000005756567221 */ /* 0x000fe40000010000 */
[----:B------:R-:W-:Y:S02]  /*8590*/  MUFU.EX2 R119, R128 ;  /* 0x0000008000777308 */ /* 0x000fe40000000800 */
[----:B------:R-:W-:Y:S01]  /*85a0*/  HMMA.16816.F32 R28, R56, R70, R28 ;  /* 0x00000046381c723c */ /* 0x000fe2000000181c */
[----:B------:R-:W2:Y:S01]  /*85b0*/  LDSM.16.MT88.4 R68, [R177+0xb800] ;  /* 0x00b80000b144783b */ /* 0x000ea20000004200 */
[----:B------:R-:W-:Y:S01]  /*85c0*/  FADD.FTZ R85, R85, R86 ;  /* 0x0000005655557221 */ /* 0x000fe20000010000 */
[----:B------:R-:W4:Y:S02]  /*85d0*/  MUFU.EX2 R2, R133 ;  /* 0x0000008500027308 */ /* 0x000f240000000800 */
[----:B------:R-:W-:Y:S01]  /*85e0*/  LDSM.16.MT88.4 R56, [R118+0xd800] ;  /* 0x00d800007638783b */ /* 0x000fe20000004200 */
[----:B------:R-:W-:Y:S01]  /*85f0*/  FADD.FTZ R82, R82, R85 ;  /* 0x0000005552527221 */ /* 0x000fe20000010000 */
[----:B------:R-:W-:Y:S01]  /*8600*/  MUFU.EX2 R197, R197 ;  /* 0x000000c500c57308 */ /* 0x000fe20000000800 */
[C---:B---3--:R-:W-:Y:S03]  /*8610*/  HMMA.16816.F32 R8, R52.reuse, R64, R8 ;  /* 0x000000403408723c */ /* 0x048fe60000001808 */
[----:B------:R-:W-:Y:S05]  /*8620*/  MUFU.EX2 R130, R130 ;  /* 0x0000008200827308 */ /* 0x000fea0000000800 */
[----:B------:R-:W-:Y:S01]  /*8630*/  HMMA.16816.F32 R12, R52, R66, R12 ;  /* 0x00000042340c723c */ /* 0x000fe2000000180c */
[----:B------:R-:W3:Y:S01]  /*8640*/  LDSM.16.MT88.4 R64, [R118+0xb800] ;  /* 0x00b800007640783b */ /* 0x000ee20000004200 */
[----:B----4-:R-:W-:-:S06]  /*8650*/  F2FP.F16.F32.PACK_AB R104, R2, R119 ;  /* 0x000000770268723e */ /* 0x010fcc00000000ff */
[C---:B-1----:R-:W-:Y:S08]  /*8660*/  HMMA.16816.F32 R16, R52.reuse, R60, R16 ;  /* 0x0000003c3410723c */ /* 0x042ff00000001810 */
[C---:B------:R-:W-:Y:S01]  /*8670*/  HMMA.16816.F32 R20, R52.reuse, R62, R20 ;  /* 0x0000003e3414723c */ /* 0x040fe20000001814 */
[----:B------:R-:W1:Y:S07]  /*8680*/  LDSM.16.MT88.4 R60, [R177+0xd800] ;  /* 0x00d80000b13c783b */ /* 0x000e6e0000004200 */
[C---:B--2---:R-:W-:Y:S08]  /*8690*/  HMMA.16816.F32 R24, R52.reuse, R68, R24 ;  /* 0x000000443418723c */ /* 0x044ff00000001818 */
[C---:B------:R-:W-:Y:S01]  /*86a0*/  HMMA.16816.F32 R28, R52.reuse, R70, R28 ;  /* 0x00000046341c723c */ /* 0x040fe2000000181c */
[----:B------:R-:W-:Y:S07]  /*86b0*/  LDSM.16.MT88.4 R68, [R177+0xbc00] ;  /* 0x00bc0000b144783b */ /* 0x000fee0000004200 */
[C---:B---3--:R-:W-:Y:S08]  /*86c0*/  HMMA.16816.F32 R32, R52.reuse, R64, R32 ;  /* 0x000000403420723c */ /* 0x048ff00000001820 */
[C---:B------:R-:W-:Y:S01]  /*86d0*/  HMMA.16816.F32 R36, R52.reuse, R66, R36 ;  /* 0x000000423424723c */ /* 0x040fe20000001824 */
[----:B------:R-:W2:Y:S07]  /*86e0*/  LDSM.16.MT88.4 R64, [R177+0x9c00] ;  /* 0x009c0000b140783b */ /* 0x000eae0000004200 */
[C---:B-1----:R-:W-:Y:S08]  /*86f0*/  HMMA.16816.F32 R40, R52.reuse, R60, R40 ;  /* 0x0000003c3428723c */ /* 0x042ff00000001828 */
[C---:B------:R-:W-:Y:S01]  /*8700*/  HMMA.16816.F32 R44, R52.reuse, R62, R44 ;  /* 0x0000003e342c723c */ /* 0x040fe2000000182c */
[----:B------:R-:W1:Y:S07]  /*8710*/  LDSM.16.MT88.4 R60, [R118+0x9c00] ;  /* 0x009c0000763c783b */ /* 0x000e6e0000004200 */
[C---:B------:R-:W-:Y:S08]  /*8720*/  HMMA.16816.F32 R48, R52.reuse, R56, R48 ;  /* 0x000000383430723c */ /* 0x040ff00000001830 */
[----:B------:R-:W-:Y:S01]  /*8730*/  HMMA.16816.F32 R4, R52, R58, R4 ;  /* 0x0000003a3404723c */ /* 0x000fe20000001804 */
[----:B------:R-:W-:Y:S01]  /*8740*/  F2FP.F16.F32.PACK_AB R52, R89, R92 ;  /* 0x0000005c5934723e */ /* 0x000fe200000000ff */
[----:B------:R-:W3:Y:S01]  /*8750*/  LDSM.16.MT88.4 R56, [R118+0xdc00] ;  /* 0x00dc00007638783b */ /* 0x000ee20000004200 */
[----:B------:R-:W-:Y:S01]  /*8760*/  F2FP.F16.F32.PACK_AB R53, R94, R95 ;  /* 0x0000005f5e35723e */ /* 0x000fe200000000ff */
[----:B------:R-:W-:Y:S01]  /*8770*/  FADD.FTZ R95, R95, R82 ;  /* 0x000000525f5f7221 */ /* 0x000fe20000010000 */
[----:B------:R-:W-:-:S02]  /*8780*/  F2FP.F16.F32.PACK_AB R54, R91, R88 ;  /* 0x000000585b36723e */ /* 0x000fc400000000ff */
[----:B------:R-:W-:Y:S01]  /*8790*/  F2FP.F16.F32.PACK_AB R55, R90, R93 ;  /* 0x0000005d5a37723e */ /* 0x000fe200000000ff */
[----:B------:R-:W-:-:S04]  /*87a0*/  FADD.FTZ R94, R94, R95 ;  /* 0x0000005f5e5e7221 */ /* 0x000fc80000010000 */
[----:B------:R-:W-:Y:S02]  /*87b0*/  FADD.FTZ R93, R93, R94 ;  /* 0x0000005e5d5d7221 */ /* 0x000fe40000010000 */
[----:B--2---:R-:W-:Y:S02]  /*87c0*/  HMMA.16816.F32 R8, R52, R64, R8 ;  /* 0x000000403408723c */ /* 0x004fe40000001808 */
[----:B------:R-:W-:-:S06]  /*87d0*/  FADD.FTZ R90, R90, R93 ;  /* 0x0000005d5a5a7221 */ /* 0x000fcc0000010000 */
        /* <DEDUP_REMOVED lines=9> */
[C---:B--2---:R-:W-:Y:S08]  /*8870*/  HMMA.16816.F32 R32, R52.reuse, R64, R32 ;  /* 0x000000403420723c */ /* 0x044ff00000001820 */
[C---:B------:R-:W-:Y:S01]  /*8880*/  HMMA.16816.F32 R36, R52.reuse, R66, R36 ;  /* 0x000000423424723c */ /* 0x040fe20000001824 */
[----:B------:R-:W2:Y:S07]  /*8890*/  LDSM.16.MT88.4 R64, [R177+0xa000] ;  /* 0x00a00000b140783b */ /* 0x000eae0000004200 */
[C---:B-1----:R-:W-:Y:S08]  /*88a0*/  HMMA.16816.F32 R40, R52.reuse, R60, R40 ;  /* 0x0000003c3428723c */ /* 0x042ff00000001828 */
[C---:B------:R-:W-:Y:S01]  /*88b0*/  HMMA.16816.F32 R44, R52.reuse, R62, R44 ;  /* 0x0000003e342c723c */ /* 0x040fe2000000182c */
[----:B------:R-:W1:Y:S07]  /*88c0*/  LDSM.16.MT88.4 R60, [R118+0xa000] ;  /* 0x00a00000763c783b */ /* 0x000e6e0000004200 */
        /* <DEDUP_REMOVED lines=9> */
[----:B----4-:R-:W-:Y:S02]  /*8960*/  HMMA.16816.F32 R24, R52, R68, R24 ;  /* 0x000000443418723c */ /* 0x010fe40000001818 */
[----:B------:R-:W-:-:S06]  /*8970*/  FADD.FTZ R99, R99, R110 ;  /* 0x0000006e63637221 */ /* 0x000fcc0000010000 */
[C---:B--2---:R-:W-:Y:S08]  /*8980*/  HMMA.16816.F32 R8, R52.reuse, R64, R8 ;  /* 0x000000403408723c */ /* 0x044ff00000001808 */
[C---:B------:R-:W-:Y:S01]  /*8990*/  HMMA.16816.F32 R12, R52.reuse, R66, R12 ;  /* 0x00000042340c723c */ /* 0x040fe2000000180c */
[----:B------:R-:W2:Y:S07]  /*89a0*/  LDSM.16.MT88.4 R64, [R118+0xc000] ;  /* 0x00c000007640783b */ /* 0x000eae0000004200 */
[C---:B-1----:R-:W-:Y:S08]  /*89b0*/  HMMA.16816.F32 R16, R52.reuse, R60, R16 ;  /* 0x0000003c3410723c */ /* 0x042ff00000001810 */
[C---:B------:R-:W-:Y:S01]  /*89c0*/  HMMA.16816.F32 R20, R52.reuse, R62, R20 ;  /* 0x0000003e3414723c */ /* 0x040fe20000001814 */
[----:B------:R-:W1:Y:S07]  /*89d0*/  LDSM.16.MT88.4 R60, [R177+0xe000] ;  /* 0x00e00000b13c783b */ /* 0x000e6e0000004200 */
[----:B---3--:R-:W-:Y:S01]  /*89e0*/  HMMA.16816.F32 R48, R52, R56, R48 ;  /* 0x000000383430723c */ /* 0x008fe20000001830 */
[----:B------:R-:W-:-:S02]  /*89f0*/  F2FP.F16.F32.PACK_AB R56, R144, R155 ;  /* 0x0000009b9038723e */ /* 0x000fc400000000ff */
[----:B------:R-:W-:Y:S01]  /*8a00*/  F2FP.F16.F32.PACK_AB R57, R143, R146 ;  /* 0x000000928f39723e */ /* 0x000fe200000000ff */
[----:B------:R-:W-:-:S04]  /*8a10*/  FADD.FTZ R146, R146, R99 ;  /* 0x0000006392927221 */ /* 0x000fc80000010000 */
[----:B------:R-:W-:Y:S01]  /*8a20*/  HMMA.16816.F32 R4, R52, R58, R4 ;  /* 0x0000003a3404723c */ /* 0x000fe20000001804 */
[----:B------:R-:W-:Y:S01]  /*8a30*/  F2FP.F16.F32.PACK_AB R58, R142, R153 ;  /* 0x000000998e3a723e */ /* 0x000fe200000000ff */
[----:B------:R-:W-:Y:S01]  /*8a40*/  FADD.FTZ R146, R143, R146 ;  /* 0x000000928f927221 */ /* 0x000fe20000010000 */
[----:B------:R-:W-:-:S03]  /*8a50*/  F2FP.F16.F32.PACK_AB R59, R148, R145 ;  /* 0x00000091943b723e */ /* 0x000fc600000000ff */
[----:B------:R-:W-:Y:S02]  /*8a60*/  FADD.FTZ R145, R145, R146 ;  /* 0x0000009291917221 */ /* 0x000fe40000010000 */
[----:B------:R-:W-:Y:S01]  /*8a70*/  HMMA.16816.F32 R28, R52, R70, R28 ;  /* 0x00000046341c723c */ /* 0x000fe2000000181c */
[----:B------:R-:W3:Y:S01]  /*8a80*/  LDSM.16.MT88.4 R68, [R177+0xc400] ;  /* 0x00c40000b144783b */ /* 0x000ee20000004200 */
[----:B------:R-:W-:-:S06]  /*8a90*/  FADD.FTZ R148, R148, R145 ;  /* 0x0000009194947221 */ /* 0x000fcc0000010000 */
[C---:B--2---:R-:W-:Y:S08]  /*8aa0*/  HMMA.16816.F32 R32, R52.reuse, R64, R32 ;  /* 0x000000403420723c */ /* 0x044ff00000001820 */
[C---:B------:R-:W-:Y:S01]  /*8ab0*/  HMMA.16816.F32 R36, R52.reuse, R66, R36 ;  /* 0x000000423424723c */ /* 0x040fe20000001824 */
[----:B------:R-:W2:Y:S07]  /*8ac0*/  LDSM.16.MT88.4 R64, [R118+0xc400] ;  /* 0x00c400007640783b */ /* 0x000eae0000004200 */
[C---:B-1----:R-:W-:Y:S08]  /*8ad0*/  HMMA.16816.F32 R40, R52.reuse, R60, R40 ;  /* 0x0000003c3428723c */ /* 0x042ff00000001828 */
[----:B------:R-:W-:Y:S01]  /*8ae0*/  HMMA.16816.F32 R44, R52, R62, R44 ;  /* 0x0000003e342c723c */ /* 0x000fe2000000182c */
[----:B------:R-:W1:Y:S04]  /*8af0*/  LDSM.16.MT88.4 R60, [R177+0xa400] ;  /* 0x00a40000b13c783b */ /* 0x000e680000004200 */
[----:B------:R-:W4:Y:S03]  /*8b00*/  LDSM.16.MT88.4 R52, [R118+0xa400] ;  /* 0x00a400007634783b */ /* 0x000f260000004200 */
[----:B---3--:R-:W-:Y:S01]  /*8b10*/  HMMA.16816.F32 R24, R56, R68, R24 ;  /* 0x000000443818723c */ /* 0x008fe20000001818 */
[--C-:B------:R-:W-:Y:S01]  /*8b20*/  FFMA.FTZ R68, R125, UR6, -R116.reuse ;  /* 0x000000067d447c23 */ /* 0x100fe20008010874 */
[----:B------:R-:W-:-:S03]  /*8b30*/  FFMA.FTZ R125, R126, UR6, -R116 ;  /* 0x000000067e7d7c23 */ /* 0x000fc60008010874 */
[----:B------:R3:W-:Y:S03]  /*8b40*/  MUFU.EX2 R126, R68 ;  /* 0x00000044007e7308 */ /* 0x0007e60000000800 */
[C---:B------:R-:W-:Y:S01]  /*8b50*/  HMMA.16816.F32 R28, R56.reuse, R70, R28 ;  /* 0x00000046381c723c */ /* 0x040fe2000000181c */
[----:B------:R-:W-:Y:S07]  /*8b60*/  MUFU.EX2 R125, R125 ;  /* 0x0000007d007d7308 */ /* 0x000fee0000000800 */
[C---:B--2---:R-:W-:Y:S01]  /*8b70*/  HMMA.16816.F32 R32, R56.reuse, R64, R32 ;  /* 0x000000403820723c */ /* 0x044fe20000001820 */
[----:B---3--:R-:W-:Y:S07]  /*8b80*/  LDSM.16.MT88.4 R68, [R118+0xc800] ;  /* 0x00c800007644783b */ /* 0x008fee0000004200 */
[C---:B------:R-:W-:Y:S01]  /*8b90*/  HMMA.16816.F32 R36, R56.reuse, R66, R36 ;  /* 0x000000423824723c */ /* 0x040fe20000001824 */
[----:B------:R-:W-:Y:S07]  /*8ba0*/  LDSM.16.MT88.4 R64, [R177+0xa800] ;  /* 0x00a80000b140783b */ /* 0x000fee0000004200 */
[C---:B-1----:R-:W-:Y:S08]  /*8bb0*/  HMMA.16816.F32 R8, R56.reuse, R60, R8 ;  /* 0x0000003c3808723c */ /* 0x042ff00000001808 */
[C---:B------:R-:W-:Y:S01]  /*8bc0*/  HMMA.16816.F32 R12, R56.reuse, R62, R12 ;  /* 0x0000003e380c723c */ /* 0x040fe2000000180c */
[----:B------:R-:W1:Y:S07]  /*8bd0*/  LDSM.16.MT88.4 R60, [R177+0xe400] ;  /* 0x00e40000b13c783b */ /* 0x000e6e0000004200 */
[C---:B----4-:R-:W-:Y:S08]  /*8be0*/  HMMA.16816.F32 R16, R56.reuse, R52, R16 ;  /* 0x000000343810723c */ /* 0x050ff00000001810 */
[C---:B------:R-:W-:Y:S01]  /*8bf0*/  HMMA.16816.F32 R20, R56.reuse, R54, R20 ;  /* 0x000000363814723c */ /* 0x040fe20000001814 */
[----:B------:R-:W2:Y:S07]  /*8c00*/  LDSM.16.MT88.4 R52, [R118+0xe400] ;  /* 0x00e400007634783b */ /* 0x000eae0000004200 */
[----:B-1----:R-:W-:Y:S01]  /*8c10*/  HMMA.16816.F32 R40, R56, R60, R40 ;  /* 0x0000003c3828723c */ /* 0x002fe20000001828 */
[----:B------:R-:W-:Y:S01]  /*8c20*/  FFMA.FTZ R60, R127, UR6, -R137 ;  /* 0x000000067f3c7c23 */ /* 0x000fe20008010889 */
[----:B------:R-:W-:-:S02]  /*8c30*/  FFMA.FTZ R127, R121, UR6, -R116 ;  /* 0x00000006797f7c23 */ /* 0x000fc40008010874 */
[----:B------:R-:W1:Y:S04]  /*8c40*/  MUFU.EX2 R116, R134 ;  /* 0x0000008600747308 */ /* 0x000e680000000800 */
[----:B------:R3:W-:Y:S01]  /*8c50*/  MUFU.EX2 R121, R60 ;  /* 0x0000003c00797308 */ /* 0x0007e20000000800 */
[C---:B------:R-:W-:Y:S03]  /*8c60*/  HMMA.16816.F32 R44, R56.reuse, R62, R44 ;  /* 0x0000003e382c723c */ /* 0x040fe6000000182c */
[----:B------:R-:W4:Y:S05]  /*8c70*/  MUFU.EX2 R127, R127 ;  /* 0x0000007f007f7308 */ /* 0x000f2a0000000800 */
[C---:B--2---:R-:W-:Y:S01]  /*8c80*/  HMMA.16816.F32 R48, R56.reuse, R52, R48 ;  /* 0x000000343830723c */ /* 0x044fe20000001830 */
[----:B-1----:R-:W-:Y:S01]  /*8c90*/  F2FP.F16.F32.PACK_AB R106, R197, R116 ;  /* 0x00000074c56a723e */ /* 0x002fe200000000ff */
[----:B---3--:R-:W1:Y:S06]  /*8ca0*/  LDSM.16.MT88.4 R60, [R118+0xa800] ;  /* 0x00a80000763c783b */ /* 0x008e6c0000004200 */
[----:B------:R-:W-:Y:S01]  /*8cb0*/  HMMA.16816.F32 R4, R56, R54, R4 ;  /* 0x000000363804723c */ /* 0x000fe20000001804 */
[----:B------:R-:W-:Y:S01]  /*8cc0*/  F2FP.F16.F32.PACK_AB R56, R123, R120 ;  /* 0x000000787b38723e */ /* 0x000fe200000000ff */
[----:B------:R-:W2:Y:S01]  /*8cd0*/  LDSM.16.MT88.4 R52, [R177+0xc800] ;  /* 0x00c80000b134783b */ /* 0x000ea20000004200 */
[----:B----4-:R-:W-:Y:S01]  /*8ce0*/  F2FP.F16.F32.PACK_AB R57, R122, R127 ;  /* 0x0000007f7a39723e */ /* 0x010fe200000000ff */
[----:B------:R-:W-:Y:S01]  /*8cf0*/  FADD.FTZ R127, R127, R148 ;  /* 0x000000947f7f7221 */ /* 0x000fe20000010000 */
[----:B------:R-:W-:-:S02]  /*8d00*/  F2FP.F16.F32.PACK_AB R58, R121, R124 ;  /* 0x0000007c793a723e */ /* 0x000fc400000000ff */
[----:B------:R-:W-:Y:S01]  /*8d10*/  F2FP.F16.F32.PACK_AB R59, R125, R126 ;  /* 0x0000007e7d3b723e */ /* 0x000fe200000000ff */
[----:B------:R-:W-:-:S04]  /*8d20*/  FADD.FTZ R127, R122, R127 ;  /* 0x0000007f7a7f7221 */ /* 0x000fc80000010000 */
[----:B------:R-:W-:Y:S02]  /*8d30*/  FADD.FTZ R126, R126, R127 ;  /* 0x0000007f7e7e7221 */ /* 0x000fe40000010000 */
[----:B------:R-:W-:Y:S02]  /*8d40*/  HMMA.16816.F32 R8, R56, R64, R8 ;  /* 0x000000403808723c */ /* 0x000fe40000001808 */
[----:B------:R-:W-:-:S06]  /*8d50*/  FADD.FTZ R126, R125, R126 ;  /* 0x0000007e7d7e7221 */ /* 0x000fcc0000010000 */
[C---:B------:R-:W-:Y:S01]  /*8d60*/  HMMA.16816.F32 R12, R56.reuse, R66, R12 ;  /* 0x00000042380c723c */ /* 0x040fe2000000180c */
[----:B------:R-:W3:Y:S07]  /*8d70*/  LDSM.16.MT88.4 R64, [R177+0xe800] ;  /* 0x00e80000b140783b */ /* 0x000eee0000004200 */
[C---:B------:R-:W-:Y:S08]  /*8d80*/  HMMA.16816.F32 R32, R56.reuse, R68, R32 ;  /* 0x000000443820723c */ /* 0x040ff00000001820 */
[C---:B-1----:R-:W-:Y:S08]  /*8d90*/  HMMA.16816.F32 R16, R56.reuse, R60, R16 ;  /* 0x0000003c3810723c */ /* 0x042ff00000001810 */
[C---:B------:R-:W-:Y:S01]  /*8da0*/  HMMA.16816.F32 R20, R56.reuse, R62, R20 ;  /* 0x0000003e3814723c */ /* 0x040fe20000001814 */
[----:B------:R-:W1:Y:S07]  /*8db0*/  LDSM.16.MT88.4 R60, [R118+0xe800] ;  /* 0x00e80000763c783b */ /* 0x000e6e0000004200 */
[C---:B------:R-:W-:Y:S01]  /*8dc0*/  HMMA.16816.F32 R36, R56.reuse, R70, R36 ;  /* 0x000000463824723c */ /* 0x040fe20000001824 */
[----:B------:R-:W4:Y:S07]  /*8dd0*/  LDSM.16.MT88.4 R68, [R177+0xac00] ;  /* 0x00ac0000b144783b */ /* 0x000f2e0000004200 */
[C---:B--2---:R-:W-:Y:S08]  /*8de0*/  HMMA.16816.F32 R24, R56.reuse, R52, R24 ;  /* 0x000000343818723c */ /* 0x044ff00000001818 */
[C---:B---3--:R-:W-:Y:S01]  /*8df0*/  HMMA.16816.F32 R40, R56.reuse, R64, R40 ;  /* 0x000000403828723c */ /* 0x048fe20000001828 */
[----:B------:R-:W-:Y:S04]  /*8e00*/  MUFU.EX2 R65, R132 ;  /* 0x0000008400417308 */ /* 0x000fe80000000800 */
[----:B------:R-:W2:Y:S03]  /*8e10*/  MUFU.EX2 R64, R129 ;  /* 0x0000008100407308 */ /* 0x000ea60000000800 */
[C---:B------:R-:W-:Y:S01]  /*8e20*/  HMMA.16816.F32 R44, R56.reuse, R66, R44 ;  /* 0x00000042382c723c */ /* 0x040fe2000000182c */
[----:B------:R-:W3:Y:S07]  /*8e30*/  MUFU.EX2 R67, R100 ;  /* 0x0000006400437308 */ /* 0x000eee0000000800 */
[----:B------:R-:W-:Y:S01]  /*8e40*/  HMMA.16816.F32 R28, R56, R54, R28 ;  /* 0x00000036381c723c */ /* 0x000fe2000000181c */
[----:B------:R-:W5:Y:S01]  /*8e50*/  LDSM.16.MT88.4 R52, [R118+0xac00] ;  /* 0x00ac00007634783b */ /* 0x000f620000004200 */
[----:B--2---:R-:W-:Y:S01]  /*8e60*/  F2FP.F16.F32.PACK_AB R105, R64, R65 ;  /* 0x000000414069723e */ /* 0x004fe200000000ff */
[----:B------:R-:W-:Y:S01]  /*8e70*/  FADD.FTZ R65, R65, R126 ;  /* 0x0000007e41417221 */ /* 0x000fe20000010000 */
[----:B---3--:R-:W-:-:S04]  /*8e80*/  F2FP.F16.F32.PACK_AB R107, R67, R130 ;  /* 0x00000082436b723e */ /* 0x008fc800000000ff */
[----:B-1----:R-:W-:Y:S01]  /*8e90*/  HMMA.16816.F32 R48, R56, R60, R48 ;  /* 0x0000003c3830723c */ /* 0x002fe20000001830 */
[----:B------:R-:W-:Y:S01]  /*8ea0*/  FADD.FTZ R61, R75, R136 ;  /* 0x000000884b3d7221 */ /* 0x000fe20000010000 */
[----:B------:R-:W-:Y:S01]  /*8eb0*/  LDSM.16.MT88.4 R100, [R177+0xec00] ;  /* 0x00ec0000b164783b */ /* 0x000fe20000004200 */
[----:B------:R-:W-:Y:S02]  /*8ec0*/  FADD.FTZ R65, R64, R65 ;  /* 0x0000004140417221 */ /* 0x000fe40000010000 */
[----:B------:R-:W-:Y:S02]  /*8ed0*/  FADD.FTZ R61, R74, R61 ;  /* 0x0000003d4a3d7221 */ /* 0x000fe40000010000 */
[----:B------:R-:W-:Y:S01]  /*8ee0*/  FADD.FTZ R130, R130, R65 ;  /* 0x0000004182827221 */ /* 0x000fe20000010000 */
[----:B----4-:R-:W-:Y:S01]  /*8ef0*/  HMMA.16816.F32 R112, R104, R68, R8 ;  /* 0x000000446870723c */ /* 0x010fe20000001808 */
[----:B------:R-:W-:Y:S01]  /*8f00*/  FADD.FTZ R78, R78, R61 ;  /* 0x0000003d4e4e7221 */ /* 0x000fe20000010000 */
[----:B------:R-:W1:Y:S01]  /*8f10*/  LDSM.16.MT88.4 R8, [R118+0xcc00] ;  /* 0x00cc00007608783b */ /* 0x000e620000004200 */
[----:B------:R-:W-:-:S02]  /*8f20*/  FADD.FTZ R198, R67, R130 ;  /* 0x0000008243c67221 */ /* 0x000fc40000010000 */
[----:B------:R-:W-:-:S03]  /*8f30*/  FADD.FTZ R73, R73, R78 ;  /* 0x0000004e49497221 */ /* 0x000fc60000010000 */
[----:B------:R-:W-:Y:S01]  /*8f40*/  HMMA.16816.F32 R4, R56, R62, R4 ;  /* 0x0000003e3804723c */ /* 0x000fe20000001804 */
[----:B------:R-:W-:Y:S01]  /*8f50*/  FADD.FTZ R84, R84, R73 ;  /* 0x0000004954547221 */ /* 0x000fe20000010000 */
[----:B------:R-:W2:Y:S03]  /*8f60*/  LDSM.16.MT88.4 R56, [R177+0xcc00] ;  /* 0x00cc0000b138783b */ /* 0x000ea60000004200 */
[----:B------:R-:W-:-:S03]  /*8f70*/  FADD.FTZ R81, R81, R84 ;  /* 0x0000005451517221 */ /* 0x000fc60000010000 */
[----:B------:R-:W-:Y:S01]  /*8f80*/  HMMA.16816.F32 R68, R104, R70, R12 ;  /* 0x000000466844723c */ /* 0x000fe2000000180c */
[----:B------:R-:W-:Y:S01]  /*8f90*/  FADD.FTZ R80, R80, R81 ;  /* 0x0000005150507221 */ /* 0x000fe20000010000 */
[----:B------:R-:W3:Y:S03]  /*8fa0*/  LDSM.16.MT88.4 R12, [R118+0xec00] ;  /* 0x00ec0000760c783b */ /* 0x000ee60000004200 */
[----:B------:R-:W-:-:S04]  /*8fb0*/  FADD.FTZ R83, R83, R80 ;  /* 0x0000005053537221 */ /* 0x000fc80000010000 */
[----:B------:R-:W-:Y:S01]  /*8fc0*/  FADD.FTZ R92, R92, R83 ;  /* 0x000000535c5c7221 */ /* 0x000fe20000010000 */
[----:B-----5:R-:W-:Y:S03]  /*8fd0*/  HMMA.16816.F32 R72, R104, R52, R16 ;  /* 0x000000346848723c */ /* 0x020fe60000001810 */
[----:B------:R-:W-:-:S04]  /*8fe0*/  FADD.FTZ R89, R89, R92 ;  /* 0x0000005c59597221 */ /* 0x000fc80000010000 */
[----:B------:R-:W-:Y:S01]  /*8ff0*/  FADD.FTZ R88, R88, R89 ;  /* 0x0000005958587221 */ /* 0x000fe20000010000 */
[----:B------:R-:W-:Y:S03]  /*9000*/  HMMA.16816.F32 R76, R104, R54, R20 ;  /* 0x00000036684c723c */ /* 0x000fe60000001814 */
[----:B------:R-:W-:-:S04]  /*9010*/  FADD.FTZ R88, R91, R88 ;  /* 0x000000585b587221 */ /* 0x000fc80000010000 */
[----:B------:R-:W-:Y:S01]  /*9020*/  FADD.FTZ R109, R109, R88 ;  /* 0x000000586d6d7221 */ /* 0x000fe20000010000 */
[----:B-1----:R-:W-:Y:S03]  /*9030*/  HMMA.16816.F32 R92, R104, R10, R36 ;  /* 0x0000000a685c723c */ /* 0x002fe60000001824 */
[----:B------:R-:W-:-:S04]  /*9040*/  FADD.FTZ R96, R96, R109 ;  /* 0x0000006d60607221 */ /* 0x000fc80000010000 */
[----:B------:R-:W-:Y:S01]  /*9050*/  FADD.FTZ R97, R97, R96 ;  /* 0x0000006061617221 */ /* 0x000fe20000010000 */
[----:B--2---:R-:W-:Y:S03]  /*9060*/  HMMA.16816.F32 R80, R104, R56, R24 ;  /* 0x000000386850723c */ /* 0x004fe60000001818 */
[----:B------:R-:W-:-:S04]  /*9070*/  FADD.FTZ R98, R98, R97 ;  /* 0x0000006162627221 */ /* 0x000fc80000010000 */
[----:B------:R-:W-:Y:S01]  /*9080*/  FADD.FTZ R155, R155, R98 ;  /* 0x000000629b9b7221 */ /* 0x000fe20000010000 */
[----:B------:R-:W-:Y:S03]  /*9090*/  HMMA.16816.F32 R84, R104, R58, R28 ;  /* 0x0000003a6854723c */ /* 0x000fe6000000181c */
        /* <DEDUP_REMOVED lines=11> */
[----:B---3--:R-:W-:Y:S03]  /*9150*/  HMMA.16816.F32 R108, R104, R12, R48 ;  /* 0x0000000c686c723c */ /* 0x008fe60000001830 */
[----:B------:R-:W-:Y:S01]  /*9160*/  FADD.FTZ R119, R2, R119 ;  /* 0x0000007702777221 */ /* 0x000fe20000010000 */
[----:B------:R-:W-:-:S03]  /*9170*/  MOV R2, R139 ;  /* 0x0000008b00027202 */ /* 0x000fc60000000f00 */
[----:B------:R-:W-:Y:S01]  /*9180*/  FADD.FTZ R116, R116, R119 ;  /* 0x0000007774747221 */ /* 0x000fe20000010000 */
[----:B------:R-:W-:Y:S03]  /*9190*/  HMMA.16816.F32 R104, R104, R14, R4 ;  /* 0x0000000e6868723c */ /* 0x000fe60000001804 */
[----:B------:R-:W-:-:S15]  /*91a0*/  FADD.FTZ R197, R197, R116 ;  /* 0x00000074c5c57221 */ /* 0x000fde0000010000 */
[----:B------:R-:W-:-:S02]  /*91b0*/  NOP ;  /* 0x0000000000007918 */ /* 0x000fc40000000000 */
.L_x_1519:
        /* <DEDUP_REMOVED lines=11> */
[----:B------:R-:W2:Y:S01]  /*9270*/  LDCU.64 UR6, c[0x0][0x3a0] ;  /* 0x00007400ff0677ac */ /* 0x000ea20008000a00 */
[----:B------:R-:W3:Y:S11]  /*9280*/  LDCU.64 UR8, c[0x0][0x3a8] ;  /* 0x00007500ff0877ac */ /* 0x000ef60008000a00 */
.L_x_1529:
[----:B------:R-:W4:Y:S01]  /*9290*/  @!P0 LDC R200, c[0x0][0x3c0] ;  /* 0x0000f000ffc88b82 */ /* 0x000f220000000800 */
[----:B------:R-:W-:Y:S07]  /*92a0*/  DEPBAR.LE SB0, 0x0 ;  /* 0x000080000000791a */ /* 0x000fee0000000000 */
[----:B------:R-:W-:Y:S01]  /*92b0*/  BAR.SYNC.DEFER_BLOCKING 0x0 ;  /* 0x0000000000007b1d */ /* 0x000fe20000010000 */
[----:B------:R-:W-:Y:S01]  /*92c0*/  @!P0 IADD3 R5, P1, PT, RZ, -R194, RZ ;  /* 0x800000c2ff058210 */ /* 0x000fe20007f3e0ff */
[----:B------:R-:W-:Y:S02]  /*92d0*/  IMAD.MOV.U32 R2, RZ, RZ, R184 ;  /* 0x000000ffff027224 */ /* 0x000fe400078e00b8 */
[----:B------:R-:W-:Y:S02]  /*92e0*/  IMAD.MOV.U32 R0, RZ, RZ, R185 ;  /* 0x000000ffff007224 */ /* 0x000fe400078e00b9 */
[----:B----4-:R-:W-:Y:S04]  /*92f0*/  @!P0 IMAD.SHL.U32 R4, R200, 0x80, RZ ;  /* 0x00000080c8048824 */ /* 0x010fe800078e00ff */
[----:B------:R-:W-:Y:S01]  /*9300*/  @!P0 IMAD.X R4, RZ, RZ, ~R4, P1 ;  /* 0x000000ffff048224 */ /* 0x000fe200008e0e04 */
[----:B------:R-:W4:Y:S04]  /*9310*/  LDC R119, c[0x0][0x3c4] ;  /* 0x0000f100ff777b82 */ /* 0x000f280000000800 */
[----:B------:R-:W-:Y:S04]  /*9320*/  @!P0 SHF.R.S64 R5, R5, 0x1f, R4 ;  /* 0x0000001f05058819 */ /* 0x000fe80000001004 */
[----:B------:R-:W-:Y:S04]  /*9330*/  @!P0 IADD3 R184, P1, PT, R184, R5, RZ ;  /* 0x00000005b8b88210 */ /* 0x000fe80007f3e0ff */
[----:B------:R-:W-:Y:S01]  /*9340*/  @!P0 LEA.HI.X.SX32 R185, R4, R185, 0x1, P1 ;  /* 0x000000b904b98211 */ /* 0x000fe200008f0eff */
[----:B------:R-:W-:Y:S08]  /*9350*/  @!P0 BRA `(.L_x_1526) ;  /* 0x0000000000f48947 */ /* 0x000ff00003800000 */
[----:B------:R-:W5:Y:S01]  /*9360*/  LDC R5, c[0x0][0x4f0] ;  /* 0x00013c00ff057b82 */ /* 0x000f620000000800 */
[----:B------:R-:W-:Y:S07]  /*9370*/  IABS R10, R196 ;  /* 0x000000c4000a7213 */ /* 0x000fee0000000000 */
[----:B------:R-:W1:Y:S01]  /*9380*/  LDC.64 R200, c[0x0][0x3c0] ;  /* 0x0000f000ffc87b82 */ /* 0x000e620000000a00 */
[-C--:B-----5:R-:W-:Y:S04]  /*9390*/  IABS R4, R5.reuse ;  /* 0x0000000500047213 */ /* 0x0a0fe80000000000 */
[----:B------:R-:W5:Y:S10]  /*93a0*/  I2F.RP R9, R4 ;  /* 0x0000000400097306 */ /* 0x000f740000209400 */
[----:B-----5:R-:W5:Y:S02]  /*93b0*/  MUFU.RCP R6, R9 ;  /* 0x0000000900067308 */ /* 0x020f640000001000 */
[----:B-----5:R-:W-:Y:S02]  /*93c0*/  VIADD R12, R6, 0xffffffe ;  /* 0x0ffffffe060c7836 */ /* 0x020fe40000000000 */
[----:B------:R-:W-:Y:S06]  /*93d0*/  VIADD R6, R196, 0xffffff80 ;  /* 0xffffff80c4067836 */ /* 0x000fec0000000000 */
[----:B------:R-:W5:Y:S01]  /*93e0*/  F2I.FTZ.U32.TRUNC.NTZ R13, R12 ;  /* 0x0000000c000d7305 */ /* 0x000f62000021f000 */
[----:B------:R-:W-:Y:S02]  /*93f0*/  IABS R8, R6 ;  /* 0x0000000600087213 */ /* 0x000fe40000000000 */
[----:B------:R-:W-:Y:S04]  /*9400*/  LOP3.LUT R6, R6, R5, RZ, 0x3c, !PT ;  /* 0x0000000506067212 */ /* 0x000fe800078e3cff */
[----:B------:R-:W-:Y:S01]  /*9410*/  ISETP.GE.AND P1, PT, R6, RZ, PT ;  /* 0x000000ff0600720c */ /* 0x000fe20003f26270 */
        /* <DEDUP_REMOVED lines=37> */
[-C--:B-1----:R-:W-:Y:S02]  /*9670*/  IMAD R6, R9, R200.reuse, RZ ;  /* 0x000000c809067224 */ /* 0x082fe400078e02ff */
        /* <DEDUP_REMOVED lines=11> */
.L_x_1526:
[C---:B------:R-:W-:Y:S01]  /*9730*/  IMAD.SHL.U32 R199, R200.reuse, 0x40, RZ ;  /* 0x00000040c8c77824 */ /* 0x040fe200078e00ff */
[----:B------:R-:W-:Y:S01]  /*9740*/  @!PT LDS RZ, [RZ] ;  /* 0x00000000fffff984 */ /* 0x000fe20000000800 */
[----:B------:R-:W-:Y:S01]  /*9750*/  @!PT LDS RZ, [RZ] ;  /* 0x00000000fffff984 */ /* 0x000fe20000000800 */
[----:B------:R-:W-:Y:S01]  /*9760*/  @!PT LDS RZ, [RZ] ;  /* 0x00000000fffff984 */ /* 0x000fe20000000800 */
[----:B------:R1:W-:Y:S01]  /*9770*/  LDGSTS.E.BYPASS.LTC128B.128 [R191+0x9000], desc[UR16][R184.64] ;  /* 0x09000000b8bf7fae */ /* 0x0003e2000b981a10 */
[----:B----4-:R-:W-:Y:S03]  /*9780*/  SHF.L.U64.HI R119, R200, 0x6, R119 ;  /* 0x00000006c8777819 */ /* 0x010fe60000010277 */
[C---:B------:R-:W-:Y:S01]  /*9790*/  IADD3 R202, P1, PT, R199.reuse, R184, RZ ;  /* 0x000000b8c7ca7210 */ /* 0x040fe20007f3e0ff */
[----:B------:R4:W-:Y:S03]  /*97a0*/  LDGSTS.E.BYPASS.LTC128B.128 [R191+0xb000], desc[UR16][R184.64+0x40] ;  /* 0x0b000040b8bf7fae */ /* 0x0009e6000b981a10 */
[----:B------:R-:W-:Y:S01]  /*97b0*/  IADD3 R200, P2, PT, R199, R202, RZ ;  /* 0x000000cac7c87210 */ /* 0x000fe20007f5e0ff */
[----:B------:R-:W-:Y:S01]  /*97c0*/  IMAD.X R203, R119, 0x1, R185, P1 ;  /* 0x0000000177cb7824 */ /* 0x000fe200008e06b9 */
[----:B------:R4:W-:Y:S02]  /*97d0*/  LDGSTS.E.BYPASS.LTC128B.128 [R191+0xd000], desc[UR16][R184.64+0x80] ;  /* 0x0d000080b8bf7fae */ /* 0x0009e4000b981a10 */
[----:B------:R-:W-:Y:S01]  /*97e0*/  IADD3 R204, P1, PT, R199, R200, RZ ;  /* 0x000000c8c7cc7210 */ /* 0x000fe20007f3e0ff */
[C---:B------:R-:W-:Y:S02]  /*97f0*/  IMAD.X R201, R119.reuse, 0x1, R203, P2 ;  /* 0x0000000177c97824 */ /* 0x040fe400010e06cb */
[----:B------:R4:W-:Y:S02]  /*9800*/  LDGSTS.E.BYPASS.LTC128B.128 [R191+0x9800], desc[UR16][R202.64] ;  /* 0x09800000cabf7fae */ /* 0x0009e4000b981a10 */
[----:B------:R-:W-:Y:S03]  /*9810*/  IMAD.X R205, R119, 0x1, R201, P1 ;  /* 0x0000000177cd7824 */ /* 0x000fe600008e06c9 */
[----:B------:R4:W-:Y:S01]  /*9820*/  LDGSTS.E.BYPASS.LTC128B.128 [R191+0xb800], desc[UR16][R202.64+0x40] ;  /* 0x0b800040cabf7fae */ /* 0x0009e2000b981a10 */
[----:B------:R-:W-:Y:S04]  /*9830*/  ISETP.NE.AND P1, PT, R195, 0x1, PT ;  /* 0x00000001c300780c */ /* 0x000fe80003f25270 */
        /* <DEDUP_REMOVED lines=8> */
[----:B------:R-:W5:Y:S05]  /*98c0*/  LDSM.16.M88.4 R124, [R179+0x3000] ;  /* 0x00300000b37c783b */ /* 0x000f6a0000000200 */
[----:B------:R-:W2:Y:S05]  /*98d0*/  LDSM.16.M88.4 R128, [R179+0x3400] ;  /* 0x00340000b380783b */ /* 0x000eaa0000000200 */
[----:B------:R-:W3:Y:S05]  /*98e0*/  LDSM.16.M88.4 R132, [R179+0x3800] ;  /* 0x00380000b384783b */ /* 0x000eea0000000200 */
[----:B------:R-:W0:Y:S05]  /*98f0*/  LDGDEPBAR ;  /* 0x00000000000079af */ /* 0x000e2a0000000000 */
[----:B------:R-:W1:Y:S05]  /*9900*/  LDSM.16.M88.4 R136, [R179+0x3c00] ;  /* 0x003c0000b388783b */ /* 0x000e6a0000000200 */
[----:B------:R-:W4:Y:S05]  /*9910*/  LDSM.16.M88.4 R140, [R179+0x4000] ;  /* 0x00400000b38c783b */ /* 0x000f2a0000000200 */
[----:B------:R-:W4:Y:S05]  /*9920*/  LDSM.16.M88.4 R144, [R179+0x4400] ;  /* 0x00440000b390783b */ /* 0x000f2a0000000200 */
[----:B------:R-:W4:Y:S05]  /*9930*/  LDSM.16.M88.4 R148, [R179+0x4800] ;  /* 0x00480000b394783b */ /* 0x000f2a0000000200 */
[----:B------:R-:W4:Y:S01]  /*9940*/  LDSM.16.M88.4 R152, [R179+0x4c00] ;  /* 0x004c0000b398783b */ /* 0x000f220000000200 */
[C---:B-----5:R-:W-:Y:S04]  /*9950*/  HMMA.16816.F32 R4, R120.reuse, R124, RZ ;  /* 0x0000007c7804723c */ /* 0x060fe800000018ff */
[----:B------:R-:W-:Y:S04]  /*9960*/  LDSM.16.M88.4 R156, [R178] ;  /* 0x00000000b29c783b */ /* 0x000fe80000000200 */
[C---:B------:R-:W-:Y:S01]  /*9970*/  HMMA.16816.F32 R8, R120.reuse, R126, RZ ;  /* 0x0000007e7808723c */ /* 0x040fe200000018ff */
[----:B------:R-:W5:Y:S05]  /*9980*/  LDSM.16.M88.4 R160, [R176+0x3000] ;  /* 0x00300000b0a0783b */ /* 0x000f6a0000000200 */
[----:B------:R-:W5:Y:S02]  /*9990*/  LDSM.16.M88.4 R164, [R176+0x3400] ;  /* 0x00340000b0a4783b */ /* 0x000f640000000200 */
[C---:B--2---:R-:W-:Y:S03]  /*99a0*/  HMMA.16816.F32 R12, R120.reuse, R128, RZ ;  /* 0x00000080780c723c */ /* 0x044fe600000018ff */
[----:B------:R-:W2:Y:S05]  /*99b0*/  LDSM.16.M88.4 R168, [R176+0x3800] ;  /* 0x00380000b0a8783b */ /* 0x000eaa0000000200 */
[C---:B------:R-:W-:Y:S01]  /*99c0*/  HMMA.16816.F32 R16, R120.reuse, R130, RZ ;  /* 0x000000827810723c */ /* 0x040fe200000018ff */
[----:B------:R-:W2:Y:S05]  /*99d0*/  LDSM.16.M88.4 R172, [R176+0x3c00] ;  /* 0x003c0000b0ac783b */ /* 0x000eaa0000000200 */
[----:B------:R-:W-:Y:S02]  /*99e0*/  LDSM.16.M88.4 R124, [R176+0x4400] ;  /* 0x00440000b07c783b */ /* 0x000fe40000000200 */
[C---:B---3--:R-:W-:Y:S03]  /*99f0*/  HMMA.16816.F32 R20, R120.reuse, R132, RZ ;  /* 0x000000847814723c */ /* 0x048fe600000018ff */
[----:B------:R-:W-:Y:S05]  /*9a00*/  LDSM.16.M88.4 R128, [R176+0x4800] ;  /* 0x00480000b080783b */ /* 0x000fea0000000200 */
[C---:B------:R-:W-:Y:S01]  /*9a10*/  HMMA.16816.F32 R24, R120.reuse, R134, RZ ;  /* 0x000000867818723c */ /* 0x040fe200000018ff */
[----:B------:R-:W-:Y:S07]  /*9a20*/  LDSM.16.M88.4 R132, [R176+0x4c00] ;  /* 0x004c0000b084783b */ /* 0x000fee0000000200 */
[C---:B-1----:R-:W-:Y:S08]  /*9a30*/  HMMA.16816.F32 R28, R120.reuse, R136, RZ ;  /* 0x00000088781c723c */ /* 0x042ff000000018ff */
[C---:B------:R-:W-:Y:S01]  /*9a40*/  HMMA.16816.F32 R32, R120.reuse, R138, RZ ;  /* 0x0000008a7820723c */ /* 0x040fe200000018ff */
[----:B------:R-:W-:Y:S07]  /*9a50*/  LDSM.16.M88.4 R136, [R179+0x5800] ;  /* 0x00580000b388783b */ /* 0x000fee0000000200 */
[C---:B----4-:R-:W-:Y:S08]  /*9a60*/  HMMA.16816.F32 R36, R120.reuse, R140, RZ ;  /* 0x0000008c7824723c */ /* 0x050ff000000018ff */
        /* <DEDUP_REMOVED lines=13> */
[C---:B--2---:R-:W-:Y:S08]  /*9b40*/  HMMA.16816.F32 R20, R156.reuse, R168, R20 ;  /* 0x000000a89c14723c */ /* 0x044ff00000001814 */
[C---:B------:R-:W-:Y:S08]  /*9b50*/  HMMA.16816.F32 R24, R156.reuse, R170, R24 ;  /* 0x000000aa9c18723c */ /* 0x040ff00000001818 */
[C---:B------:R-:W-:Y:S08]  /*9b60*/  HMMA.16816.F32 R28, R156.reuse, R172, R28 ;  /* 0x000000ac9c1c723c */ /* 0x040ff0000000181c */
[C---:B------:R-:W-:Y:S08]  /*9b70*/  HMMA.16816.F32 R32, R156.reuse, R174, R32 ;  /* 0x000000ae9c20723c */ /* 0x040ff00000001820 */
        /* <DEDUP_REMOVED lines=8> */
[----:B------:R-:W2:Y:S07]  /*9c00*/  LDSM.16.M88.4 R128, [R179+0x5400] ;  /* 0x00540000b380783b */ /* 0x000eae0000000200 */
[C---:B------:R-:W-:Y:S08]  /*9c10*/  HMMA.16816.F32 R60, R156.reuse, R132, R60 ;  /* 0x000000849c3c723c */ /* 0x040ff0000000183c */
[----:B------:R-:W-:Y:S01]  /*9c20*/  HMMA.16816.F32 R64, R156, R134, R64 ;  /* 0x000000869c40723c */ /* 0x000fe20000001840 */
[----:B------:R-:W3:Y:S07]  /*9c30*/  LDSM.16.M88.4 R132, [R179+0x5c00] ;  /* 0x005c0000b384783b */ /* 0x000eee0000000200 */
        /* <DEDUP_REMOVED lines=8> */
[----:B------:R-:W4:Y:S07]  /*9cc0*/  LDSM.16.M88.4 R136, [R179+0x6800] ;  /* 0x00680000b388783b */ /* 0x000f2e0000000200 */
[C---:B---3--:R-:W-:Y:S08]  /*9cd0*/  HMMA.16816.F32 R28, R120.reuse, R132, R28 ;  /* 0x00000084781c723c */ /* 0x048ff0000000181c */
        /* <DEDUP_REMOVED lines=32> */
[----:B------:R-:W3:Y:S07]  /*9ee0*/  LDSM.16.M88.4 R132, [R179+0x7400] ;  /* 0x00740000b384783b */ /* 0x000eee0000000200 */
[C---:B--2---:R-:W-:Y:S08]  /*9ef0*/  HMMA.16816.F32 R52, R124.reuse, R136, R52 ;  /* 0x000000887c34723c */ /* 0x044ff00000001834 */
[C---:B------:R-:W-:Y:S01]  /*9f00*/  HMMA.16816.F32 R56, R124.reuse, R138, R56 ;  /* 0x0000008a7c38723c */ /* 0x040fe20000001838 */
[----:B------:R-:W2:Y:S07]  /*9f10*/  LDSM.16.M88.4 R136, [R179+0x7800] ;  /* 0x00780000b388783b */ /* 0x000eae0000000200 */
[C---:B------:R-:W-:Y:S08]  /*9f20*/  HMMA.16816.F32 R60, R124.reuse, R140, R60 ;  /* 0x0000008c7c3c723c */ /* 0x040ff0000000183c */
[----:B------:R-:W-:Y:S01]  /*9f30*/  HMMA.16816.F32 R64, R124, R142, R64 ;  /* 0x0000008e7c40723c */ /* 0x000fe20000001840 */
[----:B------:R-:W4:Y:S05]  /*9f40*/  LDSM.16.M88.4 R124, [R179+0x7c00] ;  /* 0x007c0000b37c783b */ /* 0x000f2a0000000200 */
[----:B------:R-:W-:Y:S02]  /*9f50*/  LDSM.16.M88.4 R140, [R179+0x8c00] ;  /* 0x008c0000b38c783b */ /* 0x000fe40000000200 */
        /* <DEDUP_REMOVED lines=33> */
[----:B------:R-:W2:Y:S01]  /*a170*/  LDSM.16.M88.4 R136, [R176+0x8800] ;  /* 0x00880000b088783b */ /* 0x000ea20000000200 */
[----:B------:R-:W-:Y:S04]  /*a180*/  DEPBAR.LE SB0, 0x0 ;  /* 0x000080000000791a */ /* 0x000fe80000000000 */
[----:B------:R-:W-:Y:S02]  /*a190*/  BAR.SYNC.DEFER_BLOCKING 0x0 ;  /* 0x0000000000007b1d */ /* 0x000fe40000010000 */
[C---:B----4-:R-:W-:Y:S08]  /*a1a0*/  HMMA.16816.F32 R28, R124.reuse, R120, R28 ;  /* 0x000000787c1c723c */ /* 0x050ff0000000181c */
[C---:B------:R-:W-:Y:S08]  /*a1b0*/  HMMA.16816.F32 R32, R124.reuse, R122, R32 ;  /* 0x0000007a7c20723c */ /* 0x040ff00000001820 */
[C---:B-1----:R-:W-:Y:S08]  /*a1c0*/  HMMA.16816.F32 R36, R124.reuse, R128, R36 ;  /* 0x000000807c24723c */ /* 0x042ff00000001824 */
[C---:B------:R-:W-:Y:S08]  /*a1d0*/  HMMA.16816.F32 R40, R124.reuse, R130, R40 ;  /* 0x000000827c28723c */ /* 0x040ff00000001828 */
[C---:B---3--:R-:W-:Y:S08]  /*a1e0*/  HMMA.16816.F32 R44, R124.reuse, R132, R44 ;  /* 0x000000847c2c723c */ /* 0x048ff0000000182c */
[C---:B------:R-:W-:Y:S08]  /*a1f0*/  HMMA.16816.F32 R48, R124.reuse, R134, R48 ;  /* 0x000000867c30723c */ /* 0x040ff00000001830 */
[C---:B--2---:R-:W-:Y:S08]  /*a200*/  HMMA.16816.F32 R52, R124.reuse, R136, R52 ;  /* 0x000000887c34723c */ /* 0x044ff00000001834 */
        /* <DEDUP_REMOVED lines=25> */
[----:B------:R-:W1:Y:S02]  /*a3a0*/  I2F.RP R124, R2 ;  /* 0x00000002007c7306 */ /* 0x000e640000209400 */
[----:B------:R-:W-:Y:S08]  /*a3b0*/  ISETP.GE.AND P3, PT, R121, RZ, PT ;  /* 0x000000ff7900720c */ /* 0x000ff00003f66270 */
        /* <DEDUP_REMOVED lines=22> */
[----:B------:R-:W-:Y:S01]  /*a520*/  ISETP.NE.AND P2, PT, R0, RZ, PT ;  /* 0x000000ff0000720c */ /* 0x000fe20003f45270 */
[----:B------:R-:W-:Y:S01]  /*a530*/  @!P4 VIADD R124, R124, 0x1 ;  /* 0x000000017c7cc836 */ /* 0x000fe20000000000 */
[-C--:B------:R-:W-:Y:S02]  /*a540*/  ISETP.GE.U32.AND P6, PT, R120, R2.reuse, PT ;  /* 0x000000027800720c */ /* 0x080fe40003fc6070 */
[----:B------:R-:W-:Y:S01]  /*a550*/  ISETP.GE.U32.AND P5, PT, R116, R2, PT ;  /* 0x000000027400720c */ /* 0x000fe20003fa6070 */
[----:B------:R-:W1:Y:S10]  /*a560*/  LDC.64 R120, c[0x0][0x3b8] ;  /* 0x0000ee00ff787b82 */ /* 0x000e740000000a00 */
        /* <DEDUP_REMOVED lines=27> */
.L_x_1528:
[----:B------:R-:W-:Y:S01]  /*a720*/  @!PT LDS RZ, [RZ] ;  /* 0x00000000fffff984 */ /* 0x000fe20000000800 */
[----:B------:R-:W-:Y:S01]  /*a730*/  @!PT LDS RZ, [RZ] ;  /* 0x00000000fffff984 */ /* 0x000fe20000000800 */
[----:B------:R-:W-:Y:S01]  /*a740*/  @!PT LDS RZ, [RZ] ;  /* 0x00000000fffff984 */ /* 0x000fe20000000800 */
[----:B------:R1:W-:Y:S01]  /*a750*/  LDGSTS.E.BYPASS.LTC128B.128 [R191+0x3000], desc[UR16][R182.64] ;  /* 0x03000000b6bf7fae */ /* 0x0003e2000b981a10 */
[C---:B------:R-:W-:Y:S01]  /*a760*/  IMAD.SHL.U32 R121, R120.reuse, 0x40, RZ ;  /* 0x0000004078797824 */ /* 0x040fe200078e00ff */
[----:B------:R-:W-:Y:S02]  /*a770*/  SHF.L.U64.HI R119, R120, 0x6, R119 ;  /* 0x0000000678777819 */ /* 0x000fe40000010277 */
[----:B------:R1:W-:Y:S02]  /*a780*/  LDGSTS.E.BYPASS.LTC128B.128 [R191+0x5000], desc[UR16][R182.64+0x40] ;  /* 0x05000040b6bf7fae */ /* 0x0003e4000b981a10 */
[C---:B------:R-:W-:Y:S02]  /*a790*/  IADD3 R122, P1, PT, R121.reuse, R182, RZ ;  /* 0x000000b6797a7210 */ /* 0x040fe40007f3e0ff */
        /* <DEDUP_REMOVED lines=16> */
.L_x_1527:
        /* <DEDUP_REMOVED lines=49> */
[----:B------:R-:W-:Y:S01]  /*abb0*/  FMUL.FTZ R142, R0, UR4 ;  /* 0x00000004008e7c20 */ /* 0x000fe20008410000 */
        /* <DEDUP_REMOVED lines=12> */
[----:B------:R-:W-:Y:S01]  /*ac80*/  FFMA.FTZ R6, R11, UR4, -R142 ;  /* 0x000000040b067c23 */ /* 0x000fe2000801088e */
[----:B------:R-:W2:Y:S01]  /*ac90*/  MUFU.EX2 R116, R116 ;  /* 0x0000007400747308 */ /* 0x000ea20000000800 */
[--C-:B------:R-:W-:Y:S01]  /*aca0*/  FFMA.FTZ R146, R29, UR4, -R144.reuse ;  /* 0x000000041d927c23 */ /* 0x100fe20008010890 */
[--C-:B------:R-:W-:Y:S01]  /*acb0*/  FFMA.FTZ R148, R33, UR4, -R144.reuse ;  /* 0x0000000421947c23 */ /* 0x100fe20008010890 */
[----:B------:R-:W-:Y:S07]  /*acc0*/  FFMA.FTZ R32, R32, UR4, -R144 ;  /* 0x0000000420207c23 */ /* 0x000fee0008010890 */
[----:B------:R-:W3:Y:S01]  /*acd0*/  MUFU.EX2 R3, R3 ;  /* 0x0000000300037308 */ /* 0x000ee20000000800 */
[--C-:B------:R-:W-:Y:S01]  /*ace0*/  FFMA.FTZ R147, R38, UR4, -R142.reuse ;  /* 0x0000000426937c23 */ /* 0x100fe2000801088e */
[--C-:B------:R-:W-:Y:S01]  /*acf0*/  FFMA.FTZ R39, R39, UR4, -R142.reuse ;  /* 0x0000000427277c23 */ /* 0x100fe2000801088e */
[----:B------:R-:W-:Y:S07]  /*ad00*/  FFMA.FTZ R43, R43, UR4, -R142 ;  /* 0x000000042b2b7c23 */ /* 0x000fee000801088e */
[----:B------:R-:W-:Y:S01]  /*ad10*/  MUFU.EX2 R143, R143 ;  /* 0x0000008f008f7308 */ /* 0x000fe20000000800 */
[--C-:B------:R-:W-:Y:S01]  /*ad20*/  FFMA.FTZ R137, R12, UR4, -R144.reuse ;  /* 0x000000040c897c23 */ /* 0x100fe20008010890 */
[----:B------:R-:W-:Y:S01]  /*ad30*/  FFMA.FTZ R134, R13, UR4, -R144 ;  /* 0x000000040d867c23 */ /* 0x000fe20008010890 */
[--C-:B------:R-:W-:Y:S07]  /*ad40*/  FFMA.FTZ R139, R14, UR4, -R142.reuse ;  /* 0x000000040e8b7c23 */ /* 0x100fee000801088e */
[----:B------:R-:W4:Y:S01]  /*ad50*/  MUFU.EX2 R119, R119 ;  /* 0x0000007700777308 */ /* 0x000f220000000800 */
[--C-:B------:R-:W-:Y:S01]  /*ad60*/  FFMA.FTZ R136, R15, UR4, -R142.reuse ;  /* 0x000000040f887c23 */ /* 0x100fe2000801088e */
        /* <DEDUP_REMOVED lines=39> */
[----:B------:R-:W-:Y:S01]  /*afe0*/  LDSM.16.MT88.4 R108, [R177+0xb400] ;  /* 0x00b40000b16c783b */ /* 0x000fe20000004200 */
        /* <DEDUP_REMOVED lines=22> */
[--C-:B------:R-:W-:Y:S01]  /*b150*/  FFMA.FTZ R145, R19, UR4, -R142.reuse ;  /* 0x0000000413917c23 */ /* 0x100fe2000801088e */
[C---:B------:R-:W-:Y:S01]  /*b160*/  HMMA.16816.F32 R76, R112.reuse, R126, R76 ;  /* 0x0000007e704c723c */ /* 0x040fe2000000184c */
[----:B------:R-:W3:Y:S03]  /*b170*/  LDSM.16.MT88.4 R124, [R177+0xd000] ;  /* 0x00d00000b17c783b */ /* 0x000ee60000004200 */
[----:B------:R-:W4:Y:S01]  /*b180*/  MUFU.EX2 R136, R136 ;  /* 0x0000008800887308 */ /* 0x000f220000000800 */
[----:B------:R-:W-:Y:S01]  /*b190*/  FMUL.FTZ R19, R3, R107 ;  /* 0x0000006b03137220 */ /* 0x000fe20000410000 */
[----:B------:R-:W-:Y:S01]  /*b1a0*/  FFMA.FTZ R150, R51, UR4, -R142 ;  /* 0x0000000433967c23 */ /* 0x000fe2000801088e */
[----:B------:R-:W-:Y:S01]  /*b1b0*/  FFMA.FTZ R143, R116, R197, R143 ;  /* 0x000000c5748f7223 */ /* 0x000fe2000001008f */
[--C-:B------:R-:W-:Y:S01]  /*b1c0*/  FFMA.FTZ R138, R16, UR4, -R144.reuse ;  /* 0x00000004108a7c23 */ /* 0x100fe20008010890 */
[----:B------:R-:W-:Y:S01]  /*b1d0*/  FMUL.FTZ R16, R116, R104 ;  /* 0x0000006874107220 */ /* 0x000fe20000410000 */
[C---:B------:R-:W-:Y:S04]  /*b1e0*/  HMMA.16816.F32 R80, R112.reuse, R128, R80 ;  /* 0x000000807050723c */ /* 0x040fe80000001850 */
[----:B------:R-:W-:Y:S01]  /*b1f0*/  MUFU.EX2 R146, R146 ;  /* 0x0000009200927308 */ /* 0x000fe20000000800 */
[----:B--2---:R-:W-:Y:S01]  /*b200*/  F2FP.F16.F32.PACK_AB R104, R134, R137 ;  /* 0x000000898668723e */ /* 0x004fe200000000ff */
[----:B------:R-:W-:Y:S08]  /*b210*/  FFMA.FTZ R135, R17, UR4, -R144 ;  /* 0x0000000411877c23 */ /* 0x000ff00008010890 */
[----:B------:R-:W-:Y:S01]  /*b220*/  MUFU.EX2 R138, R138 ;  /* 0x0000008a008a7308 */ /* 0x000fe20000000800 */
[----:B------:R-:W-:Y:S01]  /*b230*/  FMUL.FTZ R17, R116, R105 ;  /* 0x0000006974117220 */ /* 0x000fe20000410000 */
[----:B------:R-:W-:Y:S01]  /*b240*/  FFMA.FTZ R141, R18, UR4, -R142 ;  /* 0x00000004128d7c23 */ /* 0x000fe2000801088e */
[C---:B------:R-:W-:Y:S01]  /*b250*/  HMMA.16816.F32 R84, R112.reuse, R130, R84 ;  /* 0x000000827054723c */ /* 0x040fe20000001854 */
[----:B------:R-:W2:Y:S06]  /*b260*/  LDSM.16.MT88.4 R128, [R118+0xd000] ;  /* 0x00d000007680783b */ /* 0x000eac0000004200 */
[----:B------:R-:W5:Y:S01]  /*b270*/  MUFU.EX2 R135, R135 ;  /* 0x0000008700877308 */ /* 0x000f620000000800 */
[----:B----4-:R-:W-:Y:S01]  /*b280*/  F2FP.F16.F32.PACK_AB R105, R136, R139 ;  /* 0x0000008b8869723e */ /* 0x010fe200000000ff */
[C---:B------:R-:W-:Y:S01]  /*b290*/  FMUL.FTZ R18, R3.reuse, R106 ;  /* 0x0000006a03127220 */ /* 0x040fe20000410000 */
[----:B------:R-:W-:Y:S07]  /*b2a0*/  FFMA.FTZ R20, R20, UR4, -R144 ;  /* 0x0000000414147c23 */ /* 0x000fee0008010890 */
[----:B------:R-:W-:Y:S01]  /*b2b0*/  MUFU.EX2 R141, R141 ;  /* 0x0000008d008d7308 */ /* 0x000fe20000000800 */
[----:B------:R-:W-:Y:S01]  /*b2c0*/  FFMA.FTZ R140, R3, R198, R140 ;  /* 0x000000c6038c7223 */ /* 0x000fe2000001008c */
[--C-:B------:R-:W-:Y:S01]  /*b2d0*/  FFMA.FTZ R62, R62, UR4, -R142.reuse ;  /* 0x000000043e3e7c23 */ /* 0x100fe2000801088e */
[C---:B-1----:R-:W-:Y:S07]  /*b2e0*/  HMMA.16816.F32 R88, R112.reuse, R120, R88 ;  /* 0x000000787058723c */ /* 0x042fee0000001858 */
[----:B------:R-:W-:Y:S01]  /*b2f0*/  MUFU.EX2 R148, R148 ;  /* 0x0000009400947308 */ /* 0x000fe20000000800 */
[--C-:B------:R-:W-:Y:S01]  /*b300*/  FFMA.FTZ R63, R63, UR4, -R142.reuse ;  /* 0x000000043f3f7c23 */ /* 0x100fe2000801088e */
[----:B------:R-:W-:Y:S08]  /*b310*/  FFMA.FTZ R66, R66, UR4, -R142 ;  /* 0x0000000442427c23 */ /* 0x000ff0000801088e */
[----:B------:R-:W-:Y:S01]  /*b320*/  MUFU.EX2 R147, R147 ;  /* 0x0000009300937308 */ /* 0x000fe20000000800 */
[----:B------:R-:W-:Y:S01]  /*b330*/  FADD.FTZ R143, R119, R143 ;  /* 0x0000008f778f7221 */ /* 0x000fe20000010000 */
[----:B-----5:R-:W-:Y:S01]  /*b340*/  F2FP.F16.F32.PACK_AB R106, R135, R138 ;  /* 0x0000008a876a723e */ /* 0x020fe200000000ff */
[C---:B------:R-:W-:Y:S01]  /*b350*/  HMMA.16816.F32 R92, R112.reuse, R122, R92 ;  /* 0x0000007a705c723c */ /* 0x040fe2000000185c */
[----:B------:R-:W1:Y:S06]  /*b360*/  LDSM.16.MT88.4 R120, [R177+0x9400] ;  /* 0x00940000b178783b */ /* 0x000e6c0000004200 */
[----:B------:R-:W-:Y:S01]  /*b370*/  MUFU.EX2 R150, R150 ;  /* 0x0000009600967308 */ /* 0x000fe20000000800 */
[--C-:B------:R-:W-:Y:S01]  /*b380*/  FFMA.FTZ R60, R60, UR4, -R144.reuse ;  /* 0x000000043c3c7c23 */ /* 0x100fe20008010890 */
[--C-:B------:R-:W-:Y:S01]  /*b390*/  FFMA.FTZ R61, R61, UR4, -R144.reuse ;  /* 0x000000043d3d7c23 */ /* 0x100fe20008010890 */
[----:B------:R-:W-:Y:S07]  /*b3a0*/  FFMA.FTZ R64, R64, UR4, -R144 ;  /* 0x0000000440407c23 */ /* 0x000fee0008010890 */
[----:B------:R-:W-:Y:S01]  /*b3b0*/  MUFU.EX2 R62, R62 ;  /* 0x0000003e003e7308 */ /* 0x000fe20000000800 */
[----:B------:R-:W-:Y:S01]  /*b3c0*/  FADD.FTZ R132, R132, R143 ;  /* 0x0000008f84847221 */ /* 0x000fe20000010000 */
[C---:B---3--:R-:W-:Y:S08]  /*b3d0*/  HMMA.16816.F32 R96, R112.reuse, R124, R96 ;  /* 0x0000007c7060723c */ /* 0x048ff00000001860 */
[----:B------:R-:W-:Y:S01]  /*b3e0*/  MUFU.EX2 R60, R60 ;  /* 0x0000003c003c7308 */ /* 0x000fe20000000800 */
[----:B------:R-:W-:Y:S01]  /*b3f0*/  FADD.FTZ R132, R7, R132 ;  /* 0x0000008407847221 */ /* 0x000fe20000010000 */
[----:B------:R-:W-:Y:S08]  /*b400*/  ISETP.NE.AND P1, PT, R195, RZ, PT ;  /* 0x000000ffc300720c */ /* 0x000ff00003f25270 */
[----:B------:R-:W-:Y:S01]  /*b410*/  MUFU.EX2 R61, R61 ;  /* 0x0000003d003d7308 */ /* 0x000fe20000000800 */
[----:B------:R-:W-:Y:S01]  /*b420*/  FADD.FTZ R137, R137, R132 ;  /* 0x0000008489897221 */ /* 0x000fe20000010000 */
[C---:B------:R-:W-:Y:S01]  /*b430*/  HMMA.16816.F32 R100, R112.reuse, R126, R100 ;  /* 0x0000007e7064723c */ /* 0x040fe20000001864 */
[----:B------:R-:W3:Y:S07]  /*b440*/  LDSM.16.MT88.4 R124, [R118+0x9400] ;  /* 0x00940000767c783b */ /* 0x000eee0000004200 */
[----:B------:R-:W-:Y:S01]  /*b450*/  MUFU.EX2 R63, R63 ;  /* 0x0000003f003f7308 */ /* 0x000fe20000000800 */
[----:B------:R-:W-:Y:S01]  /*b460*/  FADD.FTZ R137, R134, R137 ;  /* 0x0000008986897221 */ /* 0x000fe20000010000 */
[----:B------:R-:W-:Y:S08]  /*b470*/  MOV R3, R2 ;  /* 0x0000000200037202 */ /* 0x000ff00000000f00 */
[----:B------:R-:W-:Y:S01]  /*b480*/  MUFU.EX2 R64, R64 ;  /* 0x0000004000407308 */ /* 0x000fe20000000800 */
[----:B------:R-:W-:Y:S01]  /*b490*/  FADD.FTZ R138, R138, R137 ;  /* 0x000000898a8a7221 */ /* 0x000fe20000010000 */
[C---:B--2---:R-:W-:Y:S08]  /*b4a0*/  HMMA.16816.F32 R12, R112.reuse, R128, R12 ;  /* 0x00000080700c723c */ /* 0x044ff0000000180c */
[----:B------:R-:W2:Y:S01]  /*b4b0*/  MUFU.EX2 R128, R145 ;  /* 0x0000009100807308 */ /* 0x000ea20000000800 */
[----:B------:R-:W-:Y:S01]  /*b4c0*/  FFMA.FTZ R129, R22, UR4, -R142 ;  /* 0x0000000416817c23 */ /* 0x000fe2000801088e */
[----:B------:R-:W-:Y:S08]  /*b4d0*/  FADD.FTZ R138, R135, R138 ;  /* 0x0000008a878a7221 */ /* 0x000ff00000010000 */
[----:B------:R-:W-:Y:S01]  /*b4e0*/  MUFU.EX2 R66, R66 ;  /* 0x0000004200427308 */ /* 0x000fe20000000800 */
[----:B------:R-:W-:Y:S01]  /*b4f0*/  HMMA.16816.F32 R16, R112, R130, R16 ;  /* 0x000000827010723c */ /* 0x000fe20000001810 */
[----:B------:R-:W4:Y:S08]  /*b500*/  LDSM.16.MT88.4 R112, [R118+0xb400] ;  /* 0x00b400007670783b */ /* 0x000f300000004200 */
[----:B------:R-:W-:Y:S01]  /*b510*/  MUFU.EX2 R129, R129 ;  /* 0x0000008100817308 */ /* 0x000fe20000000800 */
[----:B------:R-:W-:Y:S01]  /*b520*/  FFMA.FTZ R131, R26, UR4, -R142 ;  /* 0x000000041a837c23 */ /* 0x000fe2000801088e */
[--C-:B------:R-:W-:Y:S01]  /*b530*/  FFMA.FTZ R130, R21, UR4, -R144.reuse ;  /* 0x0000000415827c23 */ /* 0x100fe20008010890 */
[----:B------:R-:W-:Y:S01]  /*b540*/  FFMA.FTZ R21, R24, UR4, -R144 ;  /* 0x0000000418157c23 */ /* 0x000fe20008010890 */
[----:B--2---:R-:W-:Y:S01]  /*b550*/  F2FP.F16.F32.PACK_AB R107, R128, R141 ;  /* 0x0000008d806b723e */ /* 0x004fe200000000ff */
[--C-:B------:R-:W-:Y:S05]  /*b560*/  FFMA.FTZ R145, R27, UR4, -R142.reuse ;  /* 0x000000041b917c23 */ /* 0x100fea000801088e */
[----:B------:R-:W-:Y:S10]  /*b570*/  MUFU.EX2 R130, R130 ;  /* 0x0000008200827308 */ /* 0x000ff40000000800 */
[----:B------:R-:W-:Y:S01]  /*b580*/  MUFU.EX2 R131, R131 ;  /* 0x0000008300837308 */ /* 0x000fe20000000800 */
[C---:B-1----:R-:W-:Y:S08]  /*b590*/  HMMA.16816.F32 R8, R104.reuse, R120, R8 ;  /* 0x000000786808723c */ /* 0x042ff00000001808 */
[C---:B------:R-:W-:Y:S01]  /*b5a0*/  HMMA.16816.F32 R68, R104.reuse, R122, R68 ;  /* 0x0000007a6844723c */ /* 0x040fe20000001844 */
[----:B------:R-:W1:Y:S07]  /*b5b0*/  LDSM.16.MT88.4 R120, [R177+0xd400] ;  /* 0x00d40000b178783b */ /* 0x000e6e0000004200 */
[C---:B---3--:R-:W-:Y:S08]  /*b5c0*/  HMMA.16816.F32 R72, R104.reuse, R124, R72 ;  /* 0x0000007c6848723c */ /* 0x048ff00000001848 */
[C---:B------:R-:W-:Y:S01]  /*b5d0*/  HMMA.16816.F32 R76, R104.reuse, R126, R76 ;  /* 0x0000007e684c723c */ /* 0x040fe2000000184c */
[----:B------:R-:W2:Y:S07]  /*b5e0*/  LDSM.16.MT88.4 R124, [R118+0xd400] ;  /* 0x00d40000767c783b */ /* 0x000eae0000004200 */
[C---:B------:R-:W-:Y:S08]  /*b5f0*/  HMMA.16816.F32 R80, R104.reuse, R108, R80 ;  /* 0x0000006c6850723c */ /* 0x040ff00000001850 */
[C---:B------:R-:W-:Y:S01]  /*b600*/  HMMA.16816.F32 R84, R104.reuse, R110, R84 ;  /* 0x0000006e6854723c */ /* 0x040fe20000001854 */
[----:B------:R-:W3:Y:S07]  /*b610*/  LDSM.16.MT88.4 R108, [R177+0x9800] ;  /* 0x00980000b16c783b */ /* 0x000eee0000004200 */
[C---:B----4-:R-:W-:Y:S08]  /*b620*/  HMMA.16816.F32 R88, R104.reuse, R112, R88 ;  /* 0x000000706858723c */ /* 0x050ff00000001858 */
[C---:B------:R-:W-:Y:S01]  /*b630*/  HMMA.16816.F32 R92, R104.reuse, R114, R92 ;  /* 0x00000072685c723c */ /* 0x040fe2000000185c */
[----:B------:R-:W4:Y:S07]  /*b640*/  LDSM.16.MT88.4 R112, [R118+0x9800] ;  /* 0x009800007670783b */ /* 0x000f2e0000004200 */
[C---:B-1----:R-:W-:Y:S01]  /*b650*/  HMMA.16816.F32 R96, R104.reuse, R120, R96 ;  /* 0x000000786860723c */ /* 0x042fe20000001860 */
[----:B------:R-:W1:Y:S02]  /*b660*/  MUFU.EX2 R121, R20 ;  /* 0x0000001400797308 */ /* 0x000e640000000800 */
[----:B------:R-:W-:Y:S05]  /*b670*/  FFMA.FTZ R120, R23, UR4, -R142 ;  /* 0x0000000417787c23 */ /* 0x000fea000801088e */
[C---:B------:R-:W-:Y:S03]  /*b680*/  HMMA.16816.F32 R100, R104.reuse, R122, R100 ;  /* 0x0000007a6864723c */ /* 0x040fe60000001864 */
[----:B------:R-:W-:Y:S01]  /*b690*/  MUFU.EX2 R122, R21 ;  /* 0x00000015007a7308 */ /* 0x000fe20000000800 */
[--C-:B------:R-:W-:Y:S02]  /*b6a0*/  FFMA.FTZ R123, R25, UR4, -R144.reuse ;  /* 0x00000004197b7c23 */ /* 0x100fe40008010890 */
[----:B------:R-:W5:Y:S07]  /*b6b0*/  LDSM.16.MT88.4 R24, [R177+0xb800] ;  /* 0x00b80000b118783b */ /* 0x000f6e0000004200 */
[----:B------:R-:W3:Y:S01]  /*b6c0*/  MUFU.EX2 R120, R120 ;  /* 0x0000007800787308 */ /* 0x000ee20000000800 */
[----:B-1----:R-:W-:Y:S01]  /*b6d0*/  F2FP.F16.F32.PACK_AB R20, R130, R121 ;  /* 0x000000798214723e */ /* 0x002fe200000000ff */
[C---:B--2---:R-:W-:Y:S08]  /*b6e0*/  HMMA.16816.F32 R12, R104.reuse, R124, R12 ;  /* 0x0000007c680c723c */ /* 0x044ff0000000180c */
[----:B------:R-:W1:Y:S01]  /*b6f0*/  MUFU.EX2 R124, R145 ;  /* 0x00000091007c7308 */ /* 0x000e620000000800 */
[----:B------:R-:W-:Y:S09]  /*b700*/  FFMA.FTZ R125, R28, UR4, -R144 ;  /* 0x000000041c7d7c23 */ /* 0x000ff20008010890 */
[----:B------:R-:W2:Y:S01]  /*b710*/  MUFU.EX2 R123, R123 ;  /* 0x0000007b007b7308 */ /* 0x000ea20000000800 */
[----:B------:R-:W-:Y:S01]  /*b720*/  HMMA.16816.F32 R16, R104, R126, R16 ;  /* 0x0000007e6810723c */ /* 0x000fe20000001810 */
[----:B------:R-:W5:Y:S08]  /*b730*/  LDSM.16.MT88.4 R104, [R118+0xb800] ;  /* 0x00b800007668783b */ /* 0x000f700000004200 */
[----:B------:R-:W5:Y:S01]  /*b740*/  MUFU.EX2 R125, R125 ;  /* 0x0000007d007d7308 */ /* 0x000f620000000800 */
[--C-:B------:R-:W-:Y:S01]  /*b750*/  FFMA.FTZ R127, R30, UR4, -R142.reuse ;  /* 0x000000041e7f7c23 */ /* 0x100fe2000801088e */
[----:B---3--:R-:W-:Y:S01]  /*b760*/  F2FP.F16.F32.PACK_AB R21, R120, R129 ;  /* 0x000000817815723e */ /* 0x008fe200000000ff */
[--C-:B------:R-:W-:Y:S01]  /*b770*/  FFMA.FTZ R126, R31, UR4, -R142.reuse ;  /* 0x000000041f7e7c23 */ /* 0x100fe2000801088e */
[----:B-1----:R-:W-:Y:S01]  /*b780*/  F2FP.F16.F32.PACK_AB R23, R124, R131 ;  /* 0x000000837c17723e */ /* 0x002fe200000000ff */
[----:B------:R-:W-:Y:S01]  /*b790*/  LDSM.16.MT88.4 R28, [R118+0x9c00] ;  /* 0x009c0000761c783b */ /* 0x000fe20000004200 */
[----:B------:R-:W-:Y:S04]  /*b7a0*/  FFMA.FTZ R145, R34, UR4, -R142 ;  /* 0x0000000422917c23 */ /* 0x000fe8000801088e */
[----:B------:R-:W-:Y:S01]  /*b7b0*/  MUFU.EX2 R127, R127 ;  /* 0x0000007f007f7308 */ /* 0x000fe20000000800 */
[----:B--2---:R-:W-:Y:S09]  /*b7c0*/  F2FP.F16.F32.PACK_AB R22, R123, R122 ;  /* 0x0000007a7b16723e */ /* 0x004ff200000000ff */
[----:B------:R-:W1:Y:S01]  /*b7d0*/  MUFU.EX2 R126, R126 ;  /* 0x0000007e007e7308 */ /* 0x000e620000000800 */
[C---:B------:R-:W-:Y:S09]  /*b7e0*/  HMMA.16816.F32 R8, R20.reuse, R108, R8 ;  /* 0x0000006c1408723c */ /* 0x040ff20000001808 */
[----:B------:R-:W-:Y:S01]  /*b7f0*/  MUFU.EX2 R145, R145 ;  /* 0x0000009100917308 */ /* 0x000fe20000000800 */
[C---:B------:R-:W-:Y:S01]  /*b800*/  HMMA.16816.F32 R68, R20.reuse, R110, R68 ;  /* 0x0000006e1444723c */ /* 0x040fe20000001844 */
[----:B------:R-:W2:Y:S07]  /*b810*/  LDSM.16.MT88.4 R108, [R177+0xd800] ;  /* 0x00d80000b16c783b */ /* 0x000eae0000004200 */
[C---:B----4-:R-:W-:Y:S03]  /*b820*/  HMMA.16816.F32 R72, R20.reuse, R112, R72 ;  /* 0x000000701448723c */ /* 0x050fe60000001848 */
[----:B------:R-:W-:Y:S01]  /*b830*/  FFMA.FTZ R113, R49, UR4, -R144 ;  /* 0x0000000431717c23 */ /* 0x000fe20008010890 */
[----:B------:R-:W-:Y:S04]  /*b840*/  FFMA.FTZ R112, R54, UR4, -R142 ;  /* 0x0000000436707c23 */ /* 0x000fe8000801088e */
[C---:B------:R-:W-:Y:S01]  /*b850*/  HMMA.16816.F32 R76, R20.reuse, R114, R76 ;  /* 0x00000072144c723c */ /* 0x040fe2000000184c */
[----:B------:R-:W-:Y:S02]  /*b860*/  MUFU.EX2 R152, R112 ;  /* 0x0000007000987308 */ /* 0x000fe40000000800 */
[----:B------:R-:W-:Y:S08]  /*b870*/  FFMA.FTZ R114, R48, UR4, -R144 ;  /* 0x0000000430727c23 */ /* 0x000ff00008010890 */
[----:B------:R-:W-:Y:S01]  /*b880*/  MUFU.EX2 R48, R39 ;  /* 0x0000002700307308 */ /* 0x000fe20000000800 */
[C---:B-----5:R-:W-:Y:S08]  /*b890*/  HMMA.16816.F32 R80, R20.reuse, R24, R80 ;  /* 0x000000181450723c */ /* 0x060ff00000001850 */
[C---:B------:R-:W-:Y:S01]  /*b8a0*/  HMMA.16816.F32 R84, R20.reuse, R26, R84 ;  /* 0x0000001a1454723c */ /* 0x040fe20000001854 */
[----:B------:R-:W3:Y:S07]  /*b8b0*/  LDSM.16.MT88.4 R24, [R118+0xd800] ;  /* 0x00d800007618783b */ /* 0x000eee0000004200 */
[C---:B------:R-:W-:Y:S08]  /*b8c0*/  HMMA.16816.F32 R88, R20.reuse, R104, R88 ;  /* 0x000000681458723c */ /* 0x040ff00000001858 */
[C---:B------:R-:W-:Y:S01]  /*b8d0*/  HMMA.16816.F32 R92, R20.reuse, R106, R92 ;  /* 0x0000006a145c723c */ /* 0x040fe2000000185c */
[----:B------:R-:W4:Y:S07]  /*b8e0*/  LDSM.16.MT88.4 R104, [R177+0x9c00] ;  /* 0x009c0000b168783b */ /* 0x000f2e0000004200 */
[C---:B--2---:R-:W-:Y:S01]  /*b8f0*/  HMMA.16816.F32 R96, R20.reuse, R108, R96 ;  /* 0x0000006c1460723c */ /* 0x044fe20000001860 */
[----:B------:R2:W5:Y:S02]  /*b900*/  MUFU.EX2 R109, R32 ;  /* 0x00000020006d7308 */ /* 0x0005640000000800 */
[----:B------:R-:W-:Y:S05]  /*b910*/  FFMA.FTZ R108, R35, UR4, -R142 ;  /* 0x00000004236c7c23 */ /* 0x000fea000801088e */
[C---:B------:R-:W-:Y:S03]  /*b920*/  HMMA.16816.F32 R100, R20.reuse, R110, R100 ;  /* 0x0000006e1464723c */ /* 0x040fe60000001864 */
[----:B------:R-:W5:Y:S01]  /*b930*/  MUFU.EX2 R108, R108 ;  /* 0x0000006c006c7308 */ /* 0x000f620000000800 */
[--C-:B------:R-:W-:Y:S01]  /*b940*/  FFMA.FTZ R110, R36, UR4, -R144.reuse ;  /* 0x00000004246e7c23 */ /* 0x100fe20008010890 */
[--C-:B------:R-:W-:Y:S01]  /*b950*/  FFMA.FTZ R36, R41, UR4, -R144.reuse ;  /* 0x0000000429247c23 */ /* 0x100fe20008010890 */
[--C-:B------:R-:W-:Y:S01]  /*b960*/  FFMA.FTZ R41, R44, UR4, -R144.reuse ;  /* 0x000000042c297c23 */ /* 0x100fe20008010890 */
[--C-:B------:R-:W-:Y:S01]  /*b970*/  FFMA.FTZ R44, R53, UR4, -R144.reuse ;  /* 0x00000004352c7c23 */ /* 0x100fe20008010890 */
[----:B--2---:R-:W-:Y:S01]  /*b980*/  LDSM.16.MT88.4 R32, [R118+0xbc00] ;  /* 0x00bc00007620783b */ /* 0x004fe20000004200 */
[--C-:B------:R-:W-:Y:S01]  /*b990*/  FFMA.FTZ R111, R37, UR4, -R144.reuse ;  /* 0x00000004256f7c23 */ /* 0x100fe20008010890 */
[C---:B---3--:R-:W-:Y:S03]  /*b9a0*/  HMMA.16816.F32 R12, R20.reuse, R24, R12 ;  /* 0x00000018140c723c */ /* 0x048fe6000000180c */
[----:B------:R-:W-:Y:S01]  /*b9b0*/  MUFU.EX2 R54, R41 ;  /* 0x0000002900367308 */ /* 0x000fe20000000800 */
[--C-:B------:R-:W-:Y:S01]  /*b9c0*/  FFMA.FTZ R37, R40, UR4, -R144.reuse ;  /* 0x0000000428257c23 */ /* 0x100fe20008010890 */
[--C-:B------:R-:W-:Y:S01]  /*b9d0*/  FFMA.FTZ R40, R45, UR4, -R144.reuse ;  /* 0x000000042d287c23 */ /* 0x100fe20008010890 */
[----:B------:R-:W-:Y:S07]  /*b9e0*/  FFMA.FTZ R45, R52, UR4, -R144 ;  /* 0x00000004342d7c23 */ /* 0x000fee0008010890 */
[----:B------:R-:W-:Y:S01]  /*b9f0*/  MUFU.EX2 R116, R44 ;  /* 0x0000002c00747308 */ /* 0x000fe20000000800 */
[--C-:B------:R-:W-:Y:S01]  /*ba00*/  FFMA.FTZ R53, R42, UR4, -R142.reuse ;  /* 0x000000042a357c23 */ /* 0x100fe2000801088e */
[----:B------:R-:W-:Y:S01]  /*ba10*/  HMMA.16816.F32 R16, R20, R26, R16 ;  /* 0x0000001a1410723c */ /* 0x000fe20000001810 */
[----:B------:R-:W2:Y:S07]  /*ba20*/  LDSM.16.MT88.4 R24, [R177+0xbc00] ;  /* 0x00bc0000b118783b */ /* 0x000eae0000004200 */
[----:B------:R-:W-:Y:S01]  /*ba30*/  MUFU.EX2 R49, R37 ;  /* 0x0000002500317308 */ /* 0x000fe20000000800 */
[----:B------:R-:W-:Y:S01]  /*ba40*/  F2FP.F16.F32.PACK_AB R20, R146, R125 ;  /* 0x0000007d9214723e */ /* 0x000fe200000000ff */
[--C-:B------:R-:W-:Y:S01]  /*ba50*/  FFMA.FTZ R42, R46, UR4, -R142.reuse ;  /* 0x000000042e2a7c23 */ /* 0x100fe2000801088e */
[----:B-1----:R-:W-:Y:S01]  /*ba60*/  F2FP.F16.F32.PACK_AB R21, R126, R127 ;  /* 0x0000007f7e15723e */ /* 0x002fe200000000ff */
[----:B------:R-:W-:Y:S01]  /*ba70*/  FFMA.FTZ R46, R50, UR4, -R142 ;  /* 0x00000004322e7c23 */ /* 0x000fe2000801088e */
[----:B-----5:R-:W-:Y:S05]  /*ba80*/  F2FP.F16.F32.PACK_AB R22, R148, R109 ;  /* 0x0000006d9416723e */ /* 0x020fea00000000ff */
[----:B------:R1:W-:Y:S01]  /*ba90*/  MUFU.EX2 R52, R36 ;  /* 0x0000002400347308 */ /* 0x0003e20000000800 */
[----:B------:R-:W-:Y:S09]  /*baa0*/  F2FP.F16.F32.PACK_AB R23, R108, R145 ;  /* 0x000000916c17723e */ /* 0x000ff200000000ff */
[----:B------:R-:W-:Y:S01]  /*bab0*/  MUFU.EX2 R50, R43 ;  /* 0x0000002b00327308 */ /* 0x000fe20000000800 */
[C---:B----4-:R-:W-:Y:S09]  /*bac0*/  HMMA.16816.F32 R8, R20.reuse, R104, R8 ;  /* 0x000000681408723c */ /* 0x050ff20000001808 */
[----:B------:R-:W-:Y:S10]  /*bad0*/  MUFU.EX2 R51, R40 ;  /* 0x0000002800337308 */ /* 0x000ff40000000800 */
[----:B------:R-:W-:Y:S01]  /*bae0*/  MUFU.EX2 R110, R110 ;  /* 0x0000006e006e7308 */ /* 0x000fe20000000800 */
[----:B-1----:R-:W-:Y:S01]  /*baf0*/  LDSM.16.MT88.4 R36, [R118+0xc000] ;  /* 0x00c000007624783b */ /* 0x002fe20000004200 */
[C---:B------:R-:W-:Y:S08]  /*bb00*/  HMMA.16816.F32 R68, R20.reuse, R106, R68 ;  /* 0x0000006a1444723c */ /* 0x040ff00000001844 */
[----:B------:R-:W1:Y:S10]  /*bb10*/  MUFU.EX2 R111, R111 ;  /* 0x0000006f006f7308 */ /* 0x000e740000000800 */
[----:B------:R-:W3:Y:S01]  /*bb20*/  MUFU.EX2 R53, R53 ;  /* 0x0000003500357308 */ /* 0x000ee20000000800 */
[----:B------:R-:W4:Y:S01]  /*bb30*/  LDSM.16.MT88.4 R104, [R177+0xdc00] ;  /* 0x00dc0000b168783b */ /* 0x000f220000004200 */
[C---:B------:R-:W-:Y:S08]  /*bb40*/  HMMA.16816.F32 R72, R20.reuse, R28, R72 ;  /* 0x0000001c1448723c */ /* 0x040ff00000001848 */
[C---:B------:R-:W-:Y:S01]  /*bb50*/  HMMA.16816.F32 R76, R20.reuse, R30, R76 ;  /* 0x0000001e144c723c */ /* 0x040fe2000000184c */
[----:B------:R-:W-:Y:S07]  /*bb60*/  LDSM.16.MT88.4 R28, [R177+0xa000] ;  /* 0x00a00000b11c783b */ /* 0x000fee0000004200 */
[C---:B--2---:R-:W-:Y:S08]  /*bb70*/  HMMA.16816.F32 R80, R20.reuse, R24, R80 ;  /* 0x000000181450723c */ /* 0x044ff00000001850 */
[C---:B------:R-:W-:Y:S01]  /*bb80*/  HMMA.16816.F32 R84, R20.reuse, R26, R84 ;  /* 0x0000001a1454723c */ /* 0x040fe20000001854 */
[----:B------:R-:W2:Y:S07]  /*bb90*/  LDSM.16.MT88.4 R24, [R118+0xdc00] ;  /* 0x00dc00007618783b */ /* 0x000eae0000004200 */
[C---:B------:R-:W-:Y:S08]  /*bba0*/  HMMA.16816.F32 R88, R20.reuse, R32, R88 ;  /* 0x000000201458723c */ /* 0x040ff00000001858 */
[C---:B------:R-:W-:Y:S01]  /*bbb0*/  HMMA.16816.F32 R92, R20.reuse, R34, R92 ;  /* 0x00000022145c723c */ /* 0x040fe2000000185c */
[----:B------:R-:W5:Y:S07]  /*bbc0*/  LDSM.16.MT88.4 R32, [R118+0xa000] ;  /* 0x00a000007620783b */ /* 0x000f6e0000004200 */
[C---:B----4-:R-:W-:Y:S03]  /*bbd0*/  HMMA.16816.F32 R96, R20.reuse, R104, R96 ;  /* 0x000000681460723c */ /* 0x050fe60000001860 */
[----:B------:R-:W-:Y:S01]  /*bbe0*/  FFMA.FTZ R105, R56, UR4, -R144 ;  /* 0x0000000438697c23 */ /* 0x000fe20008010890 */
[----:B------:R-:W-:Y:S01]  /*bbf0*/  FFMA.FTZ R56, R47, UR4, -R142 ;  /* 0x000000042f387c23 */ /* 0x000fe2000801088e */
[--C-:B------:R-:W-:Y:S01]  /*bc00*/  FFMA.FTZ R104, R57, UR4, -R144.reuse ;  /* 0x0000000439687c23 */ /* 0x100fe20008010890 */
[----:B------:R-:W-:Y:S01]  /*bc10*/  FFMA.FTZ R144, R65, UR4, -R144 ;  /* 0x0000000441907c23 */ /* 0x000fe20008010890 */
[----:B------:R-:W-:Y:S01]  /*bc20*/  MUFU.EX2 R57, R113 ;  /* 0x0000007100397308 */ /* 0x000fe20000000800 */
[C---:B------:R-:W-:Y:S03]  /*bc30*/  HMMA.16816.F32 R100, R20.reuse, R106, R100 ;  /* 0x0000006a1464723c */ /* 0x040fe60000001864 */
[--C-:B------:R-:W-:Y:S01]  /*bc40*/  FFMA.FTZ R107, R55, UR4, -R142.reuse ;  /* 0x00000004376b7c23 */ /* 0x100fe2000801088e */
[--C-:B------:R-:W-:Y:S05]  /*bc50*/  FFMA.FTZ R106, R59, UR4, -R142.reuse ;  /* 0x000000043b6a7c23 */ /* 0x100fea000801088e */
[----:B------:R-:W-:Y:S01]  /*bc60*/  MUFU.EX2 R55, R46 ;  /* 0x0000002e00377308 */ /* 0x000fe20000000800 */
[--C-:B------:R-:W-:Y:S01]  /*bc70*/  FFMA.FTZ R65, R58, UR4, -R142.reuse ;  /* 0x000000043a417c23 */ /* 0x100fe2000801088e */
[----:B------:R-:W-:Y:S01]  /*bc80*/  FFMA.FTZ R142, R67, UR4, -R142 ;  /* 0x00000004438e7c23 */ /* 0x000fe2000801088e */
[C---:B--2---:R-:W-:Y:S07]  /*bc90*/  HMMA.16816.F32 R12, R20.reuse, R24, R12 ;  /* 0x00000018140c723c */ /* 0x044fee000000180c */
[----:B------:R2:W-:Y:S10]  /*bca0*/  MUFU.EX2 R59, R42 ;  /* 0x0000002a003b7308 */ /* 0x0005f40000000800 */
[----:B------:R4:W-:Y:S01]  /*bcb0*/  MUFU.EX2 R67, R45 ;  /* 0x0000002d00437308 */ /* 0x0009e20000000800 */
[----:B------:R-:W-:Y:S01]  /*bcc0*/  HMMA.16816.F32 R16, R20, R26, R16 ;  /* 0x0000001a1410723c */ /* 0x000fe20000001810 */
[----:B------:R-:W5:Y:S08]  /*bcd0*/  LDSM.16.MT88.4 R24, [R177+0xc000] ;  /* 0x00c00000b118783b */ /* 0x000f700000004200 */
[----:B------:R-:W-:Y:S01]  /*bce0*/  MUFU.EX2 R149, R107 ;  /* 0x0000006b00957308 */ /* 0x000fe20000000800 */
[----:B-1----:R-:W-:Y:S02]  /*bcf0*/  F2FP.F16.F32.PACK_AB R20, R111, R110 ;  /* 0x0000006e6f14723e */ /* 0x002fe400000000ff */
[----:B------:R-:W-:Y:S07]  /*bd00*/  F2FP.F16.F32.PACK_AB R21, R48, R147 ;  /* 0x000000933015723e */ /* 0x000fee00000000ff */
[----:B------:R1:W-:Y:S01]  /*bd10*/  MUFU.EX2 R151, R105 ;  /* 0x0000006900977308 */ /* 0x0003e20000000800 */
[----:B------:R-:W-:Y:S02]  /*bd20*/  F2FP.F16.F32.PACK_AB R22, R52, R49 ;  /* 0x000000313416723e */ /* 0x000fe400000000ff */
[----:B---3--:R-:W-:Y:S01]  /*bd30*/  F2FP.F16.F32.PACK_AB R23, R50, R53 ;  /* 0x000000353217723e */ /* 0x008fe200000000ff */
[----:B--2---:R-:W-:Y:S06]  /*bd40*/  LDSM.16.MT88.4 R40, [R177+0xe400] ;  /* 0x00e40000b128783b */ /* 0x004fec0000004200 */
[----:B------:R-:W-:Y:S10]  /*bd50*/  MUFU.EX2 R154, R65 ;  /* 0x00000041009a7308 */ /* 0x000ff40000000800 */
[----:B------:R-:W-:Y:S01]  /*bd60*/  MUFU.EX2 R119, R106 ;  /* 0x0000006a00777308 */ /* 0x000fe20000000800 */
[C---:B------:R-:W-:Y:S01]  /*bd70*/  HMMA.16816.F32 R8, R20.reuse, R28, R8 ;  /* 0x0000001c1408723c */ /* 0x040fe20000001808 */
[----:B----4-:R-:W-:Y:S08]  /*bd80*/  LDSM.16.MT88.4 R44, [R177+0xe800] ;  /* 0x00e80000b12c783b */ /* 0x010ff00000004200 */
[----:B------:R-:W-:Y:S01]  /*bd90*/  MUFU.EX2 R56, R56 ;  /* 0x0000003800387308 */ /* 0x000fe20000000800 */
[----:B-1----:R-:W-:Y:S09]  /*bda0*/  F2FP.F16.F32.PACK_AB R105, R63, R62 ;  /* 0x0000003e3f69723e */ /* 0x002ff200000000ff */
[----:B------:R1:W-:Y:S01]  /*bdb0*/  MUFU.EX2 R58, R114 ;  /* 0x00000072003a7308 */ /* 0x0003e20000000800 */
[C---:B------:R-:W-:Y:S01]  /*bdc0*/  HMMA.16816.F32 R68, R20.reuse, R30, R68 ;  /* 0x0000001e1444723c */ /* 0x040fe20000001844 */
[----:B------:R-:W2:Y:S08]  /*bdd0*/  LDSM.16.MT88.4 R28, [R177+0xe000] ;  /* 0x00e00000b11c783b */ /* 0x000eb00000004200 */
[----:B------:R-:W3:Y:S10]  /*bde0*/  MUFU.EX2 R197, R144 ;  /* 0x0000009000c57308 */ /* 0x000ef40000000800 */
[----:B------:R-:W4:Y:S01]  /*bdf0*/  MUFU.EX2 R7, R142 ;  /* 0x0000008e00077308 */ /* 0x000f220000000800 */
[C---:B-----5:R-:W-:Y:S03]  /*be00*/  HMMA.16816.F32 R72, R20.reuse, R32, R72 ;  /* 0x000000201448723c */ /* 0x060fe60000001848 */
[----:B-1----:R-:W-:Y:S06]  /*be10*/  FADD.FTZ R114, R133, R140 ;  /* 0x0000008c85727221 */ /* 0x002fec0000010000 */
[----:B------:R1:W5:Y:S01]  /*be20*/  MUFU.EX2 R140, R104 ;  /* 0x00000068008c7308 */ /* 0x0003620000000800 */
[C---:B------:R-:W-:Y:S01]  /*be30*/  HMMA.16816.F32 R76, R20.reuse, R34, R76 ;  /* 0x00000022144c723c */ /* 0x040fe2000000184c */
[----:B------:R-:W5:Y:S02]  /*be40*/  LDSM.16.MT88.4 R32, [R118+0xe000] ;  /* 0x00e000007620783b */ /* 0x000f640000004200 */
[----:B------:R-:W-:Y:S01]  /*be50*/  FADD.FTZ R117, R117, R114 ;  /* 0x0000007275757221 */ /* 0x000fe20000010000 */
[----:B---3--:R-:W-:Y:S02]  /*be60*/  F2FP.F16.F32.PACK_AB R106, R197, R64 ;  /* 0x00000040c56a723e */ /* 0x008fe400000000ff */
[----:B----4-:R-:W-:Y:S01]  /*be70*/  F2FP.F16.F32.PACK_AB R107, R7, R66 ;  /* 0x00000042076b723e */ /* 0x010fe200000000ff */
[----:B------:R-:W-:Y:S01]  /*be80*/  FADD.FTZ R6, R6, R117 ;  /* 0x0000007506067221 */ /* 0x000fe20000010000 */
[C---:B------:R-:W-:Y:S03]  /*be90*/  HMMA.16816.F32 R80, R20.reuse, R24, R80 ;  /* 0x000000181450723c */ /* 0x040fe60000001850 */
[----:B------:R-:W-:Y:S01]  /*bea0*/  FADD.FTZ R139, R139, R6 ;  /* 0x000000068b8b7221 */ /* 0x000fe20000010000 */
[----:B------:R-:W-:Y:S02]  /*beb0*/  MOV R117, R0 ;  /* 0x0000000000757202 */ /* 0x000fe40000000f00 */
[----:B-1----:R-:W-:Y:S01]  /*bec0*/  F2FP.F16.F32.PACK_AB R104, R61, R60 ;  /* 0x0000003c3d68723e */ /* 0x002fe200000000ff */
[----:B------:R-:W-:Y:S01]  /*bed0*/  FADD.FTZ R136, R136, R139 ;  /* 0x0000008b88887221 */ /* 0x000fe20000010000 */
[C---:B------:R-:W-:Y:S01]  /*bee0*/  HMMA.16816.F32 R84, R20.reuse, R26, R84 ;  /* 0x0000001a1454723c */ /* 0x040fe20000001854 */
[----:B------:R-:W1:Y:S02]  /*bef0*/  LDSM.16.MT88.4 R24, [R177+0xa400] ;  /* 0x00a40000b118783b */ /* 0x000e640000004200 */
[----:B------:R-:W-:Y:S04]  /*bf00*/  FADD.FTZ R141, R141, R136 ;  /* 0x000000888d8d7221 */ /* 0x000fe80000010000 */
[----:B------:R-:W-:Y:S01]  /*bf10*/  FADD.FTZ R128, R128, R141 ;  /* 0x0000008d80807221 */ /* 0x000fe20000010000 */
[C---:B------:R-:W-:Y:S03]  /*bf20*/  HMMA.16816.F32 R88, R20.reuse, R36, R88 ;  /* 0x000000241458723c */ /* 0x040fe60000001858 */
[----:B------:R-:W-:Y:S04]  /*bf30*/  FADD.FTZ R129, R129, R128 ;  /* 0x0000008081817221 */ /* 0x000fe80000010000 */
[----:B------:R-:W-:Y:S01]  /*bf40*/  FADD.FTZ R120, R120, R129 ;  /* 0x0000008178787221 */ /* 0x000fe20000010000 */
[C---:B------:R-:W-:Y:S01]  /*bf50*/  HMMA.16816.F32 R92, R20.reuse, R38, R92 ;  /* 0x00000026145c723c */ /* 0x040fe2000000185c */
[----:B------:R-:W-:Y:S02]  /*bf60*/  LDSM.16.MT88.4 R36, [R177+0xc400] ;  /* 0x00c40000b124783b */ /* 0x000fe40000004200 */
[----:B------:R-:W-:Y:S04]  /*bf70*/  FADD.FTZ R131, R131, R120 ;  /* 0x0000007883837221 */ /* 0x000fe80000010000 */
[----:B------:R-:W-:Y:S01]  /*bf80*/  FADD.FTZ R124, R124, R131 ;  /* 0x000000837c7c7221 */ /* 0x000fe20000010000 */
[C---:B--2---:R-:W-:Y:S03]  /*bf90*/  HMMA.16816.F32 R96, R20.reuse, R28, R96 ;  /* 0x0000001c1460723c */ /* 0x044fe60000001860 */
[----:B------:R-:W-:Y:S04]  /*bfa0*/  FADD.FTZ R127, R127, R124 ;  /* 0x0000007c7f7f7221 */ /* 0x000fe80000010000 */
[----:B------:R-:W-:Y:S01]  /*bfb0*/  FADD.FTZ R126, R126, R127 ;  /* 0x0000007f7e7e7221 */ /* 0x000fe20000010000 */
[C---:B------:R-:W-:Y:S01]  /*bfc0*/  HMMA.16816.F32 R100, R20.reuse, R30, R100 ;  /* 0x0000001e1464723c */ /* 0x040fe20000001864 */
[----:B------:R-:W2:Y:S02]  /*bfd0*/  LDSM.16.MT88.4 R28, [R118+0xa400] ;  /* 0x00a40000761c783b */ /* 0x000ea40000004200 */
[----:B------:R-:W-:Y:S04]  /*bfe0*/  FADD.FTZ R145, R145, R126 ;  /* 0x0000007e91917221 */ /* 0x000fe80000010000 */
[----:B------:R-:W-:Y:S01]  /*bff0*/  FADD.FTZ R108, R108, R145 ;  /* 0x000000916c6c7221 */ /* 0x000fe20000010000 */
[C---:B-----5:R-:W-:Y:S03]  /*c000*/  HMMA.16816.F32 R12, R20.reuse, R32, R12 ;  /* 0x00000020140c723c */ /* 0x060fe6000000180c */
[----:B------:R-:W-:Y:S04]  /*c010*/  FADD.FTZ R147, R147, R108 ;  /* 0x0000006c93937221 */ /* 0x000fe80000010000 */
[----:B------:R-:W-:Y:S01]  /*c020*/  FADD.FTZ R48, R48, R147 ;  /* 0x0000009330307221 */ /* 0x000fe20000010000 */
[----:B------:R-:W-:Y:S01]  /*c030*/  HMMA.16816.F32 R16, R20, R34, R16 ;  /* 0x000000221410723c */ /* 0x000fe20000001810 */
[----:B------:R-:W3:Y:S02]  /*c040*/  LDSM.16.MT88.4 R32, [R118+0xc400] ;  /* 0x00c400007620783b */ /* 0x000ee40000004200 */
[----:B------:R-:W-:Y:S01]  /*c050*/  F2FP.F16.F32.PACK_AB R20, R51, R54 ;  /* 0x000000363314723e */ /* 0x000fe200000000ff */
[----:B------:R-:W-:Y:S01]  /*c060*/  FADD.FTZ R53, R53, R48 ;  /* 0x0000003035357221 */ /* 0x000fe20000010000 */
[----:B------:R-:W-:Y:S02]  /*c070*/  F2FP.F16.F32.PACK_AB R21, R56, R59 ;  /* 0x0000003b3815723e */ /* 0x000fe400000000ff */
[----:B------:R-:W-:Y:S01]  /*c080*/  F2FP.F16.F32.PACK_AB R22, R57, R58 ;  /* 0x0000003a3916723e */ /* 0x000fe200000000ff */
[----:B------:R-:W-:Y:S01]  /*c090*/  FADD.FTZ R50, R50, R53 ;  /* 0x0000003532327221 */ /* 0x000fe20000010000 */
[----:B------:R-:W-:Y:S03]  /*c0a0*/  F2FP.F16.F32.PACK_AB R23, R150, R55 ;  /* 0x000000379617723e */ /* 0x000fe600000000ff */
[----:B------:R-:W-:Y:S04]  /*c0b0*/  FADD.FTZ R59, R59, R50 ;  /* 0x000000323b3b7221 */ /* 0x000fe80000010000 */
[C---:B-1----:R-:W-:Y:S03]  /*c0c0*/  HMMA.16816.F32 R8, R20.reuse, R24, R8 ;  /* 0x000000181408723c */ /* 0x042fe60000001808 */
[----:B------:R-:W-:Y:S04]  /*c0d0*/  FADD.FTZ R56, R56, R59 ;  /* 0x0000003b38387221 */ /* 0x000fe80000010000 */
[----:B------:R-:W-:Y:S01]  /*c0e0*/  FADD.FTZ R55, R55, R56 ;  /* 0x0000003837377221 */ /* 0x000fe20000010000 */
[C---:B------:R-:W-:Y:S01]  /*c0f0*/  HMMA.16816.F32 R68, R20.reuse, R26, R68 ;  /* 0x0000001a1444723c */ /* 0x040fe20000001844 */
[----:B------:R-:W1:Y:S02]  /*c100*/  LDSM.16.MT88.4 R24, [R118+0xe400] ;  /* 0x00e400007618783b */ /* 0x000e640000004200 */
[----:B------:R-:W-:Y:S05]  /*c110*/  FADD.FTZ R55, R150, R55 ;  /* 0x0000003796377221 */ /* 0x000fea0000010000 */
[C---:B--2---:R-:W-:Y:S08]  /*c120*/  HMMA.16816.F32 R72, R20.reuse, R28, R72 ;  /* 0x0000001c1448723c */ /* 0x044ff00000001848 */
[C---:B------:R-:W-:Y:S01]  /*c130*/  HMMA.16816.F32 R76, R20.reuse, R30, R76 ;  /* 0x0000001e144c723c */ /* 0x040fe2000000184c */
[----:B------:R-:W2:Y:S07]  /*c140*/  LDSM.16.MT88.4 R28, [R177+0xa800] ;  /* 0x00a80000b11c783b */ /* 0x000eae0000004200 */
[C---:B------:R-:W-:Y:S08]  /*c150*/  HMMA.16816.F32 R80, R20.reuse, R36, R80 ;  /* 0x000000241450723c */ /* 0x040ff00000001850 */
[C---:B------:R-:W-:Y:S01]  /*c160*/  HMMA.16816.F32 R84, R20.reuse, R38, R84 ;  /* 0x000000261454723c */ /* 0x040fe20000001854 */
[----:B------:R-:W-:Y:S07]  /*c170*/  LDSM.16.MT88.4 R36, [R177+0xc800] ;  /* 0x00c80000b124783b */ /* 0x000fee0000004200 */
        /* <DEDUP_REMOVED lines=23> */
[C---:B---3--:R-:W-:Y:S03]  /*c2f0*/  HMMA.16816.F32 R72, R20.reuse, R32, R72 ;  /* 0x000000201448723c */ /* 0x048fe60000001848 */
[----:B------:R-:W-:Y:S05]  /*c300*/  FADD.FTZ R198, R7, R66 ;  /* 0x0000004207c67221 */ /* 0x000fea0000010000 */
[C---:B------:R-:W-:Y:S01]  /*c310*/  HMMA.16816.F32 R76, R20.reuse, R34, R76 ;  /* 0x00000022144c723c */ /* 0x040fe2000000184c */
[----:B------:R-:W3:Y:S07]  /*c320*/  LDSM.16.MT88.4 R32, [R118+0xac00] ;  /* 0x00ac00007620783b */ /* 0x000eee0000004200 */
[C---:B------:R-:W-:Y:S08]  /*c330*/  HMMA.16816.F32 R80, R20.reuse, R36, R80 ;  /* 0x000000241450723c */ /* 0x040ff00000001850 */
[C---:B------:R-:W-:Y:S08]  /*c340*/  HMMA.16816.F32 R84, R20.reuse, R38, R84 ;  /* 0x000000261454723c */ /* 0x040ff00000001854 */
[C---:B----4-:R-:W-:Y:S08]  /*c350*/  HMMA.16816.F32 R88, R20.reuse, R40, R88 ;  /* 0x000000281458723c */ /* 0x050ff00000001858 */
[C---:B------:R-:W-:Y:S08]  /*c360*/  HMMA.16816.F32 R92, R20.reuse, R42, R92 ;  /* 0x0000002a145c723c */ /* 0x040ff0000000185c */
[C---:B------:R-:W-:Y:S08]  /*c370*/  HMMA.16816.F32 R96, R20.reuse, R44, R96 ;  /* 0x0000002c1460723c */ /* 0x040ff00000001860 */
[C---:B------:R-:W-:Y:S08]  /*c380*/  HMMA.16816.F32 R100, R20.reuse, R46, R100 ;  /* 0x0000002e1464723c */ /* 0x040ff00000001864 */
[C---:B-1----:R-:W-:Y:S03]  /*c390*/  HMMA.16816.F32 R12, R20.reuse, R24, R12 ;  /* 0x00000018140c723c */ /* 0x042fe6000000180c */
[----:B------:R-:W-:Y:S04]  /*c3a0*/  FADD.FTZ R25, R121, R138 ;  /* 0x0000008a79197221 */ /* 0x000fe80000010000 */
[----:B------:R-:W-:Y:S01]  /*c3b0*/  FADD.FTZ R25, R130, R25 ;  /* 0x0000001982197221 */ /* 0x000fe20000010000 */
[----:B------:R-:W-:Y:S01]  /*c3c0*/  HMMA.16816.F32 R16, R20, R26, R16 ;  /* 0x0000001a1410723c */ /* 0x000fe20000001810 */
[----:B------:R-:W1:Y:S02]  /*c3d0*/  LDSM.16.MT88.4 R20, [R177+0xcc00] ;  /* 0x00cc0000b114783b */ /* 0x000e640000004200 */
[----:B------:R-:W-:Y:S04]  /*c3e0*/  FADD.FTZ R6, R122, R25 ;  /* 0x000000197a067221 */ /* 0x000fe80000010000 */
[----:B------:R-:W-:Y:S01]  /*c3f0*/  FADD.FTZ R6, R123, R6 ;  /* 0x000000067b067221 */ /* 0x000fe20000010000 */
[C---:B--2---:R-:W-:Y:S01]  /*c400*/  HMMA.16816.F32 R112, R104.reuse, R28, R8 ;  /* 0x0000001c6870723c */ /* 0x044fe20000001808 */
[----:B------:R-:W2:Y:S04]  /*c410*/  LDSM.16.MT88.4 R8, [R118+0xcc00] ;  /* 0x00cc00007608783b */ /* 0x000ea80000004200 */
[----:B------:R-:W-:Y:S03]  /*c420*/  FADD.FTZ R125, R125, R6 ;  /* 0x000000067d7d7221 */ /* 0x000fe60000010000 */
[C---:B------:R-:W-:Y:S01]  /*c430*/  HMMA.16816.F32 R68, R104.reuse, R30, R68 ;  /* 0x0000001e6844723c */ /* 0x040fe20000001844 */
[----:B------:R-:W4:Y:S02]  /*c440*/  LDSM.16.MT88.4 R24, [R177+0xec00] ;  /* 0x00ec0000b118783b */ /* 0x000f240000004200 */
[----:B------:R-:W-:Y:S04]  /*c450*/  FADD.FTZ R146, R146, R125 ;  /* 0x0000007d92927221 */ /* 0x000fe80000010000 */
[----:B------:R-:W-:Y:S01]  /*c460*/  FADD.FTZ R29, R109, R146 ;  /* 0x000000926d1d7221 */ /* 0x000fe20000010000 */
[C---:B---3--:R-:W-:Y:S03]  /*c470*/  HMMA.16816.F32 R72, R104.reuse, R32, R72 ;  /* 0x000000206848723c */ /* 0x048fe60000001848 */
        /* <DEDUP_REMOVED lines=8> */
[C---:B------:R-:W-:Y:S01]  /*c500*/  HMMA.16816.F32 R84, R104.reuse, R22, R84 ;  /* 0x000000166854723c */ /* 0x040fe20000001854 */
[----:B------:R-:W1:Y:S02]  /*c510*/  LDSM.16.MT88.4 R20, [R118+0xec00] ;  /* 0x00ec00007614783b */ /* 0x000e640000004200 */
        /* <DEDUP_REMOVED lines=15> */
[----:B------:R-:W-:Y:S05]  /*c610*/  FADD.FTZ R197, R197, R64 ;  /* 0x00000040c5c57221 */ /* 0x000fea0000010000 */
[----:B------:R-:W-:Y:S01]  /*c620*/  HMMA.16816.F32 R104, R104, R22, R16 ;  /* 0x000000166868723c */ /* 0x000fe20000001810 */
[----:B------:R-:W-:Y:S08]  /*c630*/  @!UPT UIADD3 URZ, UPT, UPT, URZ, URZ, URZ ;  /* 0x000000fffffff290 */ /* 0x000ff0000fffe0ff */
[----:B------:R-:W-:Y:S11]  /*c640*/  @P1 BRA `(.L_x_1529) ;  /* 0xffffffcc00101947 */ /* 0x000ff6000383ffff */
.L_x_1525:
[----:B------:R-:W1:Y:S01]  /*c650*/  SHFL.BFLY PT, R4, R197, 0x2, 0x1f ;  /* 0x0c401f00c5047f89 */ /* 0x000e6200000e0000 */
[----:B------:R-:W2:Y:S01]  /*c660*/  S2UR UR4, SR_CgaCtaId ;  /* 0x00000000000479c3 */ /* 0x000ea20000008800 */
[----:B------:R-:W-:Y:S01]  /*c670*/  SHF.L.U32 R6, R187, 0x1, RZ ;  /* 0x00000001bb067819 */ /* 0x000fe200000006ff */
[----:B------:R-:W-:Y:S01]  /*c680*/  UMOV UR5, 0x400 ;  /* 0x0000040000057882 */ /* 0x000fe20000000000 */
[----:B------:R-:W3:Y:S01]  /*c690*/  SHFL.BFLY PT, R3, R198, 0x2, 0x1f ;  /* 0x0c401f00c6037f89 */ /* 0x000ee200000e0000 */
[----:B------:R-:W-:Y:S01]  /*c6a0*/  ISETP.NE.AND P1, PT, R186, -0x1, PT ;  /* 0xffffffffba00780c */ /* 0x000fe20003f25270 */
[----:B------:R-:W4:Y:S01]  /*c6b0*/  LDCU.64 UR6, c[0x0][0x408] ;  /* 0x00008100ff0677ac */ /* 0x000f220008000a00 */
[----:B------:R-:W-:Y:S01]  /*c6c0*/  LOP3.LUT R6, R6, 0x6, RZ, 0xc0, !PT ;  /* 0x0000000606067812 */ /* 0x000fe200078ec0ff */
[----:B------:R-:W-:Y:S10]  /*c6d0*/  BSSY.RECONVERGENT B0, `(.L_x_1530) ;  /* 0x00000ac000007945 */ /* 0x000ff40003800200 */
[----:B------:R-:W5:Y:S01]  /*c6e0*/  @P1 LDC.64 R18, c[0x0][0x408] ;  /* 0x00010200ff121b82 */ /* 0x000f620000000a00 */
[----:B-1----:R-:W-:Y:S01]  /*c6f0*/  FADD.FTZ R11, R4, R197 ;  /* 0x000000c5040b7221 */ /* 0x002fe20000010000 */
[----:B--2---:R-:W-:Y:S01]  /*c700*/  ULEA UR4, UR4, UR5, 0x18 ;  /* 0x0000000504047291 */ /* 0x004fe2000f8ec0ff */
[----:B---3--:R-:W-:-:S03]  /*c710*/  FADD.FTZ R10, R3, R198 ;  /* 0x000000c6030a7221 */ /* 0x008fc60000010000 */
[----:B------:R-:W1:Y:S01]  /*c720*/  SHFL.BFLY PT, R4, R11, 0x1, 0x1f ;  /* 0x0c201f000b047f89 */ /* 0x000e6200000e0000 */
[----:B------:R-:W-:-:S03]  /*c730*/  SHF.L.U32 R3, R187, 0x4, RZ ;  /* 0x00000004bb037819 */ /* 0x000fc600000006ff */
[----:B------:R-:W2:Y:S01]  /*c740*/  SHFL.BFLY PT, R5, R10, 0x1, 0x1f ;  /* 0x0c201f000a057f89 */ /* 0x000ea200000e0000 */
[----:B------:R-:W-:Y:S01]  /*c750*/  LOP3.LUT R3, R6, 0x3e00, R3, 0xf8, !PT ;  /* 0x00003e0006037812 */ /* 0x000fe200078ef803 */
[----:B-1----:R-:W-:Y:S01]  /*c760*/  FADD.FTZ R7, R11, R4 ;  /* 0x000000040b077221 */ /* 0x002fe20000010000 */
[----:B------:R-:W-:Y:S01]  /*c770*/  SHF.L.U32 R4, R187, 0x3, RZ ;  /* 0x00000003bb047819 */ /* 0x000fe200000006ff */
[----:B--2---:R-:W-:Y:S02]  /*c780*/  FADD.FTZ R5, R10, R5 ;  /* 0x000000050a057221 */ /* 0x004fe40000010000 */
[----:B------:R-:W1:Y:S01]  /*c790*/  MUFU.RCP R9, R7 ;  /* 0x0000000700097308 */ /* 0x000e620000001000 */
[----:B------:R-:W-:Y:S02]  /*c7a0*/  LOP3.LUT R6, R4, 0xc0, RZ, 0xc0, !PT ;  /* 0x000000c004067812 */ /* 0x000fe400078ec0ff */
[----:B------:R-:W-:Y:S02]  /*c7b0*/  FSETP.NE.FTZ.AND P4, PT, R7, RZ, PT ;  /* 0x000000ff0700720b */ /* 0x000fe40003f95000 */
[----:B------:R-:W-:-:S02]  /*c7c0*/  FSETP.NE.FTZ.AND P3, PT, R5, RZ, PT ;  /* 0x000000ff0500720b */ /* 0x000fc40003f75000 */
[----:B------:R-:W-:Y:S01]  /*c7d0*/  LOP3.LUT R3, R3, 0x20, R4, 0xf8, !PT ;  /* 0x0000002003037812 */ /* 0x000fe200078ef804 */
[----:B------:R-:W2:Y:S01]  /*c7e0*/  MUFU.RCP R8, R5 ;  /* 0x0000000500087308 */ /* 0x000ea20000001000 */
[----:B------:R-:W-:Y:S02]  /*c7f0*/  LOP3.LUT R6, R6, 0x18, R187, 0xf8, !PT ;  /* 0x0000001806067812 */ /* 0x000fe400078ef8bb */
[----:B------:R-:W-:Y:S02]  /*c800*/  SHF.L.U32 R4, R187, 0x2, RZ ;  /* 0x00000002bb047819 */ /* 0x000fe400000006ff */
[----:B------:R-:W-:Y:S02]  /*c810*/  LOP3.LUT R3, R3, R6, RZ, 0xfc, !PT ;  /* 0x0000000603037212 */ /* 0x000fe400078efcff */
[----:B------:R-:W-:Y:S01]  /*c820*/  LOP3.LUT R6, R4, 0x20, RZ, 0xc0, !PT ;  /* 0x0000002004067812 */ /* 0x000fe200078ec0ff */
[----:B------:R-:W3:Y:S01]  /*c830*/  @P4 LDC R25, c[0x0][0x458] ;  /* 0x00011600ff194b82 */ /* 0x000ee20000000800 */
[----:B------:R-:W-:Y:S01]  /*c840*/  LEA R11, R3, UR4, 0x1 ;  /* 0x00000004030b7c11 */ /* 0x000fe2000f8e08ff */
[----:B------:R-:W4:Y:S01]  /*c850*/  @P4 MUFU.LG2 R7, R7 ;  /* 0x0000000700074308 */ /* 0x000f220000000c00 */
[----:B-1----:R-:W-:-:S02]  /*c860*/  FSEL R9, R9, 1, P4 ;  /* 0x3f80000009097808 */ /* 0x002fc40002000000 */
[----:B------:R-:W-:Y:S02]  /*c870*/  LOP3.LUT R4, R4, 0x40, RZ, 0xc0, !PT ;  /* 0x0000004004047812 */ /* 0x000fe400078ec0ff */
[----:B------:R-:W-:Y:S01]  /*c880*/  IADD3 R13, PT, PT, R11, -R6, RZ ;  /* 0x800000060b0d7210 */ /* 0x000fe20007ffe0ff */
        /* <DEDUP_REMOVED lines=25> */
[----:B------:R-:W-:Y:S01]  /*ca20*/  F2FP.F16.F32.PACK_AB R112, R113, R112 ;  /* 0x000000707170723e */ /* 0x000fe200000000ff */
[----:B------:R-:W-:Y:S01]  /*ca30*/  FMUL.FTZ R88, R9, R88 ;  /* 0x0000005809587220 */ /* 0x000fe20000410000 */
[----:B------:R-:W-:Y:S01]  /*ca40*/  F2FP.F16.F32.PACK_AB R114, R115, R114 ;  /* 0x000000727372723e */ /* 0x000fe200000000ff */
        /* <DEDUP_REMOVED lines=13> */
[----:B------:R-:W-:Y:S01]  /*cb20*/  IADD3 R15, PT, PT, R11, -R4, RZ ;  /* 0x800000040b0f7210 */ /* 0x000fe20007ffe0ff */
        /* <DEDUP_REMOVED lines=12> */
[C---:B------:R-:W-:Y:S01]  /*cbf0*/  FMUL.FTZ R109, R9.reuse, R109 ;  /* 0x0000006d096d7220 */ /* 0x040fe20000410000 */
[----:B------:R-:W-:Y:S01]  /*cc00*/  FMUL.FTZ R104, R9, R104 ;  /* 0x0000006809687220 */ /* 0x000fe20000410000 */
[C---:B------:R-:W-:Y:S01]  /*cc10*/  FMUL.FTZ R110, R8.reuse, R110 ;  /* 0x0000006e086e7220 */ /* 0x040fe20000410000 */
[C---:B------:R-:W-:Y:S01]  /*cc20*/  FMUL.FTZ R111, R8.reuse, R111 ;  /* 0x0000006f086f7220 */ /* 0x040fe20000410000 */
[----:B------:R-:W-:Y:S01]  /*cc30*/  F2FP.F16.F32.PACK_AB R84, R85, R84 ;  /* 0x000000545554723e */ /* 0x000fe200000000ff */
[----:B------:R-:W-:Y:S01]  /*cc40*/  STS [R11], R112 ;  /* 0x000000700b007388 */ /* 0x000fe20000000800 */
[----:B------:R-:W-:Y:S01]  /*cc50*/  F2FP.F16.F32.PACK_AB R86, R87, R86 ;  /* 0x000000565756723e */ /* 0x000fe200000000ff */
[----:B------:R-:W-:Y:S01]  /*cc60*/  FMUL.FTZ R9, R9, R105 ;  /* 0x0000006909097220 */ /* 0x000fe20000410000 */
[C---:B------:R-:W-:Y:S01]  /*cc70*/  FMUL.FTZ R106, R8.reuse, R106 ;  /* 0x0000006a086a7220 */ /* 0x040fe20000410000 */
[----:B------:R-:W-:Y:S01]  /*cc80*/  STS [R11+0x200], R114 ;  /* 0x000200720b007388 */ /* 0x000fe20000000800 */
[----:B------:R-:W-:Y:S01]  /*cc90*/  FMUL.FTZ R107, R8, R107 ;  /* 0x0000006b086b7220 */ /* 0x000fe20000410000 */
[----:B------:R-:W-:Y:S01]  /*cca0*/  F2FP.F16.F32.PACK_AB R88, R89, R88 ;  /* 0x000000585958723e */ /* 0x000fe200000000ff */
[----:B------:R-:W1:Y:S01]  /*ccb0*/  LDC.U8 R3, c[0x0][0x548] ;  /* 0x00015200ff037b82 */ /* 0x000e620000000000 */
[----:B------:R-:W-:Y:S01]  /*ccc0*/  F2FP.F16.F32.PACK_AB R90, R91, R90 ;  /* 0x0000005a5b5a723e */ /* 0x000fe200000000ff */
[----:B------:R-:W-:Y:S01]  /*ccd0*/  STS [R13+0x10], R68 ;  /* 0x000010440d007388 */ /* 0x000fe20000000800 */
[----:B------:R-:W-:Y:S01]  /*cce0*/  F2FP.F16.F32.PACK_AB R92, R93, R92 ;  /* 0x0000005c5d5c723e */ /* 0x000fe200000000ff */
[----:B------:R-:W2:Y:S01]  /*ccf0*/  @P3 MUFU.LG2 R5, R5 ;  /* 0x0000000500053308 */ /* 0x000ea20000000c00 */
        /* <DEDUP_REMOVED lines=15> */
[----:B------:R-:W4:Y:S01]  /*cdf0*/  @!P1 LDC.64 R8, c[0x0][0x400] ;  /* 0x00010000ff089b82 */ /* 0x000f220000000a00 */
[----:B-1----:R-:W-:Y:S01]  /*ce00*/  ISETP.NE.AND P2, PT, R3, RZ, PT ;  /* 0x000000ff0300720c */ /* 0x002fe20003f45270 */
[----:B--2---:R-:W-:Y:S01]  /*ce10*/  @P3 FMUL.FTZ R5, R5, 0.69314718246459960938 ;  /* 0x3f31721805053820 */ /* 0x004fe20000410000 */
[----:B------:R-:W-:Y:S02]  /*ce20*/  STS [R11+0x1000], R80 ;  /* 0x001000500b007388 */ /* 0x000fe40000000800 */
[----:B------:R-:W-:-:S02]  /*ce30*/  ISETP.NE.OR P0, PT, R186, -0x1, !P2 ;  /* 0xffffffffba00780c */ /* 0x000fc40005705670 */
[----:B------:R-:W-:Y:S04]  /*ce40*/  STS [R11+0x1200], R82 ;  /* 0x001200520b007388 */ /* 0x000fe80000000800 */
[----:B------:R-:W-:Y:S03]  /*ce50*/  STS [R13+0x1010], R84 ;  /* 0x001010540d007388 */ /* 0x000fe60000000800 */
[----:B------:R-:W1:Y:S01]  /*ce60*/  @!P2 LDC R4, c[0x0][0x3e0] ;  /* 0x0000f800ff04ab82 */ /* 0x000e620000000800 */
[----:B------:R-:W-:Y:S04]  /*ce70*/  STS [R13+0x1210], R86 ;  /* 0x001210560d007388 */ /* 0x000fe80000000800 */
[----:B------:R-:W-:Y:S03]  /*ce80*/  STS [R15+0x1020], R88 ;  /* 0x001020580f007388 */ /* 0x000fe60000000800 */
[----:B------:R-:W2:Y:S01]  /*ce90*/  @P2 LDC R6, c[0x0][0x454] ;  /* 0x00011500ff062b82 */ /* 0x000ea20000000800 */
[----:B------:R-:W-:Y:S04]  /*cea0*/  STS [R15+0x1220], R90 ;  /* 0x0012205a0f007388 */ /* 0x000fe80000000800 */
[----:B------:R-:W-:Y:S04]  /*ceb0*/  STS [R17+0x1030], R92 ;  /* 0x0010305c11007388 */ /* 0x000fe80000000800 */
[----:B------:R-:W-:Y:S04]  /*cec0*/  STS [R17+0x1230], R94 ;  /* 0x0012305e11007388 */ /* 0x000fe80000000800 */
[----:B------:R-:W-:Y:S01]  /*ced0*/  STS [R11+0x2000], R96 ;  /* 0x002000600b007388 */ /* 0x000fe20000000800 */
[----:B-1----:R-:W-:-:S03]  /*cee0*/  @!P2 IMAD R4, R188, R4, R189 ;  /* 0x00000004bc04a224 */ /* 0x002fc600078e02bd */
[----:B------:R1:W-:Y:S04]  /*cef0*/  STS [R11+0x2200], R98 ;  /* 0x002200620b007388 */ /* 0x0003e80000000800 */
[----:B------:R-:W-:Y:S04]  /*cf00*/  STS [R13+0x2010], R100 ;  /* 0x002010640d007388 */ /* 0x000fe80000000800 */
[----:B------:R5:W-:Y:S04]  /*cf10*/  STS [R13+0x2210], R102 ;  /* 0x002210660d007388 */ /* 0x000be80000000800 */
[----:B------:R-:W-:Y:S04]  /*cf20*/  STS [R15+0x2020], R108 ;  /* 0x0020206c0f007388 */ /* 0x000fe80000000800 */
[----:B------:R4:W-:Y:S04]  /*cf30*/  STS [R15+0x2220], R110 ;  /* 0x0022206e0f007388 */ /* 0x0009e80000000800 */
[----:B------:R-:W-:Y:S04]  /*cf40*/  STS [R17+0x2030], R104 ;  /* 0x0020306811007388 */ /* 0x000fe80000000800 */
[----:B------:R2:W-:Y:S01]  /*cf50*/  STS [R17+0x2230], R106 ;  /* 0x0022306a11007388 */ /* 0x0005e20000000800 */
[----:B-1----:R-:W1:Y:S08]  /*cf60*/  LDC R11, c[0x0][0x434] ;  /* 0x00010d00ff0b7b82 */ /* 0x002e700000000800 */
[----:B------:R-:W-:Y:S08]  /*cf70*/  BAR.SYNC.DEFER_BLOCKING 0x0 ;  /* 0x0000000000007b1d */ /* 0x000ff00000010000 */
[----:B-----5:R-:W5:Y:S01]  /*cf80*/  @P3 LDC R13, c[0x0][0x458] ;  /* 0x00011600ff0d3b82 */ /* 0x020f620000000800 */
[----:B------:R-:W5:Y:S01]  /*cf90*/  S2R R3, SR_TID.X ;  /* 0x0000000000037919 */ /* 0x000f620000002100 */
[----:B----4-:R-:W-:Y:S01]  /*cfa0*/  @!P1 IMAD.WIDE.U32 R14, R188, R8, RZ ;  /* 0x00000008bc0e9225 */ /* 0x010fe200078e00ff */
[----:B------:R-:W-:-:S03]  /*cfb0*/  MOV R8, 0x7f800000 ;  /* 0x7f80000000087802 */ /* 0x000fc60000000f00 */
[----:B---3--:R-:W-:Y:S01]  /*cfc0*/  @P4 FFMA.FTZ R8, R2, R25, R7 ;  /* 0x0000001902084223 */ /* 0x008fe20000010007 */
[----:B------:R-:W-:Y:S01]  /*cfd0*/  LOP3.LUT P4, RZ, R187, 0x3, RZ, 0xc0, !PT ;  /* 0x00000003bbff7812 */ /* 0x000fe2000788c0ff */
[----:B------:R-:W-:Y:S01]  /*cfe0*/  @!P1 IMAD R9, R188, R9, R15 ;  /* 0x00000009bc099224 */ /* 0x000fe200078e020f */
[----:B------:R-:W-:Y:S01]  /*cff0*/  MOV R2, 0x7f800000 ;  /* 0x7f80000000027802 */ /* 0x000fe20000000f00 */
[C---:B--2---:R-:W-:Y:S01]  /*d000*/  @P1 IMAD.WIDE.U32 R16, R186.reuse, R18, RZ ;  /* 0x00000012ba101225 */ /* 0x044fe200078e00ff */
[----:B------:R2:W3:Y:S03]  /*d010*/  LDS.128 R20, [R191+0x800] ;  /* 0x00080000bf147984 */ /* 0x0004e60000000c00 */
[----:B------:R-:W-:Y:S02]  /*d020*/  @P1 IMAD R9, R186, R19, R17 ;  /* 0x00000013ba091224 */ /* 0x000fe400078e0211 */
[----:B-1----:R-:W-:-:S02]  /*d030*/  @!P2 IMAD R7, R4, R11, RZ ;  /* 0x0000000b0407a224 */ /* 0x002fc400078e02ff */
[----:B------:R-:W-:Y:S02]  /*d040*/  @!P0 IMAD R186, R188, R11, RZ ;  /* 0x0000000bbcba8224 */ /* 0x000fe400078e02ff */
[----:B-----5:R-:W-:Y:S02]  /*d050*/  @P3 FFMA.FTZ R2, R0, R13, R5 ;  /* 0x0000000d00023223 */ /* 0x020fe40000010005 */
[----:B------:R-:W-:Y:S01]  /*d060*/  @P2 IMAD R7, R189, R6, R186 ;  /* 0x00000006bd072224 */ /* 0x000fe200078e02ba */
[----:B------:R-:W-:Y:S02]  /*d070*/  SHF.L.U32 R4, R3, 0x3, RZ ;  /* 0x0000000303047819 */ /* 0x000fe400000006ff */
[----:B------:R-:W-:Y:S02]  /*d080*/  SHF.R.U32.HI R0, RZ, 0x2, R3 ;  /* 0x00000002ff007819 */ /* 0x000fe40000011603 */
[----:B------:R-:W-:Y:S01]  /*d090*/  LOP3.LUT R10, R4, 0x18, RZ, 0xc0, !PT ;  /* 0x00000018040a7812 */ /* 0x000fe200078ec0ff */
[----:B--23--:R-:W-:Y:S06]  /*d0a0*/  @P4 BRA `(.L_x_1531) ;  /* 0x0000000000384947 */ /* 0x00cfec0003800000 */
        /* <DEDUP_REMOVED lines=14> */
.L_x_1531:
[----:B------:R-:W-:Y:S05]  /*d190*/  BSYNC.RECONVERGENT B0 ;  /* 0x0000000000007941 */ /* 0x000fea0003800200 */
.L_x_1530:
[----:B------:R-:W-:Y:S01]  /*d1a0*/  MOV R11, RZ ;  /* 0x000000ff000b7202 */ /* 0x000fe20000000f00 */
[----:B-1----:R1:W2:Y:S01]  /*d1b0*/  LDS.128 R4, [R191+0x2000] ;  /* 0x00200000bf047984 */ /* 0x0022a20000000c00 */
[----:B------:R-:W-:Y:S01]  /*d1c0*/  @P1 MOV R14, R16 ;  /* 0x00000010000e1202 */ /* 0x000fe20000000f00 */
[----:B------:R-:W3:Y:S01]  /*d1d0*/  LDCU.64 UR4, c[0x0][0x410] ;  /* 0x00008200ff0477ac */ /* 0x000ee20008000a00 */
[----:B------:R-:W-:Y:S01]  /*d1e0*/  ISETP.GE.AND P1, PT, R0, R181, PT ;  /* 0x000000b50000720c */ /* 0x000fe20003f26270 */
[----:B------:R-:W-:Y:S01]  /*d1f0*/  IMAD.WIDE.U32 R10, R190, UR6, R10 ;  /* 0x00000006be0a7c25 */ /* 0x000fe2000f8e000a */
[----:B------:R-:W-:Y:S01]  /*d200*/  IADD3 R2, PT, PT, R0, 0x20, RZ ;  /* 0x0000002000027810 */ /* 0x000fe20007ffe0ff */
[----:B------:R-:W-:Y:S02]  /*d210*/  BSSY.RECONVERGENT B0, `(.L_x_1532) ;  /* 0x0000013000007945 */ /* 0x000fe40003800200 */
[----:B------:R-:W-:Y:S01]  /*d220*/  IMAD R190, R190, UR7, R11 ;  /* 0x00000007bebe7c24 */ /* 0x000fe2000f8e020b */
[----:B------:R-:W-:-:S02]  /*d230*/  IADD3 R16, P0, PT, R14, R10, RZ ;  /* 0x0000000a0e107210 */ /* 0x000fc40007f1e0ff */
[----:B------:R1:W4:Y:S02]  /*d240*/  LDS.128 R12, [R191] ;  /* 0x00000000bf0c7984 */ /* 0x0003240000000c00 */
[----:B------:R-:W-:Y:S02]  /*d250*/  IADD3.X R17, PT, PT, R9, R190, RZ, P0, !PT ;  /* 0x000000be09117210 */ /* 0x000fe400007fe4ff */
[----:B------:R1:W1:Y:S01]  /*d260*/  LDS.128 R8, [R191+0x1000] ;  /* 0x00100000bf087984 */ /* 0x0002620000000c00 */
[----:B------:R-:W-:Y:S01]  /*d270*/  ISETP.GE.AND P0, PT, R2, R181, PT ;  /* 0x000000b50200720c */ /* 0x000fe20003f06270 */
[----:B---3--:R-:W-:-:S04]  /*d280*/  IMAD.WIDE.U32 R16, R189, UR4, R16 ;  /* 0x00000004bd107c25 */ /* 0x008fc8000f8e0010 */
[----:B------:R-:W-:Y:S01]  /*d290*/  IMAD R19, R189, UR5, R17 ;  /* 0x00000005bd137c24 */ /* 0x000fe2000f8e0211 */
[----:B------:R-:W-:Y:S07]  /*d2a0*/  @P1 BRA `(.L_x_1533) ;  /* 0x0000000000241947 */ /* 0x000fee0003800000 */
[----:B------:R-:W3:Y:S01]  /*d2b0*/  LDCU.64 UR4, c[0x0][0x3f0] ;  /* 0x00007e00ff0477ac */ /* 0x000ee20008000a00 */
[----:B------:R-:W-:-:S05]  /*d2c0*/  MOV R18, R16 ;  /* 0x0000001000127202 */ /* 0x000fca0000000f00 */
[----:B------:R-:W-:-:S04]  /*d2d0*/  IMAD.WIDE.U32 R24, R0, UR6, R18 ;  /* 0x0000000600187c25 */ /* 0x000fc8000f8e0012 */
[----:B------:R-:W-:Y:S01]  /*d2e0*/  IMAD R2, R0, UR7, R25 ;  /* 0x0000000700027c24 */ /* 0x000fe2000f8e0219 */
[----:B---3--:R-:W-:-:S04]  /*d2f0*/  LEA R26, P1, R24, UR4, 0x1 ;  /* 0x00000004181a7c11 */ /* 0x008fc8000f8208ff */
[----:B------:R-:W-:-:S05]  /*d300*/  LEA.HI.X R27, R24, UR5, R2, 0x1, P1 ;  /* 0x00000005181b7c11 */ /* 0x000fca00088f0c02 */
[----:B----4-:R3:W-:Y:S04]  /*d310*/  STG.E.128 desc[UR16][R26.64], R12 ;  /* 0x0000000c1a007986 */ /* 0x0107e8000c101d10 */
[----:B-1----:R3:W-:Y:S04]  /*d320*/  STG.E.128 desc[UR16][R26.64+0x40], R8 ;  /* 0x000040081a007986 */ /* 0x0027e8000c101d10 */
[----:B--2---:R3:W-:Y:S02]  /*d330*/  STG.E.128 desc[UR16][R26.64+0x80], R4 ;  /* 0x000080041a007986 */ /* 0x0047e4000c101d10 */
.L_x_1533:
[----:B------:R-:W-:Y:S05]  /*d340*/  BSYNC.RECONVERGENT B0 ;  /* 0x0000000000007941 */ /* 0x000fea0003800200 */
.L_x_1532:
[----:B--23--:R2:W3:Y:S04]  /*d350*/  LDS.128 R4, [R191+0x1800] ;  /* 0x00180000bf047984 */ /* 0x00c4e80000000c00 */
[----:B-1----:R2:W1:Y:S01]  /*d360*/  LDS.128 R8, [R191+0x2800] ;  /* 0x00280000bf087984 */ /* 0x0024620000000c00 */
[----:B------:R-:W-:Y:S05]  /*d370*/  @P0 EXIT ;  /* 0x000000000000094d */ /* 0x000fea0003800000 */
[----:B------:R-:W5:Y:S01]  /*d380*/  LDCU.64 UR4, c[0x0][0x3f0] ;  /* 0x00007e00ff0477ac */ /* 0x000f620008000a00 */
[----:B------:R-:W-:Y:S01]  /*d390*/  IADD3 R3, P0, PT, R0, 0x20, RZ ;  /* 0x0000002000037810 */ /* 0x000fe20007f1e0ff */
[----:B----4-:R-:W-:Y:S01]  /*d3a0*/  IMAD.MOV.U32 R12, RZ, RZ, R16 ;  /* 0x000000ffff0c7224 */ /* 0x010fe200078e0010 */
[----:B------:R-:W-:-:S03]  /*d3b0*/  MOV R13, R19 ;  /* 0x00000013000d7202 */ /* 0x000fc60000000f00 */
[----:B------:R-:W-:Y:S02]  /*d3c0*/  IMAD.X R0, RZ, RZ, RZ, P0 ;  /* 0x000000ffff007224 */ /* 0x000fe400000e06ff */
[----:B------:R-:W-:-:S04]  /*d3d0*/  IMAD.WIDE.U32 R12, R3, UR6, R12 ;  /* 0x00000006030c7c25 */ /* 0x000fc8000f8e000c */
[----:B------:R-:W-:-:S04]  /*d3e0*/  IMAD R0, R0, UR6, RZ ;  /* 0x0000000600007c24 */ /* 0x000fc8000f8e02ff */
[----:B------:R-:W-:Y:S01]  /*d3f0*/  IMAD R0, R3, UR7, R0 ;  /* 0x0000000703007c24 */ /* 0x000fe2000f8e0200 */
[----:B-----5:R-:W-:-:S04]  /*d400*/  LEA R2, P0, R12, UR4, 0x1 ;  /* 0x000000040c027c11 */ /* 0x020fc8000f8008ff */
[----:B------:R-:W-:-:S04]  /*d410*/  IADD3 R0, PT, PT, R0, R13, RZ ;  /* 0x0000000d00007210 */ /* 0x000fc80007ffe0ff */
[----:B------:R-:W-:-:S05]  /*d420*/  LEA.HI.X R3, R12, UR5, R0, 0x1, P0 ;  /* 0x000000050c037c11 */ /* 0x000fca00080f0c00 */
[----:B------:R-:W-:Y:S04]  /*d430*/  STG.E.128 desc[UR16][R2.64], R20 ;  /* 0x0000001402007986 */ /* 0x000fe8000c101d10 */
[----:B---3--:R-:W-:Y:S04]  /*d440*/  STG.E.128 desc[UR16][R2.64+0x40], R4 ;  /* 0x0000400402007986 */ /* 0x008fe8000c101d10 */
[----:B-1----:R-:W-:Y:S01]  /*d450*/  STG.E.128 desc[UR16][R2.64+0x80], R8 ;  /* 0x0000800802007986 */ /* 0x002fe2000c101d10 */
[----:B------:R-:W-:Y:S05]  /*d460*/  EXIT ;  /* 0x000000000000794d */ /* 0x000fea0003800000 */
.L_x_1534:
        /* <DEDUP_REMOVED lines=9> */
.L_x_5498:


//--------------------- .text._ZN5flash24flash_fwd_splitkv_kernelI23Flash_fwd_kernel_traitsILi96ELi64ELi128ELi4ELb0ELb0EN7cutlass6half_tE19Flash_kernel_traitsILi96ELi64ELi128ELi4ES3_EELb1ELb0ELb0ELb0ELb1ELb1ELb0ELb0EEEvNS_16Flash_fwd_paramsE --------------------------
	.section	.text._ZN5flash24flash_fwd_splitkv_kernelI23Flash_fwd_kernel_traitsILi96ELi64ELi128ELi4ELb0ELb0EN7cutlass6half_tE19Flash_kernel_traitsILi96ELi64ELi128ELi4ES3_EELb1ELb0ELb0ELb0ELb1ELb1ELb0ELb0EEEvNS_16Flash_fwd_paramsE,"ax",@progbits
	.align	128
        .global         _ZN5flash24flash_fwd_splitkv_kernelI23Flash_fwd_kernel_traitsILi96ELi64ELi128ELi4ELb0ELb0EN7cutlass6half_tE19Flash_kernel_traitsILi96ELi64ELi128ELi4ES3_EELb1ELb0ELb0ELb0ELb1ELb1ELb0ELb0EEEvNS_16Flash_fwd_paramsE
        .type           _ZN5flash24flash_fwd_splitkv_kernelI23Flash_fwd_kernel_traitsILi96ELi64ELi128ELi4ELb0ELb0EN7cutlass6half_tE19Flash_kernel_traitsILi96ELi64ELi128ELi4ES3_EELb1ELb0ELb0ELb0ELb1ELb1ELb0ELb0EEEvNS_16Flash_fwd_paramsE,@function
        .size           _ZN5flash24flash_fwd_splitkv_kernelI23Flash_fwd_kernel_traitsILi96ELi64ELi128ELi4ELb0ELb0EN7cutlass6half_tE19Flash_kernel_traitsILi96ELi64ELi128ELi4ES3_EELb1ELb0ELb0ELb0ELb1ELb1ELb0ELb0EEEvNS_16Flash_fwd_paramsE,(.L_x_5499 - _ZN5flash24flash_fwd_splitkv_kernelI23Flash_fwd_kernel_traitsILi96ELi64ELi128ELi4ELb0ELb0EN7cutlass6half_tE19Flash_kernel_traitsILi96ELi64ELi128ELi4ES3_EELb1ELb0ELb0ELb0ELb1ELb1ELb0ELb0EEEvNS_16Flash_fwd_paramsE)
        .other          _ZN5flash24flash_fwd_splitkv_kernelI23Flash_fwd_kernel_traitsILi96ELi64ELi128ELi4ELb0ELb0EN7cutlass6half_tE19Flash_kernel_traitsILi96ELi64ELi128ELi4ES3_EELb1ELb0ELb0ELb0ELb1ELb1ELb0ELb0EEEvNS_16Flash_fwd_paramsE,@"STO_CUDA_ENTRY STV_DEFAULT"
_ZN5flash24flash_fwd_splitkv_kernelI23Flash_fwd_kernel_traitsILi96ELi64ELi128ELi4ELb0ELb0EN7cutlass6half_tE19Flash_kernel_traitsILi96ELi64ELi128ELi4ES3_EELb1ELb0ELb0ELb0ELb1ELb1ELb0ELb0EEEvNS_16Flash_fwd_paramsE:
.text._ZN5flash24flash_fwd_splitkv_kernelI23Flash_fwd_kernel_traitsILi96ELi64ELi128ELi4ELb0ELb0EN7cutlass6half_tE19Flash_kernel_traitsILi96ELi64ELi128ELi4ES3_EELb1ELb0ELb0ELb0ELb1ELb1ELb0ELb0EEEvNS_16Flash_fwd_paramsE:
        /* <DEDUP_REMOVED lines=38> */
[----:B-1----:R-:W1:Y:S03]  /*0260*/  @!P2 LDC R2, c[0x0][0x43c] ;  /* 0x00010f00ff02ab82 */ /* 0x002e660000000800 */
[----:B------:R-:W-:-:S05]  /*0270*/  ISETP.EQ.OR.EX P3, PT, R7, RZ, !P1, P3 ;  /* 0x000000ff0700720c */ /* 0x000fca0004f62730 */
[----:B------:R-:W3:Y:S08]  /*0280*/  @!P0 LDC R7, c[0x0][0x438] ;  /* 0x00010e00ff078b82 */ /* 0x000ef00000000800 */
        /* <DEDUP_REMOVED lines=10> */
.L_x_1535:
[----:B------:R-:W-:Y:S01]  /*0330*/  @!P2 ISETP.NE.U32.AND P0, PT, R4, RZ, PT ;  /* 0x000000ff0400a20c */ /* 0x000fe20003f05070 */
[----:B------:R-:W-:-:S12]  /*0340*/  @!P3 EXIT ;  /* 0x000000000000b94d */ /* 0x000fd80003800000 */
[----:B------:R-:W2:Y:S01]  /*0350*/  LDCU UR5, c[0x0][0x438] ;  /* 0x00008700ff0577ac */ /* 0x000ea20008000800 */
[----:B------:R-:W-:Y:S01]  /*0360*/  @!P2 ISETP.NE.AND.EX P0, PT, R5, RZ, PT, P0 ;  /* 0x000000ff0500a20c */ /* 0x000fe20003f05300 */
[--C-:B-----5:R-:W-:Y:S01]  /*0370*/  @P2 IMAD.IADD R115, R115, 0x1, -R0.reuse ;  /* 0x0000000173732824 */ /* 0x120fe200078e0a00 */
[----:B------:R-:W3:Y:S01]  /*0380*/  S2R R15, SR_CTAID.Z ;  /* 0x00000000000f7919 */ /* 0x000ee20000002700 */
[----:B------:R-:W4:Y:S01]  /*0390*/  LDCU UR14, c[0x0][0x508] ;  /* 0x0000a100ff0e77ac */ /* 0x000f220008000800 */
[----:B------:R-:W-:Y:S01]  /*03a0*/  @!P2 SEL R2, R2, RZ, P0 ;  /* 0x000000ff0202a207 */ /* 0x000fe20000000000 */
[----:B------:R-:W1:Y:S03]  /*03b0*/  S2R R183, SR_TID.X ;  /* 0x0000000000b77919 */ /* 0x000e660000002100 */
        /* <DEDUP_REMOVED lines=17> */
[----:B-1-3--:R-:W-:Y:S05]  /*04d0*/  @P0 BRA `(.L_x_1536) ;  /* 0x0000000400140947 */ /* 0x00afea0003800000 */
[C---:B------:R-:W-:Y:S01]  /*04e0*/  ISETP.NE.AND P0, PT, R182.reuse, -0x1, PT ;  /* 0xffffffffb600780c */ /* 0x040fe20003f05270 */
[----:B------:R-:W1:Y:S01]  /*04f0*/  LDC.64 R2, c[0x0][0x408] ;  /* 0x00010200ff027b82 */ /* 0x000e620000000a00 */
[----:B------:R-:W-:Y:S01]  /*0500*/  SHF.L.U32 R0, R183, 0x3, RZ ;  /* 0x00000003b7007819 */ /* 0x000fe200000006ff */
[----:B------:R-:W2:Y:S01]  /*0510*/  LDCU UR7, c[0x0][0x3e0] ;  /* 0x00007c00ff0777ac */ /* 0x000ea20008000800 */
[----:B------:R-:W-:Y:S01]  /*0520*/  BSSY.RECONVERGENT B0, `(.L_x_1537) ;  /* 0x0000022000007945 */ /* 0x000fe20003800200 */
[----:B------:R-:W3:Y:S01]  /*0530*/  LDCU.64 UR4, c[0x0][0x410] ;  /* 0x00008200ff0477ac */ /* 0x000ee20008000a00 */
[----:B------:R-:W4:Y:S07]  /*0540*/  LDCU UR6, c[0x0][0x434] ;  /* 0x00008680ff0677ac */ /* 0x000f2e0008000800 */
[----:B------:R-:W5:Y:S01]  /*0550*/  @!P0 LDC.64 R4, c[0x0][0x400] ;  /* 0x00010000ff048b82 */ /* 0x000f620000000a00 */
[----:B-1----:R-:W-:-:S04]  /*0560*/  @P0 IMAD.WIDE.U32 R8, R182, R2, RZ ;  /* 0x00000002b6080225 */ /* 0x002fc800078e00ff */
[----:B-----5:R-:W-:Y:S01]  /*0570*/  @!P0 IMAD.WIDE.U32 R6, R184, R4, RZ ;  /* 0x00000004b8068225 */ /* 0x020fe200078e00ff */
[----:B------:R-:W-:Y:S02]  /*0580*/  LOP3.LUT R4, R0, 0x18, RZ, 0xc0, !PT ;  /* 0x0000001800047812 */ /* 0x000fe400078ec0ff */
[----:B------:R-:W-:Y:S01]  /*0590*/  @P0 MOV R6, R8 ;  /* 0x0000000800060202 */ /* 0x000fe20000000f00 */
[----:B------:R-:W-:Y:S01]  /*05a0*/  @!P0 IMAD R0, R184, R5, R7 ;  /* 0x00000005b8008224 */ /* 0x000fe200078e0207 */
[----:B------:R-:W-:Y:S01]  /*05b0*/  MOV R5, RZ ;  /* 0x000000ff00057202 */ /* 0x000fe20000000f00 */
[----:B------:R-:W-:Y:S01]  /*05c0*/  @P0 IMAD R0, R182, R3, R9 ;  /* 0x00000003b6000224 */ /* 0x000fe200078e0209 */
[----:B------:R-:W-:Y:S01]  /*05d0*/  SHF.R.U32.HI R7, RZ, 0x2, R183 ;  /* 0x00000002ff077819 */ /* 0x000fe200000116b7 */
[----:B------:R-:W-:-:S03]  /*05e0*/  IMAD.WIDE.U32 R4, R186, R2, R4 ;  /* 0x00000002ba047225 */ /* 0x000fc600078e0004 */
[C---:B------:R-:W-:Y:S01]  /*05f0*/  IADD3 R11, PT, PT, R7.reuse, 0x20, RZ ;  /* 0x00000020070b7810 */ /* 0x040fe20007ffe0ff */
[----:B------:R-:W-:Y:S01]  /*0600*/  IMAD R5, R186, R3, R5 ;  /* 0x00000003ba057224 */ /* 0x000fe200078e0205 */
[----:B------:R-:W-:Y:S02]  /*0610*/  IADD3 R8, P0, PT, R6, R4, RZ ;  /* 0x0000000406087210 */ /* 0x000fe40007f1e0ff */
[----:B------:R-:W-:Y:S02]  /*0620*/  IADD3 R4, PT, PT, -R186, R119, RZ ;  /* 0x00000077ba047210 */ /* 0x000fe40007ffe1ff */
[----:B------:R-:W-:Y:S01]  /*0630*/  IADD3.X R9, PT, PT, R0, R5, RZ, P0, !PT ;  /* 0x0000000500097210 */ /* 0x000fe200007fe4ff */
[----:B--2---:R-:W-:Y:S01]  /*0640*/  IMAD R5, R184, UR7, R15 ;  /* 0x00000007b8057c24 */ /* 0x004fe2000f8e020f */
[-C--:B------:R-:W-:Y:S02]  /*0650*/  ISETP.GE.AND P0, PT, R7, R4.reuse, PT ;  /* 0x000000040700720c */ /* 0x080fe40003f06270 */
[----:B------:R-:W-:Y:S01]  /*0660*/  ISETP.GE.AND P1, PT, R11, R4, PT ;  /* 0x000000040b00720c */ /* 0x000fe20003f26270 */
[----:B---3--:R-:W-:-:S04]  /*0670*/  IMAD.WIDE.U32 R8, R15, UR4, R8 ;  /* 0x000000040f087c25 */ /* 0x008fc8000f8e0008 */
[----:B----4-:R-:W-:Y:S02]  /*0680*/  IMAD R186, R5, UR6, R186 ;  /* 0x0000000605ba7c24 */ /* 0x010fe4000f8e02ba */
[----:B------:R-:W-:-:S04]  /*0690*/  IMAD R11, R15, UR5, R9 ;  /* 0x000000050f0b7c24 */ /* 0x000fc8000f8e0209 */
[----:B------:R-:W-:Y:S05]  /*06a0*/  @P0 BRA `(.L_x_1538) ;  /* 0x0000000000240947 */ /* 0x000fea0003800000 */
[----:B------:R-:W1:Y:S01]  /*06b0*/  LDCU.64 UR4, c[0x0][0x3f0] ;  /* 0x00007e00ff0477ac */ /* 0x000e620008000a00 */
[----:B------:R-:W-:-:S05]  /*06c0*/  MOV R10, R8 ;  /* 0x00000008000a7202 */ /* 0x000fca0000000f00 */
[----:B------:R-:W-:-:S04]  /*06d0*/  IMAD.WIDE.U32 R12, R7, R2, R10 ;  /* 0x00000002070c7225 */ /* 0x000fc800078e000a */
[----:B------:R-:W-:Y:S01]  /*06e0*/  IMAD R0, R7, R3, R13 ;  /* 0x0000000307007224 */ /* 0x000fe200078e020d */
[----:B-1----:R-:W-:-:S04]  /*06f0*/  LEA R14, P0, R12, UR4, 0x1 ;  /* 0x000000040c0e7c11 */ /* 0x002fc8000f8008ff */
[----:B------:R-:W-:-:S05]  /*0700*/  LEA.HI.X R15, R12, UR5, R0, 0x1, P0 ;  /* 0x000000050c0f7c11 */ /* 0x000fca00080f0c00 */
[----:B------:R1:W-:Y:S04]  /*0710*/  STG.E.128 desc[UR16][R14.64], RZ ;  /* 0x000000ff0e007986 */ /* 0x0003e8000c101d10 */
[----:B------:R1:W-:Y:S04]  /*0720*/  STG.E.128 desc[UR16][R14.64+0x40], RZ ;  /* 0x000040ff0e007986 */ /* 0x0003e8000c101d10 */
[----:B------:R1:W-:Y:S02]  /*0730*/  STG.E.128 desc[UR16][R14.64+0x80], RZ ;  /* 0x000080ff0e007986 */ /* 0x0003e4000c101d10 */
.L_x_1538:
[----:B------:R-:W-:Y:S05]  /*0740*/  BSYNC.RECONVERGENT B0 ;  /* 0x0000000000007941 */ /* 0x000fea0003800200 */
.L_x_1537:
[----:B------:R-:W-:Y:S04]  /*0750*/  BSSY.RECONVERGENT B0, `(.L_x_1539) ;  /* 0x000000f000007945 */ /* 0x000fe80003800200 */
[----:B------:R-:W-:Y:S05]  /*0760*/  @P1 BRA `(.L_x_1540) ;  /* 0x0000000000341947 */ /* 0x000fea0003800000 */
[----:B------:R-:W-:Y:S01]  /*0770*/  IADD3 R5, P0, PT, R7, 0x20, RZ ;  /* 0x0000002007057810 */ /* 0x000fe20007f1e0ff */
[----:B------:R-:W2:Y:S03]  /*0780*/  LDCU.64 UR4, c[0x0][0x3f0] ;  /* 0x00007e00ff0477ac */ /* 0x000ea60008000a00 */
[----:B------:R-:W-:-:S05]  /*0790*/  IADD3.X R9, PT, PT, RZ, RZ, RZ, P0, !PT ;  /* 0x000000ffff097210 */ /* 0x000fca00007fe4ff */
[----:B------:R-:W-:Y:S01]  /*07a0*/  IMAD R0, R9, R2, RZ ;  /* 0x0000000209007224 */ /* 0x000fe200078e02ff */
[----:B------:R-:W-:-:S03]  /*07b0*/  MOV R9, R11 ;  /* 0x0000000b00097202 */ /* 0x000fc60000000f00 */
[C---:B------:R-:W-:Y:S02]  /*07c0*/  IMAD R3, R5.reuse, R3, R0 ;  /* 0x0000000305037224 */ /* 0x040fe400078e0200 */
[----:B------:R-:W-:-:S03]  /*07d0*/  IMAD.WIDE.U32 R8, R5, R2, R8 ;  /* 0x0000000205087225 */ /* 0x000fc600078e0008 */
[----:B--2---:R-:W-:Y:S02]  /*07e0*/  LEA R2, P0, R8, UR4, 0x1 ;  /* 0x0000000408027c11 */ /* 0x004fe4000f8008ff */
[----:B------:R-:W-:-:S04]  /*07f0*/  IADD3 R3, PT, PT, R9, R3, RZ ;  /* 0x0000000309037210 */ /* 0x000fc80007ffe0ff */
[----:B------:R-:W-:-:S05]  /*0800*/  LEA.HI.X R3, R8, UR5, R3, 0x1, P0 ;  /* 0x0000000508037c11 */ /* 0x000fca00080f0c03 */
[----:B------:R2:W-:Y:S04]  /*0810*/  STG.E.128 desc[UR16][R2.64], RZ ;  /* 0x000000ff02007986 */ /* 0x0005e8000c101d10 */
[----:B------:R2:W-:Y:S04]  /*0820*/  STG.E.128 desc[UR16][R2.64+0x40], RZ ;  /* 0x000040ff02007986 */ /* 0x0005e8000c101d10 */
[----:B------:R2:W-:Y:S02]  /*0830*/  STG.E.128 desc[UR16][R2.64+0x80], RZ ;  /* 0x000080ff02007986 */ /* 0x0005e4000c101d10 */
.L_x_1540:
[----:B------:R-:W-:Y:S05]  /*0840*/  BSYNC.RECONVERGENT B0 ;  /* 0x0000000000007941 */ /* 0x000fea0003800200 */
.L_x_1539:
[----:B------:R-:W2:Y:S01]  /*0850*/  LDCU.64 UR4, c[0x0][0x420] ;  /* 0x00008400ff0477ac */ /* 0x000ea20008000a00 */
[----:B------:R-:W-:-:S04]  /*0860*/  LOP3.LUT P2, R183, R183, 0x3, RZ, 0xc0, !PT ;  /* 0x00000003b7b77812 */ /* 0x000fc8000784c0ff */
[----:B------:R-:W-:Y:S02]  /*0870*/  ISETP.GE.OR P2, PT, R7, R4, P2 ;  /* 0x000000040700720c */ /* 0x000fe40001746670 */
[C---:B------:R-:W-:Y:S02]  /*0880*/  IADD3 R7, P0, PT, R186.reuse, R7, RZ ;  /* 0x00000007ba077210 */ /* 0x040fe40007f1e0ff */
[----:B------:R-:W-:Y:S02]  /*0890*/  ISETP.NE.OR P1, PT, R183, RZ, P1 ;  /* 0x000000ffb700720c */ /* 0x000fe40000f25670 */
[----:B------:R-:W-:Y:S02]  /*08a0*/  LEA.HI.X.SX32 R186, R186, RZ, 0x1, P0 ;  /* 0x000000ffbaba7211 */ /* 0x000fe400000f0eff */
[----:B--2---:R-:W-:-:S05]  /*08b0*/  LEA R2, P0, R7, UR4, 0x2 ;  /* 0x0000000407027c11 */ /* 0x004fca000f8010ff */
[----:B------:R-:W-:Y:S01]  /*08c0*/  @!P2 IMAD.MOV.U32 R5, RZ, RZ, 0x7f800000 ;  /* 0x7f800000ff05a424 */ /* 0x000fe200078e00ff */
[----:B------:R-:W-:-:S05]  /*08d0*/  LEA.HI.X R3, R7, UR5, R186, 0x2, P0 ;  /* 0x0000000507037c11 */ /* 0x000fca00080f14ba */
[----:B------:R2:W-:Y:S01]  /*08e0*/  @!P2 STG.E desc[UR16][R2.64], R5 ;  /* 0x000000050200a986 */ /* 0x0005e2000c101910 */
[----:B------:R-:W-:Y:S05]  /*08f0*/  @P1 EXIT ;  /* 0x000000000000194d */ /* 0x000fea0003800000 */
[----:B--2---:R-:W-:-:S05]  /*0900*/  MOV R5, 0x7f800000 ;  /* 0x7f80000000057802 */ /* 0x004fca0000000f00 */
[----:B------:R-:W-:Y:S01]  /*0910*/  STG.E desc[UR16][R2.64+0x80], R5 ;  /* 0x0000800502007986 */ /* 0x000fe2000c101910 */
[----:B------:R-:W-:Y:S05]  /*0920*/  EXIT ;  /* 0x000000000000794d */ /* 0x000fea0003800000 */
.L_x_1536:
        /* <DEDUP_REMOVED lines=11> */
.L_x_1541:
[----:B------:R-:W-:Y:S05]  /*09e0*/  BRA.U !UP1, `(.L_x_1542) ;  /* 0x0000000509847547 */ /* 0x000fea000b800000 */
[----:B------:R-:W1:Y:S01]  /*09f0*/  LDC R7, c[0x0][0x4f0] ;  /* 0x00013c00ff077b82 */ /* 0x000e620000000800 */
[----:B------:R-:W-:Y:S01]  /*0a00*/  LEA R0, R117, 0xffffff80, 0x7 ;  /* 0xffffff8075007811 */ /* 0x000fe200078e38ff */
[----:B------:R-:W2:Y:S03]  /*0a10*/  LDCU.64 UR4, c[0x0][0x4e8] ;  /* 0x00009d00ff0477ac */ /* 0x000ea60008000a00 */
[----:B-----5:R-:W-:Y:S01]  /*0a20*/  IABS R2, R0 ;  /* 0x0000000000027213 */ /* 0x020fe20000000000 */
        /* <DEDUP_REMOVED lines=8> */
[----:B-1----:R-:W-:Y:S01]  /*0ab0*/  IMAD.MOV R3, RZ, RZ, -R9 ;  /* 0x000000ffff037224 */ /* 0x002fe200078e0a09 */
        /* <DEDUP_REMOVED lines=22> */
[----:B------:R-:W-:-:S05]  /*0c20*/  IMAD.WIDE R18, R3, 0x4, R188 ;  /* 0x0000000403127825 */ /* 0x000fca00078e02bc */
[----:B------:R-:W2:Y:S01]  /*0c30*/  LDG.E R6, desc[UR16][R18.64] ;  /* 0x0000001012067981 */ /* 0x000ea2000c1e1900 */
[----:B-1----:R-:W-:Y:S01]  /*0c40*/  IABS R5, R2 ;  /* 0x0000000200057213 */ /* 0x002fe20000000000 */
[----:B---3--:R-:W-:Y:S01]  /*0c50*/  IMAD.U32 R24, RZ, RZ, UR10 ;  /* 0x0000000aff187e24 */ /* 0x008fe2000f8e00ff */
[----:B------:R-:W-:Y:S01]  /*0c60*/  IADD3 R3, PT, PT, -R3, RZ, RZ ;  /* 0x000000ff03037210 */ /* 0x000fe20007ffe1ff */
[----:B------:R-:W-:Y:S01]  /*0c70*/  IMAD.U32 R25, RZ, RZ, UR11 ;  /* 0x0000000bff197e24 */ /* 0x000fe2000f8e00ff */
        /* <DEDUP_REMOVED lines=31> */
[----:B--2---:R-:W-:Y:S01]  /*0e70*/  SHF.R.S32.HI R5, RZ, 0x1f, R6 ;  /* 0x0000001fff057819 */ /* 0x004fe20000011406 */
        /* <DEDUP_REMOVED lines=16> */
[----:B------:R-:W-:-:S02]  /*0f80*/  IMAD R5, R4, UR7, R5 ;  /* 0x0000000704057c24 */ /* 0x000fc4000f8e0205 */
[----:B------:R-:W-:-:S04]  /*0f90*/  IMAD.WIDE.U32 R6, R4, UR6, R6 ;  /* 0x0000000604067c25 */ /* 0x000fc8000f8e0006 */
[C---:B------:R-:W-:Y:S01]  /*0fa0*/  IMAD R3, R4.reuse, UR5, R3 ;  /* 0x0000000504037c24 */ /* 0x040fe2000f8e0203 */
[----:B------:R-:W-:Y:S01]  /*0fb0*/  IADD3 R0, PT, PT, R7, R5, RZ ;  /* 0x0000000507007210 */ /* 0x000fe20007ffe0ff */
[----:B------:R-:W-:Y:S01]  /*0fc0*/  IMAD.WIDE.U32 R22, R4, UR4, R8 ;  /* 0x0000000404167c25 */ /* 0x000fe2000f8e0008 */
[----:B------:R-:W-:-:S03]  /*0fd0*/  MOV R14, R6 ;  /* 0x00000006000e7202 */ /* 0x000fc60000000f00 */
[----:B------:R-:W-:Y:S01]  /*0fe0*/  IMAD.IADD R13, R23, 0x1, R3 ;  /* 0x00000001170d7824 */ /* 0x000fe200078e0203 */
[----:B------:R-:W-:Y:S06]  /*0ff0*/  BRA `(.L_x_1543) ;  /* 0x0000000400547947 */ /* 0x000fec0003800000 */
.L_x_1542:
        /* <DEDUP_REMOVED lines=15> */
.L_x_1544:
[----:B------:R-:W2:Y:S01]  /*10f0*/  LDC.64 R140, c[0x0][0x3b8] ;  /* 0x0000ee00ff8c7b82 */ /* 0x000ea20000000a00 */
[----:B------:R-:W-:-:S05]  /*1100*/  IADD3 R8, PT, PT, R0, R3, RZ ;  /* 0x0000000300087210 */ /* 0x000fca0007ffe0ff */
[C---:B--2---:R-:W-:Y:S02]  /*1110*/  IMAD R7, R8.reuse, R141, RZ ;  /* 0x0000008d08077224 */ /* 0x044fe400078e02ff */
[----:B------:R-:W-:-:S05]  /*1120*/  IMAD.WIDE.U32 R8, R8, R140, RZ ;  /* 0x0000008c08087225 */ /* 0x000fca00078e00ff */
[----:B------:R-:W-:Y:S02]  /*1130*/  IADD3 R7, PT, PT, R9, R7, RZ ;  /* 0x0000000709077210 */ /* 0x000fe40007ffe0ff */
.L_x_1545:
        /* <DEDUP_REMOVED lines=14> */
.L_x_1546:
[----:B------:R-:W2:Y:S01]  /*1220*/  LDC.64 R24, c[0x0][0x3c0] ;  /* 0x0000f000ff187b82 */ /* 0x000ea20000000a00 */
[----:B------:R-:W-:-:S05]  /*1230*/  IADD3 R0, PT, PT, R0, R3, RZ ;  /* 0x0000000300007210 */ /* 0x000fca0007ffe0ff */
[C---:B--2---:R-:W-:Y:S02]  /*1240*/  IMAD R9, R0.reuse, R25, RZ ;  /* 0x0000001900097224 */ /* 0x044fe400078e02ff */
[----:B------:R-:W-:-:S05]  /*1250*/  IMAD.WIDE.U32 R10, R0, R24, RZ ;  /* 0x00000018000a7225 */ /* 0x000fca00078e00ff */
[----:B------:R-:W-:-:S07]  /*1260*/  IADD3 R9, PT, PT, R11, R9, RZ ;  /* 0x000000090b097210 */ /* 0x000fce0007ffe0ff */
.L_x_1547:
[----:B------:R-:W2:Y:S01]  /*1270*/  LDC R0, c[0x0][0x3e8] ;  /* 0x0000fa00ff007b82 */ /* 0x000ea20000000800 */
[----:B------:R-:W-:Y:S02]  /*1280*/  LEA R6, R117, 0xffffff80, 0x7 ;  /* 0xffffff8075067811 */ /* 0x000fe400078e38ff */
[----:B------:R-:W-:Y:S02]  /*1290*/  CS2R R188, SRZ ;  /* 0x0000000000bc7805 */ /* 0x000fe4000001ff00 */
[----:B--2--5:R-:W-:-:S04]  /*12a0*/  IABS R2, R0 ;  /* 0x0000000000027213 */ /* 0x024fc80000000000 */
[----:B-1----:R-:W1:Y:S08]  /*12b0*/  I2F.RP R5, R2 ;  /* 0x0000000200057306 */ /* 0x002e700000209400 */
        /* <DEDUP_REMOVED lines=41> */
.L_x_1543:
[----:B------:R-:W-:Y:S01]  /*1550*/  ISETP.NE.AND P0, PT, R182, -0x1, PT ;  /* 0xffffffffb600780c */ /* 0x000fe20003f05270 */
[----:B------:R-:W1:Y:S01]  /*1560*/  LDCU.64 UR4, c[0x0][0x3c8] ;  /* 0x00007900ff0477ac */ /* 0x000e620008000a00 */
[----:B------:R-:W-:Y:S01]  /*1570*/  SHF.R.U32.HI R112, RZ, 0x2, R183 ;  /* 0x00000002ff707819 */ /* 0x000fe200000116b7 */
[----:B------:R-:W2:Y:S01]  /*1580*/  S2UR UR10, SR_CgaCtaId ;  /* 0x00000000000a79c3 */ /* 0x000ea20000008800 */
[----:B------:R-:W-:Y:S01]  /*1590*/  IADD3 R176, PT, PT, -R186, R119, RZ ;  /* 0x00000077bab07210 */ /* 0x000fe20007ffe1ff */
[----:B------:R-:W3:Y:S01]  /*15a0*/  LDCU.64 UR6, c[0x0][0x388] ;  /* 0x00007100ff0677ac */ /* 0x000ee20008000a00 */
[C---:B------:R-:W-:Y:S02]  /*15b0*/  IADD3 R11, PT, PT, R112.reuse, 0x20, RZ ;  /* 0x00000020700b7810 */ /* 0x040fe40007ffe0ff */
[----:B------:R-:W-:Y:S02]  /*15c0*/  ISETP.GE.AND P4, PT, R112, R176, PT ;  /* 0x000000b07000720c */ /* 0x000fe40003f86270 */
[----:B------:R-:W-:-:S02]  /*15d0*/  SHF.L.U32 R12, R183, 0x3, RZ ;  /* 0x00000003b70c7819 */ /* 0x000fc400000006ff */
[----:B------:R-:W-:Y:S01]  /*15e0*/  ISETP.GE.AND P1, PT, R11, R176, PT ;  /* 0x000000b00b00720c */ /* 0x000fe20003f26270 */
[----:B------:R-:W4:Y:S01]  /*15f0*/  @!P0 LDC.64 R4, c[0x0][0x398] ;  /* 0x0000e600ff048b82 */ /* 0x000f220000000a00 */
[----:B------:R-:W-:Y:S02]  /*1600*/  MOV R113, RZ ;  /* 0x000000ff00717202 */ /* 0x000fe40000000f00 */
[----:B------:R-:W-:Y:S02]  /*1610*/  SHF.L.U32 R10, R183, 0x2, RZ ;  /* 0x00000002b70a7819 */ /* 0x000fe400000006ff */
[----:B------:R-:W-:Y:S01]  /*1620*/  SHF.L.U32 R27, R117, 0x7, RZ ;  /* 0x00000007751b7819 */ /* 0x000fe200000006ff */
[----:B------:R-:W-:Y:S01]  /*1630*/  IMAD.WIDE.U32 R16, R17, 0x40, R112 ;  /* 0x0000004011107825 */ /* 0x000fe200078e0070 */
[----:B------:R-:W-:Y:S01]  /*1640*/  SHF.L.U32 R113, R183, 0x5, RZ ;  /* 0x00000005b7717819 */ /* 0x000fe200000006ff */
[----:B------:R-:W5:Y:S01]  /*1650*/  @P0 LDC.64 R2, c[0x0][0x3b0] ;  /* 0x0000ec00ff020b82 */ /* 0x000f620000000a00 */
[----:B------:R-:W-:-:S02]  /*1660*/  IADD3 R26, PT, PT, R27, -0x80, RZ ;  /* 0xffffff801b1a7810 */ /* 0x000fc40007ffe0ff */
[----:B------:R-:W-:-:S04]  /*1670*/  SHF.L.U32 R174, R183, 0x4, RZ ;  /* 0x00000004b7ae7819 */ /* 0x000fc800000006ff */
[C---:B------:R-:W-:Y:S01]  /*1680*/  LOP3.LUT R175, R174.reuse, 0x3e00, RZ, 0xc0, !PT ;  /* 0x00003e00aeaf7812 */ /* 0x040fe200078ec0ff */
[----:B------:R-:W1:Y:S01]  /*1690*/  @!P4 LDC.64 R8, c[0x0][0x3b0] ;  /* 0x0000ec00ff08cb82 */ /* 0x000e620000000a00 */
[----:B------:R-:W-:-:S04]  /*16a0*/  LOP3.LUT R174, R174, 0x100, RZ, 0xc0, !PT ;  /* 0x00000100aeae7812 */ /* 0x000fc800078ec0ff */
[----:B------:R-:W-:Y:S01]  /*16b0*/  LOP3.LUT R174, R174, 0x20, R113, 0xf8, !PT ;  /* 0x00000020aeae7812 */ /* 0x000fe200078ef871 */
[----:B----4-:R-:W-:-:S04]  /*16c0*/  @!P0 IMAD.WIDE.U32 R18, R184, R4, RZ ;  /* 0x00000004b8128225 */ /* 0x010fc800078e00ff */
[----:B------:R-:W-:Y:S01]  /*16d0*/  @!P0 IMAD R5, R184, R5, R19 ;  /* 0x00000005b8058224 */ /* 0x000fe200078e0213 */
[----:B------:R-:W-:Y:S01]  /*16e0*/  LOP3.LUT R19, R12, 0x18, RZ, 0xc0, !PT ;  /* 0x000000180c137812 */ /* 0x000fe200078ec0ff */
[----:B-----5:R-:W-:-:S03]  /*16f0*/  @P0 IMAD.WIDE.U32 R6, R182, R2, RZ ;  /* 0x00000002b6060225 */ /* 0x020fc600078e00ff */
[C---:B------:R-:W-:Y:S02]  /*1700*/  IADD3 R22, P3, PT, R19.reuse, R22, RZ ;  /* 0x0000001613167210 */ /* 0x040fe40007f7e0ff */
[----:B------:R-:W-:Y:S01]  /*1710*/  IADD3 R14, P2, PT, R19, R14, RZ ;  /* 0x0000000e130e7210 */ /* 0x000fe20007f5e0ff */
[----:B------:R-:W-:Y:S01]  /*1720*/  @P0 IMAD R5, R182, R3, R7 ;  /* 0x00000003b6050224 */ /* 0x000fe200078e0207 */
[----:B------:R-:W-:Y:S02]  /*1730*/  @P0 MOV R18, R6 ;  /* 0x0000000600120202 */ /* 0x000fe40000000f00 */
[----:B------:R-:W4:Y:S01]  /*1740*/  @!P4 LDC.64 R6, c[0x0][0x380] ;  /* 0x0000e000ff06cb82 */ /* 0x000f220000000a00 */
[----:B------:R-:W-:Y:S02]  /*1750*/  LOP3.LUT R3, R113, 0xc0, RZ, 0xc0, !PT ;  /* 0x000000c071037812 */ /* 0x000fe400078ec0ff */
[----:B------:R-:W-:Y:S02]  /*1760*/  IADD3 R18, P0, PT, R19, R18, RZ ;  /* 0x0000001213127210 */ /* 0x000fe40007f1e0ff */
[----:B------:R-:W-:-:S02]  /*1770*/  LOP3.LUT R2, R12, 0xd8, RZ, 0xc0, !PT ;  /* 0x000000d80c027812 */ /* 0x000fc400078ec0ff */
[----:B------:R-:W-:Y:S02]  /*1780*/  IADD3.X R19, PT, PT, RZ, R5, RZ, P0, !PT ;  /* 0x00000005ff137210 */ /* 0x000fe400007fe4ff */
[----:B------:R-:W5:Y:S01]  /*1790*/  @!P1 LDC.64 R4, c[0x0][0x3b0] ;  /* 0x0000ec00ff049b82 */ /* 0x000f620000000a00 */
[----:B------:R-:W-:Y:S01]  /*17a0*/  IADD3.X R23, PT, PT, RZ, R13, RZ, P3, !PT ;  /* 0x0000000dff177210 */ /* 0x000fe20001ffe4ff */
[----:B-1----:R-:W-:Y:S01]  /*17b0*/  @!P4 IMAD R13, R17, R8, RZ ;  /* 0x00000008110dc224 */ /* 0x002fe200078e02ff */
[----:B------:R-:W-:Y:S01]  /*17c0*/  LOP3.LUT R10, R3, 0x18, R10, 0xf8, !PT ;  /* 0x00000018030a7812 */ /* 0x000fe200078ef80a */
[C---:B------:R-:W-:Y:S01]  /*17d0*/  IMAD.WIDE.U32 R18, R15.reuse, UR4, R18 ;  /* 0x000000040f127c25 */ /* 0x040fe2000f8e0012 */
[----:B------:R-:W-:Y:S01]  /*17e0*/  LOP3.LUT R185, R2, 0x18, R183, 0x78, !PT ;  /* 0x0000001802b97812 */ /* 0x000fe200078e78b7 */
[----:B------:R-:W-:Y:S02]  /*17f0*/  UMOV UR4, 0x400 ;  /* 0x0000040000047882 */ /* 0x000fe40000000000 */
[C---:B------:R-:W-:Y:S01]  /*1800*/  @!P4 IMAD R13, R16.reuse, R9, R13 ;  /* 0x00000009100dc224 */ /* 0x040fe200078e020d */
[----:B------:R-:W1:Y:S01]  /*1810*/  @!P1 LDC.64 R2, c[0x0][0x380] ;  /* 0x0000e000ff029b82 */ /* 0x000e620000000a00 */
[----:B------:R-:W-:Y:S01]  /*1820*/  IMAD R19, R15, UR5, R19 ;  /* 0x000000050f137c24 */ /* 0x000fe2000f8e0213 */
[----:B------:R-:W-:Y:S01]  /*1830*/  @!P1 IADD3 R9, P0, PT, R16, 0x20, RZ ;  /* 0x0000002010099810 */ /* 0x000fe20007f1e0ff */
[----:B------:R-:W-:Y:S01]  /*1840*/  IMAD.WIDE.U32 R22, R112, R140, R22 ;  /* 0x0000008c70167225 */ /* 0x000fe200078e0016 */
[----:B------:R-:W-:Y:S01]  /*1850*/  LOP3.LUT R185, R185, 0x1f20, R12, 0xf8, !PT ;  /* 0x00001f20b9b97812 */ /* 0x000fe200078ef80c */
[----:B--2---:R-:W-:Y:S01]  /*1860*/  ULEA UR4, UR10, UR4, 0x18 ;  /* 0x000000040a047291 */ /* 0x004fe2000f8ec0ff */
[----:B------:R-:W-:Y:S01]  /*1870*/  @!P1 IADD3.X R17, PT, PT, RZ, R17, RZ, P0, !PT ;  /* 0x00000011ff119210 */ /* 0x000fe200007fe4ff */
[----:B------:R-:W-:Y:S01]  /*1880*/  @!P4 IMAD.WIDE.U32 R20, R16, R8, R18 ;  /* 0x000000081014c225 */ /* 0x000fe200078e0012 */
[----:B---3--:R-:W-:Y:S01]  /*1890*/  LEA R178, P3, R22, UR6, 0x1 ;  /* 0x0000000616b27c11 */ /* 0x008fe2000f8608ff */
[----:B------:R-:W2:Y:S02]  /*18a0*/  LDCU UR10, c[0x0][0x50c] ;  /* 0x0000a180ff0a77ac */ /* 0x000ea40008000800 */
[----:B------:R-:W-:Y:S01]  /*18b0*/  IMAD R177, R112, R141, R23 ;  /* 0x0000008d70b17224 */ /* 0x000fe200078e0217 */
[----:B----4-:R-:W-:Y:S01]  /*18c0*/  @!P4 LEA R12, P0, R20, R6, 0x1 ;  /* 0x00000006140cc211 */ /* 0x010fe200078008ff */
[----:B------:R-:W-:Y:S01]  /*18d0*/  IMAD.X R15, RZ, RZ, R0, P2 ;  /* 0x000000ffff0f7224 */ /* 0x000fe200010e0600 */
[----:B------:R-:W-:Y:S01]  /*18e0*/  @!P4 IADD3 R13, PT, PT, R21, R13, RZ ;  /* 0x0000000d150dc210 */ /* 0x000fe20007ffe0ff */
[-C--:B-----5:R-:W-:Y:S01]  /*18f0*/  @!P1 IMAD R6, R17, R4.reuse, RZ ;  /* 0x0000000411069224 */ /* 0x0a0fe200078e02ff */
[----:B------:R-:W-:Y:S01]  /*1900*/  LEA.HI.X R177, R22, UR7, R177, 0x1, P3 ;  /* 0x0000000716b17c11 */ /* 0x000fe200098f0cb1 */
[----:B------:R-:W3:Y:S01]  /*1910*/  LDCU.64 UR6, c[0x0][0x390] ;  /* 0x00007200ff0677ac */ /* 0x000ee20008000a00 */
[----:B------:R-:W-:Y:S01]  /*1920*/  @!P1 IMAD.WIDE.U32 R18, R9, R4, R18 ;  /* 0x0000000409129225 */ /* 0x000fe200078e0012 */
[----:B------:R-:W-:-:S02]  /*1930*/  IADD3 R4, PT, PT, -R26, R115, RZ ;  /* 0x000000731a047210 */ /* 0x000fc40007ffe1ff */
[----:B------:R-:W-:Y:S01]  /*1940*/  @!P4 LEA.HI.X R13, R20, R7, R13, 0x1, P0 ;  /* 0x00000007140dc211 */ /* 0x000fe200000f0c0d */
[----:B------:R-:W-:Y:S01]  /*1950*/  @!P1 IMAD R5, R9, R5, R6 ;  /* 0x0000000509059224 */ /* 0x000fe200078e0206 */
[----:B------:R-:W-:Y:S01]  /*1960*/  LEA R185, R185, UR4, 0x1 ;  /* 0x00000004b9b97c11 */ /* 0x000fe2000f8e08ff */
[C---:B------:R-:W-:Y:S01]  /*1970*/  IMAD.WIDE.U32 R14, R112.reuse, R24, R14 ;  /* 0x00000018700e7225 */ /* 0x040fe200078e000e */
[----:B------:R-:W-:Y:S02]  /*1980*/  ISETP.GE.AND P5, PT, R11, R4, PT ;  /* 0x000000040b00720c */ /* 0x000fe40003fa6270 */
[----:B------:R-:W-:Y:S01]  /*1990*/  @!P1 IADD3 R0, PT, PT, R19, R5, RZ ;  /* 0x0000000513009210 */ /* 0x000fe20007ffe0ff */
[----:B------:R-:W-:Y:S01]  /*19a0*/  @!PT LDS RZ, [RZ] ;  /* 0x00000000fffff984 */ /* 0x000fe20000000800 */
[----:B------:R-:W-:Y:S01]  /*19b0*/  @!PT LDS RZ, [RZ] ;  /* 0x00000000fffff984 */ /* 0x000fe20000000800 */
[----:B------:R-:W-:Y:S01]  /*19c0*/  @!PT LDS RZ, [RZ] ;  /* 0x00000000fffff984 */ /* 0x000fe20000000800 */
[----:B------:R-:W-:Y:S01]  /*19d0*/  @!P4 LDGSTS.E.BYPASS.LTC128B.128 [R185], desc[UR16][R12.64] ;  /* 0x000000000cb9cfae */ /* 0x000fe2000b981a10 */
[C---:B------:R-:W-:Y:S01]  /*19e0*/  IADD3 R5, PT, PT, R112.reuse, 0x60, RZ ;  /* 0x0000006070057810 */ /* 0x040fe20007ffe0ff */
[C---:B------:R-:W-:Y:S01]  /*19f0*/  IMAD R181, R112.reuse, R25, R15 ;  /* 0x0000001970b57224 */ /* 0x040fe200078e020f */
[----:B------:R-:W-:Y:S01]  /*1a00*/  IADD3 R7, PT, PT, R112, 0x40, RZ ;  /* 0x0000004070077810 */ /* 0x000fe20007ffe0ff */
[----:B------:R-:W-:Y:S01]  /*1a10*/  @!P4 LDGSTS.E.BYPASS.LTC128B.128 [R185+0x1000], desc[UR16][R12.64+0x40] ;  /* 0x010000400cb9cfae */ /* 0x000fe2000b981a10 */
[----:B-1----:R-:W-:-:S02]  /*1a20*/  @!P1 LEA R2, P0, R18, R2, 0x1 ;  /* 0x0000000212029211 */ /* 0x002fc400078008ff */
[-C--:B------:R-:W-:Y:S01]  /*1a30*/  ISETP.GE.AND P3, PT, R5, R4.reuse, PT ;  /* 0x000000040500720c */ /* 0x080fe20003f66270 */
[----:B------:R1:W-:Y:S01]  /*1a40*/  @!P4 LDGSTS.E.BYPASS.LTC128B.128 [R185+0x2000], desc[UR16][R12.64+0x80] ;  /* 0x020000800cb9cfae */ /* 0x0003e2000b981a10 */
[-C--:B------:R-:W-:Y:S02]  /*1a50*/  ISETP.GE.AND P6, PT, R112, R4.reuse, PT ;  /* 0x000000047000720c */ /* 0x080fe40003fc6270 */
[----:B------:R-:W-:Y:S02]  /*1a60*/  ISETP.GE.AND P4, PT, R7, R4, PT ;  /* 0x000000040700720c */ /* 0x000fe40003f86270 */
[----:B------:R-:W-:Y:S02]  /*1a70*/  @!P1 LEA.HI.X R3, R18, R3, R0, 0x1, P0 ;  /* 0x0000000312039211 */ /* 0x000fe400000f0c00 */
[----:B---3--:R-:W-:Y:S02]  /*1a80*/  LEA R180, P0, R14, UR6, 0x1 ;  /* 0x000000060eb47c11 */ /* 0x008fe4000f8008ff */
[----:B------:R-:W-:Y:S01]  /*1a90*/  SHF.L.U32 R0, R140, 0x5, RZ ;  /* 0x000000058c007819 */ /* 0x000fe200000006ff */
[----:B------:R-:W-:Y:S01]  /*1aa0*/  @!P1 LDGSTS.E.BYPASS.LTC128B.128 [R185+0x800], desc[UR16][R2.64] ;  /* 0x0080000002b99fae */ /* 0x000fe2000b981a10 */
[----:B------:R-:W-:-:S02]  /*1ab0*/  LEA.HI.X R181, R14, UR7, R181, 0x1, P0 ;  /* 0x000000070eb57c11 */ /* 0x000fc400080f0cb5 */
[----:B------:R-:W-:Y:S01]  /*1ac0*/  SHF.L.U64.HI R6, R140, 0x5, R141 ;  /* 0x000000058c067819 */ /* 0x000fe2000001028d */
[----:B------:R-:W-:Y:S01]  /*1ad0*/  @!P1 LDGSTS.E.BYPASS.LTC128B.128 [R185+0x1800], desc[UR16][R2.64+0x40] ;  /* 0x0180004002b99fae */ /* 0x000fe2000b981a10 */
[CC--:B------:R-:W-:Y:S02]  /*1ae0*/  @!P5 LEA R8, P0, R0.reuse, R178.reuse, 0x1 ;  /* 0x000000b20008d211 */ /* 0x0c0fe400078008ff */
[-C--:B------:R-:W-:Y:S01]  /*1af0*/  @!P3 MOV R179, R177.reuse ;  /* 0x000000b100b3b202 */ /* 0x080fe20000000f00 */
[----:B------:R3:W-:Y:S01]  /*1b00*/  @!P1 LDGSTS.E.BYPASS.LTC128B.128 [R185+0x2800], desc[UR16][R2.64+0x80] ;  /* 0x0280008002b99fae */ /* 0x0007e2000b981a10 */
[----:B------:R-:W-:Y:S01]  /*1b10*/  @!P5 LEA.HI.X R9, R0, R177, R6, 0x1, P0 ;  /* 0x000000b10009d211 */ /* 0x000fe200000f0c06 */
[----:B------:R-:W-:Y:S01]  /*1b20*/  @!P3 IMAD R0, R141, 0xc0, RZ ;  /* 0x000000c08d00b824 */ /* 0x000fe200078e02ff */
[----:B------:R-:W-:Y:S02]  /*1b30*/  @!P4 LEA R6, P0, R140, R178, 0x7 ;  /* 0x000000b28c06c211 */ /* 0x000fe400078038ff */
[----:B------:R-:W-:-:S02]  /*1b40*/  ISETP.GE.AND P1, PT, R7, R4, PT ;  /* 0x000000040700720c */ /* 0x000fc40003f26270 */
[C---:B------:R-:W-:Y:S01]  /*1b50*/  @!P4 LEA.HI.X R7, R140.reuse, R177, R141, 0x7, P0 ;  /* 0x000000b18c07c211 */ /* 0x040fe200000f3c8d */
[----:B-1----:R-:W-:Y:S01]  /*1b60*/  @!P3 IMAD.WIDE.U32 R12, R140, 0xc0, R178 ;  /* 0x000000c08c0cb825 */ /* 0x002fe200078e00b2 */
[-C--:B------:R-:W-:Y:S02]  /*1b70*/  ISETP.GE.AND P2, PT, R11, R4.reuse, PT ;  /* 0x000000040b00720c */ /* 0x080fe40003f46270 */
[----:B------:R-:W-:Y:S01]  /*1b80*/  ISETP.GE.AND P0, PT, R5, R4, PT ;  /* 0x000000040500720c */ /* 0x000fe20003f06270 */
[----:B------:R-:W-:Y:S01]  /*1b90*/  @!P3 IMAD.IADD R13, R13, 0x1, R0 ;  /* 0x000000010d0db824 */ /* 0x000fe200078e0200 */
[----:B------:R-:W-:Y:S02]  /*1ba0*/  SHF.L.U64.HI R4, R24, 0x5, R25 ;  /* 0x0000000518047819 */ /* 0x000fe40000010219 */
[----:B------:R-:W-:-:S09]  /*1bb0*/  LOP3.LUT R112, R112, 0x7, RZ, 0xc0, !PT ;  /* 0x0000000770707812 */ /* 0x000fd200078ec0ff */
[----:B------:R-:W-:Y:S01]  /*1bc0*/  @!P0 IMAD R5, R25, 0xc0, RZ ;  /* 0x000000c019058824 */ /* 0x000fe200078e02ff */
[----:B---3--:R-:W-:Y:S02]  /*1bd0*/  @!P6 MOV R2, R178 ;  /* 0x000000b20002e202 */ /* 0x008fe40000000f00 */
[----:B------:R-:W-:-:S05]  /*1be0*/  @!P6 MOV R3, R177 ;  /* 0x000000b10003e202 */ /* 0x000fca0000000f00 */
[----:B------:R-:W-:Y:S04]  /*1bf0*/  @!P6 LDGSTS.E.BYPASS.LTC128B.128 [R185+0x3000], desc[UR16][R2.64] ;  /* 0x0300000002b9efae */ /* 0x000fe8000b981a10 */
[----:B------:R-:W-:Y:S04]  /*1c00*/  @!P6 LDGSTS.E.BYPASS.LTC128B.128 [R185+0x5000], desc[UR16][R2.64+0x40] ;  /* 0x0500004002b9efae */ /* 0x000fe8000b981a10 */
[----:B------:R1:W-:Y:S04]  /*1c10*/  @!P6 LDGSTS.E.BYPASS.LTC128B.128 [R185+0x7000], desc[UR16][R2.64+0x80] ;  /* 0x0700008002b9efae */ /* 0x0003e8000b981a10 */
[----:B------:R-:W-:Y:S04]  /*1c20*/  @!P5 LDGSTS.E.BYPASS.LTC128B.128 [R185+0x3800], desc[UR16][R8.64] ;  /* 0x0380000008b9dfae */ /* 0x000fe8000b981a10 */
[----:B------:R-:W-:Y:S04]  /*1c30*/  @!P5 LDGSTS.E.BYPASS.LTC128B.128 [R185+0x5800], desc[UR16][R8.64+0x40] ;  /* 0x0580004008b9dfae */ /* 0x000fe8000b981a10 */
[----:B------:R3:W-:Y:S04]  /*1c40*/  @!P5 LDGSTS.E.BYPASS.LTC128B.128 [R185+0x7800], desc[UR16][R8.64+0x80] ;  /* 0x0780008008b9dfae */ /* 0x0007e8000b981a10 */
[----:B------:R-:W-:Y:S04]  /*1c50*/  @!P4 LDGSTS.E.BYPASS.LTC128B.128 [R185+0x4000], desc[UR16][R6.64] ;  /* 0x0400000006b9cfae */ /* 0x000fe8000b981a10 */
[----:B------:R-:W-:Y:S04]  /*1c60*/  @!P4 LDGSTS.E.BYPASS.LTC128B.128 [R185+0x6000], desc[UR16][R6.64+0x40] ;  /* 0x0600004006b9cfae */ /* 0x000fe8000b981a10 */
[----:B------:R4:W-:Y:S01]  /*1c70*/  @!P4 LDGSTS.E.BYPASS.LTC128B.128 [R185+0x8000], desc[UR16][R6.64+0x80] ;  /* 0x0800008006b9cfae */ /* 0x0009e2000b981a10 */
[----:B-1----:R-:W-:-:S03]  /*1c80*/  SHF.R.U32.HI R2, RZ, 0x1, R183 ;  /* 0x00000001ff027819 */ /* 0x002fc600000116b7 */
[----:B------:R-:W-:Y:S01]  /*1c90*/  @!P3 LDGSTS.E.BYPASS.LTC128B.128 [R185+0x4800], desc[UR16][R12.64] ;  /* 0x048000000cb9bfae */ /* 0x000fe2000b981a10 */
[----:B------:R-:W-:Y:S02]  /*1ca0*/  SHF.L.U32 R3, R24, 0x5, RZ ;  /* 0x0000000518037819 */ /* 0x000fe400000006ff */
[C---:B------:R-:W-:Y:S01]  /*1cb0*/  LOP3.LUT R0, R10.reuse, 0x8, R2, 0x78, !PT ;  /* 0x000000080a007812 */ /* 0x040fe200078e7802 */
[----:B------:R-:W-:Y:S04]  /*1cc0*/  @!P3 LDGSTS.E.BYPASS.LTC128B.128 [R185+0x6800], desc[UR16][R12.64+0x40] ;  /* 0x068000400cb9bfae */ /* 0x000fe8000b981a10 */
[----:B------:R-:W-:Y:S01]  /*1cd0*/  @!P3 LDGSTS.E.BYPASS.LTC128B.128 [R185+0x8800], desc[UR16][R12.64+0x80] ;  /* 0x088000800cb9bfae */ /* 0x000fe2000b981a10 */
[----:B---3--:R-:W-:-:S03]  /*1ce0*/  LOP3.LUT R9, R10, 0x8, R183, 0x78, !PT ;  /* 0x000000080a097812 */ /* 0x008fc600078e78b7 */
[----:B------:R-:W0:Y:S01]  /*1cf0*/  LDGDEPBAR ;  /* 0x00000000000079af */ /* 0x000e220000000000 */
[-C--:B------:R-:W-:Y:S02]  /*1d00*/  @!P2 LEA R10, P3, R3, R180.reuse, 0x1 ;  /* 0x000000b4030aa211 */ /* 0x080fe400078608ff */
[----:B------:R-:W-:Y:S02]  /*1d10*/  LOP3.LUT R8, R113, 0x120, RZ, 0xc0, !PT ;  /* 0x0000012071087812 */ /* 0x000fe400078ec0ff */
[----:B------:R-:W-:Y:S02]  /*1d20*/  @!P2 LEA.HI.X R11, R3, R181, R4, 0x1, P3 ;  /* 0x000000b5030ba211 */ /* 0x000fe400018f0c04 */
[----:B------:R-:W-:Y:S02]  /*1d30*/  @!P1 LEA R4, P3, R24, R180, 0x7 ;  /* 0x000000b418049211 */ /* 0x000fe400078638ff */
[----:B------:R-:W-:Y:S01]  /*1d40*/  IADD3 R175, PT, PT, R0, R8, R175 ;  /* 0x0000000800af7210 */ /* 0x000fe20007ffe0af */
[----:B----4-:R-:W-:Y:S01]  /*1d50*/  @!P0 IMAD.WIDE.U32 R6, R24, 0xc0, R180 ;  /* 0x000000c018068825 */ /* 0x010fe200078e00b4 */
[----:B------:R-:W-:-:S02]  /*1d60*/  IADD3 R174, PT, PT, R9, R174, RZ ;  /* 0x000000ae09ae7210 */ /* 0x000fc40007ffe0ff */
[----:B------:R-:W-:Y:S02]  /*1d70*/  LEA R175, R175, UR4, 0x1 ;  /* 0x00000004afaf7c11 */ /* 0x000fe4000f8e08ff */
[----:B------:R-:W-:Y:S02]  /*1d80*/  @!P0 IADD3 R7, PT, PT, R7, R5, RZ ;  /* 0x0000000507078210 */ /* 0x000fe40007ffe0ff */
[----:B------:R-:W-:Y:S02]  /*1d90*/  @!P1 LEA.HI.X R5, R24, R181, R25, 0x7, P3 ;  /* 0x000000b518059211 */ /* 0x000fe400018f3c19 */
[----:B------:R-:W-:Y:S02]  /*1da0*/  LEA R174, R174, UR4, 0x1 ;  /* 0x00000004aeae7c11 */ /* 0x000fe4000f8e08ff */
[----:B------:R-:W-:Y:S01]  /*1db0*/  MOV R3, 0x20 ;  /* 0x0000002000037802 */ /* 0x000fe20000000f00 */
        /* <DEDUP_REMOVED lines=42> */
[----:B------:R-:W3:Y:S01]  /*2060*/  LDSM.16.M88.4 R32, [R174+0x3000] ;  /* 0x00300000ae20783b */ /* 0x000ee20000000200 */
[-C--:B------:R-:W-:Y:S02]  /*2070*/  IADD3 R173, PT, PT, R175, R3.reuse, RZ ;  /* 0x00000003afad7210 */ /* 0x080fe40007ffe0ff */
[----:B------:R-:W-:Y:S01]  /*2080*/  IADD3 R118, PT, PT, R174, R3, RZ ;  /* 0x00000003ae767210 */ /* 0x000fe20007ffe0ff */
[----:B------:R-:W4:Y:S04]  /*2090*/  LDSM.16.M88.4 R92, [R174+0x3400] ;  /* 0x00340000ae5c783b */ /* 0x000f280000000200 */
[----:B------:R-:W5:Y:S04]  /*20a0*/  LDSM.16.M88.4 R84, [R174+0x3800] ;  /* 0x00380000ae54783b */ /* 0x000f680000000200 */
[----:B------:R-:W2:Y:S04]  /*20b0*/  LDSM.16.M88.4 R76, [R174+0x3c00] ;  /* 0x003c0000ae4c783b */ /* 0x000ea80000000200 */
[----:B------:R-:W2:Y:S04]  /*20c0*/  LDSM.16.M88.4 R68, [R174+0x4000] ;  /* 0x00400000ae44783b */ /* 0x000ea80000000200 */
[----:B------:R-:W2:Y:S04]  /*20d0*/  LDSM.16.M88.4 R60, [R174+0x4400] ;  /* 0x00440000ae3c783b */ /* 0x000ea80000000200 */
[----:B------:R-:W2:Y:S04]  /*20e0*/  LDSM.16.M88.4 R52, [R174+0x4800] ;  /* 0x00480000ae34783b */ /* 0x000ea80000000200 */
[----:B------:R-:W2:Y:S04]  /*20f0*/  LDSM.16.M88.4 R20, [R174+0x4c00] ;  /* 0x004c0000ae14783b */ /* 0x000ea80000000200 */
[----:B-1----:R-:W-:Y:S04]  /*2100*/  LDSM.16.M88.4 R4, [R173] ;  /* 0x00000000ad04783b */ /* 0x002fe80000000200 */
[----:B------:R-:W1:Y:S04]  /*2110*/  LDSM.16.M88.4 R16, [R118+0x3000] ;  /* 0x003000007610783b */ /* 0x000e680000000200 */
[----:B------:R-:W1:Y:S01]  /*2120*/  LDSM.16.M88.4 R36, [R118+0x3400] ;  /* 0x003400007624783b */ /* 0x000e620000000200 */
[C---:B---3--:R-:W-:Y:S03]  /*2130*/  HMMA.16816.F32 R12, R44.reuse, R32, RZ ;  /* 0x000000202c0c723c */ /* 0x048fe600000018ff */
[----:B------:R-:W3:Y:S04]  /*2140*/  LDSM.16.M88.4 R8, [R118+0x3c00] ;  /* 0x003c00007608783b */ /* 0x000ee80000000200 */
[----:B------:R-:W3:Y:S01]  /*2150*/  LDSM.16.M88.4 R40, [R118+0x3800] ;  /* 0x003800007628783b */ /* 0x000ee20000000200 */
[C---:B------:R-:W-:Y:S03]  /*2160*/  HMMA.16816.F32 R32, R44.reuse, R34, RZ ;  /* 0x000000222c20723c */ /* 0x040fe600000018ff */
[----:B------:R-:W-:Y:S04]  /*2170*/  LDSM.16.M88.4 R100, [R175+0x1000] ;  /* 0x00100000af64783b */ /* 0x000fe80000000200 */
[----:B------:R-:W-:Y:S01]  /*2180*/  LDSM.16.M88.4 R96, [R118+0x4800] ;  /* 0x004800007660783b */ /* 0x000fe20000000200 */
[C---:B----4-:R-:W-:Y:S03]  /*2190*/  HMMA.16816.F32 R28, R44.reuse, R92, RZ ;  /* 0x0000005c2c1c723c */ /* 0x050fe600000018ff */
[----:B------:R-:W-:Y:S04]  /*21a0*/  LDSM.16.M88.4 R108, [R118+0x5000] ;  /* 0x00500000766c783b */ /* 0x000fe80000000200 */
[----:B------:R-:W-:Y:S01]  /*21b0*/  LDSM.16.M88.4 R104, [R174+0x5400] ;  /* 0x00540000ae68783b */ /* 0x000fe20000000200 */
[C---:B------:R-:W-:Y:S03]  /*21c0*/  HMMA.16816.F32 R92, R44.reuse, R94, RZ ;  /* 0x0000005e2c5c723c */ /* 0x040fe600000018ff */
[----:B------:R-:W0:Y:S05]  /*21d0*/  LDGDEPBAR ;  /* 0x00000000000079af */ /* 0x000e2a0000000000 */
[C---:B-----5:R-:W-:Y:S08]  /*21e0*/  HMMA.16816.F32 R88, R44.reuse, R84, RZ ;  /* 0x000000542c58723c */ /* 0x060ff000000018ff */
[C---:B--2---:R-:W-:Y:S08]  /*21f0*/  HMMA.16816.F32 R80, R44.reuse, R76, RZ ;  /* 0x0000004c2c50723c */ /* 0x044ff000000018ff */
        /* <DEDUP_REMOVED lines=16> */
[----:B------:R-:W4:Y:S07]  /*2300*/  LDSM.16.M88.4 R36, [R174+0x5000] ;  /* 0x00500000ae24783b */ /* 0x000f2e0000000200 */
[C---:B---3--:R-:W-:Y:S08]  /*2310*/  HMMA.16816.F32 R80, R4.reuse, R8, R80 ;  /* 0x000000080450723c */ /* 0x048ff00000001850 */
[C---:B------:R-:W-:Y:S01]  /*2320*/  HMMA.16816.F32 R76, R4.reuse, R10, R76 ;  /* 0x0000000a044c723c */ /* 0x040fe2000000184c */
[----:B------:R-:W3:Y:S07]  /*2330*/  LDSM.16.M88.4 R8, [R118+0x4c00] ;  /* 0x004c00007608783b */ /* 0x000eee0000000200 */
[C---:B------:R-:W-:Y:S08]  /*2340*/  HMMA.16816.F32 R88, R4.reuse, R40, R88 ;  /* 0x000000280458723c */ /* 0x040ff00000001858 */
[C---:B------:R-:W-:Y:S01]  /*2350*/  HMMA.16816.F32 R84, R4.reuse, R42, R84 ;  /* 0x0000002a0454723c */ /* 0x040fe20000001854 */
[----:B------:R-:W5:Y:S07]  /*2360*/  LDSM.16.M88.4 R40, [R173+0x1000] ;  /* 0x00100000ad28783b */ /* 0x000f6e0000000200 */
[C---:B--2---:R-:W-:Y:S08]  /*2370*/  HMMA.16816.F32 R72, R4.reuse, R20, R72 ;  /* 0x000000140448723c */ /* 0x044ff00000001848 */
        /* <DEDUP_REMOVED lines=11> */
[C---:B---3--:R-:W-:Y:S08]  /*2430*/  HMMA.16816.F32 R48, R4.reuse, R8, R48 ;  /* 0x000000080430723c */ /* 0x048ff00000001830 */
        /* <DEDUP_REMOVED lines=120> */
[----:B------:R-:W1:Y:S06]  /*2bc0*/  MUFU.TANH R76, R76 ;  /* 0x0000004c004c7308 */ /* 0x000e6c0000002400 */
[C---:B--2---:R-:W-:Y:S02]  /*2bd0*/  HMMA.16816.F32 R64, R20.reuse, R28, R64 ;  /* 0x0000001c1440723c */ /* 0x044fe40000001840 */
[----:B------:R-:W2:Y:S06]  /*2be0*/  MUFU.TANH R77, R77 ;  /* 0x0000004d004d7308 */ /* 0x000eac0000002400 */
[C---:B------:R-:W-:Y:S01]  /*2bf0*/  HMMA.16816.F32 R60, R20.reuse, R30, R60 ;  /* 0x0000001e143c723c */ /* 0x040fe2000000183c */
[----:B------:R-:W3:Y:S01]  /*2c00*/  LDSM.16.M88.4 R28, [R118+0x8800] ;  /* 0x00880000761c783b */ /* 0x000ee20000000200 */
[----:B------:R1:W1:Y:S06]  /*2c10*/  MUFU.TANH R152, R72 ;  /* 0x0000004800987308 */ /* 0x00026c0000002400 */
[C---:B----4-:R-:W-:Y:S02]  /*2c20*/  HMMA.16816.F32 R56, R20.reuse, R12, R56 ;  /* 0x0000000c1438723c */ /* 0x050fe40000001838 */
[----:B------:R4:W2:Y:S06]  /*2c30*/  MUFU.TANH R148, R73 ;  /* 0x0000004900947308 */ /* 0x0008ac0000002400 */
[----:B------:R-:W-:Y:S01]  /*2c40*/  HMMA.16816.F32 R52, R20, R14, R52 ;  /* 0x0000000e1434723c */ /* 0x000fe20000001834 */
[----:B------:R-:W2:Y:S01]  /*2c50*/  LDSM.16.M88.4 R12, [R118+0x8c00] ;  /* 0x008c0000760c783b */ /* 0x000ea20000000200 */
        /* <DEDUP_REMOVED lines=34> */
[----:B------:R4:W3:Y:S01]  /*2e80*/  MUFU.TANH R144, R64 ;  /* 0x0000004000907308 */ /* 0x0008e20000002400 */
[C---:B------:R-:W-:Y:S03]  /*2e90*/  HMMA.16816.F32 R52, R8.reuse, R30, R52 ;  /* 0x0000001e0834723c */ /* 0x040fe60000001834 */
[----:B------:R-:W-:Y:S01]  /*2ea0*/  FMUL.FTZ R60, R60, UR10 ;  /* 0x0000000a3c3c7c20 */ /* 0x000fe20008410000 */
[----:B------:R-:W-:Y:S01]  /*2eb0*/  FMUL.FTZ R62, R62, UR10 ;  /* 0x0000000a3e3e7c20 */ /* 0x000fe20008410000 */
[----:B------:R-:W-:Y:S01]  /*2ec0*/  FMUL.FTZ R61, R61, UR10 ;  /* 0x0000000a3d3d7c20 */ /* 0x000fe20008410000 */
[----:B------:R-:W-:Y:S01]  /*2ed0*/  FMUL.FTZ R63, R63, UR10 ;  /* 0x0000000a3f3f7c20 */ /* 0x000fe20008410000 */
[----:B------:R4:W1:Y:S01]  /*2ee0*/  MUFU.TANH R138, R65 ;  /* 0x00000041008a7308 */ /* 0x0008620000002400 */
[C---:B--2---:R-:W-:Y:S03]  /*2ef0*/  HMMA.16816.F32 R48, R8.reuse, R12, R48 ;  /* 0x0000000c0830723c */ /* 0x044fe60000001830 */
[----:B------:R-:W-:Y:S01]  /*2f00*/  FMUL.FTZ R5, R58, UR10 ;  /* 0x0000000a3a057c20 */ /* 0x000fe20008410000 */
[----:B------:R-:W-:Y:S01]  /*2f10*/  FMUL.FTZ R4, R59, UR10 ;  /* 0x0000000a3b047c20 */ /* 0x000fe20008410000 */
[----:B------:R-:W-:Y:S01]  /*2f20*/  FMUL.FTZ R56, R56, UR10 ;  /* 0x0000000a38387c20 */ /* 0x000fe20008410000 */
[----:B------:R-:W-:Y:S01]  /*2f30*/  FMUL.FTZ R57, R57, UR10 ;  /* 0x0000000a39397c20 */ /* 0x000fe20008410000 */
[----:B------:R4:W2:Y:S01]  /*2f40*/  MUFU.TANH R123, R66 ;  /* 0x00000042007b7308 */ /* 0x0008a20000002400 */
[----:B------:R-:W-:Y:S01]  /*2f50*/  HMMA.16816.F32 R44, R8, R14, R44 ;  /* 0x0000000e082c723c */ /* 0x000fe2000000182c */
[----:B------:R-:W-:-:S02]  /*2f60*/  LOP3.LUT R9, R2, 0x1f0, RZ, 0xc0, !PT ;  /* 0x000001f002097812 */ /* 0x000fc400078ec0ff */
[----:B------:R-:W-:Y:S01]  /*2f70*/  FMUL.FTZ R13, R52, UR10 ;  /* 0x0000000a340d7c20 */ /* 0x000fe20008410000 */
[----:B------:R-:W-:Y:S01]  /*2f80*/  FMUL.FTZ R7, R54, UR10 ;  /* 0x0000000a36077c20 */ /* 0x000fe20008410000 */
[----:B------:R-:W-:Y:S01]  /*2f90*/  FMUL.FTZ R6, R55, UR10 ;  /* 0x0000000a37067c20 */ /* 0x000fe20008410000 */
[----:B------:R-:W-:Y:S01]  /*2fa0*/  FMUL.FTZ R53, R53, UR10 ;  /* 0x0000000a35357c20 */ /* 0x000fe20008410000 */
[----:B------:R4:W1:Y:S01]  /*2fb0*/  MUFU.TANH R136, R60 ;  /* 0x0000003c00887308 */ /* 0x0008620000002400 */
[----:B------:R-:W-:-:S03]  /*2fc0*/  IADD3 R9, PT, PT, R9, 0x1, R186 ;  /* 0x0000000109097810 */ /* 0x000fc60007ffe0ba */
[----:B------:R-:W-:Y:S01]  /*2fd0*/  FMUL.FTZ R23, R50, UR10 ;  /* 0x0000000a32177c20 */ /* 0x000fe20008410000 */
[----:B------:R-:W-:Y:S01]  /*2fe0*/  FMUL.FTZ R22, R51, UR10 ;  /* 0x0000000a33167c20 */ /* 0x000fe20008410000 */
[----:B------:R-:W-:Y:S01]  /*2ff0*/  FMUL.FTZ R48, R48, UR10 ;  /* 0x0000000a30307c20 */ /* 0x000fe20008410000 */
[----:B------:R-:W-:Y:S01]  /*3000*/  FMUL.FTZ R49, R49, UR10 ;  /* 0x0000000a31317c20 */ /* 0x000fe20008410000 */
[----:B------:R4:W1:Y:S01]  /*3010*/  MUFU.TANH R67, R62 ;  /* 0x0000003e00437308 */ /* 0x0008620000002400 */
[----:B------:R-:W-:-:S03]  /*3020*/  IADD3 R2, PT, PT, -R119, R9, R112 ;  /* 0x0000000977027210 */ /* 0x000fc60007ffe170 */
[----:B------:R-:W-:Y:S01]  /*3030*/  FMUL.FTZ R21, R46, UR10 ;  /* 0x0000000a2e157c20 */ /* 0x000fe20008410000 */
[----:B------:R-:W-:Y:S01]  /*3040*/  FMUL.FTZ R20, R47, UR10 ;  /* 0x0000000a2f147c20 */ /* 0x000fe20008410000 */
[----:B------:R-:W-:Y:S01]  /*3050*/  FMUL.FTZ R44, R44, UR10 ;  /* 0x0000000a2c2c7c20 */ /* 0x000fe20008410000 */
[----:B------:R-:W-:Y:S01]  /*3060*/  FMUL.FTZ R45, R45, UR10 ;  /* 0x0000000a2d2d7c20 */ /* 0x000fe20008410000 */
[----:B------:R-:W1:Y:S01]  /*3070*/  MUFU.TANH R91, R91 ;  /* 0x0000005b005b7308 */ /* 0x000e620000002400 */
[----:B------:R-:W-:-:S04]  /*3080*/  IADD3 R2, PT, PT, R2, UR14, R115 ;  /* 0x0000000e02027c10 */ /* 0x000fc8000fffe073 */
[C---:B------:R-:W-:Y:S02]  /*3090*/  VIMNMX R142, PT, PT, R2.reuse, R115, PT ;  /* 0x00000073028e7248 */ /* 0x040fe40003fe0100 */
[----:B------:R-:W-:Y:S01]  /*30a0*/  VIADDMNMX R119, R2, 0x8, R115, PT ;  /* 0x0000000802777846 */ /* 0x000fe20003800173 */
[----:B------:R-:W1:Y:S08]  /*30b0*/  MUFU.TANH R95, R95 ;  /* 0x0000005f005f7308 */ /* 0x000e700000002400 */
[----:B------:R-:W1:Y:S08]  /*30c0*/  MUFU.TANH R84, R84 ;  /* 0x0000005400547308 */ /* 0x000e700000002400 */
[----:B------:R-:W1:Y:S08]  /*30d0*/  MUFU.TANH R85, R85 ;  /* 0x0000005500557308 */ /* 0x000e700000002400 */
[----:B------:R-:W1:Y:S08]  /*30e0*/  MUFU.TANH R86, R86 ;  /* 0x0000005600567308 */ /* 0x000e700000002400 */
[----:B------:R-:W1:Y:S08]  /*30f0*/  MUFU.TANH R87, R87 ;  /* 0x0000005700577308 */ /* 0x000e700000002400 */
[----:B------:R4:W1:Y:S08]  /*3100*/  MUFU.TANH R131, R70 ;  /* 0x0000004600837308 */ /* 0x0008700000002400 */
        /* <DEDUP_REMOVED lines=33> */
.L_x_1549:
        /* <DEDUP_REMOVED lines=59> */
.L_x_1550:
[C---:B------:R-:W-:Y:S01]  /*36d0*/  IMAD.SHL.U32 R9, R140.reuse, 0x40, RZ ;  /* 0x000000408c097824 */ /* 0x040fe200078e00ff */
[----:B------:R-:W-:Y:S02]  /*36e0*/  SHF.L.U64.HI R2, R140, 0x6, R141 ;  /* 0x000000068c027819 */ /* 0x000fe4000001028d */
[----:B------:R-:W-:Y:S02]  /*36f0*/  MOV R179, R177 ;  /* 0x000000b100b37202 */ /* 0x000fe40000000f00 */
[----:B------:R-:W-:-:S03]  /*3700*/  IADD3 R10, P1, PT, R9, R178, RZ ;  /* 0x000000b2090a7210 */ /* 0x000fc60007f3e0ff */
[----:B------:R-:W-:Y:S01]  /*3710*/  @!PT LDS RZ, [RZ] ;  /* 0x00000000fffff984 */ /* 0x000fe20000000800 */
[----:B------:R-:W-:Y:S01]  /*3720*/  @!PT LDS RZ, [RZ] ;  /* 0x00000000fffff984 */ /* 0x000fe20000000800 */
[----:B------:R-:W-:Y:S01]  /*3730*/  @!PT LDS RZ, [RZ] ;  /* 0x00000000fffff984 */ /* 0x000fe20000000800 */
[----:B------:R2:W-:Y:S01]  /*3740*/  LDGSTS.E.BYPASS.LTC128B.128 [R185+0x3000], desc[UR16][R178.64] ;  /* 0x03000000b2b97fae */ /* 0x0005e2000b981a10 */
[C---:B------:R-:W-:Y:S01]  /*3750*/  IADD3 R8, P2, PT, R9.reuse, R10, RZ ;  /* 0x0000000a09087210 */ /* 0x040fe20007f5e0ff */
[C---:B------:R-:W-:Y:S02]  /*3760*/  IMAD.X R11, R2.reuse, 0x1, R177, P1 ;  /* 0x00000001020b7824 */ /* 0x040fe400008e06b1 */
[----:B------:R2:W-:Y:S01]  /*3770*/  LDGSTS.E.BYPASS.LTC128B.128 [R185+0x5000], desc[UR16][R178.64+0x40] ;  /* 0x05000040b2b97fae */ /* 0x0005e2000b981a10 */
[----:B------:R-:W-:Y:S01]  /*3780*/  IADD3 R14, P1, PT, R9, R8, RZ ;  /* 0x00000008090e7210 */ /* 0x000fe20007f3e0ff */
[C---:B------:R-:W-:Y:S02]  /*3790*/  IMAD.X R9, R2.reuse, 0x1, R11, P2 ;  /* 0x0000000102097824 */ /* 0x040fe400010e060b */
[----:B------:R2:W-:Y:S03]  /*37a0*/  LDGSTS.E.BYPASS.LTC128B.128 [R185+0x7000], desc[UR16][R178.64+0x80] ;  /* 0x07000080b2b97fae */ /* 0x0005e6000b981a10 */
[----:B------:R-:W-:Y:S01]  /*37b0*/  IADD3.X R15, PT, PT, R2, R9, RZ, P1, !PT ;  /* 0x00000009020f7210 */ /* 0x000fe20000ffe4ff */
        /* <DEDUP_REMOVED lines=10> */
.L_x_1548:
[----:B------:R-:W-:Y:S01]  /*3860*/  IMAD.SHL.U32 R2, R183, 0x2, RZ ;  /* 0x00000002b7027824 */ /* 0x000fe200078e00ff */
[----:B------:R-:W3:Y:S01]  /*3870*/  LDCU UR6, c[0x0][0x45c] ;  /* 0x00008b80ff0677ac */ /* 0x000ee20008000800 */
[----:B------:R-:W-:Y:S01]  /*3880*/  LOP3.LUT R172, R0, 0x120, R113, 0xf8, !PT ;  /* 0x0000012000ac7812 */ /* 0x000fe200078ef871 */
[----:B------:R-:W-:Y:S02]  /*3890*/  IMAD.MOV.U32 R190, RZ, RZ, -0x1 ;  /* 0xffffffffffbe7424 */ /* 0x000fe400078e00ff */
[----:B------:R-:W-:Y:S02]  /*38a0*/  LOP3.LUT R2, R2, 0x6, RZ, 0xc0, !PT ;  /* 0x0000000602027812 */ /* 0x000fe400078ec0ff */
[----:B------:R-:W-:-:S03]  /*38b0*/  LEA R172, R172, UR4, 0x1 ;  /* 0x00000004acac7c11 */ /* 0x000fc6000f8e08ff */
[----:B------:R-:W-:-:S04]  /*38c0*/  IMAD R2, R117, 0x80, R2 ;  /* 0x0000008075027824 */ /* 0x000fc800078e0202 */
[C---:B--2---:R-:W-:Y:S02]  /*38d0*/  VIADD R8, R2.reuse, 0xffffff80 ;  /* 0xffffff8002087836 */ /* 0x044fe40000000000 */
[C---:B------:R-:W-:Y:S02]  /*38e0*/  VIADD R9, R2.reuse, 0xffffff81 ;  /* 0xffffff8102097836 */ /* 0x040fe40000000000 */
[----:B------:R-:W-:Y:S01]  /*38f0*/  VIADD R10, R2, 0xffffff89 ;  /* 0xffffff89020a7836 */ /* 0x000fe20000000000 */
[-C--:B------:R-:W-:Y:S01]  /*3900*/  ISETP.GE.AND P6, PT, R8, R142.reuse, PT ;  /* 0x0000008e0800720c */ /* 0x080fe20003fc6270 */
[----:B------:R-:W-:Y:S01]  /*3910*/  VIADD R18, R2, 0xffffffa1 ;  /* 0xffffffa102127836 */ /* 0x000fe20000000000 */
[-C--:B------:R-:W-:Y:S01]  /*3920*/  ISETP.GE.AND P2, PT, R8, R119.reuse, PT ;  /* 0x000000770800720c */ /* 0x080fe20003f46270 */
[C---:B------:R-:W-:Y:S01]  /*3930*/  VIADD R8, R2.reuse, 0xffffff88 ;  /* 0xffffff8802087836 */ /* 0x040fe20000000000 */
[C---:B------:R-:W-:Y:S01]  /*3940*/  ISETP.GE.AND P5, PT, R9.reuse, R142, PT ;  /* 0x0000008e0900720c */ /* 0x040fe20003fa6270 */
[----:B------:R-:W-:Y:S01]  /*3950*/  VIADD R17, R2, 0xffffffa8 ;  /* 0xffffffa802117836 */ /* 0x000fe20000000000 */
[----:B------:R-:W-:-:S02]  /*3960*/  ISETP.GE.AND P4, PT, R9, R119, PT ;  /* 0x000000770900720c */ /* 0x000fc40003f86270 */
        /* <DEDUP_REMOVED lines=26> */
[-C--:B------:R-:W-:Y:S02]  /*3b10*/  ISETP.GE.AND P4, PT, R10, R119.reuse, PT ;  /* 0x000000770a00720c */ /* 0x080fe40003f86270 */
[----:B------:R-:W-:Y:S02]  /*3b20*/  FSEL R10, R109, -INF , !P1 ;  /* 0xff8000006d0a7808 */ /* 0x000fe40004800000 */
[----:B------:R-:W-:Y:S02]  /*3b30*/  FSEL R37, R111, -INF , !P3 ;  /* 0xff8000006f257808 */ /* 0x000fe40005800000 */
[C---:B------:R-:W-:Y:S01]  /*3b40*/  ISETP.GE.AND P1, PT, R8.reuse, R142, PT ;  /* 0x0000008e0800720c */ /* 0x040fe20003f26270 */
[----:B------:R-:W-:Y:S01]  /*3b50*/  LDSM.16.MT88.4 R108, [R172+0x9000] ;  /* 0x00900000ac6c783b */ /* 0x000fe20000004200 */
[----:B------:R-:W-:-:S02]  /*3b60*/  ISETP.GE.AND P3, PT, R8, R119, PT ;  /* 0x000000770800720c */ /* 0x000fc40003f66270 */
[----:B------:R-:W-:Y:S02]  /*3b70*/  FSEL R8, R92, -INF , !P6 ;  /* 0xff8000005c087808 */ /* 0x000fe40007000000 */
[----:B-1----:R-:W-:Y:S02]  /*3b80*/  FSEL R89, R89, -INF , !P2 ;  /* 0xff80000059597808 */ /* 0x002fe40005000000 */
[C---:B------:R-:W-:Y:S02]  /*3b90*/  ISETP.GE.AND P6, PT, R18.reuse, R142, PT ;  /* 0x0000008e1200720c */ /* 0x040fe40003fc6270 */
[----:B------:R-:W-:Y:S01]  /*3ba0*/  ISETP.GE.AND P2, PT, R18, R119, PT ;  /* 0x000000771200720c */ /* 0x000fe20003f46270 */
[----:B------:R-:W-:Y:S01]  /*3bb0*/  VIADD R18, R2, 0xffffffa9 ;  /* 0xffffffa902127836 */ /* 0x000fe20000000000 */
[----:B------:R-:W-:Y:S02]  /*3bc0*/  FSEL R88, R88, -INF , !P5 ;  /* 0xff80000058587808 */ /* 0x000fe40006800000 */
        /* <DEDUP_REMOVED lines=11> */
[CC--:B------:R-:W-:Y:S01]  /*3c80*/  ISETP.GE.AND P6, PT, R17.reuse, R142.reuse, PT ;  /* 0x0000008e1100720c */ /* 0x0c0fe20003fc6270 */
[----:B------:R-:W-:Y:S01]  /*3c90*/  LDSM.16.MT88.4 R92, [R172+0xb000] ;  /* 0x00b00000ac5c783b */ /* 0x000fe20000004200 */
        /* <DEDUP_REMOVED lines=55> */
[----:B------:R-:W-:Y:S02]  /*4010*/  FMNMX3.FTZ R19, R96, R14, R114, !PT ;  /* 0x0000000e60137276 */ /* 0x000fe40007810072 */
[C---:B------:R-:W-:Y:S02]  /*4020*/  ISETP.GE.AND P1, PT, R18.reuse, R142, PT ;  /* 0x0000008e1200720c */ /* 0x040fe40003f26270 */
[-C--:B------:R-:W-:Y:S01]  /*4030*/  ISETP.GE.AND P3, PT, R18, R119.reuse, PT ;  /* 0x000000771200720c */ /* 0x080fe20003f66270 */
[----:B------:R-:W-:Y:S01]  /*4040*/  VIADD R18, R2, 0xffffffe1 ;  /* 0xffffffe102127836 */ /* 0x000fe20000000000 */
[----:B------:R-:W-:Y:S01]  /*4050*/  FSEL R121, R16, -INF , !P2 ;  /* 0xff80000010797808 */ /* 0x000fe20005000000 */
[----:B------:R-:W-:Y:S01]  /*4060*/  VIADD R16, R2, 0xffffffe9 ;  /* 0xffffffe902107836 */ /* 0x000fe20000000000 */
[----:B------:R-:W-:-:S02]  /*4070*/  ISETP.GE.AND P2, PT, R17, R119, PT ;  /* 0x000000771100720c */ /* 0x000fc40003f46270 */
[----:B------:R-:W-:Y:S02]  /*4080*/  FMNMX3.FTZ R19, R19, R116, R12, !PT ;  /* 0x0000007413137276 */ /* 0x000fe4000781000c */
[----:B------:R-:W-:Y:S02]  /*4090*/  FSEL R136, R136, -INF , !P5 ;  /* 0xff80000088887808 */ /* 0x000fe40006800000 */
[----:B------:R-:W-:Y:S02]  /*40a0*/  FSEL R67, R67, -INF , !P4 ;  /* 0xff80000043437808 */ /* 0x000fe40006000000 */
[----:B------:R-:W-:Y:S02]  /*40b0*/  FSEL R138, R138, -INF , !P6 ;  /* 0xff8000008a8a7808 */ /* 0x000fe40007000000 */
[C---:B------:R-:W-:Y:S02]  /*40c0*/  ISETP.GE.AND P5, PT, R18.reuse, R142, PT ;  /* 0x0000008e1200720c */ /* 0x040fe40003fa6270 */
[----:B------:R-:W-:-:S02]  /*40d0*/  ISETP.GE.AND P4, PT, R18, R119, PT ;  /* 0x000000771200720c */ /* 0x000fc40003f86270 */
[----:B------:R-:W-:Y:S02]  /*40e0*/  FSEL R49, R5, -INF , !P2 ;  /* 0xff80000005317808 */ /* 0x000fe40005000000 */
[----:B------:R-:W-:Y:S01]  /*40f0*/  ISETP.GE.AND P6, PT, R17, R142, PT ;  /* 0x0000008e1100720c */ /* 0x000fe20003fc6270 */
[----:B------:R-:W-:Y:S01]  /*4100*/  VIADD R17, R2, 0xffffffe8 ;  /* 0xffffffe802117836 */ /* 0x000fe20000000000 */
[----:B------:R-:W-:Y:S02]  /*4110*/  FMNMX3.FTZ R18, R9, R99, R11, !PT ;  /* 0x0000006309127276 */ /* 0x000fe4000781000b */
[----:B------:R-:W-:Y:S02]  /*4120*/  FMNMX3.FTZ R5, R19, R10, R8, !PT ;  /* 0x0000000a13057276 */ /* 0x000fe40007810008 */
[----:B------:R-:W-:Y:S02]  /*4130*/  FSEL R124, R124, -INF , !P6 ;  /* 0xff8000007c7c7808 */ /* 0x000fe40007000000 */
[----:B------:R-:W-:-:S02]  /*4140*/  FMNMX3.FTZ R18, R18, R15, R35, !PT ;  /* 0x0000000f12127276 */ /* 0x000fc40007810023 */
[----:B------:R-:W-:Y:S02]  /*4150*/  FMNMX3.FTZ R5, R5, R88, R28, !PT ;  /* 0x0000005805057276 */ /* 0x000fe4000781001c */
[C---:B------:R-:W-:Y:S02]  /*4160*/  ISETP.GE.AND P6, PT, R16.reuse, R142, PT ;  /* 0x0000008e1000720c */ /* 0x040fe40003fc6270 */
[----:B------:R-:W-:Y:S01]  /*4170*/  ISETP.GE.AND P2, PT, R16, R119, PT ;  /* 0x000000771000720c */ /* 0x000fe20003f46270 */
[----:B------:R-:W-:Y:S01]  /*4180*/  VIADD R16, R2, 0xfffffff0 ;  /* 0xfffffff002107836 */ /* 0x000fe20000000000 */
[----:B------:R-:W-:Y:S02]  /*4190*/  FMNMX3.FTZ R18, R18, R37, R89, !PT ;  /* 0x0000002512127276 */ /* 0x000fe40007810059 */
[----:B------:R-:W-:Y:S02]  /*41a0*/  FMNMX3.FTZ R5, R5, R30, R32, !PT ;  /* 0x0000001e05057276 */ /* 0x000fe40007810020 */
[----:B------:R-:W-:-:S02]  /*41b0*/  FSEL R122, R122, -INF , !P5 ;  /* 0xff8000007a7a7808 */ /* 0x000fc40006800000 */
[----:B------:R-:W-:Y:S01]  /*41c0*/  FSEL R50, R4, -INF , !P4 ;  /* 0xff80000004327808 */ /* 0x000fe20006000000 */
[----:B------:R-:W-:Y:S01]  /*41d0*/  VIADD R4, R2, 0xfffffff1 ;  /* 0xfffffff102047836 */ /* 0x000fe20000000000 */
[C---:B------:R-:W-:Y:S02]  /*41e0*/  ISETP.GE.AND P5, PT, R16.reuse, R142, PT ;  /* 0x0000008e1000720c */ /* 0x040fe40003fa6270 */
[----:B------:R-:W-:Y:S02]  /*41f0*/  ISETP.GE.AND P4, PT, R16, R119, PT ;  /* 0x000000771000720c */ /* 0x000fe40003f86270 */
        /* <DEDUP_REMOVED lines=8> */
[----:B------:R-:W-:-:S02]  /*4280*/  FSEL R134, R134, -INF , !P1 ;  /* 0xff80000086867808 */ /* 0x000fc40004800000 */
[----:B------:R-:W-:Y:S02]  /*4290*/  FSEL R65, R65, -INF , !P3 ;  /* 0xff80000041417808 */ /* 0x000fe40005800000 */
[----:B------:R-:W-:Y:S02]  /*42a0*/  FMNMX3.FTZ R16, R16, R61, R125, !PT ;  /* 0x0000003d10107276 */ /* 0x000fe4000781007d */
[----:B------:R-:W-:Y:S02]  /*42b0*/  FMNMX3.FTZ R5, R5, R146, R144, !PT ;  /* 0x0000009205057276 */ /* 0x000fe40007810090 */
[C---:B------:R-:W-:Y:S02]  /*42c0*/  ISETP.GE.AND P1, PT, R17.reuse, R142, PT ;  /* 0x0000008e1100720c */ /* 0x040fe40003f26270 */
[----:B------:R-:W-:Y:S02]  /*42d0*/  ISETP.GE.AND P3, PT, R17, R119, PT ;  /* 0x000000771100720c */ /* 0x000fe40003f66270 */
[----:B------:R-:W-:-:S02]  /*42e0*/  FMNMX3.FTZ R16, R16, R133, R131, !PT ;  /* 0x0000008510107276 */ /* 0x000fc40007810083 */
[----:B------:R-:W-:Y:S02]  /*42f0*/  FMNMX3.FTZ R5, R5, R138, R136, !PT ;  /* 0x0000008a05057276 */ /* 0x000fe40007810088 */
[----:B------:R-:W-:Y:S02]  /*4300*/  FSEL R120, R13, -INF , !P1 ;  /* 0xff8000000d787808 */ /* 0x000fe40004800000 */
[----:B------:R-:W-:Y:S02]  /*4310*/  FSEL R47, R7, -INF , !P3 ;  /* 0xff800000072f7808 */ /* 0x000fe40005800000 */
        /* <DEDUP_REMOVED lines=15> */
[----:B------:R-:W-:Y:S02]  /*4410*/  FMNMX3.FTZ R5, R5, R66, R64, !PT ;  /* 0x0000004205057276 */ /* 0x000fe40007810040 */
[----:B------:R-:W-:Y:S02]  /*4420*/  FSEL R48, R6, -INF , !P2 ;  /* 0xff80000006307808 */ /* 0x000fe40005000000 */
[----:B------:R-:W-:-:S02]  /*4430*/  ISETP.GE.AND P2, PT, R4, R119, PT ;  /* 0x000000770400720c */ /* 0x000fc40003f46270 */
[----:B------:R-:W-:Y:S02]  /*4440*/  FSEL R23, R23, -INF , !P4 ;  /* 0xff80000017177808 */ /* 0x000fe40006000000 */
[----:B------:R-:W-:Y:S02]  /*4450*/  FSEL R58, R58, -INF , !P5 ;  /* 0xff8000003a3a7808 */ /* 0x000fe40006800000 */
[----:B------:R-:W-:Y:S02]  /*4460*/  FMNMX3.FTZ R16, R16, R50, R47, !PT ;  /* 0x0000003210107276 */ /* 0x000fe4000781002f */
        /* <DEDUP_REMOVED lines=9> */
[----:B------:R-:W-:Y:S01]  /*4500*/  FMNMX.FTZ R6, R20, R5, !PT ;  /* 0x0000000514067209 */ /* 0x000fe20007810000 */
[----:B------:R-:W-:Y:S04]  /*4510*/  LDSM.16.MT88.4 R16, [R172+0x9400] ;  /* 0x00940000ac10783b */ /* 0x000fe80000004200 */
[----:B------:R-:W2:Y:S01]  /*4520*/  SHFL.BFLY PT, R5, R6, 0x2, 0x1f ;  /* 0x0c401f0006057f89 */ /* 0x000ea200000e0000 */
[----:B-1----:R-:W-:-:S05]  /*4530*/  FMNMX.FTZ R7, R13, R2, !PT ;  /* 0x000000020d077209 */ /* 0x002fca0007810000 */
[----:B------:R-:W1:Y:S01]  /*4540*/  SHFL.BFLY PT, R2, R7, 0x1, 0x1f ;  /* 0x0c201f0007027f89 */ /* 0x000e6200000e0000 */
[----:B--2---:R-:W-:-:S05]  /*4550*/  FMNMX.FTZ R5, R6, R5, !PT ;  /* 0x0000000506057209 */ /* 0x004fca0007810000 */
[----:B------:R-:W2:Y:S01]  /*4560*/  SHFL.BFLY PT, R4, R5, 0x1, 0x1f ;  /* 0x0c201f0005047f89 */ /* 0x000ea200000e0000 */
[----:B-1----:R-:W-:-:S04]  /*4570*/  FMNMX.FTZ R2, R7, R2, !PT ;  /* 0x0000000207027209 */ /* 0x002fc80007810000 */
[C---:B------:R-:W-:Y:S01]  /*4580*/  FSETP.NEU.FTZ.AND P1, PT, R2.reuse, -INF , PT ;  /* 0xff8000000200780b */ /* 0x040fe20003f3d000 */
[----:B---3--:R-:W-:Y:S01]  /*4590*/  FMUL.FTZ R55, R2, UR6 ;  /* 0x0000000602377c20 */ /* 0x008fe20008410000 */
[----:B--2---:R-:W-:-:S04]  /*45a0*/  FMNMX.FTZ R0, R5, R4, !PT ;  /* 0x0000000405007209 */ /* 0x004fc80007810000 */
[----:B------:R-:W-:Y:S02]  /*45b0*/  FSEL R55, R55, RZ, P1 ;  /* 0x000000ff37377208 */ /* 0x000fe40000800000 */
[C---:B------:R-:W-:Y:S01]  /*45c0*/  FSETP.NEU.FTZ.AND P1, PT, R0.reuse, -INF , PT ;  /* 0xff8000000000780b */ /* 0x040fe20003f3d000 */
[----:B------:R-:W-:Y:S02]  /*45d0*/  FMUL.FTZ R52, R0, UR6 ;  /* 0x0000000600347c20 */ /* 0x000fe40008410000 */
[--C-:B------:R-:W-:Y:S01]  /*45e0*/  FFMA.FTZ R44, R116, UR6, -R55.reuse ;  /* 0x00000006742c7c23 */ /* 0x100fe20008010837 */
[----:B------:R-:W-:Y:S02]  /*45f0*/  IMAD.IADD R116, R3, 0x1, R172 ;  /* 0x0000000103747824 */ /* 0x000fe400078e02ac */
[--C-:B------:R-:W-:Y:S01]  /*4600*/  FFMA.FTZ R54, R96, UR6, -R55.reuse ;  /* 0x0000000660367c23 */ /* 0x100fe20008010837 */
[----:B------:R-:W-:Y:S01]  /*4610*/  FSEL R52, R52, RZ, P1 ;  /* 0x000000ff34347208 */ /* 0x000fe20000800000 */
[--C-:B------:R-:W-:Y:S01]  /*4620*/  FFMA.FTZ R53, R14, UR6, -R55.reuse ;  /* 0x000000060e357c23 */ /* 0x100fe20008010837 */
[--C-:B------:R-:W-:Y:S01]  /*4630*/  FFMA.FTZ R45, R114, UR6, -R55.reuse ;  /* 0x00000006722d7c23 */ /* 0x100fe20008010837 */
[----:B------:R-:W1:Y:S01]  /*4640*/  LDSM.16.MT88.4 R100, [R116+0x9000] ;  /* 0x009000007464783b */ /* 0x000e620000004200 */
[----:B------:R-:W-:Y:S01]  /*4650*/  MUFU.EX2 R44, R44 ;  /* 0x0000002c002c7308 */ /* 0x000fe20000000800 */
[--C-:B------:R-:W-:Y:S01]  /*4660*/  FFMA.FTZ R51, R9, UR6, -R52.reuse ;  /* 0x0000000609337c23 */ /* 0x100fe20008010834 */
[--C-:B------:R-:W-:Y:S01]  /*4670*/  FFMA.FTZ R56, R99, UR6, -R52.reuse ;  /* 0x0000000663387c23 */ /* 0x100fe20008010834 */
[----:B------:R-:W2:Y:S01]  /*4680*/  LDSM.16.MT88.4 R84, [R116+0xb000] ;  /* 0x00b000007454783b */ /* 0x000ea20000004200 */
[--C-:B------:R-:W-:Y:S01]  /*4690*/  FFMA.FTZ R46, R11, UR6, -R52.reuse ;  /* 0x000000060b2e7c23 */ /* 0x100fe20008010834 */
[--C-:B------:R-:W-:Y:S01]  /*46a0*/  FFMA.FTZ R43, R15, UR6, -R52.reuse ;  /* 0x000000060f2b7c23 */ /* 0x100fe20008010834 */
[----:B------:R-:W-:Y:S01]  /*46b0*/  MUFU.EX2 R54, R54 ;  /* 0x0000003600367308 */ /* 0x000fe20000000800 */
[----:B------:R-:W3:Y:S01]  /*46c0*/  LDSM.16.MT88.4 R4, [R116+0xd000] ;  /* 0x00d000007404783b */ /* 0x000ee20000004200 */
[--C-:B------:R-:W-:Y:S01]  /*46d0*/  FFMA.FTZ R41, R10, UR6, -R55.reuse ;  /* 0x000000060a297c23 */ /* 0x100fe20008010837 */
[--C-:B------:R-:W-:Y:S01]  /*46e0*/  FFMA.FTZ R39, R8, UR6, -R55.reuse ;  /* 0x0000000608277c23 */ /* 0x100fe20008010837 */
[----:B------:R-:W4:Y:S01]  /*46f0*/  MUFU.EX2 R53, R53 ;  /* 0x0000003500357308 */ /* 0x000f220000000800 */
[----:B------:R-:W5:Y:S01]  /*4700*/  LDSM.16.MT88.4 R8, [R172+0xb400] ;  /* 0x00b40000ac08783b */ /* 0x000f620000004200 */
[--C-:B------:R-:W-:Y:S01]  /*4710*/  FFMA.FTZ R40, R35, UR6, -R52.reuse ;  /* 0x0000000623287c23 */ /* 0x100fe20008010834 */
[--C-:B------:R-:W-:Y:S01]  /*4720*/  FFMA.FTZ R42, R12, UR6, -R55.reuse ;  /* 0x000000060c2a7c23 */ /* 0x100fe20008010837 */
[----:B------:R-:W4:Y:S01]  /*4730*/  MUFU.EX2 R45, R45 ;  /* 0x0000002d002d7308 */ /* 0x000f220000000800 */
[--C-:B------:R-:W-:Y:S01]  /*4740*/  FFMA.FTZ R36, R88, UR6, -R55.reuse ;  /* 0x0000000658247c23 */ /* 0x100fe20008010837 */
[--C-:B------:R-:W-:Y:S01]  /*4750*/  FFMA.FTZ R37, R37, UR6, -R52.reuse ;  /* 0x0000000625257c23 */ /* 0x100fe20008010834 */
[--C-:B------:R-:W-:Y:S01]  /*4760*/  FFMA.FTZ R38, R89, UR6, -R52.reuse ;  /* 0x0000000659267c23 */ /* 0x100fe20008010834 */
[----:B------:R-:W-:Y:S01]  /*4770*/  MUFU.EX2 R51, R51 ;  /* 0x0000003300337308 */ /* 0x000fe20000000800 */
[--C-:B------:R-:W-:Y:S01]  /*4780*/  FFMA.FTZ R35, R33, UR6, -R52.reuse ;  /* 0x0000000621237c23 */ /* 0x100fe20008010834 */
[----:B------:R-:W5:Y:S01]  /*4790*/  LDSM.16.MT88.4 R12, [R116+0x9400] ;  /* 0x00940000740c783b */ /* 0x000f620000004200 */
[--C-:B------:R-:W-:Y:S01]  /*47a0*/  FFMA.FTZ R33, R30, UR6, -R55.reuse ;  /* 0x000000061e217c23 */ /* 0x100fe20008010837 */
[----:B------:R-:W1:Y:S01]  /*47b0*/  MUFU.EX2 R56, R56 ;  /* 0x0000003800387308 */ /* 0x000e620000000800 */
[--C-:B------:R-:W-:Y:S01]  /*47c0*/  FFMA.FTZ R34, R28, UR6, -R55.reuse ;  /* 0x000000061c227c23 */ /* 0x100fe20008010837 */
[----:B----4-:R-:W-:Y:S01]  /*47d0*/  F2FP.F16.F32.PACK_AB R68, R53, R54 ;  /* 0x000000363544723e */ /* 0x010fe200000000ff */
[--C-:B------:R-:W-:Y:S01]  /*47e0*/  FFMA.FTZ R30, R32, UR6, -R55.reuse ;  /* 0x00000006201e7c23 */ /* 0x100fe20008010837 */
[----:B------:R-:W-:Y:S01]  /*47f0*/  MUFU.EX2 R46, R46 ;  /* 0x0000002e002e7308 */ /* 0x000fe20000000800 */
[--C-:B------:R-:W-:Y:S01]  /*4800*/  FFMA.FTZ R32, R29, UR6, -R52.reuse ;  /* 0x000000061d207c23 */ /* 0x100fe20008010834 */
[----:B------:R-:W-:Y:S01]  /*4810*/  F2FP.F16.F32.PACK_AB R70, R44, R45 ;  /* 0x0000002d2c46723e */ /* 0x000fe200000000ff */
[--C-:B------:R-:W-:Y:S01]  /*4820*/  FFMA.FTZ R28, R31, UR6, -R52.reuse ;  /* 0x000000061f1c7c23 */ /* 0x100fe20008010834 */
[----:B------:R-:W4:Y:S01]  /*4830*/  MUFU.EX2 R43, R43 ;  /* 0x0000002b002b7308 */ /* 0x000f220000000800 */
[--C-:B------:R-:W-:Y:S01]  /*4840*/  FFMA.FTZ R3, R59, UR6, -R52.reuse ;  /* 0x000000063b037c23 */ /* 0x100fe20008010834 */
[--C-:B------:R-:W-:Y:S01]  /*4850*/  FFMA.FTZ R154, R154, UR6, -R55.reuse ;  /* 0x000000069a9a7c23 */ /* 0x100fe20008010837 */
[--C-:B------:R-:W-:Y:S01]  /*4860*/  FFMA.FTZ R135, R135, UR6, -R52.reuse ;  /* 0x0000000687877c23 */ /* 0x100fe20008010834 */
[----:B------:R-:W-:Y:S01]  /*4870*/  MUFU.EX2 R42, R42 ;  /* 0x0000002a002a7308 */ /* 0x000fe20000000800 */
[--C-:B------:R-:W-:Y:S01]  /*4880*/  FFMA.FTZ R59, R128, UR6, -R55.reuse ;  /* 0x00000006803b7c23 */ /* 0x100fe20008010837 */
[----:B-1----:R-:W-:Y:S01]  /*4890*/  F2FP.F16.F32.PACK_AB R69, R56, R51 ;  /* 0x000000333845723e */ /* 0x002fe200000000ff */
[--C-:B------:R-:W-:Y:S01]  /*48a0*/  FFMA.FTZ R137, R130, UR6, -R55.reuse ;  /* 0x0000000682897c23 */ /* 0x100fe20008010837 */
[----:B------:R-:W1:Y:S01]  /*48b0*/  MUFU.EX2 R41, R41 ;  /* 0x0000002900297308 */ /* 0x000e620000000800 */
[--C-:B------:R-:W-:Y:S01]  /*48c0*/  FFMA.FTZ R130, R63, UR6, -R52.reuse ;  /* 0x000000063f827c23 */ /* 0x100fe20008010834 */
[--C-:B------:R-:W-:Y:S01]  /*48d0*/  FFMA.FTZ R61, R61, UR6, -R52.reuse ;  /* 0x000000063d3d7c23 */ /* 0x100fe20008010834 */
[--C-:B------:R-:W-:Y:S01]  /*48e0*/  FFMA.FTZ R127, R127, UR6, -R52.reuse ;  /* 0x000000067f7f7c23 */ /* 0x100fe20008010834 */
[----:B------:R-:W-:Y:S01]  /*48f0*/  MUFU.EX2 R39, R39 ;  /* 0x0000002700277308 */ /* 0x000fe20000000800 */
[--C-:B------:R-:W-:Y:S01]  /*4900*/  FFMA.FTZ R129, R129, UR6, -R52.reuse ;  /* 0x0000000681817c23 */ /* 0x100fe20008010834 */
[----:B----4-:R-:W-:Y:S01]  /*4910*/  F2FP.F16.F32.PACK_AB R71, R43, R46 ;  /* 0x0000002e2b47723e */ /* 0x010fe200000000ff */
[--C-:B------:R-:W-:Y:S01]  /*4920*/  FFMA.FTZ R133, R133, UR6, -R52.reuse ;  /* 0x0000000685857c23 */ /* 0x100fe20008010834 */
[----:B------:R-:W-:Y:S01]  /*4930*/  MUFU.EX2 R36, R36 ;  /* 0x0000002400247308 */ /* 0x000fe20000000800 */
[--C-:B------:R-:W-:Y:S01]  /*4940*/  FFMA.FTZ R138, R138, UR6, -R55.reuse ;  /* 0x000000068a8a7c23 */ /* 0x100fe20008010837 */
[--C-:B------:R-:W-:Y:S01]  /*4950*/  FFMA.FTZ R134, R134, UR6, -R55.reuse ;  /* 0x0000000686867c23 */ /* 0x100fe20008010837 */
[--C-:B------:R-:W-:Y:S01]  /*4960*/  FFMA.FTZ R65, R65, UR6, -R52.reuse ;  /* 0x0000000641417c23 */ /* 0x100fe20008010834 */
[----:B------:R-:W-:Y:S01]  /*4970*/  MUFU.EX2 R40, R40 ;  /* 0x0000002800287308 */ /* 0x000fe20000000800 */
[C---:B------:R-:W-:Y:S01]  /*4980*/  HMMA.16816.F32 R96, R68.reuse, R92, RZ ;  /* 0x0000005c4460723c */ /* 0x040fe200000018ff */
[--C-:B------:R-:W-:Y:S01]  /*4990*/  FFMA.FTZ R123, R123, UR6, -R52.reuse ;  /* 0x000000067b7b7c23 */ /* 0x100fe20008010834 */
[--C-:B------:R-:W-:Y:S01]  /*49a0*/  FFMA.FTZ R122, R122, UR6, -R55.reuse ;  /* 0x000000067a7a7c23 */ /* 0x100fe20008010837 */
[----:B------:R-:W4:Y:S01]  /*49b0*/  MUFU.EX2 R37, R37 ;  /* 0x0000002500257308 */ /* 0x000f220000000800 */
[--C-:B------:R-:W-:Y:S01]  /*49c0*/  FFMA.FTZ R49, R49, UR6, -R52.reuse ;  /* 0x0000000631317c23 */ /* 0x100fe20008010834 */
[----:B------:R-:W-:Y:S01]  /*49d0*/  FFMA.FTZ R47, R47, UR6, -R52 ;  /* 0x000000062f2f7c23 */ /* 0x000fe20008010834 */
[----:B------:R-:W-:Y:S01]  /*49e0*/  FFMA.FTZ R193, R58, UR6, -R55 ;  /* 0x000000063ac17c23 */ /* 0x000fe20008010837 */
[----:B------:R-:W-:Y:S01]  /*49f0*/  MUFU.EX2 R38, R38 ;  /* 0x0000002600267308 */ /* 0x000fe20000000800 */
[C---:B------:R-:W-:Y:S01]  /*4a00*/  HMMA.16816.F32 R92, R68.reuse, R94, RZ ;  /* 0x0000005e445c723c */ /* 0x040fe200000018ff */
[----:B------:R-:W-:Y:S01]  /*4a10*/  FADD.FTZ R54, R54, R53 ;  /* 0x0000003536367221 */ /* 0x000fe20000010000 */
[----:B------:R-:W-:Y:S01]  /*4a20*/  FADD.FTZ R51, R51, R56 ;  /* 0x0000003833337221 */ /* 0x000fe20000010000 */
[----:B------:R-:W5:Y:S02]  /*4a30*/  MUFU.EX2 R35, R35 ;  /* 0x0000002300237308 */ /* 0x000f640000000800 */
[----:B------:R-:W-:Y:S01]  /*4a40*/  FADD.FTZ R45, R45, R54 ;  /* 0x000000362d2d7221 */ /* 0x000fe20000010000 */
[----:B------:R-:W-:Y:S01]  /*4a50*/  FADD.FTZ R54, R46, R51 ;  /* 0x000000332e367221 */ /* 0x000fe20000010000 */
[----:B------:R-:W-:Y:S01]  /*4a60*/  MUFU.EX2 R34, R34 ;  /* 0x0000002200227308 */ /* 0x000fe20000000800 */
[----:B------:R-:W-:Y:S01]  /*4a70*/  HMMA.16816.F32 R112, R68, R108, RZ ;  /* 0x0000006c4470723c */ /* 0x000fe200000018ff */
[----:B------:R-:W-:-:S02]  /*4a80*/  FADD.FTZ R51, R44, R45 ;  /* 0x0000002d2c337221 */ /* 0x000fc40000010000 */
[----:B------:R-:W5:Y:S04]  /*4a90*/  MUFU.EX2 R33, R33 ;  /* 0x0000002100217308 */ /* 0x000f680000000800 */
[----:B------:R-:W-:Y:S01]  /*4aa0*/  MUFU.EX2 R30, R30 ;  /* 0x0000001e001e7308 */ /* 0x000fe20000000800 */
[C---:B------:R-:W-:Y:S03]  /*4ab0*/  HMMA.16816.F32 R104, R68.reuse, R100, RZ ;  /* 0x000000644468723c */ /* 0x040fe600000018ff */
[----:B------:R-:W5:Y:S04]  /*4ac0*/  MUFU.EX2 R29, R154 ;  /* 0x0000009a001d7308 */ /* 0x000f680000000800 */
[----:B------:R-:W-:Y:S01]  /*4ad0*/  MUFU.EX2 R32, R32 ;  /* 0x0000002000207308 */ /* 0x000fe20000000800 */
[C---:B--2---:R-:W-:Y:S03]  /*4ae0*/  HMMA.16816.F32 R88, R68.reuse, R84, RZ ;  /* 0x000000544458723c */ /* 0x044fe600000018ff */
[----:B------:R2:W5:Y:S04]  /*4af0*/  MUFU.EX2 R31, R135 ;  /* 0x00000087001f7308 */ /* 0x0005680000000800 */
[----:B------:R-:W-:Y:S01]  /*4b00*/  MUFU.EX2 R28, R28 ;  /* 0x0000001c001c7308 */ /* 0x000fe20000000800 */
[C---:B------:R-:W-:Y:S03]  /*4b10*/  HMMA.16816.F32 R80, R68.reuse, R76, RZ ;  /* 0x0000004c4450723c */ /* 0x040fe600000018ff */
[----:B------:R-:W5:Y:S04]  /*4b20*/  MUFU.EX2 R3, R3 ;  /* 0x0000000300037308 */ /* 0x000f680000000800 */
[----:B------:R-:W-:Y:S01]  /*4b30*/  MUFU.EX2 R59, R59 ;  /* 0x0000003b003b7308 */ /* 0x000fe20000000800 */
[----:B------:R-:W-:Y:S01]  /*4b40*/  HMMA.16816.F32 R108, R68, R110, RZ ;  /* 0x0000006e446c723c */ /* 0x000fe200000018ff */
[----:B--2---:R-:W-:-:S02]  /*4b50*/  FFMA.FTZ R135, R126, UR6, -R55 ;  /* 0x000000067e877c23 */ /* 0x004fc40008010837 */
[----:B------:R2:W-:Y:S04]  /*4b60*/  MUFU.EX2 R126, R137 ;  /* 0x00000089007e7308 */ /* 0x0005e80000000800 */
[----:B------:R3:W-:Y:S01]  /*4b70*/  MUFU.EX2 R63, R127 ;  /* 0x0000007f003f7308 */ /* 0x0007e20000000800 */
[C---:B------:R-:W-:Y:S03]  /*4b80*/  HMMA.16816.F32 R100, R68.reuse, R102, RZ ;  /* 0x000000664464723c */ /* 0x040fe600000018ff */
[----:B------:R-:W-:Y:S04]  /*4b90*/  MUFU.EX2 R130, R130 ;  /* 0x0000008200827308 */ /* 0x000fe80000000800 */
[----:B------:R-:W-:Y:S01]  /*4ba0*/  MUFU.EX2 R61, R61 ;  /* 0x0000003d003d7308 */ /* 0x000fe20000000800 */
[----:B------:R-:W-:Y:S01]  /*4bb0*/  HMMA.16816.F32 R84, R68, R86, RZ ;  /* 0x000000564454723c */ /* 0x000fe200000018ff */
[--C-:B--2---:R-:W-:Y:S01]  /*4bc0*/  FFMA.FTZ R137, R150, UR6, -R55.reuse ;  /* 0x0000000696897c23 */ /* 0x104fe20008010837 */
[----:B------:R-:W-:Y:S01]  /*4bd0*/  FFMA.FTZ R150, R131, UR6, -R52 ;  /* 0x0000000683967c23 */ /* 0x000fe20008010834 */
[----:B------:R-:W-:Y:S01]  /*4be0*/  MUFU.EX2 R129, R129 ;  /* 0x0000008100817308 */ /* 0x000fe20000000800 */
[----:B---3--:R-:W-:-:S03]  /*4bf0*/  FFMA.FTZ R127, R148, UR6, -R55 ;  /* 0x00000006947f7c23 */ /* 0x008fc60008010837 */
[----:B------:R2:W-:Y:S01]  /*4c00*/  MUFU.EX2 R131, R133 ;  /* 0x0000008500837308 */ /* 0x0005e20000000800 */
[C---:B------:R-:W-:Y:S03]  /*4c10*/  HMMA.16816.F32 R76, R68.reuse, R78, RZ ;  /* 0x0000004e444c723c */ /* 0x040fe600000018ff */
[----:B------:R-:W-:Y:S04]  /*4c20*/  MUFU.EX2 R127, R127 ;  /* 0x0000007f007f7308 */ /* 0x000fe80000000800 */
[----:B------:R-:W-:Y:S01]  /*4c30*/  MUFU.EX2 R150, R150 ;  /* 0x0000009600967308 */ /* 0x000fe20000000800 */
[----:B------:R-:W-:Y:S01]  /*4c40*/  HMMA.16816.F32 R72, R68, R4, RZ ;  /* 0x000000044448723c */ /* 0x000fe200000018ff */
[----:B-1----:R-:W-:Y:S01]  /*4c50*/  F2FP.F16.F32.PACK_AB R4, R41, R42 ;  /* 0x0000002a2904723e */ /* 0x002fe200000000ff */
[----:B------:R-:W-:Y:S01]  /*4c60*/  FADD.FTZ R42, R42, R51 ;  /* 0x000000332a2a7221 */ /* 0x000fe20000010000 */
[----:B----4-:R-:W-:Y:S01]  /*4c70*/  F2FP.F16.F32.PACK_AB R5, R37, R40 ;  /* 0x000000282505723e */ /* 0x010fe200000000ff */
[----:B------:R-:W-:Y:S01]  /*4c80*/  MUFU.EX2 R134, R134 ;  /* 0x0000008600867308 */ /* 0x000fe20000000800 */
[----:B--2---:R-:W-:Y:S01]  /*4c90*/  FFMA.FTZ R133, R136, UR6, -R55 ;  /* 0x0000000688857c23 */ /* 0x004fe20008010837 */
[----:B------:R-:W-:-:S02]  /*4ca0*/  FADD.FTZ R42, R41, R42 ;  /* 0x0000002a292a7221 */ /* 0x000fc40000010000 */
[----:B------:R-:W-:Y:S01]  /*4cb0*/  HMMA.16816.F32 R68, R68, R6, RZ ;  /* 0x000000064444723c */ /* 0x000fe200000018ff */
[----:B------:R-:W-:Y:S01]  /*4cc0*/  F2FP.F16.F32.PACK_AB R6, R36, R39 ;  /* 0x000000272406723e */ /* 0x000fe200000000ff */
[----:B------:R1:W-:Y:S01]  /*4cd0*/  MUFU.EX2 R136, R138 ;  /* 0x0000008a00887308 */ /* 0x0003e20000000800 */
[----:B-----5:R-:W-:-:S03]  /*4ce0*/  F2FP.F16.F32.PACK_AB R7, R35, R38 ;  /* 0x000000262307723e */ /* 0x020fc600000000ff */
[----:B------:R-:W-:Y:S04]  /*4cf0*/  MUFU.EX2 R133, R133 ;  /* 0x0000008500857308 */ /* 0x000fe80000000800 */
[C---:B------:R-:W-:Y:S01]  /*4d00*/  HMMA.16816.F32 R96, R4.reuse, R8, R96 ;  /* 0x000000080460723c */ /* 0x040fe20000001860 */
[----:B------:R-:W-:Y:S04]  /*4d10*/  MUFU.EX2 R65, R65 ;  /* 0x0000004100417308 */ /* 0x000fe80000000800 */
[----:B------:R-:W-:Y:S01]  /*4d20*/  MUFU.EX2 R49, R49 ;  /* 0x0000003100317308 */ /* 0x000fe20000000800 */
[--C-:B-1----:R-:W-:Y:S01]  /*4d30*/  FFMA.FTZ R138, R67, UR6, -R52.reuse ;  /* 0x00000006438a7c23 */ /* 0x102fe20008010834 */
[----:B------:R-:W-:Y:S01]  /*4d40*/  FFMA.FTZ R67, R124, UR6, -R55 ;  /* 0x000000067c437c23 */ /* 0x000fe20008010837 */
[C---:B------:R-:W-:Y:S01]  /*4d50*/  HMMA.16816.F32 R92, R4.reuse, R10, R92 ;  /* 0x0000000a045c723c */ /* 0x040fe2000000185c */
[----:B------:R-:W1:Y:S01]  /*4d60*/  LDSM.16.MT88.4 R8, [R116+0xd400] ;  /* 0x00d400007408783b */ /* 0x000e620000004200 */
[----:B------:R-:W-:Y:S01]  /*4d70*/  FFMA.FTZ R124, R23, UR6, -R52 ;  /* 0x00000006177c7c23 */ /* 0x000fe20008010834 */
[----:B------:R-:W-:Y:S04]  /*4d80*/  MUFU.EX2 R47, R47 ;  /* 0x0000002f002f7308 */ /* 0x000fe80000000800 */
[----:B------:R-:W-:Y:S01]  /*4d90*/  MUFU.EX2 R138, R138 ;  /* 0x0000008a008a7308 */ /* 0x000fe20000000800 */
[C---:B------:R-:W-:Y:S03]  /*4da0*/  HMMA.16816.F32 R112, R4.reuse, R16, R112 ;  /* 0x000000100470723c */ /* 0x040fe60000001870 */
[----:B------:R-:W-:Y:S04]  /*4db0*/  MUFU.EX2 R67, R67 ;  /* 0x0000004300437308 */ /* 0x000fe80000000800 */
[----:B------:R-:W-:Y:S01]  /*4dc0*/  MUFU.EX2 R193, R193 ;  /* 0x000000c100c17308 */ /* 0x000fe20000000800 */
[C---:B------:R-:W-:Y:S01]  /*4dd0*/  HMMA.16816.F32 R108, R4.reuse, R18, R108 ;  /* 0x00000012046c723c */ /* 0x040fe2000000186c */
[----:B------:R-:W2:Y:S02]  /*4de0*/  LDSM.16.MT88.4 R16, [R116+0xb400] ;  /* 0x00b400007410783b */ /* 0x000ea40000004200 */
[----:B------:R-:W-:Y:S05]  /*4df0*/  MUFU.EX2 R44, R124 ;  /* 0x0000007c002c7308 */ /* 0x000fea0000000800 */
        /* <DEDUP_REMOVED lines=26> */
[----:B------:R-:W-:Y:S01]  /*4fa0*/  FFMA.FTZ R8, R132, UR6, -R55 ;  /* 0x0000000684087c23 */ /* 0x000fe20008010837 */
[----:B------:R-:W-:-:S02]  /*4fb0*/  FFMA.FTZ R132, R57, UR6, -R52 ;  /* 0x0000000639847c23 */ /* 0x000fc40008010834 */
[----:B------:R1:W-:Y:S04]  /*4fc0*/  MUFU.EX2 R57, R135 ;  /* 0x0000008700397308 */ /* 0x0003e80000000800 */
[----:B------:R4:W5:Y:S01]  /*4fd0*/  MUFU.EX2 R128, R8 ;  /* 0x0000000800807308 */ /* 0x0009620000000800 */
[C---:B------:R-:W-:Y:S03]  /*4fe0*/  HMMA.16816.F32 R68, R4.reuse, R10, R68 ;  /* 0x0000000a0444723c */ /* 0x040fe60000001844 */
[----:B------:R-:W5:Y:S05]  /*4ff0*/  MUFU.EX2 R132, R132 ;  /* 0x0000008400847308 */ /* 0x000f6a0000000800 */
[----:B--2---:R-:W-:Y:S01]  /*5000*/  HMMA.16816.F32 R88, R4, R16, R88 ;  /* 0x000000100458723c */ /* 0x004fe20000001858 */
[----:B-1----:R-:W-:-:S02]  /*5010*/  FFMA.FTZ R135, R146, UR6, -R55 ;  /* 0x0000000692877c23 */ /* 0x002fc40008010837 */
[----:B------:R-:W-:Y:S01]  /*5020*/  MUFU.EX2 R146, R137 ;  /* 0x0000008900927308 */ /* 0x000fe20000000800 */
[----:B----4-:R-:W1:Y:S04]  /*5030*/  LDSM.16.MT88.4 R8, [R172+0xbc00] ;  /* 0x00bc0000ac08783b */ /* 0x010e680000004200 */
[C---:B------:R-:W-:Y:S01]  /*5040*/  HMMA.16816.F32 R84, R4.reuse, R18, R84 ;  /* 0x000000120454723c */ /* 0x040fe20000001854 */
[----:B------:R-:W2:Y:S07]  /*5050*/  LDSM.16.MT88.4 R16, [R172+0x9c00] ;  /* 0x009c0000ac10783b */ /* 0x000eae0000004200 */
[C---:B---3--:R-:W-:Y:S08]  /*5060*/  HMMA.16816.F32 R80, R4.reuse, R12, R80 ;  /* 0x0000000c0450723c */ /* 0x048ff00000001850 */
[----:B------:R-:W-:Y:S01]  /*5070*/  HMMA.16816.F32 R76, R4, R14, R76 ;  /* 0x0000000e044c723c */ /* 0x000fe2000000184c */
[----:B------:R-:W3:Y:S01]  /*5080*/  LDSM.16.MT88.4 R12, [R116+0x9c00] ;  /* 0x009c0000740c783b */ /* 0x000ee20000004200 */
[----:B-----5:R-:W-:-:S02]  /*5090*/  F2FP.F16.F32.PACK_AB R4, R59, R128 ;  /* 0x000000803b04723e */ /* 0x020fc400000000ff */
        /* <DEDUP_REMOVED lines=20> */
[----:B-1----:R-:W-:Y:S01]  /*51e0*/  FFMA.FTZ R135, R144, UR6, -R55 ;  /* 0x0000000690877c23 */ /* 0x002fe20008010837 */
[----:B------:R-:W-:-:S02]  /*51f0*/  FFMA.FTZ R144, R121, UR6, -R52 ;  /* 0x0000000679907c23 */ /* 0x000fc40008010834 */
[----:B------:R1:W-:Y:S01]  /*5200*/  MUFU.EX2 R121, R123 ;  /* 0x0000007b00797308 */ /* 0x0003e20000000800 */
[----:B----4-:R-:W2:Y:S03]  /*5210*/  LDSM.16.MT88.4 R8, [R172+0xc000] ;  /* 0x00c00000ac08783b */ /* 0x010ea60000004200 */
[C---:B------:R-:W-:Y:S01]  /*5220*/  HMMA.16816.F32 R84, R4.reuse, R18, R84 ;  /* 0x000000120454723c */ /* 0x040fe20000001854 */
[----:B------:R-:W4:Y:S01]  /*5230*/  LDSM.16.MT88.4 R16, [R172+0xa000] ;  /* 0x00a00000ac10783b */ /* 0x000f220000004200 */
[----:B------:R-:W4:Y:S04]  /*5240*/  MUFU.EX2 R135, R135 ;  /* 0x0000008700877308 */ /* 0x000f280000000800 */
[----:B------:R-:W4:Y:S02]  /*5250*/  MUFU.EX2 R144, R144 ;  /* 0x0000009000907308 */ /* 0x000f240000000800 */
[----:B---3--:R-:W-:Y:S01]  /*5260*/  HMMA.16816.F32 R80, R4, R12, R80 ;  /* 0x0000000c0450723c */ /* 0x008fe20000001850 */
[----:B-1----:R-:W-:-:S02]  /*5270*/  FFMA.FTZ R123, R64, UR6, -R55 ;  /* 0x00000006407b7c23 */ /* 0x002fc40008010837 */
[----:B------:R1:W3:Y:S05]  /*5280*/  MUFU.EX2 R64, R122 ;  /* 0x0000007a00407308 */ /* 0x0002ea0000000800 */
[----:B------:R-:W-:Y:S01]  /*5290*/  HMMA.16816.F32 R76, R4, R14, R76 ;  /* 0x0000000e044c723c */ /* 0x000fe2000000184c */
[----:B------:R-:W3:Y:S01]  /*52a0*/  LDSM.16.MT88.4 R12, [R116+0xa000] ;  /* 0x00a00000740c783b */ /* 0x000ee20000004200 */
[----:B-----5:R-:W-:Y:S02]  /*52b0*/  F2FP.F16.F32.PACK_AB R4, R127, R148 ;  /* 0x000000947f04723e */ /* 0x020fe400000000ff */
[----:B------:R-:W-:Y:S02]  /*52c0*/  F2FP.F16.F32.PACK_AB R6, R125, R146 ;  /* 0x000000927d06723e */ /* 0x000fe400000000ff */
[----:B------:R-:W-:-:S02]  /*52d0*/  F2FP.F16.F32.PACK_AB R5, R131, R152 ;  /* 0x000000988305723e */ /* 0x000fc400000000ff */
[----:B------:R-:W-:Y:S01]  /*52e0*/  F2FP.F16.F32.PACK_AB R7, R129, R150 ;  /* 0x000000968107723e */ /* 0x000fe200000000ff */
[----:B-1----:R-:W-:-:S06]  /*52f0*/  FFMA.FTZ R122, R22, UR6, -R52 ;  /* 0x00000006167a7c23 */ /* 0x002fcc0008010834 */
[C---:B--2---:R-:W-:Y:S08]  /*5300*/  HMMA.16816.F32 R96, R4.reuse, R8, R96 ;  /* 0x000000080460723c */ /* 0x044ff00000001860 */
[C---:B------:R-:W-:Y:S01]  /*5310*/  HMMA.16816.F32 R92, R4.reuse, R10, R92 ;  /* 0x0000000a045c723c */ /* 0x040fe2000000185c */
[----:B------:R-:W1:Y:S07]  /*5320*/  LDSM.16.MT88.4 R8, [R116+0xe000] ;  /* 0x00e000007408783b */ /* 0x000e6e0000004200 */
[C---:B----4-:R-:W-:Y:S08]  /*5330*/  HMMA.16816.F32 R112, R4.reuse, R16, R112 ;  /* 0x000000100470723c */ /* 0x050ff00000001870 */
        /* <DEDUP_REMOVED lines=31> */
[--C-:B------:R-:W-:Y:S01]  /*5530*/  FFMA.FTZ R16, R120, UR6, -R55.reuse ;  /* 0x0000000678107c23 */ /* 0x100fe20008010837 */
[----:B------:R-:W-:Y:S01]  /*5540*/  FFMA.FTZ R120, R62, UR6, -R55 ;  /* 0x000000063e787c23 */ /* 0x000fe20008010837 */
[----:B------:R-:W-:-:S03]  /*5550*/  FFMA.FTZ R62, R20, UR6, -R52 ;  /* 0x00000006143e7c23 */ /* 0x000fc60008010834 */
[----:B------:R-:W-:Y:S02]  /*5560*/  MUFU.EX2 R45, R120 ;  /* 0x00000078002d7308 */ /* 0x000fe40000000800 */
[C---:B------:R-:W-:Y:S02]  /*5570*/  HMMA.16816.F32 R84, R4.reuse, R18, R84 ;  /* 0x000000120454723c */ /* 0x040fe40000001854 */
[----:B------:R-:W-:Y:S06]  /*5580*/  MUFU.EX2 R51, R62 ;  /* 0x0000003e00337308 */ /* 0x000fec0000000800 */
[C---:B---3--:R-:W-:Y:S01]  /*5590*/  HMMA.16816.F32 R72, R4.reuse, R12, R72 ;  /* 0x0000000c0448723c */ /* 0x048fe20000001848 */
[--C-:B------:R-:W-:Y:S01]  /*55a0*/  FFMA.FTZ R12, R66, UR6, -R55.reuse ;  /* 0x00000006420c7c23 */ /* 0x100fe20008010837 */
[--C-:B------:R-:W-:Y:S01]  /*55b0*/  FFMA.FTZ R13, R50, UR6, -R52.reuse ;  /* 0x00000006320d7c23 */ /* 0x100fe20008010834 */
[----:B------:R-:W-:Y:S01]  /*55c0*/  FFMA.FTZ R66, R60, UR6, -R55 ;  /* 0x000000063c427c23 */ /* 0x000fe20008010837 */
[--C-:B------:R-:W-:Y:S01]  /*55d0*/  FFMA.FTZ R50, R48, UR6, -R52.reuse ;  /* 0x0000000630327c23 */ /* 0x100fe20008010834 */
[----:B------:R-:W-:Y:S01]  /*55e0*/  FFMA.FTZ R60, R21, UR6, -R52 ;  /* 0x00000006153c7c23 */ /* 0x000fe20008010834 */
[----:B------:R2:W-:Y:S01]  /*55f0*/  MUFU.EX2 R55, R16 ;  /* 0x0000001000377308 */ /* 0x0005e20000000800 */
[----:B------:R-:W3:Y:S01]  /*5600*/  LDSM.16.MT88.4 R20, [R116+0xa800] ;  /* 0x00a800007414783b */ /* 0x000ee20000004200 */
[----:B------:R-:W-:Y:S01]  /*5610*/  HMMA.16816.F32 R68, R4, R14, R68 ;  /* 0x0000000e0444723c */ /* 0x000fe20000001844 */
[----:B------:R-:W-:Y:S01]  /*5620*/  F2FP.F16.F32.PACK_AB R4, R64, R67 ;  /* 0x000000434004723e */ /* 0x000fe200000000ff */
[----:B------:R-:W4:Y:S04]  /*5630*/  MUFU.EX2 R58, R12 ;  /* 0x0000000c003a7308 */ /* 0x000f280000000800 */
[----:B------:R-:W5:Y:S04]  /*5640*/  MUFU.EX2 R48, R13 ;  /* 0x0000000d00307308 */ /* 0x000f680000000800 */
[----:B------:R-:W1:Y:S01]  /*5650*/  MUFU.EX2 R50, R50 ;  /* 0x0000003200327308 */ /* 0x000e620000000800 */
[----:B--2---:R-:W2:Y:S03]  /*5660*/  LDSM.16.MT88.4 R16, [R172+0xc800] ;  /* 0x00c80000ac10783b */ /* 0x004ea60000004200 */
[----:B------:R-:W2:Y:S01]  /*5670*/  MUFU.EX2 R52, R123 ;  /* 0x0000007b00347308 */ /* 0x000ea20000000800 */
[----:B----4-:R-:W-:-:S03]  /*5680*/  F2FP.F16.F32.PACK_AB R6, R58, R55 ;  /* 0x000000373a06723e */ /* 0x010fc600000000ff */
[----:B------:R-:W4:Y:S01]  /*5690*/  MUFU.EX2 R46, R66 ;  /* 0x00000042002e7308 */ /* 0x000f220000000800 */
[----:B-----5:R-:W-:Y:S01]  /*56a0*/  F2FP.F16.F32.PACK_AB R5, R48, R49 ;  /* 0x000000313005723e */ /* 0x020fe200000000ff */
[----:B------:R-:W5:Y:S02]  /*56b0*/  LDSM.16.MT88.4 R12, [R116+0xc800] ;  /* 0x00c80000740c783b */ /* 0x000f640000004200 */
[----:B------:R-:W-:Y:S01]  /*56c0*/  MUFU.EX2 R60, R60 ;  /* 0x0000003c003c7308 */ /* 0x000fe20000000800 */
[----:B-1----:R-:W-:-:S07]  /*56d0*/  F2FP.F16.F32.PACK_AB R7, R50, R47 ;  /* 0x0000002f3207723e */ /* 0x002fce00000000ff */
[C---:B------:R-:W-:Y:S08]  /*56e0*/  HMMA.16816.F32 R112, R4.reuse, R8, R112 ;  /* 0x000000080470723c */ /* 0x040ff00000001870 */
        /* <DEDUP_REMOVED lines=8> */
[C---:B-----5:R-:W-:Y:S08]  /*5770*/  HMMA.16816.F32 R88, R4.reuse, R12, R88 ;  /* 0x0000000c0458723c */ /* 0x060ff00000001858 */
[C---:B------:R-:W-:Y:S01]  /*5780*/  HMMA.16816.F32 R84, R4.reuse, R14, R84 ;  /* 0x0000000e0454723c */ /* 0x040fe20000001854 */
[----:B------:R-:W5:Y:S07]  /*5790*/  LDSM.16.MT88.4 R12, [R116+0xac00] ;  /* 0x00ac0000740c783b */ /* 0x000f6e0000004200 */
[----:B-1----:R-:W-:Y:S01]  /*57a0*/  HMMA.16816.F32 R80, R4, R8, R80 ;  /* 0x000000080450723c */ /* 0x002fe20000001850 */
[----:B------:R-:W-:-:S02]  /*57b0*/  FADD.FTZ R9, R43, R54 ;  /* 0x000000362b097221 */ /* 0x000fc40000010000 */
[----:B------:R-:W1:Y:S02]  /*57c0*/  MUFU.EX2 R43, R122 ;  /* 0x0000007a002b7308 */ /* 0x000e640000000800 */
[----:B------:R-:W-:-:S03]  /*57d0*/  FADD.FTZ R40, R40, R9 ;  /* 0x0000000928287221 */ /* 0x000fc60000010000 */
[----:B------:R-:W-:Y:S01]  /*57e0*/  HMMA.16816.F32 R76, R4, R10, R76 ;  /* 0x0000000a044c723c */ /* 0x000fe2000000184c */
[----:B------:R-:W-:Y:S01]  /*57f0*/  FADD.FTZ R37, R37, R40 ;  /* 0x0000002825257221 */ /* 0x000fe20000010000 */
[----:B------:R-:W5:Y:S03]  /*5800*/  LDSM.16.MT88.4 R8, [R172+0xcc00] ;  /* 0x00cc0000ac08783b */ /* 0x000f660000004200 */
[----:B------:R-:W-:-:S03]  /*5810*/  FADD.FTZ R38, R38, R37 ;  /* 0x0000002526267221 */ /* 0x000fc60000010000 */
[----:B---3--:R-:W-:Y:S01]  /*5820*/  HMMA.16816.F32 R72, R4, R20, R72 ;  /* 0x000000140448723c */ /* 0x008fe20000001848 */
[----:B------:R-:W-:Y:S01]  /*5830*/  FADD.FTZ R21, R39, R42 ;  /* 0x0000002a27157221 */ /* 0x000fe20000010000 */
[----:B------:R-:W-:-:S03]  /*5840*/  FADD.FTZ R35, R35, R38 ;  /* 0x0000002623237221 */ /* 0x000fc60000010000 */
[----:B------:R-:W-:Y:S01]  /*5850*/  FADD.FTZ R21, R36, R21 ;  /* 0x0000001524157221 */ /* 0x000fe20000010000 */
        /* <DEDUP_REMOVED lines=31> */
[----:B------:R-:W-:-:S04]  /*5a50*/  FADD.FTZ R20, R150, R131 ;  /* 0x0000008396147221 */ /* 0x000fc80000010000 */
[----:B------:R-:W-:Y:S01]  /*5a60*/  FADD.FTZ R20, R129, R20 ;  /* 0x0000001481147221 */ /* 0x000fe20000010000 */
[----:B------:R-:W-:Y:S03]  /*5a70*/  HMMA.16816.F32 R96, R4, R8, R96 ;  /* 0x000000080460723c */ /* 0x000fe60000001860 */
[----:B------:R-:W-:-:S04]  /*5a80*/  FADD.FTZ R3, R121, R20 ;  /* 0x0000001479037221 */ /* 0x000fc80000010000 */
[----:B------:R-:W-:Y:S01]  /*5a90*/  FADD.FTZ R3, R144, R3 ;  /* 0x0000000390037221 */ /* 0x000fe20000010000 */
[C---:B------:R-:W-:Y:S01]  /*5aa0*/  HMMA.16816.F32 R92, R4.reuse, R10, R92 ;  /* 0x0000000a045c723c */ /* 0x040fe2000000185c */
[----:B------:R-:W3:Y:S07]  /*5ab0*/  LDSM.16.MT88.4 R8, [R116+0xec00] ;  /* 0x00ec00007408783b */ /* 0x000eee0000004200 */
        /* <DEDUP_REMOVED lines=94> */
.L_x_1552:
[----:B------:R-:W-:Y:S01]  /*60a0*/  UMOV UR4, URZ ;  /* 0x000000ff00047c82 */ /* 0x000fe20008000000 */
[----:B------:R-:W-:Y:S01]  /*60b0*/  IMAD.SHL.U32 R4, R24, 0x80, RZ ;  /* 0x0000008018047824 */ /* 0x000fe200078e00ff */
[----:B------:R-:W-:-:S05]  /*60c0*/  IADD3 R3, P0, PT, RZ, -UR4, RZ ;  /* 0x80000004ff037c10 */ /* 0x000fca000ff1e0ff */
[----:B------:R-:W-:-:S05]  /*60d0*/  IMAD.X R4, RZ, RZ, ~R4, P0 ;  /* 0x000000ffff047224 */ /* 0x000fca00000e0e04 */
[----:B------:R-:W-:-:S04]  /*60e0*/  SHF.R.S64 R3, R3, 0x1f, R4 ;  /* 0x0000001f03037819 */ /* 0x000fc80000001004 */
[----:B------:R-:W-:-:S04]  /*60f0*/  IADD3 R180, P0, PT, R3, R180, RZ ;  /* 0x000000b403b47210 */ /* 0x000fc80007f1e0ff */
[----:B------:R-:W-:-:S09]  /*6100*/  LEA.HI.X.SX32 R181, R4, R181, 0x1, P0 ;  /* 0x000000b504b57211 */ /* 0x000fd200000f0eff */
.L_x_1553:
        /* <DEDUP_REMOVED lines=16> */
[----:B------:R1:W-:Y:S04]  /*6210*/  LDGSTS.E.BYPASS.LTC128B.128 [R185+0xd800], desc[UR16][R4.64+0x80] ;  /* 0x0d80008004b97fae */ /* 0x0003e8000b981a10 */
[----:B------:R-:W-:Y:S04]  /*6220*/  LDGSTS.E.BYPASS.LTC128B.128 [R185+0xa000], desc[UR16][R8.64] ;  /* 0x0a00000008b97fae */ /* 0x000fe8000b981a10 */
[----:B------:R-:W-:Y:S04]  /*6230*/  LDGSTS.E.BYPASS.LTC128B.128 [R185+0xc000], desc[UR16][R8.64+0x40] ;  /* 0x0c00004008b97fae */ /* 0x000fe8000b981a10 */
[----:B------:R-:W-:Y:S04]  /*6240*/  LDGSTS.E.BYPASS.LTC128B.128 [R185+0xe000], desc[UR16][R8.64+0x80] ;  /* 0x0e00008008b97fae */ /* 0x000fe8000b981a10 */
[----:B------:R-:W-:Y:S04]  /*6250*/  LDGSTS.E.BYPASS.LTC128B.128 [R185+0xa800], desc[UR16][R10.64] ;  /* 0x0a8000000ab97fae */ /* 0x000fe8000b981a10 */
[----:B------:R-:W-:Y:S04]  /*6260*/  LDGSTS.E.BYPASS.LTC128B.128 [R185+0xc800], desc[UR16][R10.64+0x40] ;  /* 0x0c8000400ab97fae */ /* 0x000fe8000b981a10 */
[----:B------:R2:W-:Y:S04]  /*6270*/  LDGSTS.E.BYPASS.LTC128B.128 [R185+0xe800], desc[UR16][R10.64+0x80] ;  /* 0x0e8000800ab97fae */ /* 0x0005e8000b981a10 */
        /* <DEDUP_REMOVED lines=91> */
[C---:B-1----:R-:W-:Y:S08]  /*6830*/  HMMA.16816.F32 R40, R128.reuse, R124, R40 ;  /* 0x0000007c8028723c */ /* 0x042ff00000001828 */
[C---:B------:R-:W-:Y:S01]  /*6840*/  HMMA.16816.F32 R36, R128.reuse, R126, R36 ;  /* 0x0000007e8024723c */ /* 0x040fe20000001824 */
[----:B------:R-:W1:Y:S07]  /*6850*/  LDSM.16.M88.4 R124, [R174+0x7000] ;  /* 0x00700000ae7c783b */ /* 0x000e6e0000000200 */
[C---:B------:R-:W-:Y:S01]  /*6860*/  HMMA.16816.F32 R60, R128.reuse, R122, R60 ;  /* 0x0000007a803c723c */ /* 0x040fe2000000183c */
[----:B------:R-:W3:Y:S07]  /*6870*/  LDSM.16.M88.4 R120, [R118+0x6800] ;  /* 0x006800007678783b */ /* 0x000eee0000000200 */
[C---:B--2---:R-:W-:Y:S08]  /*6880*/  HMMA.16816.F32 R48, R128.reuse, R132, R48 ;  /* 0x000000848030723c */ /* 0x044ff00000001830 */
[----:B------:R-:W-:Y:S01]  /*6890*/  HMMA.16816.F32 R44, R128, R134, R44 ;  /* 0x00000086802c723c */ /* 0x000fe2000000182c */
[----:B------:R-:W2:Y:S07]  /*68a0*/  LDSM.16.M88.4 R132, [R118+0x6c00] ;  /* 0x006c00007684783b */ /* 0x000eae0000000200 */
[C---:B-1----:R-:W-:Y:S08]  /*68b0*/  HMMA.16816.F32 R16, R136.reuse, R124, R16 ;  /* 0x0000007c8810723c */ /* 0x042ff00000001810 */
[----:B------:R-:W-:Y:S01]  /*68c0*/  HMMA.16816.F32 R12, R136, R126, R12 ;  /* 0x0000007e880c723c */ /* 0x000fe2000000180c */
[----:B------:R-:W1:Y:S07]  /*68d0*/  LDSM.16.M88.4 R124, [R174+0x8000] ;  /* 0x00800000ae7c783b */ /* 0x000e6e0000000200 */
[C---:B---3--:R-:W-:Y:S08]  /*68e0*/  HMMA.16816.F32 R32, R128.reuse, R120, R32 ;  /* 0x000000788020723c */ /* 0x048ff00000001820 */
        /* <DEDUP_REMOVED lines=14> */
[----:B------:R-:W-:Y:S07]  /*69d0*/  LDSM.16.M88.4 R128, [R173+0x2000] ;  /* 0x00200000ad80783b */ /* 0x000fee0000000200 */
[C---:B----4-:R-:W-:Y:S08]  /*69e0*/  HMMA.16816.F32 R64, R136.reuse, R132, R64 ;  /* 0x000000848840723c */ /* 0x050ff00000001840 */
[C---:B-1----:R-:W-:Y:S08]  /*69f0*/  HMMA.16816.F32 R32, R136.reuse, R124, R32 ;  /* 0x0000007c8820723c */ /* 0x042ff00000001820 */
[C---:B------:R-:W-:Y:S01]  /*6a00*/  HMMA.16816.F32 R28, R136.reuse, R126, R28 ;  /* 0x0000007e881c723c */ /* 0x040fe2000000181c */
[----:B------:R-:W1:Y:S07]  /*6a10*/  LDSM.16.M88.4 R124, [R118+0x7400] ;  /* 0x00740000767c783b */ /* 0x000e6e0000000200 */
[C---:B---3--:R-:W-:Y:S08]  /*6a20*/  HMMA.16816.F32 R40, R136.reuse, R120, R40 ;  /* 0x000000788828723c */ /* 0x048ff00000001828 */
[C---:B------:R-:W-:Y:S01]  /*6a30*/  HMMA.16816.F32 R36, R136.reuse, R122, R36 ;  /* 0x0000007a8824723c */ /* 0x040fe20000001824 */
[----:B------:R-:W2:Y:S07]  /*6a40*/  LDSM.16.M88.4 R120, [R118+0x7000] ;  /* 0x007000007678783b */ /* 0x000eae0000000200 */
[----:B------:R-:W-:Y:S01]  /*6a50*/  HMMA.16816.F32 R60, R136, R134, R60 ;  /* 0x00000086883c723c */ /* 0x000fe2000000183c */
[----:B------:R-:W3:Y:S07]  /*6a60*/  LDSM.16.M88.4 R132, [R174+0x8c00] ;  /* 0x008c0000ae84783b */ /* 0x000eee0000000200 */
[C---:B-1----:R-:W-:Y:S08]  /*6a70*/  HMMA.16816.F32 R8, R128.reuse, R124, R8 ;  /* 0x0000007c8008723c */ /* 0x042ff00000001808 */
[C---:B------:R-:W-:Y:S08]  /*6a80*/  HMMA.16816.F32 R4, R128.reuse, R126, R4 ;  /* 0x0000007e8004723c */ /* 0x040ff00000001804 */
[----:B--2---:R-:W-:Y:S03]  /*6a90*/  HMMA.16816.F32 R16, R128, R120, R16 ;  /* 0x000000788010723c */ /* 0x004fe60000001810 */
[----:B------:R-:W-:Y:S01]  /*6aa0*/  FMUL.FTZ R124, R8, UR10 ;  /* 0x0000000a087c7c20 */ /* 0x000fe20008410000 */
[----:B------:R-:W-:Y:S01]  /*6ab0*/  FMUL.FTZ R126, R10, UR10 ;  /* 0x0000000a0a7e7c20 */ /* 0x000fe20008410000 */
[----:B------:R-:W-:-:S03]  /*6ac0*/  FMUL.FTZ R223, R11, UR10 ;  /* 0x0000000a0bdf7c20 */ /* 0x000fc60008410000 */
[----:B------:R-:W-:Y:S01]  /*6ad0*/  HMMA.16816.F32 R12, R128, R122, R12 ;  /* 0x0000007a800c723c */ /* 0x000fe2000000180c */
[----:B------:R-:W-:Y:S01]  /*6ae0*/  FMUL.FTZ R123, R9, UR10 ;  /* 0x0000000a097b7c20 */ /* 0x000fe20008410000 */
[----:B------:R-:W-:Y:S01]  /*6af0*/  MUFU.TANH R124, R124 ;  /* 0x0000007c007c7308 */ /* 0x000fe20000002400 */
[----:B------:R-:W1:Y:S01]  /*6b00*/  LDSM.16.M88.4 R8, [R118+0x7c00] ;  /* 0x007c00007608783b */ /* 0x000e620000000200 */
[----:B------:R-:W-:Y:S01]  /*6b10*/  FMUL.FTZ R4, R4, UR10 ;  /* 0x0000000a04047c20 */ /* 0x000fe20008410000 */
[----:B------:R-:W-:Y:S01]  /*6b20*/  FMUL.FTZ R5, R5, UR10 ;  /* 0x0000000a05057c20 */ /* 0x000fe20008410000 */
[----:B------:R-:W-:Y:S01]  /*6b30*/  FMUL.FTZ R6, R6, UR10 ;  /* 0x0000000a06067c20 */ /* 0x000fe20008410000 */
[----:B------:R-:W-:Y:S01]  /*6b40*/  FMUL.FTZ R7, R7, UR10 ;  /* 0x0000000a07077c20 */ /* 0x000fe20008410000 */
[----:B---3--:R-:W-:Y:S02]  /*6b50*/  HMMA.16816.F32 R24, R136, R132, R24 ;  /* 0x000000848818723c */ /* 0x008fe40000001818 */
[----:B------:R-:W-:Y:S01]  /*6b60*/  MUFU.TANH R127, R4 ;  /* 0x00000004007f7308 */ /* 0x000fe20000002400 */
[----:B------:R-:W-:Y:S01]  /*6b70*/  FMUL.FTZ R121, R16, UR10 ;  /* 0x0000000a10797c20 */ /* 0x000fe20008410000 */
[----:B------:R-:W-:Y:S01]  /*6b80*/  FMUL.FTZ R120, R17, UR10 ;  /* 0x0000000a11787c20 */ /* 0x000fe20008410000 */
[----:B------:R-:W-:Y:S01]  /*6b90*/  FMUL.FTZ R122, R18, UR10 ;  /* 0x0000000a127a7c20 */ /* 0x000fe20008410000 */
[----:B------:R-:W-:-:S02]  /*6ba0*/  FMUL.FTZ R3, R19, UR10 ;  /* 0x0000000a13037c20 */ /* 0x000fc40008410000 */
[----:B------:R-:W2:Y:S01]  /*6bb0*/  LDSM.16.M88.4 R16, [R118+0x7800] ;  /* 0x007800007610783b */ /* 0x000ea20000000200 */
[----:B------:R-:W-:Y:S01]  /*6bc0*/  HMMA.16816.F32 R20, R136, R134, R20 ;  /* 0x000000868814723c */ /* 0x000fe20000001814 */
[----:B------:R-:W-:Y:S01]  /*6bd0*/  MUFU.TANH R125, R5 ;  /* 0x00000005007d7308 */ /* 0x000fe20000002400 */
[----:B------:R-:W-:Y:S01]  /*6be0*/  FMUL.FTZ R13, R13, UR10 ;  /* 0x0000000a0d0d7c20 */ /* 0x000fe20008410000 */
[----:B------:R-:W-:Y:S01]  /*6bf0*/  FMUL.FTZ R14, R14, UR10 ;  /* 0x0000000a0e0e7c20 */ /* 0x000fe20008410000 */
[----:B------:R-:W-:Y:S01]  /*6c00*/  FMUL.FTZ R15, R15, UR10 ;  /* 0x0000000a0f0f7c20 */ /* 0x000fe20008410000 */
[----:B------:R-:W-:-:S04]  /*6c10*/  FMUL.FTZ R12, R12, UR10 ;  /* 0x0000000a0c0c7c20 */ /* 0x000fc80008410000 */
[----:B------:R-:W-:Y:S08]  /*6c20*/  MUFU.TANH R227, R6 ;  /* 0x0000000600e37308 */ /* 0x000ff00000002400 */
[----:B------:R3:W-:Y:S08]  /*6c30*/  MUFU.TANH R225, R7 ;  /* 0x0000000700e17308 */ /* 0x0007f00000002400 */
[----:B------:R-:W4:Y:S01]  /*6c40*/  MUFU.TANH R121, R121 ;  /* 0x0000007900797308 */ /* 0x000f220000002400 */
[C---:B-1----:R-:W-:Y:S07]  /*6c50*/  HMMA.16816.F32 R56, R128.reuse, R8, R56 ;  /* 0x000000088038723c */ /* 0x042fee0000001838 */
[----:B------:R-:W-:Y:S01]  /*6c60*/  MUFU.TANH R120, R120 ;  /* 0x0000007800787308 */ /* 0x000fe20000002400 */
[C---:B------:R-:W-:Y:S01]  /*6c70*/  HMMA.16816.F32 R52, R128.reuse, R10, R52 ;  /* 0x0000000a8034723c */ /* 0x040fe20000001834 */
[----:B---3--:R-:W1:Y:S04]  /*6c80*/  LDSM.16.M88.4 R4, [R118+0x8000] ;  /* 0x008000007604783b */ /* 0x008e680000000200 */
[----:B------:R-:W3:Y:S02]  /*6c90*/  LDSM.16.M88.4 R8, [R118+0x8400] ;  /* 0x008400007608783b */ /* 0x000ee40000000200 */
[----:B------:R-:W5:Y:S01]  /*6ca0*/  MUFU.TANH R122, R122 ;  /* 0x0000007a007a7308 */ /* 0x000f620000002400 */
[----:B--2---:R-:W-:Y:S01]  /*6cb0*/  HMMA.16816.F32 R64, R128, R16, R64 ;  /* 0x000000108040723c */ /* 0x004fe20000001840 */
[----:B------:R-:W-:-:S02]  /*6cc0*/  IMAD.SHL.U32 R16, R183, 0x2, RZ ;  /* 0x00000002b7107824 */ /* 0x000fc400078e00ff */
[----:B------:R-:W-:Y:S01]  /*6cd0*/  FMUL.FTZ R57, R57, UR10 ;  /* 0x0000000a39397c20 */ /* 0x000fe20008410000 */
[----:B------:R-:W-:Y:S01]  /*6ce0*/  FMUL.FTZ R58, R58, UR10 ;  /* 0x0000000a3a3a7c20 */ /* 0x000fe20008410000 */
[----:B------:R-:W-:Y:S01]  /*6cf0*/  FMUL.FTZ R59, R59, UR10 ;  /* 0x0000000a3b3b7c20 */ /* 0x000fe20008410000 */
[----:B------:R-:W-:Y:S01]  /*6d00*/  LOP3.LUT R16, R16, 0x6, RZ, 0xc0, !PT ;  /* 0x0000000610107812 */ /* 0x000fe200078ec0ff */
[----:B------:R-:W2:Y:S01]  /*6d10*/  MUFU.TANH R3, R3 ;  /* 0x0000000300037308 */ /* 0x000ea20000002400 */
[----:B------:R-:W-:Y:S01]  /*6d20*/  HMMA.16816.F32 R60, R128, R18, R60 ;  /* 0x00000012803c723c */ /* 0x000fe2000000183c */
[----:B------:R-:W-:Y:S02]  /*6d30*/  FMUL.FTZ R56, R56, UR10 ;  /* 0x0000000a38387c20 */ /* 0x000fe40008410000 */
[----:B------:R-:W-:Y:S02]  /*6d40*/  IMAD R16, R117, 0x80, R16 ;  /* 0x0000008075107824 */ /* 0x000fe400078e0210 */
[----:B------:R-:W-:Y:S01]  /*6d50*/  FMUL.FTZ R52, R52, UR10 ;  /* 0x0000000a34347c20 */ /* 0x000fe20008410000 */
[----:B------:R-:W-:Y:S01]  /*6d60*/  FMUL.FTZ R53, R53, UR10 ;  /* 0x0000000a35357c20 */ /* 0x000fe20008410000 */
[----:B------:R-:W-:Y:S01]  /*6d70*/  FMUL.FTZ R54, R54, UR10 ;  /* 0x0000000a36367c20 */ /* 0x000fe20008410000 */
[----:B------:R-:W2:Y:S01]  /*6d80*/  MUFU.TANH R13, R13 ;  /* 0x0000000d000d7308 */ /* 0x000ea20000002400 */
[----:B------:R-:W-:-:S02]  /*6d90*/  FMUL.FTZ R55, R55, UR10 ;  /* 0x0000000a37377c20 */ /* 0x000fc40008410000 */
[----:B------:R-:W-:Y:S01]  /*6da0*/  FMUL.FTZ R64, R64, UR10 ;  /* 0x0000000a40407c20 */ /* 0x000fe20008410000 */
[----:B------:R-:W-:Y:S01]  /*6db0*/  FMUL.FTZ R65, R65, UR10 ;  /* 0x0000000a41417c20 */ /* 0x000fe20008410000 */
[----:B------:R-:W-:Y:S01]  /*6dc0*/  FMUL.FTZ R66, R66, UR10 ;  /* 0x0000000a42427c20 */ /* 0x000fe20008410000 */
[----:B------:R-:W-:Y:S02]  /*6dd0*/  FMUL.FTZ R67, R67, UR10 ;  /* 0x0000000a43437c20 */ /* 0x000fe40008410000 */
[----:B------:R-:W-:Y:S03]  /*6de0*/  MUFU.TANH R14, R14 ;  /* 0x0000000e000e7308 */ /* 0x000fe60000002400 */
[----:B------:R-:W-:Y:S01]  /*6df0*/  FMUL.FTZ R61, R61, UR10 ;  /* 0x0000000a3d3d7c20 */ /* 0x000fe20008410000 */
[----:B------:R-:W-:Y:S01]  /*6e00*/  FMUL.FTZ R63, R63, UR10 ;  /* 0x0000000a3f3f7c20 */ /* 0x000fe20008410000 */
[----:B------:R-:W-:Y:S01]  /*6e10*/  FMUL.FTZ R60, R60, UR10 ;  /* 0x0000000a3c3c7c20 */ /* 0x000fe20008410000 */
[----:B------:R-:W-:-:S02]  /*6e20*/  FMUL.FTZ R62, R62, UR10 ;  /* 0x0000000a3e3e7c20 */ /* 0x000fc40008410000 */
[----:B------:R-:W2:Y:S01]  /*6e30*/  MUFU.TANH R15, R15 ;  /* 0x0000000f000f7308 */ /* 0x000ea20000002400 */
[----:B-1----:R-:W-:Y:S01]  /*6e40*/  HMMA.16816.F32 R48, R128, R4, R48 ;  /* 0x000000048030723c */ /* 0x002fe20000001830 */
[C---:B------:R-:W-:Y:S02]  /*6e50*/  VIADD R4, R16.reuse, 0xffffff00 ;  /* 0xffffff0010047836 */ /* 0x040fe40000000000 */
[----:B------:R-:W-:-:S03]  /*6e60*/  VIADD R5, R16, 0xffffff08 ;  /* 0xffffff0810057836 */ /* 0x000fc60000000000 */
[CC--:B------:R-:W-:Y:S01]  /*6e70*/  ISETP.GE.AND P1, PT, R4.reuse, R142.reuse, PT ;  /* 0x0000008e0400720c */ /* 0x0c0fe20003f26270 */
[----:B------:R-:W-:Y:S01]  /*6e80*/  MUFU.TANH R126, R126 ;  /* 0x0000007e007e7308 */ /* 0x000fe20000002400 */
[-C--:B------:R-:W-:Y:S01]  /*6e90*/  ISETP.GE.AND P0, PT, R4, R119.reuse, PT ;  /* 0x000000770400720c */ /* 0x080fe20003f06270 */
[C---:B------:R-:W-:Y:S01]  /*6ea0*/  VIADD R4, R16.reuse, 0xffffff01 ;  /* 0xffffff0110047836 */ /* 0x040fe20000000000 */
[CC--:B------:R-:W-:Y:S01]  /*6eb0*/  ISETP.GE.AND P5, PT, R5.reuse, R142.reuse, PT ;  /* 0x0000008e0500720c */ /* 0x0c0fe20003fa6270 */
[C---:B---3--:R-:W-:Y:S01]  /*6ec0*/  HMMA.16816.F32 R40, R128.reuse, R8, R40 ;  /* 0x000000088028723c */ /* 0x048fe20000001828 */
[-C--:B------:R-:W-:Y:S01]  /*6ed0*/  ISETP.GE.AND P4, PT, R5, R119.reuse, PT ;  /* 0x000000770500720c */ /* 0x080fe20003f86270 */
[----:B------:R-:W-:Y:S01]  /*6ee0*/  VIADD R5, R16, 0xffffff09 ;  /* 0xffffff0910057836 */ /* 0x000fe20000000000 */
[CC--:B------:R-:W-:Y:S01]  /*6ef0*/  ISETP.GE.AND P6, PT, R4.reuse, R142.reuse, PT ;  /* 0x0000008e0400720c */ /* 0x0c0fe20003fc6270 */
[----:B------:R-:W-:Y:S01]  /*6f00*/  MUFU.TANH R217, R64 ;  /* 0x0000004000d97308 */ /* 0x000fe20000002400 */
[-C--:B------:R-:W-:Y:S01]  /*6f10*/  ISETP.GE.AND P3, PT, R4, R119.reuse, PT ;  /* 0x000000770400720c */ /* 0x080fe20003f66270 */
[----:B------:R-:W-:Y:S01]  /*6f20*/  VIADD R4, R16, 0xffffff10 ;  /* 0xffffff1010047836 */ /* 0x000fe20000000000 */
[----:B----4-:R-:W-:Y:S01]  /*6f30*/  FSEL R17, R121, -INF , !P1 ;  /* 0xff80000079117808 */ /* 0x010fe20004800000 */
[C---:B------:R-:W-:Y:S01]  /*6f40*/  HMMA.16816.F32 R44, R128.reuse, R6, R44 ;  /* 0x00000006802c723c */ /* 0x040fe2000000182c */
[----:B-----5:R-:W-:Y:S01]  /*6f50*/  FSEL R9, R122, -INF , !P0 ;  /* 0xff8000007a097808 */ /* 0x020fe20004000000 */
[----:B------:R-:W-:Y:S01]  /*6f60*/  FMUL.FTZ R51, R51, UR10 ;  /* 0x0000000a33337c20 */ /* 0x000fe20008410000 */
[----:B------:R-:W-:Y:S01]  /*6f70*/  FSEL R19, R120, -INF , !P6 ;  /* 0xff80000078137808 */ /* 0x000fe20007000000 */
[----:B------:R-:W-:Y:S01]  /*6f80*/  MUFU.TANH R123, R123 ;  /* 0x0000007b007b7308 */ /* 0x000fe20000002400 */
[CC--:B------:R-:W-:Y:S01]  /*6f90*/  ISETP.GE.AND P2, PT, R5.reuse, R142.reuse, PT ;  /* 0x0000008e0500720c */ /* 0x0c0fe20003f46270 */
[----:B------:R-:W-:Y:S01]  /*6fa0*/  VIADD R8, R16, 0xffffff11 ;  /* 0xffffff1110087836 */ /* 0x000fe20000000000 */
[-C--:B------:R-:W-:Y:S01]  /*6fb0*/  ISETP.GE.AND P1, PT, R5, R119.reuse, PT ;  /* 0x000000770500720c */ /* 0x080fe20003f26270 */
[----:B------:R-:W-:Y:S01]  /*6fc0*/  HMMA.16816.F32 R36, R128, R10, R36 ;  /* 0x0000000a8024723c */ /* 0x000fe20000001824 */
[CC--:B------:R-:W-:Y:S01]  /*6fd0*/  ISETP.GE.AND P0, PT, R4.reuse, R142.reuse, PT ;  /* 0x0000008e0400720c */ /* 0x0c0fe20003f06270 */
[----:B------:R-:W-:Y:S01]  /*6fe0*/  FMUL.FTZ R49, R49, UR10 ;  /* 0x0000000a31317c20 */ /* 0x000fe20008410000 */
[-C--:B------:R-:W-:Y:S01]  /*6ff0*/  ISETP.GE.AND P6, PT, R4, R119.reuse, PT ;  /* 0x000000770400720c */ /* 0x080fe20003fc6270 */
[----:B------:R1:W-:Y:S01]  /*7000*/  MUFU.TANH R161, R51 ;  /* 0x0000003300a17308 */ /* 0x0003e20000002400 */
[----:B------:R-:W3:Y:S01]  /*7010*/  LDSM.16.M88.4 R4, [R118+0x8800] ;  /* 0x008800007604783b */ /* 0x000ee20000000200 */
[----:B--2---:R-:W-:Y:S01]  /*7020*/  FSEL R11, R3, -INF , !P3 ;  /* 0xff800000030b7808 */ /* 0x004fe20005800000 */
[----:B------:R-:W-:Y:S01]  /*7030*/  VIADD R3, R16, 0xffffff18 ;  /* 0xffffff1810037836 */ /* 0x000fe20000000000 */
[----:B------:R-:W-:Y:S01]  /*7040*/  FSEL R13, R13, -INF , !P2 ;  /* 0xff8000000d0d7808 */ /* 0x000fe20005000000 */
[----:B------:R-:W-:Y:S01]  /*7050*/  FMUL.FTZ R155, R41, UR10 ;  /* 0x0000000a299b7c20 */ /* 0x000fe20008410000 */
[----:B------:R-:W-:Y:S01]  /*7060*/  FSEL R41, R15, -INF , !P1 ;  /* 0xff8000000f297808 */ /* 0x000fe20004800000 */
[----:B------:R-:W-:Y:S01]  /*7070*/  FMUL.FTZ R45, R45, UR10 ;  /* 0x0000000a2d2d7c20 */ /* 0x000fe20008410000 */
[----:B------:R-:W-:Y:S01]  /*7080*/  ISETP.GE.AND P2, PT, R3, R119, PT ;  /* 0x000000770300720c */ /* 0x000fe20003f46270 */
[----:B------:R-:W2:Y:S01]  /*7090*/  MUFU.TANH R12, R12 ;  /* 0x0000000c000c7308 */ /* 0x000ea20000002400 */
[----:B------:R-:W-:Y:S01]  /*70a0*/  ISETP.GE.AND P3, PT, R8, R142, PT ;  /* 0x0000008e0800720c */ /* 0x000fe20003f66270 */
[----:B------:R-:W-:Y:S01]  /*70b0*/  FMUL.FTZ R165, R47, UR10 ;  /* 0x0000000a2fa57c20 */ /* 0x000fe20008410000 */
[----:B------:R-:W-:Y:S01]  /*70c0*/  FSEL R227, R227, -INF , !P2 ;  /* 0xff800000e3e37808 */ /* 0x000fe20005000000 */
[----:B------:R-:W-:Y:S01]  /*70d0*/  FMUL.FTZ R48, R48, UR10 ;  /* 0x0000000a30307c20 */ /* 0x000fe20008410000 */
[----:B------:R-:W-:Y:S01]  /*70e0*/  FMUL.FTZ R50, R50, UR10 ;  /* 0x0000000a32327c20 */ /* 0x000fe20008410000 */
[----:B------:R-:W-:-:S02]  /*70f0*/  VIADD R10, R16, 0xffffff40 ;  /* 0xffffff40100a7836 */ /* 0x000fc40000000000 */
[----:B------:R-:W-:Y:S01]  /*7100*/  FMUL.FTZ R40, R40, UR10 ;  /* 0x0000000a28287c20 */ /* 0x000fe20008410000 */
[----:B------:R4:W-:Y:S01]  /*7110*/  MUFU.TANH R167, R45 ;  /* 0x0000002d00a77308 */ /* 0x0009e20000002400 */
[----:B-1----:R-:W-:Y:S01]  /*7120*/  FSEL R51, R124, -INF , !P0 ;  /* 0xff8000007c337808 */ /* 0x002fe20004000000 */
[----:B------:R-:W-:Y:S01]  /*7130*/  FMUL.FTZ R44, R44, UR10 ;  /* 0x0000000a2c2c7c20 */ /* 0x000fe20008410000 */
[----:B------:R-:W-:Y:S01]  /*7140*/  FMUL.FTZ R46, R46, UR10 ;  /* 0x0000000a2e2e7c20 */ /* 0x000fe20008410000 */
[----:B------:R-:W-:Y:S01]  /*7150*/  FMUL.FTZ R42, R42, UR10 ;  /* 0x0000000a2a2a7c20 */ /* 0x000fe20008410000 */
[----:B------:R-:W-:Y:S01]  /*7160*/  FMUL.FTZ R43, R43, UR10 ;  /* 0x0000000a2b2b7c20 */ /* 0x000fe20008410000 */
[----:B------:R-:W-:Y:S01]  /*7170*/  FMUL.FTZ R36, R36, UR10 ;  /* 0x0000000a24247c20 */ /* 0x000fe20008410000 */
[----:B------:R-:W-:Y:S01]  /*7180*/  FMUL.FTZ R37, R37, UR10 ;  /* 0x0000000a25257c20 */ /* 0x000fe20008410000 */
[----:B------:R1:W-:Y:S01]  /*7190*/  MUFU.TANH R219, R61 ;  /* 0x0000003d00db7308 */ /* 0x0003e20000002400 */
[----:B------:R-:W-:Y:S01]  /*71a0*/  FMUL.FTZ R38, R38, UR10 ;  /* 0x0000000a26267c20 */ /* 0x000fe20008410000 */
[----:B--2---:R-:W-:Y:S01]  /*71b0*/  FSEL R47, R12, -INF , !P5 ;  /* 0xff8000000c2f7808 */ /* 0x004fe20006800000 */
[----:B------:R-:W-:Y:S01]  /*71c0*/  FMUL.FTZ R39, R39, UR10 ;  /* 0x0000000a27277c20 */ /* 0x000fe20008410000 */
[----:B------:R-:W-:Y:S01]  /*71d0*/  ISETP.GE.AND P5, PT, R8, R119, PT ;  /* 0x000000770800720c */ /* 0x000fe20003fa6270 */
[----:B------:R-:W-:-:S02]  /*71e0*/  VIADD R8, R16, 0xffffff38 ;  /* 0xffffff3810087836 */ /* 0x000fc40000000000 */
[----:B------:R-:W-:Y:S01]  /*71f0*/  VIADD R12, R16, 0xffffff51 ;  /* 0xffffff51100c7836 */ /* 0x000fe20000000000 */
[----:B------:R-:W2:Y:S01]  /*7200*/  MUFU.TANH R223, R223 ;  /* 0x000000df00df7308 */ /* 0x000ea20000002400 */
[----:B----4-:R-:W-:Y:S02]  /*7210*/  FSEL R45, R14, -INF , !P4 ;  /* 0xff8000000e2d7808 */ /* 0x010fe40006000000 */
[----:B------:R-:W-:Y:S01]  /*7220*/  ISETP.GE.AND P4, PT, R3, R142, PT ;  /* 0x0000008e0300720c */ /* 0x000fe20003f86270 */
[C---:B------:R-:W-:Y:S01]  /*7230*/  VIADD R3, R16.reuse, 0xffffff19 ;  /* 0xffffff1910037836 */ /* 0x040fe20000000000 */
[----:B---3--:R-:W-:Y:S01]  /*7240*/  HMMA.16816.F32 R32, R128, R4, R32 ;  /* 0x000000048020723c */ /* 0x008fe20000001820 */
[----:B------:R-:W-:-:S03]  /*7250*/  VIADD R4, R16, 0xffffff29 ;  /* 0xffffff2910047836 */ /* 0x000fc60000000000 */
[CC--:B------:R-:W-:Y:S01]  /*7260*/  ISETP.GE.AND P1, PT, R3.reuse, R142.reuse, PT ;  /* 0x0000008e0300720c */ /* 0x0c0fe20003f26270 */
[----:B------:R3:W-:Y:S01]  /*7270*/  MUFU.TANH R171, R49 ;  /* 0x0000003100ab7308 */ /* 0x0007e20000002400 */
[----:B------:R-:W-:Y:S01]  /*7280*/  ISETP.GE.AND P0, PT, R3, R119, PT ;  /* 0x000000770300720c */ /* 0x000fe20003f06270 */
[----:B------:R-:W-:Y:S01]  /*7290*/  VIADD R3, R16, 0xffffff20 ;  /* 0xffffff2010037836 */ /* 0x000fe20000000000 */
[----:B-1----:R-:W-:Y:S02]  /*72a0*/  FSEL R61, R126, -INF , !P6 ;  /* 0xff8000007e3d7808 */ /* 0x002fe40007000000 */
[----:B------:R-:W-:Y:S01]  /*72b0*/  FSEL R225, R225, -INF , !P0 ;  /* 0xff800000e1e17808 */ /* 0x000fe20004000000 */
[----:B------:R-:W-:Y:S01]  /*72c0*/  HMMA.16816.F32 R28, R128, R6, R28 ;  /* 0x00000006801c723c */ /* 0x000fe2000000181c */
[-C--:B------:R-:W-:Y:S01]  /*72d0*/  ISETP.GE.AND P6, PT, R3, R142.reuse, PT ;  /* 0x0000008e0300720c */ /* 0x080fe20003fc6270 */
[----:B------:R1:W-:Y:S01]  /*72e0*/  MUFU.TANH R215, R65 ;  /* 0x0000004100d77308 */ /* 0x0003e20000002400 */
[----:B------:R-:W-:-:S02]  /*72f0*/  ISETP.GE.AND P0, PT, R4, R142, PT ;  /* 0x0000008e0400720c */ /* 0x000fc40003f06270 */
[----:B------:R-:W-:Y:S02]  /*7300*/  FSEL R217, R217, -INF , !P6 ;  /* 0xff800000d9d97808 */ /* 0x000fe40007000000 */
[-C--:B------:R-:W-:Y:S02]  /*7310*/  ISETP.GE.AND P6, PT, R4, R119.reuse, PT ;  /* 0x000000770400720c */ /* 0x080fe40003fc6270 */
[----:B------:R-:W4:Y:S01]  /*7320*/  LDSM.16.M88.4 R4, [R118+0x8c00] ;  /* 0x008c00007604783b */ /* 0x000f220000000200 */
[----:B------:R-:W5:Y:S01]  /*7330*/  MUFU.TANH R207, R66 ;  /* 0x0000004200cf7308 */ /* 0x000f620000002400 */
[----:B--2---:R-:W-:Y:S01]  /*7340*/  FSEL R223, R223, -INF , !P5 ;  /* 0xff800000dfdf7808 */ /* 0x004fe20006800000 */
[----:B------:R-:W-:Y:S01]  /*7350*/  FMUL.FTZ R32, R32, UR10 ;  /* 0x0000000a20207c20 */ /* 0x000fe20008410000 */
[----:B---3--:R-:W-:Y:S01]  /*7360*/  FSEL R49, R123, -INF , !P3 ;  /* 0xff8000007b317808 */ /* 0x008fe20005800000 */
[----:B------:R-:W-:Y:S01]  /*7370*/  FMUL.FTZ R34, R34, UR10 ;  /* 0x0000000a22227c20 */ /* 0x000fe20008410000 */
[-C--:B------:R-:W-:Y:S01]  /*7380*/  ISETP.GE.AND P3, PT, R3, R119.reuse, PT ;  /* 0x000000770300720c */ /* 0x080fe20003f66270 */
[----:B------:R-:W-:Y:S01]  /*7390*/  VIADD R3, R16, 0xffffff21 ;  /* 0xffffff2110037836 */ /* 0x000fe20000000000 */
[----:B------:R-:W-:Y:S01]  /*73a0*/  FSEL R219, R219, -INF , !P0 ;  /* 0xff800000dbdb7808 */ /* 0x000fe20004000000 */
[----:B------:R2:W3:Y:S01]  /*73b0*/  MUFU.TANH R209, R63 ;  /* 0x0000003f00d17308 */ /* 0x0004e20000002400 */
[----:B------:R-:W-:Y:S01]  /*73c0*/  ISETP.GE.AND P0, PT, R8, R119, PT ;  /* 0x000000770800720c */ /* 0x000fe20003f06270 */
[----:B------:R-:W-:Y:S01]  /*73d0*/  FMUL.FTZ R28, R28, UR10 ;  /* 0x0000000a1c1c7c20 */ /* 0x000fe20008410000 */
[----:B------:R-:W-:Y:S01]  /*73e0*/  ISETP.GE.AND P5, PT, R3, R142, PT ;  /* 0x0000008e0300720c */ /* 0x000fe20003fa6270 */
[----:B------:R-:W-:Y:S01]  /*73f0*/  FMUL.FTZ R30, R30, UR10 ;  /* 0x0000000a1e1e7c20 */ /* 0x000fe20008410000 */
[----:B-1----:R-:W-:Y:S01]  /*7400*/  FSEL R65, R125, -INF , !P1 ;  /* 0xff8000007d417808 */ /* 0x002fe20004800000 */
[----:B------:R-:W-:-:S04]  /*7410*/  DEPBAR.LE SB0, 0x0 ;  /* 0x000080000000791a */ /* 0x000fc80000000000 */
[----:B------:R-:W1:Y:S01]  /*7420*/  MUFU.TANH R213, R67 ;  /* 0x0000004300d57308 */ /* 0x000e620000002400 */
[----:B-----5:R-:W-:Y:S02]  /*7430*/  FSEL R207, R207, -INF , !P3 ;  /* 0xff800000cfcf7808 */ /* 0x020fe40005800000 */
[----:B------:R-:W-:Y:S02]  /*7440*/  FSEL R215, R215, -INF , !P5 ;  /* 0xff800000d7d77808 */ /* 0x000fe40006800000 */
[----:B--2---:R-:W-:-:S03]  /*7450*/  FSEL R63, R127, -INF , !P4 ;  /* 0xff8000007f3f7808 */ /* 0x004fc60006000000 */
[----:B------:R-:W-:Y:S01]  /*7460*/  MUFU.TANH R201, R57 ;  /* 0x0000003900c97308 */ /* 0x000fe20000002400 */
[----:B------:R-:W-:Y:S01]  /*7470*/  ISETP.GE.AND P4, PT, R3, R119, PT ;  /* 0x000000770300720c */ /* 0x000fe20003f86270 */
[----:B------:R-:W-:Y:S01]  /*7480*/  VIADD R3, R16, 0xffffff28 ;  /* 0xffffff2810037836 */ /* 0x000fe20000000000 */
[----:B---3--:R-:W-:-:S04]  /*7490*/  FSEL R209, R209, -INF , !P6 ;  /* 0xff800000d1d17808 */ /* 0x008fc80007000000 */
[CC--:B------:R-:W-:Y:S01]  /*74a0*/  ISETP.GE.AND P2, PT, R3.reuse, R142.reuse, PT ;  /* 0x0000008e0300720c */ /* 0x0c0fe20003f46270 */
[----:B------:R-:W2:Y:S01]  /*74b0*/  MUFU.TANH R197, R58 ;  /* 0x0000003a00c57308 */ /* 0x000ea20000002400 */
[-C--:B------:R-:W-:Y:S01]  /*74c0*/  ISETP.GE.AND P1, PT, R3, R119.reuse, PT ;  /* 0x000000770300720c */ /* 0x080fe20003f26270 */
[C---:B------:R-:W-:Y:S01]  /*74d0*/  VIADD R3, R16.reuse, 0xffffff30 ;  /* 0xffffff3010037836 */ /* 0x040fe20000000000 */
[----:B-1----:R-:W-:Y:S01]  /*74e0*/  FSEL R213, R213, -INF , !P4 ;  /* 0xff800000d5d57808 */ /* 0x002fe20006000000 */
[C---:B----4-:R-:W-:Y:S01]  /*74f0*/  HMMA.16816.F32 R24, R128.reuse, R4, R24 ;  /* 0x000000048018723c */ /* 0x050fe20000001818 */
[C---:B------:R-:W-:Y:S02]  /*7500*/  VIADD R5, R16.reuse, 0xffffff49 ;  /* 0xffffff4910057836 */ /* 0x040fe40000000000 */
[----:B------:R-:W-:Y:S01]  /*7510*/  FMUL.FTZ R4, R29, UR10 ;  /* 0x0000000a1d047c20 */ /* 0x000fe20008410000 */
[C---:B------:R-:W-:Y:S01]  /*7520*/  ISETP.GE.AND P3, PT, R3.reuse, R142, PT ;  /* 0x0000008e0300720c */ /* 0x040fe20003f66270 */
[----:B------:R-:W1:Y:S01]  /*7530*/  MUFU.TANH R221, R60 ;  /* 0x0000003c00dd7308 */ /* 0x000e620000002400 */
[----:B------:R-:W-:Y:S01]  /*7540*/  ISETP.GE.AND P5, PT, R3, R119, PT ;  /* 0x000000770300720c */ /* 0x000fe20003fa6270 */
[C---:B------:R-:W-:Y:S01]  /*7550*/  VIADD R3, R16.reuse, 0xffffff31 ;  /* 0xffffff3110037836 */ /* 0x040fe20000000000 */
[----:B------:R-:W-:Y:S01]  /*7560*/  HMMA.16816.F32 R20, R128, R6, R20 ;  /* 0x000000068014723c */ /* 0x000fe20000001814 */
[----:B------:R-:W-:-:S03]  /*7570*/  VIADD R7, R16, 0xffffff59 ;  /* 0xffffff5910077836 */ /* 0x000fc60000000000 */
[-C--:B------:R-:W-:Y:S01]  /*7580*/  ISETP.GE.AND P4, PT, R3, R142.reuse, PT ;  /* 0x0000008e0300720c */ /* 0x080fe20003f86270 */
[----:B------:R-:W3:Y:S01]  /*7590*/  MUFU.TANH R211, R62 ;  /* 0x0000003e00d37308 */ /* 0x000ee20000002400 */
[----:B------:R-:W-:Y:S01]  /*75a0*/  VIADD R6, R16, 0xffffff60 ;  /* 0xffffff6010067836 */ /* 0x000fe20000000000 */
[----:B--2---:R-:W-:Y:S02]  /*75b0*/  FSEL R197, R197, -INF , !P5 ;  /* 0xff800000c5c57808 */ /* 0x004fe40006800000 */
[----:B------:R-:W-:Y:S02]  /*75c0*/  FSEL R201, R201, -INF , !P4 ;  /* 0xff800000c9c97808 */ /* 0x000fe40006000000 */
[-C--:B------:R-:W-:Y:S01]  /*75d0*/  ISETP.GE.AND P5, PT, R10, R142.reuse, PT ;  /* 0x0000008e0a00720c */ /* 0x080fe20003fa6270 */
[----:B------:R-:W-:Y:S01]  /*75e0*/  FMUL.FTZ R26, R26, UR10 ;  /* 0x0000000a1a1a7c20 */ /* 0x000fe20008410000 */
[----:B------:R-:W2:Y:S01]  /*75f0*/  MUFU.TANH R187, R59 ;  /* 0x0000003b00bb7308 */ /* 0x000ea20000002400 */
[-C--:B------:R-:W-:Y:S01]  /*7600*/  ISETP.GE.AND P4, PT, R10, R119.reuse, PT ;  /* 0x000000770a00720c */ /* 0x080fe20003f86270 */
[----:B------:R-:W-:Y:S01]  /*7610*/  VIADD R10, R16, 0xffffff41 ;  /* 0xffffff41100a7836 */ /* 0x000fe20000000000 */
[----:B-1----:R-:W-:Y:S01]  /*7620*/  FSEL R221, R221, -INF , !P2 ;  /* 0xff800000dddd7808 */ /* 0x002fe20005000000 */
[----:B------:R-:W-:Y:S01]  /*7630*/  FMUL.FTZ R24, R24, UR10 ;  /* 0x0000000a18187c20 */ /* 0x000fe20008410000 */
[----:B------:R-:W-:Y:S01]  /*7640*/  ISETP.GE.AND P2, PT, R3, R119, PT ;  /* 0x000000770300720c */ /* 0x000fe20003f46270 */
[----:B------:R-:W-:Y:S01]  /*7650*/  FMUL.FTZ R3, R33, UR10 ;  /* 0x0000000a21037c20 */ /* 0x000fe20008410000 */
[----:B------:R-:W-:Y:S01]  /*7660*/  FMUL.FTZ R25, R25, UR10 ;  /* 0x0000000a19197c20 */ /* 0x000fe20008410000 */
[----:B------:R-:W1:Y:S01]  /*7670*/  MUFU.TANH R199, R52 ;  /* 0x0000003400c77308 */ /* 0x000e620000002400 */
[----:B------:R-:W-:Y:S01]  /*7680*/  FMUL.FTZ R27, R27, UR10 ;  /* 0x0000000a1b1b7c20 */ /* 0x000fe20008410000 */
[----:B---3--:R-:W-:Y:S01]  /*7690*/  FSEL R211, R211, -INF , !P1 ;  /* 0xff800000d3d37808 */ /* 0x008fe20004800000 */
[----:B------:R-:W-:Y:S01]  /*76a0*/  FMUL.FTZ R20, R20, UR10 ;  /* 0x0000000a14147c20 */ /* 0x000fe20008410000 */
[----:B------:R-:W-:Y:S01]  /*76b0*/  ISETP.GE.AND P1, PT, R8, R142, PT ;  /* 0x0000008e0800720c */ /* 0x000fe20003f26270 */
[----:B------:R-:W-:-:S02]  /*76c0*/  VIADD R8, R16, 0xffffff39 ;  /* 0xffffff3910087836 */ /* 0x000fc40000000000 */
[----:B------:R-:W-:Y:S01]  /*76d0*/  FMUL.FTZ R21, R21, UR10 ;  /* 0x0000000a15157c20 */ /* 0x000fe20008410000 */
[----:B------:R-:W-:Y:S01]  /*76e0*/  FMUL.FTZ R22, R22, UR10 ;  /* 0x0000000a16167c20 */ /* 0x000fe20008410000 */
[----:B------:R-:W3:Y:S01]  /*76f0*/  MUFU.TANH R203, R53 ;  /* 0x0000003500cb7308 */ /* 0x000ee20000002400 */
[----:B--2---:R-:W-:Y:S02]  /*7700*/  FSEL R187, R187, -INF , !P2 ;  /* 0xff800000bbbb7808 */ /* 0x004fe40005000000 */
[-C--:B------:R-:W-:Y:S02]  /*7710*/  ISETP.GE.AND P2, PT, R10, R142.reuse, PT ;  /* 0x0000008e0a00720c */ /* 0x080fe40003f46270 */
[----:B------:R-:W-:-:S03]  /*7720*/  ISETP.GE.AND P6, PT, R8, R142, PT ;  /* 0x0000008e0800720c */ /* 0x000fc60003fc6270 */
[----:B------:R-:W2:Y:S01]  /*7730*/  MUFU.TANH R195, R54 ;  /* 0x0000003600c37308 */ /* 0x000ea20000002400 */
[----:B------:R-:W-:Y:S02]  /*7740*/  FSEL R171, R171, -INF , !P2 ;  /* 0xff800000abab7808 */ /* 0x000fe40005000000 */
[----:B-1----:R-:W-:Y:S02]  /*7750*/  FSEL R199, R199, -INF , !P1 ;  /* 0xff800000c7c77808 */ /* 0x002fe40004800000 */
[----:B------:R-:W-:Y:S01]  /*7760*/  ISETP.GE.AND P1, PT, R10, R119, PT ;  /* 0x000000770a00720c */ /* 0x000fe20003f26270 */
[----:B------:R-:W-:Y:S02]  /*7770*/  VIADD R10, R16, 0xffffff48 ;  /* 0xffffff48100a7836 */ /* 0x000fe40000000000 */
[----:B------:R-:W1:Y:S01]  /*7780*/  MUFU.TANH R179, R48 ;  /* 0x0000003000b37308 */ /* 0x000e620000002400 */
[----:B------:R-:W-:Y:S02]  /*7790*/  FSEL R161, R161, -INF , !P1 ;  /* 0xff800000a1a17808 */ /* 0x000fe40004800000 */
[----:B---3--:R-:W-:-:S02]  /*77a0*/  FSEL R203, R203, -INF , !P6 ;  /* 0xff800000cbcb7808 */ /* 0x008fc40007000000 */
[----:B------:R-:W-:Y:S02]  /*77b0*/  ISETP.GE.AND P6, PT, R10, R119, PT ;  /* 0x000000770a00720c */ /* 0x000fe40003fc6270 */
[-C--:B------:R-:W-:Y:S01]  /*77c0*/  ISETP.GE.AND P1, PT, R12, R142.reuse, PT ;  /* 0x0000008e0c00720c */ /* 0x080fe20003f26270 */
[----:B------:R-:W3:Y:S01]  /*77d0*/  MUFU.TANH R163, R50 ;  /* 0x0000003200a37308 */ /* 0x000ee20000002400 */
[----:B--2---:R-:W-:Y:S02]  /*77e0*/  FSEL R195, R195, -INF , !P0 ;  /* 0xff800000c3c37808 */ /* 0x004fe40004000000 */
[----:B------:R-:W-:Y:S01]  /*77f0*/  ISETP.GE.AND P0, PT, R10, R142, PT ;  /* 0x0000008e0a00720c */ /* 0x000fe20003f06270 */
[----:B------:R-:W-:-:S04]  /*7800*/  VIADD R10, R16, 0xffffff50 ;  /* 0xffffff50100a7836 */ /* 0x000fc80000000000 */
[----:B------:R-:W2:Y:S01]  /*7810*/  MUFU.TANH R205, R56 ;  /* 0x0000003800cd7308 */ /* 0x000ea20000002400 */
[----:B-1----:R-:W-:Y:S02]  /*7820*/  FSEL R179, R179, -INF , !P5 ;  /* 0xff800000b3b37808 */ /* 0x002fe40006800000 */
[-C--:B------:R-:W-:Y:S02]  /*7830*/  ISETP.GE.AND P5, PT, R5, R119.reuse, PT ;  /* 0x000000770500720c */ /* 0x080fe40003fa6270 */
[----:B------:R-:W-:-:S03]  /*7840*/  ISETP.GE.AND P2, PT, R10, R119, PT ;  /* 0x000000770a00720c */ /* 0x000fc60003f46270 */
[----:B------:R-:W1:Y:S01]  /*7850*/  MUFU.TANH R165, R165 ;  /* 0x000000a500a57308 */ /* 0x000e620000002400 */
[----:B---3--:R-:W-:Y:S02]  /*7860*/  FSEL R163, R163, -INF , !P4 ;  /* 0xff800000a3a37808 */ /* 0x008fe40006000000 */
[----:B------:R-:W-:Y:S01]  /*7870*/  ISETP.GE.AND P4, PT, R10, R142, PT ;  /* 0x0000008e0a00720c */ /* 0x000fe20003f86270 */
[----:B------:R-:W-:-:S04]  /*7880*/  VIADD R10, R16, 0xffffff58 ;  /* 0xffffff58100a7836 */ /* 0x000fc80000000000 */
[----:B------:R-:W3:Y:S01]  /*7890*/  MUFU.TANH R157, R40 ;  /* 0x00000028009d7308 */ /* 0x000ee20000002400 */
[----:B--2---:R-:W-:Y:S02]  /*78a0*/  FSEL R205, R205, -INF , !P3 ;  /* 0xff800000cdcd7808 */ /* 0x004fe40005800000 */
[----:B------:R-:W-:Y:S01]  /*78b0*/  ISETP.GE.AND P3, PT, R8, R119, PT ;  /* 0x000000770800720c */ /* 0x000fe20003f66270 */
[----:B------:R-:W-:-:S04]  /*78c0*/  FMUL.FTZ R8, R35, UR10 ;  /* 0x0000000a23087c20 */ /* 0x000fc80008410000 */
[----:B------:R-:W2:Y:S01]  /*78d0*/  MUFU.TANH R169, R44 ;  /* 0x0000002c00a97308 */ /* 0x000ea20000002400 */
[----:B-1----:R-:W-:Y:S02]  /*78e0*/  FSEL R165, R165, -INF , !P5 ;  /* 0xff800000a5a57808 */ /* 0x002fe40006800000 */
[----:B------:R-:W-:-:S05]  /*78f0*/  ISETP.GE.AND P5, PT, R7, R142, PT ;  /* 0x0000008e0700720c */ /* 0x000fca0003fa6270 */
[----:B------:R-:W1:Y:S01]  /*7900*/  MUFU.TANH R191, R55 ;  /* 0x0000003700bf7308 */ /* 0x000e620000002400 */
[----:B---3--:R-:W-:Y:S02]  /*7910*/  FSEL R157, R157, -INF , !P4 ;  /* 0xff8000009d9d7808 */ /* 0x008fe40006000000 */
[----:B------:R-:W-:Y:S01]  /*7920*/  ISETP.GE.AND P4, PT, R7, R119, PT ;  /* 0x000000770700720c */ /* 0x000fe20003f86270 */
[----:B------:R-:W-:-:S04]  /*7930*/  VIADD R7, R16, 0xffffff61 ;  /* 0xffffff6110077836 */ /* 0x000fc80000000000 */
[----:B------:R-:W3:Y:S01]  /*7940*/  MUFU.TANH R159, R46 ;  /* 0x0000002e009f7308 */ /* 0x000ee20000002400 */
[----:B--2---:R-:W-:Y:S02]  /*7950*/  FSEL R169, R169, -INF , !P0 ;  /* 0xff800000a9a97808 */ /* 0x004fe40004000000 */
[----:B------:R-:W-:-:S05]  /*7960*/  ISETP.GE.AND P0, PT, R12, R119, PT ;  /* 0x000000770c00720c */ /* 0x000fca0003f06270 */
[----:B------:R-:W2:Y:S01]  /*7970*/  MUFU.TANH R155, R155 ;  /* 0x0000009b009b7308 */ /* 0x000ea20000002400 */
[----:B-1----:R-:W-:Y:S02]  /*7980*/  FSEL R191, R191, -INF , !P3 ;  /* 0xff800000bfbf7808 */ /* 0x002fe40005800000 */
[----:B------:R-:W-:Y:S01]  /*7990*/  ISETP.GE.AND P3, PT, R5, R142, PT ;  /* 0x0000008e0500720c */ /* 0x000fe20003f66270 */
[----:B------:R-:W-:-:S04]  /*79a0*/  FMUL.FTZ R5, R31, UR10 ;  /* 0x0000000a1f057c20 */ /* 0x000fc80008410000 */
[----:B------:R-:W1:Y:S01]  /*79b0*/  MUFU.TANH R151, R42 ;  /* 0x0000002a00977308 */ /* 0x000e620000002400 */
[----:B------:R-:W-:Y:S02]  /*79c0*/  FSEL R167, R167, -INF , !P3 ;  /* 0xff800000a7a77808 */ /* 0x000fe40005800000 */
[----:B---3--:R-:W-:Y:S02]  /*79d0*/  FSEL R159, R159, -INF , !P6 ;  /* 0xff8000009f9f7808 */ /* 0x008fe40007000000 */
[C---:B------:R-:W-:Y:S02]  /*79e0*/  ISETP.GE.AND P6, PT, R10.reuse, R142, PT ;  /* 0x0000008e0a00720c */ /* 0x040fe40003fc6270 */
[-C--:B------:R-:W-:Y:S01]  /*79f0*/  ISETP.GE.AND P3, PT, R10, R119.reuse, PT ;  /* 0x000000770a00720c */ /* 0x080fe20003f66270 */
[----:B------:R-:W3:Y:S01]  /*7a00*/  MUFU.TANH R149, R43 ;  /* 0x0000002b00957308 */ /* 0x000ee20000002400 */
[----:B--2---:R-:W-:Y:S02]  /*7a10*/  FSEL R155, R155, -INF , !P1 ;  /* 0xff8000009b9b7808 */ /* 0x004fe40004800000 */
[----:B------:R-:W-:-:S05]  /*7a20*/  ISETP.GE.AND P1, PT, R6, R119, PT ;  /* 0x000000770600720c */ /* 0x000fca0003f26270 */
[----:B------:R-:W2:Y:S01]  /*7a30*/  MUFU.TANH R153, R36 ;  /* 0x0000002400997308 */ /* 0x000ea20000002400 */
[----:B-1----:R-:W-:Y:S02]  /*7a40*/  FSEL R151, R151, -INF , !P2 ;  /* 0xff80000097977808 */ /* 0x002fe40005000000 */
[----:B------:R-:W-:Y:S01]  /*7a50*/  ISETP.GE.AND P2, PT, R6, R142, PT ;  /* 0x0000008e0600720c */ /* 0x000fe20003f46270 */
[----:B------:R-:W-:-:S04]  /*7a60*/  VIADD R6, R16, 0xffffff68 ;  /* 0xffffff6810067836 */ /* 0x000fc80000000000 */
[----:B------:R-:W1:Y:S01]  /*7a70*/  MUFU.TANH R3, R3 ;  /* 0x0000000300037308 */ /* 0x000e620000002400 */
[----:B---3--:R-:W-:Y:S02]  /*7a80*/  FSEL R149, R149, -INF , !P0 ;  /* 0xff80000095957808 */ /* 0x008fe40004000000 */
[----:B------:R-:W-:-:S05]  /*7a90*/  ISETP.GE.AND P0, PT, R7, R142, PT ;  /* 0x0000008e0700720c */ /* 0x000fca0003f06270 */
[----:B------:R-:W3:Y:S01]  /*7aa0*/  MUFU.TANH R136, R37 ;  /* 0x0000002500887308 */ /* 0x000ee20000002400 */
[----:B--2---:R-:W-:Y:S02]  /*7ab0*/  FSEL R153, R153, -INF , !P6 ;  /* 0xff80000099997808 */ /* 0x004fe40007000000 */
[----:B------:R-:W-:Y:S01]  /*7ac0*/  ISETP.GE.AND P6, PT, R7, R119, PT ;  /* 0x000000770700720c */ /* 0x000fe20003fc6270 */
[----:B------:R-:W-:-:S04]  /*7ad0*/  VIADD R7, R16, 0xffffff70 ;  /* 0xffffff7010077836 */ /* 0x000fc80000000000 */
[----:B------:R-:W2:Y:S01]  /*7ae0*/  MUFU.TANH R147, R38 ;  /* 0x0000002600937308 */ /* 0x000ea20000002400 */
[----:B-1----:R-:W-:Y:S01]  /*7af0*/  FSEL R130, R3, -INF , !P0 ;  /* 0xff80000003827808 */ /* 0x002fe20004000000 */
[----:B------:R-:W-:Y:S01]  /*7b00*/  FMUL.FTZ R3, R23, UR10 ;  /* 0x0000000a17037c20 */ /* 0x000fe20008410000 */
[----:B------:R-:W-:-:S05]  /*7b10*/  ISETP.GE.AND P0, PT, R7, R119, PT ;  /* 0x000000770700720c */ /* 0x000fca0003f06270 */
        /* <DEDUP_REMOVED lines=16> */
[----:B------:R-:W-:-:S05]  /*7c20*/  ISETP.GE.U32.AND P0, PT, R117, 0x3, PT ;  /* 0x000000037500780c */ /* 0x000fca0003f06070 */
[----:B------:R-:W2:Y:S01]  /*7c30*/  MUFU.TANH R133, R34 ;  /* 0x0000002200857308 */ /* 0x000ea20000002400 */
[----:B-1----:R-:W-:Y:S02]  /*7c40*/  FSEL R131, R8, -INF , !P6 ;  /* 0xff80000008837808 */ /* 0x002fe40007000000 */
[----:B------:R-:W-:-:S05]  /*7c50*/  ISETP.GE.AND P6, PT, R6, R142, PT ;  /* 0x0000008e0600720c */ /* 0x000fca0003fc6270 */
[----:B------:R-:W1:Y:S01]  /*7c60*/  MUFU.TANH R4, R4 ;  /* 0x0000000400047308 */ /* 0x000e620000002400 */
[----:B---3--:R-:W-:Y:S02]  /*7c70*/  FSEL R135, R135, -INF , !P3 ;  /* 0xff80000087877808 */ /* 0x008fe40005800000 */
[----:B------:R-:W-:Y:S01]  /*7c80*/  ISETP.GE.AND P3, PT, R6, R119, PT ;  /* 0x000000770600720c */ /* 0x000fe20003f66270 */
[C---:B------:R-:W-:Y:S02]  /*7c90*/  VIADD R6, R16.reuse, 0xffffff78 ;  /* 0xffffff7810067836 */ /* 0x040fe40000000000 */
[----:B------:R-:W-:Y:S02]  /*7ca0*/  VIADD R16, R16, 0xffffff79 ;  /* 0xffffff7910107836 */ /* 0x000fe40000000000 */
[----:B------:R-:W3:Y:S01]  /*7cb0*/  MUFU.TANH R127, R30 ;  /* 0x0000001e007f7308 */ /* 0x000ee20000002400 */
[----:B--2---:R-:W-:Y:S02]  /*7cc0*/  FSEL R133, R133, -INF , !P1 ;  /* 0xff80000085857808 */ /* 0x004fe40004800000 */
[----:B------:R-:W-:-:S05]  /*7cd0*/  ISETP.GE.AND P1, PT, R7, R142, PT ;  /* 0x0000008e0700720c */ /* 0x000fca0003f26270 */
[----:B------:R-:W2:Y:S01]  /*7ce0*/  MUFU.TANH R5, R5 ;  /* 0x0000000500057308 */ /* 0x000ea20000002400 */
[----:B-1----:R-:W-:Y:S02]  /*7cf0*/  FSEL R128, R4, -INF , !P4 ;  /* 0xff80000004807808 */ /* 0x002fe40006000000 */
[----:B------:R-:W-:-:S05]  /*7d00*/  ISETP.GE.AND P4, PT, R16, R142, PT ;  /* 0x0000008e1000720c */ /* 0x000fca0003f86270 */
[----:B------:R-:W1:Y:S01]  /*7d10*/  MUFU.TANH R132, R24 ;  /* 0x0000001800847308 */ /* 0x000e620000002400 */
[----:B---3--:R-:W-:Y:S02]  /*7d20*/  FSEL R127, R127, -INF , !P5 ;  /* 0xff8000007f7f7808 */ /* 0x008fe40006800000 */
[----:B------:R-:W-:-:S05]  /*7d30*/  ISETP.GE.AND P5, PT, R6, R142, PT ;  /* 0x0000008e0600720c */ /* 0x000fca0003fa6270 */
[----:B------:R-:W3:Y:S01]  /*7d40*/  MUFU.TANH R143, R25 ;  /* 0x00000019008f7308 */ /* 0x000ee20000002400 */
[----:B--2---:R-:W-:Y:S02]  /*7d50*/  FSEL R129, R5, -INF , !P2 ;  /* 0xff80000005817808 */ /* 0x004fe40005000000 */
[----:B------:R-:W-:-:S05]  /*7d60*/  ISETP.GE.AND P2, PT, R6, R119, PT ;  /* 0x000000770600720c */ /* 0x000fca0003f46270 */
[----:B------:R-:W2:Y:S01]  /*7d70*/  MUFU.TANH R121, R27 ;  /* 0x0000001b00797308 */ /* 0x000ea20000002400 */
[----:B-1----:R-:W-:Y:S01]  /*7d80*/  FSEL R132, R132, -INF , !P1 ;  /* 0xff80000084847808 */ /* 0x002fe20004800000 */
[----:B------:R-:W-:Y:S01]  /*7d90*/  BAR.SYNC.DEFER_BLOCKING 0x0 ;  /* 0x0000000000007b1d */ /* 0x000fe20000010000 */
[----:B------:R-:W-:-:S05]  /*7da0*/  ISETP.GE.AND P1, PT, R16, R119, PT ;  /* 0x000000771000720c */ /* 0x000fca0003f26270 */
[----:B------:R-:W1:Y:S01]  /*7db0*/  MUFU.TANH R139, R20 ;  /* 0x00000014008b7308 */ /* 0x000e620000002400 */
[----:B---3--:R-:W-:-:S07]  /*7dc0*/  FSEL R143, R143, -INF , !P6 ;  /* 0xff8000008f8f7808 */ /* 0x008fce0007000000 */
[----:B------:R-:W3:Y:S01]  /*7dd0*/  MUFU.TANH R134, R21 ;  /* 0x0000001500867308 */ /* 0x000ee20000002400 */
[----:B--2---:R-:W-:-:S07]  /*7de0*/  FSEL R121, R121, -INF , !P3 ;  /* 0xff80000079797808 */ /* 0x004fce0005800000 */
[----:B------:R-:W2:Y:S01]  /*7df0*/  MUFU.TANH R120, R22 ;  /* 0x0000001600787308 */ /* 0x000ea20000002400 */
[----:B-1----:R-:W-:-:S07]  /*7e00*/  FSEL R139, R139, -INF , !P5 ;  /* 0xff8000008b8b7808 */ /* 0x002fce0006800000 */
[----:B------:R-:W1:Y:S01]  /*7e10*/  MUFU.TANH R3, R3 ;  /* 0x0000000300037308 */ /* 0x000e620000002400 */
[----:B---3--:R-:W-:Y:S02]  /*7e20*/  FSEL R134, R134, -INF , !P4 ;  /* 0xff80000086867808 */ /* 0x008fe40006000000 */
[----:B--2---:R-:W-:Y:S02]  /*7e30*/  FSEL R120, R120, -INF , !P2 ;  /* 0xff80000078787808 */ /* 0x004fe40005000000 */
[----:B-1----:R-:W-:Y:S01]  /*7e40*/  FSEL R119, R3, -INF , !P1 ;  /* 0xff80000003777808 */ /* 0x002fe20004800000 */
        /* <DEDUP_REMOVED lines=27> */
[C---:B------:R-:W-:Y:S01]  /*8000*/  IMAD R6, R5.reuse, R3, R6 ;  /* 0x0000000305067224 */ /* 0x040fe200078e0206 */
[----:B------:R-:W-:Y:S02]  /*8010*/  LOP3.LUT R3, RZ, R7, RZ, 0x33, !PT ;  /* 0x00000007ff037212 */ /* 0x000fe400078e33ff */
[C---:B------:R-:W-:Y:S02]  /*8020*/  ISETP.GT.U32.AND P4, PT, R5.reuse, R10, PT ;  /* 0x0000000a0500720c */ /* 0x040fe40003f84070 */
[----:B------:R-:W-:-:S11]  /*8030*/  ISETP.GT.U32.AND P2, PT, R5, R6, PT ;  /* 0x000000060500720c */ /* 0x000fd60003f44070 */
[----:B------:R-:W-:Y:S02]  /*8040*/  @!P4 IMAD.IADD R10, R10, 0x1, -R5 ;  /* 0x000000010a0ac824 */ /* 0x000fe400078e0a05 */
[-C--:B------:R-:W-:Y:S01]  /*8050*/  @!P2 IADD3 R6, PT, PT, R6, -R5.reuse, RZ ;  /* 0x800000050606a210 */ /* 0x080fe20007ffe0ff */
[----:B------:R-:W-:Y:S01]  /*8060*/  @!P4 VIADD R14, R14, 0x1 ;  /* 0x000000010e0ec836 */ /* 0x000fe20000000000 */
[----:B------:R-:W-:Y:S02]  /*8070*/  @!P2 IADD3 R4, PT, PT, R4, 0x1, RZ ;  /* 0x000000010404a810 */ /* 0x000fe40007ffe0ff */
[-C--:B------:R-:W-:Y:S02]  /*8080*/  ISETP.GE.U32.AND P5, PT, R10, R5.reuse, PT ;  /* 0x000000050a00720c */ /* 0x080fe40003fa6070 */
[----:B------:R-:W-:-:S11]  /*8090*/  ISETP.GE.U32.AND P1, PT, R6, R5, PT ;  /* 0x000000050600720c */ /* 0x000fd60003f26070 */
        /* <DEDUP_REMOVED lines=27> */
.L_x_1555:
[----:B------:R-:W-:Y:S01]  /*8250*/  UMOV UR4, URZ ;  /* 0x000000ff00047c82 */ /* 0x000fe20008000000 */
[----:B------:R-:W-:Y:S01]  /*8260*/  IMAD.SHL.U32 R3, R140, 0x80, RZ ;  /* 0x000000808c037824 */ /* 0x000fe200078e00ff */
[----:B------:R-:W-:-:S05]  /*8270*/  IADD3 R4, P0, PT, RZ, -UR4, RZ ;  /* 0x80000004ff047c10 */ /* 0x000fca000ff1e0ff */
[----:B------:R-:W-:-:S05]  /*8280*/  IMAD.X R3, RZ, RZ, ~R3, P0 ;  /* 0x000000ffff037224 */ /* 0x000fca00000e0e03 */
[----:B------:R-:W-:-:S04]  /*8290*/  SHF.R.S64 R5, R4, 0x1f, R3 ;  /* 0x0000001f04057819 */ /* 0x000fc80000001003 */
[----:B------:R-:W-:-:S04]  /*82a0*/  IADD3 R178, P0, PT, R5, R178, RZ ;  /* 0x000000b205b27210 */ /* 0x000fc80007f1e0ff */
[----:B------:R-:W-:-:S09]  /*82b0*/  LEA.HI.X.SX32 R177, R3, R177, 0x1, P0 ;  /* 0x000000b103b17211 */ /* 0x000fd200000f0eff */
.L_x_1556:
[C---:B------:R-:W-:Y:S01]  /*82c0*/  IMAD.SHL.U32 R3, R140.reuse, 0x40, RZ ;  /* 0x000000408c037824 */ /* 0x040fe200078e00ff */
[----:B------:R-:W-:Y:S01]  /*82d0*/  SHF.L.U64.HI R140, R140, 0x6, R141 ;  /* 0x000000068c8c7819 */ /* 0x000fe2000001028d */
[----:B------:R-:W-:Y:S01]  /*82e0*/  IMAD.MOV.U32 R14, RZ, RZ, R178 ;  /* 0x000000ffff0e7224 */ /* 0x000fe200078e00b2 */
        /* <DEDUP_REMOVED lines=23> */
.L_x_1554:
        /* <DEDUP_REMOVED lines=36> */
[----:B------:R-:W-:Y:S01]  /*86a0*/  IADD3 R190, PT, PT, R117, -0x3, RZ ;  /* 0xfffffffd75be7810 */ /* 0x000fe20007ffe0ff */
        /* <DEDUP_REMOVED lines=15> */
[--C-:B------:R-:W-:Y:S01]  /*87a0*/  FFMA.FTZ R58, R47, UR6, -R138.reuse ;  /* 0x000000062f3a7c23 */ /* 0x100fe2000801088a */
[----:B------:R-:W-:Y:S01]  /*87b0*/  FSEL R7, R56, RZ, P1 ;  /* 0x000000ff38077208 */ /* 0x000fe20000800000 */
[----:B------:R-:W-:Y:S01]  /*87c0*/  FADD.FTZ R5, R0, -R5 ;  /* 0x8000000500057221 */ /* 0x000fe20000010000 */
[----:B------:R-:W-:Y:S01]  /*87d0*/  FFMA.FTZ R140, R17, UR6, -R138 ;  /* 0x00000006118c7c23 */ /* 0x000fe2000801088a */
[----:B------:R-:W-:Y:S01]  /*87e0*/  FFMA.FTZ R59, R45, UR6, -R124 ;  /* 0x000000062d3b7c23 */ /* 0x000fe2000801087c */
[--C-:B------:R-:W-:Y:S01]  /*87f0*/  FFMA.FTZ R125, R19, UR6, -R138.reuse ;  /* 0x00000006137d7c23 */ /* 0x100fe2000801088a */
[----:B------:R-:W1:Y:S01]  /*8800*/  LDSM.16.MT88.4 R44, [R172+0xd000] ;  /* 0x00d00000ac2c783b */ /* 0x000e620000004200 */
[----:B------:R-:W-:Y:S01]  /*8810*/  FADD.FTZ R7, R2, -R7 ;  /* 0x8000000702077221 */ /* 0x000fe20000010000 */
[----:B------:R-:W-:Y:S01]  /*8820*/  FFMA.FTZ R57, R13, UR6, -R138 ;  /* 0x000000060d397c23 */ /* 0x000fe2000801088a */
[--C-:B------:R-:W-:Y:S01]  /*8830*/  FFMA.FTZ R123, R9, UR6, -R124.reuse ;  /* 0x00000006097b7c23 */ /* 0x100fe2000801087c */
[----:B------:R-:W-:Y:S01]  /*8840*/  FMUL.FTZ R126, R5, UR6 ;  /* 0x00000006057e7c20 */ /* 0x000fe20008410000 */
[--C-:B------:R-:W-:Y:S01]  /*8850*/  FFMA.FTZ R0, R41, UR6, -R124.reuse ;  /* 0x0000000629007c23 */ /* 0x100fe2000801087c */
[----:B------:R-:W-:Y:S01]  /*8860*/  FFMA.FTZ R11, R11, UR6, -R124 ;  /* 0x000000060b0b7c23 */ /* 0x000fe2000801087c */
[----:B------:R-:W-:Y:S01]  /*8870*/  FMUL.FTZ R7, R7, UR6 ;  /* 0x0000000607077c20 */ /* 0x000fe20008410000 */
[----:B------:R-:W-:Y:S01]  /*8880*/  MUFU.EX2 R140, R140 ;  /* 0x0000008c008c7308 */ /* 0x000fe20000000800 */
[----:B------:R-:W2:Y:S01]  /*8890*/  LDSM.16.MT88.4 R12, [R172+0x9000] ;  /* 0x00900000ac0c783b */ /* 0x000ea20000004200 */
        /* <DEDUP_REMOVED lines=8> */
[--C-:B------:R-:W-:Y:S01]  /*8920*/  FFMA.FTZ R179, R179, UR6, -R138.reuse ;  /* 0x00000006b3b37c23 */ /* 0x100fe2000801088a */
[--C-:B------:R-:W-:Y:S01]  /*8930*/  FFMA.FTZ R167, R167, UR6, -R138.reuse ;  /* 0x00000006a7a77c23 */ /* 0x100fe2000801088a */
[----:B------:R-:W4:Y:S01]  /*8940*/  MUFU.EX2 R57, R57 ;  /* 0x0000003900397308 */ /* 0x000f220000000800 */
[--C-:B------:R-:W-:Y:S01]  /*8950*/  FFMA.FTZ R150, R157, UR6, -R138.reuse ;  /* 0x000000069d967c23 */ /* 0x100fe2000801088a */
[----:B------:R-:W-:Y:S01]  /*8960*/  FFMA.FTZ R136, R136, UR6, -R138 ;  /* 0x0000000688887c23 */ /* 0x000fe2000801088a */
[--C-:B------:R-:W-:Y:S01]  /*8970*/  FFMA.FTZ R154, R151, UR6, -R124.reuse ;  /* 0x00000006979a7c23 */ /* 0x100fe2000801087c */
[----:B------:R-:W-:Y:S01]  /*8980*/  MUFU.EX2 R123, R123 ;  /* 0x0000007b007b7308 */ /* 0x000fe20000000800 */
[--C-:B------:R-:W-:Y:S01]  /*8990*/  FFMA.FTZ R152, R147, UR6, -R124.reuse ;  /* 0x0000000693987c23 */ /* 0x100fe2000801087c */
[----:B---3--:R-:W-:Y:S01]  /*89a0*/  F2FP.F16.F32.PACK_AB R4, R125, R140 ;  /* 0x0000008c7d04723e */ /* 0x008fe200000000ff */
[--C-:B------:R-:W-:Y:S01]  /*89b0*/  FFMA.FTZ R145, R145, UR6, -R124.reuse ;  /* 0x0000000691917c23 */ /* 0x100fe2000801087c */
[----:B------:R-:W3:Y:S01]  /*89c0*/  MUFU.EX2 R2, R11 ;  /* 0x0000000b00027308 */ /* 0x000ee20000000800 */
[----:B------:R-:W-:Y:S01]  /*89d0*/  FFMA.FTZ R149, R149, UR6, -R124 ;  /* 0x0000000695957c23 */ /* 0x000fe2000801087c */
[--C-:B------:R-:W-:Y:S01]  /*89e0*/  FFMA.FTZ R137, R137, UR6, -R138.reuse ;  /* 0x0000000689897c23 */ /* 0x100fe2000801088a */
[--C-:B------:R-:W-:Y:S01]  /*89f0*/  FFMA.FTZ R130, R130, UR6, -R138.reuse ;  /* 0x0000000682827c23 */ /* 0x100fe2000801088a */
[----:B------:R-:W-:Y:S01]  /*8a00*/  MUFU.EX2 R59, R59 ;  /* 0x0000003b003b7308 */ /* 0x000fe20000000800 */
[--C-:B------:R-:W-:Y:S01]  /*8a10*/  FFMA.FTZ R135, R135, UR6, -R138.reuse ;  /* 0x0000000687877c23 */ /* 0x100fe2000801088a */
[----:B----4-:R-:W-:Y:S01]  /*8a20*/  F2FP.F16.F32.PACK_AB R6, R57, R58 ;  /* 0x0000003a3906723e */ /* 0x010fe200000000ff */
[--C-:B------:R-:W-:Y:S01]  /*8a30*/  FFMA.FTZ R128, R128, UR6, -R138.reuse ;  /* 0x0000000680807c23 */ /* 0x100fe2000801088a */
[----:B------:R-:W4:Y:S01]  /*8a40*/  MUFU.EX2 R141, R7 ;  /* 0x00000007008d7308 */ /* 0x000f220000000800 */
[--C-:B------:R-:W-:Y:S01]  /*8a50*/  FFMA.FTZ R143, R143, UR6, -R138.reuse ;  /* 0x000000068f8f7c23 */ /* 0x100fe2000801088a */
[----:B------:R-:W-:Y:S01]  /*8a60*/  FFMA.FTZ R139, R139, UR6, -R138 ;  /* 0x000000068b8b7c23 */ /* 0x000fe2000801088a */
[--C-:B------:R-:W-:Y:S01]  /*8a70*/  FFMA.FTZ R133, R133, UR6, -R124.reuse ;  /* 0x0000000685857c23 */ /* 0x100fe2000801087c */
[----:B------:R-:W5:Y:S01]  /*8a80*/  MUFU.EX2 R126, R126 ;  /* 0x0000007e007e7308 */ /* 0x000f620000000800 */
[--C-:B------:R-:W-:Y:S01]  /*8a90*/  FFMA.FTZ R119, R119, UR6, -R124.reuse ;  /* 0x0000000677777c23 */ /* 0x100fe2000801087c */
[----:B---3--:R-:W-:Y:S01]  /*8aa0*/  F2FP.F16.F32.PACK_AB R5, R2, R123 ;  /* 0x0000007b0205723e */ /* 0x008fe200000000ff */
[--C-:B------:R-:W-:Y:S01]  /*8ab0*/  FFMA.FTZ R122, R122, UR6, -R124.reuse ;  /* 0x000000067a7a7c23 */ /* 0x100fe2000801087c */
[----:B------:R-:W3:Y:S01]  /*8ac0*/  MUFU.EX2 R0, R0 ;  /* 0x0000000000007308 */ /* 0x000ee20000000800 */
[----:B------:R-:W-:-:S03]  /*8ad0*/  FFMA.FTZ R121, R121, UR6, -R124 ;  /* 0x0000000679797c23 */ /* 0x000fc6000801087c */
[----:B------:R-:W-:Y:S01]  /*8ae0*/  MUFU.EX2 R171, R179 ;  /* 0x000000b300ab7308 */ /* 0x000fe20000000800 */
[-C--:B----4-:R-:W-:Y:S01]  /*8af0*/  FMUL.FTZ R40, R80, R141.reuse ;  /* 0x0000008d50287220 */ /* 0x090fe20000410000 */
[-C--:B------:R-:W-:Y:S01]  /*8b00*/  FMUL.FTZ R41, R81, R141.reuse ;  /* 0x0000008d51297220 */ /* 0x080fe20000410000 */
[-C--:B------:R-:W-:Y:S01]  /*8b10*/  FMUL.FTZ R76, R76, R141.reuse ;  /* 0x0000008d4c4c7220 */ /* 0x080fe20000410000 */
[----:B------:R-:W-:Y:S01]  /*8b20*/  FMUL.FTZ R77, R77, R141 ;  /* 0x0000008d4d4d7220 */ /* 0x000fe20000410000 */
[-C--:B-----5:R-:W-:Y:S01]  /*8b30*/  FMUL.FTZ R42, R82, R126.reuse ;  /* 0x0000007e522a7220 */ /* 0x0a0fe20000410000 */
[-C--:B------:R-:W-:Y:S01]  /*8b40*/  FMUL.FTZ R43, R83, R126.reuse ;  /* 0x0000007e532b7220 */ /* 0x080fe20000410000 */
[-C--:B------:R-:W-:Y:S01]  /*8b50*/  FMUL.FTZ R78, R78, R126.reuse ;  /* 0x0000007e4e4e7220 */ /* 0x080fe20000410000 */
[-C--:B------:R-:W-:Y:S01]  /*8b60*/  FMUL.FTZ R79, R79, R126.reuse ;  /* 0x0000007e4f4f7220 */ /* 0x080fe20000410000 */
[----:B---3--:R-:W-:Y:S01]  /*8b70*/  F2FP.F16.F32.PACK_AB R7, R0, R59 ;  /* 0x0000003b0007723e */ /* 0x008fe200000000ff */
[-C--:B------:R-:W-:Y:S01]  /*8b80*/  FMUL.FTZ R8, R112, R141.reuse ;  /* 0x0000008d70087220 */ /* 0x080fe20000410000 */
[-C--:B------:R-:W-:Y:S01]  /*8b90*/  FMUL.FTZ R9, R113, R141.reuse ;  /* 0x0000008d71097220 */ /* 0x080fe20000410000 */
[-C--:B------:R-:W-:Y:S01]  /*8ba0*/  FMUL.FTZ R10, R114, R126.reuse ;  /* 0x0000007e720a7220 */ /* 0x080fe20000410000 */
[-C--:B------:R-:W-:Y:S01]  /*8bb0*/  FMUL.FTZ R11, R115, R126.reuse ;  /* 0x0000007e730b7220 */ /* 0x080fe20000410000 */
[-C--:B------:R-:W-:Y:S01]  /*8bc0*/  FMUL.FTZ R108, R108, R141.reuse ;  /* 0x0000008d6c6c7220 */ /* 0x080fe20000410000 */
[-C--:B------:R-:W-:Y:S01]  /*8bd0*/  FMUL.FTZ R109, R109, R141.reuse ;  /* 0x0000008d6d6d7220 */ /* 0x080fe20000410000 */
[C---:B-1----:R-:W-:Y:S01]  /*8be0*/  HMMA.16816.F32 R40, R4.reuse, R44, R40 ;  /* 0x0000002c0428723c */ /* 0x042fe20000001828 */
[-C--:B------:R-:W-:Y:S01]  /*8bf0*/  FMUL.FTZ R110, R110, R126.reuse ;  /* 0x0000007e6e6e7220 */ /* 0x080fe20000410000 */
[-C--:B------:R-:W-:Y:S01]  /*8c00*/  FMUL.FTZ R111, R111, R126.reuse ;  /* 0x0000007e6f6f7220 */ /* 0x080fe20000410000 */
[--C-:B------:R-:W-:Y:S01]  /*8c10*/  FFMA.FTZ R83, R49, UR6, -R138.reuse ;  /* 0x0000000631537c23 */ /* 0x100fe2000801088a */
[----:B------:R-:W-:Y:S01]  /*8c20*/  FFMA.FTZ R82, R63, UR6, -R138 ;  /* 0x000000063f527c23 */ /* 0x000fe2000801088a */
[--C-:B------:R-:W-:Y:S01]  /*8c30*/  FFMA.FTZ R81, R61, UR6, -R124.reuse ;  /* 0x000000063d517c23 */ /* 0x100fe2000801087c */
[----:B------:R-:W-:Y:S01]  /*8c40*/  FFMA.FTZ R80, R223, UR6, -R124 ;  /* 0x00000006df507c23 */ /* 0x000fe2000801087c */
[-C--:B------:R-:W-:Y:S01]  /*8c50*/  FMUL.FTZ R16, R104, R141.reuse ;  /* 0x0000008d68107220 */ /* 0x080fe20000410000 */
[C---:B------:R-:W-:Y:S01]  /*8c60*/  HMMA.16816.F32 R44, R4.reuse, R46, R76 ;  /* 0x0000002e042c723c */ /* 0x040fe2000000184c */
[----:B------:R-:W-:Y:S01]  /*8c70*/  FFMA.FTZ R77, R65, UR6, -R138 ;  /* 0x00000006414d7c23 */ /* 0x000fe2000801088a */
[--C-:B------:R-:W-:Y:S01]  /*8c80*/  FFMA.FTZ R79, R227, UR6, -R124.reuse ;  /* 0x00000006e34f7c23 */ /* 0x100fe2000801087c */
[----:B------:R-:W1:Y:S01]  /*8c90*/  LDSM.16.MT88.4 R64, [R172+0x9400] ;  /* 0x00940000ac40783b */ /* 0x000e620000004200 */
[----:B------:R-:W-:Y:S01]  /*8ca0*/  FFMA.FTZ R76, R225, UR6, -R124 ;  /* 0x00000006e14c7c23 */ /* 0x000fe2000801087c */
[----:B------:R3:W-:Y:S01]  /*8cb0*/  MUFU.EX2 R78, R60 ;  /* 0x0000003c004e7308 */ /* 0x0007e20000000800 */
[-C--:B------:R-:W-:Y:S01]  /*8cc0*/  FMUL.FTZ R17, R105, R141.reuse ;  /* 0x0000008d69117220 */ /* 0x080fe20000410000 */
[-C--:B------:R-:W-:Y:S01]  /*8cd0*/  FMUL.FTZ R18, R106, R126.reuse ;  /* 0x0000007e6a127220 */ /* 0x080fe20000410000 */
[C---:B--2---:R-:W-:Y:S01]  /*8ce0*/  HMMA.16816.F32 R8, R4.reuse, R12, R8 ;  /* 0x0000000c0408723c */ /* 0x044fe20000001808 */
[----:B------:R-:W2:Y:S01]  /*8cf0*/  MUFU.EX2 R83, R83 ;  /* 0x0000005300537308 */ /* 0x000ea20000000800 */
[-C--:B------:R-:W-:Y:S01]  /*8d00*/  FMUL.FTZ R19, R107, R126.reuse ;  /* 0x0000007e6b137220 */ /* 0x080fe20000410000 */
[-C--:B------:R-:W-:Y:S01]  /*8d10*/  FMUL.FTZ R24, R96, R141.reuse ;  /* 0x0000008d60187220 */ /* 0x080fe20000410000 */
[-C--:B------:R-:W-:Y:S01]  /*8d20*/  FMUL.FTZ R25, R97, R141.reuse ;  /* 0x0000008d61197220 */ /* 0x080fe20000410000 */
[----:B------:R-:W-:Y:S01]  /*8d30*/  MUFU.EX2 R82, R82 ;  /* 0x0000005200527308 */ /* 0x000fe20000000800 */
[-C--:B------:R-:W-:Y:S01]  /*8d40*/  FMUL.FTZ R26, R98, R126.reuse ;  /* 0x0000007e621a7220 */ /* 0x080fe20000410000 */
[-C--:B------:R-:W-:Y:S01]  /*8d50*/  FMUL.FTZ R27, R99, R126.reuse ;  /* 0x0000007e631b7220 */ /* 0x080fe20000410000 */
[C---:B------:R-:W-:Y:S01]  /*8d60*/  HMMA.16816.F32 R12, R4.reuse, R14, R108 ;  /* 0x0000000e040c723c */ /* 0x040fe2000000186c */
[----:B------:R-:W-:Y:S01]  /*8d70*/  MUFU.EX2 R77, R77 ;  /* 0x0000004d004d7308 */ /* 0x000fe20000000800 */
[-C--:B------:R-:W-:Y:S01]  /*8d80*/  FMUL.FTZ R32, R88, R141.reuse ;  /* 0x0000008d58207220 */ /* 0x080fe20000410000 */
[-C--:B------:R-:W-:Y:S01]  /*8d90*/  FMUL.FTZ R33, R89, R141.reuse ;  /* 0x0000008d59217220 */ /* 0x080fe20000410000 */
        /* <DEDUP_REMOVED lines=8> */
[-C--:B------:R-:W-:Y:S01]  /*8e20*/  FMUL.FTZ R92, R92, R141.reuse ;  /* 0x0000008d5c5c7220 */ /* 0x080fe20000410000 */
[----:B------:R-:W-:Y:S01]  /*8e30*/  MUFU.EX2 R79, R79 ;  /* 0x0000004f004f7308 */ /* 0x000fe20000000800 */
[-C--:B------:R-:W-:Y:S01]  /*8e40*/  FMUL.FTZ R93, R93, R141.reuse ;  /* 0x0000008d5d5d7220 */ /* 0x080fe20000410000 */
[-C--:B------:R-:W-:Y:S01]  /*8e50*/  FMUL.FTZ R94, R94, R126.reuse ;  /* 0x0000007e5e5e7220 */ /* 0x080fe20000410000 */
[-C--:B------:R-:W-:Y:S01]  /*8e60*/  FMUL.FTZ R95, R95, R126.reuse ;  /* 0x0000007e5f5f7220 */ /* 0x080fe20000410000 */
[----:B------:R-:W5:Y:S01]  /*8e70*/  MUFU.EX2 R76, R76 ;  /* 0x0000004c004c7308 */ /* 0x000f620000000800 */
        /* <DEDUP_REMOVED lines=13> */
[----:B---3--:R-:W3:Y:S01]  /*8f50*/  LDSM.16.MT88.4 R60, [R116+0x9400] ;  /* 0x00940000743c783b */ /* 0x008ee20000004200 */
[----:B------:R-:W-:Y:S01]  /*8f60*/  FFMA.FTZ R88, R217, UR6, -R138 ;  /* 0x00000006d9587c23 */ /* 0x000fe2000801088a */
[--C-:B------:R-:W-:Y:S01]  /*8f70*/  FFMA.FTZ R91, R207, UR6, -R124.reuse ;  /* 0x00000006cf5b7c23 */ /* 0x100fe2000801087c */
[--C-:B------:R-:W-:Y:S01]  /*8f80*/  FFMA.FTZ R90, R213, UR6, -R124.reuse ;  /* 0x00000006d55a7c23 */ /* 0x100fe2000801087c */
[----:B------:R-:W-:Y:S01]  /*8f90*/  LDSM.16.MT88.4 R72, [R172+0xb400] ;  /* 0x00b40000ac48783b */ /* 0x000fe20000004200 */
[----:B------:R-:W-:Y:S01]  /*8fa0*/  FFMA.FTZ R89, R211, UR6, -R124 ;  /* 0x00000006d3597c23 */ /* 0x000fe2000801087c */
[----:B------:R-:W-:Y:S01]  /*8fb0*/  FFMA.FTZ R96, R205, UR6, -R138 ;  /* 0x00000006cd607c23 */ /* 0x000fe2000801088a */
[C---:B------:R-:W-:Y:S01]  /*8fc0*/  HMMA.16816.F32 R24, R4.reuse, R28, R24 ;  /* 0x0000001c0418723c */ /* 0x040fe20000001818 */
[----:B------:R-:W-:Y:S01]  /*8fd0*/  MUFU.EX2 R88, R88 ;  /* 0x0000005800587308 */ /* 0x000fe20000000800 */
[--C-:B------:R-:W-:Y:S01]  /*8fe0*/  FFMA.FTZ R99, R197, UR6, -R124.reuse ;  /* 0x00000006c5637c23 */ /* 0x100fe2000801087c */
[--C-:B------:R-:W-:Y:S01]  /*8ff0*/  FFMA.FTZ R98, R187, UR6, -R124.reuse ;  /* 0x00000006bb627c23 */ /* 0x100fe2000801087c */
[----:B------:R-:W-:Y:S01]  /*9000*/  FFMA.FTZ R97, R195, UR6, -R124 ;  /* 0x00000006c3617c23 */ /* 0x000fe2000801087c */
[----:B------:R-:W-:Y:S01]  /*9010*/  MUFU.EX2 R91, R91 ;  /* 0x0000005b005b7308 */ /* 0x000fe20000000800 */
[----:B------:R-:W-:Y:S01]  /*9020*/  FFMA.FTZ R123, R192, R126, R123 ;  /* 0x0000007ec07b7223 */ /* 0x000fe2000001007b */
[----:B------:R-:W-:Y:S01]  /*9030*/  FFMA.FTZ R140, R193, R141, R140 ;  /* 0x0000008dc18c7223 */ /* 0x000fe2000001008c */
[C---:B------:R-:W-:Y:S01]  /*9040*/  HMMA.16816.F32 R32, R4.reuse, R36, R32 ;  /* 0x000000240420723c */ /* 0x040fe20000001820 */
[----:B------:R-:W-:Y:S01]  /*9050*/  MUFU.EX2 R90, R90 ;  /* 0x0000005a005a7308 */ /* 0x000fe20000000800 */
[----:B------:R-:W-:Y:S01]  /*9060*/  LDSM.16.MT88.4 R108, [R172+0xac00] ;  /* 0x00ac0000ac6c783b */ /* 0x000fe20000004200 */
[----:B------:R-:W-:Y:S01]  /*9070*/  FADD.FTZ R125, R125, R140 ;  /* 0x0000008c7d7d7221 */ /* 0x000fe20000010000 */
[----:B------:R-:W-:Y:S01]  /*9080*/  FFMA.FTZ R104, R120, UR6, -R124 ;  /* 0x0000000678687c23 */ /* 0x000fe2000801087c */
[----:B------:R-:W-:Y:S02]  /*9090*/  MUFU.EX2 R89, R89 ;  /* 0x0000005900597308 */ /* 0x000fe40000000800 */
[----:B------:R-:W-:Y:S01]  /*90a0*/  FADD.FTZ R58, R58, R125 ;  /* 0x0000007d3a3a7221 */ /* 0x000fe20000010000 */
[C---:B------:R-:W-:Y:S01]  /*90b0*/  HMMA.16816.F32 R20, R4.reuse, R22, R100 ;  /* 0x000000160414723c */ /* 0x040fe20000001864 */
[----:B------:R-:W-:Y:S01]  /*90c0*/  MUFU.EX2 R96, R96 ;  /* 0x0000006000607308 */ /* 0x000fe20000000800 */
[----:B------:R-:W-:Y:S01]  /*90d0*/  FFMA.FTZ R100, R132, UR6, -R138 ;  /* 0x0000000684647c23 */ /* 0x000fe2000801088a */
[----:B------:R-:W-:Y:S01]  /*90e0*/  FFMA.FTZ R132, R131, UR6, -R124 ;  /* 0x0000000683847c23 */ /* 0x000fe2000801087c */
[----:B------:R-:W-:Y:S01]  /*90f0*/  FADD.FTZ R57, R57, R58 ;  /* 0x0000003a39397221 */ /* 0x000fe20000010000 */
[----:B------:R-:W-:Y:S03]  /*9100*/  MUFU.EX2 R99, R99 ;  /* 0x0000006300637308 */ /* 0x000fe60000000800 */
[C---:B------:R-:W-:Y:S01]  /*9110*/  HMMA.16816.F32 R28, R4.reuse, R30, R92 ;  /* 0x0000001e041c723c */ /* 0x040fe2000000185c */
[--C-:B------:R-:W-:Y:S01]  /*9120*/  FFMA.FTZ R93, R201, UR6, -R138.reuse ;  /* 0x00000006c95d7c23 */ /* 0x100fe2000801088a */
[--C-:B------:R-:W-:Y:S01]  /*9130*/  FFMA.FTZ R92, R199, UR6, -R138.reuse ;  /* 0x00000006c75c7c23 */ /* 0x100fe2000801088a */
[----:B------:R-:W-:Y:S01]  /*9140*/  FFMA.FTZ R95, R203, UR6, -R138 ;  /* 0x00000006cb5f7c23 */ /* 0x000fe2000801088a */
[----:B------:R-:W-:Y:S01]  /*9150*/  FFMA.FTZ R94, R191, UR6, -R124 ;  /* 0x00000006bf5e7c23 */ /* 0x000fe2000801087c */
[----:B------:R-:W-:Y:S03]  /*9160*/  MUFU.EX2 R98, R98 ;  /* 0x0000006200627308 */ /* 0x000fe60000000800 */
[C---:B------:R-:W-:Y:S01]  /*9170*/  HMMA.16816.F32 R36, R4.reuse, R38, R84 ;  /* 0x000000260424723c */ /* 0x040fe20000001854 */
[--C-:B------:R-:W-:Y:S01]  /*9180*/  FFMA.FTZ R85, R215, UR6, -R138.reuse ;  /* 0x00000006d7557c23 */ /* 0x100fe2000801088a */
[--C-:B------:R-:W-:Y:S01]  /*9190*/  FFMA.FTZ R84, R221, UR6, -R138.reuse ;  /* 0x00000006dd547c23 */ /* 0x100fe2000801088a */
[----:B------:R-:W-:Y:S01]  /*91a0*/  FFMA.FTZ R87, R219, UR6, -R138 ;  /* 0x00000006db577c23 */ /* 0x000fe2000801088a */
[----:B------:R-:W-:Y:S01]  /*91b0*/  FFMA.FTZ R86, R209, UR6, -R124 ;  /* 0x00000006d1567c23 */ /* 0x000fe2000801087c */
[----:B------:R-:W-:Y:S03]  /*91c0*/  MUFU.EX2 R93, R93 ;  /* 0x0000005d005d7308 */ /* 0x000fe60000000800 */
[----:B------:R-:W-:Y:S01]  /*91d0*/  HMMA.16816.F32 R48, R4, R52, R48 ;  /* 0x000000340430723c */ /* 0x000fe20000001830 */
[----:B--2---:R-:W-:Y:S01]  /*91e0*/  F2FP.F16.F32.PACK_AB R52, R83, R78 ;  /* 0x0000004e5334723e */ /* 0x004fe200000000ff */
[----:B------:R-:W2:Y:S01]  /*91f0*/  MUFU.EX2 R85, R85 ;  /* 0x0000005500557308 */ /* 0x000ea20000000800 */
[----:B----4-:R-:W-:Y:S01]  /*9200*/  F2FP.F16.F32.PACK_AB R53, R80, R81 ;  /* 0x000000515035723e */ /* 0x010fe200000000ff */
[----:B------:R-:W-:-:S02]  /*9210*/  FADD.FTZ R78, R78, R57 ;  /* 0x000000394e4e7221 */ /* 0x000fc40000010000 */
[----:B------:R-:W-:Y:S02]  /*9220*/  MUFU.EX2 R84, R84 ;  /* 0x0000005400547308 */ /* 0x000fe40000000800 */
[----:B------:R-:W-:Y:S01]  /*9230*/  HMMA.16816.F32 R4, R4, R54, R68 ;  /* 0x000000360404723c */ /* 0x000fe20000001844 */
[----:B------:R-:W-:Y:S01]  /*9240*/  F2FP.F16.F32.PACK_AB R54, R77, R82 ;  /* 0x000000524d36723e */ /* 0x000fe200000000ff */
[----:B------:R-:W4:Y:S01]  /*9250*/  LDSM.16.MT88.4 R68, [R116+0xb400] ;  /* 0x00b400007444783b */ /* 0x000f220000004200 */
[----:B-----5:R-:W-:Y:S01]  /*9260*/  F2FP.F16.F32.PACK_AB R55, R76, R79 ;  /* 0x0000004f4c37723e */ /* 0x020fe200000000ff */
[----:B------:R-:W5:Y:S01]  /*9270*/  MUFU.EX2 R87, R87 ;  /* 0x0000005700577308 */ /* 0x000f620000000800 */
[----:B------:R-:W-:-:S03]  /*9280*/  FADD.FTZ R83, R83, R78 ;  /* 0x0000004e53537221 */ /* 0x000fc60000010000 */
[----:B------:R-:W5:Y:S01]  /*9290*/  MUFU.EX2 R86, R86 ;  /* 0x0000005600567308 */ /* 0x000f620000000800 */
[----:B------:R-:W-:Y:S01]  /*92a0*/  FADD.FTZ R82, R82, R83 ;  /* 0x0000005352527221 */ /* 0x000fe20000010000 */
[----:B-1----:R-:W-:Y:S02]  /*92b0*/  HMMA.16816.F32 R8, R52, R64, R8 ;  /* 0x000000403408723c */ /* 0x002fe40000001808 */
[----:B------:R-:W-:Y:S01]  /*92c0*/  MUFU.EX2 R92, R92 ;  /* 0x0000005c005c7308 */ /* 0x000fe20000000800 */
[----:B------:R-:W-:-:S03]  /*92d0*/  FADD.FTZ R77, R77, R82 ;  /* 0x000000524d4d7221 */ /* 0x000fc60000010000 */
[----:B------:R-:W1:Y:S02]  /*92e0*/  MUFU.EX2 R95, R95 ;  /* 0x0000005f005f7308 */ /* 0x000e640000000800 */
[C---:B------:R-:W-:Y:S01]  /*92f0*/  HMMA.16816.F32 R12, R52.reuse, R66, R12 ;  /* 0x00000042340c723c */ /* 0x040fe2000000180c */
[----:B------:R-:W2:Y:S01]  /*9300*/  LDSM.16.MT88.4 R64, [R172+0xd400] ;  /* 0x00d40000ac40783b */ /* 0x000ea20000004200 */
[----:B------:R-:W-:Y:S04]  /*9310*/  MUFU.EX2 R97, R97 ;  /* 0x0000006100617308 */ /* 0x000fe80000000800 */
[----:B------:R-:W1:Y:S02]  /*9320*/  MUFU.EX2 R94, R94 ;  /* 0x0000005e005e7308 */ /* 0x000e640000000800 */
[C---:B---3--:R-:W-:Y:S02]  /*9330*/  HMMA.16816.F32 R16, R52.reuse, R60, R16 ;  /* 0x0000003c3410723c */ /* 0x048fe40000001810 */
[----:B------:R-:W3:Y:S04]  /*9340*/  MUFU.EX2 R142, R142 ;  /* 0x0000008e008e7308 */ /* 0x000ee80000000800 */
[----:B------:R-:W-:Y:S02]  /*9350*/  MUFU.EX2 R144, R144 ;  /* 0x0000009000907308 */ /* 0x000fe40000000800 */
[C---:B------:R-:W-:Y:S01]  /*9360*/  HMMA.16816.F32 R20, R52.reuse, R62, R20 ;  /* 0x0000003e3414723c */ /* 0x040fe20000001814 */
[----:B------:R-:W5:Y:S01]  /*9370*/  LDSM.16.MT88.4 R60, [R116+0xd400] ;  /* 0x00d40000743c783b */ /* 0x000f620000004200 */
[----:B------:R-:W-:Y:S04]  /*9380*/  MUFU.EX2 R148, R148 ;  /* 0x0000009400947308 */ /* 0x000fe80000000800 */
[----:B------:R-:W-:Y:S02]  /*9390*/  MUFU.EX2 R159, R159 ;  /* 0x0000009f009f7308 */ /* 0x000fe40000000800 */
[C---:B----4-:R-:W-:Y:S02]  /*93a0*/  HMMA.16816.F32 R32, R52.reuse, R68, R32 ;  /* 0x000000443420723c */ /* 0x050fe40000001820 */
[----:B------:R-:W-:Y:S04]  /*93b0*/  MUFU.EX2 R146, R146 ;  /* 0x0000009200927308 */ /* 0x000fe80000000800 */
[----:B------:R-:W-:Y:S02]  /*93c0*/  MUFU.EX2 R150, R150 ;  /* 0x0000009600967308 */ /* 0x000fe40000000800 */
[C---:B------:R-:W-:Y:S01]  /*93d0*/  HMMA.16816.F32 R36, R52.reuse, R70, R36 ;  /* 0x000000463424723c */ /* 0x040fe20000001824 */
[----:B------:R-:W4:Y:S01]  /*93e0*/  LDSM.16.MT88.4 R68, [R172+0x9800] ;  /* 0x00980000ac44783b */ /* 0x000f220000004200 */
[----:B------:R-:W-:Y:S04]  /*93f0*/  MUFU.EX2 R136, R136 ;  /* 0x0000008800887308 */ /* 0x000fe80000000800 */
[----:B------:R-:W-:Y:S02]  /*9400*/  MUFU.EX2 R154, R154 ;  /* 0x0000009a009a7308 */ /* 0x000fe40000000800 */
[C---:B------:R-:W-:Y:S02]  /*9410*/  HMMA.16816.F32 R24, R52.reuse, R72, R24 ;  /* 0x000000483418723c */ /* 0x040fe40000001818 */
[----:B------:R-:W-:Y:S04]  /*9420*/  MUFU.EX2 R147, R149 ;  /* 0x0000009500937308 */ /* 0x000fe80000000800 */
[----:B------:R-:W-:Y:S02]  /*9430*/  MUFU.EX2 R152, R152 ;  /* 0x0000009800987308 */ /* 0x000fe40000000800 */
[C---:B--2---:R-:W-:Y:S02]  /*9440*/  HMMA.16816.F32 R40, R52.reuse, R64, R40 ;  /* 0x000000403428723c */ /* 0x044fe40000001828 */
[----:B------:R-:W-:Y:S04]  /*9450*/  MUFU.EX2 R145, R145 ;  /* 0x0000009100917308 */ /* 0x000fe80000000800 */
[----:B------:R-:W-:Y:S02]  /*9460*/  MUFU.EX2 R137, R137 ;  /* 0x0000008900897308 */ /* 0x000fe40000000800 */
[C---:B------:R-:W-:Y:S01]  /*9470*/  HMMA.16816.F32 R44, R52.reuse, R66, R44 ;  /* 0x00000042342c723c */ /* 0x040fe2000000182c */
[----:B------:R-:W2:Y:S01]  /*9480*/  LDSM.16.MT88.4 R64, [R116+0x9800] ;  /* 0x009800007440783b */ /* 0x000ea20000004200 */
[----:B------:R-:W-:Y:S04]  /*9490*/  MUFU.EX2 R130, R130 ;  /* 0x0000008200827308 */ /* 0x000fe80000000800 */
[----:B------:R-:W-:Y:S02]  /*94a0*/  MUFU.EX2 R135, R135 ;  /* 0x0000008700877308 */ /* 0x000fe40000000800 */
[C---:B------:R-:W-:Y:S01]  /*94b0*/  HMMA.16816.F32 R28, R52.reuse, R74, R28 ;  /* 0x0000004a341c723c */ /* 0x040fe2000000181c */
[----:B------:R-:W1:Y:S01]  /*94c0*/  LDSM.16.MT88.4 R72, [R172+0xb800] ;  /* 0x00b80000ac48783b */ /* 0x000e620000004200 */
[----:B------:R-:W-:Y:S04]  /*94d0*/  MUFU.EX2 R128, R128 ;  /* 0x0000008000807308 */ /* 0x000fe80000000800 */
[----:B------:R-:W-:Y:S02]  /*94e0*/  MUFU.EX2 R131, R133 ;  /* 0x0000008500837308 */ /* 0x000fe40000000800 */
[C---:B-----5:R-:W-:Y:S02]  /*94f0*/  HMMA.16816.F32 R48, R52.reuse, R60, R48 ;  /* 0x0000003c3430723c */ /* 0x060fe40000001830 */
[----:B------:R-:W-:Y:S04]  /*9500*/  MUFU.EX2 R132, R132 ;  /* 0x0000008400847308 */ /* 0x000fe80000000800 */
[----:B------:R5:W-:Y:S02]  /*9510*/  MUFU.EX2 R120, R100 ;  /* 0x0000006400787308 */ /* 0x000be40000000800 */
[----:B------:R-:W-:Y:S01]  /*9520*/  HMMA.16816.F32 R4, R52, R62, R4 ;  /* 0x0000003e3404723c */ /* 0x000fe20000001804 */
[----:B------:R-:W-:Y:S01]  /*9530*/  F2FP.F16.F32.PACK_AB R52, R85, R88 ;  /* 0x000000585534723e */ /* 0x000fe200000000ff */
[----:B------:R-:W3:Y:S01]  /*9540*/  LDSM.16.MT88.4 R60, [R116+0xd800] ;  /* 0x00d80000743c783b */ /* 0x000ee20000004200 */
[----:B------:R-:W-:Y:S01]  /*9550*/  F2FP.F16.F32.PACK_AB R53, R90, R91 ;  /* 0x0000005b5a35723e */ /* 0x000fe200000000ff */
[----:B------:R-:W-:Y:S01]  /*9560*/  MUFU.EX2 R143, R143 ;  /* 0x0000008f008f7308 */ /* 0x000fe20000000800 */
[----:B------:R-:W-:Y:S01]  /*9570*/  F2FP.F16.F32.PACK_AB R54, R87, R84 ;  /* 0x000000545736723e */ /* 0x000fe200000000ff */
[----:B------:R-:W-:Y:S01]  /*9580*/  FADD.FTZ R88, R88, R77 ;  /* 0x0000004d58587221 */ /* 0x000fe20000010000 */
[----:B------:R-:W-:Y:S01]  /*9590*/  F2FP.F16.F32.PACK_AB R55, R86, R89 ;  /* 0x000000595637723e */ /* 0x000fe200000000ff */
[----:B------:R-:W-:Y:S02]  /*95a0*/  MUFU.EX2 R139, R139 ;  /* 0x0000008b008b7308 */ /* 0x000fe40000000800 */
[----:B------:R-:W-:-:S02]  /*95b0*/  FADD.FTZ R85, R85, R88 ;  /* 0x0000005855557221 */ /* 0x000fc40000010000 */
[----:B------:R-:W-:Y:S01]  /*95c0*/  MUFU.EX2 R119, R119 ;  /* 0x0000007700777308 */ /* 0x000fe20000000800 */
[----:B-----5:R-:W-:Y:S01]  /*95d0*/  LDSM.16.MT88.4 R100, [R116+0xac00] ;  /* 0x00ac00007464783b */ /* 0x020fe20000004200 */
[----:B----4-:R-:W-:Y:S01]  /*95e0*/  HMMA.16816.F32 R8, R52, R68, R8 ;  /* 0x000000443408723c */ /* 0x010fe20000001808 */
[----:B------:R-:W-:-:S04]  /*95f0*/  FADD.FTZ R84, R84, R85 ;  /* 0x0000005554547221 */ /* 0x000fc80000010000 */
[----:B------:R-:W-:-:S03]  /*9600*/  FADD.FTZ R87, R87, R84 ;  /* 0x0000005457577221 */ /* 0x000fc60000010000 */
[C---:B--2---:R-:W-:Y:S08]  /*9610*/  HMMA.16816.F32 R16, R52.reuse, R64, R16 ;  /* 0x000000403410723c */ /* 0x044ff00000001810 */
[C---:B------:R-:W-:Y:S01]  /*9620*/  HMMA.16816.F32 R20, R52.reuse, R66, R20 ;  /* 0x000000423414723c */ /* 0x040fe20000001814 */
[----:B------:R-:W2:Y:S07]  /*9630*/  LDSM.16.MT88.4 R64, [R172+0xd800] ;  /* 0x00d80000ac40783b */ /* 0x000eae0000004200 */
        /* <DEDUP_REMOVED lines=11> */
[C---:B----4-:R-:W-:Y:S08]  /*96f0*/  HMMA.16816.F32 R32, R52.reuse, R68, R32 ;  /* 0x000000443420723c */ /* 0x050ff00000001820 */
        /* <DEDUP_REMOVED lines=9> */
[C---:B-1----:R-:W-:Y:S01]  /*9790*/  HMMA.16816.F32 R48, R52.reuse, R60, R48 ;  /* 0x0000003c3430723c */ /* 0x042fe20000001830 */
[----:B------:R-:W-:Y:S01]  /*97a0*/  FFMA.FTZ R60, R163, UR6, -R124 ;  /* 0x00000006a33c7c23 */ /* 0x000fe2000801087c */
[----:B------:R-:W-:Y:S01]  /*97b0*/  FADD.FTZ R92, R95, R92 ;  /* 0x0000005c5f5c7221 */ /* 0x000fe20000010000 */
[----:B------:R-:W-:Y:S04]  /*97c0*/  MUFU.EX2 R163, R167 ;  /* 0x000000a700a37308 */ /* 0x000fe80000000800 */
[----:B------:R1:W4:Y:S01]  /*97d0*/  MUFU.EX2 R161, R60 ;  /* 0x0000003c00a17308 */ /* 0x0003220000000800 */
[C---:B------:R-:W-:Y:S08]  /*97e0*/  HMMA.16816.F32 R24, R52.reuse, R72, R24 ;  /* 0x000000483418723c */ /* 0x040ff00000001818 */
[C---:B--2---:R-:W-:Y:S08]  /*97f0*/  HMMA.16816.F32 R16, R52.reuse, R64, R16 ;  /* 0x000000403410723c */ /* 0x044ff00000001810 */
[C---:B------:R-:W-:Y:S01]  /*9800*/  HMMA.16816.F32 R20, R52.reuse, R66, R20 ;  /* 0x000000423414723c */ /* 0x040fe20000001814 */
[----:B------:R-:W2:Y:S07]  /*9810*/  LDSM.16.MT88.4 R64, [R172+0xdc00] ;  /* 0x00dc0000ac40783b */ /* 0x000eae0000004200 */
[C---:B---3--:R-:W-:Y:S08]  /*9820*/  HMMA.16816.F32 R8, R52.reuse, R68, R8 ;  /* 0x000000443408723c */ /* 0x048ff00000001808 */
[C---:B------:R-:W-:Y:S01]  /*9830*/  HMMA.16816.F32 R12, R52.reuse, R70, R12 ;  /* 0x00000046340c723c */ /* 0x040fe2000000180c */
[----:B------:R-:W3:Y:S07]  /*9840*/  LDSM.16.MT88.4 R68, [R116+0xbc00] ;  /* 0x00bc00007444783b */ /* 0x000eee0000004200 */
[C---:B------:R-:W-:Y:S01]  /*9850*/  HMMA.16816.F32 R28, R52.reuse, R74, R28 ;  /* 0x0000004a341c723c */ /* 0x040fe2000000181c */
[----:B------:R-:W-:Y:S07]  /*9860*/  LDSM.16.MT88.4 R72, [R172+0xc000] ;  /* 0x00c00000ac48783b */ /* 0x000fee0000004200 */
[C---:B------:R-:W-:Y:S01]  /*9870*/  HMMA.16816.F32 R4, R52.reuse, R62, R4 ;  /* 0x0000003e3404723c */ /* 0x040fe20000001804 */
[----:B-1----:R-:W1:Y:S07]  /*9880*/  LDSM.16.MT88.4 R60, [R116+0xe000] ;  /* 0x00e00000743c783b */ /* 0x002e6e0000004200 */
[C---:B--2---:R-:W-:Y:S08]  /*9890*/  HMMA.16816.F32 R40, R52.reuse, R64, R40 ;  /* 0x000000403428723c */ /* 0x044ff00000001828 */
[C---:B------:R-:W-:Y:S01]  /*98a0*/  HMMA.16816.F32 R44, R52.reuse, R66, R44 ;  /* 0x00000042342c723c */ /* 0x040fe2000000182c */
[----:B------:R-:W2:Y:S07]  /*98b0*/  LDSM.16.MT88.4 R64, [R116+0xa000] ;  /* 0x00a000007440783b */ /* 0x000eae0000004200 */
[C---:B---3--:R-:W-:Y:S08]  /*98c0*/  HMMA.16816.F32 R32, R52.reuse, R68, R32 ;  /* 0x000000443420723c */ /* 0x048ff00000001820 */
[----:B------:R-:W-:Y:S01]  /*98d0*/  HMMA.16816.F32 R36, R52, R70, R36 ;  /* 0x000000463424723c */ /* 0x000fe20000001824 */
[----:B------:R-:W3:Y:S01]  /*98e0*/  LDSM.16.MT88.4 R68, [R172+0xa000] ;  /* 0x00a00000ac44783b */ /* 0x000ee20000004200 */
[----:B------:R-:W-:Y:S01]  /*98f0*/  F2FP.F16.F32.PACK_AB R52, R142, R171 ;  /* 0x000000ab8e34723e */ /* 0x000fe200000000ff */
[----:B------:R-:W-:Y:S01]  /*9900*/  FADD.FTZ R171, R171, R92 ;  /* 0x0000005cabab7221 */ /* 0x000fe20000010000 */
[----:B----4-:R-:W-:-:S02]  /*9910*/  F2FP.F16.F32.PACK_AB R53, R148, R161 ;  /* 0x000000a19435723e */ /* 0x010fc400000000ff */
[----:B------:R-:W-:Y:S01]  /*9920*/  F2FP.F16.F32.PACK_AB R54, R163, R144 ;  /* 0x00000090a336723e */ /* 0x000fe200000000ff */
[----:B------:R-:W-:Y:S01]  /*9930*/  FADD.FTZ R171, R142, R171 ;  /* 0x000000ab8eab7221 */ /* 0x000fe20000010000 */
[----:B------:R-:W-:-:S03]  /*9940*/  F2FP.F16.F32.PACK_AB R55, R146, R159 ;  /* 0x0000009f9237723e */ /* 0x000fc600000000ff */
[----:B------:R-:W-:-:S04]  /*9950*/  FADD.FTZ R144, R144, R171 ;  /* 0x000000ab90907221 */ /* 0x000fc80000010000 */
[C---:B-1----:R-:W-:Y:S01]  /*9960*/  HMMA.16816.F32 R48, R52.reuse, R60, R48 ;  /* 0x0000003c3430723c */ /* 0x042fe20000001830 */
[--C-:B------:R-:W-:Y:S01]  /*9970*/  FFMA.FTZ R60, R155, UR6, -R138.reuse ;  /* 0x000000069b3c7c23 */ /* 0x100fe2000801088a */
[--C-:B------:R-:W-:Y:S01]  /*9980*/  FFMA.FTZ R155, R153, UR6, -R138.reuse ;  /* 0x00000006999b7c23 */ /* 0x100fe2000801088a */
[----:B------:R-:W-:Y:S01]  /*9990*/  FFMA.FTZ R138, R134, UR6, -R138 ;  /* 0x00000006868a7c23 */ /* 0x000fe2000801088a */
[--C-:B------:R-:W-:Y:S01]  /*99a0*/  FFMA.FTZ R134, R127, UR6, -R124.reuse ;  /* 0x000000067f867c23 */ /* 0x100fe2000801087c */
[----:B------:R1:W4:Y:S01]  /*99b0*/  MUFU.EX2 R153, R60 ;  /* 0x0000003c00997308 */ /* 0x0003220000000800 */
[----:B------:R-:W-:Y:S01]  /*99c0*/  FFMA.FTZ R127, R129, UR6, -R124 ;  /* 0x00000006817f7c23 */ /* 0x000fe2000801087c */
[----:B------:R-:W-:Y:S01]  /*99d0*/  FADD.FTZ R163, R163, R144 ;  /* 0x00000090a3a37221 */ /* 0x000fe20000010000 */
[C---:B------:R-:W-:Y:S01]  /*99e0*/  HMMA.16816.F32 R24, R52.reuse, R72, R24 ;  /* 0x000000483418723c */ /* 0x040fe20000001818 */
[----:B------:R-:W5:Y:S04]  /*99f0*/  MUFU.EX2 R155, R155 ;  /* 0x0000009b009b7308 */ /* 0x000f680000000800 */
[----:B------:R-:W-:Y:S03]  /*9a00*/  MUFU.EX2 R134, R134 ;  /* 0x0000008600867308 */ /* 0x000fe60000000800 */
[C---:B--2---:R-:W-:Y:S01]  /*9a10*/  HMMA.16816.F32 R16, R52.reuse, R64, R16 ;  /* 0x000000403410723c */ /* 0x044fe20000001810 */
[----:B------:R-:W2:Y:S04]  /*9a20*/  MUFU.EX2 R127, R127 ;  /* 0x0000007f007f7308 */ /* 0x000ea80000000800 */
[----:B------:R-:W2:Y:S03]  /*9a30*/  MUFU.EX2 R138, R138 ;  /* 0x0000008a008a7308 */ /* 0x000ea60000000800 */
[C---:B------:R-:W-:Y:S01]  /*9a40*/  HMMA.16816.F32 R20, R52.reuse, R66, R20 ;  /* 0x000000423414723c */ /* 0x040fe20000001814 */
[----:B------:R-:W4:Y:S07]  /*9a50*/  LDSM.16.MT88.4 R64, [R172+0xe000] ;  /* 0x00e00000ac40783b */ /* 0x000f2e0000004200 */
[C---:B---3--:R-:W-:Y:S08]  /*9a60*/  HMMA.16816.F32 R8, R52.reuse, R68, R8 ;  /* 0x000000443408723c */ /* 0x048ff00000001808 */
[C---:B------:R-:W-:Y:S01]  /*9a70*/  HMMA.16816.F32 R12, R52.reuse, R70, R12 ;  /* 0x00000046340c723c */ /* 0x040fe2000000180c */
[----:B------:R-:W3:Y:S07]  /*9a80*/  LDSM.16.MT88.4 R68, [R116+0xc000] ;  /* 0x00c000007444783b */ /* 0x000eee0000004200 */
[C---:B------:R-:W-:Y:S01]  /*9a90*/  HMMA.16816.F32 R28, R52.reuse, R74, R28 ;  /* 0x0000004a341c723c */ /* 0x040fe2000000181c */
[----:B------:R-:W2:Y:S07]  /*9aa0*/  LDSM.16.MT88.4 R72, [R116+0xa400] ;  /* 0x00a400007448783b */ /* 0x000eae0000004200 */
[C---:B------:R-:W-:Y:S01]  /*9ab0*/  HMMA.16816.F32 R4, R52.reuse, R62, R4 ;  /* 0x0000003e3404723c */ /* 0x040fe20000001804 */
[----:B-1----:R-:W-:Y:S07]  /*9ac0*/  LDSM.16.MT88.4 R60, [R172+0xe400] ;  /* 0x00e40000ac3c783b */ /* 0x002fee0000004200 */
[C---:B----4-:R-:W-:Y:S08]  /*9ad0*/  HMMA.16816.F32 R40, R52.reuse, R64, R40 ;  /* 0x000000403428723c */ /* 0x050ff00000001828 */
        /* <DEDUP_REMOVED lines=8> */
[----:B-----5:R-:W-:Y:S01]  /*9b60*/  F2FP.F16.F32.PACK_AB R54, R136, R155 ;  /* 0x0000009b8836723e */ /* 0x020fe200000000ff */
[----:B------:R-:W-:Y:S01]  /*9b70*/  FADD.FTZ R150, R153, R150 ;  /* 0x0000009699967221 */ /* 0x000fe20000010000 */
[----:B------:R-:W-:-:S03]  /*9b80*/  F2FP.F16.F32.PACK_AB R55, R145, R152 ;  /* 0x000000989137723e */ /* 0x000fc600000000ff */
[----:B------:R-:W-:-:S04]  /*9b90*/  FADD.FTZ R155, R155, R150 ;  /* 0x000000969b9b7221 */ /* 0x000fc80000010000 */
[----:B--2---:R-:W-:Y:S01]  /*9ba0*/  HMMA.16816.F32 R16, R52, R72, R16 ;  /* 0x000000483410723c */ /* 0x004fe20000001810 */
[----:B------:R-:W-:-:S07]  /*9bb0*/  FADD.FTZ R136, R136, R155 ;  /* 0x0000009b88887221 */ /* 0x000fce0000010000 */
[C---:B------:R-:W-:Y:S01]  /*9bc0*/  HMMA.16816.F32 R20, R52.reuse, R74, R20 ;  /* 0x0000004a3414723c */ /* 0x040fe20000001814 */
[----:B------:R-:W-:Y:S07]  /*9bd0*/  LDSM.16.MT88.4 R72, [R172+0xc800] ;  /* 0x00c80000ac48783b */ /* 0x000fee0000004200 */
        /* <DEDUP_REMOVED lines=13> */
[----:B------:R-:W-:Y:S01]  /*9cb0*/  HMMA.16816.F32 R4, R52, R70, R4 ;  /* 0x000000463404723c */ /* 0x000fe20000001804 */
[----:B------:R-:W2:Y:S01]  /*9cc0*/  LDSM.16.MT88.4 R68, [R116+0xc800] ;  /* 0x00c800007444783b */ /* 0x000ea20000004200 */
[----:B------:R-:W-:Y:S01]  /*9cd0*/  F2FP.F16.F32.PACK_AB R52, R130, R137 ;  /* 0x000000898234723e */ /* 0x000fe200000000ff */
[----:B------:R-:W-:Y:S01]  /*9ce0*/  FADD.FTZ R137, R137, R136 ;  /* 0x0000008889897221 */ /* 0x000fe20000010000 */
[----:B------:R-:W-:-:S02]  /*9cf0*/  F2FP.F16.F32.PACK_AB R53, R132, R131 ;  /* 0x000000838435723e */ /* 0x000fc400000000ff */
[----:B------:R-:W-:Y:S01]  /*9d00*/  F2FP.F16.F32.PACK_AB R54, R128, R135 ;  /* 0x000000878036723e */ /* 0x000fe200000000ff */
[----:B------:R-:W-:Y:S01]  /*9d10*/  FADD.FTZ R130, R130, R137 ;  /* 0x0000008982827221 */ /* 0x000fe20000010000 */
[----:B------:R-:W-:-:S03]  /*9d20*/  F2FP.F16.F32.PACK_AB R55, R127, R134 ;  /* 0x000000867f37723e */ /* 0x000fc600000000ff */
[----:B------:R-:W-:-:S04]  /*9d30*/  FADD.FTZ R135, R135, R130 ;  /* 0x0000008287877221 */ /* 0x000fc80000010000 */
[----:B---3--:R-:W-:Y:S01]  /*9d40*/  HMMA.16816.F32 R16, R52, R60, R16 ;  /* 0x0000003c3410723c */ /* 0x008fe20000001810 */
[----:B------:R-:W-:-:S07]  /*9d50*/  FADD.FTZ R135, R128, R135 ;  /* 0x0000008780877221 */ /* 0x000fce0000010000 */
[C---:B------:R-:W-:Y:S01]  /*9d60*/  HMMA.16816.F32 R20, R52.reuse, R62, R20 ;  /* 0x0000003e3414723c */ /* 0x040fe20000001814 */
[----:B------:R-:W3:Y:S07]  /*9d70*/  LDSM.16.MT88.4 R60, [R116+0xe800] ;  /* 0x00e80000743c783b */ /* 0x000eee0000004200 */
[C---:B-1----:R-:W-:Y:S08]  /*9d80*/  HMMA.16816.F32 R8, R52.reuse, R64, R8 ;  /* 0x000000403408723c */ /* 0x042ff00000001808 */
[C---:B------:R-:W-:Y:S01]  /*9d90*/  HMMA.16816.F32 R12, R52.reuse, R66, R12 ;  /* 0x00000042340c723c */ /* 0x040fe2000000180c */
[----:B------:R-:W1:Y:S07]  /*9da0*/  LDSM.16.MT88.4 R64, [R172+0xe800] ;  /* 0x00e80000ac40783b */ /* 0x000e6e0000004200 */
[----:B--2---:R-:W-:Y:S01]  /*9db0*/  HMMA.16816.F32 R32, R52, R68, R32 ;  /* 0x000000443420723c */ /* 0x004fe20000001820 */
[----:B------:R-:W-:-:S02]  /*9dc0*/  FADD.FTZ R68, R2, R123 ;  /* 0x0000007b02447221 */ /* 0x000fc40000010000 */
[----:B------:R-:W2:Y:S02]  /*9dd0*/  MUFU.EX2 R2, R104 ;  /* 0x0000006800027308 */ /* 0x000ea40000000800 */
[----:B------:R-:W-:Y:S01]  /*9de0*/  FADD.FTZ R59, R59, R68 ;  /* 0x000000443b3b7221 */ /* 0x000fe20000010000 */
[C---:B------:R-:W-:Y:S01]  /*9df0*/  F2FP.F16.F32.PACK_AB R68, R143.reuse, R120 ;  /* 0x000000788f44723e */ /* 0x040fe200000000ff */
[----:B------:R-:W-:Y:S01]  /*9e00*/  FADD.FTZ R120, R120, R135 ;  /* 0x0000008778787221 */ /* 0x000fe20000010000 */
[C---:B------:R-:W-:Y:S01]  /*9e10*/  HMMA.16816.F32 R36, R52.reuse, R70, R36 ;  /* 0x000000463424723c */ /* 0x040fe20000001824 */
[----:B------:R-:W-:Y:S01]  /*9e20*/  FADD.FTZ R0, R0, R59 ;  /* 0x0000003b00007221 */ /* 0x000fe20000010000 */
[----:B------:R-:W-:Y:S01]  /*9e30*/  F2FP.F16.F32.PACK_AB R70, R138, R139 ;  /* 0x0000008b8a46723e */ /* 0x000fe200000000ff */
[----:B------:R-:W-:Y:S02]  /*9e40*/  FADD.FTZ R120, R143, R120 ;  /* 0x000000788f787221 */ /* 0x000fe40000010000 */
[----:B------:R-:W-:Y:S01]  /*9e50*/  FADD.FTZ R81, R81, R0 ;  /* 0x0000000051517221 */ /* 0x000fe20000010000 */
[----:B------:R-:W-:Y:S01]  /*9e60*/  MOV R0, R3 ;  /* 0x0000000300007202 */ /* 0x000fe20000000f00 */
[----:B------:R-:W-:Y:S01]  /*9e70*/  FADD.FTZ R139, R139, R120 ;  /* 0x000000788b8b7221 */ /* 0x000fe20000010000 */
[----:B------:R-:W-:Y:S01]  /*9e80*/  HMMA.16816.F32 R24, R52, R72, R24 ;  /* 0x000000483418723c */ /* 0x000fe20000001818 */
[----:B------:R-:W-:Y:S01]  /*9e90*/  FADD.FTZ R80, R80, R81 ;  /* 0x0000005150507221 */ /* 0x000fe20000010000 */
[----:B--2---:R-:W-:Y:S01]  /*9ea0*/  F2FP.F16.F32.PACK_AB R71, R119, R2 ;  /* 0x000000027747723e */ /* 0x004fe200000000ff */
[----:B------:R-:W-:-:S02]  /*9eb0*/  FADD.FTZ R193, R138, R139 ;  /* 0x0000008b8ac17221 */ /* 0x000fc40000010000 */
[----:B------:R-:W-:-:S03]  /*9ec0*/  FADD.FTZ R79, R79, R80 ;  /* 0x000000504f4f7221 */ /* 0x000fc60000010000 */
[----:B------:R-:W-:Y:S01]  /*9ed0*/  HMMA.16816.F32 R28, R52, R74, R28 ;  /* 0x0000004a341c723c */ /* 0x000fe2000000181c */
[----:B------:R-:W-:-:S04]  /*9ee0*/  FADD.FTZ R76, R76, R79 ;  /* 0x0000004f4c4c7221 */ /* 0x000fc80000010000 */
[----:B------:R-:W-:Y:S02]  /*9ef0*/  FADD.FTZ R91, R91, R76 ;  /* 0x0000004c5b5b7221 */ /* 0x000fe40000010000 */
[----:B------:R-:W2:Y:S01]  /*9f00*/  LDSM.16.MT88.4 R76, [R172+0xec00] ;  /* 0x00ec0000ac4c783b */ /* 0x000ea20000004200 */
[----:B---3--:R-:W-:Y:S01]  /*9f10*/  HMMA.16816.F32 R48, R52, R60, R48 ;  /* 0x0000003c3430723c */ /* 0x008fe20000001830 */
[----:B------:R-:W-:-:S04]  /*9f20*/  FADD.FTZ R90, R90, R91 ;  /* 0x0000005b5a5a7221 */ /* 0x000fc80000010000 */
[----:B------:R-:W-:-:S03]  /*9f30*/  FADD.FTZ R89, R89, R90 ;  /* 0x0000005a59597221 */ /* 0x000fc60000010000 */
[----:B-1----:R-:W-:Y:S01]  /*9f40*/  HMMA.16816.F32 R40, R52, R64, R40 ;  /* 0x000000403428723c */ /* 0x002fe20000001828 */
[----:B------:R-:W-:Y:S01]  /*9f50*/  MUFU.EX2 R65, R122 ;  /* 0x0000007a00417308 */ /* 0x000fe20000000800 */
[----:B------:R-:W-:-:S03]  /*9f60*/  FADD.FTZ R86, R86, R89 ;  /* 0x0000005956567221 */ /* 0x000fc60000010000 */
[----:B------:R-:W1:Y:S01]  /*9f70*/  MUFU.EX2 R64, R121 ;  /* 0x0000007900407308 */ /* 0x000e620000000800 */
[----:B------:R-:W-:Y:S02]  /*9f80*/  FADD.FTZ R99, R99, R86 ;  /* 0x0000005663637221 */ /* 0x000fe40000010000 */
[----:B------:R-:W-:Y:S02]  /*9f90*/  HMMA.16816.F32 R44, R52, R66, R44 ;  /* 0x00000042342c723c */ /* 0x000fe4000000182c */
[----:B------:R-:W-:-:S06]  /*9fa0*/  FADD.FTZ R98, R98, R99 ;  /* 0x0000006362627221 */ /* 0x000fcc0000010000 */
[----:B------:R-:W-:Y:S01]  /*9fb0*/  HMMA.16816.F32 R4, R52, R62, R4 ;  /* 0x0000003e3404723c */ /* 0x000fe20000001804 */
[----:B------:R-:W3:Y:S01]  /*9fc0*/  LDSM.16.MT88.4 R52, [R172+0xcc00] ;  /* 0x00cc0000ac34783b */ /* 0x000ee20000004200 */
[----:B-1----:R-:W-:-:S07]  /*9fd0*/  F2FP.F16.F32.PACK_AB R69, R64, R65 ;  /* 0x000000414045723e */ /* 0x002fce00000000ff */
[C---:B------:R-:W-:Y:S01]  /*9fe0*/  HMMA.16816.F32 R112, R68.reuse, R108, R8 ;  /* 0x0000006c4470723c */ /* 0x040fe20000001808 */
[----:B------:R-:W1:Y:S07]  /*9ff0*/  LDSM.16.MT88.4 R8, [R116+0xcc00] ;  /* 0x00cc00007408783b */ /* 0x000e6e0000004200 */
[----:B------:R-:W-:Y:S01]  /*a000*/  HMMA.16816.F32 R108, R68, R110, R12 ;  /* 0x0000006e446c723c */ /* 0x000fe2000000180c */
[----:B------:R-:W-:-:S04]  /*a010*/  FADD.FTZ R13, R97, R98 ;  /* 0x00000062610d7221 */ /* 0x000fc80000010000 */
[----:B------:R-:W-:Y:S02]  /*a020*/  FADD.FTZ R94, R94, R13 ;  /* 0x0000000d5e5e7221 */ /* 0x000fe40000010000 */
[----:B------:R-:W4:Y:S01]  /*a030*/  LDSM.16.MT88.4 R12, [R116+0xec00] ;  /* 0x00ec0000740c783b */ /* 0x000f220000004200 */
        /* <DEDUP_REMOVED lines=14> */
[----:B------:R-:W-:-:S03]  /*a120*/  FADD.FTZ R131, R132, R131 ;  /* 0x0000008384837221 */ /* 0x000fc60000010000 */
[----:B-1----:R-:W-:Y:S01]  /*a130*/  HMMA.16816.F32 R88, R68, R8, R32 ;  /* 0x000000084458723c */ /* 0x002fe20000001820 */
[----:B------:R-:W-:-:S04]  /*a140*/  FADD.FTZ R134, R134, R131 ;  /* 0x0000008386867221 */ /* 0x000fc80000010000 */
[----:B------:R-:W-:-:S03]  /*a150*/  FADD.FTZ R134, R127, R134 ;  /* 0x000000867f867221 */ /* 0x000fc60000010000 */
[----:B------:R-:W-:Y:S01]  /*a160*/  HMMA.16816.F32 R84, R68, R10, R36 ;  /* 0x0000000a4454723c */ /* 0x000fe20000001824 */
[----:B------:R-:W-:-:S04]  /*a170*/  FADD.FTZ R65, R65, R134 ;  /* 0x0000008641417221 */ /* 0x000fc80000010000 */
[----:B------:R-:W-:-:S03]  /*a180*/  FADD.FTZ R65, R64, R65 ;  /* 0x0000004140417221 */ /* 0x000fc60000010000 */
[----:B------:R-:W-:Y:S01]  /*a190*/  HMMA.16816.F32 R76, R68, R78, R44 ;  /* 0x0000004e444c723c */ /* 0x000fe2000000182c */
[----:B------:R-:W-:-:S04]  /*a1a0*/  FADD.FTZ R2, R2, R65 ;  /* 0x0000004102027221 */ /* 0x000fc80000010000 */
[----:B------:R-:W-:Y:S01]  /*a1b0*/  FADD.FTZ R192, R119, R2 ;  /* 0x0000000277c07221 */ /* 0x000fe20000010000 */
[----:B------:R-:W-:Y:S02]  /*a1c0*/  MOV R2, R56 ;  /* 0x0000003800027202 */ /* 0x000fe40000000f00 */
[C---:B----4-:R-:W-:Y:S08]  /*a1d0*/  HMMA.16816.F32 R72, R68.reuse, R12, R48 ;  /* 0x0000000c4448723c */ /* 0x050ff00000001830 */
[----:B------:R-:W-:-:S15]  /*a1e0*/  HMMA.16816.F32 R68, R68, R14, R4 ;  /* 0x0000000e4444723c */ /* 0x000fde0000001804 */
[----:B------:R-:W-:-:S05]  /*a1f0*/  NOP ;  /* 0x0000000000007918 */ /* 0x000fca0000000000 */
.L_x_1551:
        /* <DEDUP_REMOVED lines=14> */
.L_x_1561:
[----:B------:R-:W5:Y:S01]  /*a2e0*/  @!P0 LDC R2, c[0x0][0x3c0] ;  /* 0x0000f000ff028b82 */ /* 0x000f620000000800 */
[----:B------:R-:W-:Y:S07]  /*a2f0*/  DEPBAR.LE SB0, 0x0 ;  /* 0x000080000000791a */ /* 0x000fee0000000000 */
[----:B------:R-:W-:Y:S01]  /*a300*/  BAR.SYNC.DEFER_BLOCKING 0x0 ;  /* 0x0000000000007b1d */ /* 0x000fe20000010000 */
[----:B------:R-:W-:Y:S01]  /*a310*/  @!P0 IADD3 R3, P1, PT, RZ, -R187, RZ ;  /* 0x800000bbff038210 */ /* 0x000fe20007f3e0ff */
[----:B------:R-:W-:Y:S02]  /*a320*/  IMAD.MOV.U32 R4, RZ, RZ, R180 ;  /* 0x000000ffff047224 */ /* 0x000fe400078e00b4 */
[----:B------:R-:W-:Y:S02]  /*a330*/  IMAD.MOV.U32 R0, RZ, RZ, R181 ;  /* 0x000000ffff007224 */ /* 0x000fe400078e00b5 */
[----:B-----5:R-:W-:Y:S04]  /*a340*/  @!P0 IMAD.SHL.U32 R6, R2, 0x80, RZ ;  /* 0x0000008002068824 */ /* 0x020fe800078e00ff */
[----:B------:R-:W-:Y:S01]  /*a350*/  @!P0 IMAD.X R6, RZ, RZ, ~R6, P1 ;  /* 0x000000ffff068224 */ /* 0x000fe200008e0e06 */
[----:B------:R-:W1:Y:S04]  /*a360*/  LDC R57, c[0x0][0x3c4] ;  /* 0x0000f100ff397b82 */ /* 0x000e680000000800 */
[----:B------:R-:W-:Y:S04]  /*a370*/  @!P0 SHF.R.S64 R3, R3, 0x1f, R6 ;  /* 0x0000001f03038819 */ /* 0x000fe80000001006 */
        /* <DEDUP_REMOVED lines=57> */
[----:B----4-:R-:W-:Y:S01]  /*a710*/  IMAD.WIDE.U32 R10, R5, UR8, R10 ;  /* 0x00000008050a7c25 */ /* 0x010fe2000f8e000a */
[----:B------:R-:W-:Y:S02]  /*a720*/  SHF.R.S32.HI R3, RZ, 0x1f, R5 ;  /* 0x0000001fff037819 */ /* 0x000fe40000011405 */
[C---:B------:R-:W-:Y:S03]  /*a730*/  LEA R180, P1, R10.reuse, R4, 0x1 ;  /* 0x000000040ab47211 */ /* 0x040fe600078208ff */
[----:B------:R-:W-:Y:S04]  /*a740*/  IMAD R6, R3, UR8, RZ ;  /* 0x0000000803067c24 */ /* 0x000fe8000f8e02ff */
[----:B------:R-:W-:Y:S04]  /*a750*/  IMAD R6, R5, UR9, R6 ;  /* 0x0000000905067c24 */ /* 0x000fe8000f8e0206 */
[----:B------:R-:W-:Y:S05]  /*a760*/  IMAD.IADD R181, R11, 0x1, R6 ;  /* 0x000000010bb57824 */ /* 0x000fea00078e0206 */
[----:B------:R-:W-:Y:S07]  /*a770*/  LEA.HI.X R181, R10, R0, R181, 0x1, P1 ;  /* 0x000000000ab57211 */ /* 0x000fee00008f0cb5 */
.L_x_1558:
[----:B------:R-:W-:Y:S01]  /*a780*/  @!PT LDS RZ, [RZ] ;  /* 0x00000000fffff984 */ /* 0x000fe20000000800 */
[----:B------:R-:W-:Y:S01]  /*a790*/  @!PT LDS RZ, [RZ] ;  /* 0x00000000fffff984 */ /* 0x000fe20000000800 */
[----:B------:R-:W-:Y:S01]  /*a7a0*/  @!PT LDS RZ, [RZ] ;  /* 0x00000000fffff984 */ /* 0x000fe20000000800 */
[----:B------:R-:W-:Y:S01]  /*a7b0*/  LDGSTS.E.BYPASS.LTC128B.128 [R185+0x9000], desc[UR16][R180.64] ;  /* 0x09000000b4b97fae */ /* 0x000fe2000b981a10 */
[C---:B------:R-:W-:Y:S02]  /*a7c0*/  SHF.L.U32 R3, R2.reuse, 0x6, RZ ;  /* 0x0000000602037819 */ /* 0x040fe400000006ff */
[----:B-1----:R-:W-:Y:S02]  /*a7d0*/  SHF.L.U64.HI R2, R2, 0x6, R57 ;  /* 0x0000000602027819 */ /* 0x002fe40000010239 */
[C---:B------:R-:W-:Y:S03]  /*a7e0*/  IADD3 R56, P1, PT, R3.reuse, R180, RZ ;  /* 0x000000b403387210 */ /* 0x040fe60007f3e0ff */
[----:B------:R-:W-:Y:S01]  /*a7f0*/  LDGSTS.E.BYPASS.LTC128B.128 [R185+0xb000], desc[UR16][R180.64+0x40] ;  /* 0x0b000040b4b97fae */ /* 0x000fe2000b981a10 */
[C---:B------:R-:W-:Y:S02]  /*a800*/  IADD3.X R57, PT, PT, R2.reuse, R181, RZ, P1, !PT ;  /* 0x000000b502397210 */ /* 0x040fe40000ffe4ff */
[C---:B------:R-:W-:Y:S04]  /*a810*/  IADD3 R58, P2, PT, R3.reuse, R56, RZ ;  /* 0x00000038033a7210 */ /* 0x040fe80007f5e0ff */
[C---:B------:R-:W-:Y:S01]  /*a820*/  IADD3.X R59, PT, PT, R2.reuse, R57, RZ, P2, !PT ;  /* 0x00000039023b7210 */ /* 0x040fe200017fe4ff */
[----:B------:R-:W-:Y:S01]  /*a830*/  LDGSTS.E.BYPASS.LTC128B.128 [R185+0xd000], desc[UR16][R180.64+0x80] ;  /* 0x0d000080b4b97fae */ /* 0x000fe2000b981a10 */
[----:B------:R-:W-:Y:S04]  /*a840*/  IADD3 R60, P1, PT, R3, R58, RZ ;  /* 0x0000003a033c7210 */ /* 0x000fe80007f3e0ff */
[----:B------:R-:W-:Y:S02]  /*a850*/  IADD3.X R61, PT, PT, R2, R59, RZ, P1, !PT ;  /* 0x0000003b023d7210 */ /* 0x000fe40000ffe4ff */
[----:B------:R-:W-:Y:S01]  /*a860*/  ISETP.NE.AND P1, PT, R190, 0x1, PT ;  /* 0x00000001be00780c */ /* 0x000fe20003f25270 */
[----:B------:R-:W-:Y:S08]  /*a870*/  LDGSTS.E.BYPASS.LTC128B.128 [R185+0x9800], desc[UR16][R56.64] ;  /* 0x0980000038b97fae */ /* 0x000ff0000b981a10 */
[----:B------:R-:W-:Y:S08]  /*a880*/  LDGSTS.E.BYPASS.LTC128B.128 [R185+0xb800], desc[UR16][R56.64+0x40] ;  /* 0x0b80004038b97fae */ /* 0x000ff0000b981a10 */
[----:B------:R-:W-:Y:S08]  /*a890*/  LDGSTS.E.BYPASS.LTC128B.128 [R185+0xd800], desc[UR16][R56.64+0x80] ;  /* 0x0d80008038b97fae */ /* 0x000ff0000b981a10 */
[----:B------:R-:W-:Y:S08]  /*a8a0*/  LDGSTS.E.BYPASS.LTC128B.128 [R185+0xa000], desc[UR16][R58.64] ;  /* 0x0a0000003ab97fae */ /* 0x000ff0000b981a10 */
[----:B------:R-:W-:Y:S08]  /*a8b0*/  LDGSTS.E.BYPASS.LTC128B.128 [R185+0xc000], desc[UR16][R58.64+0x40] ;  /* 0x0c0000403ab97fae */ /* 0x000ff0000b981a10 */
[----:B------:R1:W-:Y:S08]  /*a8c0*/  LDGSTS.E.BYPASS.LTC128B.128 [R185+0xe000], desc[UR16][R58.64+0x80] ;  /* 0x0e0000803ab97fae */ /* 0x0003f0000b981a10 */
[----:B------:R-:W-:Y:S08]  /*a8d0*/  LDGSTS.E.BYPASS.LTC128B.128 [R185+0xa800], desc[UR16][R60.64] ;  /* 0x0a8000003cb97fae */ /* 0x000ff0000b981a10 */
[----:B------:R-:W-:Y:S08]  /*a8e0*/  LDGSTS.E.BYPASS.LTC128B.128 [R185+0xc800], desc[UR16][R60.64+0x40] ;  /* 0x0c8000403cb97fae */ /* 0x000ff0000b981a10 */
[----:B------:R5:W-:Y:S08]  /*a8f0*/  LDGSTS.E.BYPASS.LTC128B.128 [R185+0xe800], desc[UR16][R60.64+0x80] ;  /* 0x0e8000803cb97fae */ /* 0x000bf0000b981a10 */
[----:B------:R-:W-:Y:S08]  /*a900*/  LDSM.16.M88.4 R120, [R175] ;  /* 0x00000000af78783b */ /* 0x000ff00000000200 */
[----:B------:R-:W2:Y:S08]  /*a910*/  LDSM.16.M88.4 R124, [R174+0x3000] ;  /* 0x00300000ae7c783b */ /* 0x000eb00000000200 */
[----:B------:R-:W3:Y:S08]  /*a920*/  LDSM.16.M88.4 R128, [R174+0x3400] ;  /* 0x00340000ae80783b */ /* 0x000ef00000000200 */
[----:B------:R-:W4:Y:S08]  /*a930*/  LDSM.16.M88.4 R132, [R174+0x3800] ;  /* 0x00380000ae84783b */ /* 0x000f300000000200 */
[----:B------:R-:W0:Y:S08]  /*a940*/  LDGDEPBAR ;  /* 0x00000000000079af */ /* 0x000e300000000000 */
[----:B------:R-:W1:Y:S08]  /*a950*/  LDSM.16.M88.4 R136, [R174+0x3c00] ;  /* 0x003c0000ae88783b */ /* 0x000e700000000200 */
[----:B------:R-:W5:Y:S01]  /*a960*/  LDSM.16.M88.4 R140, [R174+0x4000] ;  /* 0x00400000ae8c783b */ /* 0x000f620000000200 */
[C---:B--2---:R-:W-:Y:S07]  /*a970*/  HMMA.16816.F32 R4, R120.reuse, R124, RZ ;  /* 0x0000007c7804723c */ /* 0x044fee00000018ff */
[----:B------:R-:W2:Y:S01]  /*a980*/  LDSM.16.M88.4 R144, [R174+0x4400] ;  /* 0x00440000ae90783b */ /* 0x000ea20000000200 */
[C---:B------:R-:W-:Y:S07]  /*a990*/  HMMA.16816.F32 R8, R120.reuse, R126, RZ ;  /* 0x0000007e7808723c */ /* 0x040fee00000018ff */
[----:B------:R-:W2:Y:S01]  /*a9a0*/  LDSM.16.M88.4 R148, [R174+0x4800] ;  /* 0x00480000ae94783b */ /* 0x000ea20000000200 */
        /* <DEDUP_REMOVED lines=9> */
[----:B------:R-:W1:Y:S01]  /*aa40*/  LDSM.16.M88.4 R168, [R118+0x3800] ;  /* 0x0038000076a8783b */ /* 0x000e620000000200 */
[C---:B------:R-:W-:Y:S07]  /*aa50*/  HMMA.16816.F32 R32, R120.reuse, R138, RZ ;  /* 0x0000008a7820723c */ /* 0x040fee00000018ff */
[----:B------:R-:W1:Y:S01]  /*aa60*/  LDSM.16.M88.4 R124, [R118+0x3c00] ;  /* 0x003c0000767c783b */ /* 0x000e620000000200 */
[C---:B-----5:R-:W-:Y:S07]  /*aa70*/  HMMA.16816.F32 R36, R120.reuse, R140, RZ ;  /* 0x0000008c7824723c */ /* 0x060fee00000018ff */
[----:B------:R-:W-:Y:S01]  /*aa80*/  LDSM.16.M88.4 R128, [R118+0x4400] ;  /* 0x004400007680783b */ /* 0x000fe20000000200 */
[C---:B------:R-:W-:Y:S07]  /*aa90*/  HMMA.16816.F32 R40, R120.reuse, R142, RZ ;  /* 0x0000008e7828723c */ /* 0x040fee00000018ff */
[----:B------:R-:W-:Y:S01]  /*aaa0*/  LDSM.16.M88.4 R132, [R118+0x4800] ;  /* 0x004800007684783b */ /* 0x000fe20000000200 */
[C---:B--2---:R-:W-:Y:S07]  /*aab0*/  HMMA.16816.F32 R44, R120.reuse, R144, RZ ;  /* 0x00000090782c723c */ /* 0x044fee00000018ff */
[----:B------:R-:W-:Y:S01]  /*aac0*/  LDSM.16.M88.4 R136, [R118+0x4c00] ;  /* 0x004c00007688783b */ /* 0x000fe20000000200 */
[C---:B------:R-:W-:Y:S07]  /*aad0*/  HMMA.16816.F32 R48, R120.reuse, R146, RZ ;  /* 0x000000927830723c */ /* 0x040fee00000018ff */
[----:B------:R-:W-:Y:S01]  /*aae0*/  LDSM.16.M88.4 R140, [R174+0x6800] ;  /* 0x00680000ae8c783b */ /* 0x000fe20000000200 */
[C---:B------:R-:W-:Y:S08]  /*aaf0*/  HMMA.16816.F32 R52, R120.reuse, R148, RZ ;  /* 0x000000947834723c */ /* 0x040ff000000018ff */
[C---:B------:R-:W-:Y:S08]  /*ab00*/  HMMA.16816.F32 R56, R120.reuse, R150, RZ ;  /* 0x000000967838723c */ /* 0x040ff000000018ff */
[C---:B---3--:R-:W-:Y:S08]  /*ab10*/  HMMA.16816.F32 R60, R120.reuse, R152, RZ ;  /* 0x00000098783c723c */ /* 0x048ff000000018ff */
[----:B------:R-:W-:Y:S01]  /*ab20*/  HMMA.16816.F32 R64, R120, R154, RZ ;  /* 0x0000009a7840723c */ /* 0x000fe200000018ff */
[----:B------:R-:W2:Y:S07]  /*ab30*/  LDSM.16.M88.4 R120, [R118+0x4000] ;  /* 0x004000007678783b */ /* 0x000eae0000000200 */
[C---:B----4-:R-:W-:Y:S08]  /*ab40*/  HMMA.16816.F32 R4, R156.reuse, R160, R4 ;  /* 0x000000a09c04723c */ /* 0x050ff00000001804 */
[C---:B------:R-:W-:Y:S08]  /*ab50*/  HMMA.16816.F32 R8, R156.reuse, R162, R8 ;  /* 0x000000a29c08723c */ /* 0x040ff00000001808 */
[C---:B------:R-:W-:Y:S08]  /*ab60*/  HMMA.16816.F32 R12, R156.reuse, R164, R12 ;  /* 0x000000a49c0c723c */ /* 0x040ff0000000180c */
[C---:B------:R-:W-:Y:S08]  /*ab70*/  HMMA.16816.F32 R16, R156.reuse, R166, R16 ;  /* 0x000000a69c10723c */ /* 0x040ff00000001810 */
[C---:B-1----:R-:W-:Y:S08]  /*ab80*/  HMMA.16816.F32 R20, R156.reuse, R168, R20 ;  /* 0x000000a89c14723c */ /* 0x042ff00000001814 */
[C---:B------:R-:W-:Y:S08]  /*ab90*/  HMMA.16816.F32 R24, R156.reuse, R170, R24 ;  /* 0x000000aa9c18723c */ /* 0x040ff00000001818 */
[C---:B------:R-:W-:Y:S08]  /*aba0*/  HMMA.16816.F32 R28, R156.reuse, R124, R28 ;  /* 0x0000007c9c1c723c */ /* 0x040ff0000000181c */
        /* <DEDUP_REMOVED lines=9> */
[C---:B------:R-:W-:Y:S01]  /*ac40*/  HMMA.16816.F32 R56, R156.reuse, R134, R56 ;  /* 0x000000869c38723c */ /* 0x040fe20000001838 */
[----:B------:R-:W3:Y:S07]  /*ac50*/  LDSM.16.M88.4 R132, [R174+0x5800] ;  /* 0x00580000ae84783b */ /* 0x000eee0000000200 */
[C---:B------:R-:W-:Y:S08]  /*ac60*/  HMMA.16816.F32 R60, R156.reuse, R136, R60 ;  /* 0x000000889c3c723c */ /* 0x040ff0000000183c */
[----:B------:R-:W-:Y:S01]  /*ac70*/  HMMA.16816.F32 R64, R156, R138, R64 ;  /* 0x0000008a9c40723c */ /* 0x000fe20000001840 */
[----:B------:R-:W4:Y:S07]  /*ac80*/  LDSM.16.M88.4 R136, [R174+0x5c00] ;  /* 0x005c0000ae88783b */ /* 0x000f2e0000000200 */
        /* <DEDUP_REMOVED lines=23> */
[----:B------:R-:W3:Y:S08]  /*ae00*/  LDSM.16.M88.4 R120, [R118+0x5c00] ;  /* 0x005c00007678783b */ /* 0x000ef00000000200 */
[----:B------:R-:W-:Y:S01]  /*ae10*/  LDSM.16.M88.4 R132, [R118+0x6400] ;  /* 0x006400007684783b */ /* 0x000fe20000000200 */
        /* <DEDUP_REMOVED lines=20> */
[----:B------:R-:W-:Y:S07]  /*af60*/  LDSM.16.M88.4 R136, [R174+0x8400] ;  /* 0x00840000ae88783b */ /* 0x000fee0000000200 */
[C---:B--2---:R-:W-:Y:S08]  /*af70*/  HMMA.16816.F32 R60, R124.reuse, R120, R60 ;  /* 0x000000787c3c723c */ /* 0x044ff0000000183c */
[----:B------:R-:W-:Y:S01]  /*af80*/  HMMA.16816.F32 R64, R124, R122, R64 ;  /* 0x0000007a7c40723c */ /* 0x000fe20000001840 */
[----:B------:R-:W2:Y:S08]  /*af90*/  LDSM.16.M88.4 R120, [R174+0x7800] ;  /* 0x00780000ae78783b */ /* 0x000eb00000000200 */
[----:B------:R-:W3:Y:S01]  /*afa0*/  LDSM.16.M88.4 R124, [R174+0x7c00] ;  /* 0x007c0000ae7c783b */ /* 0x000ee20000000200 */
        /* <DEDUP_REMOVED lines=15> */
[C---:B------:R-:W-:Y:S08]  /*b0a0*/  HMMA.16816.F32 R44, R128.reuse, R136, R44 ;  /* 0x00000088802c723c */ /* 0x040ff0000000182c */
[C---:B------:R-:W-:Y:S08]  /*b0b0*/  HMMA.16816.F32 R48, R128.reuse, R138, R48 ;  /* 0x0000008a8030723c */ /* 0x040ff00000001830 */
[C---:B--2---:R-:W-:Y:S08]  /*b0c0*/  HMMA.16816.F32 R52, R128.reuse, R120, R52 ;  /* 0x000000788034723c */ /* 0x044ff00000001834 */
[C---:B------:R-:W-:Y:S01]  /*b0d0*/  HMMA.16816.F32 R56, R128.reuse, R122, R56 ;  /* 0x0000007a8038723c */ /* 0x040fe20000001838 */
[----:B------:R-:W2:Y:S07]  /*b0e0*/  LDSM.16.M88.4 R120, [R118+0x7400] ;  /* 0x007400007678783b */ /* 0x000eae0000000200 */
[C---:B---3--:R-:W-:Y:S08]  /*b0f0*/  HMMA.16816.F32 R60, R128.reuse, R124, R60 ;  /* 0x0000007c803c723c */ /* 0x048ff0000000183c */
[----:B------:R-:W-:Y:S01]  /*b100*/  HMMA.16816.F32 R64, R128, R126, R64 ;  /* 0x0000007e8040723c */ /* 0x000fe20000001840 */
[----:B------:R-:W3:Y:S07]  /*b110*/  LDSM.16.M88.4 R124, [R118+0x7800] ;  /* 0x00780000767c783b */ /* 0x000eee0000000200 */
[C---:B-1----:R-:W-:Y:S08]  /*b120*/  HMMA.16816.F32 R4, R132.reuse, R140, R4 ;  /* 0x0000008c8404723c */ /* 0x042ff00000001804 */
[C---:B------:R-:W-:Y:S08]  /*b130*/  HMMA.16816.F32 R8, R132.reuse, R142, R8 ;  /* 0x0000008e8408723c */ /* 0x040ff00000001808 */
[C---:B--2---:R-:W-:Y:S03]  /*b140*/  HMMA.16816.F32 R12, R132.reuse, R120, R12 ;  /* 0x00000078840c723c */ /* 0x044fe6000000180c */
[----:B------:R-:W-:Y:S01]  /*b150*/  FMUL.FTZ R222, R4, UR5 ;  /* 0x0000000504de7c20 */ /* 0x000fe20008410000 */
[----:B------:R-:W-:Y:S01]  /*b160*/  FMUL.FTZ R220, R5, UR5 ;  /* 0x0000000505dc7c20 */ /* 0x000fe20008410000 */
[----:B------:R-:W-:Y:S01]  /*b170*/  FMUL.FTZ R218, R6, UR5 ;  /* 0x0000000506da7c20 */ /* 0x000fe20008410000 */
[----:B------:R-:W-:Y:S02]  /*b180*/  FMUL.FTZ R216, R7, UR5 ;  /* 0x0000000507d87c20 */ /* 0x000fe40008410000 */
[C---:B------:R-:W-:Y:S01]  /*b190*/  HMMA.16816.F32 R16, R132.reuse, R122, R16 ;  /* 0x0000007a8410723c */ /* 0x040fe20000001810 */
[----:B------:R-:W1:Y:S01]  /*b1a0*/  MUFU.TANH R222, R222 ;  /* 0x000000de00de7308 */ /* 0x000e620000002400 */
[----:B------:R-:W2:Y:S01]  /*b1b0*/  LDSM.16.M88.4 R120, [R118+0x7c00] ;  /* 0x007c00007678783b */ /* 0x000ea20000000200 */
[----:B------:R-:W-:Y:S01]  /*b1c0*/  FMUL.FTZ R3, R11, UR5 ;  /* 0x000000050b037c20 */ /* 0x000fe20008410000 */
[----:B------:R-:W-:Y:S01]  /*b1d0*/  FMUL.FTZ R2, R8, UR5 ;  /* 0x0000000508027c20 */ /* 0x000fe20008410000 */
[----:B------:R-:W-:Y:S01]  /*b1e0*/  FMUL.FTZ R226, R9, UR5 ;  /* 0x0000000509e27c20 */ /* 0x000fe20008410000 */
[----:B------:R-:W-:Y:S02]  /*b1f0*/  FMUL.FTZ R224, R10, UR5 ;  /* 0x000000050ae07c20 */ /* 0x000fe40008410000 */
[C---:B---3--:R-:W-:Y:S03]  /*b200*/  HMMA.16816.F32 R20, R132.reuse, R124, R20 ;  /* 0x0000007c8414723c */ /* 0x048fe60000001814 */
[----:B------:R3:W4:Y:S01]  /*b210*/  MUFU.TANH R11, R3 ;  /* 0x00000003000b7308 */ /* 0x0007220000002400 */
[----:B------:R-:W-:Y:S01]  /*b220*/  FMUL.FTZ R196, R14, UR5 ;  /* 0x000000050ec47c20 */ /* 0x000fe20008410000 */
[----:B------:R-:W-:Y:S01]  /*b230*/  FMUL.FTZ R195, R15, UR5 ;  /* 0x000000050fc37c20 */ /* 0x000fe20008410000 */
[----:B------:R-:W-:Y:S01]  /*b240*/  FMUL.FTZ R0, R12, UR5 ;  /* 0x000000050c007c20 */ /* 0x000fe20008410000 */
[----:B------:R-:W-:Y:S01]  /*b250*/  FMUL.FTZ R179, R13, UR5 ;  /* 0x000000050db37c20 */ /* 0x000fe20008410000 */
[C---:B------:R-:W-:Y:S05]  /*b260*/  HMMA.16816.F32 R24, R132.reuse, R126, R24 ;  /* 0x0000007e8418723c */ /* 0x040fea0000001818 */
[----:B------:R5:W1:Y:S01]  /*b270*/  MUFU.TANH R129, R2 ;  /* 0x0000000200817308 */ /* 0x000a620000002400 */
[----:B------:R-:W4:Y:S01]  /*b280*/  LDSM.16.M88.4 R124, [R118+0x8000] ;  /* 0x00800000767c783b */ /* 0x000f220000000200 */
[----:B------:R-:W-:Y:S08]  /*b290*/  FMUL.FTZ R194, R17, UR5 ;  /* 0x0000000511c27c20 */ /* 0x000ff00008410000 */
[----:B------:R-:W1:Y:S01]  /*b2a0*/  MUFU.TANH R167, R196 ;  /* 0x000000c400a77308 */ /* 0x000e620000002400 */
[----:B---3--:R-:W-:Y:S01]  /*b2b0*/  FMUL.FTZ R3, R19, UR5 ;  /* 0x0000000513037c20 */ /* 0x008fe20008410000 */
[----:B------:R-:W-:Y:S01]  /*b2c0*/  FMUL.FTZ R245, R22, UR5 ;  /* 0x0000000516f57c20 */ /* 0x000fe20008410000 */
[----:B------:R-:W-:Y:S07]  /*b2d0*/  FMUL.FTZ R243, R23, UR5 ;  /* 0x0000000517f37c20 */ /* 0x000fee0008410000 */
[----:B------:R3:W1:Y:S01]  /*b2e0*/  MUFU.TANH R157, R195 ;  /* 0x000000c3009d7308 */ /* 0x0006620000002400 */
[----:B-----5:R-:W-:Y:S01]  /*b2f0*/  FMUL.FTZ R2, R16, UR5 ;  /* 0x0000000510027c20 */ /* 0x020fe20008410000 */
[----:B------:R-:W-:Y:S01]  /*b300*/  FMUL.FTZ R251, R25, UR5 ;  /* 0x0000000519fb7c20 */ /* 0x000fe20008410000 */
[----:B------:R-:W-:Y:S01]  /*b310*/  FMUL.FTZ R249, R26, UR5 ;  /* 0x000000051af97c20 */ /* 0x000fe20008410000 */
[----:B------:R-:W-:Y:S06]  /*b320*/  FMUL.FTZ R247, R27, UR5 ;  /* 0x000000051bf77c20 */ /* 0x000fec0008410000 */
[----:B------:R-:W1:Y:S01]  /*b330*/  MUFU.TANH R165, R194 ;  /* 0x000000c200a57308 */ /* 0x000e620000002400 */
[C---:B--2---:R-:W-:Y:S09]  /*b340*/  HMMA.16816.F32 R28, R132.reuse, R120, R28 ;  /* 0x00000078841c723c */ /* 0x044ff2000000181c */
[----:B------:R-:W2:Y:S01]  /*b350*/  MUFU.TANH R159, R3 ;  /* 0x00000003009f7308 */ /* 0x000ea20000002400 */
[C---:B------:R-:W-:Y:S01]  /*b360*/  HMMA.16816.F32 R32, R132.reuse, R122, R32 ;  /* 0x0000007a8420723c */ /* 0x040fe20000001820 */
[----:B------:R-:W5:Y:S02]  /*b370*/  LDSM.16.M88.4 R120, [R118+0x8400] ;  /* 0x008400007678783b */ /* 0x000f640000000200 */
[----:B---3--:R-:W-:Y:S06]  /*b380*/  FMUL.FTZ R195, R21, UR5 ;  /* 0x0000000515c37c20 */ /* 0x008fec0008410000 */
[----:B------:R3:W1:Y:S01]  /*b390*/  MUFU.TANH R169, R0 ;  /* 0x0000000000a97308 */ /* 0x0006620000002400 */
[C---:B----4-:R-:W-:Y:S03]  /*b3a0*/  HMMA.16816.F32 R36, R132.reuse, R124, R36 ;  /* 0x0000007c8424723c */ /* 0x050fe60000001824 */
[----:B------:R-:W-:Y:S01]  /*b3b0*/  FMUL.FTZ R241, R28, UR5 ;  /* 0x000000051cf17c20 */ /* 0x000fe20008410000 */
[----:B------:R-:W-:Y:S01]  /*b3c0*/  FMUL.FTZ R239, R29, UR5 ;  /* 0x000000051def7c20 */ /* 0x000fe20008410000 */
[----:B------:R-:W-:Y:S01]  /*b3d0*/  FMUL.FTZ R233, R30, UR5 ;  /* 0x000000051ee97c20 */ /* 0x000fe20008410000 */
[----:B------:R-:W-:Y:S03]  /*b3e0*/  FMUL.FTZ R235, R31, UR5 ;  /* 0x000000051feb7c20 */ /* 0x000fe60008410000 */
[----:B------:R4:W1:Y:S01]  /*b3f0*/  MUFU.TANH R171, R179 ;  /* 0x000000b300ab7308 */ /* 0x0008620000002400 */
[C---:B------:R-:W-:Y:S01]  /*b400*/  HMMA.16816.F32 R40, R132.reuse, R126, R40 ;  /* 0x0000007e8428723c */ /* 0x040fe20000001828 */
[----:B------:R-:W2:Y:S02]  /*b410*/  LDSM.16.M88.4 R124, [R118+0x8800] ;  /* 0x00880000767c783b */ /* 0x000ea40000000200 */
[----:B------:R-:W-:Y:S01]  /*b420*/  FMUL.FTZ R237, R32, UR5 ;  /* 0x0000000520ed7c20 */ /* 0x000fe20008410000 */
[----:B------:R-:W-:Y:S01]  /*b430*/  FMUL.FTZ R214, R33, UR5 ;  /* 0x0000000521d67c20 */ /* 0x000fe20008410000 */
[----:B------:R-:W-:Y:S01]  /*b440*/  FMUL.FTZ R229, R34, UR5 ;  /* 0x0000000522e57c20 */ /* 0x000fe20008410000 */
[----:B------:R-:W-:Y:S03]  /*b450*/  FMUL.FTZ R231, R35, UR5 ;  /* 0x0000000523e77c20 */ /* 0x000fe60008410000 */
[----:B------:R1:W1:Y:S01]  /*b460*/  MUFU.TANH R163, R2 ;  /* 0x0000000200a37308 */ /* 0x0002620000002400 */
[----:B---3--:R-:W-:Y:S01]  /*b470*/  FMUL.FTZ R0, R20, UR5 ;  /* 0x0000000514007c20 */ /* 0x008fe20008410000 */
[----:B------:R-:W-:Y:S01]  /*b480*/  FMUL.FTZ R202, R36, UR5 ;  /* 0x0000000524ca7c20 */ /* 0x000fe20008410000 */
[----:B------:R-:W-:Y:S01]  /*b490*/  FMUL.FTZ R219, R37, UR5 ;  /* 0x0000000525db7c20 */ /* 0x000fe20008410000 */
[----:B------:R-:W-:Y:S01]  /*b4a0*/  FMUL.FTZ R211, R38, UR5 ;  /* 0x0000000526d37c20 */ /* 0x000fe20008410000 */
[----:B------:R-:W-:Y:S05]  /*b4b0*/  FMUL.FTZ R209, R39, UR5 ;  /* 0x0000000527d17c20 */ /* 0x000fea0008410000 */
[----:B------:R3:W2:Y:S01]  /*b4c0*/  MUFU.TANH R153, R195 ;  /* 0x000000c300997308 */ /* 0x0006a20000002400 */
[----:B----4-:R-:W-:Y:S01]  /*b4d0*/  FMUL.FTZ R179, R18, UR5 ;  /* 0x0000000512b37c20 */ /* 0x010fe20008410000 */
[----:B------:R-:W-:Y:S01]  /*b4e0*/  FMUL.FTZ R200, R40, UR5 ;  /* 0x0000000528c87c20 */ /* 0x000fe20008410000 */
[----:B------:R-:W-:Y:S01]  /*b4f0*/  FMUL.FTZ R213, R41, UR5 ;  /* 0x0000000529d57c20 */ /* 0x000fe20008410000 */
[----:B------:R-:W-:Y:S01]  /*b500*/  FMUL.FTZ R215, R42, UR5 ;  /* 0x000000052ad77c20 */ /* 0x000fe20008410000 */
[----:B------:R-:W-:Y:S05]  /*b510*/  FMUL.FTZ R207, R43, UR5 ;  /* 0x000000052bcf7c20 */ /* 0x000fea0008410000 */
[----:B------:R-:W4:Y:S01]  /*b520*/  MUFU.TANH R220, R220 ;  /* 0x000000dc00dc7308 */ /* 0x000f220000002400 */
[C---:B-----5:R-:W-:Y:S03]  /*b530*/  HMMA.16816.F32 R44, R132.reuse, R120, R44 ;  /* 0x00000078842c723c */ /* 0x060fe6000000182c */
[----:B-1----:R-:W-:Y:S06]  /*b540*/  FMUL.FTZ R2, R24, UR5 ;  /* 0x0000000518027c20 */ /* 0x002fec0008410000 */
[----:B------:R-:W1:Y:S01]  /*b550*/  MUFU.TANH R218, R218 ;  /* 0x000000da00da7308 */ /* 0x000e620000002400 */
[C---:B------:R-:W-:Y:S01]  /*b560*/  HMMA.16816.F32 R48, R132.reuse, R122, R48 ;  /* 0x0000007a8430723c */ /* 0x040fe20000001830 */
[----:B------:R-:W5:Y:S01]  /*b570*/  LDSM.16.M88.4 R120, [R118+0x8c00] ;  /* 0x008c00007678783b */ /* 0x000f620000000200 */
[----:B------:R-:W-:Y:S07]  /*b580*/  DEPBAR.LE SB0, 0x0 ;  /* 0x000080000000791a */ /* 0x000fee0000000000 */
[----:B------:R-:W1:Y:S01]  /*b590*/  MUFU.TANH R216, R216 ;  /* 0x000000d800d87308 */ /* 0x000e620000002400 */
[C---:B--2---:R-:W-:Y:S05]  /*b5a0*/  HMMA.16816.F32 R52, R132.reuse, R124, R52 ;  /* 0x0000007c8434723c */ /* 0x044fea0000001834 */
[----:B------:R-:W-:Y:S04]  /*b5b0*/  FMUL.FTZ R198, R44, UR5 ;  /* 0x000000052cc67c20 */ /* 0x000fe80008410000 */
[----:B------:R-:W2:Y:S01]  /*b5c0*/  MUFU.TANH R226, R226 ;  /* 0x000000e200e27308 */ /* 0x000ea20000002400 */
        /* <DEDUP_REMOVED lines=13> */
[----:B------:R3:W1:Y:S01]  /*b6a0*/  MUFU.TANH R161, R179 ;  /* 0x000000b300a17308 */ /* 0x0006620000002400 */
[----:B------:R-:W-:Y:S01]  /*b6b0*/  FMUL.FTZ R194, R55, UR5 ;  /* 0x0000000537c27c20 */ /* 0x000fe20008410000 */
[----:B------:R-:W-:Y:S01]  /*b6c0*/  FMUL.FTZ R196, R59, UR5 ;  /* 0x000000053bc47c20 */ /* 0x000fe20008410000 */
[----:B------:R-:W-:Y:S01]  /*b6d0*/  FMUL.FTZ R208, R56, UR5 ;  /* 0x0000000538d07c20 */ /* 0x000fe20008410000 */
[----:B------:R-:W-:Y:S06]  /*b6e0*/  FMUL.FTZ R57, R57, UR5 ;  /* 0x0000000539397c20 */ /* 0x000fec0008410000 */
[----:B------:R3:W1:Y:S01]  /*b6f0*/  MUFU.TANH R155, R0 ;  /* 0x00000000009b7308 */ /* 0x0006620000002400 */
[----:B------:R-:W-:Y:S01]  /*b700*/  FMUL.FTZ R58, R58, UR5 ;  /* 0x000000053a3a7c20 */ /* 0x000fe20008410000 */
[C---:B-----5:R-:W-:Y:S08]  /*b710*/  HMMA.16816.F32 R60, R132.reuse, R120, R60 ;  /* 0x00000078843c723c */ /* 0x060ff0000000183c */
[----:B------:R-:W1:Y:S01]  /*b720*/  MUFU.TANH R245, R245 ;  /* 0x000000f500f57308 */ /* 0x000e620000002400 */
[----:B------:R-:W-:Y:S09]  /*b730*/  HMMA.16816.F32 R64, R132, R122, R64 ;  /* 0x0000007a8440723c */ /* 0x000ff20000001840 */
[----:B------:R-:W1:Y:S01]  /*b740*/  MUFU.TANH R243, R243 ;  /* 0x000000f300f37308 */ /* 0x000e620000002400 */
[----:B------:R-:W-:Y:S01]  /*b750*/  FMUL.FTZ R59, R60, UR5 ;  /* 0x000000053c3b7c20 */ /* 0x000fe20008410000 */
[----:B------:R-:W-:Y:S08]  /*b760*/  FMUL.FTZ R61, R61, UR5 ;  /* 0x000000053d3d7c20 */ /* 0x000ff00008410000 */
[----:B------:R3:W1:Y:S01]  /*b770*/  MUFU.TANH R151, R2 ;  /* 0x0000000200977308 */ /* 0x0006620000002400 */
        /* <DEDUP_REMOVED lines=70> */
[----:B------:R-:W2:Y:S02]  /*bbe0*/  I2F.RP R10, R2 ;  /* 0x00000002000a7306 */ /* 0x000ea40000209400 */
[----:B------:R-:W-:Y:S08]  /*bbf0*/  ISETP.GE.AND P3, PT, R5, RZ, PT ;  /* 0x000000ff0500720c */ /* 0x000ff00003f66270 */
        /* <DEDUP_REMOVED lines=25> */
[----:B------:R-:W-:Y:S02]  /*bd90*/  ISETP.GE.U32.AND P5, PT, R4, R2, PT ;  /* 0x000000020400720c */ /* 0x000fe40003fa6070 */
[----:B------:R-:W2:Y:S09]  /*bda0*/  LDC.64 R4, c[0x0][0x3b8] ;  /* 0x0000ee00ff047b82 */ /* 0x000eb20000000a00 */
        /* <DEDUP_REMOVED lines=27> */
.L_x_1560:
[----:B------:R-:W-:Y:S02]  /*bf60*/  IMAD.MOV.U32 R179, RZ, RZ, R177 ;  /* 0x000000ffffb37224 */ /* 0x000fe400078e00b1 */
[C---:B------:R-:W-:Y:S01]  /*bf70*/  IMAD.SHL.U32 R5, R4.reuse, 0x40, RZ ;  /* 0x0000004004057824 */ /* 0x040fe200078e00ff */
[----:B------:R-:W-:Y:S02]  /*bf80*/  SHF.L.U64.HI R4, R4, 0x6, R7 ;  /* 0x0000000604047819 */ /* 0x000fe40000010207 */
[----:B------:R-:W-:Y:S01]  /*bf90*/  @!PT LDS RZ, [RZ] ;  /* 0x00000000fffff984 */ /* 0x000fe20000000800 */
[----:B------:R-:W-:Y:S01]  /*bfa0*/  @!PT LDS RZ, [RZ] ;  /* 0x00000000fffff984 */ /* 0x000fe20000000800 */
[----:B------:R-:W-:Y:S01]  /*bfb0*/  @!PT LDS RZ, [RZ] ;  /* 0x00000000fffff984 */ /* 0x000fe20000000800 */
[----:B------:R2:W-:Y:S02]  /*bfc0*/  LDGSTS.E.BYPASS.LTC128B.128 [R185+0x3000], desc[UR16][R178.64] ;  /* 0x03000000b2b97fae */ /* 0x0005e4000b981a10 */
[C---:B------:R-:W-:Y:S02]  /*bfd0*/  IADD3 R6, P1, PT, R5.reuse, R178, RZ ;  /* 0x000000b205067210 */ /* 0x040fe40007f3e0ff */
[----:B------:R2:W-:Y:S02]  /*bfe0*/  LDGSTS.E.BYPASS.LTC128B.128 [R185+0x5000], desc[UR16][R178.64+0x40] ;  /* 0x05000040b2b97fae */ /* 0x0005e4000b981a10 */
[C---:B------:R-:W-:Y:S01]  /*bff0*/  IADD3 R8, P2, PT, R5.reuse, R6, RZ ;  /* 0x0000000605087210 */ /* 0x040fe20007f5e0ff */
[C---:B------:R-:W-:Y:S01]  /*c000*/  IMAD.X R7, R4.reuse, 0x1, R177, P1 ;  /* 0x0000000104077824 */ /* 0x040fe200008e06b1 */
        /* <DEDUP_REMOVED lines=14> */
.L_x_1559:
[----:B-1----:R-:W-:Y:S01]  /*c0f0*/  FMNMX3.FTZ R0, R119, R218, R216, !PT ;  /* 0x000000da77007276 */ /* 0x002fe200078100d8 */
        /* <DEDUP_REMOVED lines=51> */
[----:B------:R-:W-:Y:S01]  /*c430*/  FMUL.FTZ R124, R0, UR4 ;  /* 0x00000004007c7c20 */ /* 0x000fe20008410000 */
[----:B------:R-:W-:Y:S01]  /*c440*/  FSEL R132, R132, RZ, P2 ;  /* 0x000000ff84847208 */ /* 0x000fe20001000000 */
[----:B------:R-:W-:Y:S01]  /*c450*/  FADD.FTZ R4, -R0, R119 ;  /* 0x0000007700047221 */ /* 0x000fe20000010100 */
[----:B------:R-:W-:Y:S01]  /*c460*/  FMUL.FTZ R56, R5, UR4 ;  /* 0x0000000405387c20 */ /* 0x000fe20008410000 */
[----:B------:R-:W-:Y:S02]  /*c470*/  MOV R117, R2 ;  /* 0x0000000200757202 */ /* 0x000fe40000000f00 */
[----:B------:R-:W-:Y:S01]  /*c480*/  FSEL R124, R124, RZ, P1 ;  /* 0x000000ff7c7c7208 */ /* 0x000fe20000800000 */
[----:B------:R-:W-:Y:S01]  /*c490*/  FMUL.FTZ R55, R4, UR4 ;  /* 0x0000000404377c20 */ /* 0x000fe20008410000 */
[--C-:B------:R-:W-:Y:S01]  /*c4a0*/  FFMA.FTZ R57, R222, UR4, -R132.reuse ;  /* 0x00000004de397c23 */ /* 0x100fe20008010884 */
[--C-:B------:R-:W-:Y:S01]  /*c4b0*/  FFMA.FTZ R125, R220, UR4, -R132.reuse ;  /* 0x00000004dc7d7c23 */ /* 0x100fe20008010884 */
[----:B------:R-:W-:Y:S01]  /*c4c0*/  FFMA.FTZ R123, R129, UR4, -R132 ;  /* 0x00000004817b7c23 */ /* 0x000fe20008010884 */
[--C-:B------:R-:W-:Y:S01]  /*c4d0*/  FFMA.FTZ R119, R11, UR4, -R124.reuse ;  /* 0x000000040b777c23 */ /* 0x100fe2000801087c */
[--C-:B------:R-:W-:Y:S01]  /*c4e0*/  FFMA.FTZ R58, R218, UR4, -R124.reuse ;  /* 0x00000004da3a7c23 */ /* 0x100fe2000801087c */
[----:B------:R-:W-:Y:S01]  /*c4f0*/  FFMA.FTZ R121, R216, UR4, -R124 ;  /* 0x00000004d8797c23 */ /* 0x000fe2000801087c */
[----:B------:R-:W-:Y:S01]  /*c500*/  FFMA.FTZ R120, R226, UR4, -R132 ;  /* 0x00000004e2787c23 */ /* 0x000fe20008010884 */
[----:B------:R-:W-:Y:S01]  /*c510*/  FFMA.FTZ R122, R224, UR4, -R124 ;  /* 0x00000004e07a7c23 */ /* 0x000fe2000801087c */
[----:B------:R-:W1:Y:S01]  /*c520*/  MUFU.EX2 R56, R56 ;  /* 0x0000003800387308 */ /* 0x000e620000000800 */
[--C-:B------:R-:W-:Y:S01]  /*c530*/  FFMA.FTZ R128, R241, UR4, -R132.reuse ;  /* 0x00000004f1807c23 */ /* 0x100fe20008010884 */
[--C-:B------:R-:W-:Y:S01]  /*c540*/  FFMA.FTZ R131, R239, UR4, -R132.reuse ;  /* 0x00000004ef837c23 */ /* 0x100fe20008010884 */
[--C-:B------:R-:W-:Y:S07]  /*c550*/  FFMA.FTZ R129, R237, UR4, -R132.reuse ;  /* 0x00000004ed817c23 */ /* 0x100fee0008010884 */
[----:B------:R-:W2:Y:S01]  /*c560*/  MUFU.EX2 R55, R55 ;  /* 0x0000003700377308 */ /* 0x000ea20000000800 */
[--C-:B------:R-:W-:Y:S01]  /*c570*/  FFMA.FTZ R135, R202, UR4, -R132.reuse ;  /* 0x00000004ca877c23 */ /* 0x100fe20008010884 */
[----:B------:R-:W-:Y:S01]  /*c580*/  FFMA.FTZ R138, R219, UR4, -R132 ;  /* 0x00000004db8a7c23 */ /* 0x000fe20008010884 */
[--C-:B------:R-:W-:Y:S07]  /*c590*/  FFMA.FTZ R140, R211, UR4, -R124.reuse ;  /* 0x00000004d38c7c23 */ /* 0x100fee000801087c */
[----:B------:R-:W-:Y:S01]  /*c5a0*/  MUFU.EX2 R57, R57 ;  /* 0x0000003900397308 */ /* 0x000fe20000000800 */
[----:B------:R-:W-:Y:S01]  /*c5b0*/  FFMA.FTZ R137, R209, UR4, -R124 ;  /* 0x00000004d1897c23 */ /* 0x000fe2000801087c */
[--C-:B------:R-:W-:Y:S01]  /*c5c0*/  FFMA.FTZ R139, R200, UR4, -R132.reuse ;  /* 0x00000004c88b7c23 */ /* 0x100fe20008010884 */
[----:B------:R-:W-:Y:S07]  /*c5d0*/  FFMA.FTZ R142, R213, UR4, -R132 ;  /* 0x00000004d58e7c23 */ /* 0x000fee0008010884 */
[----:B------:R-:W3:Y:S01]  /*c5e0*/  MUFU.EX2 R125, R125 ;  /* 0x0000007d007d7308 */ /* 0x000ee20000000800 */
[----:B------:R-:W-:Y:S01]  /*c5f0*/  FFMA.FTZ R144, R215, UR4, -R124 ;  /* 0x00000004d7907c23 */ /* 0x000fe2000801087c */
[C---:B-1----:R-:W-:Y:S01]  /*c600*/  FMUL.FTZ R4, R56.reuse, R112 ;  /* 0x0000007038047220 */ /* 0x042fe20000410000 */
[C---:B------:R-:W-:Y:S07]  /*c610*/  FMUL.FTZ R5, R56.reuse, R113 ;  /* 0x0000007138057220 */ /* 0x040fee0000410000 */
[----:B------:R-:W-:Y:S01]  /*c620*/  MUFU.EX2 R58, R58 ;  /* 0x0000003a003a7308 */ /* 0x000fe20000000800 */
[C---:B------:R-:W-:Y:S01]  /*c630*/  FMUL.FTZ R8, R56.reuse, R108 ;  /* 0x0000006c38087220 */ /* 0x040fe20000410000 */
[C---:B--2---:R-:W-:Y:S01]  /*c640*/  FMUL.FTZ R6, R55.reuse, R114 ;  /* 0x0000007237067220 */ /* 0x044fe20000410000 */
[C---:B------:R-:W-:Y:S07]  /*c650*/  FMUL.FTZ R7, R55.reuse, R115 ;  /* 0x0000007337077220 */ /* 0x040fee0000410000 */
[----:B------:R-:W1:Y:S01]  /*c660*/  MUFU.EX2 R121, R121 ;  /* 0x0000007900797308 */ /* 0x000e620000000800 */
[C---:B------:R-:W-:Y:S01]  /*c670*/  FMUL.FTZ R9, R56.reuse, R109 ;  /* 0x0000006d38097220 */ /* 0x040fe20000410000 */
[C---:B------:R-:W-:Y:S01]  /*c680*/  FMUL.FTZ R10, R55.reuse, R110 ;  /* 0x0000006e370a7220 */ /* 0x040fe20000410000 */
[----:B------:R-:W-:Y:S07]  /*c690*/  FMUL.FTZ R11, R55, R111 ;  /* 0x0000006f370b7220 */ /* 0x000fee0000410000 */
[----:B------:R-:W-:Y:S01]  /*c6a0*/  MUFU.EX2 R123, R123 ;  /* 0x0000007b007b7308 */ /* 0x000fe20000000800 */
[C---:B------:R-:W-:Y:S01]  /*c6b0*/  FMUL.FTZ R16, R56.reuse, R100 ;  /* 0x0000006438107220 */ /* 0x040fe20000410000 */
[----:B---3--:R-:W-:Y:S01]  /*c6c0*/  F2FP.F16.F32.PACK_AB R60, R125, R57 ;  /* 0x000000397d3c723e */ /* 0x008fe200000000ff */
[C---:B------:R-:W-:Y:S07]  /*c6d0*/  FMUL.FTZ R17, R56.reuse, R101 ;  /* 0x0000006538117220 */ /* 0x040fee0000410000 */
[----:B------:R-:W2:Y:S01]  /*c6e0*/  MUFU.EX2 R120, R120 ;  /* 0x0000007800787308 */ /* 0x000ea20000000800 */
[C---:B------:R-:W-:Y:S01]  /*c6f0*/  FMUL.FTZ R18, R55.reuse, R102 ;  /* 0x0000006637127220 */ /* 0x040fe20000410000 */
[----:B------:R-:W-:Y:S01]  /*c700*/  FMUL.FTZ R19, R55, R103 ;  /* 0x0000006737137220 */ /* 0x000fe20000410000 */
[----:B------:R-:W-:Y:S07]  /*c710*/  LDSM.16.MT88.4 R108, [R172+0xac00] ;  /* 0x00ac0000ac6c783b */ /* 0x000fee0000004200 */
[----:B------:R-:W-:Y:S01]  /*c720*/  MUFU.EX2 R122, R122 ;  /* 0x0000007a007a7308 */ /* 0x000fe20000000800 */
[C---:B------:R-:W-:Y:S01]  /*c730*/  FMUL.FTZ R40, R56.reuse, R76 ;  /* 0x0000004c38287220 */ /* 0x040fe20000410000 */
[----:B-1----:R-:W-:Y:S01]  /*c740*/  F2FP.F16.F32.PACK_AB R61, R121, R58 ;  /* 0x0000003a793d723e */ /* 0x002fe200000000ff */
[C---:B------:R-:W-:Y:S07]  /*c750*/  FMUL.FTZ R41, R56.reuse, R77 ;  /* 0x0000004d38297220 */ /* 0x040fee0000410000 */
[----:B------:R-:W1:Y:S01]  /*c760*/  MUFU.EX2 R119, R119 ;  /* 0x0000007700777308 */ /* 0x000e620000000800 */
[C---:B------:R-:W-:Y:S01]  /*c770*/  FMUL.FTZ R42, R55.reuse, R78 ;  /* 0x0000004e372a7220 */ /* 0x040fe20000410000 */
[C---:B------:R-:W-:Y:S01]  /*c780*/  FMUL.FTZ R43, R55.reuse, R79 ;  /* 0x0000004f372b7220 */ /* 0x040fe20000410000 */
[----:B------:R-:W-:Y:S01]  /*c790*/  LDSM.16.MT88.4 R100, [R116+0xac00] ;  /* 0x00ac00007464783b */ /* 0x000fe20000004200 */
[C---:B------:R-:W-:Y:S01]  /*c7a0*/  FMUL.FTZ R48, R56.reuse, R68 ;  /* 0x0000004438307220 */ /* 0x040fe20000410000 */
[----:B------:R-:W-:Y:S01]  /*c7b0*/  FMUL.FTZ R49, R56, R69 ;  /* 0x0000004538317220 */ /* 0x000fe20000410000 */
[----:B--2---:R-:W-:Y:S01]  /*c7c0*/  F2FP.F16.F32.PACK_AB R62, R120, R123 ;  /* 0x0000007b783e723e */ /* 0x004fe200000000ff */
[C---:B------:R-:W-:Y:S01]  /*c7d0*/  FMUL.FTZ R50, R55.reuse, R70 ;  /* 0x0000004637327220 */ /* 0x040fe20000410000 */
[----:B------:R-:W-:Y:S01]  /*c7e0*/  FMUL.FTZ R51, R55, R71 ;  /* 0x0000004737337220 */ /* 0x000fe20000410000 */
[C---:B------:R-:W-:Y:S01]  /*c7f0*/  FMUL.FTZ R24, R56.reuse, R92 ;  /* 0x0000005c38187220 */ /* 0x040fe20000410000 */
[----:B------:R-:W-:Y:S01]  /*c800*/  FFMA.FTZ R92, R59, UR4, -R132 ;  /* 0x000000043b5c7c23 */ /* 0x000fe20008010884 */
[----:B------:R-:W2:Y:S01]  /*c810*/  LDSM.16.MT88.4 R76, [R172+0x9400] ;  /* 0x00940000ac4c783b */ /* 0x000ea20000004200 */
[----:B------:R-:W-:Y:S01]  /*c820*/  FMUL.FTZ R25, R56, R93 ;  /* 0x0000005d38197220 */ /* 0x000fe20000410000 */
[--C-:B------:R-:W-:Y:S01]  /*c830*/  FFMA.FTZ R93, R52, UR4, -R124.reuse ;  /* 0x00000004345d7c23 */ /* 0x100fe2000801087c */
[----:B-1----:R-:W-:Y:S01]  /*c840*/  F2FP.F16.F32.PACK_AB R63, R119, R122 ;  /* 0x0000007a773f723e */ /* 0x002fe200000000ff */
[----:B------:R-:W-:Y:S01]  /*c850*/  FMUL.FTZ R26, R55, R94 ;  /* 0x0000005e371a7220 */ /* 0x000fe20000410000 */
[--C-:B------:R-:W-:Y:S01]  /*c860*/  FFMA.FTZ R94, R53, UR4, -R124.reuse ;  /* 0x00000004355e7c23 */ /* 0x100fe2000801087c */
[C---:B------:R-:W-:Y:S01]  /*c870*/  FMUL.FTZ R27, R55.reuse, R95 ;  /* 0x0000005f371b7220 */ /* 0x040fe20000410000 */
[----:B------:R-:W-:Y:S01]  /*c880*/  FFMA.FTZ R95, R54, UR4, -R124 ;  /* 0x00000004365f7c23 */ /* 0x000fe2000801087c */
[----:B------:R-:W-:Y:S01]  /*c890*/  LDSM.16.MT88.4 R68, [R172+0xb400] ;  /* 0x00b40000ac44783b */ /* 0x000fe20000004200 */
[C---:B------:R-:W-:Y:S01]  /*c8a0*/  FMUL.FTZ R32, R56.reuse, R84 ;  /* 0x0000005438207220 */ /* 0x040fe20000410000 */
[C---:B------:R-:W-:Y:S01]  /*c8b0*/  HMMA.16816.F32 R4, R60.reuse, R12, R4 ;  /* 0x0000000c3c04723c */ /* 0x040fe20000001804 */
[----:B------:R-:W-:Y:S04]  /*c8c0*/  MUFU.EX2 R128, R128 ;  /* 0x0000008000807308 */ /* 0x000fe80000000800 */
[C---:B------:R-:W-:Y:S01]  /*c8d0*/  FMUL.FTZ R12, R56.reuse, R104 ;  /* 0x00000068380c7220 */ /* 0x040fe20000410000 */
[C---:B------:R-:W-:Y:S01]  /*c8e0*/  FMUL.FTZ R13, R56.reuse, R105 ;  /* 0x00000069380d7220 */ /* 0x040fe20000410000 */
[C---:B------:R-:W-:Y:S01]  /*c8f0*/  FMUL.FTZ R33, R56.reuse, R85 ;  /* 0x0000005538217220 */ /* 0x040fe20000410000 */
[C---:B------:R-:W-:Y:S03]  /*c900*/  HMMA.16816.F32 R8, R60.reuse, R14, R8 ;  /* 0x0000000e3c08723c */ /* 0x040fe60000001808 */
[----:B------:R-:W-:Y:S01]  /*c910*/  MUFU.EX2 R131, R131 ;  /* 0x0000008300837308 */ /* 0x000fe20000000800 */
[C---:B------:R-:W-:Y:S01]  /*c920*/  FMUL.FTZ R14, R55.reuse, R106 ;  /* 0x0000006a370e7220 */ /* 0x040fe20000410000 */
[----:B------:R-:W-:Y:S01]  /*c930*/  FMUL.FTZ R15, R55, R107 ;  /* 0x0000006b370f7220 */ /* 0x000fe20000410000 */
[----:B------:R-:W-:Y:S07]  /*c940*/  FFMA.FTZ R85, R165, UR4, -R132 ;  /* 0x00000004a5557c23 */ /* 0x000fee0008010884 */
[----:B------:R-:W-:Y:S01]  /*c950*/  MUFU.EX2 R129, R129 ;  /* 0x0000008100817308 */ /* 0x000fe20000000800 */
[C---:B------:R-:W-:Y:S01]  /*c960*/  FFMA.FTZ R192, R55.reuse, R192, R58 ;  /* 0x000000c037c07223 */ /* 0x040fe2000001003a */
[C---:B------:R-:W-:Y:S01]  /*c970*/  FMUL.FTZ R34, R55.reuse, R86 ;  /* 0x0000005637227220 */ /* 0x040fe20000410000 */
[----:B------:R-:W-:Y:S01]  /*c980*/  FMUL.FTZ R35, R55, R87 ;  /* 0x0000005737237220 */ /* 0x000fe20000410000 */
[----:B------:R-:W-:Y:S01]  /*c990*/  FFMA.FTZ R87, R159, UR4, -R124 ;  /* 0x000000049f577c23 */ /* 0x000fe2000801087c */
[C---:B------:R-:W-:Y:S05]  /*c9a0*/  HMMA.16816.F32 R12, R60.reuse, R20, R12 ;  /* 0x000000143c0c723c */ /* 0x040fea000000180c */
[----:B------:R-:W-:Y:S01]  /*c9b0*/  MUFU.EX2 R85, R85 ;  /* 0x0000005500557308 */ /* 0x000fe20000000800 */
[C---:B------:R-:W-:Y:S01]  /*c9c0*/  FMUL.FTZ R20, R56.reuse, R96 ;  /* 0x0000006038147220 */ /* 0x040fe20000410000 */
[----:B------:R-:W-:Y:S08]  /*c9d0*/  FMUL.FTZ R21, R56, R97 ;  /* 0x0000006138157220 */ /* 0x000ff00000410000 */
[----:B------:R-:W-:Y:S01]  /*c9e0*/  MUFU.EX2 R87, R87 ;  /* 0x0000005700577308 */ /* 0x000fe20000000800 */
[----:B------:R-:W-:Y:S01]  /*c9f0*/  FFMA.FTZ R86, R169, UR4, -R132 ;  /* 0x00000004a9567c23 */ /* 0x000fe20008010884 */
[--C-:B------:R-:W-:Y:S01]  /*ca00*/  FFMA.FTZ R84, R161, UR4, -R124.reuse ;  /* 0x00000004a1547c23 */ /* 0x100fe2000801087c */
[C---:B------:R-:W-:Y:S07]  /*ca10*/  HMMA.16816.F32 R16, R60.reuse, R22, R16 ;  /* 0x000000163c10723c */ /* 0x040fee0000001810 */
[----:B------:R-:W-:Y:S01]  /*ca20*/  MUFU.EX2 R135, R135 ;  /* 0x0000008700877308 */ /* 0x000fe20000000800 */
[C---:B------:R-:W-:Y:S01]  /*ca30*/  FMUL.FTZ R22, R55.reuse, R98 ;  /* 0x0000006237167220 */ /* 0x040fe20000410000 */
[----:B------:R-:W-:Y:S08]  /*ca40*/  FMUL.FTZ R23, R55, R99 ;  /* 0x0000006337177220 */ /* 0x000ff00000410000 */
[----:B------:R-:W-:Y:S01]  /*ca50*/  MUFU.EX2 R86, R86 ;  /* 0x0000005600567308 */ /* 0x000fe20000000800 */
[----:B------:R-:W-:Y:S01]  /*ca60*/  FFMA.FTZ R105, R245, UR4, -R124 ;  /* 0x00000004f5697c23 */ /* 0x000fe2000801087c */
[----:B------:R-:W-:Y:S01]  /*ca70*/  FFMA.FTZ R98, R251, UR4, -R132 ;  /* 0x00000004fb627c23 */ /* 0x000fe20008010884 */
[----:B------:R-:W-:Y:S07]  /*ca80*/  FFMA.FTZ R141, R207, UR4, -R124 ;  /* 0x00000004cf8d7c23 */ /* 0x000fee000801087c */
        /* <DEDUP_REMOVED lines=16> */
[----:B------:R-:W-:Y:S01]  /*cb90*/  FFMA.FTZ R150, R221, UR4, -R132 ;  /* 0x00000004dd967c23 */ /* 0x000fe20008010884 */
[--C-:B------:R-:W-:Y:S07]  /*cba0*/  FFMA.FTZ R148, R199, UR4, -R124.reuse ;  /* 0x00000004c7947c23 */ /* 0x100fee000801087c */
[----:B------:R-:W-:Y:S01]  /*cbb0*/  MUFU.EX2 R140, R140 ;  /* 0x0000008c008c7308 */ /* 0x000fe20000000800 */
[C---:B------:R-:W-:Y:S03]  /*cbc0*/  HMMA.16816.F32 R28, R60.reuse, R36, R28 ;  /* 0x000000243c1c723c */ /* 0x040fe6000000181c */
[C---:B------:R-:W-:Y:S01]  /*cbd0*/  FMUL.FTZ R36, R56.reuse, R80 ;  /* 0x0000005038247220 */ /* 0x040fe20000410000 */
[C---:B------:R-:W-:Y:S05]  /*cbe0*/  FMUL.FTZ R37, R56.reuse, R81 ;  /* 0x0000005138257220 */ /* 0x040fea0000410000 */
[----:B------:R-:W1:Y:S01]  /*cbf0*/  MUFU.EX2 R90, R90 ;  /* 0x0000005a005a7308 */ /* 0x000e620000000800 */
[--C-:B------:R-:W-:Y:S01]  /*cc00*/  FFMA.FTZ R145, R201, UR4, -R124.reuse ;  /* 0x00000004c9917c23 */ /* 0x100fe2000801087c */
[--C-:B------:R-:W-:Y:S01]  /*cc10*/  FFMA.FTZ R149, R203, UR4, -R124.reuse ;  /* 0x00000004cb957c23 */ /* 0x100fe2000801087c */
[C---:B------:R-:W-:Y:S07]  /*cc20*/  HMMA.16816.F32 R32, R60.reuse, R38, R32 ;  /* 0x000000263c20723c */ /* 0x040fee0000001820 */
[----:B------:R-:W-:Y:S01]  /*cc30*/  MUFU.EX2 R137, R137 ;  /* 0x0000008900897308 */ /* 0x000fe20000000800 */
[C---:B------:R-:W-:Y:S01]  /*cc40*/  FMUL.FTZ R38, R55.reuse, R82 ;  /* 0x0000005237267220 */ /* 0x040fe20000410000 */
[----:B------:R-:W-:Y:S08]  /*cc50*/  FMUL.FTZ R39, R55, R83 ;  /* 0x0000005337277220 */ /* 0x000ff00000410000 */
[----:B------:R-:W-:Y:S01]  /*cc60*/  MUFU.EX2 R139, R139 ;  /* 0x0000008b008b7308 */ /* 0x000fe20000000800 */
[----:B------:R-:W3:Y:S01]  /*cc70*/  LDSM.16.MT88.4 R80, [R116+0x9400] ;  /* 0x009400007450783b */ /* 0x000ee20000004200 */
[--C-:B------:R-:W-:Y:S01]  /*cc80*/  FFMA.FTZ R152, R205, UR4, -R124.reuse ;  /* 0x00000004cd987c23 */ /* 0x100fe2000801087c */
        /* <DEDUP_REMOVED lines=14> */
[----:B------:R-:W-:Y:S07]  /*cd70*/  FFMA.FTZ R96, R243, UR4, -R124 ;  /* 0x00000004f3607c23 */ /* 0x000fee000801087c */
[----:B------:R-:W4:Y:S01]  /*cd80*/  MUFU.EX2 R91, R91 ;  /* 0x0000005b005b7308 */ /* 0x000f220000000800 */
[----:B------:R-:W-:Y:S01]  /*cd90*/  LDSM.16.MT88.4 R72, [R172+0xd400] ;  /* 0x00d40000ac48783b */ /* 0x000fe20000004200 */
[----:B------:R-:W-:Y:S01]  /*cda0*/  FFMA.FTZ R99, R151, UR4, -R132 ;  /* 0x0000000497637c23 */ /* 0x000fe20008010884 */
[--C-:B------:R-:W-:Y:S07]  /*cdb0*/  FFMA.FTZ R97, R249, UR4, -R124.reuse ;  /* 0x00000004f9617c23 */ /* 0x100fee000801087c */
[----:B------:R-:W-:Y:S01]  /*cdc0*/  MUFU.EX2 R143, R143 ;  /* 0x0000008f008f7308 */ /* 0x000fe20000000800 */
[C---:B------:R-:W-:Y:S09]  /*cdd0*/  HMMA.16816.F32 R44, R60.reuse, R64, R44 ;  /* 0x000000403c2c723c */ /* 0x040ff2000000182c */
[----:B------:R-:W-:Y:S01]  /*cde0*/  MUFU.EX2 R146, R146 ;  /* 0x0000009200927308 */ /* 0x000fe20000000800 */
[--C-:B------:R-:W-:Y:S01]  /*cdf0*/  FFMA.FTZ R126, R247, UR4, -R124.reuse ;  /* 0x00000004f77e7c23 */ /* 0x100fe2000801087c */
[--C-:B------:R-:W-:Y:S01]  /*ce00*/  FFMA.FTZ R130, R233, UR4, -R124.reuse ;  /* 0x00000004e9827c23 */ /* 0x100fe2000801087c */
[----:B------:R-:W-:Y:S07]  /*ce10*/  FFMA.FTZ R127, R235, UR4, -R124 ;  /* 0x00000004eb7f7c23 */ /* 0x000fee000801087c */
[----:B------:R-:W-:Y:S01]  /*ce20*/  MUFU.EX2 R148, R148 ;  /* 0x0000009400947308 */ /* 0x000fe20000000800 */
[----:B------:R-:W-:Y:S01]  /*ce30*/  HMMA.16816.F32 R48, R60, R66, R48 ;  /* 0x000000423c30723c */ /* 0x000fe20000001830 */
[----:B------:R-:W5:Y:S02]  /*ce40*/  LDSM.16.MT88.4 R64, [R116+0xb400] ;  /* 0x00b400007440783b */ /* 0x000f640000004200 */
[----:B-1----:R-:W-:Y:S06]  /*ce50*/  F2FP.F16.F32.PACK_AB R62, R85, R90 ;  /* 0x0000005a553e723e */ /* 0x002fec00000000ff */
[----:B------:R-:W-:Y:S01]  /*ce60*/  MUFU.EX2 R145, R145 ;  /* 0x0000009100917308 */ /* 0x000fe20000000800 */
[----:B------:R-:W-:Y:S01]  /*ce70*/  F2FP.F16.F32.PACK_AB R63, R87, R84 ;  /* 0x00000054573f723e */ /* 0x000fe200000000ff */
[----:B------:R-:W-:Y:S01]  /*ce80*/  FFMA.FTZ R134, R214, UR4, -R132 ;  /* 0x00000004d6867c23 */ /* 0x000fe20008010884 */
[----:B------:R-:W-:Y:S07]  /*ce90*/  F2FP.F16.F32.PACK_AB R60, R89, R86 ;  /* 0x00000056593c723e */ /* 0x000fee00000000ff */
[----:B------:R-:W-:Y:S01]  /*cea0*/  MUFU.EX2 R147, R147 ;  /* 0x0000009300937308 */ /* 0x000fe20000000800 */
[----:B----4-:R-:W-:Y:S01]  /*ceb0*/  F2FP.F16.F32.PACK_AB R61, R91, R88 ;  /* 0x000000585b3d723e */ /* 0x010fe200000000ff */
[--C-:B------:R-:W-:Y:S01]  /*cec0*/  FFMA.FTZ R136, R229, UR4, -R124.reuse ;  /* 0x00000004e5887c23 */ /* 0x100fe2000801087c */
[----:B------:R-:W-:Y:S07]  /*ced0*/  FFMA.FTZ R133, R231, UR4, -R124 ;  /* 0x00000004e7857c23 */ /* 0x000fee000801087c */
[----:B------:R-:W1:Y:S01]  /*cee0*/  MUFU.EX2 R150, R150 ;  /* 0x0000009600967308 */ /* 0x000e620000000800 */
[--C-:B------:R-:W-:Y:S01]  /*cef0*/  FFMA.FTZ R206, R206, UR4, -R132.reuse ;  /* 0x00000004cece7c23 */ /* 0x100fe20008010884 */
[--C-:B------:R-:W-:Y:S01]  /*cf00*/  FFMA.FTZ R223, R223, UR4, -R132.reuse ;  /* 0x00000004dfdf7c23 */ /* 0x100fe20008010884 */
[--C-:B------:R-:W-:Y:S01]  /*cf10*/  FFMA.FTZ R208, R208, UR4, -R132.reuse ;  /* 0x00000004d0d07c23 */ /* 0x100fe20008010884 */
[C---:B--2---:R-:W-:Y:S06]  /*cf20*/  HMMA.16816.F32 R4, R60.reuse, R76, R4 ;  /* 0x0000004c3c04723c */ /* 0x044fec0000001804 */
[----:B------:R-:W-:Y:S01]  /*cf30*/  MUFU.EX2 R149, R149 ;  /* 0x0000009500957308 */ /* 0x000fe20000000800 */
[----:B------:R-:W-:Y:S01]  /*cf40*/  FFMA.FTZ R225, R225, UR4, -R132 ;  /* 0x00000004e1e17c23 */ /* 0x000fe20008010884 */
[--C-:B------:R-:W-:Y:S08]  /*cf50*/  FFMA.FTZ R154, R197, UR4, -R124.reuse ;  /* 0x00000004c59a7c23 */ /* 0x100ff0000801087c */
[----:B------:R-:W2:Y:S01]  /*cf60*/  MUFU.EX2 R152, R152 ;  /* 0x0000009800987308 */ /* 0x000ea20000000800 */
[--C-:B------:R-:W-:Y:S01]  /*cf70*/  FFMA.FTZ R151, R194, UR4, -R124.reuse ;  /* 0x00000004c2977c23 */ /* 0x100fe2000801087c */
[--C-:B------:R-:W-:Y:S01]  /*cf80*/  FFMA.FTZ R195, R195, UR4, -R124.reuse ;  /* 0x00000004c3c37c23 */ /* 0x100fe2000801087c */
[C---:B------:R-:W-:Y:S01]  /*cf90*/  HMMA.16816.F32 R8, R60.reuse, R78, R8 ;  /* 0x0000004e3c08723c */ /* 0x040fe20000001808 */
[----:B------:R-:W4:Y:S06]  /*cfa0*/  LDSM.16.MT88.4 R76, [R116+0xd400] ;  /* 0x00d40000744c783b */ /* 0x000f2c0000004200 */
[----:B------:R-:W-:Y:S01]  /*cfb0*/  MUFU.EX2 R107, R107 ;  /* 0x0000006b006b7308 */ /* 0x000fe20000000800 */
[----:B-1----:R-:W-:Y:S01]  /*cfc0*/  F2FP.F16.F32.PACK_AB R58, R150, R147 ;  /* 0x00000093963a723e */ /* 0x002fe200000000ff */
[--C-:B------:R-:W-:Y:S01]  /*cfd0*/  FFMA.FTZ R196, R196, UR4, -R124.reuse ;  /* 0x00000004c4c47c23 */ /* 0x100fe2000801087c */
[----:B------:R-:W-:Y:S07]  /*cfe0*/  FFMA.FTZ R124, R3, UR4, -R124 ;  /* 0x00000004037c7c23 */ /* 0x000fee000801087c */
[----:B------:R-:W-:Y:S01]  /*cff0*/  MUFU.EX2 R104, R104 ;  /* 0x0000006800687308 */ /* 0x000fe20000000800 */
[--C-:B------:R-:W-:Y:S01]  /*d000*/  FFMA.FTZ R212, R212, UR4, -R132.reuse ;  /* 0x00000004d4d47c23 */ /* 0x100fe20008010884 */
[C---:B---3--:R-:W-:Y:S08]  /*d010*/  HMMA.16816.F32 R12, R60.reuse, R80, R12 ;  /* 0x000000503c0c723c */ /* 0x048ff0000000180c */
[----:B------:R-:W-:Y:S01]  /*d020*/  MUFU.EX2 R96, R96 ;  /* 0x0000006000607308 */ /* 0x000fe20000000800 */
[----:B------:R-:W-:Y:S01]  /*d030*/  FFMA.FTZ R80, R56, R193, R57 ;  /* 0x000000c138507223 */ /* 0x000fe20000010039 */
[----:B------:R-:W-:Y:S01]  /*d040*/  F2FP.F16.F32.PACK_AB R56, R146, R143 ;  /* 0x0000008f9238723e */ /* 0x000fe200000000ff */
[----:B------:R-:W-:Y:S01]  /*d050*/  FFMA.FTZ R210, R210, UR4, -R132 ;  /* 0x00000004d2d27c23 */ /* 0x000fe20008010884 */
[----:B------:R-:W-:Y:S01]  /*d060*/  F2FP.F16.F32.PACK_AB R57, R145, R148 ;  /* 0x000000949139723e */ /* 0x000fe200000000ff */
[----:B------:R-:W-:Y:S01]  /*d070*/  FADD.FTZ R52, R125, R80 ;  /* 0x000000507d347221 */ /* 0x000fe20000010000 */
[C---:B------:R-:W-:Y:S01]  /*d080*/  HMMA.16816.F32 R16, R60.reuse, R82, R16 ;  /* 0x000000523c10723c */ /* 0x040fe20000001810 */
[----:B------:R-:W-:Y:S03]  /*d090*/  LDSM.16.MT88.4 R80, [R172+0xe800] ;  /* 0x00e80000ac50783b */ /* 0x000fe60000004200 */
[----:B------:R-:W-:Y:S01]  /*d0a0*/  MUFU.EX2 R99, R99 ;  /* 0x0000006300637308 */ /* 0x000fe20000000800 */
[----:B--2---:R-:W-:Y:S01]  /*d0b0*/  F2FP.F16.F32.PACK_AB R59, R152, R149 ;  /* 0x00000095983b723e */ /* 0x004fe200000000ff */
[----:B------:R-:W-:Y:S01]  /*d0c0*/  FADD.FTZ R123, R123, R52 ;  /* 0x000000347b7b7221 */ /* 0x000fe20000010000 */
[----:B------:R-:W-:Y:S07]  /*d0d0*/  FFMA.FTZ R132, R227, UR4, -R132 ;  /* 0x00000004e3847c23 */ /* 0x000fee0008010884 */
[----:B------:R-:W-:Y:S01]  /*d0e0*/  MUFU.EX2 R97, R97 ;  /* 0x0000006100617308 */ /* 0x000fe20000000800 */
[----:B------:R-:W-:Y:S01]  /*d0f0*/  FADD.FTZ R121, R121, R192 ;  /* 0x000000c079797221 */ /* 0x000fe20000010000 */
[C---:B------:R-:W-:Y:S08]  /*d100*/  HMMA.16816.F32 R20, R60.reuse, R68, R20 ;  /* 0x000000443c14723c */ /* 0x040ff00000001814 */
[----:B------:R-:W-:Y:S01]  /*d110*/  MUFU.EX2 R126, R126 ;  /* 0x0000007e007e7308 */ /* 0x000fe20000000800 */
[----:B------:R-:W-:Y:S01]  /*d120*/  FADD.FTZ R123, R120, R123 ;  /* 0x0000007b787b7221 */ /* 0x000fe20000010000 */
[----:B------:R-:W-:Y:S01]  /*d130*/  FADD.FTZ R122, R122, R121 ;  /* 0x000000797a7a7221 */ /* 0x000fe20000010000 */
[----:B------:R-:W-:Y:S07]  /*d140*/  ISETP.NE.AND P1, PT, R190, RZ, PT ;  /* 0x000000ffbe00720c */ /* 0x000fee0003f25270 */
[----:B------:R-:W-:Y:S01]  /*d150*/  MUFU.EX2 R130, R130 ;  /* 0x0000008200827308 */ /* 0x000fe20000000800 */
[----:B------:R-:W-:Y:S01]  /*d160*/  FADD.FTZ R86, R86, R123 ;  /* 0x0000007b56567221 */ /* 0x000fe20000010000 */
[C---:B------:R-:W-:Y:S01]  /*d170*/  HMMA.16816.F32 R24, R60.reuse, R70, R24 ;  /* 0x000000463c18723c */ /* 0x040fe20000001818 */
[----:B------:R-:W-:Y:S07]  /*d180*/  LDSM.16.MT88.4 R68, [R116+0x9800] ;  /* 0x009800007444783b */ /* 0x000fee0000004200 */
[----:B------:R-:W-:Y:S01]  /*d190*/  MUFU.EX2 R127, R127 ;  /* 0x0000007f007f7308 */ /* 0x000fe20000000800 */
[----:B------:R-:W-:Y:S01]  /*d1a0*/  FADD.FTZ R89, R89, R86 ;  /* 0x0000005659597221 */ /* 0x000fe20000010000 */
[----:B------:R-:W-:Y:S08]  /*d1b0*/  FADD.FTZ R119, R119, R122 ;  /* 0x0000007a77777221 */ /* 0x000ff00000010000 */
[----:B------:R-:W-:Y:S01]  /*d1c0*/  MUFU.EX2 R134, R134 ;  /* 0x0000008600867308 */ /* 0x000fe20000000800 */
[----:B------:R-:W-:Y:S01]  /*d1d0*/  FADD.FTZ R90, R90, R89 ;  /* 0x000000595a5a7221 */ /* 0x000fe20000010000 */
[C---:B-----5:R-:W-:Y:S08]  /*d1e0*/  HMMA.16816.F32 R28, R60.reuse, R64, R28 ;  /* 0x000000403c1c723c */ /* 0x060ff0000000181c */
        /* <DEDUP_REMOVED lines=8> */
[----:B------:R-:W-:Y:S09]  /*d270*/  FADD.FTZ R91, R91, R88 ;  /* 0x000000585b5b7221 */ /* 0x000ff20000010000 */
[----:B------:R-:W2:Y:S01]  /*d280*/  MUFU.EX2 R223, R223 ;  /* 0x000000df00df7308 */ /* 0x000ea20000000800 */
[----:B------:R-:W-:Y:S01]  /*d290*/  FADD.FTZ R84, R84, R91 ;  /* 0x0000005b54547221 */ /* 0x000fe20000010000 */
[C---:B------:R-:W-:Y:S08]  /*d2a0*/  HMMA.16816.F32 R36, R60.reuse, R72, R36 ;  /* 0x000000483c24723c */ /* 0x040ff00000001824 */
[----:B------:R-:W-:Y:S01]  /*d2b0*/  MUFU.EX2 R154, R154 ;  /* 0x0000009a009a7308 */ /* 0x000fe20000000800 */
[----:B------:R-:W-:Y:S09]  /*d2c0*/  FADD.FTZ R84, R87, R84 ;  /* 0x0000005457547221 */ /* 0x000ff20000010000 */
[----:B------:R-:W3:Y:S01]  /*d2d0*/  MUFU.EX2 R151, R151 ;  /* 0x0000009700977308 */ /* 0x000ee20000000800 */
[C---:B------:R-:W-:Y:S01]  /*d2e0*/  HMMA.16816.F32 R40, R60.reuse, R74, R40 ;  /* 0x0000004a3c28723c */ /* 0x040fe20000001828 */
[----:B------:R-:W5:Y:S08]  /*d2f0*/  LDSM.16.MT88.4 R72, [R172+0xb800] ;  /* 0x00b80000ac48783b */ /* 0x000f700000004200 */
[----:B------:R-:W-:Y:S01]  /*d300*/  MUFU.EX2 R208, R208 ;  /* 0x000000d000d07308 */ /* 0x000fe20000000800 */
[----:B--2---:R-:W-:Y:S09]  /*d310*/  F2FP.F16.F32.PACK_AB R52, R223, R206 ;  /* 0x000000cedf34723e */ /* 0x004ff200000000ff */
[----:B------:R-:W2:Y:S01]  /*d320*/  MUFU.EX2 R225, R225 ;  /* 0x000000e100e17308 */ /* 0x000ea20000000800 */
[C---:B----4-:R-:W-:Y:S09]  /*d330*/  HMMA.16816.F32 R44, R60.reuse, R76, R44 ;  /* 0x0000004c3c2c723c */ /* 0x050ff2000000182c */
[----:B------:R-:W-:Y:S01]  /*d340*/  MUFU.EX2 R3, R196 ;  /* 0x000000c400037308 */ /* 0x000fe20000000800 */
[----:B---3--:R-:W-:Y:S09]  /*d350*/  F2FP.F16.F32.PACK_AB R53, R151, R154 ;  /* 0x0000009a9735723e */ /* 0x008ff200000000ff */
[----:B------:R-:W-:Y:S01]  /*d360*/  MUFU.EX2 R212, R212 ;  /* 0x000000d400d47308 */ /* 0x000fe20000000800 */
[----:B------:R-:W-:Y:S01]  /*d370*/  HMMA.16816.F32 R48, R60, R78, R48 ;  /* 0x0000004e3c30723c */ /* 0x000fe20000001830 */
[----:B------:R-:W3:Y:S08]  /*d380*/  LDSM.16.MT88.4 R76, [R116+0xb800] ;  /* 0x00b80000744c783b */ /* 0x000ef00000004200 */
[----:B------:R-:W-:Y:S01]  /*d390*/  MUFU.EX2 R193, R132 ;  /* 0x0000008400c17308 */ /* 0x000fe20000000800 */
[----:B------:R-:W-:Y:S01]  /*d3a0*/  F2FP.F16.F32.PACK_AB R60, R104, R107 ;  /* 0x0000006b683c723e */ /* 0x000fe200000000ff */
[----:B------:R-:W-:Y:S01]  /*d3b0*/  FADD.FTZ R107, R107, R90 ;  /* 0x0000005a6b6b7221 */ /* 0x000fe20000010000 */
[----:B------:R-:W-:Y:S01]  /*d3c0*/  F2FP.F16.F32.PACK_AB R61, R96, R105 ;  /* 0x00000069603d723e */ /* 0x000fe200000000ff */
[----:B------:R-:W-:Y:S01]  /*d3d0*/  FADD.FTZ R105, R105, R84 ;  /* 0x0000005469697221 */ /* 0x000fe20000010000 */
[----:B------:R-:W-:Y:S01]  /*d3e0*/  F2FP.F16.F32.PACK_AB R62, R98, R99 ;  /* 0x00000063623e723e */ /* 0x000fe200000000ff */
[----:B------:R-:W-:Y:S01]  /*d3f0*/  FADD.FTZ R104, R104, R107 ;  /* 0x0000006b68687221 */ /* 0x000fe20000010000 */
[----:B------:R-:W-:Y:S01]  /*d400*/  F2FP.F16.F32.PACK_AB R63, R126, R97 ;  /* 0x000000617e3f723e */ /* 0x000fe200000000ff */
[----:B------:R-:W-:Y:S01]  /*d410*/  LDSM.16.MT88.4 R84, [R116+0xcc00] ;  /* 0x00cc00007454783b */ /* 0x000fe20000004200 */
[----:B--2---:R-:W-:Y:S01]  /*d420*/  F2FP.F16.F32.PACK_AB R54, R225, R208 ;  /* 0x000000d0e136723e */ /* 0x004fe200000000ff */
[----:B------:R-:W-:Y:S04]  /*d430*/  FADD.FTZ R96, R96, R105 ;  /* 0x0000006960607221 */ /* 0x000fe80000010000 */
[C---:B-1----:R-:W-:Y:S03]  /*d440*/  HMMA.16816.F32 R4, R60.reuse, R64, R4 ;  /* 0x000000403c04723c */ /* 0x042fe60000001804 */
[----:B------:R-:W-:Y:S04]  /*d450*/  FADD.FTZ R97, R97, R96 ;  /* 0x0000006061617221 */ /* 0x000fe80000010000 */
[----:B------:R-:W-:Y:S01]  /*d460*/  FADD.FTZ R97, R126, R97 ;  /* 0x000000617e617221 */ /* 0x000fe20000010000 */
[C---:B------:R-:W-:Y:S01]  /*d470*/  HMMA.16816.F32 R8, R60.reuse, R66, R8 ;  /* 0x000000423c08723c */ /* 0x040fe20000001808 */
[----:B------:R-:W1:Y:S07]  /*d480*/  LDSM.16.MT88.4 R64, [R172+0xd800] ;  /* 0x00d80000ac40783b */ /* 0x000e6e0000004200 */
[C---:B------:R-:W-:Y:S08]  /*d490*/  HMMA.16816.F32 R12, R60.reuse, R68, R12 ;  /* 0x000000443c0c723c */ /* 0x040ff0000000180c */
[C---:B------:R-:W-:Y:S01]  /*d4a0*/  HMMA.16816.F32 R16, R60.reuse, R70, R16 ;  /* 0x000000463c10723c */ /* 0x040fe20000001810 */
[----:B------:R-:W2:Y:S07]  /*d4b0*/  LDSM.16.MT88.4 R68, [R116+0xd800] ;  /* 0x00d800007444783b */ /* 0x000eae0000004200 */
[C---:B-----5:R-:W-:Y:S08]  /*d4c0*/  HMMA.16816.F32 R20, R60.reuse, R72, R20 ;  /* 0x000000483c14723c */ /* 0x060ff00000001814 */
[C---:B------:R-:W-:Y:S01]  /*d4d0*/  HMMA.16816.F32 R24, R60.reuse, R74, R24 ;  /* 0x0000004a3c18723c */ /* 0x040fe20000001818 */
[----:B------:R-:W4:Y:S07]  /*d4e0*/  LDSM.16.MT88.4 R72, [R172+0x9c00] ;  /* 0x009c0000ac48783b */ /* 0x000f2e0000004200 */
        /* <DEDUP_REMOVED lines=30> */
[C---:B------:R-:W-:Y:S01]  /*d6d0*/  HMMA.16816.F32 R40, R60.reuse, R74, R40 ;  /* 0x0000004a3c28723c */ /* 0x040fe20000001828 */
[----:B------:R-:W4:Y:S07]  /*d6e0*/  LDSM.16.MT88.4 R72, [R172+0xc000] ;  /* 0x00c00000ac48783b */ /* 0x000f2e0000004200 */
        /* <DEDUP_REMOVED lines=25> */
[----:B------:R-:W4:Y:S07]  /*d880*/  LDSM.16.MT88.4 R72, [R172+0xa400] ;  /* 0x00a40000ac48783b */ /* 0x000f2e0000004200 */
[C---:B---3--:R-:W-:Y:S08]  /*d890*/  HMMA.16816.F32 R28, R60.reuse, R76, R28 ;  /* 0x0000004c3c1c723c */ /* 0x048ff0000000181c */
[C---:B------:R-:W-:Y:S01]  /*d8a0*/  HMMA.16816.F32 R32, R60.reuse, R78, R32 ;  /* 0x0000004e3c20723c */ /* 0x040fe20000001820 */
[----:B------:R-:W-:Y:S07]  /*d8b0*/  LDSM.16.MT88.4 R76, [R172+0xe400] ;  /* 0x00e40000ac4c783b */ /* 0x000fee0000004200 */
[C---:B-1----:R-:W-:Y:S08]  /*d8c0*/  HMMA.16816.F32 R36, R60.reuse, R64, R36 ;  /* 0x000000403c24723c */ /* 0x042ff00000001824 */
[C---:B------:R-:W-:Y:S01]  /*d8d0*/  HMMA.16816.F32 R40, R60.reuse, R66, R40 ;  /* 0x000000423c28723c */ /* 0x040fe20000001828 */
[----:B------:R-:W1:Y:S07]  /*d8e0*/  LDSM.16.MT88.4 R64, [R116+0xa400] ;  /* 0x00a400007440783b */ /* 0x000e6e0000004200 */
[C---:B--2---:R-:W-:Y:S08]  /*d8f0*/  HMMA.16816.F32 R44, R60.reuse, R68, R44 ;  /* 0x000000443c2c723c */ /* 0x044ff0000000182c */
[----:B------:R-:W-:Y:S01]  /*d900*/  HMMA.16816.F32 R48, R60, R70, R48 ;  /* 0x000000463c30723c */ /* 0x000fe20000001830 */
[----:B------:R-:W2:Y:S07]  /*d910*/  LDSM.16.MT88.4 R60, [R172+0xc400] ;  /* 0x00c40000ac3c783b */ /* 0x000eae0000004200 */
[C---:B----4-:R-:W-:Y:S01]  /*d920*/  HMMA.16816.F32 R4, R56.reuse, R72, R4 ;  /* 0x000000483804723c */ /* 0x050fe20000001804 */
[----:B------:R-:W3:Y:S07]  /*d930*/  LDSM.16.MT88.4 R68, [R116+0xc400] ;  /* 0x00c400007444783b */ /* 0x000eee0000004200 */
[C---:B------:R-:W-:Y:S01]  /*d940*/  HMMA.16816.F32 R8, R56.reuse, R74, R8 ;  /* 0x0000004a3808723c */ /* 0x040fe20000001808 */
[----:B------:R-:W4:Y:S07]  /*d950*/  LDSM.16.MT88.4 R72, [R116+0xe400] ;  /* 0x00e400007448783b */ /* 0x000f2e0000004200 */
        /* <DEDUP_REMOVED lines=12> */
[C---:B----4-:R-:W-:Y:S01]  /*da20*/  HMMA.16816.F32 R44, R56.reuse, R72, R44 ;  /* 0x00000048382c723c */ /* 0x050fe2000000182c */
[----:B------:R-:W4:Y:S07]  /*da30*/  MUFU.EX2 R72, R195 ;  /* 0x000000c300487308 */ /* 0x000f2e0000000800 */
[----:B------:R-:W-:Y:S01]  /*da40*/  HMMA.16816.F32 R48, R56, R74, R48 ;  /* 0x0000004a3830723c */ /* 0x000fe20000001830 */
[----:B------:R-:W5:Y:S02]  /*da50*/  LDSM.16.MT88.4 R56, [R116+0xe800] ;  /* 0x00e800007438783b */ /* 0x000f640000004200 */
[----:B----4-:R-:W-:Y:S07]  /*da60*/  F2FP.F16.F32.PACK_AB R55, R3, R72 ;  /* 0x000000480337723e */ /* 0x010fee00000000ff */
[C---:B-1----:R-:W-:Y:S01]  /*da70*/  HMMA.16816.F32 R4, R52.reuse, R60, R4 ;  /* 0x0000003c3404723c */ /* 0x042fe20000001804 */
[----:B------:R-:W-:Y:S10]  /*da80*/  MUFU.EX2 R60, R92 ;  /* 0x0000005c003c7308 */ /* 0x000ff40000000800 */
[----:B------:R-:W1:Y:S01]  /*da90*/  MUFU.EX2 R61, R210 ;  /* 0x000000d2003d7308 */ /* 0x000e620000000800 */
[C---:B------:R-:W-:Y:S09]  /*daa0*/  HMMA.16816.F32 R8, R52.reuse, R62, R8 ;  /* 0x0000003e3408723c */ /* 0x040ff20000001808 */
[----:B------:R-:W-:Y:S10]  /*dab0*/  MUFU.EX2 R63, R95 ;  /* 0x0000005f003f7308 */ /* 0x000ff40000000800 */
[----:B------:R-:W4:Y:S01]  /*dac0*/  MUFU.EX2 R62, R94 ;  /* 0x0000005e003e7308 */ /* 0x000f220000000800 */
[C---:B------:R-:W-:Y:S09]  /*dad0*/  HMMA.16816.F32 R12, R52.reuse, R64, R12 ;  /* 0x00000040340c723c */ /* 0x040ff2000000180c */
[----:B------:R2:W-:Y:S10]  /*dae0*/  MUFU.EX2 R64, R93 ;  /* 0x0000005d00407308 */ /* 0x0005f40000000800 */
[----:B------:R-:W3:Y:S01]  /*daf0*/  MUFU.EX2 R65, R124 ;  /* 0x0000007c00417308 */ /* 0x000ee20000000800 */
[C---:B------:R-:W-:Y:S01]  /*db00*/  HMMA.16816.F32 R16, R52.reuse, R66, R16 ;  /* 0x000000423410723c */ /* 0x040fe20000001810 */
[----:B--2---:R-:W2:Y:S07]  /*db10*/  LDSM.16.MT88.4 R92, [R172+0xcc00] ;  /* 0x00cc0000ac5c783b */ /* 0x004eae0000004200 */
[C---:B------:R-:W-:Y:S03]  /*db20*/  HMMA.16816.F32 R20, R52.reuse, R68, R20 ;  /* 0x000000443414723c */ /* 0x040fe60000001814 */
[----:B-1----:R-:W-:Y:S02]  /*db30*/  F2FP.F16.F32.PACK_AB R68, R61, R60 ;  /* 0x0000003c3d44723e */ /* 0x002fe400000000ff */
[----:B----4-:R-:W-:Y:S03]  /*db40*/  F2FP.F16.F32.PACK_AB R69, R62, R63 ;  /* 0x0000003f3e45723e */ /* 0x010fe600000000ff */
[C---:B------:R-:W-:Y:S03]  /*db50*/  HMMA.16816.F32 R24, R52.reuse, R70, R24 ;  /* 0x000000463418723c */ /* 0x040fe60000001818 */
[----:B------:R-:W-:Y:S02]  /*db60*/  F2FP.F16.F32.PACK_AB R70, R193, R212 ;  /* 0x000000d4c146723e */ /* 0x000fe400000000ff */
[----:B---3--:R-:W-:Y:S03]  /*db70*/  F2FP.F16.F32.PACK_AB R71, R65, R64 ;  /* 0x000000404147723e */ /* 0x008fe600000000ff */
[C---:B------:R-:W-:Y:S08]  /*db80*/  HMMA.16816.F32 R28, R52.reuse, R76, R28 ;  /* 0x0000004c341c723c */ /* 0x040ff0000000181c */
        /* <DEDUP_REMOVED lines=16> */
[C---:B------:R-:W-:Y:S01]  /*dc90*/  HMMA.16816.F32 R100, R68.reuse, R102, R16 ;  /* 0x000000664464723c */ /* 0x040fe20000001810 */
[----:B------:R-:W3:Y:S02]  /*dca0*/  LDSM.16.MT88.4 R4, [R116+0xec00] ;  /* 0x00ec00007404783b */ /* 0x000ee40000004200 */
        /* <DEDUP_REMOVED lines=31> */
.L_x_1557:
        /* <DEDUP_REMOVED lines=8> */
[----:B------:R-:W5:Y:S01]  /*df20*/  S2R R25, SR_CTAID.Z ;  /* 0x0000000000197919 */ /* 0x000f620000002700 */
[----:B------:R-:W-:Y:S09]  /*df30*/  BSSY.RECONVERGENT B0, `(.L_x_1562) ;  /* 0x00000ac000007945 */ /* 0x000ff20003800200 */
[----:B------:R-:W4:Y:S01]  /*df40*/  @P1 LDC.64 R18, c[0x0][0x408] ;  /* 0x00010200ff121b82 */ /* 0x000f220000000a00 */
[----:B-1----:R-:W-:Y:S01]  /*df50*/  FADD.FTZ R11, R4, R193 ;  /* 0x000000c1040b7221 */ /* 0x002fe20000010000 */
[----:B--2---:R-:W-:Y:S01]  /*df60*/  ULEA UR4, UR4, UR5, 0x18 ;  /* 0x0000000504047291 */ /* 0x004fe2000f8ec0ff */
[----:B---3--:R-:W-:-:S03]  /*df70*/  FADD.FTZ R10, R3, R192 ;  /* 0x000000c0030a7221 */ /* 0x008fc60000010000 */
[----:B------:R-:W1:Y:S01]  /*df80*/  SHFL.BFLY PT, R4, R11, 0x1, 0x1f ;  /* 0x0c201f000b047f89 */ /* 0x000e6200000e0000 */
[----:B------:R-:W-:-:S03]  /*df90*/  SHF.L.U32 R3, R183, 0x4, RZ ;  /* 0x00000004b7037819 */ /* 0x000fc600000006ff */
[----:B------:R-:W2:Y:S01]  /*dfa0*/  SHFL.BFLY PT, R5, R10, 0x1, 0x1f ;  /* 0x0c201f000a057f89 */ /* 0x000ea200000e0000 */
[----:B------:R-:W-:Y:S01]  /*dfb0*/  LOP3.LUT R3, R6, 0x3e00, R3, 0xf8, !PT ;  /* 0x00003e0006037812 */ /* 0x000fe200078ef803 */
[----:B----4-:R-:W-:-:S04]  /*dfc0*/  @P1 IMAD.WIDE.U32 R28, R182, R18, RZ ;  /* 0x00000012b61c1225 */ /* 0x010fc800078e00ff */
[----:B-1----:R-:W-:Y:S01]  /*dfd0*/  FADD.FTZ R7, R11, R4 ;  /* 0x000000040b077221 */ /* 0x002fe20000010000 */
[----:B------:R-:W-:Y:S01]  /*dfe0*/  SHF.L.U32 R4, R183, 0x3, RZ ;  /* 0x00000003b7047819 */ /* 0x000fe200000006ff */
[----:B--2---:R-:W-:Y:S02]  /*dff0*/  FADD.FTZ R5, R10, R5 ;  /* 0x000000050a057221 */ /* 0x004fe40000010000 */
[----:B------:R-:W1:Y:S01]  /*e000*/  MUFU.RCP R9, R7 ;  /* 0x0000000700097308 */ /* 0x000e620000001000 */
[----:B------:R-:W-:Y:S01]  /*e010*/  LOP3.LUT R6, R4, 0xc0, RZ, 0xc0, !PT ;  /* 0x000000c004067812 */ /* 0x000fe200078ec0ff */
[----:B------:R-:W2:Y:S01]  /*e020*/  @!P1 LDC.64 R10, c[0x0][0x400] ;  /* 0x00010000ff0a9b82 */ /* 0x000ea20000000a00 */
[----:B------:R-:W-:Y:S02]  /*e030*/  FSETP.NE.FTZ.AND P4, PT, R7, RZ, PT ;  /* 0x000000ff0700720b */ /* 0x000fe40003f95000 */
[----:B------:R-:W-:Y:S02]  /*e040*/  FSETP.NE.FTZ.AND P3, PT, R5, RZ, PT ;  /* 0x000000ff0500720b */ /* 0x000fe40003f75000 */
[----:B------:R-:W-:Y:S01]  /*e050*/  LOP3.LUT R3, R3, 0x20, R4, 0xf8, !PT ;  /* 0x0000002003037812 */ /* 0x000fe200078ef804 */
[----:B------:R-:W3:Y:S01]  /*e060*/  MUFU.RCP R8, R5 ;  /* 0x0000000500087308 */ /* 0x000ee20000001000 */
[----:B------:R-:W-:-:S02]  /*e070*/  LOP3.LUT R6, R6, 0x18, R183, 0xf8, !PT ;  /* 0x0000001806067812 */ /* 0x000fc400078ef8b7 */
[----:B------:R-:W-:Y:S02]  /*e080*/  SHF.L.U32 R4, R183, 0x2, RZ ;  /* 0x00000002b7047819 */ /* 0x000fe400000006ff */
[----:B------:R-:W-:Y:S02]  /*e090*/  LOP3.LUT R3, R3, R6, RZ, 0xfc, !PT ;  /* 0x0000000603037212 */ /* 0x000fe400078efcff */
[C---:B------:R-:W-:Y:S01]  /*e0a0*/  LOP3.LUT R6, R4.reuse, 0x20, RZ, 0xc0, !PT ;  /* 0x0000002004067812 */ /* 0x040fe200078ec0ff */
[----:B------:R-:W4:Y:S01]  /*e0b0*/  @P4 LDC R27, c[0x0][0x458] ;  /* 0x00011600ff1b4b82 */ /* 0x000f220000000800 */
[----:B------:R-:W-:Y:S01]  /*e0c0*/  LEA R3, R3, UR4, 0x1 ;  /* 0x0000000403037c11 */ /* 0x000fe2000f8e08ff */
[----:B------:R-:W5:Y:S01]  /*e0d0*/  @P4 MUFU.LG2 R7, R7 ;  /* 0x0000000700074308 */ /* 0x000f620000000c00 */
[----:B-1----:R-:W-:Y:S02]  /*e0e0*/  FSEL R9, R9, 1, P4 ;  /* 0x3f80000009097808 */ /* 0x002fe40002000000 */
[----:B------:R-:W-:-:S02]  /*e0f0*/  LOP3.LUT R4, R4, 0x40, RZ, 0xc0, !PT ;  /* 0x0000004004047812 */ /* 0x000fc400078ec0ff */
[----:B------:R-:W-:Y:S01]  /*e100*/  IADD3 R13, PT, PT, R3, -R6, RZ ;  /* 0x80000006030d7210 */ /* 0x000fe20007ffe0ff */
        /* <DEDUP_REMOVED lines=70> */
[----:B------:R-:W3:Y:S01]  /*e570*/  @P3 MUFU.LG2 R5, R5 ;  /* 0x0000000500053308 */ /* 0x000ee20000000c00 */
[----:B------:R-:W-:Y:S01]  /*e580*/  F2FP.F16.F32.PACK_AB R86, R87, R86 ;  /* 0x000000565756723e */ /* 0x000fe200000000ff */
[----:B------:R-:W-:Y:S01]  /*e590*/  STS [R13+0x210], R110 ;  /* 0x0002106e0d007388 */ /* 0x000fe20000000800 */
[----:B------:R-:W-:Y:S01]  /*e5a0*/  F2FP.F16.F32.PACK_AB R80, R81, R80 ;  /* 0x000000505150723e */ /* 0x000fe200000000ff */
[----:B-----5:R-:W-:Y:S01]  /*e5b0*/  @P4 FMUL.FTZ R7, R7, 0.69314718246459960938 ;  /* 0x3f31721807074820 */ /* 0x020fe20000410000 */
        /* <DEDUP_REMOVED lines=11> */
[----:B---3--:R-:W-:Y:S01]  /*e670*/  @P3 FMUL.FTZ R5, R5, 0.69314718246459960938 ;  /* 0x3f31721805053820 */ /* 0x008fe20000410000 */
[----:B-1----:R-:W-:-:S02]  /*e680*/  ISETP.NE.AND P2, PT, R8, RZ, PT ;  /* 0x000000ff0800720c */ /* 0x002fc40003f45270 */
[----:B------:R-:W-:Y:S01]  /*e690*/  STS [R3+0x1000], R96 ;  /* 0x0010006003007388 */ /* 0x000fe20000000800 */
[----:B------:R-:W-:Y:S01]  /*e6a0*/  MOV R8, 0x7f800000 ;  /* 0x7f80000000087802 */ /* 0x000fe20000000f00 */
[----:B----4-:R-:W-:Y:S01]  /*e6b0*/  @P4 FFMA.FTZ R8, R2, R27, R7 ;  /* 0x0000001b02084223 */ /* 0x010fe20000010007 */
[----:B------:R-:W-:Y:S01]  /*e6c0*/  ISETP.NE.OR P0, PT, R182, -0x1, !P2 ;  /* 0xffffffffb600780c */ /* 0x000fe20005705670 */
[----:B------:R-:W-:Y:S01]  /*e6d0*/  STS [R3+0x1200], R98 ;  /* 0x0012006203007388 */ /* 0x000fe20000000800 */
[----:B------:R-:W-:-:S03]  /*e6e0*/  LOP3.LUT P4, RZ, R183, 0x3, RZ, 0xc0, !PT ;  /* 0x00000003b7ff7812 */ /* 0x000fc6000788c0ff */
[----:B------:R-:W-:Y:S03]  /*e6f0*/  STS [R13+0x1010], R92 ;  /* 0x0010105c0d007388 */ /* 0x000fe60000000800 */
[----:B------:R-:W1:Y:S01]  /*e700*/  @P2 LDC R6, c[0x0][0x454] ;  /* 0x00011500ff062b82 */ /* 0x000e620000000800 */
[----:B------:R-:W-:Y:S04]  /*e710*/  STS [R13+0x1210], R94 ;  /* 0x0012105e0d007388 */ /* 0x000fe80000000800 */
[----:B------:R-:W-:Y:S04]  /*e720*/  STS [R15+0x1020], R88 ;  /* 0x001020580f007388 */ /* 0x000fe80000000800 */
[----:B------:R-:W-:Y:S04]  /*e730*/  STS [R15+0x1220], R90 ;  /* 0x0012205a0f007388 */ /* 0x000fe80000000800 */
[----:B------:R-:W-:Y:S04]  /*e740*/  STS [R17+0x1030], R84 ;  /* 0x0010305411007388 */ /* 0x000fe80000000800 */
[----:B------:R-:W-:Y:S04]  /*e750*/  STS [R17+0x1230], R86 ;  /* 0x0012305611007388 */ /* 0x000fe80000000800 */
[----:B------:R-:W-:Y:S04]  /*e760*/  STS [R3+0x2000], R80 ;  /* 0x0020005003007388 */ /* 0x000fe80000000800 */
[----:B------:R3:W-:Y:S04]  /*e770*/  STS [R3+0x2200], R82 ;  /* 0x0022005203007388 */ /* 0x0007e80000000800 */
[----:B------:R-:W-:Y:S04]  /*e780*/  STS [R13+0x2010], R76 ;  /* 0x0020104c0d007388 */ /* 0x000fe80000000800 */
[----:B------:R4:W-:Y:S04]  /*e790*/  STS [R13+0x2210], R78 ;  /* 0x0022104e0d007388 */ /* 0x0009e80000000800 */
[----:B------:R-:W-:Y:S04]  /*e7a0*/  STS [R15+0x2020], R72 ;  /* 0x002020480f007388 */ /* 0x000fe80000000800 */
[----:B------:R5:W-:Y:S04]  /*e7b0*/  STS [R15+0x2220], R74 ;  /* 0x0022204a0f007388 */ /* 0x000be80000000800 */
[----:B------:R-:W-:Y:S04]  /*e7c0*/  STS [R17+0x2030], R9 ;  /* 0x0020300911007388 */ /* 0x000fe80000000800 */
[----:B------:R2:W-:Y:S01]  /*e7d0*/  STS [R17+0x2230], R70 ;  /* 0x0022304611007388 */ /* 0x0005e20000000800 */
[----:B---3--:R-:W3:Y:S08]  /*e7e0*/  @!P2 LDC R3, c[0x0][0x3e0] ;  /* 0x0000f800ff03ab82 */ /* 0x008ef00000000800 */
[----:B------:R-:W-:Y:S08]  /*e7f0*/  BAR.SYNC.DEFER_BLOCKING 0x0 ;  /* 0x0000000000007b1d */ /* 0x000ff00000010000 */
[----:B----4-:R-:W4:Y:S01]  /*e800*/  LDC R13, c[0x0][0x434] ;  /* 0x00010d00ff0d7b82 */ /* 0x010f220000000800 */
[----:B------:R-:W1:Y:S07]  /*e810*/  S2R R4, SR_TID.X ;  /* 0x0000000000047919 */ /* 0x000e6e0000002100 */
[----:B-----5:R-:W5:Y:S01]  /*e820*/  @P3 LDC R15, c[0x0][0x458] ;  /* 0x00011600ff0f3b82 */ /* 0x020f620000000800 */
[C---:B--2---:R-:W-:Y:S01]  /*e830*/  @!P1 IMAD.WIDE.U32 R16, R184.reuse, R10, RZ ;  /* 0x0000000ab8109225 */ /* 0x044fe200078e00ff */
[----:B------:R2:W1:Y:S03]  /*e840*/  LDS.128 R20, [R185+0x800] ;  /* 0x00080000b9147984 */ /* 0x0004660000000c00 */
[C---:B---3--:R-:W-:Y:S01]  /*e850*/  @!P2 IMAD R2, R184.reuse, R3, R25 ;  /* 0x00000003b802a224 */ /* 0x048fe200078e0219 */
[----:B------:R-:W-:Y:S01]  /*e860*/  MOV R3, 0x7f800000 ;  /* 0x7f80000000037802 */ /* 0x000fe20000000f00 */
[----:B------:R-:W-:-:S02]  /*e870*/  @!P1 IMAD R11, R184, R11, R17 ;  /* 0x0000000bb80b9224 */ /* 0x000fc400078e0211 */
[----:B------:R-:W-:Y:S02]  /*e880*/  @P1 IMAD R11, R182, R19, R29 ;  /* 0x00000013b60b1224 */ /* 0x000fe400078e021d */
[-C--:B----4-:R-:W-:Y:S02]  /*e890*/  @!P2 IMAD R7, R2, R13.reuse, RZ ;  /* 0x0000000d0207a224 */ /* 0x090fe400078e02ff */
[----:B------:R-:W-:-:S04]  /*e8a0*/  @!P0 IMAD R182, R184, R13, RZ ;  /* 0x0000000db8b68224 */ /* 0x000fc800078e02ff */
[----:B-1----:R-:W-:Y:S02]  /*e8b0*/  @P2 IMAD R7, R25, R6, R182 ;  /* 0x0000000619072224 */ /* 0x002fe400078e02b6 */
[----:B-----5:R-:W-:Y:S01]  /*e8c0*/  @P3 FFMA.FTZ R3, R0, R15, R5 ;  /* 0x0000000f00033223 */ /* 0x020fe20000010005 */
[----:B------:R-:W-:Y:S02]  /*e8d0*/  SHF.L.U32 R2, R4, 0x3, RZ ;  /* 0x0000000304027819 */ /* 0x000fe400000006ff */
[----:B------:R-:W-:Y:S02]  /*e8e0*/  SHF.R.U32.HI R5, RZ, 0x2, R4 ;  /* 0x00000002ff057819 */ /* 0x000fe40000011604 */
[----:B------:R-:W-:Y:S01]  /*e8f0*/  LOP3.LUT R12, R2, 0x18, RZ, 0xc0, !PT ;  /* 0x00000018020c7812 */ /* 0x000fe200078ec0ff */
[----:B--2---:R-:W-:Y:S06]  /*e900*/  @P4 BRA `(.L_x_1563) ;  /* 0x0000000000384947 */ /* 0x004fec0003800000 */
[----:B------:R-:W-:Y:S01]  /*e910*/  SHF.R.U32.HI R183, RZ, 0x1, R183 ;  /* 0x00000001ffb77819 */ /* 0x000fe200000116b7 */
[----:B------:R-:W1:Y:S03]  /*e920*/  LDCU.64 UR4, c[0x0][0x420] ;  /* 0x00008400ff0477ac */ /* 0x000e660008000a00 */
[----:B------:R-:W-:-:S04]  /*e930*/  LOP3.LUT R0, R183, 0x30, RZ, 0xc0, !PT ;  /* 0x00000030b7007812 */ /* 0x000fc800078ec0ff */
[----:B------:R-:W-:Y:S01]  /*e940*/  LOP3.LUT R9, R0, 0x7, R5, 0xf8, !PT ;  /* 0x0000000700097812 */ /* 0x000fe200078ef805 */
[----:B------:R-:W-:-:S03]  /*e950*/  IMAD.IADD R0, R186, 0x1, R7 ;  /* 0x00000001ba007824 */ /* 0x000fc600078e0207 */
[C---:B------:R-:W-:Y:S01]  /*e960*/  ISETP.GE.AND P3, PT, R9.reuse, R176, PT ;  /* 0x000000b00900720c */ /* 0x040fe20003f66270 */
[----:B------:R-:W-:Y:S01]  /*e970*/  VIADD R7, R9, 0x8 ;  /* 0x0000000809077836 */ /* 0x000fe20000000000 */
[----:B------:R-:W-:-:S04]  /*e980*/  IADD3 R2, P0, PT, R0, R9, RZ ;  /* 0x0000000900027210 */ /* 0x000fc80007f1e0ff */
[----:B------:R-:W-:Y:S02]  /*e990*/  ISETP.GE.AND P2, PT, R7, R176, PT ;  /* 0x000000b00700720c */ /* 0x000fe40003f46270 */
[----:B------:R-:W-:Y:S02]  /*e9a0*/  LEA.HI.X.SX32 R7, R0, RZ, 0x1, P0 ;  /* 0x000000ff00077211 */ /* 0x000fe400000f0eff */
[----:B-1----:R-:W-:-:S04]  /*e9b0*/  LEA R6, P0, R2, UR4, 0x2 ;  /* 0x0000000402067c11 */ /* 0x002fc8000f8010ff */
[----:B------:R-:W-:-:S05]  /*e9c0*/  LEA.HI.X R7, R2, UR5, R7, 0x2, P0 ;  /* 0x0000000502077c11 */ /* 0x000fca00080f1407 */
[----:B------:R1:W-:Y:S04]  /*e9d0*/  @!P3 STG.E desc[UR16][R6.64], R8 ;  /* 0x000000080600b986 */ /* 0x0003e8000c101910 */
[----:B------:R1:W-:Y:S02]  /*e9e0*/  @!P2 STG.E desc[UR16][R6.64+0x20], R3 ;  /* 0x000020030600a986 */ /* 0x0003e4000c101910 */
.L_x_1563:
[----:B------:R-:W-:Y:S05]  /*e9f0*/  BSYNC.RECONVERGENT B0 ;  /* 0x0000000000007941 */ /* 0x000fea0003800200 */
.L_x_1562:
[----:B------:R-:W-:Y:S01]  /*ea00*/  MOV R13, RZ ;  /* 0x000000ff000d7202 */ /* 0x000fe20000000f00 */
[----:B------:R-:W2:Y:S01]  /*ea10*/  LDCU.64 UR4, c[0x0][0x410] ;  /* 0x00008200ff0477ac */ /* 0x000ea20008000a00 */
[----:B------:R-:W-:Y:S01]  /*ea20*/  @P1 MOV R16, R28 ;  /* 0x0000001c00101202 */ /* 0x000fe20000000f00 */
[----:B------:R-:W-:Y:S01]  /*ea30*/  BSSY.RECONVERGENT B0, `(.L_x_1564) ;  /* 0x0000017000007945 */ /* 0x000fe20003800200 */
[C---:B-1----:R-:W-:Y:S01]  /*ea40*/  IADD3 R3, PT, PT, R5.reuse, 0x20, RZ ;  /* 0x0000002005037810 */ /* 0x042fe20007ffe0ff */
[----:B------:R-:W-:Y:S01]  /*ea50*/  IMAD.WIDE.U32 R12, R186, UR6, R12 ;  /* 0x00000006ba0c7c25 */ /* 0x000fe2000f8e000c */
[----:B------:R-:W-:-:S03]  /*ea60*/  ISETP.GE.AND P1, PT, R5, R176, PT ;  /* 0x000000b00500720c */ /* 0x000fc60003f26270 */
[----:B------:R-:W-:Y:S01]  /*ea70*/  IMAD R186, R186, UR7, R13 ;  /* 0x00000007baba7c24 */ /* 0x000fe2000f8e020d */
[----:B------:R-:W-:Y:S02]  /*ea80*/  IADD3 R12, P0, PT, R16, R12, RZ ;  /* 0x0000000c100c7210 */ /* 0x000fe40007f1e0ff */
[----:B------:R1:W3:Y:S02]  /*ea90*/  LDS.128 R16, [R185] ;  /* 0x00000000b9107984 */ /* 0x0002e40000000c00 */
[----:B------:R-:W-:Y:S02]  /*eaa0*/  IADD3.X R13, PT, PT, R11, R186, RZ, P0, !PT ;  /* 0x000000ba0b0d7210 */ /* 0x000fe400007fe4ff */
[----:B------:R-:W-:Y:S01]  /*eab0*/  ISETP.GE.AND P0, PT, R3, R176, PT ;  /* 0x000000b00300720c */ /* 0x000fe20003f06270 */
[----:B------:R1:W4:Y:S01]  /*eac0*/  LDS.128 R8, [R185+0x2000] ;  /* 0x00200000b9087984 */ /* 0x0003220000000c00 */
[----:B--2---:R-:W-:-:S03]  /*ead0*/  IMAD.WIDE.U32 R2, R25, UR4, R12 ;  /* 0x0000000419027c25 */ /* 0x004fc6000f8e000c */
[----:B------:R1:W2:Y:S01]  /*eae0*/  LDS.128 R12, [R185+0x1000] ;  /* 0x00100000b90c7984 */ /* 0x0002a20000000c00 */
[----:B------:R-:W-:Y:S01]  /*eaf0*/  IMAD R7, R25, UR5, R3 ;  /* 0x0000000519077c24 */ /* 0x000fe2000f8e0203 */
[----:B------:R-:W-:Y:S06]  /*eb00*/  @P1 BRA `(.L_x_1565) ;  /* 0x0000000000241947 */ /* 0x000fec0003800000 */
[----:B------:R-:W5:Y:S01]  /*eb10*/  LDCU.64 UR4, c[0x0][0x3f0] ;  /* 0x00007e00ff0477ac */ /* 0x000f620008000a00 */
[----:B------:R-:W-:-:S05]  /*eb20*/  MOV R6, R2 ;  /* 0x0000000200067202 */ /* 0x000fca0000000f00 */
[----:B------:R-:W-:-:S04]  /*eb30*/  IMAD.WIDE.U32 R24, R5, UR6, R6 ;  /* 0x0000000605187c25 */ /* 0x000fc8000f8e0006 */
[----:B------:R-:W-:Y:S01]  /*eb40*/  IMAD R0, R5, UR7, R25 ;  /* 0x0000000705007c24 */ /* 0x000fe2000f8e0219 */
[----:B-----5:R-:W-:-:S04]  /*eb50*/  LEA R26, P1, R24, UR4, 0x1 ;  /* 0x00000004181a7c11 */ /* 0x020fc8000f8208ff */
[----:B------:R-:W-:-:S05]  /*eb60*/  LEA.HI.X R27, R24, UR5, R0, 0x1, P1 ;  /* 0x00000005181b7c11 */ /* 0x000fca00088f0c00 */
[----:B---3--:R3:W-:Y:S04]  /*eb70*/  STG.E.128 desc[UR16][R26.64], R16 ;  /* 0x000000101a007986 */ /* 0x0087e8000c101d10 */
[----:B--2---:R3:W-:Y:S04]  /*eb80*/  STG.E.128 desc[UR16][R26.64+0x40], R12 ;  /* 0x0000400c1a007986 */ /* 0x0047e8000c101d10 */
[----:B----4-:R3:W-:Y:S02]  /*eb90*/  STG.E.128 desc[UR16][R26.64+0x80], R8 ;  /* 0x000080081a007986 */ /* 0x0107e4000c101d10 */
.L_x_1565:
[----:B------:R-:W-:Y:S05]  /*eba0*/  BSYNC.RECONVERGENT B0 ;  /* 0x0000000000007941 */ /* 0x000fea0003800200 */
.L_x_1564:
[----:B---34-:R3:W4:Y:S04]  /*ebb0*/  LDS.128 R8, [R185+0x1800] ;  /* 0x00180000b9087984 */ /* 0x0187280000000c00 */
[----:B--2---:R3:W2:Y:S01]  /*ebc0*/  LDS.128 R12, [R185+0x2800] ;  /* 0x00280000b90c7984 */ /* 0x0046a20000000c00 */
[----:B------:R-:W-:Y:S05]  /*ebd0*/  @P0 EXIT ;  /* 0x000000000000094d */ /* 0x000fea0003800000 */
[----:B------:R-:W5:Y:S01]  /*ebe0*/  LDCU.64 UR4, c[0x0][0x3f0] ;  /* 0x00007e00ff0477ac */ /* 0x000f620008000a00 */
[----:B------:R-:W-:Y:S02]  /*ebf0*/  IADD3 R5, P0, PT, R5, 0x20, RZ ;  /* 0x0000002005057810 */ /* 0x000fe40007f1e0ff */
[----:B------:R-:W-:Y:S02]  /*ec00*/  MOV R3, R7 ;  /* 0x0000000700037202 */ /* 0x000fe40000000f00 */
[----:B------:R-:W-:Y:S01]  /*ec10*/  IADD3.X R0, PT, PT, RZ, RZ, RZ, P0, !PT ;  /* 0x000000ffff007210 */ /* 0x000fe200007fe4ff */
[----:B------:R-:W-:-:S04]  /*ec20*/  IMAD.WIDE.U32 R2, R5, UR6, R2 ;  /* 0x0000000605027c25 */ /* 0x000fc8000f8e0002 */
[----:B------:R-:W-:-:S04]  /*ec30*/  IMAD R0, R0, UR6, RZ ;  /* 0x0000000600007c24 */ /* 0x000fc8000f8e02ff */
[----:B------:R-:W-:Y:S01]  /*ec40*/  IMAD R0, R5, UR7, R0 ;  /* 0x0000000705007c24 */ /* 0x000fe2000f8e0200 */
[----:B-----5:R-:W-:-:S04]  /*ec50*/  LEA R4, P0, R2, UR4, 0x1 ;  /* 0x0000000402047c11 */ /* 0x020fc8000f8008ff */
[----:B------:R-:W-:-:S04]  /*ec60*/  IADD3 R0, PT, PT, R0, R3, RZ ;  /* 0x0000000300007210 */ /* 0x000fc80007ffe0ff */
[----:B------:R-:W-:-:S05]  /*ec70*/  LEA.HI.X R5, R2, UR5, R0, 0x1, P0 ;  /* 0x0000000502057c11 */ /* 0x000fca00080f0c00 */
[----:B------:R-:W-:Y:S04]  /*ec80*/  STG.E.128 desc[UR16][R4.64], R20 ;  /* 0x0000001404007986 */ /* 0x000fe8000c101d10 */
[----:B----4-:R-:W-:Y:S04]  /*ec90*/  STG.E.128 desc[UR16][R4.64+0x40], R8 ;  /* 0x0000400804007986 */ /* 0x010fe8000c101d10 */
[----:B--2---:R-:W-:Y:S01]  /*eca0*/  STG.E.128 desc[UR16][R4.64+0x80], R12 ;  /* 0x0000800c04007986 */ /* 0x004fe2000c101d10 */
[----:B------:R-:W-:Y:S05]  /*ecb0*/  EXIT ;  /* 0x000000000000794d */ /* 0x000fea0003800000 */
.L_x_1566:
        /* <DEDUP_REMOVED lines=12> */
.L_x_5499:


//--------------------- .text._ZN5flash24flash_fwd_splitkv_kernelI23Flash_fwd_kernel_traitsILi96ELi64ELi128ELi4ELb0ELb0EN7cutlass6half_tE19Flash_kernel_traitsILi96ELi64ELi128ELi4ES3_EELb1ELb0ELb1ELb0ELb0ELb0ELb0ELb0EEEvNS_16Flash_fwd_paramsE --------------------------
	.section	.text._ZN5flash24flash_fwd_splitkv_kernelI23Flash_fwd_kernel_traitsILi96ELi64ELi128ELi4ELb0ELb0EN7cutlass6half_tE19Flash_kernel_traitsILi96ELi64ELi128ELi4ES3_EELb1ELb0ELb1ELb0ELb0ELb0ELb0ELb0EEEvNS_16Flash_fwd_paramsE,"ax",@progbits
	.align	128
        .global         _ZN5flash24flash_fwd_splitkv_kernelI23Flash_fwd_kernel_traitsILi96ELi64ELi128ELi4ELb0ELb0EN7cutlass6half_tE19Flash_kernel_traitsILi96ELi64ELi128ELi4ES3_EELb1ELb0ELb1ELb0ELb0ELb0ELb0ELb0EEEvNS_16Flash_fwd_paramsE
        .type           _ZN5flash24flash_fwd_splitkv_kernelI23Flash_fwd_kernel_traitsILi96ELi64ELi128ELi4ELb0ELb0EN7cutlass6half_tE19Flash_kernel_traitsILi96ELi64ELi128ELi4ES3_EELb1ELb0ELb1ELb0ELb0ELb0ELb0ELb0EEEvNS_16Flash_fwd_paramsE,@function
        .size           _ZN5flash24flash_fwd_splitkv_kernelI23Flash_fwd_kernel_traitsILi96ELi64ELi128ELi4ELb0ELb0EN7cutlass6half_tE19Flash_kernel_traitsILi96ELi64ELi128ELi4ES3_EELb1ELb0ELb1ELb0ELb0ELb0ELb0ELb0EEEvNS_16Flash_fwd_paramsE,(.L_x_5500 - _ZN5flash24flash_fwd_splitkv_kernelI23Flash_fwd_kernel_traitsILi96ELi64ELi128ELi4ELb0ELb0EN7cutlass6half_tE19Flash_kernel_traitsILi96ELi64ELi128ELi4ES3_EELb1ELb0ELb1ELb0ELb0ELb0ELb0ELb0EEEvNS_16Flash_fwd_paramsE)
        .other          _ZN5flash24flash_fwd_splitkv_kernelI23Flash_fwd_kernel_traitsILi96ELi64ELi128ELi4ELb0ELb0EN7cutlass6half_tE19Flash_kernel_traitsILi96ELi64ELi128ELi4ES3_EELb1ELb0ELb1ELb0ELb0ELb0ELb0ELb0EEEvNS_16Flash_fwd_paramsE,@"STO_CUDA_ENTRY STV_DEFAULT"
_ZN5flash24flash_fwd_splitkv_kernelI23Flash_fwd_kernel_traitsILi96ELi64ELi128ELi4ELb0ELb0EN7cutlass6half_tE19Flash_kernel_traitsILi96ELi64ELi128ELi4ES3_EELb1ELb0ELb1ELb0ELb0ELb0ELb0ELb0EEEvNS_16Flash_fwd_paramsE:
.text._ZN5flash24flash_fwd_splitkv_kernelI23Flash_fwd_kernel_traitsILi96ELi64ELi128ELi4ELb0ELb0EN7cutlass6half_tE19Flash_kernel_traitsILi96ELi64ELi128ELi4ES3_EELb1ELb0ELb1ELb0ELb0ELb0ELb0ELb0EEEvNS_16Flash_fwd_paramsE:
        /* <DEDUP_REMOVED lines=52> */
.L_x_1567:
        /* <DEDUP_REMOVED lines=28> */
[----:B------:R-:W-:Y:S01]  /*0500*/  IMAD.SHL.U32 R6, R168, 0x8, RZ ;  /* 0x00000008a8067824 */ /* 0x000fe200078e00ff */
[----:B------:R-:W2:Y:S01]  /*0510*/  LDCU.64 UR4, c[0x0][0x410] ;  /* 0x00008200ff0477ac */ /* 0x000ea20008000a00 */
[----:B------:R-:W-:Y:S01]  /*0520*/  IMAD.MOV.U32 R7, RZ, RZ, RZ ;  /* 0x000000ffff077224 */ /* 0x000fe200078e00ff */
[----:B------:R-:W-:Y:S01]  /*0530*/  SHF.R.U32.HI R168, RZ, 0x2, R168 ;  /* 0x00000002ffa87819 */ /* 0x000fe200000116a8 */
[----:B------:R-:W-:Y:S01]  /*0540*/  BSSY.RECONVERGENT B0, `(.L_x_1569) ;  /* 0x0000024000007945 */ /* 0x000fe20003800200 */
[----:B------:R-:W-:Y:S02]  /*0550*/  LOP3.LUT R6, R6, 0x18, RZ, 0xc0, !PT ;  /* 0x0000001806067812 */ /* 0x000fe400078ec0ff */
[----:B------:R-:W3:Y:S01]  /*0560*/  LDC R0, c[0x0][0x3e0] ;  /* 0x0000f800ff007b82 */ /* 0x000ee20000000800 */
[----:B------:R-:W-:-:S07]  /*0570*/  IADD3 R13, PT, PT, -R182, R13, RZ ;  /* 0x0000000db60d7210 */ /* 0x000fce0007ffe1ff */
[----:B------:R-:W4:Y:S01]  /*0580*/  @!P0 LDC.64 R4, c[0x0][0x400] ;  /* 0x00010000ff048b82 */ /* 0x000f220000000a00 */
[----:B-1----:R-:W-:-:S04]  /*0590*/  @P0 IMAD.WIDE.U32 R10, R180, R2, RZ ;  /* 0x00000002b40a0225 */ /* 0x002fc800078e00ff */
[----:B------:R-:W-:-:S04]  /*05a0*/  IMAD.WIDE.U32 R8, R182, R2, R6 ;  /* 0x00000002b6087225 */ /* 0x000fc800078e0006 */
[----:B------:R-:W-:Y:S02]  /*05b0*/  IMAD R9, R182, R3, R9 ;  /* 0x00000003b6097224 */ /* 0x000fe400078e0209 */
[C---:B----4-:R-:W-:Y:S01]  /*05c0*/  @!P0 IMAD.WIDE.U32 R14, R181.reuse, R4, RZ ;  /* 0x00000004b50e8225 */ /* 0x050fe200078e00ff */
[----:B------:R-:W-:Y:S02]  /*05d0*/  @P0 MOV R14, R10 ;  /* 0x0000000a000e0202 */ /* 0x000fe40000000f00 */
[----:B------:R-:W-:Y:S01]  /*05e0*/  LOP3.LUT R10, R6, 0x40, RZ, 0xfc, !PT ;  /* 0x00000040060a7812 */ /* 0x000fe200078efcff */
[----:B------:R-:W-:Y:S02]  /*05f0*/  @!P0 IMAD R4, R181, R5, R15 ;  /* 0x00000005b5048224 */ /* 0x000fe400078e020f */
[----:B------:R-:W-:Y:S01]  /*0600*/  @P0 IMAD R4, R180, R3, R11 ;  /* 0x00000003b4040224 */ /* 0x000fe200078e020b */
[----:B------:R-:W-:Y:S01]  /*0610*/  IADD3 R14, P0, PT, R14, R8, RZ ;  /* 0x000000080e0e7210 */ /* 0x000fe20007f1e0ff */
[----:B------:R-:W1:Y:S01]  /*0620*/  LDC R5, c[0x0][0x434] ;  /* 0x00010d00ff057b82 */ /* 0x000e620000000800 */
[----:B------:R-:W-:-:S02]  /*0630*/  IADD3 R8, PT, PT, R168, 0x20, RZ ;  /* 0x00000020a8087810 */ /* 0x000fc40007ffe0ff */
[----:B------:R-:W-:Y:S01]  /*0640*/  LOP3.LUT R11, R6, 0x20, RZ, 0xfc, !PT ;  /* 0x00000020060b7812 */ /* 0x000fe200078efcff */
[----:B------:R-:W-:Y:S01]  /*0650*/  IMAD.X R15, R4, 0x1, R9, P0 ;  /* 0x00000001040f7824 */ /* 0x000fe200000e0609 */
[-C--:B------:R-:W-:Y:S02]  /*0660*/  ISETP.GE.AND P0, PT, R168, R13.reuse, PT ;  /* 0x0000000da800720c */ /* 0x080fe40003f06270 */
[----:B------:R-:W-:Y:S01]  /*0670*/  ISETP.GE.AND P1, PT, R8, R13, PT ;  /* 0x0000000d0800720c */ /* 0x000fe20003f26270 */
[----:B--2---:R-:W-:-:S04]  /*0680*/  IMAD.WIDE.U32 R14, R190, UR4, R14 ;  /* 0x00000004be0e7c25 */ /* 0x004fc8000f8e000e */
[----:B------:R-:W-:-:S06]  /*0690*/  IMAD R17, R190, UR5, R15 ;  /* 0x00000005be117c24 */ /* 0x000fcc000f8e020f */
        /* <DEDUP_REMOVED lines=14> */
.L_x_1570:
[----:B------:R-:W-:Y:S05]  /*0780*/  BSYNC.RECONVERGENT B0 ;  /* 0x0000000000007941 */ /* 0x000fea0003800200 */
.L_x_1569:
[----:B------:R-:W-:Y:S04]  /*0790*/  BSSY.RECONVERGENT B0, `(.L_x_1571) ;  /* 0x0000013000007945 */ /* 0x000fe80003800200 */
[----:B------:R-:W-:Y:S05]  /*07a0*/  @P1 BRA `(.L_x_1572) ;  /* 0x0000000000441947 */ /* 0x000fea0003800000 */
[----:B------:R-:W3:Y:S01]  /*07b0*/  LDCU UR6, c[0x0][0x440] ;  /* 0x00008800ff0677ac */ /* 0x000ee20008000800 */
[----:B------:R-:W-:Y:S01]  /*07c0*/  IADD3 R9, P0, PT, R168, 0x20, RZ ;  /* 0x00000020a8097810 */ /* 0x000fe20007f1e0ff */
[----:B------:R-:W4:Y:S04]  /*07d0*/  LDCU.64 UR4, c[0x0][0x3f0] ;  /* 0x00007e00ff0477ac */ /* 0x000f280008000a00 */
[----:B------:R-:W-:-:S04]  /*07e0*/  IMAD.X R15, RZ, RZ, RZ, P0 ;  /* 0x000000ffff0f7224 */ /* 0x000fc800000e06ff */
[-C--:B------:R-:W-:Y:S02]  /*07f0*/  IMAD R4, R15, R2.reuse, RZ ;  /* 0x000000020f047224 */ /* 0x080fe400078e02ff */
[----:B------:R-:W-:Y:S02]  /*0800*/  IMAD.MOV.U32 R15, RZ, RZ, R17 ;  /* 0x000000ffff0f7224 */ /* 0x000fe400078e0011 */
[C---:B------:R-:W-:Y:S02]  /*0810*/  IMAD R4, R9.reuse, R3, R4 ;  /* 0x0000000309047224 */ /* 0x040fe400078e0204 */
[----:B------:R-:W-:Y:S01]  /*0820*/  IMAD.WIDE.U32 R14, R9, R2, R14 ;  /* 0x00000002090e7225 */ /* 0x000fe200078e000e */
[----:B---3--:R-:W-:Y:S02]  /*0830*/  ISETP.GE.AND P1, PT, R11, UR6, PT ;  /* 0x000000060b007c0c */ /* 0x008fe4000bf26270 */
[----:B------:R-:W-:Y:S01]  /*0840*/  ISETP.GE.AND P2, PT, R6, UR6, PT ;  /* 0x0000000606007c0c */ /* 0x000fe2000bf46270 */
[----:B------:R-:W-:Y:S01]  /*0850*/  IMAD.IADD R3, R15, 0x1, R4 ;  /* 0x000000010f037824 */ /* 0x000fe200078e0204 */
[----:B------:R-:W-:-:S02]  /*0860*/  ISETP.GE.AND P0, PT, R10, UR6, PT ;  /* 0x000000060a007c0c */ /* 0x000fc4000bf06270 */
[----:B----4-:R-:W-:-:S04]  /*0870*/  LEA R2, P3, R14, UR4, 0x1 ;  /* 0x000000040e027c11 */ /* 0x010fc8000f8608ff */
[----:B------:R-:W-:-:S05]  /*0880*/  LEA.HI.X R3, R14, UR5, R3, 0x1, P3 ;  /* 0x000000050e037c11 */ /* 0x000fca00098f0c03 */
[----:B------:R3:W-:Y:S04]  /*0890*/  @!P2 STG.E.128 desc[UR16][R2.64], RZ ;  /* 0x000000ff0200a986 */ /* 0x0007e8000c101d10 */
[----:B------:R3:W-:Y:S04]  /*08a0*/  @!P1 STG.E.128 desc[UR16][R2.64+0x40], RZ ;  /* 0x000040ff02009986 */ /* 0x0007e8000c101d10 */
[----:B------:R3:W-:Y:S02]  /*08b0*/  @!P0 STG.E.128 desc[UR16][R2.64+0x80], RZ ;  /* 0x000080ff02008986 */ /* 0x0007e4000c101d10 */
.L_x_1572:
[----:B------:R-:W-:Y:S05]  /*08c0*/  BSYNC.RECONVERGENT B0 ;  /* 0x0000000000007941 */ /* 0x000fea0003800200 */
.L_x_1571:
[----:B------:R-:W4:Y:S01]  /*08d0*/  LDCU.64 UR4, c[0x0][0x420] ;  /* 0x00008400ff0477ac */ /* 0x000f220008000a00 */
[----:B------:R-:W-:Y:S01]  /*08e0*/  IMAD R0, R181, R0, R190 ;  /* 0x00000000b5007224 */ /* 0x000fe200078e02be */
[----:B------:R-:W-:-:S03]  /*08f0*/  ISETP.NE.AND P2, PT, R6, RZ, PT ;  /* 0x000000ff0600720c */ /* 0x000fc60003f45270 */
[----:B-1----:R-:W-:Y:S01]  /*0900*/  IMAD R5, R0, R5, R182 ;  /* 0x0000000500057224 */ /* 0x002fe200078e02b6 */
        /* <DEDUP_REMOVED lines=9> */
[----:B-1----:R-:W-:-:S05]  /*09a0*/  MOV R5, 0x7f800000 ;  /* 0x7f80000000057802 */ /* 0x002fca0000000f00 */
[----:B------:R-:W-:Y:S01]  /*09b0*/  STG.E desc[UR16][R2.64+0x80], R5 ;  /* 0x0000800502007986 */ /* 0x000fe2000c101910 */
[----:B------:R-:W-:Y:S05]  /*09c0*/  EXIT ;  /* 0x000000000000794d */ /* 0x000fea0003800000 */
.L_x_1568:
        /* <DEDUP_REMOVED lines=11> */
.L_x_1573:
[----:B------:R-:W-:Y:S05]  /*0a80*/  BRA.U !UP1, `(.L_x_1574) ;  /* 0x0000000509947547 */ /* 0x000fea000b800000 */
[----:B------:R-:W2:Y:S01]  /*0a90*/  LDC R9, c[0x0][0x4f0] ;  /* 0x00013c00ff097b82 */ /* 0x000ea20000000800 */
[----:B-1----:R-:W-:Y:S01]  /*0aa0*/  LEA R10, R138, 0xffffff80, 0x7 ;  /* 0xffffff808a0a7811 */ /* 0x002fe200078e38ff */
[----:B------:R-:W1:Y:S03]  /*0ab0*/  LDCU.64 UR4, c[0x0][0x4e8] ;  /* 0x00009d00ff0477ac */ /* 0x000e660008000a00 */
[----:B------:R-:W-:Y:S01]  /*0ac0*/  IABS R0, R10 ;  /* 0x0000000a00007213 */ /* 0x000fe20000000000 */
[----:B------:R-:W3:Y:S01]  /*0ad0*/  LDCU.64 UR6, c[0x0][0x3a0] ;  /* 0x00007400ff0677ac */ /* 0x000ee20008000a00 */
[----:B------:R-:W4:Y:S01]  /*0ae0*/  LDCU.64 UR10, c[0x0][0x3c0] ;  /* 0x00007800ff0a77ac */ /* 0x000f220008000a00 */
[----:B------:R-:W3:Y:S01]  /*0af0*/  LDCU.64 UR12, c[0x0][0x3b8] ;  /* 0x00007700ff0c77ac */ /* 0x000ee20008000a00 */
[----:B--2---:R-:W-:-:S04]  /*0b00*/  IABS R3, R9 ;  /* 0x0000000900037213 */ /* 0x004fc80000000000 */
[----:B------:R-:W2:Y:S08]  /*0b10*/  I2F.RP R6, R3 ;  /* 0x0000000300067306 */ /* 0x000eb00000209400 */
[----:B--2---:R-:W2:Y:S02]  /*0b20*/  MUFU.RCP R4, R6 ;  /* 0x0000000600047308 */ /* 0x004ea40000001000 */
[----:B--2---:R-:W-:-:S06]  /*0b30*/  IADD3 R4, PT, PT, R4, 0xffffffe, RZ ;  /* 0x0ffffffe04047810 */ /* 0x004fcc0007ffe0ff */
[----:B------:R-:W2:Y:S02]  /*0b40*/  F2I.FTZ.U32.TRUNC.NTZ R5, R4 ;  /* 0x0000000400057305 */ /* 0x000ea4000021f000 */
[----:B--2--5:R-:W-:Y:S01]  /*0b50*/  IMAD.MOV R2, RZ, RZ, -R5 ;  /* 0x000000ffff027224 */ /* 0x024fe200078e0a05 */
        /* <DEDUP_REMOVED lines=12> */
[----:B-1----:R-:W-:Y:S01]  /*0c20*/  IMAD.WIDE.U32 R2, R181, UR4, RZ ;  /* 0x00000004b5027c25 */ /* 0x002fe2000f8e00ff */
        /* <DEDUP_REMOVED lines=41> */
[----:B------:R-:W-:Y:S02]  /*0ec0*/  @!P1 LOP3.LUT R2, RZ, R3, RZ, 0x33, !PT ;  /* 0x00000003ff029212 */ /* 0x000fe400078e33ff */
[----:B------:R-:W-:-:S05]  /*0ed0*/  SHF.R.S32.HI R3, RZ, 0x1f, R10 ;  /* 0x0000001fff037819 */ /* 0x000fca000001140a */
        /* <DEDUP_REMOVED lines=12> */
[----:B------:R-:W-:-:S02]  /*0fa0*/  IADD3 R15, PT, PT, R19, R14, RZ ;  /* 0x0000000e130f7210 */ /* 0x000fc40007ffe0ff */
[----:B------:R-:W-:Y:S02]  /*0fb0*/  MOV R14, R18 ;  /* 0x00000012000e7202 */ /* 0x000fe40000000f00 */
[----:B------:R-:W-:-:S03]  /*0fc0*/  IADD3 R7, PT, PT, R7, R5, RZ ;  /* 0x0000000507077210 */ /* 0x000fc60007ffe0ff */
[----:B------:R-:W-:-:S04]  /*0fd0*/  IMAD.WIDE.U32 R14, R10, R136, R14 ;  /* 0x000000880a0e7225 */ /* 0x000fc800078e000e */
[----:B------:R-:W-:Y:S01]  /*0fe0*/  IMAD.WIDE.U32 R10, R10, R124, R6 ;  /* 0x0000007c0a0a7225 */ /* 0x000fe200078e0006 */
[----:B------:R-:W-:Y:S02]  /*0ff0*/  SHF.R.S32.HI R7, RZ, 0x1f, R2 ;  /* 0x0000001fff077819 */ /* 0x000fe40000011402 */
[----:B------:R-:W-:Y:S01]  /*1000*/  IADD3 R9, PT, PT, R15, R8, RZ ;  /* 0x000000080f097210 */ /* 0x000fe20007ffe0ff */
[----:B------:R-:W-:Y:S01]  /*1010*/  IMAD.IADD R5, R11, 0x1, R4 ;  /* 0x000000010b057824 */ /* 0x000fe200078e0204 */
[----:B------:R-:W-:Y:S01]  /*1020*/  MOV R8, R14 ;  /* 0x0000000e00087202 */ /* 0x000fe20000000f00 */
[C---:B-1----:R-:W-:Y:S01]  /*1030*/  IMAD R3, R7.reuse, UR4, RZ ;  /* 0x0000000407037c24 */ /* 0x042fe2000f8e02ff */
[----:B------:R-:W-:Y:S01]  /*1040*/  MOV R4, R10 ;  /* 0x0000000a00047202 */ /* 0x000fe20000000f00 */
        /* <DEDUP_REMOVED lines=9> */
.L_x_1574:
        /* <DEDUP_REMOVED lines=15> */
.L_x_1576:
[----:B------:R-:W3:Y:S01]  /*11d0*/  LDC.64 R136, c[0x0][0x3b8] ;  /* 0x0000ee00ff887b82 */ /* 0x000ee20000000a00 */
[----:B------:R-:W-:-:S05]  /*11e0*/  IADD3 R6, PT, PT, R0, R5, RZ ;  /* 0x0000000500067210 */ /* 0x000fca0007ffe0ff */
[C---:B---3--:R-:W-:Y:S02]  /*11f0*/  IMAD R9, R6.reuse, R137, RZ ;  /* 0x0000008906097224 */ /* 0x048fe400078e02ff */
[----:B------:R-:W-:-:S05]  /*1200*/  IMAD.WIDE.U32 R6, R6, R136, RZ ;  /* 0x0000008806067225 */ /* 0x000fca00078e00ff */
[----:B------:R-:W-:Y:S02]  /*1210*/  IADD3 R9, PT, PT, R7, R9, RZ ;  /* 0x0000000907097210 */ /* 0x000fe40007ffe0ff */
[----:B------:R-:W-:Y:S02]  /*1220*/  MOV R8, R6 ;  /* 0x0000000600087202 */ /* 0x000fe40000000f00 */
.L_x_1577:
        /* <DEDUP_REMOVED lines=13> */
[----:B------:R-:W-:Y:S06]  /*1300*/  BRA `(.L_x_1579) ;  /* 0x0000000000187947 */ /* 0x000fec0003800000 */
.L_x_1578:
[----:B------:R-:W1:Y:S01]  /*1310*/  LDC.64 R124, c[0x0][0x3c0] ;  /* 0x0000f000ff7c7b82 */ /* 0x000e620000000a00 */
[----:B------:R-:W-:-:S05]  /*1320*/  IADD3 R0, PT, PT, R0, R5, RZ ;  /* 0x0000000500007210 */ /* 0x000fca0007ffe0ff */
[C---:B-1----:R-:W-:Y:S02]  /*1330*/  IMAD R11, R0.reuse, R125, RZ ;  /* 0x0000007d000b7224 */ /* 0x042fe400078e02ff */
[----:B--2--5:R-:W-:-:S05]  /*1340*/  IMAD.WIDE.U32 R2, R0, R124, RZ ;  /* 0x0000007c00027225 */ /* 0x024fca00078e00ff */
[----:B------:R-:W-:Y:S02]  /*1350*/  IADD3 R11, PT, PT, R3, R11, RZ ;  /* 0x0000000b030b7210 */ /* 0x000fe40007ffe0ff */
[----:B------:R-:W-:-:S07]  /*1360*/  MOV R10, R2 ;  /* 0x00000002000a7202 */ /* 0x000fce0000000f00 */
.L_x_1579:
[----:B------:R-:W1:Y:S01]  /*1370*/  LDC R7, c[0x0][0x3e8] ;  /* 0x0000fa00ff077b82 */ /* 0x000e620000000800 */
[----:B------:R-:W-:Y:S02]  /*1380*/  CS2R R186, SRZ ;  /* 0x0000000000ba7805 */ /* 0x000fe4000001ff00 */
[----:B-1----:R-:W-:-:S04]  /*1390*/  IABS R0, R7 ;  /* 0x0000000700007213 */ /* 0x002fc80000000000 */
        /* <DEDUP_REMOVED lines=22> */
[----:B------:R-:W-:Y:S01]  /*1500*/  @P2 IADD3 R6, PT, PT, R6, 0x1, RZ ;  /* 0x0000000106062810 */ /* 0x000fe20007ffe0ff */
[----:B------:R-:W-:-:S04]  /*1510*/  IMAD.WIDE.U32 R10, R0, R124, R10 ;  /* 0x0000007c000a7225 */ /* 0x000fc800078e000a */
[----:B------:R-:W-:-:S04]  /*1520*/  IMAD.WIDE.U32 R8, R0, R136, R8 ;  /* 0x0000008800087225 */ /* 0x000fc800078e0008 */
[----:B------:R-:W-:Y:S01]  /*1530*/  @!P1 IMAD.MOV R6, RZ, RZ, -R6 ;  /* 0x000000ffff069224 */ /* 0x000fe200078e0a06 */
[----:B------:R-:W-:Y:S01]  /*1540*/  @!P0 LOP3.LUT R6, RZ, R7, RZ, 0x33, !PT ;  /* 0x00000007ff068212 */ /* 0x000fe200078e33ff */
[C---:B------:R-:W-:Y:S02]  /*1550*/  IMAD R11, R0.reuse, R125, R11 ;  /* 0x0000007d000b7224 */ /* 0x040fe400078e020b */
[----:B------:R-:W-:Y:S01]  /*1560*/  IMAD R9, R0, R137, R9 ;  /* 0x0000008900097224 */ /* 0x000fe200078e0209 */
[----:B------:R-:W-:Y:S01]  /*1570*/  SHF.R.S32.HI R7, RZ, 0x1f, R6 ;  /* 0x0000001fff077819 */ /* 0x000fe20000011406 */
[----:B-1----:R-:W-:-:S04]  /*1580*/  IMAD.WIDE.U32 R10, R6, R4, R10 ;  /* 0x00000004060a7225 */ /* 0x002fc800078e000a */
[C---:B------:R-:W-:Y:S02]  /*1590*/  IMAD R0, R7.reuse, R4, RZ ;  /* 0x0000000407007224 */ /* 0x040fe400078e02ff */
[-C--:B--2---:R-:W-:Y:S02]  /*15a0*/  IMAD R7, R7, R2.reuse, RZ ;  /* 0x0000000207077224 */ /* 0x084fe400078e02ff */
[C---:B------:R-:W-:Y:S02]  /*15b0*/  IMAD R0, R6.reuse, R5, R0 ;  /* 0x0000000506007224 */ /* 0x040fe400078e0200 */
[----:B------:R-:W-:-:S04]  /*15c0*/  IMAD.WIDE.U32 R4, R6, R2, R8 ;  /* 0x0000000206047225 */ /* 0x000fc800078e0008 */
[----:B------:R-:W-:Y:S01]  /*15d0*/  IMAD R3, R6, R3, R7 ;  /* 0x0000000306037224 */ /* 0x000fe200078e0207 */
[----:B------:R-:W-:-:S04]  /*15e0*/  IADD3 R7, PT, PT, R11, R0, RZ ;  /* 0x000000000b077210 */ /* 0x000fc80007ffe0ff */
[----:B------:R-:W-:-:S07]  /*15f0*/  IADD3 R0, PT, PT, R5, R3, RZ ;  /* 0x0000000305007210 */ /* 0x000fce0007ffe0ff */
.L_x_1575:
[----:B------:R-:W-:Y:S01]  /*1600*/  ISETP.NE.AND P0, PT, R180, -0x1, PT ;  /* 0xffffffffb400780c */ /* 0x000fe20003f05270 */
[----:B------:R-:W-:Y:S01]  /*1610*/  IMAD.SHL.U32 R183, R168, 0x8, RZ ;  /* 0x00000008a8b77824 */ /* 0x000fe200078e00ff */
[----:B------:R-:W1:Y:S01]  /*1620*/  LDCU.64 UR6, c[0x0][0x390] ;  /* 0x00007200ff0677ac */ /* 0x000e620008000a00 */
[----:B------:R-:W-:Y:S01]  /*1630*/  SHF.R.U32.HI R14, RZ, 0x2, R168 ;  /* 0x00000002ff0e7819 */ /* 0x000fe200000116a8 */
[----:B------:R-:W2:Y:S01]  /*1640*/  S2UR UR12, SR_CgaCtaId ;  /* 0x00000000000c79c3 */ /* 0x000ea20000008800 */
[----:B------:R-:W-:Y:S01]  /*1650*/  IADD3 R172, PT, PT, -R182, R13, RZ ;  /* 0x0000000db6ac7210 */ /* 0x000fe20007ffe1ff */
[----:B------:R-:W3:Y:S01]  /*1660*/  LDCU.64 UR4, c[0x0][0x3c8] ;  /* 0x00007900ff0477ac */ /* 0x000ee20008000a00 */
[C---:B------:R-:W-:Y:S01]  /*1670*/  LOP3.LUT R184, R183.reuse, 0x18, RZ, 0xc0, !PT ;  /* 0x00000018b7b87812 */ /* 0x040fe200078ec0ff */
[----:B------:R-:W-:Y:S01]  /*1680*/  IMAD.SHL.U32 R6, R168, 0x20, RZ ;  /* 0x00000020a8067824 */ /* 0x000fe200078e00ff */
[----:B------:R-:W-:Y:S01]  /*1690*/  LOP3.LUT R11, R183, 0xd8, RZ, 0xc0, !PT ;  /* 0x000000d8b70b7812 */ /* 0x000fe200078ec0ff */
[----:B------:R-:W4:Y:S01]  /*16a0*/  LDCU.64 UR10, c[0x0][0x388] ;  /* 0x00007100ff0a77ac */ /* 0x000f220008000a00 */
[----:B------:R-:W-:Y:S01]  /*16b0*/  IADD3 R20, P1, PT, R184, R10, RZ ;  /* 0x0000000ab8147210 */ /* 0x000fe20007f3e0ff */
[----:B------:R-:W-:Y:S01]  /*16c0*/  IMAD.SHL.U32 R5, R168, 0x4, RZ ;  /* 0x00000004a8057824 */ /* 0x000fe200078e00ff */
[----:B------:R-:W5:Y:S01]  /*16d0*/  @!P0 LDC.64 R8, c[0x0][0x398] ;  /* 0x0000e600ff088b82 */ /* 0x000f620000000a00 */
[----:B------:R-:W-:Y:S01]  /*16e0*/  LOP3.LUT R12, R6, 0xc0, RZ, 0xc0, !PT ;  /* 0x000000c0060c7812 */ /* 0x000fe200078ec0ff */
[----:B------:R-:W-:Y:S01]  /*16f0*/  IMAD.MOV.U32 R15, RZ, RZ, RZ ;  /* 0x000000ffff0f7224 */ /* 0x000fe200078e00ff */
[----:B------:R-:W-:Y:S01]  /*1700*/  BSSY.RECONVERGENT B0, `(.L_x_1580) ;  /* 0x0000043000007945 */ /* 0x000fe20003800200 */
[----:B------:R-:W-:Y:S01]  /*1710*/  IMAD.X R21, RZ, RZ, R7, P1 ;  /* 0x000000ffff157224 */ /* 0x000fe200008e0607 */
[----:B------:R-:W-:Y:S01]  /*1720*/  LOP3.LUT R5, R12, 0x18, R5, 0xf8, !PT ;  /* 0x000000180c057812 */ /* 0x000fe200078ef805 */
[----:B------:R-:W-:Y:S01]  /*1730*/  IMAD.WIDE.U32 R16, R17, 0x40, R14 ;  /* 0x0000004011107825 */ /* 0x000fe200078e000e */
[C---:B------:R-:W-:Y:S01]  /*1740*/  LOP3.LUT R174, R184.reuse, 0x20, RZ, 0xfc, !PT ;  /* 0x00000020b8ae7812 */ /* 0x040fe200078efcff */
[----:B------:R-:W1:Y:S01]  /*1750*/  @P0 LDC.64 R2, c[0x0][0x3b0] ;  /* 0x0000ec00ff020b82 */ /* 0x000e620000000a00 */
[----:B------:R-:W-:Y:S01]  /*1760*/  LOP3.LUT R173, R184, 0x40, RZ, 0xfc, !PT ;  /* 0x00000040b8ad7812 */ /* 0x000fe200078efcff */
[----:B-----5:R-:W-:-:S04]  /*1770*/  @!P0 IMAD.WIDE.U32 R18, R181, R8, RZ ;  /* 0x00000008b5128225 */ /* 0x020fc800078e00ff */
[----:B------:R-:W-:Y:S01]  /*1780*/  @!P0 IMAD.MOV.U32 R8, RZ, RZ, R18 ;  /* 0x000000ffff088224 */ /* 0x000fe200078e0012 */
[----:B------:R-:W-:Y:S01]  /*1790*/  IADD3 R18, P2, PT, R184, R4, RZ ;  /* 0x00000004b8127210 */ /* 0x000fe20007f5e0ff */
[----:B------:R-:W-:Y:S02]  /*17a0*/  @!P0 IMAD R9, R181, R9, R19 ;  /* 0x00000009b5098224 */ /* 0x000fe400078e0213 */
[C---:B-1----:R-:W-:Y:S01]  /*17b0*/  @P0 IMAD.WIDE.U32 R22, R180.reuse, R2, RZ ;  /* 0x00000002b4160225 */ /* 0x042fe200078e00ff */
[----:B------:R-:W-:Y:S02]  /*17c0*/  IADD3.X R19, PT, PT, RZ, R0, RZ, P2, !PT ;  /* 0x00000000ff137210 */ /* 0x000fe400017fe4ff */
[----:B------:R-:W-:Y:S01]  /*17d0*/  LOP3.LUT R0, R11, 0x18, R168, 0x78, !PT ;  /* 0x000000180b007812 */ /* 0x000fe200078e78a8 */
[----:B------:R-:W-:Y:S02]  /*17e0*/  @P0 IMAD.MOV.U32 R8, RZ, RZ, R22 ;  /* 0x000000ffff080224 */ /* 0x000fe400078e0016 */
[----:B------:R-:W-:Y:S01]  /*17f0*/  @P0 IMAD R9, R180, R3, R23 ;  /* 0x00000003b4090224 */ /* 0x000fe200078e0217 */
[----:B------:R-:W-:Y:S01]  /*1800*/  LOP3.LUT R183, R0, 0x1f20, R183, 0xf8, !PT ;  /* 0x00001f2000b77812 */ /* 0x000fe200078ef8b7 */
[----:B------:R-:W-:Y:S01]  /*1810*/  IMAD.WIDE.U32 R10, R14, R124, R20 ;  /* 0x0000007c0e0a7225 */ /* 0x000fe200078e0014 */
[----:B------:R-:W-:-:S03]  /*1820*/  IADD3 R2, P0, PT, R184, R8, RZ ;  /* 0x00000008b8027210 */ /* 0x000fc60007f1e0ff */
[----:B------:R-:W-:Y:S02]  /*1830*/  IMAD R179, R14, R125, R11 ;  /* 0x0000007d0eb37224 */ /* 0x000fe400078e020b */
[----:B------:R-:W-:Y:S01]  /*1840*/  IMAD.X R3, RZ, RZ, R9, P0 ;  /* 0x000000ffff037224 */ /* 0x000fe200000e0609 */
[----:B------:R-:W-:Y:S01]  /*1850*/  LEA R178, P0, R10, UR6, 0x1 ;  /* 0x000000060ab27c11 */ /* 0x000fe2000f8008ff */
[----:B------:R-:W-:-:S03]  /*1860*/  IMAD.WIDE.U32 R18, R14, R136, R18 ;  /* 0x000000880e127225 */ /* 0x000fc600078e0012 */
[----:B------:R-:W-:Y:S01]  /*1870*/  LEA.HI.X R179, R10, UR7, R179, 0x1, P0 ;  /* 0x000000070ab37c11 */ /* 0x000fe200080f0cb3 */
[----:B---3--:R-:W-:Y:S01]  /*1880*/  IMAD.WIDE.U32 R2, R190, UR4, R2 ;  /* 0x00000004be027c25 */ /* 0x008fe2000f8e0002 */
        /* <DEDUP_REMOVED lines=41> */
.L_x_1582:
[----:B------:R2:W-:Y:S02]  /*1b20*/  STS.128 [R183+0x2000], RZ ;  /* 0x002000ffb7007388 */ /* 0x0005e40000000c00 */
.L_x_1581:
[----:B------:R-:W-:Y:S05]  /*1b30*/  BSYNC.RECONVERGENT B0 ;  /* 0x0000000000007941 */ /* 0x000fea0003800200 */
.L_x_1580:
        /* <DEDUP_REMOVED lines=35> */
.L_x_1585:
[----:B------:R4:W-:Y:S02]  /*1d70*/  STS.128 [R183+0x2800], RZ ;  /* 0x002800ffb7007388 */ /* 0x0009e40000000c00 */
.L_x_1584:
[----:B------:R-:W-:Y:S05]  /*1d80*/  BSYNC.RECONVERGENT B0 ;  /* 0x0000000000007941 */ /* 0x000fea0003800200 */
.L_x_1583:
        /* <DEDUP_REMOVED lines=30> */
.L_x_1588:
[----:B------:R4:W-:Y:S02]  /*1f70*/  STS.128 [R183+0x7000], RZ ;  /* 0x007000ffb7007388 */ /* 0x0009e40000000c00 */
.L_x_1587:
[----:B------:R-:W-:Y:S05]  /*1f80*/  BSYNC.RECONVERGENT B0 ;  /* 0x0000000000007941 */ /* 0x000fea0003800200 */
.L_x_1586:
        /* <DEDUP_REMOVED lines=27> */
.L_x_1591:
[----:B------:R4:W-:Y:S02]  /*2140*/  STS.128 [R183+0x7800], RZ ;  /* 0x007800ffb7007388 */ /* 0x0009e40000000c00 */
.L_x_1590:
[----:B------:R-:W-:Y:S05]  /*2150*/  BSYNC.RECONVERGENT B0 ;  /* 0x0000000000007941 */ /* 0x000fea0003800200 */
.L_x_1589:
        /* <DEDUP_REMOVED lines=26> */
.L_x_1594:
[----:B------:R4:W-:Y:S02]  /*2300*/  STS.128 [R183+0x8000], RZ ;  /* 0x008000ffb7007388 */ /* 0x0009e40000000c00 */
.L_x_1593:
[----:B------:R-:W-:Y:S05]  /*2310*/  BSYNC.RECONVERGENT B0 ;  /* 0x0000000000007941 */ /* 0x000fea0003800200 */
.L_x_1592:
[----:B-1--4-:R-:W1:Y:S01]  /*2320*/  LDC.64 R2, c[0x0][0x538] ;  /* 0x00014e00ff027b82 */ /* 0x012e620000000a00 */
[----:B------:R-:W-:Y:S01]  /*2330*/  IADD3 R9, PT, PT, R14, 0x60, RZ ;  /* 0x000000600e097810 */ /* 0x000fe20007ffe0ff */
[----:B------:R-:W-:Y:S03]  /*2340*/  BSSY.RECONVERGENT B0, `(.L_x_1595) ;  /* 0x000001a000007945 */ /* 0x000fe60003800200 */
[----:B------:R-:W-:-:S13]  /*2350*/  ISETP.GE.AND P0, PT, R9, R8, PT ;  /* 0x000000080900720c */ /* 0x000fda0003f06270 */
[----:B------:R-:W-:Y:S05]  /*2360*/  @P0 BRA `(.L_x_1596) ;  /* 0x00000000005c0947 */ /* 0x000fea0003800000 */
[----:B------:R-:W4:Y:S01]  /*2370*/  LDCU UR5, c[0x0][0x440] ;  /* 0x00008800ff0577ac */ /* 0x000f220008000800 */
[----:B------:R-:W-:Y:S02]  /*2380*/  IMAD.MOV.U32 R177, RZ, RZ, R175 ;  /* 0x000000ffffb17224 */ /* 0x000fe400078e00af */
[----:B------:R-:W-:Y:S02]  /*2390*/  IMAD R0, R137, 0xc0, RZ ;  /* 0x000000c089007824 */ /* 0x000fe400078e02ff */
[----:B------:R-:W-:-:S05]  /*23a0*/  IMAD.WIDE.U32 R16, R136, 0xc0, R176 ;  /* 0x000000c088107825 */ /* 0x000fca00078e00b0 */
[----:B------:R-:W-:Y:S02]  /*23b0*/  IADD3 R17, PT, PT, R17, R0, RZ ;  /* 0x0000000011117210 */ /* 0x000fe40007ffe0ff */
[----:B----4-:R-:W-:Y:S02]  /*23c0*/  ISETP.GE.AND P2, PT, R184, UR5, PT ;  /* 0x00000005b8007c0c */ /* 0x010fe4000bf46270 */
[----:B------:R-:W-:Y:S02]  /*23d0*/  ISETP.GE.AND P1, PT, R174, UR5, PT ;  /* 0x00000005ae007c0c */ /* 0x000fe4000bf26270 */
[----:B------:R-:W-:-:S09]  /*23e0*/  ISETP.GE.AND P0, PT, R173, UR5, PT ;  /* 0x00000005ad007c0c */ /* 0x000fd2000bf06270 */
        /* <DEDUP_REMOVED lines=14> */
[----:B------:R4:W-:Y:S02]  /*24d0*/  @P0 STS.128 [R183+0x8800], RZ ;  /* 0x008800ffb7000388 */ /* 0x0009e40000000c00 */
.L_x_1596:
[----:B------:R-:W-:Y:S05]  /*24e0*/  BSYNC.RECONVERGENT B0 ;  /* 0x0000000000007941 */ /* 0x000fea0003800200 */
.L_x_1595:
[----:B------:R-:W4:Y:S01]  /*24f0*/  LDCU.64 UR6, c[0x0][0x540] ;  /* 0x0000a800ff0677ac */ /* 0x000f220008000a00 */
[----:B------:R-:W-:Y:S01]  /*2500*/  IMAD.MOV.U32 R191, RZ, RZ, RZ ;  /* 0x000000ffffbf7224 */ /* 0x000fe200078e00ff */
[----:B------:R-:W0:Y:S01]  /*2510*/  LDGDEPBAR ;  /* 0x00000000000079af */ /* 0x000e220000000000 */
[----:B------:R-:W5:Y:S01]  /*2520*/  LDCU UR5, c[0x0][0x458] ;  /* 0x00008b00ff0577ac */ /* 0x000f620008000800 */
[----:B----4-:R-:W-:-:S04]  /*2530*/  IMAD.WIDE.U32 R16, R181, UR6, R190 ;  /* 0x00000006b5107c25 */ /* 0x010fc8000f8e00be */
[----:B------:R-:W-:Y:S01]  /*2540*/  IMAD R0, R181, UR7, R17 ;  /* 0x00000007b5007c24 */ /* 0x000fe2000f8e0211 */
[----:B-1----:R-:W-:Y:S02]  /*2550*/  LEA R18, P0, R16, R2, 0x2 ;  /* 0x0000000210127211 */ /* 0x002fe400078010ff */
[----:B------:R-:W-:Y:S01]  /*2560*/  LOP3.LUT R15, R10, 0x1f0, RZ, 0xc0, !PT ;  /* 0x000001f00a0f7812 */ /* 0x000fe200078ec0ff */
[----:B------:R-:W-:-:S04]  /*2570*/  DEPBAR.LE SB0, 0x0 ;  /* 0x000080000000791a */ /* 0x000fc80000000000 */
[----:B------:R-:W-:-:S05]  /*2580*/  LEA.HI.X R19, R16, R3, R0, 0x2, P0 ;  /* 0x0000000310137211 */ /* 0x000fca00000f1400 */
[----:B------:R-:W4:Y:S01]  /*2590*/  LDG.E R2, desc[UR16][R18.64] ;  /* 0x0000001012027981 */ /* 0x000f22000c1e1900 */
[----:B-----5:R-:W4:Y:S01]  /*25a0*/  MUFU.RCP R3, UR5 ;  /* 0x0000000500037d08 */ /* 0x020f220008001000 */
[----:B------:R-:W-:Y:S01]  /*25b0*/  LOP3.LUT R14, R14, 0x7, RZ, 0xc0, !PT ;  /* 0x000000070e0e7812 */ /* 0x000fe200078ec0ff */
[----:B------:R-:W-:Y:S01]  /*25c0*/  BSSY.RECONVERGENT B0, `(.L_x_1597) ;  /* 0x0000025000007945 */ /* 0x000fe20003800200 */
[----:B------:R-:W-:Y:S02]  /*25d0*/  IADD3 R10, PT, PT, R15, 0x1, R182 ;  /* 0x000000010f0a7810 */ /* 0x000fe40007ffe0b6 */
[----:B------:R-:W-:Y:S02]  /*25e0*/  LOP3.LUT R0, R6, 0x120, RZ, 0xc0, !PT ;  /* 0x0000012006007812 */ /* 0x000fe400078ec0ff */
[----:B------:R-:W-:Y:S02]  /*25f0*/  LOP3.LUT R171, R4, 0x3e00, RZ, 0xc0, !PT ;  /* 0x00003e0004ab7812 */ /* 0x000fe400078ec0ff */
[----:B------:R-:W-:-:S02]  /*2600*/  IADD3 R10, PT, PT, -R13, R10, R14 ;  /* 0x0000000a0d0a7210 */ /* 0x000fc40007ffe10e */
[----:B------:R-:W-:Y:S01]  /*2610*/  IADD3 R171, PT, PT, R129, R0, R171 ;  /* 0x0000000081ab7210 */ /* 0x000fe20007ffe0ab */
[----:B------:R-:W-:Y:S01]  /*2620*/  BAR.SYNC.DEFER_BLOCKING 0x0 ;  /* 0x0000000000007b1d */ /* 0x000fe20000010000 */
[----:B----4-:R-:W-:Y:S01]  /*2630*/  FMUL.FTZ R3, R2, R3 ;  /* 0x0000000302037220 */ /* 0x010fe20000410000 */
[----:B------:R-:W-:-:S04]  /*2640*/  IADD3 R2, PT, PT, R10, UR14, R131 ;  /* 0x0000000e0a027c10 */ /* 0x000fc8000fffe083 */
        /* <DEDUP_REMOVED lines=23> */
.L_x_1599:
[----:B------:R4:W-:Y:S01]  /*27c0*/  STS.128 [R183+0xd000], RZ ;  /* 0x00d000ffb7007388 */ /* 0x0009e20000000c00 */
[----:B------:R-:W-:Y:S05]  /*27d0*/  BRA `(.L_x_1600) ;  /* 0x00000000000c7947 */ /* 0x000fea0003800000 */
.L_x_1598:
[----:B------:R1:W-:Y:S04]  /*27e0*/  STS.128 [R183+0x9000], RZ ;  /* 0x009000ffb7007388 */ /* 0x0003e80000000c00 */
[----:B------:R1:W-:Y:S04]  /*27f0*/  STS.128 [R183+0xb000], RZ ;  /* 0x00b000ffb7007388 */ /* 0x0003e80000000c00 */
[----:B------:R1:W-:Y:S02]  /*2800*/  STS.128 [R183+0xd000], RZ ;  /* 0x00d000ffb7007388 */ /* 0x0003e40000000c00 */
.L_x_1600:
[----:B------:R-:W-:Y:S05]  /*2810*/  BSYNC.RECONVERGENT B0 ;  /* 0x0000000000007941 */ /* 0x000fea0003800200 */
.L_x_1597:
        /* <DEDUP_REMOVED lines=30> */
.L_x_1603:
[----:B------:R1:W-:Y:S02]  /*2a00*/  STS.128 [R183+0xd800], RZ ;  /* 0x00d800ffb7007388 */ /* 0x0003e40000000c00 */
.L_x_1602:
[----:B------:R-:W-:Y:S05]  /*2a10*/  BSYNC.RECONVERGENT B0 ;  /* 0x0000000000007941 */ /* 0x000fea0003800200 */
.L_x_1601:
        /* <DEDUP_REMOVED lines=28> */
.L_x_1606:
[----:B------:R1:W-:Y:S02]  /*2be0*/  STS.128 [R183+0xe000], RZ ;  /* 0x00e000ffb7007388 */ /* 0x0003e40000000c00 */
.L_x_1605:
[----:B------:R-:W-:Y:S05]  /*2bf0*/  BSYNC.RECONVERGENT B0 ;  /* 0x0000000000007941 */ /* 0x000fea0003800200 */
.L_x_1604:
        /* <DEDUP_REMOVED lines=31> */
.L_x_1609:
[----:B------:R1:W-:Y:S02]  /*2df0*/  STS.128 [R183+0xe800], RZ ;  /* 0x00e800ffb7007388 */ /* 0x0003e40000000c00 */
.L_x_1608:
[----:B------:R-:W-:Y:S05]  /*2e00*/  BSYNC.RECONVERGENT B0 ;  /* 0x0000000000007941 */ /* 0x000fea0003800200 */
.L_x_1607:
[----:B------:R-:W-:Y:S01]  /*2e10*/  LOP3.LUT R7, R4, 0x100, RZ, 0xc0, !PT ;  /* 0x0000010004077812 */ /* 0x000fe200078ec0ff */
[----:B------:R-:W-:Y:S01]  /*2e20*/  IMAD.MOV.U32 R130, RZ, RZ, 0x20 ;  /* 0x00000020ff827424 */ /* 0x000fe200078e00ff */
[----:B------:R-:W-:Y:S01]  /*2e30*/  LOP3.LUT R170, R5, 0x8, R168, 0x78, !PT ;  /* 0x0000000805aa7812 */ /* 0x000fe200078e78a8 */
[----:B------:R-:W-:Y:S01]  /*2e40*/  IMAD.IADD R132, R127, 0x1, R132 ;  /* 0x000000017f847824 */ /* 0x000fe200078e0284 */
[----:B------:R-:W-:Y:S01]  /*2e50*/  LOP3.LUT R7, R7, 0x20, R6, 0xf8, !PT ;  /* 0x0000002007077812 */ /* 0x000fe200078ef806 */
[----:B------:R-:W0:Y:S01]  /*2e60*/  LDGDEPBAR ;  /* 0x00000000000079af */ /* 0x000e220000000000 */
        /* <DEDUP_REMOVED lines=8> */
[----:B------:R-:W-:Y:S01]  /*2ef0*/  VIADDMNMX R139, R2, 0x8, R131, PT ;  /* 0x00000008028b7846 */ /* 0x000fe20003800183 */
[--C-:B------:R-:W-:Y:S02]  /*2f00*/  IMAD.IADD R126, R171, 0x1, R130.reuse ;  /* 0x00000001ab7e7824 */ /* 0x100fe400078e0282 */
[----:B------:R-:W5:Y:S01]  /*2f10*/  LDSM.16.M88.4 R36, [R170+0x3400] ;  /* 0x00340000aa24783b */ /* 0x000f620000000200 */
[----:B------:R-:W-:Y:S02]  /*2f20*/  IMAD.IADD R141, R170, 0x1, R130 ;  /* 0x00000001aa8d7824 */ /* 0x000fe400078e0282 */
[----:B------:R-:W-:Y:S01]  /*2f30*/  VIADD R2, R132, 0x78 ;  /* 0x0000007884027836 */ /* 0x000fe20000000000 */
[----:B------:R-:W2:Y:S04]  /*2f40*/  LDSM.16.M88.4 R28, [R170+0x3800] ;  /* 0x00380000aa1c783b */ /* 0x000ea80000000200 */
[----:B------:R-:W4:Y:S01]  /*2f50*/  LDSM.16.M88.4 R44, [R170+0x3000] ;  /* 0x00300000aa2c783b */ /* 0x000f220000000200 */
[----:B------:R-:W-:-:S02]  /*2f60*/  ISETP.GE.AND P4, PT, R2, R140, PT ;  /* 0x0000008c0200720c */ /* 0x000fc40003f86270 */
[----:B------:R-:W-:Y:S01]  /*2f70*/  ISETP.GE.AND P2, PT, R2, R139, PT ;  /* 0x0000008b0200720c */ /* 0x000fe20003f46270 */
[----:B------:R-:W-:Y:S01]  /*2f80*/  LDSM.16.M88.4 R60, [R126] ;  /* 0x000000007e3c783b */ /* 0x000fe20000000200 */
[----:B------:R-:W-:-:S03]  /*2f90*/  I2FP.F32.U32 R2, R2 ;  /* 0x0000000200027245 */ /* 0x000fc60000201000 */
[----:B------:R-:W4:Y:S04]  /*2fa0*/  LDSM.16.M88.4 R56, [R141+0x3400] ;  /* 0x003400008d38783b */ /* 0x000f280000000200 */
[----:B-1----:R-:W1:Y:S04]  /*2fb0*/  LDSM.16.M88.4 R8, [R141+0x3800] ;  /* 0x003800008d08783b */ /* 0x002e680000000200 */
[----:B---3--:R-:W3:Y:S04]  /*2fc0*/  LDSM.16.M88.4 R20, [R170+0x3c00] ;  /* 0x003c0000aa14783b */ /* 0x008ee80000000200 */
[----:B------:R-:W3:Y:S04]  /*2fd0*/  LDSM.16.M88.4 R12, [R170+0x4000] ;  /* 0x00400000aa0c783b */ /* 0x000ee80000000200 */
[----:B------:R-:W3:Y:S04]  /*2fe0*/  LDSM.16.M88.4 R96, [R170+0x4400] ;  /* 0x00440000aa60783b */ /* 0x000ee80000000200 */
[----:B------:R-:W3:Y:S01]  /*2ff0*/  LDSM.16.M88.4 R88, [R170+0x4800] ;  /* 0x00480000aa58783b */ /* 0x000ee20000000200 */
[C---:B-----5:R-:W-:Y:S03]  /*3000*/  HMMA.16816.F32 R40, R80.reuse, R36, RZ ;  /* 0x000000245028723c */ /* 0x060fe600000018ff */
[----:B------:R-:W5:Y:S04]  /*3010*/  LDSM.16.M88.4 R68, [R170+0x4c00] ;  /* 0x004c0000aa44783b */ /* 0x000f680000000200 */
[----:B------:R-:W5:Y:S01]  /*3020*/  LDSM.16.M88.4 R64, [R141+0x3000] ;  /* 0x003000008d40783b */ /* 0x000f620000000200 */
[C---:B--2---:R-:W-:Y:S03]  /*3030*/  HMMA.16816.F32 R32, R80.reuse, R28, RZ ;  /* 0x0000001c5020723c */ /* 0x044fe600000018ff */
[----:B------:R-:W2:Y:S04]  /*3040*/  LDSM.16.M88.4 R4, [R141+0x4400] ;  /* 0x004400008d04783b */ /* 0x000ea80000000200 */
[----:B------:R-:W-:Y:S01]  /*3050*/  LDSM.16.M88.4 R52, [R141+0x4000] ;  /* 0x004000008d34783b */ /* 0x000fe20000000200 */
[C---:B------:R-:W-:Y:S03]  /*3060*/  HMMA.16816.F32 R36, R80.reuse, R38, RZ ;  /* 0x000000265024723c */ /* 0x040fe600000018ff */
[----:B------:R-:W-:Y:S04]  /*3070*/  LDSM.16.M88.4 R72, [R141+0x3c00] ;  /* 0x003c00008d48783b */ /* 0x000fe80000000200 */
[----:B------:R-:W-:Y:S01]  /*3080*/  LDSM.16.M88.4 R76, [R170+0x5c00] ;  /* 0x005c0000aa4c783b */ /* 0x000fe20000000200 */
[C---:B------:R-:W-:Y:S03]  /*3090*/  HMMA.16816.F32 R28, R80.reuse, R30, RZ ;  /* 0x0000001e501c723c */ /* 0x040fe600000018ff */
[----:B------:R-:W-:Y:S04]  /*30a0*/  LDSM.16.M88.4 R104, [R141+0x5c00] ;  /* 0x005c00008d68783b */ /* 0x000fe80000000200 */
[----:B------:R-:W-:Y:S01]  /*30b0*/  LDSM.16.M88.4 R120, [R170+0x8000] ;  /* 0x00800000aa78783b */ /* 0x000fe20000000200 */
[----:B----4-:R-:W-:Y:S03]  /*30c0*/  HMMA.16816.F32 R48, R80, R44, RZ ;  /* 0x0000002c5030723c */ /* 0x010fe600000018ff */
[----:B------:R-:W-:Y:S04]  /*30d0*/  LDSM.16.M88.4 R112, [R170+0x8400] ;  /* 0x00840000aa70783b */ /* 0x000fe80000000200 */
[----:B------:R-:W-:Y:S01]  /*30e0*/  LDSM.16.M88.4 R108, [R170+0x8800] ;  /* 0x00880000aa6c783b */ /* 0x000fe20000000200 */
[C---:B------:R-:W-:Y:S08]  /*30f0*/  HMMA.16816.F32 R40, R60.reuse, R56, R40 ;  /* 0x000000383c28723c */ /* 0x040ff00000001828 */
[C---:B------:R-:W-:Y:S01]  /*3100*/  HMMA.16816.F32 R36, R60.reuse, R58, R36 ;  /* 0x0000003a3c24723c */ /* 0x040fe20000001824 */
[----:B------:R-:W-:Y:S07]  /*3110*/  LDSM.16.M88.4 R56, [R171+0x1000] ;  /* 0x00100000ab38783b */ /* 0x000fee0000000200 */
[C---:B-1----:R-:W-:Y:S08]  /*3120*/  HMMA.16816.F32 R32, R60.reuse, R8, R32 ;  /* 0x000000083c20723c */ /* 0x042ff00000001820 */
[----:B------:R-:W-:Y:S01]  /*3130*/  HMMA.16816.F32 R28, R60, R10, R28 ;  /* 0x0000000a3c1c723c */ /* 0x000fe2000000181c */
[----:B------:R-:W1:Y:S07]  /*3140*/  LDSM.16.M88.4 R8, [R170+0x5000] ;  /* 0x00500000aa08783b */ /* 0x000e6e0000000200 */
[C---:B------:R-:W-:Y:S08]  /*3150*/  HMMA.16816.F32 R44, R80.reuse, R46, RZ ;  /* 0x0000002e502c723c */ /* 0x040ff000000018ff */
[C---:B---3--:R-:W-:Y:S08]  /*3160*/  HMMA.16816.F32 R24, R80.reuse, R20, RZ ;  /* 0x000000145018723c */ /* 0x048ff000000018ff */
[C---:B------:R-:W-:Y:S08]  /*3170*/  HMMA.16816.F32 R16, R80.reuse, R12, RZ ;  /* 0x0000000c5010723c */ /* 0x040ff000000018ff */
[C---:B------:R-:W-:Y:S08]  /*3180*/  HMMA.16816.F32 R100, R80.reuse, R96, RZ ;  /* 0x000000605064723c */ /* 0x040ff000000018ff */
[C---:B------:R-:W-:Y:S08]  /*3190*/  HMMA.16816.F32 R92, R80.reuse, R88, RZ ;  /* 0x00000058505c723c */ /* 0x040ff000000018ff */
[C---:B------:R-:W-:Y:S08]  /*31a0*/  HMMA.16816.F32 R20, R80.reuse, R22, RZ ;  /* 0x000000165014723c */ /* 0x040ff000000018ff */
[C---:B------:R-:W-:Y:S08]  /*31b0*/  HMMA.16816.F32 R12, R80.reuse, R14, RZ ;  /* 0x0000000e500c723c */ /* 0x040ff000000018ff */
[C---:B------:R-:W-:Y:S08]  /*31c0*/  HMMA.16816.F32 R96, R80.reuse, R98, RZ ;  /* 0x000000625060723c */ /* 0x040ff000000018ff */
[C---:B------:R-:W-:Y:S08]  /*31d0*/  HMMA.16816.F32 R88, R80.reuse, R90, RZ ;  /* 0x0000005a5058723c */ /* 0x040ff000000018ff */
[C---:B-----5:R-:W-:Y:S08]  /*31e0*/  HMMA.16816.F32 R84, R80.reuse, R68, RZ ;  /* 0x000000445054723c */ /* 0x060ff000000018ff */
[----:B------:R-:W-:Y:S01]  /*31f0*/  HMMA.16816.F32 R80, R80, R70, RZ ;  /* 0x000000465050723c */ /* 0x000fe200000018ff */
[----:B------:R-:W3:Y:S07]  /*3200*/  LDSM.16.M88.4 R68, [R141+0x4800] ;  /* 0x004800008d44783b */ /* 0x000eee0000000200 */
[C---:B------:R-:W-:Y:S08]  /*3210*/  HMMA.16816.F32 R48, R60.reuse, R64, R48 ;  /* 0x000000403c30723c */ /* 0x040ff00000001830 */
[C---:B------:R-:W-:Y:S01]  /*3220*/  HMMA.16816.F32 R44, R60.reuse, R66, R44 ;  /* 0x000000423c2c723c */ /* 0x040fe2000000182c */
[----:B------:R-:W4:Y:S07]  /*3230*/  LDSM.16.M88.4 R64, [R141+0x4c00] ;  /* 0x004c00008d40783b */ /* 0x000f2e0000000200 */
[C---:B--2---:R-:W-:Y:S08]  /*3240*/  HMMA.16816.F32 R100, R60.reuse, R4, R100 ;  /* 0x000000043c64723c */ /* 0x044ff00000001864 */
[----:B------:R-:W-:Y:S01]  /*3250*/  HMMA.16816.F32 R96, R60, R6, R96 ;  /* 0x000000063c60723c */ /* 0x000fe20000001860 */
[----:B------:R-:W2:Y:S07]  /*3260*/  LDSM.16.M88.4 R4, [R170+0x5800] ;  /* 0x00580000aa04783b */ /* 0x000eae0000000200 */
[C---:B-1----:R-:W-:Y:S08]  /*3270*/  HMMA.16816.F32 R48, R56.reuse, R8, R48 ;  /* 0x000000083830723c */ /* 0x042ff00000001830 */
[----:B------:R-:W-:Y:S01]  /*3280*/  HMMA.16816.F32 R44, R56, R10, R44 ;  /* 0x0000000a382c723c */ /* 0x000fe2000000182c */
[----:B------:R-:W1:Y:S07]  /*3290*/  LDSM.16.M88.4 R8, [R170+0x6800] ;  /* 0x00680000aa08783b */ /* 0x000e6e0000000200 */
[C---:B------:R-:W-:Y:S08]  /*32a0*/  HMMA.16816.F32 R16, R60.reuse, R52, R16 ;  /* 0x000000343c10723c */ /* 0x040ff00000001810 */
[C---:B------:R-:W-:Y:S01]  /*32b0*/  HMMA.16816.F32 R12, R60.reuse, R54, R12 ;  /* 0x000000363c0c723c */ /* 0x040fe2000000180c */
[----:B------:R-:W5:Y:S07]  /*32c0*/  LDSM.16.M88.4 R52, [R170+0x5400] ;  /* 0x00540000aa34783b */ /* 0x000f6e0000000200 */
[C---:B---3--:R-:W-:Y:S08]  /*32d0*/  HMMA.16816.F32 R92, R60.reuse, R68, R92 ;  /* 0x000000443c5c723c */ /* 0x048ff0000000185c */
[C---:B------:R-:W-:Y:S01]  /*32e0*/  HMMA.16816.F32 R88, R60.reuse, R70, R88 ;  /* 0x000000463c58723c */ /* 0x040fe20000001858 */
[----:B------:R-:W-:Y:S07]  /*32f0*/  LDSM.16.M88.4 R68, [R170+0x6400] ;  /* 0x00640000aa44783b */ /* 0x000fee0000000200 */
[C---:B------:R-:W-:Y:S08]  /*3300*/  HMMA.16816.F32 R24, R60.reuse, R72, R24 ;  /* 0x000000483c18723c */ /* 0x040ff00000001818 */
[C---:B------:R-:W-:Y:S01]  /*3310*/  HMMA.16816.F32 R20, R60.reuse, R74, R20 ;  /* 0x0000004a3c14723c */ /* 0x040fe20000001814 */
[----:B------:R-:W-:Y:S07]  /*3320*/  LDSM.16.M88.4 R72, [R170+0x6000] ;  /* 0x00600000aa48783b */ /* 0x000fee0000000200 */
[C---:B----4-:R-:W-:Y:S08]  /*3330*/  HMMA.16816.F32 R84, R60.reuse, R64, R84 ;  /* 0x000000403c54723c */ /* 0x050ff00000001854 */
[----:B------:R-:W-:Y:S01]  /*3340*/  HMMA.16816.F32 R80, R60, R66, R80 ;  /* 0x000000423c50723c */ /* 0x000fe20000001850 */
[----:B------:R-:W-:Y:S04]  /*3350*/  LDSM.16.M88.4 R60, [R126+0x1000] ;  /* 0x001000007e3c783b */ /* 0x000fe80000000200 */
[----:B------:R-:W-:Y:S03]  /*3360*/  LDSM.16.M88.4 R64, [R170+0x6c00] ;  /* 0x006c0000aa40783b */ /* 0x000fe60000000200 */
[C---:B--2---:R-:W-:Y:S08]  /*3370*/  HMMA.16816.F32 R32, R56.reuse, R4, R32 ;  /* 0x000000043820723c */ /* 0x044ff00000001820 */
[C---:B------:R-:W-:Y:S01]  /*3380*/  HMMA.16816.F32 R28, R56.reuse, R6, R28 ;  /* 0x00000006381c723c */ /* 0x040fe2000000181c */
[----:B------:R-:W2:Y:S07]  /*3390*/  LDSM.16.M88.4 R4, [R141+0x5400] ;  /* 0x005400008d04783b */ /* 0x000eae0000000200 */
[C---:B-1----:R-:W-:Y:S08]  /*33a0*/  HMMA.16816.F32 R92, R56.reuse, R8, R92 ;  /* 0x00000008385c723c */ /* 0x042ff0000000185c */
[C---:B------:R-:W-:Y:S01]  /*33b0*/  HMMA.16816.F32 R88, R56.reuse, R10, R88 ;  /* 0x0000000a3858723c */ /* 0x040fe20000001858 */
[----:B------:R-:W1:Y:S07]  /*33c0*/  LDSM.16.M88.4 R8, [R141+0x5800] ;  /* 0x005800008d08783b */ /* 0x000e6e0000000200 */
[C---:B-----5:R-:W-:Y:S08]  /*33d0*/  HMMA.16816.F32 R40, R56.reuse, R52, R40 ;  /* 0x000000343828723c */ /* 0x060ff00000001828 */
[C---:B------:R-:W-:Y:S01]  /*33e0*/  HMMA.16816.F32 R36, R56.reuse, R54, R36 ;  /* 0x000000363824723c */ /* 0x040fe20000001824 */
[----:B------:R-:W3:Y:S07]  /*33f0*/  LDSM.16.M88.4 R52, [R141+0x5000] ;  /* 0x005000008d34783b */ /* 0x000eee0000000200 */
[C---:B------:R-:W-:Y:S08]  /*3400*/  HMMA.16816.F32 R24, R56.reuse, R76, R24 ;  /* 0x0000004c3818723c */ /* 0x040ff00000001818 */
[----:B------:R-:W-:Y:S01]  /*3410*/  HMMA.16816.F32 R20, R56, R78, R20 ;  /* 0x0000004e3814723c */ /* 0x000fe20000001814 */
[----:B------:R-:W4:Y:S07]  /*3420*/  LDSM.16.M88.4 R76, [R141+0x6000] ;  /* 0x006000008d4c783b */ /* 0x000f2e0000000200 */
[C---:B--2---:R-:W-:Y:S08]  /*3430*/  HMMA.16816.F32 R40, R60.reuse, R4, R40 ;  /* 0x000000043c28723c */ /* 0x044ff00000001828 */
[C---:B------:R-:W-:Y:S01]  /*3440*/  HMMA.16816.F32 R36, R60.reuse, R6, R36 ;  /* 0x000000063c24723c */ /* 0x040fe20000001824 */
[----:B------:R-:W2:Y:S07]  /*3450*/  LDSM.16.M88.4 R4, [R170+0x7800] ;  /* 0x00780000aa04783b */ /* 0x000eae0000000200 */
[C---:B-1----:R-:W-:Y:S08]  /*3460*/  HMMA.16816.F32 R32, R60.reuse, R8, R32 ;  /* 0x000000083c20723c */ /* 0x042ff00000001820 */
[----:B------:R-:W-:Y:S01]  /*3470*/  HMMA.16816.F32 R28, R60, R10, R28 ;  /* 0x0000000a3c1c723c */ /* 0x000fe2000000181c */
[----:B------:R-:W1:Y:S07]  /*3480*/  LDSM.16.M88.4 R8, [R170+0x7c00] ;  /* 0x007c0000aa08783b */ /* 0x000e6e0000000200 */
[C---:B------:R-:W-:Y:S08]  /*3490*/  HMMA.16816.F32 R84, R56.reuse, R64, R84 ;  /* 0x000000403854723c */ /* 0x040ff00000001854 */
[C---:B------:R-:W-:Y:S01]  /*34a0*/  HMMA.16816.F32 R80, R56.reuse, R66, R80 ;  /* 0x000000423850723c */ /* 0x040fe20000001850 */
[----:B------:R-:W5:Y:S07]  /*34b0*/  LDSM.16.M88.4 R64, [R141+0x6c00] ;  /* 0x006c00008d40783b */ /* 0x000f6e0000000200 */
        /* <DEDUP_REMOVED lines=10> */
[C---:B------:R-:W-:Y:S08]  /*3560*/  HMMA.16816.F32 R24, R60.reuse, R104, R24 ;  /* 0x000000683c18723c */ /* 0x040ff00000001818 */
[C---:B------:R-:W-:Y:S01]  /*3570*/  HMMA.16816.F32 R20, R60.reuse, R106, R20 ;  /* 0x0000006a3c14723c */ /* 0x040fe20000001814 */
[----:B------:R-:W3:Y:S07]  /*3580*/  LDSM.16.M88.4 R104, [R170+0x8c00] ;  /* 0x008c0000aa68783b */ /* 0x000eee0000000200 */
[C---:B----4-:R-:W-:Y:S08]  /*3590*/  HMMA.16816.F32 R16, R60.reuse, R76, R16 ;  /* 0x0000004c3c10723c */ /* 0x050ff00000001810 */
[----:B------:R-:W-:Y:S01]  /*35a0*/  HMMA.16816.F32 R12, R60, R78, R12 ;  /* 0x0000004e3c0c723c */ /* 0x000fe2000000180c */
[----:B------:R-:W-:Y:S07]  /*35b0*/  LDSM.16.M88.4 R76, [R141+0x7000] ;  /* 0x007000008d4c783b */ /* 0x000fee0000000200 */
[C---:B--2---:R-:W-:Y:S08]  /*35c0*/  HMMA.16816.F32 R32, R116.reuse, R4, R32 ;  /* 0x000000047420723c */ /* 0x044ff00000001820 */
[C---:B------:R-:W-:Y:S01]  /*35d0*/  HMMA.16816.F32 R28, R116.reuse, R6, R28 ;  /* 0x00000006741c723c */ /* 0x040fe2000000181c */
[----:B------:R-:W2:Y:S07]  /*35e0*/  LDSM.16.M88.4 R4, [R126+0x2000] ;  /* 0x002000007e04783b */ /* 0x000eae0000000200 */
[C---:B-1----:R-:W-:Y:S08]  /*35f0*/  HMMA.16816.F32 R24, R116.reuse, R8, R24 ;  /* 0x000000087418723c */ /* 0x042ff00000001818 */
[----:B------:R-:W-:Y:S01]  /*3600*/  HMMA.16816.F32 R20, R116, R10, R20 ;  /* 0x0000000a7414723c */ /* 0x000fe20000001814 */
[----:B------:R-:W1:Y:S07]  /*3610*/  LDSM.16.M88.4 R8, [R141+0x8c00] ;  /* 0x008c00008d08783b */ /* 0x000e6e0000000200 */
[C---:B-----5:R-:W-:Y:S08]  /*3620*/  HMMA.16816.F32 R80, R60.reuse, R66, R80 ;  /* 0x000000423c50723c */ /* 0x060ff00000001850 */
[C---:B------:R-:W-:Y:S08]  /*3630*/  HMMA.16816.F32 R100, R60.reuse, R72, R100 ;  /* 0x000000483c64723c */ /* 0x040ff00000001864 */
[C---:B------:R-:W-:Y:S01]  /*3640*/  HMMA.16816.F32 R96, R60.reuse, R74, R96 ;  /* 0x0000004a3c60723c */ /* 0x040fe20000001860 */
[----:B------:R-:W4:Y:S07]  /*3650*/  LDSM.16.M88.4 R72, [R141+0x7400] ;  /* 0x007400008d48783b */ /* 0x000f2e0000000200 */
[C---:B------:R-:W-:Y:S08]  /*3660*/  HMMA.16816.F32 R92, R60.reuse, R68, R92 ;  /* 0x000000443c5c723c */ /* 0x040ff0000000185c */
[C---:B------:R-:W-:Y:S01]  /*3670*/  HMMA.16816.F32 R88, R60.reuse, R70, R88 ;  /* 0x000000463c58723c */ /* 0x040fe20000001858 */
[----:B------:R-:W5:Y:S07]  /*3680*/  LDSM.16.M88.4 R68, [R141+0x7800] ;  /* 0x007800008d44783b */ /* 0x000f6e0000000200 */
[----:B------:R-:W-:Y:S01]  /*3690*/  HMMA.16816.F32 R84, R60, R64, R84 ;  /* 0x000000403c54723c */ /* 0x000fe20000001854 */
[----:B------:R-:W5:Y:S04]  /*36a0*/  LDSM.16.M88.4 R64, [R141+0x7c00] ;  /* 0x007c00008d40783b */ /* 0x000f680000000200 */
[----:B------:R-:W5:Y:S03]  /*36b0*/  LDSM.16.M88.4 R60, [R141+0x8000] ;  /* 0x008000008d3c783b */ /* 0x000f660000000200 */
[C---:B------:R-:W-:Y:S08]  /*36c0*/  HMMA.16816.F32 R48, R116.reuse, R56, R48 ;  /* 0x000000387430723c */ /* 0x040ff00000001830 */
[C---:B------:R-:W-:Y:S01]  /*36d0*/  HMMA.16816.F32 R44, R116.reuse, R58, R44 ;  /* 0x0000003a742c723c */ /* 0x040fe2000000182c */
[----:B------:R-:W5:Y:S07]  /*36e0*/  LDSM.16.M88.4 R56, [R141+0x8400] ;  /* 0x008400008d38783b */ /* 0x000f6e0000000200 */
        /* <DEDUP_REMOVED lines=12> */
[C---:B--2---:R-:W-:Y:S08]  /*37b0*/  HMMA.16816.F32 R48, R4.reuse, R76, R48 ;  /* 0x0000004c0430723c */ /* 0x044ff00000001830 */
[C---:B------:R-:W-:Y:S08]  /*37c0*/  HMMA.16816.F32 R44, R4.reuse, R78, R44 ;  /* 0x0000004e042c723c */ /* 0x040ff0000000182c */
[----:B-1----:R-:W-:Y:S01]  /*37d0*/  HMMA.16816.F32 R80, R4, R10, R80 ;  /* 0x0000000a0450723c */ /* 0x002fe20000001850 */
[----:B------:R-:W-:-:S05]  /*37e0*/  VIADD R10, R132, 0x1 ;  /* 0x00000001840a7836 */ /* 0x000fca0000000000 */
[C---:B------:R-:W-:Y:S02]  /*37f0*/  ISETP.GE.AND P3, PT, R10.reuse, R140, PT ;  /* 0x0000008c0a00720c */ /* 0x040fe40003f66270 */
[----:B----4-:R-:W-:Y:S01]  /*3800*/  HMMA.16816.F32 R40, R4, R72, R40 ;  /* 0x000000480428723c */ /* 0x010fe20000001828 */
[----:B------:R-:W-:Y:S02]  /*3810*/  ISETP.GE.AND P0, PT, R10, R139, PT ;  /* 0x0000008b0a00720c */ /* 0x000fe40003f06270 */
[----:B------:R-:W-:-:S05]  /*3820*/  I2FP.F32.U32 R10, R10 ;  /* 0x0000000a000a7245 */ /* 0x000fca0000201000 */
[C---:B------:R-:W-:Y:S01]  /*3830*/  HMMA.16816.F32 R36, R4.reuse, R74, R36 ;  /* 0x0000004a0424723c */ /* 0x040fe20000001824 */
[CC--:B------:R-:W-:Y:S01]  /*3840*/  FFMA.FTZ R49, R3.reuse, R10.reuse, R49 ;  /* 0x0000000a03317223 */ /* 0x0c0fe20000010031 */
[C---:B------:R-:W-:Y:S01]  /*3850*/  FFMA.FTZ R10, R3.reuse, R10, R51 ;  /* 0x0000000a030a7223 */ /* 0x040fe20000010033 */
[CC--:B------:R-:W-:Y:S01]  /*3860*/  FFMA.FTZ R80, R3.reuse, R2.reuse, R80 ;  /* 0x0000000203507223 */ /* 0x0c0fe20000010050 */
[----:B------:R-:W-:Y:S01]  /*3870*/  FFMA.FTZ R82, R3, R2, R82 ;  /* 0x0000000203527223 */ /* 0x000fe20000010052 */
[----:B------:R-:W-:Y:S02]  /*3880*/  VIADD R2, R132, 0x18 ;  /* 0x0000001884027836 */ /* 0x000fe40000000000 */
[----:B------:R-:W-:Y:S01]  /*3890*/  FSEL R10, R10, -INF , !P0 ;  /* 0xff8000000a0a7808 */ /* 0x000fe20004000000 */
[----:B-----5:R-:W-:Y:S01]  /*38a0*/  HMMA.16816.F32 R32, R4, R68, R32 ;  /* 0x000000440420723c */ /* 0x020fe20000001820 */
[----:B------:R-:W-:-:S07]  /*38b0*/  FSEL R51, R80, -INF , !P4 ;  /* 0xff80000050337808 */ /* 0x000fce0006000000 */
[C---:B------:R-:W-:Y:S08]  /*38c0*/  HMMA.16816.F32 R28, R4.reuse, R70, R28 ;  /* 0x00000046041c723c */ /* 0x040ff0000000181c */
[C---:B------:R-:W-:Y:S08]  /*38d0*/  HMMA.16816.F32 R24, R4.reuse, R64, R24 ;  /* 0x000000400418723c */ /* 0x040ff00000001818 */
[C---:B------:R-:W-:Y:S08]  /*38e0*/  HMMA.16816.F32 R20, R4.reuse, R66, R20 ;  /* 0x000000420414723c */ /* 0x040ff00000001814 */
[C---:B------:R-:W-:Y:S08]  /*38f0*/  HMMA.16816.F32 R16, R4.reuse, R60, R16 ;  /* 0x0000003c0410723c */ /* 0x040ff00000001810 */
[C---:B------:R-:W-:Y:S08]  /*3900*/  HMMA.16816.F32 R12, R4.reuse, R62, R12 ;  /* 0x0000003e040c723c */ /* 0x040ff0000000180c */
[C---:B------:R-:W-:Y:S08]  /*3910*/  HMMA.16816.F32 R100, R4.reuse, R56, R100 ;  /* 0x000000380464723c */ /* 0x040ff00000001864 */
[C---:B------:R-:W-:Y:S08]  /*3920*/  HMMA.16816.F32 R96, R4.reuse, R58, R96 ;  /* 0x0000003a0460723c */ /* 0x040ff00000001860 */
[----:B---3--:R-:W-:Y:S01]  /*3930*/  HMMA.16816.F32 R92, R4, R52, R92 ;  /* 0x00000034045c723c */ /* 0x008fe2000000185c */
[----:B------:R-:W-:-:S07]  /*3940*/  FSEL R53, R49, -INF , !P3 ;  /* 0xff80000031357808 */ /* 0x000fce0005800000 */
[C---:B------:R-:W-:Y:S08]  /*3950*/  HMMA.16816.F32 R88, R4.reuse, R54, R88 ;  /* 0x000000360458723c */ /* 0x040ff00000001858 */
[----:B------:R-:W-:Y:S01]  /*3960*/  HMMA.16816.F32 R84, R4, R8, R84 ;  /* 0x000000080454723c */ /* 0x000fe20000001854 */
[C---:B------:R-:W-:Y:S02]  /*3970*/  VIADD R5, R132.reuse, 0x8 ;  /* 0x0000000884057836 */ /* 0x040fe40000000000 */
[----:B------:R-:W-:-:S02]  /*3980*/  VIADD R6, R132, 0x11 ;  /* 0x0000001184067836 */ /* 0x000fc40000000000 */
[----:B------:R-:W-:Y:S01]  /*3990*/  VIADD R4, R132, 0x19 ;  /* 0x0000001984047836 */ /* 0x000fe20000000000 */
[----:B------:R-:W-:Y:S01]  /*39a0*/  BAR.SYNC.DEFER_BLOCKING 0x0 ;  /* 0x0000000000007b1d */ /* 0x000fe20000010000 */
[C---:B------:R-:W-:Y:S02]  /*39b0*/  ISETP.GE.AND P5, PT, R5.reuse, R140, PT ;  /* 0x0000008c0500720c */ /* 0x040fe40003fa6270 */
[----:B------:R-:W-:Y:S02]  /*39c0*/  ISETP.GE.AND P1, PT, R5, R139, PT ;  /* 0x0000008b0500720c */ /* 0x000fe40003f26270 */
[----:B------:R-:W-:-:S05]  /*39d0*/  I2FP.F32.U32 R5, R5 ;  /* 0x0000000500057245 */ /* 0x000fca0000201000 */
[CC--:B------:R-:W-:Y:S01]  /*39e0*/  FFMA.FTZ R9, R3.reuse, R5.reuse, R44 ;  /* 0x0000000503097223 */ /* 0x0c0fe2000001002c */
[----:B------:R-:W-:Y:S01]  /*39f0*/  FFMA.FTZ R8, R3, R5, R46 ;  /* 0x0000000503087223 */ /* 0x000fe2000001002e */
[----:B------:R-:W-:Y:S01]  /*3a00*/  VIADD R46, R132, 0x9 ;  /* 0x00000009842e7836 */ /* 0x000fe20000000000 */
[----:B------:R-:W-:Y:S01]  /*3a10*/  FSEL R44, R82, -INF , !P2 ;  /* 0xff800000522c7808 */ /* 0x000fe20005000000 */
[----:B------:R-:W-:Y:S01]  /*3a20*/  VIADD R5, R132, 0x10 ;  /* 0x0000001084057836 */ /* 0x000fe20000000000 */
[----:B------:R-:W-:Y:S02]  /*3a30*/  FSEL R9, R9, -INF , !P5 ;  /* 0xff80000009097808 */ /* 0x000fe40006800000 */
[CC--:B------:R-:W-:Y:S02]  /*3a40*/  ISETP.GE.AND P4, PT, R46.reuse, R140.reuse, PT ;  /* 0x0000008c2e00720c */ /* 0x0c0fe40003f86270 */
[----:B------:R-:W-:Y:S02]  /*3a50*/  ISETP.GE.AND P2, PT, R46, R139, PT ;  /* 0x0000008b2e00720c */ /* 0x000fe40003f46270 */
[----:B------:R-:W-:-:S02]  /*3a60*/  ISETP.GE.AND P3, PT, R5, R140, PT ;  /* 0x0000008c0500720c */ /* 0x000fc40003f66270 */
[----:B------:R-:W-:Y:S02]  /*3a70*/  ISETP.GE.AND P0, PT, R5, R139, PT ;  /* 0x0000008b0500720c */ /* 0x000fe40003f06270 */
[----:B------:R-:W-:Y:S02]  /*3a80*/  FSEL R8, R8, -INF , !P1 ;  /* 0xff80000008087808 */ /* 0x000fe40004800000 */
[----:B------:R-:W-:Y:S02]  /*3a90*/  I2FP.F32.U32 R46, R46 ;  /* 0x0000002e002e7245 */ /* 0x000fe40000201000 */
[----:B------:R-:W-:Y:S02]  /*3aa0*/  I2FP.F32.U32 R5, R5 ;  /* 0x0000000500057245 */ /* 0x000fe40000201000 */
[C---:B------:R-:W-:Y:S01]  /*3ab0*/  ISETP.GE.AND P5, PT, R6.reuse, R140, PT ;  /* 0x0000008c0600720c */ /* 0x040fe20003fa6270 */
[C---:B------:R-:W-:Y:S01]  /*3ac0*/  FFMA.FTZ R45, R3.reuse, R46, R45 ;  /* 0x0000002e032d7223 */ /* 0x040fe2000001002d */
[----:B------:R-:W-:Y:S01]  /*3ad0*/  ISETP.GE.AND P1, PT, R6, R139, PT ;  /* 0x0000008b0600720c */ /* 0x000fe20003f26270 */
[CC--:B------:R-:W-:Y:S01]  /*3ae0*/  FFMA.FTZ R11, R3.reuse, R5.reuse, R40 ;  /* 0x00000005030b7223 */ /* 0x0c0fe20000010028 */
[----:B------:R-:W-:Y:S01]  /*3af0*/  I2FP.F32.U32 R6, R6 ;  /* 0x0000000600067245 */ /* 0x000fe20000201000 */
[C---:B------:R-:W-:Y:S01]  /*3b00*/  FFMA.FTZ R42, R3.reuse, R5, R42 ;  /* 0x00000005032a7223 */ /* 0x040fe2000001002a */
[----:B------:R-:W-:Y:S01]  /*3b10*/  FFMA.FTZ R46, R3, R46, R47 ;  /* 0x0000002e032e7223 */ /* 0x000fe2000001002f */
[----:B------:R-:W-:Y:S01]  /*3b20*/  FSEL R49, R45, -INF , !P4 ;  /* 0xff8000002d317808 */ /* 0x000fe20006000000 */
[----:B------:R-:W-:-:S02]  /*3b30*/  VIADD R40, R132, 0x61 ;  /* 0x0000006184287836 */ /* 0x000fc40000000000 */
[CC--:B------:R-:W-:Y:S01]  /*3b40*/  FFMA.FTZ R7, R3.reuse, R6.reuse, R41 ;  /* 0x0000000603077223 */ /* 0x0c0fe20000010029 */
[----:B------:R-:W-:Y:S01]  /*3b50*/  FFMA.FTZ R6, R3, R6, R43 ;  /* 0x0000000603067223 */ /* 0x000fe2000001002b */
[----:B------:R-:W-:Y:S01]  /*3b60*/  VIADD R41, R132, 0x20 ;  /* 0x0000002084297836 */ /* 0x000fe20000000000 */
[----:B------:R-:W-:Y:S02]  /*3b70*/  FSEL R11, R11, -INF , !P3 ;  /* 0xff8000000b0b7808 */ /* 0x000fe40005800000 */
[----:B------:R-:W-:Y:S02]  /*3b80*/  FSEL R52, R42, -INF , !P0 ;  /* 0xff8000002a347808 */ /* 0x000fe40004000000 */
[----:B------:R-:W-:Y:S02]  /*3b90*/  FSEL R46, R46, -INF , !P2 ;  /* 0xff8000002e2e7808 */ /* 0x000fe40005000000 */
[C---:B------:R-:W-:Y:S02]  /*3ba0*/  ISETP.GE.AND P3, PT, R4.reuse, R140, PT ;  /* 0x0000008c0400720c */ /* 0x040fe40003f66270 */
[----:B------:R-:W-:-:S02]  /*3bb0*/  ISETP.GE.AND P0, PT, R4, R139, PT ;  /* 0x0000008b0400720c */ /* 0x000fc40003f06270 */
[C---:B------:R-:W-:Y:S02]  /*3bc0*/  ISETP.GE.AND P4, PT, R2.reuse, R140, PT ;  /* 0x0000008c0200720c */ /* 0x040fe40003f86270 */
[-C--:B------:R-:W-:Y:S02]  /*3bd0*/  ISETP.GE.AND P2, PT, R2, R139.reuse, PT ;  /* 0x0000008b0200720c */ /* 0x080fe40003f46270 */
[----:B------:R-:W-:Y:S02]  /*3be0*/  I2FP.F32.U32 R4, R4 ;  /* 0x0000000400047245 */ /* 0x000fe40000201000 */
[----:B------:R-:W-:Y:S02]  /*3bf0*/  FSEL R7, R7, -INF , !P5 ;  /* 0xff80000007077808 */ /* 0x000fe40006800000 */
[----:B------:R-:W-:Y:S01]  /*3c00*/  FSEL R6, R6, -INF , !P1 ;  /* 0xff80000006067808 */ /* 0x000fe20004800000 */
[C---:B------:R-:W-:Y:S01]  /*3c10*/  FFMA.FTZ R5, R3.reuse, R4, R37 ;  /* 0x0000000403057223 */ /* 0x040fe20000010025 */
[----:B------:R-:W-:Y:S01]  /*3c20*/  I2FP.F32.U32 R2, R2 ;  /* 0x0000000200027245 */ /* 0x000fe20000201000 */
[----:B------:R-:W-:Y:S01]  /*3c30*/  FFMA.FTZ R4, R3, R4, R39 ;  /* 0x0000000403047223 */ /* 0x000fe20000010027 */
[C---:B------:R-:W-:Y:S01]  /*3c40*/  ISETP.GE.AND P5, PT, R41.reuse, R140, PT ;  /* 0x0000008c2900720c */ /* 0x040fe20003fa6270 */
[C---:B------:R-:W-:Y:S01]  /*3c50*/  VIADD R37, R132.reuse, 0x28 ;  /* 0x0000002884257836 */ /* 0x040fe20000000000 */
[----:B------:R-:W-:Y:S01]  /*3c60*/  ISETP.GE.AND P1, PT, R41, R139, PT ;  /* 0x0000008b2900720c */ /* 0x000fe20003f26270 */
[CC--:B------:R-:W-:Y:S01]  /*3c70*/  FFMA.FTZ R45, R3.reuse, R2.reuse, R36 ;  /* 0x00000002032d7223 */ /* 0x0c0fe20000010024 */
[----:B------:R-:W-:Y:S01]  /*3c80*/  I2FP.F32.U32 R41, R41 ;  /* 0x0000002900297245 */ /* 0x000fe20000201000 */
[----:B------:R-:W-:Y:S01]  /*3c90*/  FFMA.FTZ R36, R3, R2, R38 ;  /* 0x0000000203247223 */ /* 0x000fe20000010026 */
[C---:B------:R-:W-:Y:S01]  /*3ca0*/  VIADD R2, R132.reuse, 0x29 ;  /* 0x0000002984027836 */ /* 0x040fe20000000000 */
[----:B------:R-:W-:Y:S01]  /*3cb0*/  FSEL R5, R5, -INF , !P3 ;  /* 0xff80000005057808 */ /* 0x000fe20005800000 */
[----:B------:R-:W-:-:S02]  /*3cc0*/  VIADD R39, R132, 0x68 ;  /* 0x0000006884277836 */ /* 0x000fc40000000000 */
[CC--:B------:R-:W-:Y:S01]  /*3cd0*/  FFMA.FTZ R149, R3.reuse, R41.reuse, R32 ;  /* 0x0000002903957223 */ /* 0x0c0fe20000010020 */
[----:B------:R-:W-:Y:S01]  /*3ce0*/  FFMA.FTZ R34, R3, R41, R34 ;  /* 0x0000002903227223 */ /* 0x000fe20000010022 */
[----:B------:R-:W-:Y:S01]  /*3cf0*/  FSEL R4, R4, -INF , !P0 ;  /* 0xff80000004047808 */ /* 0x000fe20004000000 */
[C---:B------:R-:W-:Y:S01]  /*3d00*/  VIADD R32, R132.reuse, 0x21 ;  /* 0x0000002184207836 */ /* 0x040fe20000000000 */
[C---:B------:R-:W-:Y:S01]  /*3d10*/  ISETP.GE.AND P3, PT, R37.reuse, R140, PT ;  /* 0x0000008c2500720c */ /* 0x040fe20003f66270 */
[----:B------:R-:W-:Y:S01]  /*3d20*/  VIADD R41, R132, 0x60 ;  /* 0x0000006084297836 */ /* 0x000fe20000000000 */
[----:B------:R-:W-:Y:S02]  /*3d30*/  ISETP.GE.AND P0, PT, R37, R139, PT ;  /* 0x0000008b2500720c */ /* 0x000fe40003f06270 */
[----:B------:R-:W-:Y:S02]  /*3d40*/  FSEL R149, R149, -INF , !P5 ;  /* 0xff80000095957808 */ /* 0x000fe40006800000 */
[----:B------:R-:W-:-:S02]  /*3d50*/  FSEL R58, R34, -INF , !P1 ;  /* 0xff800000223a7808 */ /* 0x000fc40004800000 */
[----:B------:R-:W-:Y:S02]  /*3d60*/  I2FP.F32.U32 R37, R37 ;  /* 0x0000002500257245 */ /* 0x000fe40000201000 */
[C---:B------:R-:W-:Y:S02]  /*3d70*/  ISETP.GE.AND P5, PT, R2.reuse, R140, PT ;  /* 0x0000008c0200720c */ /* 0x040fe40003fa6270 */
[----:B------:R-:W-:Y:S01]  /*3d80*/  ISETP.GE.AND P1, PT, R2, R139, PT ;  /* 0x0000008b0200720c */ /* 0x000fe20003f26270 */
[CC--:B------:R-:W-:Y:S01]  /*3d90*/  FFMA.FTZ R151, R3.reuse, R37.reuse, R28 ;  /* 0x0000002503977223 */ /* 0x0c0fe2000001001c */
[----:B------:R-:W-:Y:S01]  /*3da0*/  I2FP.F32.U32 R2, R2 ;  /* 0x0000000200027245 */ /* 0x000fe20000201000 */
[----:B------:R-:W-:Y:S01]  /*3db0*/  FFMA.FTZ R56, R3, R37, R30 ;  /* 0x0000002503387223 */ /* 0x000fe2000001001e */
[----:B------:R-:W-:Y:S01]  /*3dc0*/  FSEL R45, R45, -INF , !P4 ;  /* 0xff8000002d2d7808 */ /* 0x000fe20006000000 */
[----:B------:R-:W-:Y:S01]  /*3dd0*/  VIADD R30, R132, 0x30 ;  /* 0x00000030841e7836 */ /* 0x000fe20000000000 */
[----:B------:R-:W-:Y:S01]  /*3de0*/  FSEL R36, R36, -INF , !P2 ;  /* 0xff80000024247808 */ /* 0x000fe20005000000 */
[C---:B------:R-:W-:Y:S01]  /*3df0*/  FFMA.FTZ R29, R3.reuse, R2, R29 ;  /* 0x00000002031d7223 */ /* 0x040fe2000001001d */
[C---:B------:R-:W-:Y:S01]  /*3e00*/  ISETP.GE.AND P4, PT, R32.reuse, R140, PT ;  /* 0x0000008c2000720c */ /* 0x040fe20003f86270 */
[----:B------:R-:W-:Y:S01]  /*3e10*/  FFMA.FTZ R28, R3, R2, R31 ;  /* 0x00000002031c7223 */ /* 0x000fe2000001001f */
[----:B------:R-:W-:Y:S01]  /*3e20*/  ISETP.GE.AND P2, PT, R32, R139, PT ;  /* 0x0000008b2000720c */ /* 0x000fe20003f46270 */
[C---:B------:R-:W-:Y:S01]  /*3e30*/  VIADD R2, R132.reuse, 0x31 ;  /* 0x0000003184027836 */ /* 0x040fe20000000000 */
[----:B------:R-:W-:Y:S01]  /*3e40*/  I2FP.F32.U32 R32, R32 ;  /* 0x0000002000207245 */ /* 0x000fe20000201000 */
[----:B------:R-:W-:Y:S01]  /*3e50*/  VIADD R31, R132, 0x38 ;  /* 0x00000038841f7836 */ /* 0x000fe20000000000 */
[----:B------:R-:W-:-:S02]  /*3e60*/  FSEL R151, R151, -INF , !P3 ;  /* 0xff80000097977808 */ /* 0x000fc40005800000 */
[----:B------:R-:W-:Y:S01]  /*3e70*/  FSEL R56, R56, -INF , !P0 ;  /* 0xff80000038387808 */ /* 0x000fe20004000000 */
[CC--:B------:R-:W-:Y:S01]  /*3e80*/  FFMA.FTZ R33, R3.reuse, R32.reuse, R33 ;  /* 0x0000002003217223 */ /* 0x0c0fe20000010021 */
[----:B------:R-:W-:Y:S01]  /*3e90*/  FFMA.FTZ R32, R3, R32, R35 ;  /* 0x0000002003207223 */ /* 0x000fe20000010023 */
[----:B------:R-:W-:Y:S02]  /*3ea0*/  FSEL R29, R29, -INF , !P5 ;  /* 0xff8000001d1d7808 */ /* 0x000fe40006800000 */
[----:B------:R-:W-:Y:S02]  /*3eb0*/  FSEL R28, R28, -INF , !P1 ;  /* 0xff8000001c1c7808 */ /* 0x000fe40004800000 */
[CC--:B------:R-:W-:Y:S02]  /*3ec0*/  ISETP.GE.AND P3, PT, R2.reuse, R140.reuse, PT ;  /* 0x0000008c0200720c */ /* 0x0c0fe40003f66270 */
[----:B------:R-:W-:Y:S02]  /*3ed0*/  ISETP.GE.AND P0, PT, R2, R139, PT ;  /* 0x0000008b0200720c */ /* 0x000fe40003f06270 */
[----:B------:R-:W-:-:S02]  /*3ee0*/  ISETP.GE.AND P5, PT, R31, R140, PT ;  /* 0x0000008c1f00720c */ /* 0x000fc40003fa6270 */
[----:B------:R-:W-:Y:S02]  /*3ef0*/  ISETP.GE.AND P1, PT, R31, R139, PT ;  /* 0x0000008b1f00720c */ /* 0x000fe40003f26270 */
[----:B------:R-:W-:Y:S02]  /*3f00*/  I2FP.F32.U32 R2, R2 ;  /* 0x0000000200027245 */ /* 0x000fe40000201000 */
[----:B------:R-:W-:Y:S02]  /*3f10*/  I2FP.F32.U32 R31, R31 ;  /* 0x0000001f001f7245 */ /* 0x000fe40000201000 */
[----:B------:R-:W-:Y:S01]  /*3f20*/  FSEL R33, R33, -INF , !P4 ;  /* 0xff80000021217808 */ /* 0x000fe20006000000 */
[CC--:B------:R-:W-:Y:S01]  /*3f30*/  FFMA.FTZ R25, R3.reuse, R2.reuse, R25 ;  /* 0x0000000203197223 */ /* 0x0c0fe20000010019 */
[----:B------:R-:W-:Y:S01]  /*3f40*/  FSEL R32, R32, -INF , !P2 ;  /* 0xff80000020207808 */ /* 0x000fe20005000000 */
[C---:B------:R-:W-:Y:S01]  /*3f50*/  FFMA.FTZ R27, R3.reuse, R2, R27 ;  /* 0x00000002031b7223 */ /* 0x040fe2000001001b */
[C---:B------:R-:W-:Y:S01]  /*3f60*/  ISETP.GE.AND P4, PT, R30.reuse, R140, PT ;  /* 0x0000008c1e00720c */ /* 0x040fe20003f86270 */
[C---:B------:R-:W-:Y:S01]  /*3f70*/  FFMA.FTZ R57, R3.reuse, R31, R20 ;  /* 0x0000001f03397223 */ /* 0x040fe20000010014 */
[----:B------:R-:W-:Y:S01]  /*3f80*/  ISETP.GE.AND P2, PT, R30, R139, PT ;  /* 0x0000008b1e00720c */ /* 0x000fe20003f46270 */
[----:B------:R-:W-:Y:S01]  /*3f90*/  FFMA.FTZ R22, R3, R31, R22 ;  /* 0x0000001f03167223 */ /* 0x000fe20000010016 */
[----:B------:R-:W-:Y:S01]  /*3fa0*/  I2FP.F32.U32 R30, R30 ;  /* 0x0000001e001e7245 */ /* 0x000fe20000201000 */
[C---:B------:R-:W-:Y:S01]  /*3fb0*/  VIADD R2, R132.reuse, 0x41 ;  /* 0x0000004184027836 */ /* 0x040fe20000000000 */
[----:B------:R-:W-:Y:S01]  /*3fc0*/  FSEL R57, R57, -INF , !P5 ;  /* 0xff80000039397808 */ /* 0x000fe20006800000 */
[----:B------:R-:W-:Y:S01]  /*3fd0*/  VIADD R20, R132, 0x39 ;  /* 0x0000003984147836 */ /* 0x000fe20000000000 */
[----:B------:R-:W-:Y:S01]  /*3fe0*/  FSEL R152, R22, -INF , !P1 ;  /* 0xff80000016987808 */ /* 0x000fe20004800000 */
[CC--:B------:R-:W-:Y:S01]  /*3ff0*/  FFMA.FTZ R145, R3.reuse, R30.reuse, R24 ;  /* 0x0000001e03917223 */ /* 0x0c0fe20000010018 */
[----:B------:R-:W-:Y:S01]  /*4000*/  FFMA.FTZ R26, R3, R30, R26 ;  /* 0x0000001e031a7223 */ /* 0x000fe2000001001a */
[----:B------:R-:W-:Y:S01]  /*4010*/  ISETP.GE.AND P5, PT, R2, R140, PT ;  /* 0x0000008c0200720c */ /* 0x000fe20003fa6270 */
[----:B------:R-:W-:Y:S01]  /*4020*/  VIADD R24, R132, 0x40 ;  /* 0x0000004084187836 */ /* 0x000fe20000000000 */
[----:B------:R-:W-:Y:S01]  /*4030*/  ISETP.GE.AND P1, PT, R2, R139, PT ;  /* 0x0000008b0200720c */ /* 0x000fe20003f26270 */
[----:B------:R-:W-:Y:S01]  /*4040*/  VIADD R22, R132, 0x59 ;  /* 0x0000005984167836 */ /* 0x000fe20000000000 */
[----:B------:R-:W-:-:S02]  /*4050*/  I2FP.F32.U32 R2, R2 ;  /* 0x0000000200027245 */ /* 0x000fc40000201000 */
[----:B------:R-:W-:Y:S02]  /*4060*/  FSEL R145, R145, -INF , !P4 ;  /* 0xff80000091917808 */ /* 0x000fe40006000000 */
[----:B------:R-:W-:Y:S01]  /*4070*/  FSEL R158, R26, -INF , !P2 ;  /* 0xff8000001a9e7808 */ /* 0x000fe20005000000 */
[C---:B------:R-:W-:Y:S01]  /*4080*/  FFMA.FTZ R131, R3.reuse, R2, R17 ;  /* 0x0000000203837223 */ /* 0x040fe20000010011 */
[C---:B------:R-:W-:Y:S01]  /*4090*/  ISETP.GE.AND P4, PT, R20.reuse, R140, PT ;  /* 0x0000008c1400720c */ /* 0x040fe20003f86270 */
[----:B------:R-:W-:Y:S01]  /*40a0*/  FFMA.FTZ R19, R3, R2, R19 ;  /* 0x0000000203137223 */ /* 0x000fe20000010013 */
[----:B------:R-:W-:Y:S01]  /*40b0*/  ISETP.GE.AND P2, PT, R20, R139, PT ;  /* 0x0000008b1400720c */ /* 0x000fe20003f46270 */
[C---:B------:R-:W-:Y:S01]  /*40c0*/  VIADD R17, R132.reuse, 0x50 ;  /* 0x0000005084117836 */ /* 0x040fe20000000000 */
[----:B------:R-:W-:Y:S01]  /*40d0*/  FSEL R59, R25, -INF , !P3 ;  /* 0xff800000193b7808 */ /* 0x000fe20005800000 */
[----:B------:R-:W-:Y:S01]  /*40e0*/  VIADD R2, R132, 0x49 ;  /* 0x0000004984027836 */ /* 0x000fe20000000000 */
[----:B------:R-:W-:-:S02]  /*40f0*/  I2FP.F32.U32 R20, R20 ;  /* 0x0000001400147245 */ /* 0x000fc40000201000 */
[----:B------:R-:W-:Y:S02]  /*4100*/  I2FP.F32.U32 R25, R24 ;  /* 0x0000001800197245 */ /* 0x000fe40000201000 */
[----:B------:R-:W-:Y:S01]  /*4110*/  FSEL R154, R27, -INF , !P0 ;  /* 0xff8000001b9a7808 */ /* 0x000fe20004000000 */
[CC--:B------:R-:W-:Y:S01]  /*4120*/  FFMA.FTZ R21, R3.reuse, R20.reuse, R21 ;  /* 0x0000001403157223 */ /* 0x0c0fe20000010015 */
[C---:B------:R-:W-:Y:S01]  /*4130*/  FFMA.FTZ R23, R3.reuse, R20, R23 ;  /* 0x0000001403177223 */ /* 0x040fe20000010017 */
[CC--:B------:R-:W-:Y:S01]  /*4140*/  FFMA.FTZ R133, R3.reuse, R25.reuse, R16 ;  /* 0x0000001903857223 */ /* 0x0c0fe20000010010 */
[----:B------:R-:W-:Y:S01]  /*4150*/  FFMA.FTZ R18, R3, R25, R18 ;  /* 0x0000001903127223 */ /* 0x000fe20000010012 */
[----:B------:R-:W-:Y:S01]  /*4160*/  FSEL R131, R131, -INF , !P5 ;  /* 0xff80000083837808 */ /* 0x000fe20006800000 */
[----:B------:R-:W-:Y:S01]  /*4170*/  VIADD R16, R132, 0x48 ;  /* 0x0000004884107836 */ /* 0x000fe20000000000 */
[----:B------:R-:W-:Y:S02]  /*4180*/  FSEL R144, R19, -INF , !P1 ;  /* 0xff80000013907808 */ /* 0x000fe40004800000 */
[----:B------:R-:W-:-:S02]  /*4190*/  ISETP.GE.AND P3, PT, R24, R140, PT ;  /* 0x0000008c1800720c */ /* 0x000fc40003f66270 */
[-C--:B------:R-:W-:Y:S02]  /*41a0*/  ISETP.GE.AND P0, PT, R24, R139.reuse, PT ;  /* 0x0000008b1800720c */ /* 0x080fe40003f06270 */
[C---:B------:R-:W-:Y:S02]  /*41b0*/  ISETP.GE.AND P5, PT, R17.reuse, R140, PT ;  /* 0x0000008c1100720c */ /* 0x040fe40003fa6270 */
[----:B------:R-:W-:Y:S02]  /*41c0*/  ISETP.GE.AND P1, PT, R17, R139, PT ;  /* 0x0000008b1100720c */ /* 0x000fe40003f26270 */
[----:B------:R-:W-:Y:S02]  /*41d0*/  I2FP.F32.U32 R17, R17 ;  /* 0x0000001100117245 */ /* 0x000fe40000201000 */
[----:B------:R-:W-:Y:S02]  /*41e0*/  FSEL R147, R21, -INF , !P4 ;  /* 0xff80000015937808 */ /* 0x000fe40006000000 */
[----:B------:R-:W-:Y:S01]  /*41f0*/  FSEL R156, R23, -INF , !P2 ;  /* 0xff800000179c7808 */ /* 0x000fe20005000000 */
[-C--:B------:R-:W-:Y:S01]  /*4200*/  FFMA.FTZ R63, R3, R17.reuse, R100 ;  /* 0x00000011033f7223 */ /* 0x080fe20000010064 */
[----:B------:R-:W-:Y:S01]  /*4210*/  FSEL R133, R133, -INF , !P3 ;  /* 0xff80000085857808 */ /* 0x000fe20005800000 */
[----:B------:R-:W-:Y:S01]  /*4220*/  FFMA.FTZ R62, R3, R17, R102 ;  /* 0x00000011033e7223 */ /* 0x000fe20000010066 */
[----:B------:R-:W-:-:S02]  /*4230*/  FSEL R150, R18, -INF , !P0 ;  /* 0xff80000012967808 */ /* 0x000fc40004000000 */
[CC--:B------:R-:W-:Y:S02]  /*4240*/  ISETP.GE.AND P4, PT, R16.reuse, R140.reuse, PT ;  /* 0x0000008c1000720c */ /* 0x0c0fe40003f86270 */
[-C--:B------:R-:W-:Y:S02]  /*4250*/  ISETP.GE.AND P2, PT, R16, R139.reuse, PT ;  /* 0x0000008b1000720c */ /* 0x080fe40003f46270 */
[C---:B------:R-:W-:Y:S02]  /*4260*/  ISETP.GE.AND P3, PT, R2.reuse, R140, PT ;  /* 0x0000008c0200720c */ /* 0x040fe40003f66270 */
[----:B------:R-:W-:Y:S02]  /*4270*/  ISETP.GE.AND P0, PT, R2, R139, PT ;  /* 0x0000008b0200720c */ /* 0x000fe40003f06270 */
[----:B------:R-:W-:Y:S02]  /*4280*/  I2FP.F32.U32 R16, R16 ;  /* 0x0000001000107245 */ /* 0x000fe40000201000 */
[----:B------:R-:W-:-:S02]  /*4290*/  I2FP.F32.U32 R2, R2 ;  /* 0x0000000200027245 */ /* 0x000fc40000201000 */
[----:B------:R-:W-:Y:S01]  /*42a0*/  FSEL R63, R63, -INF , !P5 ;  /* 0xff8000003f3f7808 */ /* 0x000fe20006800000 */
[CC--:B------:R-:W-:Y:S01]  /*42b0*/  FFMA.FTZ R143, R3.reuse, R16.reuse, R12 ;  /* 0x00000010038f7223 */ /* 0x0c0fe2000001000c */
[C---:B------:R-:W-:Y:S01]  /*42c0*/  FFMA.FTZ R14, R3.reuse, R16, R14 ;  /* 0x00000010030e7223 */ /* 0x040fe2000001000e */
[CC--:B------:R-:W-:Y:S01]  /*42d0*/  FFMA.FTZ R13, R3.reuse, R2.reuse, R13 ;  /* 0x00000002030d7223 */ /* 0x0c0fe2000001000d */
[----:B------:R-:W-:Y:S01]  /*42e0*/  FFMA.FTZ R15, R3, R2, R15 ;  /* 0x00000002030f7223 */ /* 0x000fe2000001000f */
[----:B------:R-:W-:Y:S01]  /*42f0*/  FSEL R62, R62, -INF , !P1 ;  /* 0xff8000003e3e7808 */ /* 0x000fe20004800000 */
[----:B------:R-:W-:Y:S01]  /*4300*/  VIADD R2, R132, 0x51 ;  /* 0x0000005184027836 */ /* 0x000fe20000000000 */
[----:B------:R-:W-:Y:S01]  /*4310*/  ISETP.GE.AND P5, PT, R22, R140, PT ;  /* 0x0000008c1600720c */ /* 0x000fe20003fa6270 */
[----:B------:R-:W-:Y:S01]  /*4320*/  VIADD R12, R132, 0x58 ;  /* 0x00000058840c7836 */ /* 0x000fe20000000000 */
[----:B------:R-:W-:Y:S02]  /*4330*/  ISETP.GE.AND P1, PT, R22, R139, PT ;  /* 0x0000008b1600720c */ /* 0x000fe40003f26270 */
[----:B------:R-:W-:-:S02]  /*4340*/  I2FP.F32.U32 R22, R22 ;  /* 0x0000001600167245 */ /* 0x000fc40000201000 */
[----:B------:R-:W-:Y:S02]  /*4350*/  FSEL R143, R143, -INF , !P4 ;  /* 0xff8000008f8f7808 */ /* 0x000fe40006000000 */
[----:B------:R-:W-:Y:S01]  /*4360*/  FSEL R148, R14, -INF , !P2 ;  /* 0xff8000000e947808 */ /* 0x000fe20005000000 */
[C---:B------:R-:W-:Y:S01]  /*4370*/  FFMA.FTZ R97, R3.reuse, R22, R97 ;  /* 0x0000001603617223 */ /* 0x040fe20000010061 */
[C---:B------:R-:W-:Y:S01]  /*4380*/  ISETP.GE.AND P4, PT, R2.reuse, R140, PT ;  /* 0x0000008c0200720c */ /* 0x040fe20003f86270 */
[----:B------:R-:W-:Y:S01]  /*4390*/  FFMA.FTZ R22, R3, R22, R99 ;  /* 0x0000001603167223 */ /* 0x000fe20000010063 */
[----:B------:R-:W-:Y:S02]  /*43a0*/  ISETP.GE.AND P2, PT, R2, R139, PT ;  /* 0x0000008b0200720c */ /* 0x000fe40003f46270 */
[----:B------:R-:W-:Y:S02]  /*43b0*/  FSEL R135, R13, -INF , !P3 ;  /* 0xff8000000d877808 */ /* 0x000fe40005800000 */
[----:B------:R-:W-:-:S02]  /*43c0*/  I2FP.F32.U32 R2, R2 ;  /* 0x0000000200027245 */ /* 0x000fc40000201000 */
[----:B------:R-:W-:Y:S02]  /*43d0*/  I2FP.F32.U32 R13, R12 ;  /* 0x0000000c000d7245 */ /* 0x000fe40000201000 */
[----:B------:R-:W-:Y:S01]  /*43e0*/  FSEL R146, R15, -INF , !P0 ;  /* 0xff8000000f927808 */ /* 0x000fe20004000000 */
[CC--:B------:R-:W-:Y:S01]  /*43f0*/  FFMA.FTZ R101, R3.reuse, R2.reuse, R101 ;  /* 0x0000000203657223 */ /* 0x0c0fe20000010065 */
[C---:B------:R-:W-:Y:S01]  /*4400*/  FFMA.FTZ R103, R3.reuse, R2, R103 ;  /* 0x0000000203677223 */ /* 0x040fe20000010067 */
[CC--:B------:R-:W-:Y:S01]  /*4410*/  FFMA.FTZ R96, R3.reuse, R13.reuse, R96 ;  /* 0x0000000d03607223 */ /* 0x0c0fe20000010060 */
[----:B------:R-:W-:Y:S01]  /*4420*/  FFMA.FTZ R60, R3, R13, R98 ;  /* 0x0000000d033c7223 */ /* 0x000fe20000010062 */
[----:B------:R-:W-:Y:S01]  /*4430*/  ISETP.GE.AND P3, PT, R12, R140, PT ;  /* 0x0000008c0c00720c */ /* 0x000fe20003f66270 */
[----:B------:R-:W-:Y:S01]  /*4440*/  VIADD R2, R132, 0x71 ;  /* 0x0000007184027836 */ /* 0x000fe20000000000 */
[----:B------:R-:W-:Y:S01]  /*4450*/  ISETP.GE.AND P0, PT, R12, R139, PT ;  /* 0x0000008b0c00720c */ /* 0x000fe20003f06270 */
[C---:B------:R-:W-:Y:S01]  /*4460*/  VIADD R12, R132.reuse, 0x69 ;  /* 0x00000069840c7836 */ /* 0x040fe20000000000 */
[----:B------:R-:W-:Y:S01]  /*4470*/  FSEL R120, R97, -INF , !P5 ;  /* 0xff80000061787808 */ /* 0x000fe20006800000 */
[----:B------:R-:W-:Y:S01]  /*4480*/  VIADD R13, R132, 0x70 ;  /* 0x00000070840d7836 */ /* 0x000fe20000000000 */
[----:B------:R-:W-:-:S02]  /*4490*/  FSEL R22, R22, -INF , !P1 ;  /* 0xff80000016167808 */ /* 0x000fc40004800000 */
[C---:B------:R-:W-:Y:S02]  /*44a0*/  ISETP.GE.AND P5, PT, R39.reuse, R140, PT ;  /* 0x0000008c2700720c */ /* 0x040fe40003fa6270 */
[----:B------:R-:W-:Y:S02]  /*44b0*/  ISETP.GE.AND P1, PT, R39, R139, PT ;  /* 0x0000008b2700720c */ /* 0x000fe40003f26270 */
[----:B------:R-:W-:Y:S02]  /*44c0*/  I2FP.F32.U32 R39, R39 ;  /* 0x0000002700277245 */ /* 0x000fe40000201000 */
[----:B------:R-:W-:Y:S02]  /*44d0*/  FSEL R122, R101, -INF , !P4 ;  /* 0xff800000657a7808 */ /* 0x000fe40006000000 */
[----:B------:R-:W-:Y:S01]  /*44e0*/  FSEL R118, R103, -INF , !P2 ;  /* 0xff80000067767808 */ /* 0x000fe20005000000 */
[CC--:B------:R-:W-:Y:S01]  /*44f0*/  FFMA.FTZ R23, R3.reuse, R39.reuse, R88 ;  /* 0x0000002703177223 */ /* 0x0c0fe20000010058 */
        /* <DEDUP_REMOVED lines=14> */
[----:B------:R-:W-:Y:S02]  /*45e0*/  FSEL R39, R39, -INF , !P1 ;  /* 0xff80000027277808 */ /* 0x000fe40004800000 */
[C---:B------:R-:W-:Y:S02]  /*45f0*/  ISETP.GE.AND P5, PT, R2.reuse, R140, PT ;  /* 0x0000008c0200720c */ /* 0x040fe40003fa6270 */
[----:B------:R-:W-:Y:S02]  /*4600*/  ISETP.GE.AND P1, PT, R2, R139, PT ;  /* 0x0000008b0200720c */ /* 0x000fe40003f26270 */
[----:B------:R-:W-:-:S02]  /*4610*/  I2FP.F32.U32 R2, R2 ;  /* 0x0000000200027245 */ /* 0x000fc40000201000 */
[----:B------:R-:W-:Y:S02]  /*4620*/  FSEL R61, R61, -INF , !P4 ;  /* 0xff8000003d3d7808 */ /* 0x000fe40006000000 */
[----:B------:R-:W-:Y:S01]  /*4630*/  FSEL R41, R41, -INF , !P2 ;  /* 0xff80000029297808 */ /* 0x000fe20005000000 */
[CC--:B------:R-:W-:Y:S01]  /*4640*/  FFMA.FTZ R85, R3.reuse, R2.reuse, R85 ;  /* 0x0000000203557223 */ /* 0x0c0fe20000010055 */
[----:B------:R-:W-:Y:S01]  /*4650*/  FSEL R64, R64, -INF , !P3 ;  /* 0xff80000040407808 */ /* 0x000fe20005800000 */
[----:B------:R-:W-:Y:S01]  /*4660*/  FFMA.FTZ R43, R3, R2, R87 ;  /* 0x00000002032b7223 */ /* 0x000fe20000010057 */
[----:B------:R-:W-:Y:S01]  /*4670*/  FSEL R40, R40, -INF , !P0 ;  /* 0xff80000028287808 */ /* 0x000fe20004000000 */
[----:B------:R-:W-:Y:S01]  /*4680*/  VIADD R2, R132, 0x79 ;  /* 0x0000007984027836 */ /* 0x000fe20000000000 */
[C---:B------:R-:W-:Y:S02]  /*4690*/  ISETP.GE.AND P4, PT, R12.reuse, R140, PT ;  /* 0x0000008c0c00720c */ /* 0x040fe40003f86270 */
[----:B------:R-:W-:-:S02]  /*46a0*/  ISETP.GE.AND P2, PT, R12, R139, PT ;  /* 0x0000008b0c00720c */ /* 0x000fc40003f46270 */
[C---:B------:R-:W-:Y:S02]  /*46b0*/  ISETP.GE.AND P3, PT, R13.reuse, R140, PT ;  /* 0x0000008c0d00720c */ /* 0x040fe40003f66270 */
[----:B------:R-:W-:Y:S02]  /*46c0*/  ISETP.GE.AND P0, PT, R13, R139, PT ;  /* 0x0000008b0d00720c */ /* 0x000fe40003f06270 */
[----:B------:R-:W-:Y:S02]  /*46d0*/  I2FP.F32.U32 R12, R12 ;  /* 0x0000000c000c7245 */ /* 0x000fe40000201000 */
[----:B------:R-:W-:Y:S02]  /*46e0*/  I2FP.F32.U32 R13, R13 ;  /* 0x0000000d000d7245 */ /* 0x000fe40000201000 */
[----:B------:R-:W-:Y:S01]  /*46f0*/  FSEL R116, R85, -INF , !P5 ;  /* 0xff80000055747808 */ /* 0x000fe20006800000 */
[CC--:B------:R-:W-:Y:S01]  /*4700*/  FFMA.FTZ R66, R3.reuse, R12.reuse, R89 ;  /* 0x0000000c03427223 */ /* 0x0c0fe20000010059 */
[C---:B------:R-:W-:Y:S01]  /*4710*/  FFMA.FTZ R38, R3.reuse, R12, R91 ;  /* 0x0000000c03267223 */ /* 0x040fe2000001005b */
[CC--:B------:R-:W-:Y:S01]  /*4720*/  FFMA.FTZ R65, R3.reuse, R13.reuse, R84 ;  /* 0x0000000d03417223 */ /* 0x0c0fe20000010054 */
[----:B------:R-:W-:Y:S01]  /*4730*/  FFMA.FTZ R37, R3, R13, R86 ;  /* 0x0000000d03257223 */ /* 0x000fe20000010056 */
[----:B------:R-:W-:-:S02]  /*4740*/  ISETP.NE.AND P5, PT, R138, 0x1, PT ;  /* 0x000000018a00780c */ /* 0x000fc40003fa5270 */
[----:B------:R-:W-:Y:S02]  /*4750*/  FSEL R66, R66, -INF , !P4 ;  /* 0xff80000042427808 */ /* 0x000fe40006000000 */
[----:B------:R-:W-:Y:S02]  /*4760*/  FSEL R38, R38, -INF , !P2 ;  /* 0xff80000026267808 */ /* 0x000fe40005000000 */
[----:B------:R-:W-:Y:S02]  /*4770*/  FSEL R65, R65, -INF , !P3 ;  /* 0xff80000041417808 */ /* 0x000fe40005800000 */
[----:B------:R-:W-:Y:S02]  /*4780*/  FSEL R37, R37, -INF , !P0 ;  /* 0xff80000025257808 */ /* 0x000fe40004000000 */
        /* <DEDUP_REMOVED lines=10> */
[----:B------:R-:W-:-:S02]  /*4830*/  FFMA.FTZ R42, R3, R2, R83 ;  /* 0x00000002032a7223 */ /* 0x000fc40000010053 */
[----:B------:R-:W-:Y:S02]  /*4840*/  FSEL R13, R13, -INF , !P4 ;  /* 0xff8000000d0d7808 */ /* 0x000fe40006000000 */
[----:B------:R-:W-:Y:S02]  /*4850*/  FSEL R12, R12, -INF , !P2 ;  /* 0xff8000000c0c7808 */ /* 0x000fe40005000000 */
[----:B------:R-:W-:Y:S02]  /*4860*/  FSEL R67, R67, -INF , !P3 ;  /* 0xff80000043437808 */ /* 0x000fe40005800000 */
[----:B------:R-:W-:Y:S01]  /*4870*/  FSEL R42, R42, -INF , !P0 ;  /* 0xff8000002a2a7808 */ /* 0x000fe20004000000 */
[----:B------:R-:W-:Y:S06]  /*4880*/  @!P5 BRA `(.L_x_1610) ;  /* 0x00000008005cd947 */ /* 0x000fec0003800000 */
        /* <DEDUP_REMOVED lines=11> */
.L_x_1611:
        /* <DEDUP_REMOVED lines=59> */
.L_x_1612:
        /* <DEDUP_REMOVED lines=78> */
.L_x_1614:
[----:B------:R1:W-:Y:S02]  /*51d0*/  STS.128 [R183+0x8800], RZ ;  /* 0x008800ffb7007388 */ /* 0x0003e40000000c00 */
.L_x_1615:
[----:B------:R-:W-:Y:S05]  /*51e0*/  BSYNC.RECONVERGENT B0 ;  /* 0x0000000000007941 */ /* 0x000fea0003800200 */
.L_x_1613:
[----:B------:R-:W0:Y:S02]  /*51f0*/  LDGDEPBAR ;  /* 0x00000000000079af */ /* 0x000e240000000000 */
.L_x_1610:
[----:B--2---:R-:W-:Y:S01]  /*5200*/  FMNMX3.FTZ R18, R13, R53, R9, !PT ;  /* 0x000000350d127276 */ /* 0x004fe20007810009 */
[----:B------:R-:W2:Y:S01]  /*5210*/  LDCU UR6, c[0x0][0x45c] ;  /* 0x00008b80ff0677ac */ /* 0x000ea20008000800 */
        /* <DEDUP_REMOVED lines=31> */
[----:B------:R-:W-:Y:S01]  /*5410*/  IADD3 R169, PT, PT, R129, R0, RZ ;  /* 0x0000000081a97210 */ /* 0x000fe20007ffe0ff */
[----:B------:R-:W4:Y:S01]  /*5420*/  SHFL.BFLY PT, R17, R18, 0x2, 0x1f ;  /* 0x0c401f0012117f89 */ /* 0x000f2200000e0000 */
[----:B------:R-:W-:Y:S02]  /*5430*/  MOV R193, 0xffffffff ;  /* 0xffffffff00c17802 */ /* 0x000fe40000000f00 */
[----:B------:R-:W-:Y:S01]  /*5440*/  LEA R169, R169, UR4, 0x1 ;  /* 0x00000004a9a97c11 */ /* 0x000fe2000f8e08ff */
[----:B------:R-:W5:Y:S03]  /*5450*/  SHFL.BFLY PT, R15, R16, 0x2, 0x1f ;  /* 0x0c401f00100f7f89 */ /* 0x000f6600000e0000 */
[----:B------:R-:W-:Y:S01]  /*5460*/  IADD3 R24, PT, PT, R130, R169, RZ ;  /* 0x000000a982187210 */ /* 0x000fe20007ffe0ff */
[----:B------:R-:W-:Y:S01]  /*5470*/  LDSM.16.MT88.4 R108, [R169+0x9000] ;  /* 0x00900000a96c783b */ /* 0x000fe20000004200 */
[----:B------:R-:W-:-:S03]  /*5480*/  IADD3 R195, PT, PT, R169, 0x9000, RZ ;  /* 0x00009000a9c37810 */ /* 0x000fc60007ffe0ff */
[----:B------:R-:W-:Y:S04]  /*5490*/  LDSM.16.MT88.4 R88, [R24+0xb000] ;  /* 0x00b000001858783b */ /* 0x000fe80000004200 */
[----:B------:R-:W-:Y:S04]  /*54a0*/  LDSM.16.MT88.4 R80, [R169+0xb000] ;  /* 0x00b00000a950783b */ /* 0x000fe80000004200 */
[----:B------:R-:W-:Y:S01]  /*54b0*/  LDSM.16.MT88.4 R72, [R24+0x9000] ;  /* 0x009000001848783b */ /* 0x000fe20000004200 */
[----:B----4-:R-:W-:-:S03]  /*54c0*/  FMNMX.FTZ R17, R18, R17, !PT ;  /* 0x0000001112117209 */ /* 0x010fc60007810000 */
[----:B------:R-:W-:Y:S01]  /*54d0*/  LDSM.16.MT88.4 R96, [R169+0xd000] ;  /* 0x00d00000a960783b */ /* 0x000fe20000004200 */
[----:B-----5:R-:W-:-:S03]  /*54e0*/  FMNMX.FTZ R15, R16, R15, !PT ;  /* 0x0000000f100f7209 */ /* 0x020fc60007810000 */
[----:B------:R-:W4:Y:S04]  /*54f0*/  SHFL.BFLY PT, R2, R17, 0x1, 0x1f ;  /* 0x0c201f0011027f89 */ /* 0x000f2800000e0000 */
[----:B------:R-:W5:Y:S01]  /*5500*/  SHFL.BFLY PT, R14, R15, 0x1, 0x1f ;  /* 0x0c201f000f0e7f89 */ /* 0x000f6200000e0000 */
[----:B----4-:R-:W-:-:S03]  /*5510*/  FMNMX.FTZ R2, R17, R2, !PT ;  /* 0x0000000211027209 */ /* 0x010fc60007810000 */
[----:B------:R-:W-:Y:S01]  /*5520*/  LDSM.16.MT88.4 R16, [R24+0xd000] ;  /* 0x00d000001810783b */ /* 0x000fe20000004200 */
[----:B-----5:R-:W-:Y:S01]  /*5530*/  FMNMX.FTZ R0, R15, R14, !PT ;  /* 0x0000000e0f007209 */ /* 0x020fe20007810000 */
[C---:B--2---:R-:W-:Y:S01]  /*5540*/  FMUL.FTZ R132, R2.reuse, UR6 ;  /* 0x0000000602847c20 */ /* 0x044fe20008410000 */
[----:B------:R-:W-:-:S03]  /*5550*/  FSETP.NEU.FTZ.AND P0, PT, R2, -INF , PT ;  /* 0xff8000000200780b */ /* 0x000fc60003f1d000 */
[----:B------:R-:W-:Y:S01]  /*5560*/  FMUL.FTZ R47, R0, UR6 ;  /* 0x00000006002f7c20 */ /* 0x000fe20008410000 */
[----:B------:R-:W-:Y:S02]  /*5570*/  FSEL R132, R132, RZ, P0 ;  /* 0x000000ff84847208 */ /* 0x000fe40000000000 */
[----:B------:R-:W-:-:S03]  /*5580*/  FSETP.NEU.FTZ.AND P0, PT, R0, -INF , PT ;  /* 0xff8000000000780b */ /* 0x000fc60003f1d000 */
[--C-:B------:R-:W-:Y:S01]  /*5590*/  FFMA.FTZ R142, R13, UR6, -R132.reuse ;  /* 0x000000060d8e7c23 */ /* 0x100fe20008010884 */
[----:B------:R-:W-:Y:S01]  /*55a0*/  FSEL R47, R47, RZ, P0 ;  /* 0x000000ff2f2f7208 */ /* 0x000fe20000000000 */
[--C-:B------:R-:W-:Y:S01]  /*55b0*/  FFMA.FTZ R123, R53, UR6, -R132.reuse ;  /* 0x00000006357b7c23 */ /* 0x100fe20008010884 */
[--C-:B------:R-:W-:Y:S01]  /*55c0*/  FFMA.FTZ R121, R9, UR6, -R132.reuse ;  /* 0x0000000609797c23 */ /* 0x100fe20008010884 */
[--C-:B---3--:R-:W-:Y:S01]  /*55d0*/  FFMA.FTZ R20, R49, UR6, -R132.reuse ;  /* 0x0000000631147c23 */ /* 0x108fe20008010884 */
[--C-:B------:R-:W-:Y:S01]  /*55e0*/  FFMA.FTZ R49, R11, UR6, -R132.reuse ;  /* 0x000000060b317c23 */ /* 0x100fe20008010884 */
[--C-:B------:R-:W-:Y:S01]  /*55f0*/  FFMA.FTZ R134, R12, UR6, -R47.reuse ;  /* 0x000000060c867c23 */ /* 0x100fe2000801082f */
[--C-:B------:R-:W-:Y:S01]  /*5600*/  FFMA.FTZ R119, R10, UR6, -R47.reuse ;  /* 0x000000060a777c23 */ /* 0x100fe2000801082f */
[--C-:B------:R-:W-:Y:S01]  /*5610*/  FFMA.FTZ R21, R8, UR6, -R47.reuse ;  /* 0x0000000608157c23 */ /* 0x100fe2000801082f */
[--C-:B------:R-:W-:Y:S01]  /*5620*/  FFMA.FTZ R50, R46, UR6, -R47.reuse ;  /* 0x000000062e327c23 */ /* 0x100fe2000801082f */
[----:B------:R-:W-:Y:S01]  /*5630*/  MUFU.EX2 R142, R142 ;  /* 0x0000008e008e7308 */ /* 0x000fe20000000800 */
[----:B------:R-:W2:Y:S01]  /*5640*/  LDSM.16.MT88.4 R8, [R169+0x9400] ;  /* 0x00940000a908783b */ /* 0x000ea20000004200 */
        /* <DEDUP_REMOVED lines=8> */
[--C-:B------:R-:W-:Y:S01]  /*56d0*/  FFMA.FTZ R31, R4, UR6, -R47.reuse ;  /* 0x00000006041f7c23 */ /* 0x100fe2000801082f */
[----:B------:R-:W4:Y:S01]  /*56e0*/  LDSM.16.MT88.4 R12, [R169+0xb400] ;  /* 0x00b40000a90c783b */ /* 0x000f220000004200 */
[----:B------:R-:W5:Y:S01]  /*56f0*/  MUFU.EX2 R20, R20 ;  /* 0x0000001400147308 */ /* 0x000f620000000800 */
[--C-:B------:R-:W-:Y:S01]  /*5700*/  FFMA.FTZ R26, R29, UR6, -R132.reuse ;  /* 0x000000061d1a7c23 */ /* 0x100fe20008010884 */
[--C-:B------:R-:W-:Y:S01]  /*5710*/  FFMA.FTZ R30, R33, UR6, -R132.reuse ;  /* 0x00000006211e7c23 */ /* 0x100fe20008010884 */
[----:B------:R-:W-:Y:S01]  /*5720*/  LDSM.16.MT88.4 R52, [R24+0x9400] ;  /* 0x009400001834783b */ /* 0x000fe20000004200 */
        /* <DEDUP_REMOVED lines=10> */
[----:B-----5:R-:W-:Y:S01]  /*57d0*/  F2FP.F16.F32.PACK_AB R106, R20, R121 ;  /* 0x00000079146a723e */ /* 0x020fe200000000ff */
[--C-:B------:R-:W-:Y:S01]  /*57e0*/  FFMA.FTZ R130, R131, UR6, -R132.reuse ;  /* 0x0000000683827c23 */ /* 0x100fe20008010884 */
[----:B------:R-:W5:Y:S01]  /*57f0*/  MUFU.EX2 R50, R50 ;  /* 0x0000003200327308 */ /* 0x000f620000000800 */
        /* <DEDUP_REMOVED lines=12> */
[----:B------:R-:W-:Y:S01]  /*58c0*/  FADD.FTZ R142, R142, R123 ;  /* 0x0000007b8e8e7221 */ /* 0x000fe20000010000 */
[----:B-----5:R-:W-:Y:S01]  /*58d0*/  F2FP.F16.F32.PACK_AB R107, R50, R21 ;  /* 0x00000015326b723e */ /* 0x020fe200000000ff */
[--C-:B------:R-:W-:Y:S01]  /*58e0*/  FFMA.FTZ R123, R64, UR6, -R132.reuse ;  /* 0x00000006407b7c23 */ /* 0x100fe20008010884 */
[----:B------:R-:W5:Y:S01]  /*58f0*/  MUFU.EX2 R34, R34 ;  /* 0x0000002200227308 */ /* 0x000f620000000800 */
[--C-:B------:R-:W-:Y:S01]  /*5900*/  FFMA.FTZ R61, R61, UR6, -R132.reuse ;  /* 0x000000063d3d7c23 */ /* 0x100fe20008010884 */
[----:B------:R-:W-:Y:S01]  /*5910*/  FFMA.FTZ R64, R23, UR6, -R132 ;  /* 0x0000000617407c23 */ /* 0x000fe20008010884 */
[----:B------:R-:W-:Y:S01]  /*5920*/  FADD.FTZ R134, R134, R119 ;  /* 0x0000007786867221 */ /* 0x000fe20000010000 */
[----:B------:R-:W-:Y:S01]  /*5930*/  MUFU.EX2 R48, R48 ;  /* 0x0000003000307308 */ /* 0x000fe20000000800 */
[C---:B------:R-:W-:Y:S01]  /*5940*/  HMMA.16816.F32 R112, R104.reuse, R108, RZ ;  /* 0x0000006c6870723c */ /* 0x040fe200000018ff */
[----:B---3--:R-:W-:Y:S01]  /*5950*/  F2FP.F16.F32.PACK_AB R4, R46, R49 ;  /* 0x000000312e04723e */ /* 0x008fe200000000ff */
[--C-:B------:R-:W-:Y:S01]  /*5960*/  FFMA.FTZ R119, R37, UR6, -R47.reuse ;  /* 0x0000000625777c23 */ /* 0x100fe2000801082f */
[----:B------:R-:W3:Y:S01]  /*5970*/  MUFU.EX2 R45, R45 ;  /* 0x0000002d002d7308 */ /* 0x000ee20000000800 */
[----:B------:R-:W-:Y:S01]  /*5980*/  FADD.FTZ R121, R121, R142 ;  /* 0x0000008e79797221 */ /* 0x000fe20000010000 */
[--C-:B------:R-:W-:Y:S01]  /*5990*/  FFMA.FTZ R65, R65, UR6, -R132.reuse ;  /* 0x0000000641417c23 */ /* 0x100fe20008010884 */
[--C-:B------:R-:W-:Y:S01]  /*59a0*/  FFMA.FTZ R116, R116, UR6, -R132.reuse ;  /* 0x0000000674747c23 */ /* 0x100fe20008010884 */
[----:B------:R-:W-:Y:S01]  /*59b0*/  MUFU.EX2 R36, R36 ;  /* 0x0000002400247308 */ /* 0x000fe20000000800 */
[----:B------:R-:W-:Y:S01]  /*59c0*/  HMMA.16816.F32 R108, R104, R110, RZ ;  /* 0x0000006e686c723c */ /* 0x000fe200000018ff */
[----:B-----5:R-:W-:Y:S01]  /*59d0*/  F2FP.F16.F32.PACK_AB R6, R34, R35 ;  /* 0x000000232206723e */ /* 0x020fe200000000ff */
[--C-:B------:R-:W-:Y:S01]  /*59e0*/  FFMA.FTZ R51, R51, UR6, -R132.reuse ;  /* 0x0000000633337c23 */ /* 0x100fe20008010884 */
[----:B------:R-:W5:Y:S01]  /*59f0*/  MUFU.EX2 R31, R31 ;  /* 0x0000001f001f7308 */ /* 0x000f620000000800 */
[----:B------:R-:W-:Y:S01]  /*5a00*/  FFMA.FTZ R67, R67, UR6, -R132 ;  /* 0x0000000643437c23 */ /* 0x000fe20008010884 */
[----:B------:R-:W-:-:S02]  /*5a10*/  FFMA.FTZ R42, R42, UR6, -R47 ;  /* 0x000000062a2a7c23 */ /* 0x000fc4000801082f */
[----:B------:R-:W-:Y:S01]  /*5a20*/  MUFU.EX2 R33, R149 ;  /* 0x0000009500217308 */ /* 0x000fe20000000800 */
[C---:B------:R-:W-:Y:S01]  /*5a30*/  HMMA.16816.F32 R84, R104.reuse, R88, RZ ;  /* 0x000000586854723c */ /* 0x040fe200000018ff */
[----:B---3--:R-:W-:Y:S02]  /*5a40*/  F2FP.F16.F32.PACK_AB R5, R45, R48 ;  /* 0x000000302d05723e */ /* 0x008fe400000000ff */
[----:B------:R-:W3:Y:S04]  /*5a50*/  MUFU.EX2 R30, R30 ;  /* 0x0000001e001e7308 */ /* 0x000ee80000000800 */
[----:B------:R-:W-:Y:S01]  /*5a60*/  MUFU.EX2 R27, R27 ;  /* 0x0000001b001b7308 */ /* 0x000fe20000000800 */
[----:B------:R-:W-:Y:S01]  /*5a70*/  HMMA.16816.F32 R88, R104, R90, RZ ;  /* 0x0000005a6858723c */ /* 0x000fe200000018ff */
[----:B-----5:R-:W-:-:S02]  /*5a80*/  F2FP.F16.F32.PACK_AB R7, R31, R36 ;  /* 0x000000241f07723e */ /* 0x020fc400000000ff */
[----:B------:R-:W-:Y:S04]  /*5a90*/  MUFU.EX2 R26, R26 ;  /* 0x0000001a001a7308 */ /* 0x000fe80000000800 */
[----:B------:R5:W-:Y:S01]  /*5aa0*/  MUFU.EX2 R32, R58 ;  /* 0x0000003a00207308 */ /* 0x000be20000000800 */
[C---:B--2---:R-:W-:Y:S03]  /*5ab0*/  HMMA.16816.F32 R112, R4.reuse, R8, R112 ;  /* 0x000000080470723c */ /* 0x044fe60000001870 */
[----:B------:R-:W2:Y:S04]  /*5ac0*/  MUFU.EX2 R29, R29 ;  /* 0x0000001d001d7308 */ /* 0x000ea80000000800 */
[----:B------:R1:W-:Y:S01]  /*5ad0*/  MUFU.EX2 R28, R56 ;  /* 0x00000038001c7308 */ /* 0x0003e20000000800 */
[----:B------:R-:W-:Y:S01]  /*5ae0*/  HMMA.16816.F32 R108, R4, R10, R108 ;  /* 0x0000000a046c723c */ /* 0x000fe2000000186c */
[----:B------:R-:W3:Y:S02]  /*5af0*/  LDSM.16.MT88.4 R8, [R24+0xb400] ;  /* 0x00b400001808783b */ /* 0x000ee40000004200 */
[----:B------:R-:W2:Y:S01]  /*5b00*/  MUFU.EX2 R25, R25 ;  /* 0x0000001900197308 */ /* 0x000ea20000000800 */
[--C-:B-----5:R-:W-:Y:S01]  /*5b10*/  FFMA.FTZ R58, R145, UR6, -R132.reuse ;  /* 0x00000006913a7c23 */ /* 0x120fe20008010884 */
[----:B------:R-:W-:Y:S01]  /*5b20*/  FFMA.FTZ R145, R133, UR6, -R132 ;  /* 0x0000000685917c23 */ /* 0x000fe20008010884 */
[----:B------:R-:W-:-:S02]  /*5b30*/  FFMA.FTZ R133, R144, UR6, -R47 ;  /* 0x0000000690857c23 */ /* 0x000fc4000801082f */
[----:B------:R-:W-:Y:S01]  /*5b40*/  HMMA.16816.F32 R76, R104, R80, RZ ;  /* 0x00000050684c723c */ /* 0x000fe200000018ff */
[----:B------:R-:W-:Y:S01]  /*5b50*/  FFMA.FTZ R144, R148, UR6, -R47 ;  /* 0x0000000694907c23 */ /* 0x000fe2000801082f */
[----:B------:R-:W-:Y:S01]  /*5b60*/  MUFU.EX2 R130, R130 ;  /* 0x0000008200827308 */ /* 0x000fe20000000800 */
[----:B-1----:R-:W-:-:S03]  /*5b70*/  FFMA.FTZ R56, R57, UR6, -R132 ;  /* 0x0000000639387c23 */ /* 0x002fc60008010884 */
[----:B------:R-:W-:Y:S02]  /*5b80*/  MUFU.EX2 R58, R58 ;  /* 0x0000003a003a7308 */ /* 0x000fe40000000800 */
[C---:B------:R-:W-:Y:S02]  /*5b90*/  HMMA.16816.F32 R80, R104.reuse, R82, RZ ;  /* 0x000000526850723c */ /* 0x040fe400000018ff */
[----:B------:R-:W-:Y:S04]  /*5ba0*/  MUFU.EX2 R145, R145 ;  /* 0x0000009100917308 */ /* 0x000fe80000000800 */
[----:B------:R-:W-:Y:S02]  /*5bb0*/  MUFU.EX2 R56, R56 ;  /* 0x0000003800387308 */ /* 0x000fe40000000800 */
[----:B------:R-:W-:Y:S02]  /*5bc0*/  HMMA.16816.F32 R68, R104, R72, RZ ;  /* 0x000000486844723c */ /* 0x000fe400000018ff */
[----:B------:R-:W-:Y:S04]  /*5bd0*/  MUFU.EX2 R129, R129 ;  /* 0x0000008100817308 */ /* 0x000fe80000000800 */
[----:B------:R-:W-:Y:S02]  /*5be0*/  MUFU.EX2 R150, R150 ;  /* 0x0000009600967308 */ /* 0x000fe40000000800 */
[C---:B----4-:R-:W-:Y:S02]  /*5bf0*/  HMMA.16816.F32 R76, R4.reuse, R12, R76 ;  /* 0x0000000c044c723c */ /* 0x050fe4000000184c */
[----:B------:R-:W-:Y:S04]  /*5c00*/  MUFU.EX2 R133, R133 ;  /* 0x0000008500857308 */ /* 0x000fe80000000800 */
[----:B------:R-:W-:Y:S02]  /*5c10*/  MUFU.EX2 R144, R144 ;  /* 0x0000009000907308 */ /* 0x000fe40000000800 */
[C---:B------:R-:W-:Y:S01]  /*5c20*/  HMMA.16816.F32 R80, R4.reuse, R14, R80 ;  /* 0x0000000e0450723c */ /* 0x040fe20000001850 */
[----:B------:R-:W1:Y:S01]  /*5c30*/  LDSM.16.MT88.4 R12, [R169+0xd400] ;  /* 0x00d40000a90c783b */ /* 0x000e620000004200 */
[----:B------:R-:W-:Y:S04]  /*5c40*/  MUFU.EX2 R131, R131 ;  /* 0x0000008300837308 */ /* 0x000fe80000000800 */
[----:B------:R-:W-:Y:S02]  /*5c50*/  MUFU.EX2 R117, R117 ;  /* 0x0000007500757308 */ /* 0x000fe40000000800 */
[C---:B---3--:R-:W-:Y:S02]  /*5c60*/  HMMA.16816.F32 R84, R4.reuse, R8, R84 ;  /* 0x000000080454723c */ /* 0x048fe40000001854 */
[----:B------:R-:W-:Y:S04]  /*5c70*/  MUFU.EX2 R118, R118 ;  /* 0x0000007600767308 */ /* 0x000fe80000000800 */
[----:B------:R-:W-:Y:S02]  /*5c80*/  MUFU.EX2 R135, R135 ;  /* 0x0000008700877308 */ /* 0x000fe40000000800 */
[----:B------:R-:W-:Y:S01]  /*5c90*/  HMMA.16816.F32 R88, R4, R10, R88 ;  /* 0x0000000a0458723c */ /* 0x000fe20000001858 */
[----:B------:R-:W3:Y:S01]  /*5ca0*/  LDSM.16.MT88.4 R8, [R24+0xd400] ;  /* 0x00d400001808783b */ /* 0x000ee20000004200 */
[----:B------:R-:W-:Y:S04]  /*5cb0*/  MUFU.EX2 R60, R60 ;  /* 0x0000003c003c7308 */ /* 0x000fe80000000800 */
[----:B------:R-:W-:Y:S02]  /*5cc0*/  MUFU.EX2 R61, R61 ;  /* 0x0000003d003d7308 */ /* 0x000fe40000000800 */
[C---:B------:R-:W-:Y:S02]  /*5cd0*/  HMMA.16816.F32 R92, R104.reuse, R96, RZ ;  /* 0x00000060685c723c */ /* 0x040fe400000018ff */
        /* <DEDUP_REMOVED lines=8> */
[C---:B------:R-:W-:Y:S08]  /*5d60*/  HMMA.16816.F32 R100, R104.reuse, R16, RZ ;  /* 0x000000106864723c */ /* 0x040ff000000018ff */
[----:B------:R-:W-:Y:S01]  /*5d70*/  HMMA.16816.F32 R104, R104, R18, RZ ;  /* 0x000000126868723c */ /* 0x000fe200000018ff */
[----:B------:R-:W-:Y:S07]  /*5d80*/  LDSM.16.MT88.4 R16, [R169+0xa400] ;  /* 0x00a40000a910783b */ /* 0x000fee0000004200 */
[C---:B-1----:R-:W-:Y:S08]  /*5d90*/  HMMA.16816.F32 R92, R4.reuse, R12, R92 ;  /* 0x0000000c045c723c */ /* 0x042ff0000000185c */
[C---:B---3--:R-:W-:Y:S08]  /*5da0*/  HMMA.16816.F32 R100, R4.reuse, R8, R100 ;  /* 0x000000080464723c */ /* 0x048ff00000001864 */
[C---:B------:R-:W-:Y:S01]  /*5db0*/  HMMA.16816.F32 R104, R4.reuse, R10, R104 ;  /* 0x0000000a0468723c */ /* 0x040fe20000001868 */
[----:B------:R-:W1:Y:S07]  /*5dc0*/  LDSM.16.MT88.4 R8, [R24+0x9800] ;  /* 0x009800001808783b */ /* 0x000e6e0000004200 */
[C---:B------:R-:W-:Y:S01]  /*5dd0*/  HMMA.16816.F32 R96, R4.reuse, R14, R96 ;  /* 0x0000000e0460723c */ /* 0x040fe20000001860 */
[----:B------:R-:W3:Y:S07]  /*5de0*/  LDSM.16.MT88.4 R12, [R169+0x9800] ;  /* 0x00980000a90c783b */ /* 0x000eee0000004200 */
[----:B------:R-:W-:Y:S01]  /*5df0*/  HMMA.16816.F32 R68, R4, R52, R68 ;  /* 0x000000340444723c */ /* 0x000fe20000001844 */
[----:B------:R-:W-:Y:S01]  /*5e00*/  FFMA.FTZ R53, R147, UR6, -R132 ;  /* 0x0000000693357c23 */ /* 0x000fe20008010884 */
[----:B------:R-:W-:-:S05]  /*5e10*/  FFMA.FTZ R52, R156, UR6, -R47 ;  /* 0x000000069c347c23 */ /* 0x000fca000801082f */
[----:B------:R-:W4:Y:S01]  /*5e20*/  MUFU.EX2 R53, R53 ;  /* 0x0000003500357308 */ /* 0x000f220000000800 */
[----:B------:R-:W-:Y:S01]  /*5e30*/  HMMA.16816.F32 R72, R4, R54, R72 ;  /* 0x000000360448723c */ /* 0x000fe20000001848 */
[----:B------:R-:W-:Y:S01]  /*5e40*/  F2FP.F16.F32.PACK_AB R4, R30, R33 ;  /* 0x000000211e04723e */ /* 0x000fe200000000ff */
[--C-:B------:R-:W-:Y:S01]  /*5e50*/  FFMA.FTZ R54, R154, UR6, -R47.reuse ;  /* 0x000000069a367c23 */ /* 0x100fe2000801082f */
[----:B--2---:R-:W-:Y:S01]  /*5e60*/  F2FP.F16.F32.PACK_AB R5, R29, R32 ;  /* 0x000000201d05723e */ /* 0x004fe200000000ff */
[--C-:B------:R-:W-:Y:S01]  /*5e70*/  FFMA.FTZ R55, R152, UR6, -R47.reuse ;  /* 0x0000000698377c23 */ /* 0x100fe2000801082f */
[----:B------:R-:W-:Y:S01]  /*5e80*/  F2FP.F16.F32.PACK_AB R6, R26, R27 ;  /* 0x0000001b1a06723e */ /* 0x000fe200000000ff */
[----:B------:R-:W-:Y:S01]  /*5e90*/  MUFU.EX2 R52, R52 ;  /* 0x0000003400347308 */ /* 0x000fe20000000800 */
[----:B------:R-:W-:Y:S01]  /*5ea0*/  F2FP.F16.F32.PACK_AB R7, R25, R28 ;  /* 0x0000001c1907723e */ /* 0x000fe200000000ff */
[--C-:B------:R-:W-:Y:S01]  /*5eb0*/  FFMA.FTZ R152, R143, UR6, -R132.reuse ;  /* 0x000000068f987c23 */ /* 0x100fe20008010884 */
[----:B------:R-:W-:Y:S01]  /*5ec0*/  FFMA.FTZ R143, R62, UR6, -R47 ;  /* 0x000000063e8f7c23 */ /* 0x000fe2000801082f */
[----:B------:R-:W-:Y:S04]  /*5ed0*/  MUFU.EX2 R54, R54 ;  /* 0x0000003600367308 */ /* 0x000fe80000000800 */
[----:B------:R-:W2:Y:S01]  /*5ee0*/  MUFU.EX2 R55, R55 ;  /* 0x0000003700377308 */ /* 0x000ea20000000800 */
[C---:B-1----:R-:W-:Y:S03]  /*5ef0*/  HMMA.16816.F32 R68, R4.reuse, R8, R68 ;  /* 0x000000080444723c */ /* 0x042fe60000001844 */
[----:B------:R-:W-:Y:S04]  /*5f00*/  MUFU.EX2 R152, R152 ;  /* 0x0000009800987308 */ /* 0x000fe80000000800 */
[----:B------:R1:W-:Y:S01]  /*5f10*/  MUFU.EX2 R62, R120 ;  /* 0x00000078003e7308 */ /* 0x0003e20000000800 */
[C---:B------:R-:W-:Y:S01]  /*5f20*/  HMMA.16816.F32 R72, R4.reuse, R10, R72 ;  /* 0x0000000a0448723c */ /* 0x040fe20000001848 */
[----:B------:R-:W5:Y:S02]  /*5f30*/  LDSM.16.MT88.4 R8, [R24+0xb800] ;  /* 0x00b800001808783b */ /* 0x000f640000004200 */
[----:B------:R-:W-:Y:S05]  /*5f40*/  MUFU.EX2 R143, R143 ;  /* 0x0000008f008f7308 */ /* 0x000fea0000000800 */
[----:B---3--:R-:W-:Y:S01]  /*5f50*/  HMMA.16816.F32 R112, R4, R12, R112 ;  /* 0x0000000c0470723c */ /* 0x008fe20000001870 */
[----:B-1----:R-:W-:-:S02]  /*5f60*/  FFMA.FTZ R120, R66, UR6, -R132 ;  /* 0x0000000642787c23 */ /* 0x002fc40008010884 */
[----:B------:R-:W-:Y:S05]  /*5f70*/  MUFU.EX2 R66, R123 ;  /* 0x0000007b00427308 */ /* 0x000fea0000000800 */
[C---:B------:R-:W-:Y:S01]  /*5f80*/  HMMA.16816.F32 R108, R4.reuse, R14, R108 ;  /* 0x0000000e046c723c */ /* 0x040fe2000000186c */
[----:B------:R-:W1:Y:S07]  /*5f90*/  LDSM.16.MT88.4 R12, [R169+0xb800] ;  /* 0x00b80000a90c783b */ /* 0x000e6e0000004200 */
[C---:B-----5:R-:W-:Y:S08]  /*5fa0*/  HMMA.16816.F32 R84, R4.reuse, R8, R84 ;  /* 0x000000080454723c */ /* 0x060ff00000001854 */
        /* <DEDUP_REMOVED lines=11> */
[----:B------:R-:W1:Y:S01]  /*6060*/  LDSM.16.MT88.4 R12, [R169+0x9c00] ;  /* 0x009c0000a90c783b */ /* 0x000e620000004200 */
[----:B------:R-:W-:Y:S01]  /*6070*/  FFMA.FTZ R59, R158, UR6, -R47 ;  /* 0x000000069e3b7c23 */ /* 0x000fe2000801082f */
[----:B----4-:R-:W-:Y:S01]  /*6080*/  F2FP.F16.F32.PACK_AB R6, R53, R56 ;  /* 0x000000383506723e */ /* 0x010fe200000000ff */
[----:B------:R-:W4:Y:S01]  /*6090*/  MUFU.EX2 R57, R4 ;  /* 0x0000000400397308 */ /* 0x000f220000000800 */
[----:B--2---:R-:W-:-:S03]  /*60a0*/  F2FP.F16.F32.PACK_AB R7, R52, R55 ;  /* 0x000000373407723e */ /* 0x004fc600000000ff */
[----:B------:R-:W2:Y:S01]  /*60b0*/  MUFU.EX2 R59, R59 ;  /* 0x0000003b003b7308 */ /* 0x000ea20000000800 */
[----:B----4-:R-:W-:Y:S02]  /*60c0*/  F2FP.F16.F32.PACK_AB R4, R57, R58 ;  /* 0x0000003a3904723e */ /* 0x010fe400000000ff */
[----:B--2---:R-:W-:-:S07]  /*60d0*/  F2FP.F16.F32.PACK_AB R5, R54, R59 ;  /* 0x0000003b3605723e */ /* 0x004fce00000000ff */
        /* <DEDUP_REMOVED lines=16> */
[----:B------:R-:W-:Y:S01]  /*61e0*/  HMMA.16816.F32 R96, R4, R14, R96 ;  /* 0x0000000e0460723c */ /* 0x000fe20000001860 */
[----:B------:R-:W1:Y:S01]  /*61f0*/  LDSM.16.MT88.4 R12, [R169+0xa000] ;  /* 0x00a00000a90c783b */ /* 0x000e620000004200 */
        /* <DEDUP_REMOVED lines=21> */
[--C-:B------:R-:W-:Y:S01]  /*6350*/  FFMA.FTZ R4, R63, UR6, -R132.reuse ;  /* 0x000000063f047c23 */ /* 0x100fe20008010884 */
[----:B------:R-:W-:Y:S01]  /*6360*/  FFMA.FTZ R63, R122, UR6, -R132 ;  /* 0x000000067a3f7c23 */ /* 0x000fe20008010884 */
[----:B------:R-:W1:Y:S01]  /*6370*/  LDSM.16.MT88.4 R12, [R24+0xa400] ;  /* 0x00a40000180c783b */ /* 0x000e620000004200 */
[----:B------:R-:W-:Y:S01]  /*6380*/  F2FP.F16.F32.PACK_AB R5, R118, R143 ;  /* 0x0000008f7605723e */ /* 0x000fe200000000ff */
[----:B------:R-:W-:Y:S01]  /*6390*/  MUFU.EX2 R122, R4 ;  /* 0x00000004007a7308 */ /* 0x000fe20000000800 */
[----:B------:R-:W-:-:S02]  /*63a0*/  F2FP.F16.F32.PACK_AB R6, R62, R117 ;  /* 0x000000753e06723e */ /* 0x000fc400000000ff */
[----:B------:R-:W-:Y:S01]  /*63b0*/  F2FP.F16.F32.PACK_AB R7, R60, R135 ;  /* 0x000000873c07723e */ /* 0x000fe200000000ff */
[----:B------:R-:W3:Y:S02]  /*63c0*/  MUFU.EX2 R63, R63 ;  /* 0x0000003f003f7308 */ /* 0x000ee40000000800 */
[----:B---3--:R-:W-:-:S07]  /*63d0*/  F2FP.F16.F32.PACK_AB R4, R63, R122 ;  /* 0x0000007a3f04723e */ /* 0x008fce00000000ff */
        /* <DEDUP_REMOVED lines=16> */
[----:B------:R-:W-:Y:S01]  /*64e0*/  FADD.FTZ R13, R21, R134 ;  /* 0x00000086150d7221 */ /* 0x000fe20000010000 */
[----:B------:R-:W-:-:S02]  /*64f0*/  FADD.FTZ R12, R20, R121 ;  /* 0x00000079140c7221 */ /* 0x000fc40000010000 */
[----:B------:R-:W1:Y:S01]  /*6500*/  LDSM.16.MT88.4 R20, [R24+0xa800] ;  /* 0x00a800001814783b */ /* 0x000e620000004200 */
[----:B------:R-:W-:Y:S01]  /*6510*/  FADD.FTZ R13, R50, R13 ;  /* 0x0000000d320d7221 */ /* 0x000fe20000010000 */
[----:B------:R-:W-:Y:S01]  /*6520*/  FADD.FTZ R49, R49, R12 ;  /* 0x0000000c31317221 */ /* 0x000fe20000010000 */
[--C-:B------:R-:W-:Y:S01]  /*6530*/  FFMA.FTZ R50, R43, UR6, -R47.reuse ;  /* 0x000000062b327c23 */ /* 0x100fe2000801082f */
[----:B------:R-:W-:Y:S01]  /*6540*/  HMMA.16816.F32 R96, R4, R14, R96 ;  /* 0x0000000e0460723c */ /* 0x000fe20000001860 */
[--C-:B------:R-:W-:Y:S01]  /*6550*/  FFMA.FTZ R6, R41, UR6, -R47.reuse ;  /* 0x0000000629067c23 */ /* 0x100fe2000801082f */
[--C-:B------:R-:W-:Y:S01]  /*6560*/  FFMA.FTZ R5, R40, UR6, -R47.reuse ;  /* 0x0000000628057c23 */ /* 0x100fe2000801082f */
[--C-:B------:R-:W-:Y:S01]  /*6570*/  FFMA.FTZ R4, R39, UR6, -R47.reuse ;  /* 0x0000000627047c23 */ /* 0x100fe2000801082f */
[----:B------:R-:W-:Y:S01]  /*6580*/  FFMA.FTZ R7, R38, UR6, -R47 ;  /* 0x0000000626077c23 */ /* 0x000fe2000801082f */
[----:B------:R-:W4:Y:S01]  /*6590*/  MUFU.EX2 R41, R120 ;  /* 0x0000007800297308 */ /* 0x000f220000000800 */
[----:B------:R-:W-:Y:S01]  /*65a0*/  FADD.FTZ R48, R48, R13 ;  /* 0x0000000d30307221 */ /* 0x000fe20000010000 */
[----:B------:R-:W-:Y:S01]  /*65b0*/  FADD.FTZ R46, R46, R49 ;  /* 0x000000312e2e7221 */ /* 0x000fe20000010000 */
[----:B------:R-:W5:Y:S01]  /*65c0*/  LDSM.16.MT88.4 R12, [R24+0xc800] ;  /* 0x00c80000180c783b */ /* 0x000f620000004200 */
[----:B------:R4:W-:Y:S01]  /*65d0*/  MUFU.EX2 R40, R6 ;  /* 0x0000000600287308 */ /* 0x0009e20000000800 */
[----:B------:R-:W-:Y:S01]  /*65e0*/  FADD.FTZ R45, R45, R48 ;  /* 0x000000302d2d7221 */ /* 0x000fe20000010000 */
[----:B------:R-:W-:-:S02]  /*65f0*/  FFMA.FTZ R43, R44, UR6, -R47 ;  /* 0x000000062c2b7c23 */ /* 0x000fc4000801082f */
[----:B------:R-:W2:Y:S04]  /*6600*/  MUFU.EX2 R39, R5 ;  /* 0x0000000500277308 */ /* 0x000ea80000000800 */
[----:B------:R3:W-:Y:S04]  /*6610*/  MUFU.EX2 R38, R4 ;  /* 0x0000000400267308 */ /* 0x0007e80000000800 */
[----:B------:R-:W1:Y:S01]  /*6620*/  MUFU.EX2 R37, R7 ;  /* 0x0000000700257308 */ /* 0x000e620000000800 */
[----:B----4-:R-:W-:-:S03]  /*6630*/  F2FP.F16.F32.PACK_AB R6, R41, R64 ;  /* 0x000000402906723e */ /* 0x010fc600000000ff */
[----:B------:R-:W-:Y:S01]  /*6640*/  MUFU.EX2 R44, R119 ;  /* 0x00000077002c7308 */ /* 0x000fe20000000800 */
[----:B--2---:R-:W-:Y:S02]  /*6650*/  F2FP.F16.F32.PACK_AB R5, R39, R40 ;  /* 0x000000282705723e */ /* 0x004fe400000000ff */
[----:B---3--:R-:W-:Y:S02]  /*6660*/  F2FP.F16.F32.PACK_AB R4, R66, R61 ;  /* 0x0000003d4204723e */ /* 0x008fe400000000ff */
[----:B-1----:R-:W-:-:S07]  /*6670*/  F2FP.F16.F32.PACK_AB R7, R37, R38 ;  /* 0x000000262507723e */ /* 0x002fce00000000ff */
[C---:B------:R-:W-:Y:S08]  /*6680*/  HMMA.16816.F32 R112, R4.reuse, R8, R112 ;  /* 0x000000080470723c */ /* 0x040ff00000001870 */
[C---:B------:R-:W-:Y:S01]  /*6690*/  HMMA.16816.F32 R108, R4.reuse, R10, R108 ;  /* 0x0000000a046c723c */ /* 0x040fe2000000186c */
[----:B------:R-:W1:Y:S07]  /*66a0*/  LDSM.16.MT88.4 R8, [R169+0xe800] ;  /* 0x00e80000a908783b */ /* 0x000e6e0000004200 */
[C---:B------:R-:W-:Y:S01]  /*66b0*/  HMMA.16816.F32 R76, R4.reuse, R16, R76 ;  /* 0x00000010044c723c */ /* 0x040fe2000000184c */
[----:B------:R-:W-:Y:S01]  /*66c0*/  FADD.FTZ R17, R35, R46 ;  /* 0x0000002e23117221 */ /* 0x000fe20000010000 */
[----:B------:R-:W-:Y:S01]  /*66d0*/  FADD.FTZ R16, R36, R45 ;  /* 0x0000002d24107221 */ /* 0x000fe20000010000 */
[----:B------:R-:W2:Y:S02]  /*66e0*/  MUFU.EX2 R35, R50 ;  /* 0x0000003200237308 */ /* 0x000ea40000000800 */
[----:B------:R-:W-:Y:S01]  /*66f0*/  FADD.FTZ R34, R34, R17 ;  /* 0x0000001122227221 */ /* 0x000fe20000010000 */
[----:B------:R-:W-:Y:S01]  /*6700*/  FADD.FTZ R31, R31, R16 ;  /* 0x000000101f1f7221 */ /* 0x000fe20000010000 */
[----:B------:R-:W3:Y:S01]  /*6710*/  MUFU.EX2 R36, R43 ;  /* 0x0000002b00247308 */ /* 0x000ee20000000800 */
[----:B------:R-:W-:Y:S01]  /*6720*/  HMMA.16816.F32 R68, R4, R20, R68 ;  /* 0x000000140444723c */ /* 0x000fe20000001844 */
[----:B------:R-:W-:Y:S01]  /*6730*/  FADD.FTZ R33, R33, R34 ;  /* 0x0000002221217221 */ /* 0x000fe20000010000 */
[----:B------:R-:W-:-:S03]  /*6740*/  FADD.FTZ R32, R32, R31 ;  /* 0x0000001f20207221 */ /* 0x000fc60000010000 */
[----:B------:R-:W-:Y:S01]  /*6750*/  FADD.FTZ R30, R30, R33 ;  /* 0x000000211e1e7221 */ /* 0x000fe20000010000 */
[----:B------:R-:W-:Y:S02]  /*6760*/  FADD.FTZ R29, R29, R32 ;  /* 0x000000201d1d7221 */ /* 0x000fe40000010000 */
[----:B------:R-:W-:Y:S01]  /*6770*/  HMMA.16816.F32 R72, R4, R22, R72 ;  /* 0x000000160448723c */ /* 0x000fe20000001848 */
[----:B------:R-:W4:Y:S01]  /*6780*/  LDSM.16.MT88.4 R20, [R24+0xe800] ;  /* 0x00e800001814783b */ /* 0x000f220000004200 */
        /* <DEDUP_REMOVED lines=10> */
[----:B------:R-:W5:Y:S01]  /*6830*/  LDSM.16.MT88.4 R12, [R169+0xac00] ;  /* 0x00ac0000a90c783b */ /* 0x000f620000004200 */
        /* <DEDUP_REMOVED lines=27> */
[----:B------:R-:W-:Y:S01]  /*69f0*/  F2FP.F16.F32.PACK_AB R4, R116, R65 ;  /* 0x000000417404723e */ /* 0x000fe200000000ff */
[----:B------:R-:W-:Y:S01]  /*6a00*/  FADD.FTZ R61, R61, R62 ;  /* 0x0000003e3d3d7221 */ /* 0x000fe20000010000 */
[----:B--2---:R-:W-:Y:S01]  /*6a10*/  F2FP.F16.F32.PACK_AB R5, R35, R44 ;  /* 0x0000002c2305723e */ /* 0x004fe200000000ff */
[----:B------:R-:W-:Y:S01]  /*6a20*/  FADD.FTZ R40, R40, R135 ;  /* 0x0000008728287221 */ /* 0x000fe20000010000 */
[----:B------:R-:W-:Y:S01]  /*6a30*/  F2FP.F16.F32.PACK_AB R6, R196, R51 ;  /* 0x00000033c406723e */ /* 0x000fe200000000ff */
[----:B------:R-:W-:Y:S01]  /*6a40*/  FADD.FTZ R61, R66, R61 ;  /* 0x0000003d423d7221 */ /* 0x000fe20000010000 */
[----:B---3--:R-:W-:Y:S01]  /*6a50*/  F2FP.F16.F32.PACK_AB R7, R197, R36 ;  /* 0x00000024c507723e */ /* 0x008fe200000000ff */
[----:B------:R-:W-:-:S02]  /*6a60*/  FADD.FTZ R39, R39, R40 ;  /* 0x0000002827277221 */ /* 0x000fc40000010000 */
[----:B------:R-:W-:Y:S02]  /*6a70*/  FADD.FTZ R64, R64, R61 ;  /* 0x0000003d40407221 */ /* 0x000fe40000010000 */
[----:B------:R-:W-:Y:S02]  /*6a80*/  FADD.FTZ R38, R38, R39 ;  /* 0x0000002726267221 */ /* 0x000fe40000010000 */
[----:B-----5:R-:W-:Y:S01]  /*6a90*/  HMMA.16816.F32 R112, R4, R12, R112 ;  /* 0x0000000c0470723c */ /* 0x020fe20000001870 */
[----:B------:R-:W-:Y:S01]  /*6aa0*/  FADD.FTZ R64, R41, R64 ;  /* 0x0000004029407221 */ /* 0x000fe20000010000 */
[----:B------:R-:W-:-:S03]  /*6ab0*/  FADD.FTZ R37, R37, R38 ;  /* 0x0000002625257221 */ /* 0x000fc60000010000 */
[----:B------:R-:W-:Y:S01]  /*6ac0*/  FADD.FTZ R65, R65, R64 ;  /* 0x0000004041417221 */ /* 0x000fe20000010000 */
[----:B------:R-:W-:Y:S02]  /*6ad0*/  FADD.FTZ R44, R44, R37 ;  /* 0x000000252c2c7221 */ /* 0x000fe40000010000 */
[C---:B------:R-:W-:Y:S01]  /*6ae0*/  HMMA.16816.F32 R108, R4.reuse, R14, R108 ;  /* 0x0000000e046c723c */ /* 0x040fe2000000186c */
[----:B------:R-:W2:Y:S01]  /*6af0*/  LDSM.16.MT88.4 R12, [R24+0xcc00] ;  /* 0x00cc0000180c783b */ /* 0x000ea20000004200 */
[----:B------:R-:W-:Y:S01]  /*6b00*/  FADD.FTZ R116, R116, R65 ;  /* 0x0000004174747221 */ /* 0x000fe20000010000 */
[----:B------:R-:W-:Y:S02]  /*6b10*/  FADD.FTZ R35, R35, R44 ;  /* 0x0000002c23237221 */ /* 0x000fe40000010000 */
[----:B------:R-:W-:Y:S01]  /*6b20*/  LDSM.16.MT88.4 R24, [R24+0xec00] ;  /* 0x00ec00001818783b */ /* 0x000fe20000004200 */
[----:B------:R-:W-:Y:S01]  /*6b30*/  FADD.FTZ R51, R51, R116 ;  /* 0x0000007433337221 */ /* 0x000fe20000010000 */
[----:B------:R-:W-:Y:S01]  /*6b40*/  FADD.FTZ R36, R36, R35 ;  /* 0x0000002324247221 */ /* 0x000fe20000010000 */
[----:B-1----:R-:W-:Y:S02]  /*6b50*/  HMMA.16816.F32 R68, R4, R8, R68 ;  /* 0x000000080444723c */ /* 0x002fe40000001844 */
[----:B------:R-:W-:Y:S01]  /*6b60*/  FADD.FTZ R196, R196, R51 ;  /* 0x00000033c4c47221 */ /* 0x000fe20000010000 */
[----:B------:R-:W-:-:S05]  /*6b70*/  FADD.FTZ R197, R197, R36 ;  /* 0x00000024c5c57221 */ /* 0x000fca0000010000 */
[C---:B------:R-:W-:Y:S01]  /*6b80*/  HMMA.16816.F32 R72, R4.reuse, R10, R72 ;  /* 0x0000000a0448723c */ /* 0x040fe20000001848 */
[----:B------:R-:W1:Y:S07]  /*6b90*/  LDSM.16.MT88.4 R8, [R169+0xec00] ;  /* 0x00ec0000a908783b */ /* 0x000e6e0000004200 */
        /* <DEDUP_REMOVED lines=8> */
[----:B------:R-:W-:-:S04]  /*6c20*/  NOP ;  /* 0x0000000000007918 */ /* 0x000fc80000000000 */
[----:B------:R-:W-:-:S15]  /*6c30*/  @!P5 BRA `(.L_x_1616) ;  /* 0x000000480090d947 */ /* 0x000fde0003800000 */
        /* <DEDUP_REMOVED lines=63> */
.L_x_1617:
[----:B------:R-:W-:Y:S01]  /*7030*/  UMOV UR4, URZ ;  /* 0x000000ff00047c82 */ /* 0x000fe20008000000 */
[----:B------:R-:W-:Y:S01]  /*7040*/  IMAD.SHL.U32 R4, R124, 0x80, RZ ;  /* 0x000000807c047824 */ /* 0x000fe200078e00ff */
[----:B------:R-:W-:-:S05]  /*7050*/  IADD3 R5, P0, PT, RZ, -UR4, RZ ;  /* 0x80000004ff057c10 */ /* 0x000fca000ff1e0ff */
[----:B------:R-:W-:-:S05]  /*7060*/  IMAD.X R4, RZ, RZ, ~R4, P0 ;  /* 0x000000ffff047224 */ /* 0x000fca00000e0e04 */
[----:B------:R-:W-:-:S04]  /*7070*/  SHF.R.S64 R5, R5, 0x1f, R4 ;  /* 0x0000001f05057819 */ /* 0x000fc80000001004 */
[----:B------:R-:W-:-:S04]  /*7080*/  IADD3 R178, P0, PT, R5, R178, RZ ;  /* 0x000000b205b27210 */ /* 0x000fc80007f1e0ff */
[----:B------:R-:W-:-:S09]  /*7090*/  LEA.HI.X.SX32 R179, R4, R179, 0x1, P0 ;  /* 0x000000b304b37211 */ /* 0x000fd200000f0eff */
.L_x_1618:
        /* <DEDUP_REMOVED lines=76> */
[----:B------:R-:W3:Y:S04]  /*7560*/  LDSM.16.M88.4 R28, [R170+0x3400] ;  /* 0x00340000aa1c783b */ /* 0x000ee80000000200 */
[----:B------:R-:W-:Y:S04]  /*7570*/  LDSM.16.M88.4 R124, [R126] ;  /* 0x000000007e7c783b */ /* 0x000fe80000000200 */
[----:B------:R-:W4:Y:S04]  /*7580*/  LDSM.16.M88.4 R16, [R141+0x3000] ;  /* 0x003000008d10783b */ /* 0x000f280000000200 */
[----:B-1----:R-:W1:Y:S04]  /*7590*/  LDSM.16.M88.4 R12, [R170+0x3c00] ;  /* 0x003c0000aa0c783b */ /* 0x002e680000000200 */
        /* <DEDUP_REMOVED lines=10> */
[----:B------:R-:W2:Y:S01]  /*7640*/  LDSM.16.M88.4 R128, [R141+0x4000] ;  /* 0x004000008d80783b */ /* 0x000ea20000000200 */
[C---:B---3--:R-:W-:Y:S03]  /*7650*/  HMMA.16816.F32 R32, R44.reuse, R28, RZ ;  /* 0x0000001c2c20723c */ /* 0x048fe600000018ff */
[----:B------:R-:W0:Y:S05]  /*7660*/  LDGDEPBAR ;  /* 0x00000000000079af */ /* 0x000e2a0000000000 */
[----:B------:R-:W-:Y:S08]  /*7670*/  HMMA.16816.F32 R28, R44, R30, RZ ;  /* 0x0000001e2c1c723c */ /* 0x000ff000000018ff */
[C---:B----4-:R-:W-:Y:S08]  /*7680*/  HMMA.16816.F32 R40, R124.reuse, R16, R40 ;  /* 0x000000107c28723c */ /* 0x050ff00000001828 */
[----:B------:R-:W-:Y:S08]  /*7690*/  HMMA.16816.F32 R36, R124, R18, R36 ;  /* 0x000000127c24723c */ /* 0x000ff00000001824 */
[C---:B-1----:R-:W-:Y:S08]  /*76a0*/  HMMA.16816.F32 R16, R44.reuse, R12, RZ ;  /* 0x0000000c2c10723c */ /* 0x042ff000000018ff */
[----:B------:R-:W-:Y:S08]  /*76b0*/  HMMA.16816.F32 R12, R44, R14, RZ ;  /* 0x0000000e2c0c723c */ /* 0x000ff000000018ff */
[C---:B-----5:R-:W-:Y:S08]  /*76c0*/  HMMA.16816.F32 R32, R124.reuse, R8, R32 ;  /* 0x000000087c20723c */ /* 0x060ff00000001820 */
[----:B------:R-:W-:Y:S08]  /*76d0*/  HMMA.16816.F32 R28, R124, R10, R28 ;  /* 0x0000000a7c1c723c */ /* 0x000ff0000000181c */
        /* <DEDUP_REMOVED lines=8> */
[C---:B--2---:R-:W-:Y:S08]  /*7760*/  HMMA.16816.F32 R48, R44.reuse, R120, RZ ;  /* 0x000000782c30723c */ /* 0x044ff000000018ff */
        /* <DEDUP_REMOVED lines=9> */
[C---:B-1----:R-:W-:Y:S08]  /*7800*/  HMMA.16816.F32 R64, R124.reuse, R120, R64 ;  /* 0x000000787c40723c */ /* 0x042ff00000001840 */
[C---:B------:R-:W-:Y:S01]  /*7810*/  HMMA.16816.F32 R60, R124.reuse, R122, R60 ;  /* 0x0000007a7c3c723c */ /* 0x040fe2000000183c */
[----:B------:R-:W-:Y:S07]  /*7820*/  LDSM.16.M88.4 R120, [R170+0x5000] ;  /* 0x00500000aa78783b */ /* 0x000fee0000000200 */
[C---:B--2---:R-:W-:Y:S08]  /*7830*/  HMMA.16816.F32 R56, R124.reuse, R116, R56 ;  /* 0x000000747c38723c */ /* 0x044ff00000001838 */
[C---:B------:R-:W-:Y:S01]  /*7840*/  HMMA.16816.F32 R52, R124.reuse, R118, R52 ;  /* 0x000000767c34723c */ /* 0x040fe20000001834 */
[----:B------:R-:W1:Y:S07]  /*7850*/  LDSM.16.M88.4 R116, [R171+0x1000] ;  /* 0x00100000ab74783b */ /* 0x000e6e0000000200 */
        /* <DEDUP_REMOVED lines=10> */
[C---:B---3--:R-:W-:Y:S08]  /*7900*/  HMMA.16816.F32 R24, R116.reuse, R124, R24 ;  /* 0x0000007c7418723c */ /* 0x048ff00000001818 */
[C---:B------:R-:W-:Y:S01]  /*7910*/  HMMA.16816.F32 R20, R116.reuse, R126, R20 ;  /* 0x0000007e7414723c */ /* 0x040fe20000001814 */
[----:B------:R-:W2:Y:S07]  /*7920*/  LDSM.16.M88.4 R124, [R170+0x6800] ;  /* 0x00680000aa7c783b */ /* 0x000eae0000000200 */
[C---:B------:R-:W-:Y:S01]  /*7930*/  HMMA.16816.F32 R28, R116.reuse, R130, R28 ;  /* 0x00000082741c723c */ /* 0x040fe2000000181c */
[----:B------:R-:W3:Y:S07]  /*7940*/  LDSM.16.M88.4 R128, [R170+0x6400] ;  /* 0x00640000aa80783b */ /* 0x000eee0000000200 */
[C---:B----4-:R-:W-:Y:S08]  /*7950*/  HMMA.16816.F32 R8, R116.reuse, R132, R8 ;  /* 0x000000847408723c */ /* 0x050ff00000001808 */
[C---:B-1----:R-:W-:Y:S08]  /*7960*/  HMMA.16816.F32 R16, R116.reuse, R120, R16 ;  /* 0x000000787410723c */ /* 0x042ff00000001810 */
[C---:B------:R-:W-:Y:S01]  /*7970*/  HMMA.16816.F32 R12, R116.reuse, R122, R12 ;  /* 0x0000007a740c723c */ /* 0x040fe2000000180c */
[----:B------:R-:W1:Y:S07]  /*7980*/  LDSM.16.M88.4 R120, [R170+0x6c00] ;  /* 0x006c0000aa78783b */ /* 0x000e6e0000000200 */
[C---:B------:R-:W-:Y:S08]  /*7990*/  HMMA.16816.F32 R4, R116.reuse, R134, R4 ;  /* 0x000000867404723c */ /* 0x040ff00000001804 */
[----:B--2---:R-:W-:Y:S01]  /*79a0*/  HMMA.16816.F32 R56, R116, R124, R56 ;  /* 0x0000007c7438723c */ /* 0x004fe20000001838 */
[----:B------:R-:W-:-:S05]  /*79b0*/  IMAD.MOV.U32 R124, RZ, RZ, 0x20 ;  /* 0x00000020ff7c7424 */ /* 0x000fca00078e00ff */
[----:B------:R-:W-:Y:S02]  /*79c0*/  SEL R141, R124, 0xffffffe0, !P6 ;  /* 0xffffffe07c8d7807 */ /* 0x000fe40007000000 */
[----:B---3--:R-:W-:Y:S03]  /*79d0*/  HMMA.16816.F32 R64, R116, R128, R64 ;  /* 0x000000807440723c */ /* 0x008fe60000001840 */
[--C-:B------:R-:W-:Y:S02]  /*79e0*/  IMAD.IADD R124, R171, 0x1, R141.reuse ;  /* 0x00000001ab7c7824 */ /* 0x100fe400078e028d */
[----:B------:R-:W-:-:S03]  /*79f0*/  IMAD.IADD R141, R170, 0x1, R141 ;  /* 0x00000001aa8d7824 */ /* 0x000fc600078e028d */
[C---:B------:R-:W-:Y:S02]  /*7a00*/  HMMA.16816.F32 R60, R116.reuse, R130, R60 ;  /* 0x00000082743c723c */ /* 0x040fe4000000183c */
[----:B------:R-:W-:Y:S04]  /*7a10*/  LDSM.16.M88.4 R128, [R141+0x6000] ;  /* 0x006000008d80783b */ /* 0x000fe80000000200 */
[----:B------:R-:W-:Y:S02]  /*7a20*/  LDSM.16.M88.4 R132, [R141+0x6c00] ;  /* 0x006c00008d84783b */ /* 0x000fe40000000200 */
[C---:B------:R-:W-:Y:S02]  /*7a30*/  HMMA.16816.F32 R52, R116.reuse, R126, R52 ;  /* 0x0000007e7434723c */ /* 0x040fe40000001834 */
[----:B------:R-:W2:Y:S06]  /*7a40*/  LDSM.16.M88.4 R124, [R124+0x1000] ;  /* 0x001000007c7c783b */ /* 0x000eac0000000200 */
[C---:B-1----:R-:W-:Y:S08]  /*7a50*/  HMMA.16816.F32 R48, R116.reuse, R120, R48 ;  /* 0x000000787430723c */ /* 0x042ff00000001830 */
[----:B------:R-:W-:Y:S01]  /*7a60*/  HMMA.16816.F32 R44, R116, R122, R44 ;  /* 0x0000007a742c723c */ /* 0x000fe2000000182c */
[----:B------:R-:W1:Y:S04]  /*7a70*/  LDSM.16.M88.4 R120, [R141+0x5000] ;  /* 0x005000008d78783b */ /* 0x000e680000000200 */
[----:B------:R-:W3:Y:S03]  /*7a80*/  LDSM.16.M88.4 R116, [R141+0x5400] ;  /* 0x005400008d74783b */ /* 0x000ee60000000200 */
        /* <DEDUP_REMOVED lines=37> */
[----:B------:R-:W1:Y:S07]  /*7ce0*/  LDSM.16.M88.4 R120, [R170+0x8c00] ;  /* 0x008c0000aa78783b */ /* 0x000e6e0000000200 */
[----:B--2---:R-:W-:Y:S01]  /*7cf0*/  HMMA.16816.F32 R56, R116, R124, R56 ;  /* 0x0000007c7438723c */ /* 0x004fe20000001838 */
[----:B------:R-:W-:-:S05]  /*7d00*/  IMAD.MOV.U32 R124, RZ, RZ, 0x20 ;  /* 0x00000020ff7c7424 */ /* 0x000fca00078e00ff */
[----:B------:R-:W-:Y:S02]  /*7d10*/  SEL R124, R124, 0xffffffe0, !P6 ;  /* 0xffffffe07c7c7807 */ /* 0x000fe40007000000 */
[----:B------:R-:W-:Y:S03]  /*7d20*/  HMMA.16816.F32 R4, R116, R134, R4 ;  /* 0x000000867404723c */ /* 0x000fe60000001804 */
[----:B------:R-:W-:-:S05]  /*7d30*/  IMAD.IADD R141, R170, 0x1, R124 ;  /* 0x00000001aa8d7824 */ /* 0x000fca00078e027c */
[C---:B---3--:R-:W-:Y:S01]  /*7d40*/  HMMA.16816.F32 R64, R116.reuse, R128, R64 ;  /* 0x000000807440723c */ /* 0x048fe20000001840 */
[----:B------:R-:W-:Y:S01]  /*7d50*/  IMAD.IADD R128, R171, 0x1, R124 ;  /* 0x00000001ab807824 */ /* 0x000fe200078e027c */
[----:B------:R-:W-:Y:S06]  /*7d60*/  LDSM.16.M88.4 R132, [R141+0x8000] ;  /* 0x008000008d84783b */ /* 0x000fec0000000200 */
        /* <DEDUP_REMOVED lines=9> */
[C---:B------:R-:W-:Y:S08]  /*7e00*/  HMMA.16816.F32 R4, R128.reuse, R134, R4 ;  /* 0x000000868004723c */ /* 0x040ff00000001804 */
[C---:B---3--:R-:W-:Y:S08]  /*7e10*/  HMMA.16816.F32 R64, R128.reuse, R124, R64 ;  /* 0x0000007c8040723c */ /* 0x048ff00000001840 */
[C---:B-1----:R-:W-:Y:S08]  /*7e20*/  HMMA.16816.F32 R32, R128.reuse, R116, R32 ;  /* 0x000000748020723c */ /* 0x042ff00000001820 */
[C---:B------:R-:W-:Y:S01]  /*7e30*/  HMMA.16816.F32 R28, R128.reuse, R118, R28 ;  /* 0x00000076801c723c */ /* 0x040fe2000000181c */
[----:B------:R-:W1:Y:S07]  /*7e40*/  LDSM.16.M88.4 R116, [R141+0x7c00] ;  /* 0x007c00008d74783b */ /* 0x000e6e0000000200 */
[C---:B----4-:R-:W-:Y:S08]  /*7e50*/  HMMA.16816.F32 R40, R128.reuse, R120, R40 ;  /* 0x000000788028723c */ /* 0x050ff00000001828 */
[C---:B------:R-:W-:Y:S01]  /*7e60*/  HMMA.16816.F32 R36, R128.reuse, R122, R36 ;  /* 0x0000007a8024723c */ /* 0x040fe20000001824 */
[----:B------:R-:W2:Y:S07]  /*7e70*/  LDSM.16.M88.4 R120, [R141+0x7800] ;  /* 0x007800008d78783b */ /* 0x000eae0000000200 */
[C---:B------:R-:W-:Y:S08]  /*7e80*/  HMMA.16816.F32 R60, R128.reuse, R126, R60 ;  /* 0x0000007e803c723c */ /* 0x040ff0000000183c */
[C---:B-1----:R-:W-:Y:S08]  /*7e90*/  HMMA.16816.F32 R16, R128.reuse, R116, R16 ;  /* 0x000000748010723c */ /* 0x042ff00000001810 */
[C---:B------:R-:W-:Y:S01]  /*7ea0*/  HMMA.16816.F32 R12, R128.reuse, R118, R12 ;  /* 0x00000076800c723c */ /* 0x040fe2000000180c */
[----:B------:R-:W1:Y:S07]  /*7eb0*/  LDSM.16.M88.4 R116, [R141+0x8c00] ;  /* 0x008c00008d74783b */ /* 0x000e6e0000000200 */
[C---:B--2---:R-:W-:Y:S08]  /*7ec0*/  HMMA.16816.F32 R24, R128.reuse, R120, R24 ;  /* 0x000000788018723c */ /* 0x044ff00000001818 */
[----:B------:R-:W-:Y:S01]  /*7ed0*/  HMMA.16816.F32 R20, R128, R122, R20 ;  /* 0x0000007a8014723c */ /* 0x000fe20000001814 */
[----:B------:R-:W2:Y:S01]  /*7ee0*/  LDSM.16.M88.4 R120, [R141+0x8800] ;  /* 0x008800008d78783b */ /* 0x000ea20000000200 */
[----:B------:R-:W-:-:S06]  /*7ef0*/  DEPBAR.LE SB0, 0x0 ;  /* 0x000080000000791a */ /* 0x000fcc0000000000 */
[----:B-1----:R-:W-:Y:S01]  /*7f00*/  HMMA.16816.F32 R44, R128, R118, R44 ;  /* 0x00000076802c723c */ /* 0x002fe2000000182c */
[----:B------:R-:W-:Y:S02]  /*7f10*/  IMAD.SHL.U32 R119, R168, 0x2, RZ ;  /* 0x00000002a8777824 */ /* 0x000fe400078e00ff */
[----:B------:R-:W-:-:S03]  /*7f20*/  IMAD.SHL.U32 R118, R138, 0x80, RZ ;  /* 0x000000808a767824 */ /* 0x000fc600078e00ff */
[----:B------:R-:W-:Y:S02]  /*7f30*/  LOP3.LUT R119, R119, 0x6, RZ, 0xc0, !PT ;  /* 0x0000000677777812 */ /* 0x000fe400078ec0ff */
[C---:B------:R-:W-:Y:S08]  /*7f40*/  HMMA.16816.F32 R48, R128.reuse, R116, R48 ;  /* 0x000000748030723c */ /* 0x040ff00000001830 */
[----:B--2---:R-:W-:Y:S01]  /*7f50*/  HMMA.16816.F32 R56, R128, R120, R56 ;  /* 0x000000788038723c */ /* 0x004fe20000001838 */
[----:B------:R-:W-:-:S04]  /*7f60*/  VIADD R120, R118, 0xffffff80 ;  /* 0xffffff8076787836 */ /* 0x000fc80000000000 */
[----:B------:R-:W-:-:S03]  /*7f70*/  IMAD.IADD R120, R120, 0x1, R119 ;  /* 0x0000000178787824 */ /* 0x000fc600078e0277 */
[----:B------:R-:W-:Y:S01]  /*7f80*/  HMMA.16816.F32 R52, R128, R122, R52 ;  /* 0x0000007a8034723c */ /* 0x000fe20000001834 */
[C---:B------:R-:W-:Y:S02]  /*7f90*/  VIADD R117, R120.reuse, 0xffffff80 ;  /* 0xffffff8078757836 */ /* 0x040fe40000000000 */
[----:B------:R-:W-:-:S03]  /*7fa0*/  VIADD R116, R120, 0xfffffff8 ;  /* 0xfffffff878747836 */ /* 0x000fc60000000000 */
[----:B------:R-:W-:Y:S01]  /*7fb0*/  I2FP.F32.U32 R119, R117 ;  /* 0x0000007500777245 */ /* 0x000fe20000201000 */
[----:B------:R-:W-:Y:S01]  /*7fc0*/  BAR.SYNC.DEFER_BLOCKING 0x0 ;  /* 0x0000000000007b1d */ /* 0x000fe20000010000 */
[C---:B------:R-:W-:Y:S02]  /*7fd0*/  ISETP.GE.AND P1, PT, R117.reuse, R140, PT ;  /* 0x0000008c7500720c */ /* 0x040fe40003f26270 */
[----:B------:R-:W-:Y:S01]  /*7fe0*/  ISETP.GE.AND P0, PT, R117, R139, PT ;  /* 0x0000008b7500720c */ /* 0x000fe20003f06270 */
[CC--:B------:R-:W-:Y:S01]  /*7ff0*/  FFMA.FTZ R131, R3.reuse, R119.reuse, R40 ;  /* 0x0000007703837223 */ /* 0x0c0fe20000010028 */
[----:B------:R-:W-:Y:S01]  /*8000*/  I2FP.F32.U32 R117, R116 ;  /* 0x0000007400757245 */ /* 0x000fe20000201000 */
[C---:B------:R-:W-:Y:S01]  /*8010*/  FFMA.FTZ R42, R3.reuse, R119, R42 ;  /* 0x00000077032a7223 */ /* 0x040fe2000001002a */
[----:B------:R-:W-:Y:S01]  /*8020*/  VIADD R40, R120, 0xffffff81 ;  /* 0xffffff8178287836 */ /* 0x000fe20000000000 */
[----:B------:R-:W-:Y:S02]  /*8030*/  ISETP.GE.AND P5, PT, R116, R140, PT ;  /* 0x0000008c7400720c */ /* 0x000fe40003fa6270 */
[CC--:B------:R-:W-:Y:S01]  /*8040*/  FFMA.FTZ R44, R3.reuse, R117.reuse, R44 ;  /* 0x00000075032c7223 */ /* 0x0c0fe2000001002c */
[----:B------:R-:W-:Y:S01]  /*8050*/  FSEL R129, R42, -INF , !P0 ;  /* 0xff8000002a817808 */ /* 0x000fe20004000000 */
[----:B------:R-:W-:Y:S01]  /*8060*/  FFMA.FTZ R46, R3, R117, R46 ;  /* 0x00000075032e7223 */ /* 0x000fe2000001002e */
[----:B------:R-:W-:-:S02]  /*8070*/  I2FP.F32.U32 R42, R40 ;  /* 0x00000028002a7245 */ /* 0x000fc40000201000 */
[----:B------:R-:W-:Y:S02]  /*8080*/  FSEL R130, R44, -INF , !P5 ;  /* 0xff8000002c827808 */ /* 0x000fe40006800000 */
[C---:B------:R-:W-:Y:S01]  /*8090*/  ISETP.GE.AND P0, PT, R40.reuse, R140, PT ;  /* 0x0000008c2800720c */ /* 0x040fe20003f06270 */
[CC--:B------:R-:W-:Y:S01]  /*80a0*/  FFMA.FTZ R133, R3.reuse, R42.reuse, R41 ;  /* 0x0000002a03857223 */ /* 0x0c0fe20000010029 */
[-C--:B------:R-:W-:Y:S01]  /*80b0*/  ISETP.GE.AND P5, PT, R40, R139.reuse, PT ;  /* 0x0000008b2800720c */ /* 0x080fe20003fa6270 */
[C---:B------:R-:W-:Y:S02]  /*80c0*/  VIADD R40, R120.reuse, 0xffffff88 ;  /* 0xffffff8878287836 */ /* 0x040fe40000000000 */
[----:B------:R-:W-:Y:S01]  /*80d0*/  FFMA.FTZ R41, R3, R42, R43 ;  /* 0x0000002a03297223 */ /* 0x000fe2000001002b */
[----:B------:R-:W-:Y:S01]  /*80e0*/  FSEL R131, R131, -INF , !P1 ;  /* 0xff80000083837808 */ /* 0x000fe20004800000 */
[----:B------:R-:W-:Y:S01]  /*80f0*/  VIADD R43, R120, 0xffffff89 ;  /* 0xffffff89782b7836 */ /* 0x000fe20000000000 */
[----:B------:R-:W-:-:S02]  /*8100*/  ISETP.GE.AND P1, PT, R116, R139, PT ;  /* 0x0000008b7400720c */ /* 0x000fc40003f26270 */
[----:B------:R-:W-:Y:S02]  /*8110*/  I2FP.F32.U32 R42, R40 ;  /* 0x00000028002a7245 */ /* 0x000fe40000201000 */
[----:B------:R-:W-:Y:S02]  /*8120*/  FSEL R116, R46, -INF , !P1 ;  /* 0xff8000002e747808 */ /* 0x000fe40004800000 */
[----:B------:R-:W-:Y:S01]  /*8130*/  FSEL R133, R133, -INF , !P0 ;  /* 0xff80000085857808 */ /* 0x000fe20004000000 */
[C---:B------:R-:W-:Y:S01]  /*8140*/  FFMA.FTZ R36, R3.reuse, R42, R36 ;  /* 0x0000002a03247223 */ /* 0x040fe20000010024 */
[C---:B------:R-:W-:Y:S01]  /*8150*/  ISETP.GE.AND P1, PT, R40.reuse, R140, PT ;  /* 0x0000008c2800720c */ /* 0x040fe20003f26270 */
[----:B------:R-:W-:Y:S01]  /*8160*/  FFMA.FTZ R42, R3, R42, R38 ;  /* 0x0000002a032a7223 */ /* 0x000fe20000010026 */
[----:B------:R-:W-:Y:S01]  /*8170*/  ISETP.GE.AND P0, PT, R40, R139, PT ;  /* 0x0000008b2800720c */ /* 0x000fe20003f06270 */
[----:B------:R-:W-:Y:S01]  /*8180*/  VIADD R38, R120, 0xffffff91 ;  /* 0xffffff9178267836 */ /* 0x000fe20000000000 */
[----:B------:R-:W-:-:S02]  /*8190*/  I2FP.F32.U32 R40, R43 ;  /* 0x0000002b00287245 */ /* 0x000fc40000201000 */
[----:B------:R-:W-:Y:S02]  /*81a0*/  FSEL R41, R41, -INF , !P5 ;  /* 0xff80000029297808 */ /* 0x000fe40006800000 */
[----:B------:R-:W-:Y:S01]  /*81b0*/  FSEL R245, R36, -INF , !P1 ;  /* 0xff80000024f57808 */ /* 0x000fe20004800000 */
[----:B------:R-:W-:Y:S01]  /*81c0*/  VIADD R36, R120, 0xffffff90 ;  /* 0xffffff9078247836 */ /* 0x000fe20000000000 */
[----:B------:R-:W-:Y:S01]  /*81d0*/  ISETP.GE.AND P5, PT, R43, R140, PT ;  /* 0x0000008c2b00720c */ /* 0x000fe20003fa6270 */
[-C--:B------:R-:W-:Y:S01]  /*81e0*/  FFMA.FTZ R39, R3, R40.reuse, R39 ;  /* 0x0000002803277223 */ /* 0x080fe20000010027 */
[----:B------:R-:W-:Y:S01]  /*81f0*/  ISETP.GE.AND P1, PT, R43, R139, PT ;  /* 0x0000008b2b00720c */ /* 0x000fe20003f26270 */
[----:B------:R-:W-:Y:S01]  /*8200*/  FFMA.FTZ R43, R3, R40, R37 ;  /* 0x00000028032b7223 */ /* 0x000fe20000010025 */
[----:B------:R-:W-:Y:S02]  /*8210*/  FSEL R37, R42, -INF , !P0 ;  /* 0xff8000002a257808 */ /* 0x000fe40004000000 */
[----:B------:R-:W-:-:S02]  /*8220*/  ISETP.GE.AND P0, PT, R36, R140, PT ;  /* 0x0000008c2400720c */ /* 0x000fc40003f06270 */
[----:B------:R-:W-:Y:S02]  /*8230*/  FSEL R43, R43, -INF , !P5 ;  /* 0xff8000002b2b7808 */ /* 0x000fe40006800000 */
[----:B------:R-:W-:Y:S02]  /*8240*/  I2FP.F32.U32 R117, R36 ;  /* 0x0000002400757245 */ /* 0x000fe40000201000 */
[----:B------:R-:W-:Y:S02]  /*8250*/  ISETP.GE.AND P5, PT, R36, R139, PT ;  /* 0x0000008b2400720c */ /* 0x000fe40003fa6270 */
[----:B------:R-:W-:Y:S01]  /*8260*/  I2FP.F32.U32 R36, R38 ;  /* 0x0000002600247245 */ /* 0x000fe20000201000 */
[CC--:B------:R-:W-:Y:S01]  /*8270*/  FFMA.FTZ R241, R3.reuse, R117.reuse, R32 ;  /* 0x0000007503f17223 */ /* 0x0c0fe20000010020 */
[----:B------:R-:W-:Y:S01]  /*8280*/  FFMA.FTZ R34, R3, R117, R34 ;  /* 0x0000007503227223 */ /* 0x000fe20000010022 */
[----:B------:R-:W-:Y:S01]  /*8290*/  FSEL R39, R39, -INF , !P1 ;  /* 0xff80000027277808 */ /* 0x000fe20004800000 */
[----:B------:R-:W-:-:S02]  /*82a0*/  VIADD R32, R120, 0xffffff98 ;  /* 0xffffff9878207836 */ /* 0x000fc40000000000 */
[C---:B------:R-:W-:Y:S01]  /*82b0*/  FFMA.FTZ R33, R3.reuse, R36, R33 ;  /* 0x0000002403217223 */ /* 0x040fe20000010021 */
[----:B------:R-:W-:Y:S01]  /*82c0*/  ISETP.GE.AND P1, PT, R38, R140, PT ;  /* 0x0000008c2600720c */ /* 0x000fe20003f26270 */
[----:B------:R-:W-:Y:S01]  /*82d0*/  FFMA.FTZ R35, R3, R36, R35 ;  /* 0x0000002403237223 */ /* 0x000fe20000010023 */
[----:B------:R-:W-:Y:S02]  /*82e0*/  FSEL R237, R34, -INF , !P5 ;  /* 0xff80000022ed7808 */ /* 0x000fe40006800000 */
[----:B------:R-:W-:Y:S02]  /*82f0*/  FSEL R117, R33, -INF , !P1 ;  /* 0xff80000021757808 */ /* 0x000fe40004800000 */
[C---:B------:R-:W-:Y:S02]  /*8300*/  ISETP.GE.AND P5, PT, R32.reuse, R140, PT ;  /* 0x0000008c2000720c */ /* 0x040fe40003fa6270 */
[----:B------:R-:W-:Y:S02]  /*8310*/  I2FP.F32.U32 R119, R32 ;  /* 0x0000002000777245 */ /* 0x000fe40000201000 */
[----:B------:R-:W-:Y:S01]  /*8320*/  ISETP.GE.AND P1, PT, R32, R139, PT ;  /* 0x0000008b2000720c */ /* 0x000fe20003f26270 */
[----:B------:R-:W-:Y:S01]  /*8330*/  VIADD R32, R120, 0xffffff99 ;  /* 0xffffff9978207836 */ /* 0x000fe20000000000 */
[----:B------:R-:W-:Y:S01]  /*8340*/  FSEL R241, R241, -INF , !P0 ;  /* 0xff800000f1f17808 */ /* 0x000fe20004000000 */
[C---:B------:R-:W-:Y:S01]  /*8350*/  FFMA.FTZ R243, R3.reuse, R119, R28 ;  /* 0x0000007703f37223 */ /* 0x040fe2000001001c */
[----:B------:R-:W-:Y:S01]  /*8360*/  ISETP.GE.AND P0, PT, R38, R139, PT ;  /* 0x0000008b2600720c */ /* 0x000fe20003f06270 */
[----:B------:R-:W-:Y:S01]  /*8370*/  VIADD R28, R120, 0xffffffa0 ;  /* 0xffffffa0781c7836 */ /* 0x000fe20000000000 */
[----:B------:R-:W-:Y:S01]  /*8380*/  I2FP.F32.U32 R34, R32 ;  /* 0x0000002000227245 */ /* 0x000fe20000201000 */
[----:B------:R-:W-:Y:S01]  /*8390*/  FFMA.FTZ R30, R3, R119, R30 ;  /* 0x00000077031e7223 */ /* 0x000fe2000001001e */
[----:B------:R-:W-:-:S02]  /*83a0*/  FSEL R235, R35, -INF , !P0 ;  /* 0xff80000023eb7808 */ /* 0x000fc40004000000 */
[----:B------:R-:W-:Y:S01]  /*83b0*/  ISETP.GE.AND P0, PT, R32, R140, PT ;  /* 0x0000008c2000720c */ /* 0x000fe20003f06270 */
[CC--:B------:R-:W-:Y:S01]  /*83c0*/  FFMA.FTZ R29, R3.reuse, R34.reuse, R29 ;  /* 0x00000022031d7223 */ /* 0x0c0fe2000001001d */
[----:B------:R-:W-:Y:S01]  /*83d0*/  FFMA.FTZ R119, R3, R34, R31 ;  /* 0x0000002203777223 */ /* 0x000fe2000001001f */
[----:B------:R-:W-:Y:S02]  /*83e0*/  I2FP.F32.U32 R31, R28 ;  /* 0x0000001c001f7245 */ /* 0x000fe40000201000 */
[----:B------:R-:W-:Y:S02]  /*83f0*/  FSEL R233, R30, -INF , !P1 ;  /* 0xff8000001ee97808 */ /* 0x000fe40004800000 */
[----:B------:R-:W-:Y:S01]  /*8400*/  FSEL R239, R29, -INF , !P0 ;  /* 0xff8000001def7808 */ /* 0x000fe20004000000 */
[C---:B------:R-:W-:Y:S01]  /*8410*/  FFMA.FTZ R24, R3.reuse, R31, R24 ;  /* 0x0000001f03187223 */ /* 0x040fe20000010018 */
[----:B------:R-:W-:Y:S01]  /*8420*/  ISETP.GE.AND P1, PT, R28, R140, PT ;  /* 0x0000008c1c00720c */ /* 0x000fe20003f26270 */
[----:B------:R-:W-:Y:S01]  /*8430*/  VIADD R29, R120, 0xffffffa1 ;  /* 0xffffffa1781d7836 */ /* 0x000fe20000000000 */
[----:B------:R-:W-:Y:S01]  /*8440*/  ISETP.GE.AND P0, PT, R28, R139, PT ;  /* 0x0000008b1c00720c */ /* 0x000fe20003f06270 */
[----:B------:R-:W-:Y:S01]  /*8450*/  VIADD R28, R120, 0xffffffa8 ;  /* 0xffffffa8781c7836 */ /* 0x000fe20000000000 */
[----:B------:R-:W-:Y:S01]  /*8460*/  FSEL R135, R24, -INF , !P1 ;  /* 0xff80000018877808 */ /* 0x000fe20004800000 */
[----:B------:R-:W-:Y:S01]  /*8470*/  FFMA.FTZ R26, R3, R31, R26 ;  /* 0x0000001f031a7223 */ /* 0x000fe2000001001a */
[----:B------:R-:W-:-:S02]  /*8480*/  I2FP.F32.U32 R30, R29 ;  /* 0x0000001d001e7245 */ /* 0x000fc40000201000 */
[----:B------:R-:W-:Y:S02]  /*8490*/  I2FP.F32.U32 R24, R28 ;  /* 0x0000001c00187245 */ /* 0x000fe40000201000 */
[----:B------:R-:W-:Y:S01]  /*84a0*/  FSEL R243, R243, -INF , !P5 ;  /* 0xff800000f3f37808 */ /* 0x000fe20006800000 */
[C---:B------:R-:W-:Y:S01]  /*84b0*/  FFMA.FTZ R229, R3.reuse, R30, R25 ;  /* 0x0000001e03e57223 */ /* 0x040fe20000010019 */
[----:B------:R-:W-:Y:S01]  /*84c0*/  ISETP.GE.AND P5, PT, R32, R139, PT ;  /* 0x0000008b2000720c */ /* 0x000fe20003fa6270 */
[CC--:B------:R-:W-:Y:S01]  /*84d0*/  FFMA.FTZ R141, R3.reuse, R24.reuse, R22 ;  /* 0x00000018038d7223 */ /* 0x0c0fe20000010016 */
[----:B------:R-:W-:Y:S01]  /*84e0*/  VIADD R22, R120, 0xffffffb0 ;  /* 0xffffffb078167836 */ /* 0x000fe20000000000 */
[----:B------:R-:W-:Y:S01]  /*84f0*/  FSEL R225, R26, -INF , !P0 ;  /* 0xff8000001ae17808 */ /* 0x000fe20004000000 */
[----:B------:R-:W-:Y:S01]  /*8500*/  FFMA.FTZ R20, R3, R24, R20 ;  /* 0x0000001803147223 */ /* 0x000fe20000010014 */
[----:B------:R-:W-:Y:S01]  /*8510*/  FSEL R119, R119, -INF , !P5 ;  /* 0xff80000077777808 */ /* 0x000fe20006800000 */
[----:B------:R-:W-:Y:S01]  /*8520*/  VIADD R25, R120, 0xffffffa9 ;  /* 0xffffffa978197836 */ /* 0x000fe20000000000 */
[----:B------:R-:W-:Y:S01]  /*8530*/  ISETP.GE.AND P0, PT, R28, R140, PT ;  /* 0x0000008c1c00720c */ /* 0x000fe20003f06270 */
[----:B------:R-:W-:Y:S01]  /*8540*/  FFMA.FTZ R27, R3, R30, R27 ;  /* 0x0000001e031b7223 */ /* 0x000fe2000001001b */
[----:B------:R-:W-:-:S02]  /*8550*/  ISETP.GE.AND P5, PT, R29, R140, PT ;  /* 0x0000008c1d00720c */ /* 0x000fc40003fa6270 */
[----:B------:R-:W-:Y:S02]  /*8560*/  I2FP.F32.U32 R215, R22 ;  /* 0x0000001600d77245 */ /* 0x000fe40000201000 */
[----:B------:R-:W-:Y:S01]  /*8570*/  FSEL R227, R20, -INF , !P0 ;  /* 0xff80000014e37808 */ /* 0x000fe20004000000 */
[----:B------:R-:W-:Y:S01]  /*8580*/  VIADD R20, R120, 0xffffffb1 ;  /* 0xffffffb178147836 */ /* 0x000fe20000000000 */
[----:B------:R-:W-:Y:S01]  /*8590*/  FSEL R229, R229, -INF , !P5 ;  /* 0xff800000e5e57808 */ /* 0x000fe20006800000 */
[C---:B------:R-:W-:Y:S01]  /*85a0*/  FFMA.FTZ R16, R3.reuse, R215, R16 ;  /* 0x000000d703107223 */ /* 0x040fe20000010010 */
[----:B------:R-:W-:Y:S01]  /*85b0*/  I2FP.F32.U32 R26, R25 ;  /* 0x00000019001a7245 */ /* 0x000fe20000201000 */
[----:B------:R-:W-:Y:S01]  /*85c0*/  FFMA.FTZ R215, R3, R215, R18 ;  /* 0x000000d703d77223 */ /* 0x000fe20000010012 */
[-C--:B------:R-:W-:Y:S02]  /*85d0*/  ISETP.GE.AND P1, PT, R29, R139.reuse, PT ;  /* 0x0000008b1d00720c */ /* 0x080fe40003f26270 */
[----:B------:R-:W-:Y:S01]  /*85e0*/  ISETP.GE.AND P5, PT, R28, R139, PT ;  /* 0x0000008b1c00720c */ /* 0x000fe20003fa6270 */
[-C--:B------:R-:W-:Y:S01]  /*85f0*/  FFMA.FTZ R21, R3, R26.reuse, R21 ;  /* 0x0000001a03157223 */ /* 0x080fe20000010015 */
[----:B------:R-:W-:Y:S01]  /*8600*/  FSEL R223, R27, -INF , !P1 ;  /* 0xff8000001bdf7808 */ /* 0x000fe20004800000 */
[----:B------:R-:W-:Y:S01]  /*8610*/  FFMA.FTZ R23, R3, R26, R23 ;  /* 0x0000001a03177223 */ /* 0x000fe20000010017 */
[----:B------:R-:W-:-:S02]  /*8620*/  FSEL R141, R141, -INF , !P5 ;  /* 0xff8000008d8d7808 */ /* 0x000fc40006800000 */
[----:B------:R-:W-:Y:S02]  /*8630*/  I2FP.F32.U32 R18, R20 ;  /* 0x0000001400127245 */ /* 0x000fe40000201000 */
[C---:B------:R-:W-:Y:S02]  /*8640*/  ISETP.GE.AND P1, PT, R25.reuse, R140, PT ;  /* 0x0000008c1900720c */ /* 0x040fe40003f26270 */
[----:B------:R-:W-:Y:S01]  /*8650*/  ISETP.GE.AND P0, PT, R25, R139, PT ;  /* 0x0000008b1900720c */ /* 0x000fe20003f06270 */
[----:B------:R-:W-:Y:S01]  /*8660*/  FFMA.FTZ R207, R3, R18, R17 ;  /* 0x0000001203cf7223 */ /* 0x000fe20000010011 */
[----:B------:R-:W-:Y:S01]  /*8670*/  ISETP.GE.AND P5, PT, R22, R140, PT ;  /* 0x0000008c1600720c */ /* 0x000fe20003fa6270 */
[----:B------:R-:W-:Y:S01]  /*8680*/  VIADD R17, R120, 0xffffffb9 ;  /* 0xffffffb978117836 */ /* 0x000fe20000000000 */
[----:B------:R-:W-:Y:S01]  /*8690*/  FSEL R231, R21, -INF , !P1 ;  /* 0xff80000015e77808 */ /* 0x000fe20004800000 */
[----:B------:R-:W-:Y:S01]  /*86a0*/  FFMA.FTZ R19, R3, R18, R19 ;  /* 0x0000001203137223 */ /* 0x000fe20000010013 */
[----:B------:R-:W-:-:S02]  /*86b0*/  FSEL R221, R23, -INF , !P0 ;  /* 0xff80000017dd7808 */ /* 0x000fc40004000000 */
[----:B------:R-:W-:Y:S01]  /*86c0*/  FSEL R205, R16, -INF , !P5 ;  /* 0xff80000010cd7808 */ /* 0x000fe20006800000 */
[----:B------:R-:W-:Y:S01]  /*86d0*/  VIADD R16, R120, 0xffffffb8 ;  /* 0xffffffb878107836 */ /* 0x000fe20000000000 */
[----:B------:R-:W-:Y:S02]  /*86e0*/  ISETP.GE.AND P1, PT, R22, R139, PT ;  /* 0x0000008b1600720c */ /* 0x000fe40003f26270 */
[-C--:B------:R-:W-:Y:S02]  /*86f0*/  ISETP.GE.AND P0, PT, R20, R140.reuse, PT ;  /* 0x0000008c1400720c */ /* 0x080fe40003f06270 */
[----:B------:R-:W-:Y:S02]  /*8700*/  FSEL R215, R215, -INF , !P1 ;  /* 0xff800000d7d77808 */ /* 0x000fe40004800000 */
[----:B------:R-:W-:Y:S02]  /*8710*/  FSEL R207, R207, -INF , !P0 ;  /* 0xff800000cfcf7808 */ /* 0x000fe40004000000 */
[----:B------:R-:W-:-:S02]  /*8720*/  ISETP.GE.AND P1, PT, R16, R140, PT ;  /* 0x0000008c1000720c */ /* 0x000fc40003f26270 */
[----:B------:R-:W-:Y:S02]  /*8730*/  I2FP.F32.U32 R21, R16 ;  /* 0x0000001000157245 */ /* 0x000fe40000201000 */
[----:B------:R-:W-:Y:S02]  /*8740*/  ISETP.GE.AND P0, PT, R16, R139, PT ;  /* 0x0000008b1000720c */ /* 0x000fe40003f06270 */
[----:B------:R-:W-:Y:S01]  /*8750*/  I2FP.F32.U32 R16, R17 ;  /* 0x0000001100107245 */ /* 0x000fe20000201000 */
[C---:B------:R-:W-:Y:S01]  /*8760*/  FFMA.FTZ R219, R3.reuse, R21, R12 ;  /* 0x0000001503db7223 */ /* 0x040fe2000001000c */
[----:B------:R-:W-:Y:S01]  /*8770*/  ISETP.GE.AND P5, PT, R20, R139, PT ;  /* 0x0000008b1400720c */ /* 0x000fe20003fa6270 */
[C---:B------:R-:W-:Y:S01]  /*8780*/  FFMA.FTZ R14, R3.reuse, R21, R14 ;  /* 0x00000015030e7223 */ /* 0x040fe2000001000e */
[----:B------:R-:W-:Y:S02]  /*8790*/  VIADD R12, R120, 0xffffffc0 ;  /* 0xffffffc0780c7836 */ /* 0x000fe40000000000 */
[-C--:B------:R-:W-:Y:S01]  /*87a0*/  FFMA.FTZ R13, R3, R16.reuse, R13 ;  /* 0x00000010030d7223 */ /* 0x080fe2000001000d */
[----:B------:R-:W-:Y:S01]  /*87b0*/  FSEL R211, R19, -INF , !P5 ;  /* 0xff80000013d37808 */ /* 0x000fe20006800000 */
[----:B------:R-:W-:Y:S01]  /*87c0*/  FFMA.FTZ R15, R3, R16, R15 ;  /* 0x00000010030f7223 */ /* 0x000fe2000001000f */
[----:B------:R-:W-:-:S02]  /*87d0*/  ISETP.GE.AND P5, PT, R17, R140, PT ;  /* 0x0000008c1100720c */ /* 0x000fc40003fa6270 */
[----:B------:R-:W-:Y:S02]  /*87e0*/  FSEL R219, R219, -INF , !P1 ;  /* 0xff800000dbdb7808 */ /* 0x000fe40004800000 */
[----:B------:R-:W-:Y:S02]  /*87f0*/  ISETP.GE.AND P1, PT, R17, R139, PT ;  /* 0x0000008b1100720c */ /* 0x000fe40003f26270 */
[----:B------:R-:W-:Y:S02]  /*8800*/  FSEL R209, R14, -INF , !P0 ;  /* 0xff8000000ed17808 */ /* 0x000fe40004000000 */
[----:B------:R-:W-:Y:S02]  /*8810*/  FSEL R217, R13, -INF , !P5 ;  /* 0xff8000000dd97808 */ /* 0x000fe40006800000 */
[----:B------:R-:W-:Y:S02]  /*8820*/  ISETP.GE.AND P0, PT, R12, R140, PT ;  /* 0x0000008c0c00720c */ /* 0x000fe40003f06270 */
[----:B------:R-:W-:-:S02]  /*8830*/  I2FP.F32.U32 R17, R12 ;  /* 0x0000000c00117245 */ /* 0x000fc40000201000 */
[----:B------:R-:W-:Y:S01]  /*8840*/  ISETP.GE.AND P5, PT, R12, R139, PT ;  /* 0x0000008b0c00720c */ /* 0x000fe20003fa6270 */
[C---:B------:R-:W-:Y:S01]  /*8850*/  VIADD R12, R120.reuse, 0xffffffc1 ;  /* 0xffffffc1780c7836 */ /* 0x040fe20000000000 */
[----:B------:R-:W-:Y:S01]  /*8860*/  FSEL R213, R15, -INF , !P1 ;  /* 0xff8000000fd57808 */ /* 0x000fe20004800000 */
[CC--:B------:R-:W-:Y:S01]  /*8870*/  FFMA.FTZ R177, R3.reuse, R17.reuse, R8 ;  /* 0x0000001103b17223 */ /* 0x0c0fe20000010008 */
[----:B------:R-:W-:Y:S02]  /*8880*/  VIADD R8, R120, 0xffffffc8 ;  /* 0xffffffc878087836 */ /* 0x000fe40000000000 */
[C---:B------:R-:W-:Y:S01]  /*8890*/  FFMA.FTZ R10, R3.reuse, R17, R10 ;  /* 0x00000011030a7223 */ /* 0x040fe2000001000a */
[----:B------:R-:W-:Y:S02]  /*88a0*/  I2FP.F32.U32 R14, R12 ;  /* 0x0000000c000e7245 */ /* 0x000fe40000201000 */
[----:B------:R-:W-:Y:S02]  /*88b0*/  ISETP.GE.AND P1, PT, R12, R140, PT ;  /* 0x0000008c0c00720c */ /* 0x000fe40003f26270 */
[----:B------:R-:W-:Y:S01]  /*88c0*/  FSEL R189, R10, -INF , !P5 ;  /* 0xff8000000abd7808 */ /* 0x000fe20006800000 */
[CC--:B------:R-:W-:Y:S01]  /*88d0*/  FFMA.FTZ R9, R3.reuse, R14.reuse, R9 ;  /* 0x0000000e03097223 */ /* 0x0c0fe20000010009 */
[----:B------:R-:W-:Y:S01]  /*88e0*/  FFMA.FTZ R167, R3, R14, R11 ;  /* 0x0000000e03a77223 */ /* 0x000fe2000001000b */
[----:B------:R-:W-:-:S02]  /*88f0*/  I2FP.F32.U32 R11, R8 ;  /* 0x00000008000b7245 */ /* 0x000fc40000201000 */
[C---:B------:R-:W-:Y:S02]  /*8900*/  ISETP.GE.AND P5, PT, R8.reuse, R140, PT ;  /* 0x0000008c0800720c */ /* 0x040fe40003fa6270 */
[----:B------:R-:W-:Y:S01]  /*8910*/  FSEL R193, R9, -INF , !P1 ;  /* 0xff80000009c17808 */ /* 0x000fe20004800000 */
[C---:B------:R-:W-:Y:S01]  /*8920*/  FFMA.FTZ R4, R3.reuse, R11, R4 ;  /* 0x0000000b03047223 */ /* 0x040fe20000010004 */
[----:B------:R-:W-:Y:S01]  /*8930*/  ISETP.GE.AND P1, PT, R8, R139, PT ;  /* 0x0000008b0800720c */ /* 0x000fe20003f26270 */
[C---:B------:R-:W-:Y:S02]  /*8940*/  VIADD R9, R120.reuse, 0xffffffc9 ;  /* 0xffffffc978097836 */ /* 0x040fe40000000000 */
[----:B------:R-:W-:Y:S01]  /*8950*/  FFMA.FTZ R6, R3, R11, R6 ;  /* 0x0000000b03067223 */ /* 0x000fe20000010006 */
[----:B------:R-:W-:Y:S01]  /*8960*/  VIADD R8, R120, 0xffffffd0 ;  /* 0xffffffd078087836 */ /* 0x000fe20000000000 */
[----:B------:R-:W-:Y:S02]  /*8970*/  FSEL R199, R4, -INF , !P5 ;  /* 0xff80000004c77808 */ /* 0x000fe40006800000 */
[----:B------:R-:W-:-:S02]  /*8980*/  I2FP.F32.U32 R10, R9 ;  /* 0x00000009000a7245 */ /* 0x000fc40000201000 */
[----:B------:R-:W-:Y:S02]  /*8990*/  I2FP.F32.U32 R4, R8 ;  /* 0x0000000800047245 */ /* 0x000fe40000201000 */
[----:B------:R-:W-:Y:S01]  /*89a0*/  FSEL R163, R6, -INF , !P1 ;  /* 0xff80000006a37808 */ /* 0x000fe20004800000 */
[CC--:B------:R-:W-:Y:S01]  /*89b0*/  FFMA.FTZ R201, R3.reuse, R10.reuse, R5 ;  /* 0x0000000a03c97223 */ /* 0x0c0fe20000010005 */
[C---:B------:R-:W-:Y:S01]  /*89c0*/  FFMA.FTZ R7, R3.reuse, R10, R7 ;  /* 0x0000000a03077223 */ /* 0x040fe20000010007 */
[----:B------:R-:W-:Y:S01]  /*89d0*/  FFMA.FTZ R64, R3, R4, R64 ;  /* 0x0000000403407223 */ /* 0x000fe20000010040 */
[-C--:B------:R-:W-:Y:S01]  /*89e0*/  ISETP.GE.AND P5, PT, R9, R139.reuse, PT ;  /* 0x0000008b0900720c */ /* 0x080fe20003fa6270 */
[----:B------:R-:W-:Y:S01]  /*89f0*/  VIADD R5, R120, 0xffffffd1 ;  /* 0xffffffd178057836 */ /* 0x000fe20000000000 */
[----:B------:R-:W-:Y:S01]  /*8a00*/  ISETP.GE.AND P1, PT, R8, R140, PT ;  /* 0x0000008c0800720c */ /* 0x000fe20003f26270 */
[----:B------:R-:W-:Y:S01]  /*8a10*/  FFMA.FTZ R66, R3, R4, R66 ;  /* 0x0000000403427223 */ /* 0x000fe20000010042 */
[----:B------:R-:W-:Y:S01]  /*8a20*/  FSEL R177, R177, -INF , !P0 ;  /* 0xff800000b1b17808 */ /* 0x000fe20004000000 */
[----:B------:R-:W-:Y:S01]  /*8a30*/  VIADD R4, R120, 0xffffffd9 ;  /* 0xffffffd978047836 */ /* 0x000fe20000000000 */
[----:B------:R-:W-:-:S02]  /*8a40*/  ISETP.GE.AND P0, PT, R12, R139, PT ;  /* 0x0000008b0c00720c */ /* 0x000fc40003f06270 */
[----:B------:R-:W-:Y:S02]  /*8a50*/  FSEL R165, R7, -INF , !P5 ;  /* 0xff80000007a57808 */ /* 0x000fe40006800000 */
[----:B------:R-:W-:Y:S02]  /*8a60*/  FSEL R150, R64, -INF , !P1 ;  /* 0xff80000040967808 */ /* 0x000fe40004800000 */
[C---:B------:R-:W-:Y:S02]  /*8a70*/  ISETP.GE.AND P5, PT, R5.reuse, R140, PT ;  /* 0x0000008c0500720c */ /* 0x040fe40003fa6270 */
[----:B------:R-:W-:Y:S02]  /*8a80*/  I2FP.F32.U32 R6, R5 ;  /* 0x0000000500067245 */ /* 0x000fe40000201000 */
[----:B------:R-:W-:Y:S01]  /*8a90*/  ISETP.GE.AND P1, PT, R5, R139, PT ;  /* 0x0000008b0500720c */ /* 0x000fe20003f26270 */
[----:B------:R-:W-:Y:S01]  /*8aa0*/  VIADD R5, R120, 0xffffffd8 ;  /* 0xffffffd878057836 */ /* 0x000fe20000000000 */
[----:B------:R-:W-:Y:S01]  /*8ab0*/  FSEL R167, R167, -INF , !P0 ;  /* 0xff800000a7a77808 */ /* 0x000fe20004000000 */
[----:B------:R-:W-:Y:S01]  /*8ac0*/  FFMA.FTZ R65, R3, R6, R65 ;  /* 0x0000000603417223 */ /* 0x000fe20000010041 */
[----:B------:R-:W-:Y:S01]  /*8ad0*/  ISETP.GE.AND P0, PT, R9, R140, PT ;  /* 0x0000008c0900720c */ /* 0x000fe20003f06270 */
[----:B------:R-:W-:Y:S01]  /*8ae0*/  FFMA.FTZ R67, R3, R6, R67 ;  /* 0x0000000603437223 */ /* 0x000fe20000010043 */
[----:B------:R-:W-:-:S02]  /*8af0*/  I2FP.F32.U32 R6, R5 ;  /* 0x0000000500067245 */ /* 0x000fc40000201000 */
[----:B------:R-:W-:Y:S02]  /*8b00*/  FSEL R201, R201, -INF , !P0 ;  /* 0xff800000c9c97808 */ /* 0x000fe40004000000 */
[----:B------:R-:W-:Y:S01]  /*8b10*/  ISETP.GE.AND P0, PT, R8, R139, PT ;  /* 0x0000008b0800720c */ /* 0x000fe20003f06270 */
[CC--:B------:R-:W-:Y:S01]  /*8b20*/  FFMA.FTZ R60, R3.reuse, R6.reuse, R60 ;  /* 0x00000006033c7223 */ /* 0x0c0fe2000001003c */
[----:B------:R-:W-:Y:S01]  /*8b30*/  FFMA.FTZ R62, R3, R6, R62 ;  /* 0x00000006033e7223 */ /* 0x000fe2000001003e */
[----:B------:R-:W-:Y:S02]  /*8b40*/  I2FP.F32.U32 R6, R4 ;  /* 0x0000000400067245 */ /* 0x000fe40000201000 */
[----:B------:R-:W-:Y:S02]  /*8b50*/  FSEL R143, R66, -INF , !P0 ;  /* 0xff800000428f7808 */ /* 0x000fe40004000000 */
[----:B------:R-:W-:Y:S01]  /*8b60*/  ISETP.GE.AND P0, PT, R5, R140, PT ;  /* 0x0000008c0500720c */ /* 0x000fe20003f06270 */
[-C--:B------:R-:W-:Y:S01]  /*8b70*/  FFMA.FTZ R61, R3, R6.reuse, R61 ;  /* 0x00000006033d7223 */ /* 0x080fe2000001003d */
[----:B------:R-:W-:Y:S01]  /*8b80*/  FSEL R145, R67, -INF , !P1 ;  /* 0xff80000043917808 */ /* 0x000fe20004800000 */
[----:B------:R-:W-:Y:S01]  /*8b90*/  FFMA.FTZ R63, R3, R6, R63 ;  /* 0x00000006033f7223 */ /* 0x000fe2000001003f */
[----:B------:R-:W-:Y:S01]  /*8ba0*/  FSEL R151, R60, -INF , !P0 ;  /* 0xff8000003c977808 */ /* 0x000fe20004000000 */
[----:B------:R-:W-:Y:S01]  /*8bb0*/  VIADD R6, R120, 0xffffffe8 ;  /* 0xffffffe878067836 */ /* 0x000fe20000000000 */
[----:B------:R-:W-:-:S02]  /*8bc0*/  FSEL R155, R65, -INF , !P5 ;  /* 0xff800000419b7808 */ /* 0x000fc40006800000 */
[CC--:B------:R-:W-:Y:S02]  /*8bd0*/  ISETP.GE.AND P1, PT, R4.reuse, R140.reuse, PT ;  /* 0x0000008c0400720c */ /* 0x0c0fe40003f26270 */
[-C--:B------:R-:W-:Y:S01]  /*8be0*/  ISETP.GE.AND P0, PT, R4, R139.reuse, PT ;  /* 0x0000008b0400720c */ /* 0x080fe20003f06270 */
[C---:B------:R-:W-:Y:S01]  /*8bf0*/  VIADD R4, R120.reuse, 0xffffffe0 ;  /* 0xffffffe078047836 */ /* 0x040fe20000000000 */
[----:B------:R-:W-:Y:S01]  /*8c00*/  ISETP.GE.AND P5, PT, R5, R139, PT ;  /* 0x0000008b0500720c */ /* 0x000fe20003fa6270 */
[----:B------:R-:W-:Y:S01]  /*8c10*/  VIADD R5, R120, 0xffffffe1 ;  /* 0xffffffe178057836 */ /* 0x000fe20000000000 */
[----:B------:R-:W-:Y:S02]  /*8c20*/  FSEL R144, R61, -INF , !P1 ;  /* 0xff8000003d907808 */ /* 0x000fe40004800000 */
[----:B------:R-:W-:Y:S02]  /*8c30*/  FSEL R147, R62, -INF , !P5 ;  /* 0xff8000003e937808 */ /* 0x000fe40006800000 */
[----:B------:R-:W-:-:S02]  /*8c40*/  ISETP.GE.AND P5, PT, R4, R140, PT ;  /* 0x0000008c0400720c */ /* 0x000fc40003fa6270 */
[----:B------:R-:W-:Y:S02]  /*8c50*/  I2FP.F32.U32 R7, R4 ;  /* 0x0000000400077245 */ /* 0x000fe40000201000 */
[----:B------:R-:W-:Y:S02]  /*8c60*/  ISETP.GE.AND P1, PT, R4, R139, PT ;  /* 0x0000008b0400720c */ /* 0x000fe40003f26270 */
[----:B------:R-:W-:Y:S01]  /*8c70*/  I2FP.F32.U32 R4, R5 ;  /* 0x0000000500047245 */ /* 0x000fe20000201000 */
[CC--:B------:R-:W-:Y:S01]  /*8c80*/  FFMA.FTZ R56, R3.reuse, R7.reuse, R56 ;  /* 0x0000000703387223 */ /* 0x0c0fe20000010038 */
[----:B------:R-:W-:Y:S01]  /*8c90*/  FFMA.FTZ R58, R3, R7, R58 ;  /* 0x00000007033a7223 */ /* 0x000fe2000001003a */
[----:B------:R-:W-:Y:S02]  /*8ca0*/  FSEL R149, R63, -INF , !P0 ;  /* 0xff8000003f957808 */ /* 0x000fe40004000000 */
[----:B------:R-:W-:Y:S01]  /*8cb0*/  FFMA.FTZ R57, R3, R4, R57 ;  /* 0x0000000403397223 */ /* 0x000fe20000010039 */
        /* <DEDUP_REMOVED lines=10> */
[C---:B------:R-:W-:Y:S01]  /*8d60*/  VIADD R6, R120.reuse, 0xffffffe9 ;  /* 0xffffffe978067836 */ /* 0x040fe20000000000 */
[----:B------:R-:W-:Y:S01]  /*8d70*/  FSEL R124, R59, -INF , !P5 ;  /* 0xff8000003b7c7808 */ /* 0x000fe20006800000 */
[CC--:B------:R-:W-:Y:S01]  /*8d80*/  FFMA.FTZ R52, R3.reuse, R5.reuse, R52 ;  /* 0x0000000503347223 */ /* 0x0c0fe20000010034 */
[----:B------:R-:W-:Y:S01]  /*8d90*/  FFMA.FTZ R54, R3, R5, R54 ;  /* 0x0000000503367223 */ /* 0x000fe20000010036 */
[C---:B------:R-:W-:Y:S01]  /*8da0*/  VIADD R5, R120.reuse, 0xfffffff1 ;  /* 0xfffffff178057836 */ /* 0x040fe20000000000 */
[----:B------:R-:W-:Y:S01]  /*8db0*/  I2FP.F32.U32 R8, R6 ;  /* 0x0000000600087245 */ /* 0x000fe20000201000 */
[----:B------:R-:W-:Y:S01]  /*8dc0*/  VIADD R120, R120, 0xfffffff9 ;  /* 0xfffffff978787836 */ /* 0x000fe20000000000 */
[----:B------:R-:W-:-:S02]  /*8dd0*/  FSEL R148, R52, -INF , !P1 ;  /* 0xff80000034947808 */ /* 0x000fc40004800000 */
[C---:B------:R-:W-:Y:S01]  /*8de0*/  ISETP.GE.AND P5, PT, R6.reuse, R140, PT ;  /* 0x0000008c0600720c */ /* 0x040fe20003fa6270 */
[CC--:B------:R-:W-:Y:S01]  /*8df0*/  FFMA.FTZ R53, R3.reuse, R8.reuse, R53 ;  /* 0x0000000803357223 */ /* 0x0c0fe20000010035 */
[-C--:B------:R-:W-:Y:S01]  /*8e00*/  ISETP.GE.AND P1, PT, R6, R139.reuse, PT ;  /* 0x0000008b0600720c */ /* 0x080fe20003f26270 */
[----:B------:R-:W-:Y:S01]  /*8e10*/  FFMA.FTZ R55, R3, R8, R55 ;  /* 0x0000000803377223 */ /* 0x000fe20000010037 */
[----:B------:R-:W-:Y:S02]  /*8e20*/  I2FP.F32.U32 R6, R4 ;  /* 0x0000000400067245 */ /* 0x000fe40000201000 */
[----:B------:R-:W-:Y:S02]  /*8e30*/  FSEL R126, R54, -INF , !P0 ;  /* 0xff800000367e7808 */ /* 0x000fe40004000000 */
[----:B------:R-:W-:Y:S01]  /*8e40*/  FSEL R157, R53, -INF , !P5 ;  /* 0xff800000359d7808 */ /* 0x000fe20006800000 */
[C---:B------:R-:W-:Y:S01]  /*8e50*/  FFMA.FTZ R48, R3.reuse, R6, R48 ;  /* 0x0000000603307223 */ /* 0x040fe20000010030 */
[C---:B------:R-:W-:Y:S01]  /*8e60*/  ISETP.GE.AND P0, PT, R4.reuse, R140, PT ;  /* 0x0000008c0400720c */ /* 0x040fe20003f06270 */
[----:B------:R-:W-:Y:S01]  /*8e70*/  FFMA.FTZ R50, R3, R6, R50 ;  /* 0x0000000603327223 */ /* 0x000fe20000010032 */
[----:B------:R-:W-:-:S02]  /*8e80*/  ISETP.GE.AND P5, PT, R4, R139, PT ;  /* 0x0000008b0400720c */ /* 0x000fc40003fa6270 */
[----:B------:R-:W-:Y:S02]  /*8e90*/  I2FP.F32.U32 R4, R5 ;  /* 0x0000000500047245 */ /* 0x000fe40000201000 */
[----:B------:R-:W-:Y:S02]  /*8ea0*/  FSEL R152, R48, -INF , !P0 ;  /* 0xff80000030987808 */ /* 0x000fe40004000000 */
[----:B------:R-:W-:Y:S01]  /*8eb0*/  ISETP.GE.AND P0, PT, R5, R139, PT ;  /* 0x0000008b0500720c */ /* 0x000fe20003f06270 */
[CC--:B------:R-:W-:Y:S01]  /*8ec0*/  FFMA.FTZ R51, R3.reuse, R4.reuse, R51 ;  /* 0x0000000403337223 */ /* 0x0c0fe20000010033 */
[----:B------:R-:W-:Y:S01]  /*8ed0*/  FFMA.FTZ R49, R3, R4, R49 ;  /* 0x0000000403317223 */ /* 0x000fe20000010031 */
[----:B------:R-:W-:Y:S02]  /*8ee0*/  FSEL R127, R55, -INF , !P1 ;  /* 0xff800000377f7808 */ /* 0x000fe40004800000 */
[----:B------:R-:W-:Y:S02]  /*8ef0*/  I2FP.F32.U32 R4, R120 ;  /* 0x0000007800047245 */ /* 0x000fe40000201000 */
[----:B------:R-:W-:-:S02]  /*8f00*/  FSEL R123, R51, -INF , !P0 ;  /* 0xff800000337b7808 */ /* 0x000fc40004000000 */
[----:B------:R-:W-:Y:S01]  /*8f10*/  ISETP.GE.U32.AND P0, PT, R138, 0x3, PT ;  /* 0x000000038a00780c */ /* 0x000fe20003f06070 */
[----:B------:R-:W-:Y:S01]  /*8f20*/  FFMA.FTZ R45, R3, R4, R45 ;  /* 0x00000004032d7223 */ /* 0x000fe2000001002d */
[----:B------:R-:W-:Y:S01]  /*8f30*/  ISETP.GE.AND P1, PT, R5, R140, PT ;  /* 0x0000008c0500720c */ /* 0x000fe20003f26270 */
[----:B------:R-:W-:Y:S01]  /*8f40*/  FFMA.FTZ R47, R3, R4, R47 ;  /* 0x00000004032f7223 */ /* 0x000fe2000001002f */
[----:B------:R-:W-:Y:S02]  /*8f50*/  FSEL R122, R50, -INF , !P5 ;  /* 0xff800000327a7808 */ /* 0x000fe40006800000 */
[----:B------:R-:W-:Y:S02]  /*8f60*/  FSEL R159, R49, -INF , !P1 ;  /* 0xff800000319f7808 */ /* 0x000fe40004800000 */
[C---:B------:R-:W-:Y:S02]  /*8f70*/  ISETP.GE.AND P5, PT, R120.reuse, R140, PT ;  /* 0x0000008c7800720c */ /* 0x040fe40003fa6270 */
[----:B------:R-:W-:-:S02]  /*8f80*/  ISETP.GE.AND P1, PT, R120, R139, PT ;  /* 0x0000008b7800720c */ /* 0x000fc40003f26270 */
[----:B------:R-:W-:Y:S02]  /*8f90*/  FSEL R161, R45, -INF , !P5 ;  /* 0xff8000002da17808 */ /* 0x000fe40006800000 */
[----:B------:R-:W-:Y:S01]  /*8fa0*/  FSEL R125, R47, -INF , !P1 ;  /* 0xff8000002f7d7808 */ /* 0x000fe20004800000 */
[----:B------:R-:W-:Y:S08]  /*8fb0*/  @!P0 BRA `(.L_x_1619) ;  /* 0x0000000800408947 */ /* 0x000ff00003800000 */
[----:B------:R-:W-:Y:S05]  /*8fc0*/  BRA.U !UP1, `(.L_x_1620) ;  /* 0x0000000109f47547 */ /* 0x000fea000b800000 */
[----:B------:R-:W1:Y:S01]  /*8fd0*/  LDC R5, c[0x0][0x4f0] ;  /* 0x00013c00ff057b82 */ /* 0x000e620000000800 */
[C---:B------:R-:W-:Y:S01]  /*8fe0*/  IADD3 R6, PT, PT, R118.reuse, -0x100, RZ ;  /* 0xffffff0076067810 */ /* 0x040fe20007ffe0ff */
[----:B------:R-:W-:Y:S01]  /*8ff0*/  VIADD R118, R118, 0xfffffe80 ;  /* 0xfffffe8076767836 */ /* 0x000fe20000000000 */
[----:B------:R-:W2:Y:S02]  /*9000*/  LDCU.64 UR4, c[0x0][0x3a0] ;  /* 0x00007400ff0477ac */ /* 0x000ea40008000a00 */
[----:B------:R-:W-:Y:S02]  /*9010*/  IABS R9, R6 ;  /* 0x0000000600097213 */ /* 0x000fe40000000000 */
[----:B------:R-:W-:Y:S02]  /*9020*/  IABS R11, R118 ;  /* 0x00000076000b7213 */ /* 0x000fe40000000000 */
[-C--:B-1----:R-:W-:Y:S02]  /*9030*/  IABS R4, R5.reuse ;  /* 0x0000000500047213 */ /* 0x082fe40000000000 */
[----:B------:R-:W-:-:S02]  /*9040*/  LOP3.LUT R118, R118, R5, RZ, 0x3c, !PT ;  /* 0x0000000576767212 */ /* 0x000fc400078e3cff */
        /* <DEDUP_REMOVED lines=53> */
.L_x_1620:
[----:B------:R-:W-:Y:S01]  /*93a0*/  UMOV UR4, URZ ;  /* 0x000000ff00047c82 */ /* 0x000fe20008000000 */
[----:B------:R-:W-:Y:S01]  /*93b0*/  IMAD.SHL.U32 R4, R136, 0x80, RZ ;  /* 0x0000008088047824 */ /* 0x000fe200078e00ff */
[----:B------:R-:W-:-:S05]  /*93c0*/  IADD3 R5, P0, PT, RZ, -UR4, RZ ;  /* 0x80000004ff057c10 */ /* 0x000fca000ff1e0ff */
[----:B------:R-:W-:-:S05]  /*93d0*/  IMAD.X R4, RZ, RZ, ~R4, P0 ;  /* 0x000000ffff047224 */ /* 0x000fca00000e0e04 */
[----:B------:R-:W-:-:S04]  /*93e0*/  SHF.R.S64 R5, R5, 0x1f, R4 ;  /* 0x0000001f05057819 */ /* 0x000fc80000001004 */
[----:B------:R-:W-:-:S04]  /*93f0*/  IADD3 R176, P0, PT, R5, R176, RZ ;  /* 0x000000b005b07210 */ /* 0x000fc80007f1e0ff */
[----:B------:R-:W-:-:S09]  /*9400*/  LEA.HI.X.SX32 R175, R4, R175, 0x1, P0 ;  /* 0x000000af04af7211 */ /* 0x000fd200000f0eff */
.L_x_1621:
[----:B------:R-:W-:Y:S01]  /*9410*/  @!P4 IMAD.MOV.U32 R8, RZ, RZ, R176 ;  /* 0x000000ffff08c224 */ /* 0x000fe200078e00b0 */
[C---:B------:R-:W-:Y:S01]  /*9420*/  LEA R6, P0, R136.reuse, R176, 0x6 ;  /* 0x000000b088067211 */ /* 0x040fe200078030ff */
[----:B------:R-:W-:Y:S01]  /*9430*/  @!P4 IMAD.MOV.U32 R9, RZ, RZ, R175 ;  /* 0x000000ffff09c224 */ /* 0x000fe200078e00af */
[C-C-:B------:R-:W-:Y:S01]  /*9440*/  SHF.L.U64.HI R5, R136.reuse, 0x6, R137.reuse ;  /* 0x0000000688057819 */ /* 0x140fe20000010289 */
[C---:B------:R-:W-:Y:S01]  /*9450*/  IMAD.SHL.U32 R4, R136.reuse, 0x40, RZ ;  /* 0x0000004088047824 */ /* 0x040fe200078e00ff */
[----:B------:R-:W-:Y:S02]  /*9460*/  LEA.HI.X R7, R136, R175, R137, 0x6, P0 ;  /* 0x000000af88077211 */ /* 0x000fe400000f3489 */
[----:B------:R-:W-:Y:S01]  /*9470*/  @!PT LDS RZ, [RZ] ;  /* 0x00000000fffff984 */ /* 0x000fe20000000800 */
[----:B------:R-:W-:Y:S01]  /*9480*/  @!PT LDS RZ, [RZ] ;  /* 0x00000000fffff984 */ /* 0x000fe20000000800 */
[----:B------:R-:W-:Y:S01]  /*9490*/  @!PT LDS RZ, [RZ] ;  /* 0x00000000fffff984 */ /* 0x000fe20000000800 */
[----:B------:R1:W-:Y:S02]  /*94a0*/  @!P4 LDGSTS.E.BYPASS.LTC128B.128 [R183+0x3000], desc[UR16][R8.64] ;  /* 0x0300000008b7cfae */ /* 0x0003e4000b981a10 */
[C---:B------:R-:W-:Y:S02]  /*94b0*/  IADD3 R10, P1, PT, R4.reuse, R6, RZ ;  /* 0x00000006040a7210 */ /* 0x040fe40007f3e0ff */
[----:B------:R2:W-:Y:S02]  /*94c0*/  @P4 STS.128 [R183+0x3000], RZ ;  /* 0x003000ffb7004388 */ /* 0x0005e40000000c00 */
[----:B------:R-:W-:Y:S01]  /*94d0*/  IADD3 R4, P0, PT, R4, R10, RZ ;  /* 0x0000000a04047210 */ /* 0x000fe20007f1e0ff */
[----:B------:R-:W-:-:S05]  /*94e0*/  IMAD.X R11, R5, 0x1, R7, P1 ;  /* 0x00000001050b7824 */ /* 0x000fca00008e0607 */
[----:B------:R-:W-:Y:S02]  /*94f0*/  IADD3.X R5, PT, PT, R5, R11, RZ, P0, !PT ;  /* 0x0000000b05057210 */ /* 0x000fe400007fe4ff */
[----:B-1----:R-:W-:Y:S01]  /*9500*/  @!P3 MOV R8, R176 ;  /* 0x000000b00008b202 */ /* 0x002fe20000000f00 */
[----:B------:R-:W-:-:S05]  /*9510*/  @!P3 IMAD.MOV.U32 R9, RZ, RZ, R175 ;  /* 0x000000ffff09b224 */ /* 0x000fca00078e00af */
[----:B------:R-:W-:Y:S01]  /*9520*/  @!PT LDS RZ, [RZ] ;  /* 0x00000000fffff984 */ /* 0x000fe20000000800 */
[----:B------:R-:W-:Y:S01]  /*9530*/  @!PT LDS RZ, [RZ] ;  /* 0x00000000fffff984 */ /* 0x000fe20000000800 */
[----:B------:R-:W-:Y:S01]  /*9540*/  @!PT LDS RZ, [RZ] ;  /* 0x00000000fffff984 */ /* 0x000fe20000000800 */
[----:B------:R1:W-:Y:S04]  /*9550*/  @!P3 LDGSTS.E.BYPASS.LTC128B.128 [R183+0x5000], desc[UR16][R8.64+0x40] ;  /* 0x0500004008b7bfae */ /* 0x0003e8000b981a10 */
[----:B------:R2:W-:Y:S01]  /*9560*/  @P3 STS.128 [R183+0x5000], RZ ;  /* 0x005000ffb7003388 */ /* 0x0005e20000000c00 */
[----:B-1----:R-:W-:Y:S01]  /*9570*/  @!P2 MOV R8, R176 ;  /* 0x000000b00008a202 */ /* 0x002fe20000000f00 */
        /* <DEDUP_REMOVED lines=52> */
.L_x_1619:
        /* <DEDUP_REMOVED lines=55> */
[----:B------:R-:W-:Y:S01]  /*9c30*/  FMUL.FTZ R160, R5, UR6 ;  /* 0x0000000605a07c20 */ /* 0x000fe20008410000 */
[----:B------:R-:W-:Y:S01]  /*9c40*/  @P6 IADD3 R0, PT, PT, R195, -0x20, RZ ;  /* 0xffffffe0c3006810 */ /* 0x000fe20007ffe0ff */
[----:B------:R-:W-:Y:S01]  /*9c50*/  FMUL.FTZ R7, R7, UR6 ;  /* 0x0000000607077c20 */ /* 0x000fe20008410000 */
[----:B------:R-:W-:Y:S01]  /*9c60*/  FFMA.FTZ R154, R133, UR6, -R156 ;  /* 0x00000006859a7c23 */ /* 0x000fe2000801089c */
[--C-:B------:R-:W-:Y:S01]  /*9c70*/  FFMA.FTZ R158, R129, UR6, -R128.reuse ;  /* 0x00000006819e7c23 */ /* 0x100fe20008010880 */
[----:B------:R-:W-:Y:S01]  /*9c80*/  FFMA.FTZ R133, R41, UR6, -R128 ;  /* 0x0000000629857c23 */ /* 0x000fe20008010880 */
[----:B------:R1:W-:Y:S01]  /*9c90*/  MUFU.EX2 R129, R43 ;  /* 0x0000002b00817308 */ /* 0x0003e20000000800 */
[----:B------:R-:W2:Y:S01]  /*9ca0*/  LDSM.16.MT88.4 R16, [R0] ;  /* 0x000000000010783b */ /* 0x000ea20000004200 */
[--C-:B------:R-:W-:Y:S01]  /*9cb0*/  FFMA.FTZ R203, R131, UR6, -R156.reuse ;  /* 0x0000000683cb7c23 */ /* 0x100fe2000801089c */
[----:B------:R-:W-:Y:S01]  /*9cc0*/  FFMA.FTZ R132, R245, UR6, -R156 ;  /* 0x00000006f5847c23 */ /* 0x000fe2000801089c */
[----:B------:R-:W3:Y:S01]  /*9cd0*/  MUFU.EX2 R162, R7 ;  /* 0x0000000700a27308 */ /* 0x000ee20000000800 */
[----:B------:R-:W4:Y:S01]  /*9ce0*/  LDSM.16.MT88.4 R32, [R0+0x2000] ;  /* 0x002000000020783b */ /* 0x000f220000004200 */
[--C-:B------:R-:W-:Y:S01]  /*9cf0*/  FFMA.FTZ R131, R37, UR6, -R128.reuse ;  /* 0x0000000625837c23 */ /* 0x100fe20008010880 */
[----:B------:R-:W-:Y:S01]  /*9d00*/  FFMA.FTZ R2, R39, UR6, -R128 ;  /* 0x0000000627027c23 */ /* 0x000fe20008010880 */
[----:B------:R-:W5:Y:S01]  /*9d10*/  MUFU.EX2 R160, R160 ;  /* 0x000000a000a07308 */ /* 0x000f620000000800 */
[----:B------:R-:W-:Y:S01]  /*9d20*/  LDSM.16.MT88.4 R52, [R0+0x4000] ;  /* 0x004000000034783b */ /* 0x000fe20000004200 */
[--C-:B------:R-:W-:Y:S01]  /*9d30*/  FFMA.FTZ R117, R117, UR6, -R156.reuse ;  /* 0x0000000675757c23 */ /* 0x100fe2000801089c */
[--C-:B------:R-:W-:Y:S01]  /*9d40*/  FFMA.FTZ R118, R243, UR6, -R156.reuse ;  /* 0x00000006f3767c23 */ /* 0x100fe2000801089c */
[----:B------:R-:W-:Y:S01]  /*9d50*/  MUFU.EX2 R203, R203 ;  /* 0x000000cb00cb7308 */ /* 0x000fe20000000800 */
[----:B------:R-:W-:Y:S01]  /*9d60*/  FFMA.FTZ R59, R239, UR6, -R156 ;  /* 0x00000006ef3b7c23 */ /* 0x000fe2000801089c */
[----:B-1----:R-:W1:Y:S01]  /*9d70*/  LDSM.16.MT88.4 R40, [R169+0xd000] ;  /* 0x00d00000a928783b */ /* 0x002e620000004200 */
[--C-:B------:R-:W-:Y:S01]  /*9d80*/  FFMA.FTZ R120, R235, UR6, -R128.reuse ;  /* 0x00000006eb787c23 */ /* 0x100fe20008010880 */
[----:B------:R-:W5:Y:S01]  /*9d90*/  MUFU.EX2 R154, R154 ;  /* 0x0000009a009a7308 */ /* 0x000f620000000800 */
[----:B------:R-:W-:Y:S01]  /*9da0*/  FFMA.FTZ R58, R119, UR6, -R128 ;  /* 0x00000006773a7c23 */ /* 0x000fe20008010880 */
[-C--:B---3--:R-:W-:Y:S01]  /*9db0*/  FMUL.FTZ R12, R68, R162.reuse ;  /* 0x000000a2440c7220 */ /* 0x088fe20000410000 */
[-C--:B------:R-:W-:Y:S01]  /*9dc0*/  FMUL.FTZ R13, R69, R162.reuse ;  /* 0x000000a2450d7220 */ /* 0x080fe20000410000 */
[----:B------:R-:W3:Y:S01]  /*9dd0*/  MUFU.EX2 R132, R132 ;  /* 0x0000008400847308 */ /* 0x000ee20000000800 */
[----:B------:R-:W-:Y:S01]  /*9de0*/  FMUL.FTZ R20, R76, R162 ;  /* 0x000000a24c147220 */ /* 0x000fe20000410000 */
[-C--:B-----5:R-:W-:Y:S01]  /*9df0*/  FMUL.FTZ R14, R70, R160.reuse ;  /* 0x000000a0460e7220 */ /* 0x0a0fe20000410000 */
[----:B------:R-:W-:Y:S01]  /*9e00*/  FMUL.FTZ R15, R71, R160 ;  /* 0x000000a0470f7220 */ /* 0x000fe20000410000 */
[----:B------:R-:W-:Y:S01]  /*9e10*/  MUFU.EX2 R158, R158 ;  /* 0x0000009e009e7308 */ /* 0x000fe20000000800 */
[----:B------:R-:W5:Y:S01]  /*9e20*/  LDSM.16.MT88.4 R68, [R169+0x9400] ;  /* 0x00940000a944783b */ /* 0x000f620000004200 */
[----:B------:R-:W-:Y:S01]  /*9e30*/  FMUL.FTZ R21, R77, R162 ;  /* 0x000000a24d157220 */ /* 0x000fe20000410000 */
[-C--:B------:R-:W-:Y:S01]  /*9e40*/  FMUL.FTZ R22, R78, R160.reuse ;  /* 0x000000a04e167220 */ /* 0x080fe20000410000 */
[----:B------:R-:W2:Y:S01]  /*9e50*/  MUFU.EX2 R133, R133 ;  /* 0x0000008500857308 */ /* 0x000ea20000000800 */
[----:B------:R-:W-:Y:S01]  /*9e60*/  FMUL.FTZ R23, R79, R160 ;  /* 0x000000a04f177220 */ /* 0x000fe20000410000 */
[----:B------:R-:W-:Y:S01]  /*9e70*/  F2FP.F16.F32.PACK_AB R48, R154, R203 ;  /* 0x000000cb9a30723e */ /* 0x000fe200000000ff */
[-C--:B------:R-:W-:Y:S01]  /*9e80*/  FMUL.FTZ R44, R100, R162.reuse ;  /* 0x000000a2642c7220 */ /* 0x080fe20000410000 */
[----:B------:R-:W-:Y:S01]  /*9e90*/  MUFU.EX2 R131, R131 ;  /* 0x0000008300837308 */ /* 0x000fe20000000800 */
[----:B------:R-:W-:Y:S01]  /*9ea0*/  FMUL.FTZ R45, R101, R162 ;  /* 0x000000a2652d7220 */ /* 0x000fe20000410000 */
[----:B---3--:R-:W-:Y:S01]  /*9eb0*/  F2FP.F16.F32.PACK_AB R50, R129, R132 ;  /* 0x000000848132723e */ /* 0x008fe200000000ff */
[-C--:B------:R-:W-:Y:S01]  /*9ec0*/  FMUL.FTZ R80, R80, R162.reuse ;  /* 0x000000a250507220 */ /* 0x080fe20000410000 */
[----:B------:R-:W3:Y:S01]  /*9ed0*/  MUFU.EX2 R2, R2 ;  /* 0x0000000200027308 */ /* 0x000ee20000000800 */
[----:B------:R-:W-:Y:S01]  /*9ee0*/  FMUL.FTZ R81, R81, R162 ;  /* 0x000000a251517220 */ /* 0x000fe20000410000 */
[-C--:B------:R-:W-:Y:S01]  /*9ef0*/  FMUL.FTZ R82, R82, R160.reuse ;  /* 0x000000a052527220 */ /* 0x080fe20000410000 */
[----:B------:R-:W-:Y:S01]  /*9f00*/  FMUL.FTZ R83, R83, R160 ;  /* 0x000000a053537220 */ /* 0x000fe20000410000 */
[----:B------:R-:W-:Y:S01]  /*9f10*/  FFMA.FTZ R100, R241, UR6, -R156 ;  /* 0x00000006f1647c23 */ /* 0x000fe2000801089c */
[--C-:B------:R-:W-:Y:S01]  /*9f20*/  FFMA.FTZ R101, R237, UR6, -R128.reuse ;  /* 0x00000006ed657c23 */ /* 0x100fe20008010880 */
[----:B--2---:R-:W-:Y:S01]  /*9f30*/  F2FP.F16.F32.PACK_AB R49, R133, R158 ;  /* 0x0000009e8531723e */ /* 0x004fe200000000ff */
[----:B------:R-:W-:Y:S01]  /*9f40*/  FFMA.FTZ R233, R233, UR6, -R128 ;  /* 0x00000006e9e97c23 */ /* 0x000fe20008010880 */
        /* <DEDUP_REMOVED lines=9> */
[----:B------:R-:W-:Y:S01]  /*9fe0*/  MUFU.EX2 R100, R100 ;  /* 0x0000006400647308 */ /* 0x000fe20000000800 */
[-C--:B------:R-:W-:Y:S01]  /*9ff0*/  FMUL.FTZ R28, R84, R162.reuse ;  /* 0x000000a2541c7220 */ /* 0x080fe20000410000 */
[----:B------:R-:W-:Y:S01]  /*a000*/  FMUL.FTZ R29, R85, R162 ;  /* 0x000000a2551d7220 */ /* 0x000fe20000410000 */
[-C--:B------:R-:W-:Y:S01]  /*a010*/  FMUL.FTZ R30, R86, R160.reuse ;  /* 0x000000a0561e7220 */ /* 0x080fe20000410000 */
[C---:B------:R-:W-:Y:S01]  /*a020*/  HMMA.16816.F32 R20, R48.reuse, R24, R20 ;  /* 0x000000183014723c */ /* 0x040fe20000001814 */
[----:B------:R-:W2:Y:S01]  /*a030*/  MUFU.EX2 R117, R117 ;  /* 0x0000007500757308 */ /* 0x000ea20000000800 */
        /* <DEDUP_REMOVED lines=19> */
[----:B------:R-:W-:Y:S01]  /*a170*/  MUFU.EX2 R119, R233 ;  /* 0x000000e900777308 */ /* 0x000fe20000000800 */
[----:B------:R-:W-:Y:S01]  /*a180*/  FMUL.FTZ R97, R97, R162 ;  /* 0x000000a261617220 */ /* 0x000fe20000410000 */
[-C--:B------:R-:W-:Y:S01]  /*a190*/  FMUL.FTZ R98, R98, R160.reuse ;  /* 0x000000a062627220 */ /* 0x080fe20000410000 */
[-C--:B------:R-:W-:Y:S01]  /*a1a0*/  FMUL.FTZ R99, R99, R160.reuse ;  /* 0x000000a063637220 */ /* 0x080fe20000410000 */
[----:B------:R-:W5:Y:S01]  /*a1b0*/  MUFU.EX2 R58, R58 ;  /* 0x0000003a003a7308 */ /* 0x000f620000000800 */
[-C--:B------:R-:W-:Y:S01]  /*a1c0*/  FMUL.FTZ R46, R102, R160.reuse ;  /* 0x000000a0662e7220 */ /* 0x080fe20000410000 */
[----:B------:R-:W-:Y:S01]  /*a1d0*/  FMUL.FTZ R47, R103, R160 ;  /* 0x000000a0672f7220 */ /* 0x000fe20000410000 */
[C---:B------:R-:W-:Y:S01]  /*a1e0*/  HMMA.16816.F32 R4, R48.reuse, R8, R4 ;  /* 0x000000083004723c */ /* 0x040fe20000001804 */
[-C--:B------:R-:W-:Y:S01]  /*a1f0*/  FMUL.FTZ R104, R104, R162.reuse ;  /* 0x000000a268687220 */ /* 0x080fe20000410000 */
[----:B------:R-:W-:Y:S01]  /*a200*/  FMUL.FTZ R105, R105, R162 ;  /* 0x000000a269697220 */ /* 0x000fe20000410000 */
[-C--:B------:R-:W-:Y:S01]  /*a210*/  FMUL.FTZ R106, R106, R160.reuse ;  /* 0x000000a06a6a7220 */ /* 0x080fe20000410000 */
[----:B------:R-:W-:Y:S01]  /*a220*/  FMUL.FTZ R107, R107, R160 ;  /* 0x000000a06b6b7220 */ /* 0x000fe20000410000 */
[----:B------:R-:W5:Y:S01]  /*a230*/  LDSM.16.MT88.4 R64, [R0+0x400] ;  /* 0x000400000040783b */ /* 0x000f620000004200 */
[--C-:B------:R-:W-:Y:S01]  /*a240*/  FFMA.FTZ R137, R135, UR6, -R156.reuse ;  /* 0x0000000687897c23 */ /* 0x100fe2000801089c */
[--C-:B------:R-:W-:Y:S01]  /*a250*/  FFMA.FTZ R136, R229, UR6, -R156.reuse ;  /* 0x00000006e5887c23 */ /* 0x100fe2000801089c */
[C---:B------:R-:W-:Y:S01]  /*a260*/  HMMA.16816.F32 R8, R48.reuse, R10, R108 ;  /* 0x0000000a3008723c */ /* 0x040fe2000000186c */
[--C-:B------:R-:W-:Y:S01]  /*a270*/  FFMA.FTZ R135, R227, UR6, -R156.reuse ;  /* 0x00000006e3877c23 */ /* 0x100fe2000801089c */
[----:B------:R-:W-:Y:S01]  /*a280*/  FFMA.FTZ R134, R231, UR6, -R156 ;  /* 0x00000006e7867c23 */ /* 0x000fe2000801089c */
[--C-:B------:R-:W-:Y:S01]  /*a290*/  FFMA.FTZ R142, R225, UR6, -R128.reuse ;  /* 0x00000006e18e7c23 */ /* 0x100fe20008010880 */
[--C-:B------:R-:W-:Y:S01]  /*a2a0*/  FFMA.FTZ R140, R141, UR6, -R128.reuse ;  /* 0x000000068d8c7c23 */ /* 0x100fe20008010880 */
[--C-:B------:R-:W-:Y:S01]  /*a2b0*/  FFMA.FTZ R139, R221, UR6, -R128.reuse ;  /* 0x00000006dd8b7c23 */ /* 0x100fe20008010880 */
[----:B------:R-:W-:Y:S01]  /*a2c0*/  FFMA.FTZ R223, R223, UR6, -R128 ;  /* 0x00000006dfdf7c23 */ /* 0x000fe20008010880 */
        /* <DEDUP_REMOVED lines=9> */
[C---:B----4-:R-:W-:Y:S01]  /*a360*/  HMMA.16816.F32 R28, R48.reuse, R32, R28 ;  /* 0x00000020301c723c */ /* 0x050fe2000000181c */
[----:B------:R-:W-:Y:S01]  /*a370*/  FFMA.FTZ R215, R215, UR6, -R128 ;  /* 0x00000006d7d77c23 */ /* 0x000fe20008010880 */
[----:B------:R-:W-:Y:S01]  /*a380*/  FFMA.FTZ R198, R177, UR6, -R156 ;  /* 0x00000006b1c67c23 */ /* 0x000fe2000801089c */
[----:B------:R-:W-:Y:S01]  /*a390*/  MUFU.EX2 R134, R134 ;  /* 0x0000008600867308 */ /* 0x000fe20000000800 */
[----:B------:R-:W-:Y:S01]  /*a3a0*/  FFMA.FTZ R200, R163, UR6, -R128 ;  /* 0x00000006a3c87c23 */ /* 0x000fe20008010880 */
[--C-:B------:R-:W-:Y:S01]  /*a3b0*/  FFMA.FTZ R193, R193, UR6, -R156.reuse ;  /* 0x00000006c1c17c23 */ /* 0x100fe2000801089c */
[--C-:B------:R-:W-:Y:S01]  /*a3c0*/  FFMA.FTZ R194, R199, UR6, -R156.reuse ;  /* 0x00000006c7c27c23 */ /* 0x100fe2000801089c */
[----:B------:R-:W-:Y:S01]  /*a3d0*/  MUFU.EX2 R142, R142 ;  /* 0x0000008e008e7308 */ /* 0x000fe20000000800 */
[C---:B-1----:R-:W-:Y:S01]  /*a3e0*/  HMMA.16816.F32 R36, R48.reuse, R40, R36 ;  /* 0x000000283024723c */ /* 0x042fe20000001824 */
[----:B------:R-:W-:Y:S01]  /*a3f0*/  FFMA.FTZ R177, R201, UR6, -R156 ;  /* 0x00000006c9b17c23 */ /* 0x000fe2000801089c */
[--C-:B------:R-:W-:Y:S01]  /*a400*/  FFMA.FTZ R202, R189, UR6, -R128.reuse ;  /* 0x00000006bdca7c23 */ /* 0x100fe20008010880 */
[----:B------:R-:W-:Y:S01]  /*a410*/  MUFU.EX2 R141, R223 ;  /* 0x000000df008d7308 */ /* 0x000fe20000000800 */
[--C-:B------:R-:W-:Y:S01]  /*a420*/  FFMA.FTZ R167, R167, UR6, -R128.reuse ;  /* 0x00000006a7a77c23 */ /* 0x100fe20008010880 */
[----:B------:R-:W-:Y:S01]  /*a430*/  FFMA.FTZ R163, R165, UR6, -R128 ;  /* 0x00000006a5a37c23 */ /* 0x000fe20008010880 */
[----:B------:R-:W-:Y:S01]  /*a440*/  FFMA.FTZ R203, R196, R162, R203 ;  /* 0x000000a2c4cb7223 */ /* 0x000fe200000100cb */
[----:B------:R-:W-:Y:S01]  /*a450*/  MUFU.EX2 R140, R140 ;  /* 0x0000008c008c7308 */ /* 0x000fe20000000800 */
[C---:B------:R-:W-:Y:S01]  /*a460*/  HMMA.16816.F32 R16, R48.reuse, R18, R72 ;  /* 0x000000123010723c */ /* 0x040fe20000001848 */
[----:B------:R-:W-:Y:S01]  /*a470*/  LDSM.16.MT88.4 R72, [R0+0x3000] ;  /* 0x003000000048783b */ /* 0x000fe20000004200 */
[----:B------:R-:W-:Y:S01]  /*a480*/  FFMA.FTZ R150, R150, UR6, -R156 ;  /* 0x0000000696967c23 */ /* 0x000fe2000801089c */
[----:B------:R-:W-:Y:S01]  /*a490*/  MUFU.EX2 R139, R139 ;  /* 0x0000008b008b7308 */ /* 0x000fe20000000800 */
[--C-:B------:R-:W-:Y:S01]  /*a4a0*/  FFMA.FTZ R162, R143, UR6, -R128.reuse ;  /* 0x000000068fa27c23 */ /* 0x100fe20008010880 */
[--C-:B------:R-:W-:Y:S01]  /*a4b0*/  FFMA.FTZ R145, R145, UR6, -R128.reuse ;  /* 0x0000000691917c23 */ /* 0x100fe20008010880 */
[----:B------:R-:W-:Y:S01]  /*a4c0*/  FFMA.FTZ R147, R147, UR6, -R128 ;  /* 0x0000000693937c23 */ /* 0x000fe20008010880 */
[----:B------:R-:W-:Y:S01]  /*a4d0*/  MUFU.EX2 R166, R166 ;  /* 0x000000a600a67308 */ /* 0x000fe20000000800 */
[C---:B------:R-:W-:Y:S01]  /*a4e0*/  HMMA.16816.F32 R32, R48.reuse, R34, R88 ;  /* 0x000000223020723c */ /* 0x040fe20000001858 */
[----:B------:R-:W-:Y:S01]  /*a4f0*/  FFMA.FTZ R155, R155, UR6, -R156 ;  /* 0x000000069b9b7c23 */ /* 0x000fe2000801089c */
[----:B------:R-:W-:Y:S01]  /*a500*/  FFMA.FTZ R149, R149, UR6, -R128 ;  /* 0x0000000695957c23 */ /* 0x000fe20008010880 */
[----:B------:R-:W-:Y:S01]  /*a510*/  MUFU.EX2 R164, R164 ;  /* 0x000000a400a47308 */ /* 0x000fe20000000800 */
[----:B------:R-:W-:Y:S01]  /*a520*/  LDSM.16.MT88.4 R108, [R169+0xa800] ;  /* 0x00a80000a96c783b */ /* 0x000fe20000004200 */
[--C-:B------:R-:W-:Y:S01]  /*a530*/  FFMA.FTZ R153, R153, UR6, -R156.reuse ;  /* 0x0000000699997c23 */ /* 0x100fe2000801089c */
[--C-:B------:R-:W-:Y:S01]  /*a540*/  FFMA.FTZ R148, R148, UR6, -R156.reuse ;  /* 0x0000000694947c23 */ /* 0x100fe2000801089c */
[----:B------:R-:W-:Y:S01]  /*a550*/  MUFU.EX2 R211, R215 ;  /* 0x000000d700d37308 */ /* 0x000fe20000000800 */
[C---:B------:R-:W-:Y:S01]  /*a560*/  HMMA.16816.F32 R40, R48.reuse, R42, R96 ;  /* 0x0000002a3028723c */ /* 0x040fe20000001860 */
[----:B------:R-:W-:Y:S01]  /*a570*/  FFMA.FTZ R157, R157, UR6, -R156 ;  /* 0x000000069d9d7c23 */ /* 0x000fe2000801089c */
[----:B------:R-:W-:Y:S01]  /*a580*/  LDSM.16.MT88.4 R80, [R169+0xc800] ;  /* 0x00c80000a950783b */ /* 0x000fe20000004200 */
[----:B------:R-:W-:Y:S01]  /*a590*/  MUFU.EX2 R192, R192 ;  /* 0x000000c000c07308 */ /* 0x000fe20000000800 */
[----:B------:R-:W-:Y:S01]  /*a5a0*/  FFMA.FTZ R158, R197, R160, R158 ;  /* 0x000000a0c59e7223 */ /* 0x000fe2000001009e */
[----:B------:R-:W-:Y:S01]  /*a5b0*/  FADD.FTZ R203, R154, R203 ;  /* 0x000000cb9acb7221 */ /* 0x000fe20000010000 */
[----:B------:R-:W-:Y:S01]  /*a5c0*/  LDSM.16.MT88.4 R88, [R0+0x3800] ;  /* 0x003800000058783b */ /* 0x000fe20000004200 */
[----:B------:R-:W-:Y:S01]  /*a5d0*/  MUFU.EX2 R209, R209 ;  /* 0x000000d100d17308 */ /* 0x000fe20000000800 */
[C---:B------:R-:W-:Y:S01]  /*a5e0*/  HMMA.16816.F32 R44, R48.reuse, R52, R44 ;  /* 0x00000034302c723c */ /* 0x040fe2000000182c */
[----:B--2---:R-:W-:Y:S01]  /*a5f0*/  F2FP.F16.F32.PACK_AB R52, R117, R100 ;  /* 0x000000647534723e */ /* 0x004fe200000000ff */
[----:B------:R-:W-:Y:S01]  /*a600*/  FADD.FTZ R158, R133, R158 ;  /* 0x0000009e859e7221 */ /* 0x000fe20000010000 */
[----:B---3--:R-:W-:Y:S01]  /*a610*/  F2FP.F16.F32.PACK_AB R53, R120, R101 ;  /* 0x000000657835723e */ /* 0x008fe200000000ff */
[----:B------:R-:W-:Y:S01]  /*a620*/  MUFU.EX2 R188, R188 ;  /* 0x000000bc00bc7308 */ /* 0x000fe20000000800 */
[----:B------:R-:W-:Y:S01]  /*a630*/  FADD.FTZ R132, R132, R203 ;  /* 0x000000cb84847221 */ /* 0x000fe20000010000 */
[----:B------:R-:W-:Y:S01]  /*a640*/  FADD.FTZ R131, R131, R158 ;  /* 0x0000009e83837221 */ /* 0x000fe20000010000 */
[----:B------:R-:W-:Y:S01]  /*a650*/  LDSM.16.MT88.4 R96, [R169+0xe800] ;  /* 0x00e80000a960783b */ /* 0x000fe20000004200 */
[----:B------:R-:W-:Y:S01]  /*a660*/  HMMA.16816.F32 R48, R48, R54, R104 ;  /* 0x000000363030723c */ /* 0x000fe20000001868 */
[----:B------:R-:W-:Y:S01]  /*a670*/  F2FP.F16.F32.PACK_AB R54, R59, R118 ;  /* 0x000000763b36723e */ /* 0x000fe200000000ff */
[----:B------:R-:W-:Y:S01]  /*a680*/  MUFU.EX2 R198, R198 ;  /* 0x000000c600c67308 */ /* 0x000fe20000000800 */
[----:B-----5:R-:W-:Y:S01]  /*a690*/  F2FP.F16.F32.PACK_AB R55, R58, R119 ;  /* 0x000000773a37723e */ /* 0x020fe200000000ff */
[----:B------:R-:W-:Y:S01]  /*a6a0*/  FADD.FTZ R129, R129, R132 ;  /* 0x0000008481817221 */ /* 0x000fe20000010000 */
[--C-:B------:R-:W-:Y:S01]  /*a6b0*/  FFMA.FTZ R152, R152, UR6, -R156.reuse ;  /* 0x0000000698987c23 */ /* 0x100fe2000801089c */
[----:B------:R-:W-:Y:S01]  /*a6c0*/  MUFU.EX2 R193, R193 ;  /* 0x000000c100c17308 */ /* 0x000fe20000000800 */
[--C-:B------:R-:W-:Y:S01]  /*a6d0*/  FFMA.FTZ R159, R159, UR6, -R156.reuse ;  /* 0x000000069f9f7c23 */ /* 0x100fe2000801089c */
[----:B------:R-:W-:Y:S01]  /*a6e0*/  FFMA.FTZ R130, R130, UR6, -R156 ;  /* 0x0000000682827c23 */ /* 0x000fe2000801089c */
[--C-:B------:R-:W-:Y:S01]  /*a6f0*/  FFMA.FTZ R116, R116, UR6, -R128.reuse ;  /* 0x0000000674747c23 */ /* 0x100fe20008010880 */
[C---:B------:R-:W-:Y:S01]  /*a700*/  HMMA.16816.F32 R20, R52.reuse, R60, R20 ;  /* 0x0000003c3414723c */ /* 0x040fe20000001814 */
[----:B------:R-:W-:Y:S01]  /*a710*/  MUFU.EX2 R194, R194 ;  /* 0x000000c200c27308 */ /* 0x000fe20000000800 */
[--C-:B------:R-:W-:Y:S01]  /*a720*/  FFMA.FTZ R125, R125, UR6, -R128.reuse ;  /* 0x000000067d7d7c23 */ /* 0x100fe20008010880 */
[--C-:B------:R-:W-:Y:S01]  /*a730*/  FFMA.FTZ R122, R122, UR6, -R128.reuse ;  /* 0x000000067a7a7c23 */ /* 0x100fe20008010880 */
[----:B------:R-:W-:Y:S01]  /*a740*/  FFMA.FTZ R123, R123, UR6, -R128 ;  /* 0x000000067b7b7c23 */ /* 0x000fe20008010880 */
        /* <DEDUP_REMOVED lines=12> */
[C---:B------:R-:W-:Y:S02]  /*a810*/  HMMA.16816.F32 R12, R52.reuse, R64, R12 ;  /* 0x00000040340c723c */ /* 0x040fe4000000180c */
[----:B------:R-:W3:Y:S04]  /*a820*/  MUFU.EX2 R145, R145 ;  /* 0x0000009100917308 */ /* 0x000ee80000000800 */
[----:B------:R-:W-:Y:S02]  /*a830*/  MUFU.EX2 R147, R147 ;  /* 0x0000009300937308 */ /* 0x000fe40000000800 */
[C---:B------:R-:W-:Y:S01]  /*a840*/  HMMA.16816.F32 R16, R52.reuse, R66, R16 ;  /* 0x000000423410723c */ /* 0x040fe20000001810 */
[----:B------:R-:W4:Y:S01]  /*a850*/  LDSM.16.MT88.4 R64, [R169+0xd400] ;  /* 0x00d40000a940783b */ /* 0x000f220000004200 */
[----:B------:R-:W-:Y:S04]  /*a860*/  MUFU.EX2 R152, R152 ;  /* 0x0000009800987308 */ /* 0x000fe80000000800 */
[----:B------:R-:W-:Y:S01]  /*a870*/  MUFU.EX2 R159, R159 ;  /* 0x0000009f009f7308 */ /* 0x000fe20000000800 */
[----:B---3--:R-:W-:Y:S01]  /*a880*/  F2FP.F16.F32.PACK_AB R105, R145, R162 ;  /* 0x000000a29169723e */ /* 0x008fe200000000ff */
[C---:B-1----:R-:W-:Y:S02]  /*a890*/  HMMA.16816.F32 R44, R52.reuse, R60, R44 ;  /* 0x0000003c342c723c */ /* 0x042fe4000000182c */
[----:B------:R-:W-:Y:S04]  /*a8a0*/  MUFU.EX2 R130, R130 ;  /* 0x0000008200827308 */ /* 0x000fe80000000800 */
[----:B------:R-:W-:Y:S02]  /*a8b0*/  MUFU.EX2 R116, R116 ;  /* 0x0000007400747308 */ /* 0x000fe40000000800 */
[C---:B------:R-:W-:Y:S01]  /*a8c0*/  HMMA.16816.F32 R48, R52.reuse, R62, R48 ;  /* 0x0000003e3430723c */ /* 0x040fe20000001830 */
[----:B------:R-:W1:Y:S01]  /*a8d0*/  LDSM.16.MT88.4 R60, [R169+0xb800] ;  /* 0x00b80000a93c783b */ /* 0x000e620000004200 */
[----:B------:R-:W-:Y:S06]  /*a8e0*/  MUFU.EX2 R125, R125 ;  /* 0x0000007d007d7308 */ /* 0x000fec0000000800 */
[C---:B--2---:R-:W-:Y:S08]  /*a8f0*/  HMMA.16816.F32 R28, R52.reuse, R68, R28 ;  /* 0x00000044341c723c */ /* 0x044ff0000000181c */
[C---:B------:R-:W-:Y:S01]  /*a900*/  HMMA.16816.F32 R32, R52.reuse, R70, R32 ;  /* 0x000000463420723c */ /* 0x040fe20000001820 */
[----:B------:R-:W2:Y:S07]  /*a910*/  LDSM.16.MT88.4 R68, [R169+0x9800] ;  /* 0x00980000a944783b */ /* 0x000eae0000004200 */
[C---:B----4-:R-:W-:Y:S08]  /*a920*/  HMMA.16816.F32 R36, R52.reuse, R64, R36 ;  /* 0x000000403424723c */ /* 0x050ff00000001824 */
[----:B------:R-:W-:Y:S01]  /*a930*/  HMMA.16816.F32 R40, R52, R66, R40 ;  /* 0x000000423428723c */ /* 0x000fe20000001828 */
[----:B------:R-:W-:Y:S01]  /*a940*/  F2FP.F16.F32.PACK_AB R52, R136, R137 ;  /* 0x000000898834723e */ /* 0x000fe200000000ff */
[----:B------:R-:W3:Y:S01]  /*a950*/  LDSM.16.MT88.4 R64, [R0+0x800] ;  /* 0x000800000040783b */ /* 0x000ee20000004200 */
        /* <DEDUP_REMOVED lines=60> */
[----:B------:R-:W-:Y:S01]  /*ad20*/  HMMA.16816.F32 R28, R52, R72, R28 ;  /* 0x00000048341c723c */ /* 0x000fe2000000181c */
[----:B------:R-:W-:-:S02]  /*ad30*/  FFMA.FTZ R72, R146, UR6, -R156 ;  /* 0x0000000692487c23 */ /* 0x000fc4000801089c */
[----:B------:R-:W4:Y:S05]  /*ad40*/  MUFU.EX2 R146, R149 ;  /* 0x0000009500927308 */ /* 0x000f2a0000000800 */
[C---:B------:R-:W-:Y:S08]  /*ad50*/  HMMA.16816.F32 R32, R52.reuse, R74, R32 ;  /* 0x0000004a3420723c */ /* 0x040ff00000001820 */
[----:B-1----:R-:W-:Y:S01]  /*ad60*/  HMMA.16816.F32 R36, R52, R68, R36 ;  /* 0x000000443424723c */ /* 0x002fe20000001824 */
[----:B----4-:R-:W-:-:S07]  /*ad70*/  F2FP.F16.F32.PACK_AB R107, R146, R147 ;  /* 0x00000093926b723e */ /* 0x010fce00000000ff */
[C---:B------:R-:W-:Y:S01]  /*ad80*/  HMMA.16816.F32 R40, R52.reuse, R70, R40 ;  /* 0x000000463428723c */ /* 0x040fe20000001828 */
[----:B------:R-:W1:Y:S07]  /*ad90*/  LDSM.16.MT88.4 R68, [R0+0x1400] ;  /* 0x001400000044783b */ /* 0x000e6e0000004200 */
[----:B--2---:R-:W-:Y:S01]  /*ada0*/  HMMA.16816.F32 R44, R52, R60, R44 ;  /* 0x0000003c342c723c */ /* 0x004fe2000000182c */
[--C-:B------:R-:W-:Y:S01]  /*adb0*/  FFMA.FTZ R61, R151, UR6, -R156.reuse ;  /* 0x00000006973d7c23 */ /* 0x100fe2000801089c */
[--C-:B------:R-:W-:Y:S01]  /*adc0*/  FFMA.FTZ R60, R144, UR6, -R156.reuse ;  /* 0x00000006903c7c23 */ /* 0x100fe2000801089c */
[----:B------:R-:W2:Y:S01]  /*add0*/  MUFU.EX2 R151, R155 ;  /* 0x0000009b00977308 */ /* 0x000ea20000000800 */
[----:B------:R-:W-:-:S03]  /*ade0*/  FFMA.FTZ R156, R161, UR6, -R156 ;  /* 0x00000006a19c7c23 */ /* 0x000fc6000801089c */
[----:B------:R-:W-:Y:S01]  /*adf0*/  MUFU.EX2 R144, R61 ;  /* 0x0000003d00907308 */ /* 0x000fe20000000800 */
[----:B------:R-:W-:Y:S01]  /*ae00*/  HMMA.16816.F32 R48, R52, R62, R48 ;  /* 0x0000003e3430723c */ /* 0x000fe20000001830 */
[----:B------:R-:W4:Y:S02]  /*ae10*/  LDSM.16.MT88.4 R52, [R169+0xa400] ;  /* 0x00a40000a934783b */ /* 0x000f240000004200 */
[----:B------:R-:W5:Y:S01]  /*ae20*/  MUFU.EX2 R143, R60 ;  /* 0x0000003c008f7308 */ /* 0x000f620000000800 */
[----:B--2---:R-:W-:Y:S02]  /*ae30*/  F2FP.F16.F32.PACK_AB R104, R151, R150 ;  /* 0x000000969768723e */ /* 0x004fe400000000ff */
[----:B-----5:R-:W-:Y:S01]  /*ae40*/  F2FP.F16.F32.PACK_AB R106, R143, R144 ;  /* 0x000000908f6a723e */ /* 0x020fe200000000ff */
[----:B------:R-:W2:Y:S06]  /*ae50*/  LDSM.16.MT88.4 R60, [R0+0x3400] ;  /* 0x00340000003c783b */ /* 0x000eac0000004200 */
[C---:B---3--:R-:W-:Y:S08]  /*ae60*/  HMMA.16816.F32 R20, R104.reuse, R64, R20 ;  /* 0x000000406814723c */ /* 0x048ff00000001814 */
[C---:B-1----:R-:W-:Y:S08]  /*ae70*/  HMMA.16816.F32 R12, R104.reuse, R68, R12 ;  /* 0x00000044680c723c */ /* 0x042ff0000000180c */
[C---:B------:R-:W-:Y:S08]  /*ae80*/  HMMA.16816.F32 R16, R104.reuse, R70, R16 ;  /* 0x000000466810723c */ /* 0x040ff00000001810 */
[C---:B----4-:R-:W-:Y:S01]  /*ae90*/  HMMA.16816.F32 R112, R104.reuse, R52, R4 ;  /* 0x000000346870723c */ /* 0x050fe20000001804 */
[----:B------:R-:W1:Y:S07]  /*aea0*/  LDSM.16.MT88.4 R4, [R0+0x5400] ;  /* 0x005400000004783b */ /* 0x000e6e0000004200 */
[C---:B------:R-:W-:Y:S01]  /*aeb0*/  HMMA.16816.F32 R8, R104.reuse, R54, R8 ;  /* 0x000000366808723c */ /* 0x040fe20000001808 */
[----:B------:R-:W3:Y:S07]  /*aec0*/  LDSM.16.MT88.4 R52, [R169+0xe400] ;  /* 0x00e40000a934783b */ /* 0x000eee0000004200 */
[C---:B--2---:R-:W-:Y:S01]  /*aed0*/  HMMA.16816.F32 R28, R104.reuse, R60, R28 ;  /* 0x0000003c681c723c */ /* 0x044fe2000000181c */
[--C-:B------:R-:W-:Y:S01]  /*aee0*/  FFMA.FTZ R60, R124, UR6, -R128.reuse ;  /* 0x000000067c3c7c23 */ /* 0x100fe20008010880 */
[----:B------:R-:W-:Y:S05]  /*aef0*/  MUFU.EX2 R61, R153 ;  /* 0x00000099003d7308 */ /* 0x000fea0000000800 */
[----:B------:R-:W-:Y:S01]  /*af00*/  MUFU.EX2 R60, R60 ;  /* 0x0000003c003c7308 */ /* 0x000fe20000000800 */
[----:B------:R-:W-:Y:S01]  /*af10*/  HMMA.16816.F32 R32, R104, R62, R32 ;  /* 0x0000003e6820723c */ /* 0x000fe20000001820 */
[--C-:B------:R-:W-:Y:S01]  /*af20*/  FFMA.FTZ R63, R121, UR6, -R128.reuse ;  /* 0x00000006793f7c23 */ /* 0x100fe20008010880 */
[----:B------:R-:W-:-:S05]  /*af30*/  FFMA.FTZ R62, R126, UR6, -R128 ;  /* 0x000000067e3e7c23 */ /* 0x000fca0008010880 */
[----:B------:R-:W2:Y:S01]  /*af40*/  MUFU.EX2 R63, R63 ;  /* 0x0000003f003f7308 */ /* 0x000ea20000000800 */
[C---:B------:R-:W-:Y:S03]  /*af50*/  HMMA.16816.F32 R24, R104.reuse, R66, R24 ;  /* 0x000000426818723c */ /* 0x040fe60000001818 */
[----:B------:R-:W-:Y:S05]  /*af60*/  MUFU.EX2 R62, R62 ;  /* 0x0000003e003e7308 */ /* 0x000fea0000000800 */
[----:B-1----:R-:W-:Y:S01]  /*af70*/  HMMA.16816.F32 R44, R104, R4, R44 ;  /* 0x00000004682c723c */ /* 0x002fe2000000182c */
[----:B--2---:R-:W-:-:S07]  /*af80*/  F2FP.F16.F32.PACK_AB R5, R60, R63 ;  /* 0x0000003f3c05723e */ /* 0x004fce00000000ff */
[C---:B---3--:R-:W-:Y:S01]  /*af90*/  HMMA.16816.F32 R40, R104.reuse, R54, R40 ;  /* 0x000000366828723c */ /* 0x048fe20000001828 */
[----:B------:R-:W-:Y:S01]  /*afa0*/  FFMA.FTZ R55, R127, UR6, -R128 ;  /* 0x000000067f377c23 */ /* 0x000fe20008010880 */
[----:B------:R-:W1:Y:S05]  /*afb0*/  MUFU.EX2 R54, R72 ;  /* 0x0000004800367308 */ /* 0x000e6a0000000800 */
[----:B------:R-:W2:Y:S01]  /*afc0*/  MUFU.EX2 R55, R55 ;  /* 0x0000003700377308 */ /* 0x000ea20000000800 */
[C---:B------:R-:W-:Y:S03]  /*afd0*/  HMMA.16816.F32 R36, R104.reuse, R52, R36 ;  /* 0x000000346824723c */ /* 0x040fe60000001824 */
[----:B------:R-:W-:Y:S04]  /*afe0*/  MUFU.EX2 R53, R148 ;  /* 0x0000009400357308 */ /* 0x000fe80000000800 */
[----:B------:R-:W3:Y:S01]  /*aff0*/  MUFU.EX2 R52, R157 ;  /* 0x0000009d00347308 */ /* 0x000ee20000000800 */
[----:B------:R-:W-:Y:S01]  /*b000*/  HMMA.16816.F32 R104, R104, R6, R48 ;  /* 0x000000066868723c */ /* 0x000fe20000001830 */
[----:B-1----:R-:W-:Y:S01]  /*b010*/  F2FP.F16.F32.PACK_AB R4, R54, R61 ;  /* 0x0000003d3604723e */ /* 0x002fe200000000ff */
[----:B------:R-:W1:Y:S01]  /*b020*/  LDSM.16.MT88.4 R72, [R0+0x1800] ;  /* 0x001800000048783b */ /* 0x000e620000004200 */
[----:B--2---:R-:W-:-:S02]  /*b030*/  F2FP.F16.F32.PACK_AB R7, R55, R62 ;  /* 0x0000003e3707723e */ /* 0x004fc400000000ff */
[----:B---3--:R-:W-:-:S07]  /*b040*/  F2FP.F16.F32.PACK_AB R6, R52, R53 ;  /* 0x000000353406723e */ /* 0x008fce00000000ff */
[C---:B------:R-:W-:Y:S08]  /*b050*/  HMMA.16816.F32 R112, R4.reuse, R108, R112 ;  /* 0x0000006c0470723c */ /* 0x040ff00000001870 */
[C---:B------:R-:W-:Y:S01]  /*b060*/  HMMA.16816.F32 R108, R4.reuse, R110, R8 ;  /* 0x0000006e046c723c */ /* 0x040fe20000001808 */
[----:B------:R-:W2:Y:S07]  /*b070*/  LDSM.16.MT88.4 R8, [R0+0x5800] ;  /* 0x005800000008783b */ /* 0x000eae0000004200 */
[C---:B------:R-:W-:Y:S01]  /*b080*/  HMMA.16816.F32 R76, R4.reuse, R80, R20 ;  /* 0x00000050044c723c */ /* 0x040fe20000001814 */
[----:B------:R-:W-:Y:S01]  /*b090*/  FADD.FTZ R22, R2, R131 ;  /* 0x0000008302167221 */ /* 0x000fe20000010000 */
[----:B------:R-:W-:Y:S01]  /*b0a0*/  FADD.FTZ R2, R100, R129 ;  /* 0x0000008164027221 */ /* 0x000fe20000010000 */
[----:B------:R-:W-:Y:S03]  /*b0b0*/  MUFU.EX2 R21, R156 ;  /* 0x0000009c00157308 */ /* 0x000fe60000000800 */
[----:B------:R-:W-:Y:S01]  /*b0c0*/  FADD.FTZ R117, R117, R2 ;  /* 0x0000000275757221 */ /* 0x000fe20000010000 */
[----:B------:R-:W-:Y:S01]  /*b0d0*/  MUFU.EX2 R20, R122 ;  /* 0x0000007a00147308 */ /* 0x000fe20000000800 */
[----:B------:R-:W-:Y:S01]  /*b0e0*/  HMMA.16816.F32 R80, R4, R82, R24 ;  /* 0x000000520450723c */ /* 0x000fe20000001818 */
[----:B------:R-:W-:Y:S01]  /*b0f0*/  FADD.FTZ R25, R101, R22 ;  /* 0x0000001665197221 */ /* 0x000fe20000010000 */
[----:B------:R-:W-:Y:S01]  /*b100*/  FADD.FTZ R2, R118, R117 ;  /* 0x0000007576027221 */ /* 0x000fe20000010000 */
[----:B------:R-:W3:Y:S02]  /*b110*/  MUFU.EX2 R23, R123 ;  /* 0x0000007b00177308 */ /* 0x000ee40000000800 */
[----:B------:R-:W-:Y:S01]  /*b120*/  FADD.FTZ R120, R120, R25 ;  /* 0x0000001978787221 */ /* 0x000fe20000010000 */
[----:B------:R-:W-:-:S02]  /*b130*/  FADD.FTZ R2, R59, R2 ;  /* 0x000000023b027221 */ /* 0x000fc40000010000 */
[C---:B-1----:R-:W-:Y:S01]  /*b140*/  HMMA.16816.F32 R68, R4.reuse, R72, R12 ;  /* 0x000000480444723c */ /* 0x042fe2000000180c */
[----:B------:R-:W-:Y:S01]  /*b150*/  FADD.FTZ R119, R119, R120 ;  /* 0x0000007877777221 */ /* 0x000fe20000010000 */
[----:B------:R-:W1:Y:S01]  /*b160*/  LDSM.16.MT88.4 R12, [R169+0xac00] ;  /* 0x00ac0000a90c783b */ /* 0x000e620000004200 */
[----:B------:R-:W-:Y:S01]  /*b170*/  FADD.FTZ R137, R137, R2 ;  /* 0x0000000289897221 */ /* 0x000fe20000010000 */
[----:B------:R-:W-:Y:S01]  /*b180*/  MOV R2, R57 ;  /* 0x0000003900027202 */ /* 0x000fe20000000f00 */
[----:B------:R-:W-:Y:S02]  /*b190*/  FADD.FTZ R119, R58, R119 ;  /* 0x000000773a777221 */ /* 0x000fe40000010000 */
[----:B------:R-:W-:Y:S01]  /*b1a0*/  FADD.FTZ R136, R136, R137 ;  /* 0x0000008988887221 */ /* 0x000fe20000010000 */
[----:B------:R-:W-:Y:S01]  /*b1b0*/  HMMA.16816.F32 R72, R4, R74, R16 ;  /* 0x0000004a0448723c */ /* 0x000fe20000001810 */
[----:B------:R-:W4:Y:S01]  /*b1c0*/  LDSM.16.MT88.4 R16, [R0+0x1c00] ;  /* 0x001c00000010783b */ /* 0x000f220000004200 */
        /* <DEDUP_REMOVED lines=20> */
[C---:B------:R-:W-:Y:S02]  /*b310*/  HMMA.16816.F32 R92, R4.reuse, R96, R36 ;  /* 0x00000060045c723c */ /* 0x040fe40000001824 */
[----:B------:R-:W-:Y:S01]  /*b320*/  FADD.FTZ R202, R202, R209 ;  /* 0x000000d1caca7221 */ /* 0x000fe20000010000 */
[----:B------:R-:W-:Y:S01]  /*b330*/  FADD.FTZ R194, R194, R193 ;  /* 0x000000c1c2c27221 */ /* 0x000fe20000010000 */
[----:B------:R-:W-:Y:S02]  /*b340*/  IADD3 R193, PT, PT, R138, -0x3, RZ ;  /* 0xfffffffd8ac17810 */ /* 0x000fe40007ffe0ff */
        /* <DEDUP_REMOVED lines=39> */
[----:B--2---:R-:W-:Y:S02]  /*b5c0*/  HMMA.16816.F32 R76, R4, R8, R76 ;  /* 0x00000008044c723c */ /* 0x004fe4000000184c */
[----:B------:R-:W-:-:S06]  /*b5d0*/  FADD.FTZ R197, R125, R116 ;  /* 0x000000747dc57221 */ /* 0x000fcc0000010000 */
[C---:B------:R-:W-:Y:S01]  /*b5e0*/  HMMA.16816.F32 R80, R4.reuse, R10, R80 ;  /* 0x0000000a0450723c */ /* 0x040fe20000001850 */
[----:B------:R2:W4:Y:S07]  /*b5f0*/  LDSM.16.MT88.4 R8, [R0+0x5c00] ;  /* 0x005c00000008783b */ /* 0x00052e0000004200 */
[C---:B-1----:R-:W-:Y:S08]  /*b600*/  HMMA.16816.F32 R84, R4.reuse, R12, R84 ;  /* 0x0000000c0454723c */ /* 0x042ff00000001854 */
[----:B------:R-:W-:Y:S01]  /*b610*/  HMMA.16816.F32 R88, R4, R14, R88 ;  /* 0x0000000e0458723c */ /* 0x000fe20000001858 */
[----:B--2---:R-:W-:-:S07]  /*b620*/  MOV R0, R56 ;  /* 0x0000003800007202 */ /* 0x004fce0000000f00 */
[C---:B---3--:R-:W-:Y:S08]  /*b630*/  HMMA.16816.F32 R92, R4.reuse, R16, R92 ;  /* 0x00000010045c723c */ /* 0x048ff0000000185c */
[C---:B------:R-:W-:Y:S08]  /*b640*/  HMMA.16816.F32 R96, R4.reuse, R18, R96 ;  /* 0x000000120460723c */ /* 0x040ff00000001860 */
[C---:B----4-:R-:W-:Y:S08]  /*b650*/  HMMA.16816.F32 R100, R4.reuse, R8, R100 ;  /* 0x000000080464723c */ /* 0x050ff00000001864 */
[----:B------:R-:W-:-:S15]  /*b660*/  HMMA.16816.F32 R104, R4, R10, R104 ;  /* 0x0000000a0468723c */ /* 0x000fde0000001868 */
[----:B------:R-:W-:-:S05]  /*b670*/  NOP ;  /* 0x0000000000007918 */ /* 0x000fca0000000000 */
.L_x_1616:
[----:B------:R-:W-:-:S13]  /*b680*/  ISETP.GE.AND P0, PT, R193, RZ, PT ;  /* 0x000000ffc100720c */ /* 0x000fda0003f06270 */
[----:B------:R-:W-:Y:S05]  /*b690*/  @!P0 BRA `(.L_x_1622) ;  /* 0x0000004000cc8947 */ /* 0x000fea0003800000 */
[----:B------:R-:W-:Y:S01]  /*b6a0*/  UISETP.NE.U32.AND UP0, UPT, UR8, URZ, UPT ;  /* 0x000000ff0800728c */ /* 0x000fe2000bf05070 */
[----:B------:R-:W-:Y:S01]  /*b6b0*/  SHF.L.U32 R5, R168, 0x1, RZ ;  /* 0x00000001a8057819 */ /* 0x000fe200000006ff */
[C---:B------:R-:W-:Y:S01]  /*b6c0*/  IMAD.SHL.U32 R194, R193.reuse, 0x80, RZ ;  /* 0x00000080c1c27824 */ /* 0x040fe200078e00ff */
[----:B------:R-:W-:Y:S01]  /*b6d0*/  IADD3 R193, PT, PT, R193, 0x1, RZ ;  /* 0x00000001c1c17810 */ /* 0x000fe20007ffe0ff */
[----:B------:R-:W-:Y:S01]  /*b6e0*/  UISETP.NE.AND.EX UP0, UPT, UR9, URZ, UPT, UP0 ;  /* 0x000000ff0900728c */ /* 0x000fe2000bf05300 */
[----:B------:R-:W-:Y:S01]  /*b6f0*/  LOP3.LUT R5, R5, 0x6, RZ, 0xc0, !PT ;  /* 0x0000000605057812 */ /* 0x000fe200078ec0ff */
[----:B------:R-:W-:Y:S01]  /*b700*/  IMAD.MOV.U32 R119, RZ, RZ, R0 ;  /* 0x000000ffff777224 */ /* 0x000fe200078e0000 */
[----:B------:R-:W-:Y:S01]  /*b710*/  MOV R189, RZ ;  /* 0x000000ff00bd7202 */ /* 0x000fe20000000f00 */
[----:B------:R-:W-:Y:S01]  /*b720*/  IMAD.MOV.U32 R117, RZ, RZ, R2 ;  /* 0x000000ffff757224 */ /* 0x000fe200078e0002 */
[C---:B------:R-:W-:Y:S01]  /*b730*/  LOP3.LUT R192, R194.reuse, 0x40, R5, 0xfe, !PT ;  /* 0x00000040c2c07812 */ /* 0x040fe200078efe05 */
[----:B------:R-:W-:Y:S01]  /*b740*/  VIADD R188, R169, 0x9020 ;  /* 0x00009020a9bc7836 */ /* 0x000fe20000000000 */
[----:B------:R-:W-:Y:S01]  /*b750*/  PLOP3.LUT P6, PT, PT, PT, UP0, 0x80, 0x8 ;  /* 0x000000000008781c */ /* 0x000fe20003fcf008 */
[----:B------:R-:W-:Y:S01]  /*b760*/  VIADD R194, R194, 0x80 ;  /* 0x00000080c2c27836 */ /* 0x000fe20000000000 */
[----:B------:R-:W1:Y:S01]  /*b770*/  LDCU UR5, c[0x0][0x440] ;  /* 0x00008800ff0577ac */ /* 0x000e620008000800 */
[----:B------:R-:W2:Y:S01]  /*b780*/  LDCU UR4, c[0x0][0x45c] ;  /* 0x00008b80ff0477ac */ /* 0x000ea20008000800 */
[----:B------:R-:W3:Y:S01]  /*b790*/  LDCU.64 UR6, c[0x0][0x3a0] ;  /* 0x00007400ff0677ac */ /* 0x000ee20008000a00 */
[----:B------:R-:W4:Y:S08]  /*b7a0*/  LDCU.64 UR8, c[0x0][0x3a8] ;  /* 0x00007500ff0877ac */ /* 0x000f300008000a00 */
.L_x_1626:
        /* <DEDUP_REMOVED lines=76> */
.L_x_1623:
        /* <DEDUP_REMOVED lines=8> */
[----:B------:R-:W-:Y:S02]  /*bcf0*/  IMAD.MOV.U32 R116, RZ, RZ, 0x20 ;  /* 0x00000020ff747424 */ /* 0x000fe400078e00ff */
        /* <DEDUP_REMOVED lines=13> */
[C---:B------:R-:W-:Y:S01]  /*bdd0*/  IMAD.X R203, R198.reuse, 0x1, R201, P1 ;  /* 0x00000001c6cb7824 */ /* 0x040fe200008e06c9 */
[----:B------:R-:W-:Y:S02]  /*bde0*/  ISETP.NE.AND P1, PT, R193, 0x1, PT ;  /* 0x00000001c100780c */ /* 0x000fe40003f25270 */
[----:B------:R-:W-:Y:S01]  /*bdf0*/  @P3 STS.128 [R183+0xd000], RZ ;  /* 0x00d000ffb7003388 */ /* 0x000fe20000000c00 */
[----:B------:R-:W-:Y:S01]  /*be00*/  IMAD.X R205, R198, 0x1, R203, P0 ;  /* 0x00000001c6cd7824 */ /* 0x000fe200000e06cb */
[----:B------:R-:W-:Y:S02]  /*be10*/  LOP3.LUT P0, RZ, R168, 0x4, RZ, 0xc0, !PT ;  /* 0x00000004a8ff7812 */ /* 0x000fe4000780c0ff */
[----:B------:R-:W-:Y:S01]  /*be20*/  @!PT LDS RZ, [RZ] ;  /* 0x00000000fffff984 */ /* 0x000fe20000000800 */
[----:B------:R-:W-:Y:S01]  /*be30*/  @!PT LDS RZ, [RZ] ;  /* 0x00000000fffff984 */ /* 0x000fe20000000800 */
[----:B------:R-:W-:Y:S01]  /*be40*/  @!PT LDS RZ, [RZ] ;  /* 0x00000000fffff984 */ /* 0x000fe20000000800 */
[----:B------:R1:W-:Y:S02]  /*be50*/  @!P5 LDGSTS.E.BYPASS.LTC128B.128 [R183+0x9800], desc[UR16][R200.64] ;  /* 0x09800000c8b7dfae */ /* 0x0003e4000b981a10 */
[----:B------:R-:W-:Y:S02]  /*be60*/  SEL R116, R116, 0xffffffe0, !P0 ;  /* 0xffffffe074747807 */ /* 0x000fe40004000000 */
[----:B------:R-:W-:Y:S03]  /*be70*/  @P5 STS.128 [R183+0x9800], RZ ;  /* 0x009800ffb7005388 */ /* 0x000fe60000000c00 */
[--C-:B------:R-:W-:Y:S01]  /*be80*/  IMAD.IADD R2, R171, 0x1, R116.reuse ;  /* 0x00000001ab027824 */ /* 0x100fe200078e0274 */
[----:B------:R-:W-:Y:S01]  /*be90*/  @!PT LDS RZ, [RZ] ;  /* 0x00000000fffff984 */ /* 0x000fe20000000800 */
[----:B------:R-:W-:Y:S01]  /*bea0*/  @!PT LDS RZ, [RZ] ;  /* 0x00000000fffff984 */ /* 0x000fe20000000800 */
[----:B------:R-:W-:Y:S01]  /*beb0*/  @!PT LDS RZ, [RZ] ;  /* 0x00000000fffff984 */ /* 0x000fe20000000800 */
[----:B------:R1:W-:Y:S01]  /*bec0*/  @!P4 LDGSTS.E.BYPASS.LTC128B.128 [R183+0xb800], desc[UR16][R200.64+0x40] ;  /* 0x0b800040c8b7cfae */ /* 0x0003e2000b981a10 */
[----:B------:R-:W-:Y:S03]  /*bed0*/  IMAD.IADD R0, R170, 0x1, R116 ;  /* 0x00000001aa007824 */ /* 0x000fe600078e0274 */
        /* <DEDUP_REMOVED lines=89> */
[C---:B---3--:R-:W-:Y:S08]  /*c470*/  HMMA.16816.F32 R60, R156.reuse, R128, R60 ;  /* 0x000000809c3c723c */ /* 0x048ff0000000183c */
[----:B------:R-:W-:Y:S01]  /*c480*/  HMMA.16816.F32 R64, R156, R130, R64 ;  /* 0x000000829c40723c */ /* 0x000fe20000001840 */
[----:B------:R-:W2:Y:S07]  /*c490*/  LDSM.16.M88.4 R128, [R170+0x5400] ;  /* 0x00540000aa80783b */ /* 0x000eae0000000200 */
        /* <DEDUP_REMOVED lines=86> */
[----:B------:R-:W1:Y:S01]  /*ca00*/  LDSM.16.M88.4 R132, [R0+0x8800] ;  /* 0x008800000084783b */ /* 0x000e620000000200 */
[----:B------:R-:W-:Y:S04]  /*ca10*/  DEPBAR.LE SB0, 0x0 ;  /* 0x000080000000791a */ /* 0x000fe80000000000 */
[----:B------:R-:W-:Y:S02]  /*ca20*/  BAR.SYNC.DEFER_BLOCKING 0x0 ;  /* 0x0000000000007b1d */ /* 0x000fe40000010000 */
[C---:B--2---:R-:W-:Y:S08]  /*ca30*/  HMMA.16816.F32 R36, R124.reuse, R120, R36 ;  /* 0x000000787c24723c */ /* 0x044ff00000001824 */
[C---:B------:R-:W-:Y:S08]  /*ca40*/  HMMA.16816.F32 R40, R124.reuse, R122, R40 ;  /* 0x0000007a7c28723c */ /* 0x040ff00000001828 */
[C---:B---3--:R-:W-:Y:S08]  /*ca50*/  HMMA.16816.F32 R44, R124.reuse, R128, R44 ;  /* 0x000000807c2c723c */ /* 0x048ff0000000182c */
        /* <DEDUP_REMOVED lines=32> */
[----:B------:R-:W1:Y:S02]  /*cc60*/  F2I.FTZ.U32.TRUNC.NTZ R125, R124 ;  /* 0x0000007c007d7305 */ /* 0x000e64000021f000 */
        /* <DEDUP_REMOVED lines=22> */
[----:B------:R-:W-:Y:S11]  /*cdd0*/  ISETP.GE.AND P1, PT, R129, RZ, PT ;  /* 0x000000ff8100720c */ /* 0x000ff60003f26270 */
[----:B------:R-:W-:Y:S02]  /*cde0*/  @!P2 IMAD.MOV R122, RZ, RZ, -R122 ;  /* 0x000000ffff7aa224 */ /* 0x000fe400078e0a7a */
[----:B------:R-:W-:Y:S01]  /*cdf0*/  @!P1 IMAD.MOV R120, RZ, RZ, -R120 ;  /* 0x000000ffff789224 */ /* 0x000fe200078e0a78 */
[----:B------:R-:W-:Y:S04]  /*ce00*/  ISETP.NE.AND P1, PT, R0, RZ, PT ;  /* 0x000000ff0000720c */ /* 0x000fe80003f25270 */
[C---:B------:R-:W-:Y:S02]  /*ce10*/  SEL R129, R125.reuse, R120, !P1 ;  /* 0x000000787d817207 */ /* 0x040fe40004800000 */
[----:B------:R-:W-:Y:S01]  /*ce20*/  SEL R125, R125, R122, !P1 ;  /* 0x0000007a7d7d7207 */ /* 0x000fe20004800000 */
[----:B------:R-:W1:Y:S01]  /*ce30*/  LDC.64 R120, c[0x0][0x3b8] ;  /* 0x0000ee00ff787b82 */ /* 0x000e620000000a00 */
[-C--:B------:R-:W-:Y:S02]  /*ce40*/  LEA R126, P2, R129, R186.reuse, 0x2 ;  /* 0x000000ba817e7211 */ /* 0x080fe400078410ff */
[----:B------:R-:W-:Y:S02]  /*ce50*/  LEA R130, P1, R125, R186, 0x2 ;  /* 0x000000ba7d827211 */ /* 0x000fe400078210ff */
[-C--:B------:R-:W-:Y:S02]  /*ce60*/  LEA.HI.X.SX32 R127, R129, R187.reuse, 0x2, P2 ;  /* 0x000000bb817f7211 */ /* 0x080fe400010f16ff */
[C---:B------:R-:W-:Y:S02]  /*ce70*/  LEA.HI.X.SX32 R131, R125.reuse, R187, 0x2, P1 ;  /* 0x000000bb7d837211 */ /* 0x040fe400008f16ff */
[----:B------:R-:W-:Y:S02]  /*ce80*/  IADD3 R125, PT, PT, R125, -R129, RZ ;  /* 0x800000817d7d7210 */ /* 0x000fe40007ffe0ff */
[----:B------:R-:W2:Y:S03]  /*ce90*/  LDG.E R127, desc[UR16][R126.64] ;  /* 0x000000107e7f7981 */ /* 0x000ea6000c1e1900 */
        /* <DEDUP_REMOVED lines=15> */
.L_x_1625:
        /* <DEDUP_REMOVED lines=72> */
.L_x_1624:
[----:B------:R-:W-:Y:S02]  /*d410*/  I2FP.F32.U32 R0, R192 ;  /* 0x000000c000007245 */ /* 0x000fe40000201000 */
[C---:B------:R-:W-:Y:S02]  /*d420*/  IADD3 R2, PT, PT, R192.reuse, -0x3f, RZ ;  /* 0xffffffc1c0027810 */ /* 0x040fe40007ffe0ff */
[C---:B--2---:R-:W-:Y:S01]  /*d430*/  IADD3 R121, PT, PT, R192.reuse, -0x38, RZ ;  /* 0xffffffc8c0797810 */ /* 0x044fe20007ffe0ff */
[CC--:B------:R-:W-:Y:S01]  /*d440*/  FFMA.FTZ R36, R3.reuse, R0.reuse, R36 ;  /* 0x0000000003247223 */ /* 0x0c0fe20000010024 */
[C---:B------:R-:W-:Y:S01]  /*d450*/  FFMA.FTZ R38, R3.reuse, R0, R38 ;  /* 0x0000000003267223 */ /* 0x040fe20000010026 */
[C---:B------:R-:W-:Y:S02]  /*d460*/  IADD3 R0, PT, PT, R192.reuse, -0x37, RZ ;  /* 0xffffffc9c0007810 */ /* 0x040fe40007ffe0ff */
[----:B------:R-:W-:Y:S02]  /*d470*/  I2FP.F32.U32 R2, R2 ;  /* 0x0000000200027245 */ /* 0x000fe40000201000 */
[----:B------:R-:W-:Y:S02]  /*d480*/  I2FP.F32.U32 R0, R0 ;  /* 0x0000000000007245 */ /* 0x000fe40000201000 */
[----:B------:R-:W-:Y:S01]  /*d490*/  I2FP.F32.U32 R121, R121 ;  /* 0x0000007900797245 */ /* 0x000fe20000201000 */
[CC--:B------:R-:W-:Y:S01]  /*d4a0*/  FFMA.FTZ R5, R3.reuse, R2.reuse, R5 ;  /* 0x0000000203057223 */ /* 0x0c0fe20000010005 */
[C---:B------:R-:W-:Y:S01]  /*d4b0*/  FFMA.FTZ R7, R3.reuse, R2, R7 ;  /* 0x0000000203077223 */ /* 0x040fe20000010007 */
[CC--:B------:R-:W-:Y:S01]  /*d4c0*/  FFMA.FTZ R9, R3.reuse, R0.reuse, R9 ;  /* 0x0000000003097223 */ /* 0x0c0fe20000010009 */
[C---:B------:R-:W-:Y:S01]  /*d4d0*/  FFMA.FTZ R11, R3.reuse, R0, R11 ;  /* 0x00000000030b7223 */ /* 0x040fe2000001000b */
[C---:B------:R-:W-:Y:S01]  /*d4e0*/  IADD3 R2, PT, PT, R192.reuse, -0x2f, RZ ;  /* 0xffffffd1c0027810 */ /* 0x040fe20007ffe0ff */
[CC--:B------:R-:W-:Y:S01]  /*d4f0*/  FFMA.FTZ R8, R3.reuse, R121.reuse, R8 ;  /* 0x0000007903087223 */ /* 0x0c0fe20000010008 */
[C---:B------:R-:W-:Y:S01]  /*d500*/  IADD3 R0, PT, PT, R192.reuse, -0x27, RZ ;  /* 0xffffffd9c0007810 */ /* 0x040fe20007ffe0ff */
[C---:B------:R-:W-:Y:S01]  /*d510*/  FFMA.FTZ R10, R3.reuse, R121, R10 ;  /* 0x00000079030a7223 */ /* 0x040fe2000001000a */
[----:B------:R-:W-:Y:S02]  /*d520*/  I2FP.F32.U32 R2, R2 ;  /* 0x0000000200027245 */ /* 0x000fe40000201000 */
[----:B------:R-:W-:Y:S02]  /*d530*/  I2FP.F32.U32 R0, R0 ;  /* 0x0000000000007245 */ /* 0x000fe40000201000 */
[C---:B------:R-:W-:Y:S01]  /*d540*/  IADD3 R123, PT, PT, R192.reuse, -0x40, RZ ;  /* 0xffffffc0c07b7810 */ /* 0x040fe20007ffe0ff */
[CC--:B------:R-:W-:Y:S01]  /*d550*/  FFMA.FTZ R13, R3.reuse, R2.reuse, R13 ;  /* 0x00000002030d7223 */ /* 0x0c0fe2000001000d */
[C---:B------:R-:W-:Y:S01]  /*d560*/  FFMA.FTZ R15, R3.reuse, R2, R15 ;  /* 0x00000002030f7223 */ /* 0x040fe2000001000f */
[CC--:B------:R-:W-:Y:S01]  /*d570*/  FFMA.FTZ R17, R3.reuse, R0.reuse, R17 ;  /* 0x0000000003117223 */ /* 0x0c0fe20000010011 */
[C---:B------:R-:W-:Y:S01]  /*d580*/  FFMA.FTZ R19, R3.reuse, R0, R19 ;  /* 0x0000000003137223 */ /* 0x040fe20000010013 */
[C---:B------:R-:W-:Y:S02]  /*d590*/  IADD3 R2, PT, PT, R192.reuse, -0x1f, RZ ;  /* 0xffffffe1c0027810 */ /* 0x040fe40007ffe0ff */
        /* <DEDUP_REMOVED lines=19> */
[C---:B------:R-:W-:Y:S02]  /*d6d0*/  IADD3 R2, PT, PT, R192.reuse, 0x1, RZ ;  /* 0x00000001c0027810 */ /* 0x040fe40007ffe0ff */
[C---:B------:R-:W-:Y:S02]  /*d6e0*/  IADD3 R0, PT, PT, R192.reuse, 0x9, RZ ;  /* 0x00000009c0007810 */ /* 0x040fe40007ffe0ff */
[----:B------:R-:W-:Y:S02]  /*d6f0*/  I2FP.F32.U32 R2, R2 ;  /* 0x0000000200027245 */ /* 0x000fe40000201000 */
[----:B------:R-:W-:Y:S02]  /*d700*/  I2FP.F32.U32 R0, R0 ;  /* 0x0000000000007245 */ /* 0x000fe40000201000 */
[----:B------:R-:W-:Y:S01]  /*d710*/  I2FP.F32.U32 R121, R121 ;  /* 0x0000007900797245 */ /* 0x000fe20000201000 */
[CC--:B------:R-:W-:Y:S01]  /*d720*/  FFMA.FTZ R39, R3.reuse, R2.reuse, R39 ;  /* 0x0000000203277223 */ /* 0x0c0fe20000010027 */
[C---:B------:R-:W-:Y:S01]  /*d730*/  FFMA.FTZ R37, R3.reuse, R2, R37 ;  /* 0x0000000203257223 */ /* 0x040fe20000010025 */
[C---:B------:R-:W-:Y:S01]  /*d740*/  IADD3 R123, PT, PT, R192.reuse, -0x30, RZ ;  /* 0xffffffd0c07b7810 */ /* 0x040fe20007ffe0ff */
[CC--:B------:R-:W-:Y:S01]  /*d750*/  FFMA.FTZ R41, R3.reuse, R0.reuse, R41 ;  /* 0x0000000003297223 */ /* 0x0c0fe20000010029 */
[C---:B------:R-:W-:Y:S01]  /*d760*/  FFMA.FTZ R43, R3.reuse, R0, R43 ;  /* 0x00000000032b7223 */ /* 0x040fe2000001002b */
[C---:B------:R-:W-:Y:S01]  /*d770*/  IADD3 R2, PT, PT, R192.reuse, 0x11, RZ ;  /* 0x00000011c0027810 */ /* 0x040fe20007ffe0ff */
[CC--:B------:R-:W-:Y:S01]  /*d780*/  FFMA.FTZ R16, R3.reuse, R121.reuse, R16 ;  /* 0x0000007903107223 */ /* 0x0c0fe20000010010 */
[C---:B------:R-:W-:Y:S01]  /*d790*/  IADD3 R0, PT, PT, R192.reuse, 0x19, RZ ;  /* 0x00000019c0007810 */ /* 0x040fe20007ffe0ff */
[C---:B------:R-:W-:Y:S01]  /*d7a0*/  FFMA.FTZ R18, R3.reuse, R121, R18 ;  /* 0x0000007903127223 */ /* 0x040fe20000010012 */
[----:B------:R-:W-:Y:S02]  /*d7b0*/  I2FP.F32.U32 R123, R123 ;  /* 0x0000007b007b7245 */ /* 0x000fe40000201000 */
[----:B------:R-:W-:Y:S02]  /*d7c0*/  I2FP.F32.U32 R2, R2 ;  /* 0x0000000200027245 */ /* 0x000fe40000201000 */
[C---:B------:R-:W-:Y:S01]  /*d7d0*/  IADD3 R121, PT, PT, R192.reuse, -0x18, RZ ;  /* 0xffffffe8c0797810 */ /* 0x040fe20007ffe0ff */
[CC--:B------:R-:W-:Y:S01]  /*d7e0*/  FFMA.FTZ R12, R3.reuse, R123.reuse, R12 ;  /* 0x0000007b030c7223 */ /* 0x0c0fe2000001000c */
[----:B------:R-:W-:Y:S01]  /*d7f0*/  I2FP.F32.U32 R0, R0 ;  /* 0x0000000000007245 */ /* 0x000fe20000201000 */
[C---:B------:R-:W-:Y:S01]  /*d800*/  FFMA.FTZ R14, R3.reuse, R123, R14 ;  /* 0x0000007b030e7223 */ /* 0x040fe2000001000e */
[C---:B------:R-:W-:Y:S01]  /*d810*/  IADD3 R116, PT, PT, R192.reuse, 0x21, RZ ;  /* 0x00000021c0747810 */ /* 0x040fe20007ffe0ff */
[CC--:B------:R-:W-:Y:S01]  /*d820*/  FFMA.FTZ R45, R3.reuse, R2.reuse, R45 ;  /* 0x00000002032d7223 */ /* 0x0c0fe2000001002d */
[----:B------:R-:W-:Y:S01]  /*d830*/  I2FP.F32.U32 R121, R121 ;  /* 0x0000007900797245 */ /* 0x000fe20000201000 */
[C---:B------:R-:W-:Y:S01]  /*d840*/  FFMA.FTZ R47, R3.reuse, R2, R47 ;  /* 0x00000002032f7223 */ /* 0x040fe2000001002f */
[C---:B------:R-:W-:Y:S01]  /*d850*/  IADD3 R123, PT, PT, R192.reuse, -0x20, RZ ;  /* 0xffffffe0c07b7810 */ /* 0x040fe20007ffe0ff */
[----:B------:R-:W-:Y:S01]  /*d860*/  FFMA.FTZ R49, R3, R0, R49 ;  /* 0x0000000003317223 */ /* 0x000fe20000010031 */
[----:B------:R-:W-:Y:S01]  /*d870*/  FMNMX3.FTZ R118, R117, R4, R5, !PT ;  /* 0x0000000475767276 */ /* 0x000fe20007810005 */
[C---:B------:R-:W-:Y:S01]  /*d880*/  FFMA.FTZ R51, R3.reuse, R0, R51 ;  /* 0x0000000003337223 */ /* 0x040fe20000010033 */
[----:B------:R-:W-:Y:S01]  /*d890*/  IADD3 R2, PT, PT, R192, 0x20, RZ ;  /* 0x00000020c0027810 */ /* 0x000fe20007ffe0ff */
[CC--:B------:R-:W-:Y:S01]  /*d8a0*/  FFMA.FTZ R24, R3.reuse, R121.reuse, R24 ;  /* 0x0000007903187223 */ /* 0x0c0fe20000010018 */
[----:B------:R-:W-:Y:S01]  /*d8b0*/  I2FP.F32.U32 R0, R116 ;  /* 0x0000007400007245 */ /* 0x000fe20000201000 */
[----:B------:R-:W-:Y:S01]  /*d8c0*/  FFMA.FTZ R26, R3, R121, R26 ;  /* 0x00000079031a7223 */ /* 0x000fe2000001001a */
[----:B------:R-:W-:Y:S02]  /*d8d0*/  FMNMX3.FTZ R116, R119, R6, R7, !PT ;  /* 0x0000000677747276 */ /* 0x000fe40007810007 */
[----:B------:R-:W-:Y:S01]  /*d8e0*/  I2FP.F32.U32 R123, R123 ;  /* 0x0000007b007b7245 */ /* 0x000fe20000201000 */
[C---:B------:R-:W-:Y:S01]  /*d8f0*/  FFMA.FTZ R53, R3.reuse, R0, R53 ;  /* 0x0000000003357223 */ /* 0x040fe20000010035 */
[----:B------:R-:W-:Y:S01]  /*d900*/  FMNMX3.FTZ R118, R118, R8, R9, !PT ;  /* 0x0000000876767276 */ /* 0x000fe20007810009 */
[C---:B------:R-:W-:Y:S01]  /*d910*/  FFMA.FTZ R55, R3.reuse, R0, R55 ;  /* 0x0000000003377223 */ /* 0x040fe20000010037 */
[----:B------:R-:W-:Y:S01]  /*d920*/  I2FP.F32.U32 R2, R2 ;  /* 0x0000000200027245 */ /* 0x000fe20000201000 */
[CC--:B------:R-:W-:Y:S01]  /*d930*/  FFMA.FTZ R20, R3.reuse, R123.reuse, R20 ;  /* 0x0000007b03147223 */ /* 0x0c0fe20000010014 */
[----:B------:R-:W-:Y:S01]  /*d940*/  IADD3 R121, PT, PT, R192, -0x8, RZ ;  /* 0xfffffff8c0797810 */ /* 0x000fe20007ffe0ff */
[C---:B------:R-:W-:Y:S01]  /*d950*/  FFMA.FTZ R22, R3.reuse, R123, R22 ;  /* 0x0000007b03167223 */ /* 0x040fe20000010016 */
[----:B------:R-:W-:Y:S01]  /*d960*/  FMNMX3.FTZ R116, R116, R10, R11, !PT ;  /* 0x0000000a74747276 */ /* 0x000fe2000781000b */
[C---:B------:R-:W-:Y:S01]  /*d970*/  FFMA.FTZ R52, R3.reuse, R2, R52 ;  /* 0x0000000203347223 */ /* 0x040fe20000010034 */
[----:B------:R-:W-:Y:S01]  /*d980*/  FMNMX3.FTZ R118, R118, R12, R13, !PT ;  /* 0x0000000c76767276 */ /* 0x000fe2000781000d */
[C---:B------:R-:W-:Y:S01]  /*d990*/  FFMA.FTZ R54, R3.reuse, R2, R54 ;  /* 0x0000000203367223 */ /* 0x040fe20000010036 */
[----:B------:R-:W-:Y:S02]  /*d9a0*/  IADD3 R123, PT, PT, R192, -0x10, RZ ;  /* 0xfffffff0c07b7810 */ /* 0x000fe40007ffe0ff */
[----:B------:R-:W-:Y:S02]  /*d9b0*/  I2FP.F32.U32 R121, R121 ;  /* 0x0000007900797245 */ /* 0x000fe40000201000 */
[----:B------:R-:W-:Y:S02]  /*d9c0*/  FMNMX3.FTZ R2, R116, R14, R15, !PT ;  /* 0x0000000e74027276 */ /* 0x000fe4000781000f */
[----:B------:R-:W-:Y:S01]  /*d9d0*/  FMNMX3.FTZ R116, R118, R16, R17, !PT ;  /* 0x0000001076747276 */ /* 0x000fe20007810011 */
[C---:B------:R-:W-:Y:S01]  /*d9e0*/  FFMA.FTZ R32, R3.reuse, R121, R32 ;  /* 0x0000007903207223 */ /* 0x040fe20000010020 */
[----:B------:R-:W-:Y:S01]  /*d9f0*/  I2FP.F32.U32 R123, R123 ;  /* 0x0000007b007b7245 */ /* 0x000fe20000201000 */
[C---:B------:R-:W-:Y:S01]  /*da00*/  FFMA.FTZ R34, R3.reuse, R121, R34 ;  /* 0x0000007903227223 */ /* 0x040fe20000010022 */
[----:B------:R-:W-:Y:S02]  /*da10*/  FMNMX3.FTZ R116, R116, R20, R21, !PT ;  /* 0x0000001474747276 */ /* 0x000fe40007810015 */
[----:B------:R-:W-:Y:S01]  /*da20*/  IADD3 R121, PT, PT, R192, 0x8, RZ ;  /* 0x00000008c0797810 */ /* 0x000fe20007ffe0ff */
[CC--:B------:R-:W-:Y:S01]  /*da30*/  FFMA.FTZ R28, R3.reuse, R123.reuse, R28 ;  /* 0x0000007b031c7223 */ /* 0x0c0fe2000001001c */
[----:B------:R-:W-:Y:S01]  /*da40*/  FMNMX3.FTZ R2, R2, R18, R19, !PT ;  /* 0x0000001202027276 */ /* 0x000fe20007810013 */
[C---:B------:R-:W-:Y:S01]  /*da50*/  FFMA.FTZ R30, R3.reuse, R123, R30 ;  /* 0x0000007b031e7223 */ /* 0x040fe2000001001e */
[----:B------:R-:W-:Y:S02]  /*da60*/  FMNMX3.FTZ R116, R116, R24, R25, !PT ;  /* 0x0000001874747276 */ /* 0x000fe40007810019 */
[----:B------:R-:W-:Y:S02]  /*da70*/  I2FP.F32.U32 R121, R121 ;  /* 0x0000007900797245 */ /* 0x000fe40000201000 */
[----:B------:R-:W-:Y:S02]  /*da80*/  FMNMX3.FTZ R2, R2, R22, R23, !PT ;  /* 0x0000001602027276 */ /* 0x000fe40007810017 */
[----:B------:R-:W-:Y:S01]  /*da90*/  FMNMX3.FTZ R116, R116, R28, R29, !PT ;  /* 0x0000001c74747276 */ /* 0x000fe2000781001d */
[CC--:B------:R-:W-:Y:S01]  /*daa0*/  FFMA.FTZ R42, R3.reuse, R121.reuse, R42 ;  /* 0x00000079032a7223 */ /* 0x0c0fe2000001002a */
[----:B------:R-:W-:Y:S01]  /*dab0*/  FMNMX3.FTZ R2, R2, R26, R27, !PT ;  /* 0x0000001a02027276 */ /* 0x000fe2000781001b */
[C---:B------:R-:W-:Y:S01]  /*dac0*/  FFMA.FTZ R40, R3.reuse, R121, R40 ;  /* 0x0000007903287223 */ /* 0x040fe20000010028 */
[C---:B------:R-:W-:Y:S02]  /*dad0*/  IADD3 R123, PT, PT, R192.reuse, 0x10, RZ ;  /* 0x00000010c07b7810 */ /* 0x040fe40007ffe0ff */
[C---:B------:R-:W-:Y:S02]  /*dae0*/  IADD3 R121, PT, PT, R192.reuse, 0x18, RZ ;  /* 0x00000018c0797810 */ /* 0x040fe40007ffe0ff */
[----:B------:R-:W-:Y:S02]  /*daf0*/  IADD3 R0, PT, PT, R192, 0x29, RZ ;  /* 0x00000029c0007810 */ /* 0x000fe40007ffe0ff */
[----:B------:R-:W-:Y:S02]  /*db00*/  FMNMX3.FTZ R116, R116, R32, R33, !PT ;  /* 0x0000002074747276 */ /* 0x000fe40007810021 */
[----:B------:R-:W-:Y:S02]  /*db10*/  FMNMX3.FTZ R2, R2, R30, R31, !PT ;  /* 0x0000001e02027276 */ /* 0x000fe4000781001f */
[----:B------:R-:W-:Y:S02]  /*db20*/  I2FP.F32.U32 R123, R123 ;  /* 0x0000007b007b7245 */ /* 0x000fe40000201000 */
[----:B------:R-:W-:Y:S02]  /*db30*/  I2FP.F32.U32 R121, R121 ;  /* 0x0000007900797245 */ /* 0x000fe40000201000 */
[----:B------:R-:W-:Y:S01]  /*db40*/  I2FP.F32.U32 R0, R0 ;  /* 0x0000000000007245 */ /* 0x000fe20000201000 */
[C---:B------:R-:W-:Y:S01]  /*db50*/  FFMA.FTZ R44, R3.reuse, R123, R44 ;  /* 0x0000007b032c7223 */ /* 0x040fe2000001002c */
[----:B------:R-:W-:Y:S01]  /*db60*/  FMNMX3.FTZ R116, R116, R36, R37, !PT ;  /* 0x0000002474747276 */ /* 0x000fe20007810025 */
[CC--:B------:R-:W-:Y:S01]  /*db70*/  FFMA.FTZ R48, R3.reuse, R121.reuse, R48 ;  /* 0x0000007903307223 */ /* 0x0c0fe20000010030 */
[----:B------:R-:W-:Y:S01]  /*db80*/  IADD3 R118, PT, PT, R192, 0x28, RZ ;  /* 0x00000028c0767810 */ /* 0x000fe20007ffe0ff */
[C---:B------:R-:W-:Y:S01]  /*db90*/  FFMA.FTZ R50, R3.reuse, R121, R50 ;  /* 0x0000007903327223 */ /* 0x040fe20000010032 */
[----:B------:R-:W-:Y:S01]  /*dba0*/  FMNMX3.FTZ R2, R2, R34, R35, !PT ;  /* 0x0000002202027276 */ /* 0x000fe20007810023 */
[CC--:B------:R-:W-:Y:S01]  /*dbb0*/  FFMA.FTZ R57, R3.reuse, R0.reuse, R57 ;  /* 0x0000000003397223 */ /* 0x0c0fe20000010039 */
[C---:B------:R-:W-:Y:S01]  /*dbc0*/  FFMA.FTZ R59, R3.reuse, R0, R59 ;  /* 0x00000000033b7223 */ /* 0x040fe2000001003b */
[----:B------:R-:W-:Y:S01]  /*dbd0*/  FMNMX3.FTZ R116, R116, R40, R41, !PT ;  /* 0x0000002874747276 */ /* 0x000fe20007810029 */
[C---:B------:R-:W-:Y:S01]  /*dbe0*/  FFMA.FTZ R46, R3.reuse, R123, R46 ;  /* 0x0000007b032e7223 */ /* 0x040fe2000001002e */
[----:B------:R-:W-:Y:S02]  /*dbf0*/  I2FP.F32.U32 R118, R118 ;  /* 0x0000007600767245 */ /* 0x000fe40000201000 */
[----:B------:R-:W-:Y:S02]  /*dc00*/  IADD3 R121, PT, PT, R192, 0x30, RZ ;  /* 0x00000030c0797810 */ /* 0x000fe40007ffe0ff */
[----:B------:R-:W-:Y:S01]  /*dc10*/  FMNMX3.FTZ R0, R2, R38, R39, !PT ;  /* 0x0000002602007276 */ /* 0x000fe20007810027 */
[C---:B------:R-:W-:Y:S01]  /*dc20*/  FFMA.FTZ R56, R3.reuse, R118, R56 ;  /* 0x0000007603387223 */ /* 0x040fe20000010038 */
[----:B------:R-:W-:Y:S01]  /*dc30*/  FMNMX3.FTZ R116, R116, R44, R45, !PT ;  /* 0x0000002c74747276 */ /* 0x000fe2000781002d */
[C---:B------:R-:W-:Y:S01]  /*dc40*/  FFMA.FTZ R58, R3.reuse, R118, R58 ;  /* 0x00000076033a7223 */ /* 0x040fe2000001003a */
[----:B------:R-:W-:Y:S02]  /*dc50*/  I2FP.F32.U32 R121, R121 ;  /* 0x0000007900797245 */ /* 0x000fe40000201000 */
[----:B------:R-:W-:Y:S02]  /*dc60*/  FMNMX3.FTZ R0, R0, R42, R43, !PT ;  /* 0x0000002a00007276 */ /* 0x000fe4000781002b */
[----:B------:R-:W-:Y:S01]  /*dc70*/  IADD3 R118, PT, PT, R192, 0x31, RZ ;  /* 0x00000031c0767810 */ /* 0x000fe20007ffe0ff */
[CC--:B------:R-:W-:Y:S01]  /*dc80*/  FFMA.FTZ R62, R3.reuse, R121.reuse, R62 ;  /* 0x00000079033e7223 */ /* 0x0c0fe2000001003e */
[----:B------:R-:W-:Y:S01]  /*dc90*/  FMNMX3.FTZ R116, R116, R48, R49, !PT ;  /* 0x0000003074747276 */ /* 0x000fe20007810031 */
[C---:B------:R-:W-:Y:S01]  /*dca0*/  FFMA.FTZ R60, R3.reuse, R121, R60 ;  /* 0x00000079033c7223 */ /* 0x040fe2000001003c */
[----:B------:R-:W-:Y:S02]  /*dcb0*/  FMNMX3.FTZ R0, R0, R46, R47, !PT ;  /* 0x0000002e00007276 */ /* 0x000fe4000781002f */
[C---:B------:R-:W-:Y:S02]  /*dcc0*/  IADD3 R2, PT, PT, R192.reuse, 0x39, RZ ;  /* 0x00000039c0027810 */ /* 0x040fe40007ffe0ff */
[----:B------:R-:W-:Y:S02]  /*dcd0*/  IADD3 R121, PT, PT, R192, 0x38, RZ ;  /* 0x00000038c0797810 */ /* 0x000fe40007ffe0ff */
[----:B------:R-:W-:Y:S02]  /*dce0*/  I2FP.F32.U32 R118, R118 ;  /* 0x0000007600767245 */ /* 0x000fe40000201000 */
[----:B------:R-:W-:Y:S02]  /*dcf0*/  FMNMX3.FTZ R116, R116, R52, R53, !PT ;  /* 0x0000003474747276 */ /* 0x000fe40007810035 */
[----:B------:R-:W-:Y:S01]  /*dd00*/  FMNMX3.FTZ R0, R0, R50, R51, !PT ;  /* 0x0000003200007276 */ /* 0x000fe20007810033 */
[C---:B------:R-:W-:Y:S01]  /*dd10*/  FFMA.FTZ R61, R3.reuse, R118, R61 ;  /* 0x00000076033d7223 */ /* 0x040fe2000001003d */
[----:B------:R-:W-:Y:S01]  /*dd20*/  I2FP.F32.U32 R2, R2 ;  /* 0x0000000200027245 */ /* 0x000fe20000201000 */
[C---:B------:R-:W-:Y:S01]  /*dd30*/  FFMA.FTZ R63, R3.reuse, R118, R63 ;  /* 0x00000076033f7223 */ /* 0x040fe2000001003f */
[----:B------:R-:W-:Y:S02]  /*dd40*/  I2FP.F32.U32 R121, R121 ;  /* 0x0000007900797245 */ /* 0x000fe40000201000 */
[----:B------:R-:W-:Y:S01]  /*dd50*/  FMNMX3.FTZ R116, R116, R56, R57, !PT ;  /* 0x0000003874747276 */ /* 0x000fe20007810039 */
[C---:B------:R-:W-:Y:S01]  /*dd60*/  FFMA.FTZ R65, R3.reuse, R2, R65 ;  /* 0x0000000203417223 */ /* 0x040fe20000010041 */
[----:B------:R-:W-:Y:S01]  /*dd70*/  FMNMX3.FTZ R0, R0, R54, R55, !PT ;  /* 0x0000003600007276 */ /* 0x000fe20007810037 */
[CC--:B------:R-:W-:Y:S01]  /*dd80*/  FFMA.FTZ R64, R3.reuse, R121.reuse, R64 ;  /* 0x0000007903407223 */ /* 0x0c0fe20000010040 */
[----:B------:R-:W-:Y:S01]  /*dd90*/  FMNMX3.FTZ R116, R116, R60, R61, !PT ;  /* 0x0000003c74747276 */ /* 0x000fe2000781003d */
[C---:B------:R-:W-:Y:S01]  /*dda0*/  FFMA.FTZ R67, R3.reuse, R2, R67 ;  /* 0x0000000203437223 */ /* 0x040fe20000010043 */
[----:B------:R-:W-:Y:S01]  /*ddb0*/  FMNMX3.FTZ R0, R0, R58, R59, !PT ;  /* 0x0000003a00007276 */ /* 0x000fe2000781003b */
[----:B------:R-:W-:Y:S01]  /*ddc0*/  FFMA.FTZ R66, R3, R121, R66 ;  /* 0x0000007903427223 */ /* 0x000fe20000010042 */
[----:B------:R-:W-:Y:S02]  /*ddd0*/  FMNMX3.FTZ R118, R116, R64, R65, !PT ;  /* 0x0000004074767276 */ /* 0x000fe40007810041 */
[----:B------:R-:W-:Y:S02]  /*dde0*/  FMNMX3.FTZ R0, R0, R62, R63, !PT ;  /* 0x0000003e00007276 */ /* 0x000fe4000781003f */
[----:B------:R-:W-:Y:S01]  /*ddf0*/  IADD3 R193, PT, PT, R193, -0x1, RZ ;  /* 0xffffffffc1c17810 */ /* 0x000fe20007ffe0ff */
[----:B------:R-:W-:Y:S01]  /*de00*/  SHFL.BFLY PT, R125, R118, 0x2, 0x1f ;  /* 0x0c401f00767d7f89 */ /* 0x000fe200000e0000 */
[----:B------:R-:W-:Y:S02]  /*de10*/  FMNMX3.FTZ R123, R0, R66, R67, !PT ;  /* 0x00000042007b7276 */ /* 0x000fe40007810043 */
[----:B------:R-:W-:Y:S02]  /*de20*/  IADD3 R194, PT, PT, R194, -0x80, RZ ;  /* 0xffffff80c2c27810 */ /* 0x000fe40007ffe0ff */
[----:B------:R-:W-:Y:S03]  /*de30*/  IADD3 R192, PT, PT, R192, -0x80, RZ ;  /* 0xffffff80c0c07810 */ /* 0x000fe60007ffe0ff */
        /* <DEDUP_REMOVED lines=16> */
[----:B------:R-:W-:Y:S01]  /*df40*/  FMUL.FTZ R116, R118, UR4 ;  /* 0x0000000476747c20 */ /* 0x000fe20008410000 */
[----:B------:R-:W-:Y:S01]  /*df50*/  MOV R118, R188 ;  /* 0x000000bc00767202 */ /* 0x000fe20000000f00 */
[--C-:B------:R-:W-:Y:S01]  /*df60*/  FFMA.FTZ R129, R8, UR4, -R144.reuse ;  /* 0x0000000408817c23 */ /* 0x100fe20008010890 */
[----:B------:R-:W-:Y:S01]  /*df70*/  FSEL R131, R131, RZ, P1 ;  /* 0x000000ff83837208 */ /* 0x000fe20000800000 */
[--C-:B------:R-:W-:Y:S01]  /*df80*/  FFMA.FTZ R128, R9, UR4, -R144.reuse ;  /* 0x0000000409807c23 */ /* 0x100fe20008010890 */
[----:B------:R-:W-:Y:S01]  /*df90*/  @P0 IADD3 R118, PT, PT, R195, -0x20, RZ ;  /* 0xffffffe0c3760810 */ /* 0x000fe20007ffe0ff */
[--C-:B------:R-:W-:Y:S01]  /*dfa0*/  FFMA.FTZ R150, R4, UR4, -R144.reuse ;  /* 0x0000000404967c23 */ /* 0x100fe20008010890 */
[--C-:B------:R-:W-:Y:S01]  /*dfb0*/  FFMA.FTZ R138, R5, UR4, -R144.reuse ;  /* 0x00000004058a7c23 */ /* 0x100fe20008010890 */
[--C-:B------:R-:W-:Y:S01]  /*dfc0*/  FFMA.FTZ R130, R10, UR4, -R131.reuse ;  /* 0x000000040a827c23 */ /* 0x100fe20008010883 */
[--C-:B------:R-:W-:Y:S01]  /*dfd0*/  FFMA.FTZ R119, R11, UR4, -R131.reuse ;  /* 0x000000040b777c23 */ /* 0x100fe20008010883 */
[--C-:B------:R-:W-:Y:S01]  /*dfe0*/  FFMA.FTZ R139, R6, UR4, -R131.reuse ;  /* 0x00000004068b7c23 */ /* 0x100fe20008010883 */
[--C-:B------:R-:W-:Y:S01]  /*dff0*/  FFMA.FTZ R132, R7, UR4, -R131.reuse ;  /* 0x0000000407847c23 */ /* 0x100fe20008010883 */
[----:B------:R-:W2:Y:S01]  /*e000*/  LDSM.16.MT88.4 R124, [R118] ;  /* 0x00000000767c783b */ /* 0x000ea20000004200 */
[----:B------:R-:W3:Y:S01]  /*e010*/  MUFU.EX2 R117, R117 ;  /* 0x0000007500757308 */ /* 0x000ee20000000800 */
[--C-:B------:R-:W-:Y:S01]  /*e020*/  FFMA.FTZ R135, R12, UR4, -R144.reuse ;  /* 0x000000040c877c23 */ /* 0x100fe20008010890 */
[--C-:B------:R-:W-:Y:S01]  /*e030*/  FFMA.FTZ R136, R13, UR4, -R144.reuse ;  /* 0x000000040d887c23 */ /* 0x100fe20008010890 */
[--C-:B------:R-:W-:Y:S07]  /*e040*/  FFMA.FTZ R137, R14, UR4, -R131.reuse ;  /* 0x000000040e897c23 */ /* 0x100fee0008010883 */
[----:B------:R-:W4:Y:S01]  /*e050*/  MUFU.EX2 R116, R116 ;  /* 0x0000007400747308 */ /* 0x000f220000000800 */
[--C-:B------:R-:W-:Y:S01]  /*e060*/  FFMA.FTZ R133, R23, UR4, -R131.reuse ;  /* 0x0000000417857c23 */ /* 0x100fe20008010883 */
[--C-:B------:R-:W-:Y:S01]  /*e070*/  FFMA.FTZ R134, R24, UR4, -R144.reuse ;  /* 0x0000000418867c23 */ /* 0x100fe20008010890 */
[--C-:B------:R-:W-:Y:S07]  /*e080*/  FFMA.FTZ R147, R29, UR4, -R144.reuse ;  /* 0x000000041d937c23 */ /* 0x100fee0008010890 */
[----:B------:R-:W-:Y:S01]  /*e090*/  MUFU.EX2 R150, R150 ;  /* 0x0000009600967308 */ /* 0x000fe20000000800 */
[--C-:B------:R-:W-:Y:S01]  /*e0a0*/  FFMA.FTZ R146, R30, UR4, -R131.reuse ;  /* 0x000000041e927c23 */ /* 0x100fe20008010883 */
[--C-:B------:R-:W-:Y:S01]  /*e0b0*/  FFMA.FTZ R145, R31, UR4, -R131.reuse ;  /* 0x000000041f917c23 */ /* 0x100fe20008010883 */
[--C-:B------:R-:W-:Y:S07]  /*e0c0*/  FFMA.FTZ R148, R28, UR4, -R144.reuse ;  /* 0x000000041c947c23 */ /* 0x100fee0008010890 */
[----:B------:R-:W5:Y:S01]  /*e0d0*/  MUFU.EX2 R138, R138 ;  /* 0x0000008a008a7308 */ /* 0x000f620000000800 */
[--C-:B------:R-:W-:Y:S01]  /*e0e0*/  FFMA.FTZ R28, R36, UR4, -R144.reuse ;  /* 0x00000004241c7c23 */ /* 0x100fe20008010890 */
[C---:B---3--:R-:W-:Y:S01]  /*e0f0*/  FMUL.FTZ R8, R117.reuse, R108 ;  /* 0x0000006c75087220 */ /* 0x048fe20000410000 */
[C---:B------:R-:W-:Y:S07]  /*e100*/  FMUL.FTZ R9, R117.reuse, R109 ;  /* 0x0000006d75097220 */ /* 0x040fee0000410000 */
[----:B------:R-:W-:Y:S01]  /*e110*/  MUFU.EX2 R139, R139 ;  /* 0x0000008b008b7308 */ /* 0x000fe20000000800 */
[C---:B------:R-:W-:Y:S01]  /*e120*/  FMUL.FTZ R4, R117.reuse, R112 ;  /* 0x0000007075047220 */ /* 0x040fe20000410000 */
[C---:B----4-:R-:W-:Y:S01]  /*e130*/  FMUL.FTZ R10, R116.reuse, R110 ;  /* 0x0000006e740a7220 */ /* 0x050fe20000410000 */
[C---:B------:R-:W-:Y:S07]  /*e140*/  FMUL.FTZ R11, R116.reuse, R111 ;  /* 0x0000006f740b7220 */ /* 0x040fee0000410000 */
[----:B------:R-:W3:Y:S01]  /*e150*/  MUFU.EX2 R132, R132 ;  /* 0x0000008400847308 */ /* 0x000ee20000000800 */
[C---:B------:R-:W-:Y:S01]  /*e160*/  FMUL.FTZ R5, R117.reuse, R113 ;  /* 0x0000007175057220 */ /* 0x040fe20000410000 */
[C---:B------:R-:W-:Y:S01]  /*e170*/  FMUL.FTZ R6, R116.reuse, R114 ;  /* 0x0000007274067220 */ /* 0x040fe20000410000 */
[----:B------:R-:W-:Y:S07]  /*e180*/  FMUL.FTZ R7, R116, R115 ;  /* 0x0000007374077220 */ /* 0x000fee0000410000 */
[----:B------:R-:W-:Y:S01]  /*e190*/  MUFU.EX2 R129, R129 ;  /* 0x0000008100817308 */ /* 0x000fe20000000800 */
[----:B------:R-:W4:Y:S01]  /*e1a0*/  LDSM.16.MT88.4 R108, [R169+0xb000] ;  /* 0x00b00000a96c783b */ /* 0x000f220000004200 */
[----:B-----5:R-:W-:Y:S01]  /*e1b0*/  F2FP.F16.F32.PACK_AB R112, R138, R150 ;  /* 0x000000968a70723e */ /* 0x020fe200000000ff */
[C---:B------:R-:W-:Y:S07]  /*e1c0*/  FMUL.FTZ R68, R117.reuse, R68 ;  /* 0x0000004475447220 */ /* 0x040fee0000410000 */
[----:B------:R-:W5:Y:S01]  /*e1d0*/  MUFU.EX2 R128, R128 ;  /* 0x0000008000807308 */ /* 0x000f620000000800 */
[C---:B------:R-:W-:Y:S01]  /*e1e0*/  FMUL.FTZ R69, R117.reuse, R69 ;  /* 0x0000004575457220 */ /* 0x040fe20000410000 */
[C---:B------:R-:W-:Y:S01]  /*e1f0*/  FMUL.FTZ R70, R116.reuse, R70 ;  /* 0x0000004674467220 */ /* 0x040fe20000410000 */
[----:B------:R-:W-:Y:S07]  /*e200*/  FMUL.FTZ R71, R116, R71 ;  /* 0x0000004774477220 */ /* 0x000fee0000410000 */
[----:B------:R-:W-:Y:S01]  /*e210*/  MUFU.EX2 R130, R130 ;  /* 0x0000008200827308 */ /* 0x000fe20000000800 */
[C---:B------:R-:W-:Y:S01]  /*e220*/  FMUL.FTZ R72, R117.reuse, R72 ;  /* 0x0000004875487220 */ /* 0x040fe20000410000 */
[----:B---3--:R-:W-:Y:S01]  /*e230*/  F2FP.F16.F32.PACK_AB R113, R132, R139 ;  /* 0x0000008b8471723e */ /* 0x008fe200000000ff */
[C---:B------:R-:W-:Y:S07]  /*e240*/  FMUL.FTZ R73, R117.reuse, R73 ;  /* 0x0000004975497220 */ /* 0x040fee0000410000 */
[----:B------:R-:W3:Y:S01]  /*e250*/  MUFU.EX2 R119, R119 ;  /* 0x0000007700777308 */ /* 0x000ee20000000800 */
[C---:B------:R-:W-:Y:S01]  /*e260*/  FMUL.FTZ R74, R116.reuse, R74 ;  /* 0x0000004a744a7220 */ /* 0x040fe20000410000 */
[C---:B------:R-:W-:Y:S01]  /*e270*/  FMUL.FTZ R75, R116.reuse, R75 ;  /* 0x0000004b744b7220 */ /* 0x040fe20000410000 */
[C---:B------:R-:W-:Y:S01]  /*e280*/  FMUL.FTZ R76, R117.reuse, R76 ;  /* 0x0000004c754c7220 */ /* 0x040fe20000410000 */
[C---:B------:R-:W-:Y:S01]  /*e290*/  FMUL.FTZ R77, R117.reuse, R77 ;  /* 0x0000004d754d7220 */ /* 0x040fe20000410000 */
[----:B------:R-:W-:Y:S01]  /*e2a0*/  FMUL.FTZ R78, R116, R78 ;  /* 0x0000004e744e7220 */ /* 0x000fe20000410000 */
[----:B-----5:R-:W-:Y:S01]  /*e2b0*/  F2FP.F16.F32.PACK_AB R114, R128, R129 ;  /* 0x000000818072723e */ /* 0x020fe200000000ff */
[C---:B------:R-:W-:Y:S01]  /*e2c0*/  FMUL.FTZ R79, R116.reuse, R79 ;  /* 0x0000004f744f7220 */ /* 0x040fe20000410000 */
[C---:B------:R-:W-:Y:S01]  /*e2d0*/  FMUL.FTZ R80, R117.reuse, R80 ;  /* 0x0000005075507220 */ /* 0x040fe20000410000 */
[C---:B------:R-:W-:Y:S01]  /*e2e0*/  FMUL.FTZ R81, R117.reuse, R81 ;  /* 0x0000005175517220 */ /* 0x040fe20000410000 */
[C---:B------:R-:W-:Y:S01]  /*e2f0*/  FMUL.FTZ R82, R116.reuse, R82 ;  /* 0x0000005274527220 */ /* 0x040fe20000410000 */
[C---:B------:R-:W-:Y:S01]  /*e300*/  FMUL.FTZ R83, R116.reuse, R83 ;  /* 0x0000005374537220 */ /* 0x040fe20000410000 */
[C---:B------:R-:W-:Y:S01]  /*e310*/  FMUL.FTZ R84, R117.reuse, R84 ;  /* 0x0000005475547220 */ /* 0x040fe20000410000 */
[----:B------:R-:W-:Y:S01]  /*e320*/  FMUL.FTZ R85, R117, R85 ;  /* 0x0000005575557220 */ /* 0x000fe20000410000 */
[----:B---3--:R-:W-:Y:S01]  /*e330*/  F2FP.F16.F32.PACK_AB R115, R119, R130 ;  /* 0x000000827773723e */ /* 0x008fe200000000ff */
[--C-:B------:R-:W-:Y:S01]  /*e340*/  FFMA.FTZ R36, R53, UR4, -R144.reuse ;  /* 0x0000000435247c23 */ /* 0x100fe20008010890 */
        /* <DEDUP_REMOVED lines=16> */
[----:B------:R-:W-:Y:S01]  /*e450*/  FMUL.FTZ R97, R117, R97 ;  /* 0x0000006175617220 */ /* 0x000fe20000410000 */
[----:B------:R-:W-:Y:S01]  /*e460*/  FMUL.FTZ R98, R116, R98 ;  /* 0x0000006274627220 */ /* 0x000fe20000410000 */
[C---:B--2---:R-:W-:Y:S04]  /*e470*/  HMMA.16816.F32 R68, R112.reuse, R124, R68 ;  /* 0x0000007c7044723c */ /* 0x044fe80000001844 */
[----:B------:R-:W-:Y:S01]  /*e480*/  MUFU.EX2 R135, R135 ;  /* 0x0000008700877308 */ /* 0x000fe20000000800 */
[--C-:B------:R-:W-:Y:S01]  /*e490*/  FFMA.FTZ R124, R16, UR4, -R144.reuse ;  /* 0x00000004107c7c23 */ /* 0x100fe20008010890 */
[--C-:B------:R-:W-:Y:S01]  /*e4a0*/  FFMA.FTZ R125, R27, UR4, -R131.reuse ;  /* 0x000000041b7d7c23 */ /* 0x100fe20008010883 */
[----:B------:R-:W-:Y:S01]  /*e4b0*/  FMUL.FTZ R99, R116, R99 ;  /* 0x0000006374637220 */ /* 0x000fe20000410000 */
[C---:B------:R-:W-:Y:S01]  /*e4c0*/  FMUL.FTZ R100, R117.reuse, R100 ;  /* 0x0000006475647220 */ /* 0x040fe20000410000 */
[----:B------:R-:W-:Y:S01]  /*e4d0*/  FMUL.FTZ R101, R117, R101 ;  /* 0x0000006575657220 */ /* 0x000fe20000410000 */
[C---:B------:R-:W-:Y:S04]  /*e4e0*/  HMMA.16816.F32 R72, R112.reuse, R126, R72 ;  /* 0x0000007e7048723c */ /* 0x040fe80000001848 */
[----:B------:R-:W2:Y:S01]  /*e4f0*/  MUFU.EX2 R136, R136 ;  /* 0x0000008800887308 */ /* 0x000ea20000000800 */
[--C-:B------:R-:W-:Y:S01]  /*e500*/  FFMA.FTZ R127, R25, UR4, -R144.reuse ;  /* 0x00000004197f7c23 */ /* 0x100fe20008010890 */
[--C-:B------:R-:W-:Y:S01]  /*e510*/  FFMA.FTZ R126, R26, UR4, -R131.reuse ;  /* 0x000000041a7e7c23 */ /* 0x100fe20008010883 */
[C---:B------:R-:W-:Y:S01]  /*e520*/  FMUL.FTZ R102, R116.reuse, R102 ;  /* 0x0000006674667220 */ /* 0x040fe20000410000 */
[----:B------:R-:W-:Y:S01]  /*e530*/  LDSM.16.MT88.4 R24, [R169+0xbc00] ;  /* 0x00bc0000a918783b */ /* 0x000fe20000004200 */
[C---:B------:R-:W-:Y:S01]  /*e540*/  FMUL.FTZ R103, R116.reuse, R103 ;  /* 0x0000006774677220 */ /* 0x040fe20000410000 */
[C---:B----4-:R-:W-:Y:S04]  /*e550*/  HMMA.16816.F32 R76, R112.reuse, R108, R76 ;  /* 0x0000006c704c723c */ /* 0x050fe8000000184c */
[----:B------:R-:W-:Y:S01]  /*e560*/  MUFU.EX2 R137, R137 ;  /* 0x0000008900897308 */ /* 0x000fe20000000800 */
[C---:B------:R-:W-:Y:S01]  /*e570*/  FMUL.FTZ R104, R117.reuse, R104 ;  /* 0x0000006875687220 */ /* 0x040fe20000410000 */
[----:B------:R-:W-:Y:S01]  /*e580*/  FMUL.FTZ R105, R117, R105 ;  /* 0x0000006975697220 */ /* 0x000fe20000410000 */
[C---:B------:R-:W-:Y:S01]  /*e590*/  FMUL.FTZ R106, R116.reuse, R106 ;  /* 0x0000006a746a7220 */ /* 0x040fe20000410000 */
[----:B------:R-:W-:Y:S01]  /*e5a0*/  FMUL.FTZ R107, R116, R107 ;  /* 0x0000006b746b7220 */ /* 0x000fe20000410000 */
[----:B--2---:R-:W-:Y:S01]  /*e5b0*/  F2FP.F16.F32.PACK_AB R12, R136, R135 ;  /* 0x00000087880c723e */ /* 0x004fe200000000ff */
[C---:B------:R-:W-:Y:S01]  /*e5c0*/  HMMA.16816.F32 R80, R112.reuse, R110, R80 ;  /* 0x0000006e7050723c */ /* 0x040fe20000001850 */
[----:B------:R-:W2:Y:S03]  /*e5d0*/  LDSM.16.MT88.4 R108, [R169+0xd000] ;  /* 0x00d00000a96c783b */ /* 0x000ea60000004200 */
[----:B------:R-:W-:Y:S01]  /*e5e0*/  MUFU.EX2 R124, R124 ;  /* 0x0000007c007c7308 */ /* 0x000fe20000000800 */
[--C-:B------:R-:W-:Y:S01]  /*e5f0*/  FFMA.FTZ R143, R32, UR4, -R144.reuse ;  /* 0x00000004208f7c23 */ /* 0x100fe20008010890 */
[--C-:B------:R-:W-:Y:S01]  /*e600*/  FFMA.FTZ R32, R49, UR4, -R144.reuse ;  /* 0x0000000431207c23 */ /* 0x100fe20008010890 */
[--C-:B------:R-:W-:Y:S01]  /*e610*/  FFMA.FTZ R142, R33, UR4, -R144.reuse ;  /* 0x00000004218e7c23 */ /* 0x100fe20008010890 */
[--C-:B------:R-:W-:Y:S01]  /*e620*/  FFMA.FTZ R33, R48, UR4, -R144.reuse ;  /* 0x0000000430217c23 */ /* 0x100fe20008010890 */
[--C-:B------:R-:W-:Y:S01]  /*e630*/  FFMA.FTZ R141, R34, UR4, -R131.reuse ;  /* 0x00000004228d7c23 */ /* 0x100fe20008010883 */
[--C-:B------:R-:W-:Y:S01]  /*e640*/  FFMA.FTZ R34, R45, UR4, -R144.reuse ;  /* 0x000000042d227c23 */ /* 0x100fe20008010890 */
[C---:B-1----:R-:W-:Y:S03]  /*e650*/  HMMA.16816.F32 R84, R112.reuse, R120, R84 ;  /* 0x000000787054723c */ /* 0x042fe60000001854 */
        /* <DEDUP_REMOVED lines=10> */
[----:B------:R-:W-:Y:S01]  /*e700*/  FFMA.FTZ R46, R46, UR4, -R131 ;  /* 0x000000042e2e7c23 */ /* 0x000fe20008010883 */
[----:B------:R-:W-:Y:S07]  /*e710*/  FFMA.FTZ R139, R116, R197, R139 ;  /* 0x000000c5748b7223 */ /* 0x000fee000001008b */
[----:B------:R-:W-:Y:S01]  /*e720*/  MUFU.EX2 R50, R32 ;  /* 0x0000002000327308 */ /* 0x000fe20000000800 */
[--C-:B------:R-:W-:Y:S01]  /*e730*/  FFMA.FTZ R116, R58, UR4, -R131.reuse ;  /* 0x000000043a747c23 */ /* 0x100fe20008010883 */
[----:B------:R-:W-:Y:S01]  /*e740*/  FFMA.FTZ R66, R66, UR4, -R131 ;  /* 0x0000000442427c23 */ /* 0x000fe20008010883 */
[--C-:B------:R-:W-:Y:S07]  /*e750*/  FFMA.FTZ R40, R40, UR4, -R144.reuse ;  /* 0x0000000428287c23 */ /* 0x100fee0008010890 */
[----:B------:R-:W-:Y:S01]  /*e760*/  MUFU.EX2 R58, R36 ;  /* 0x00000024003a7308 */ /* 0x000fe20000000800 */
[--C-:B------:R-:W-:Y:S01]  /*e770*/  FFMA.FTZ R60, R60, UR4, -R144.reuse ;  /* 0x000000043c3c7c23 */ /* 0x100fe20008010890 */
[--C-:B------:R-:W-:Y:S01]  /*e780*/  FFMA.FTZ R61, R61, UR4, -R144.reuse ;  /* 0x000000043d3d7c23 */ /* 0x100fe20008010890 */
[----:B------:R-:W-:Y:S07]  /*e790*/  FFMA.FTZ R64, R64, UR4, -R144 ;  /* 0x0000000440407c23 */ /* 0x000fee0008010890 */
[----:B------:R-:W-:Y:S01]  /*e7a0*/  MUFU.EX2 R140, R140 ;  /* 0x0000008c008c7308 */ /* 0x000fe20000000800 */
[----:B------:R-:W-:Y:S01]  /*e7b0*/  FFMA.FTZ R150, R117, R196, R150 ;  /* 0x000000c475967223 */ /* 0x000fe20000010096 */
[----:B------:R-:W-:Y:S01]  /*e7c0*/  FADD.FTZ R139, R132, R139 ;  /* 0x0000008b848b7221 */ /* 0x000fe20000010000 */
[----:B------:R-:W-:Y:S07]  /*e7d0*/  ISETP.NE.AND P0, PT, R193, RZ, PT ;  /* 0x000000ffc100720c */ /* 0x000fee0003f05270 */
[----:B------:R-:W-:Y:S01]  /*e7e0*/  MUFU.EX2 R48, R48 ;  /* 0x0000003000307308 */ /* 0x000fe20000000800 */
[----:B------:R-:W-:Y:S01]  /*e7f0*/  FADD.FTZ R150, R138, R150 ;  /* 0x000000968a967221 */ /* 0x000fe20000010000 */
[----:B------:R-:W-:Y:S08]  /*e800*/  FADD.FTZ R130, R130, R139 ;  /* 0x0000008b82827221 */ /* 0x000ff00000010000 */
[----:B------:R-:W-:Y:S01]  /*e810*/  MUFU.EX2 R133, R133 ;  /* 0x0000008500857308 */ /* 0x000fe20000000800 */
[----:B------:R-:W-:Y:S01]  /*e820*/  FADD.FTZ R129, R129, R150 ;  /* 0x0000009681817221 */ /* 0x000fe20000010000 */
[C---:B--2---:R-:W-:Y:S08]  /*e830*/  HMMA.16816.F32 R92, R112.reuse, R108, R92 ;  /* 0x0000006c705c723c */ /* 0x044ff0000000185c */
[----:B------:R-:W-:Y:S01]  /*e840*/  MUFU.EX2 R134, R134 ;  /* 0x0000008600867308 */ /* 0x000fe20000000800 */
[----:B------:R-:W-:Y:S01]  /*e850*/  FADD.FTZ R128, R128, R129 ;  /* 0x0000008180807221 */ /* 0x000fe20000010000 */
[----:B------:R-:W-:Y:S01]  /*e860*/  FADD.FTZ R130, R119, R130 ;  /* 0x0000008277827221 */ /* 0x000fe20000010000 */
[----:B------:R-:W-:Y:S07]  /*e870*/  MOV R119, R0 ;  /* 0x0000000000777202 */ /* 0x000fee0000000f00 */
[----:B------:R-:W-:Y:S01]  /*e880*/  MUFU.EX2 R127, R127 ;  /* 0x0000007f007f7308 */ /* 0x000fe20000000800 */
[----:B------:R-:W-:Y:S01]  /*e890*/  FADD.FTZ R117, R135, R128 ;  /* 0x0000008087757221 */ /* 0x000fe20000010000 */
[C---:B------:R-:W-:Y:S01]  /*e8a0*/  HMMA.16816.F32 R96, R112.reuse, R110, R96 ;  /* 0x0000006e7060723c */ /* 0x040fe20000001860 */
[----:B------:R-:W2:Y:S07]  /*e8b0*/  LDSM.16.MT88.4 R108, [R169+0x9400] ;  /* 0x00940000a96c783b */ /* 0x000eae0000004200 */
[----:B------:R-:W-:Y:S01]  /*e8c0*/  MUFU.EX2 R126, R126 ;  /* 0x0000007e007e7308 */ /* 0x000fe20000000800 */
[----:B------:R-:W-:Y:S09]  /*e8d0*/  FADD.FTZ R117, R136, R117 ;  /* 0x0000007588757221 */ /* 0x000ff20000010000 */
[----:B------:R-:W-:Y:S01]  /*e8e0*/  MUFU.EX2 R125, R125 ;  /* 0x0000007d007d7308 */ /* 0x000fe20000000800 */
[C---:B-1----:R-:W-:Y:S09]  /*e8f0*/  HMMA.16816.F32 R100, R112.reuse, R120, R100 ;  /* 0x000000787064723c */ /* 0x042ff20000001864 */
[----:B------:R-:W-:Y:S01]  /*e900*/  MUFU.EX2 R148, R148 ;  /* 0x0000009400947308 */ /* 0x000fe20000000800 */
[--C-:B------:R-:W-:Y:S01]  /*e910*/  FFMA.FTZ R121, R18, UR4, -R131.reuse ;  /* 0x0000000412797c23 */ /* 0x100fe20008010883 */
[--C-:B------:R-:W-:Y:S08]  /*e920*/  FFMA.FTZ R120, R19, UR4, -R131.reuse ;  /* 0x0000000413787c23 */ /* 0x100ff00008010883 */
[----:B------:R-:W-:Y:S01]  /*e930*/  MUFU.EX2 R146, R146 ;  /* 0x0000009200927308 */ /* 0x000fe20000000800 */
[----:B------:R-:W-:Y:S01]  /*e940*/  HMMA.16816.F32 R104, R112, R122, R104 ;  /* 0x0000007a7068723c */ /* 0x000fe20000001868 */
[----:B------:R-:W1:Y:S08]  /*e950*/  LDSM.16.MT88.4 R112, [R118+0x400] ;  /* 0x000400007670783b */ /* 0x000e700000004200 */
[----:B------:R-:W-:Y:S01]  /*e960*/  MUFU.EX2 R121, R121 ;  /* 0x0000007900797308 */ /* 0x000fe20000000800 */
[----:B------:R-:W-:Y:S01]  /*e970*/  FFMA.FTZ R123, R17, UR4, -R144 ;  /* 0x00000004117b7c23 */ /* 0x000fe20008010890 */
[----:B------:R-:W-:Y:S08]  /*e980*/  FFMA.FTZ R122, R15, UR4, -R131 ;  /* 0x000000040f7a7c23 */ /* 0x000ff00008010883 */
[----:B------:R-:W3:Y:S01]  /*e990*/  MUFU.EX2 R120, R120 ;  /* 0x0000007800787308 */ /* 0x000ee20000000800 */
[----:B------:R-:W4:Y:S09]  /*e9a0*/  LDSM.16.MT88.4 R16, [R169+0xb400] ;  /* 0x00b40000a910783b */ /* 0x000f320000004200 */
[----:B------:R-:W5:Y:S10]  /*e9b0*/  MUFU.EX2 R122, R122 ;  /* 0x0000007a007a7308 */ /* 0x000f740000000800 */
[----:B------:R-:W2:Y:S10]  /*e9c0*/  MUFU.EX2 R123, R123 ;  /* 0x0000007b007b7308 */ /* 0x000eb40000000800 */
[----:B------:R-:W-:Y:S01]  /*e9d0*/  MUFU.EX2 R142, R142 ;  /* 0x0000008e008e7308 */ /* 0x000fe20000000800 */
[----:B---3--:R-:W-:Y:S09]  /*e9e0*/  F2FP.F16.F32.PACK_AB R15, R120, R121 ;  /* 0x00000079780f723e */ /* 0x008ff200000000ff */
[----:B------:R-:W-:Y:S01]  /*e9f0*/  MUFU.EX2 R45, R45 ;  /* 0x0000002d002d7308 */ /* 0x000fe20000000800 */
[----:B-----5:R-:W-:Y:S01]  /*ea00*/  F2FP.F16.F32.PACK_AB R13, R122, R137 ;  /* 0x000000897a0d723e */ /* 0x020fe200000000ff */
[----:B------:R-:W-:Y:S08]  /*ea10*/  FADD.FTZ R137, R137, R130 ;  /* 0x0000008289897221 */ /* 0x000ff00000010000 */
[----:B------:R-:W-:Y:S01]  /*ea20*/  MUFU.EX2 R40, R40 ;  /* 0x0000002800287308 */ /* 0x000fe20000000800 */
[C---:B--2---:R-:W-:Y:S01]  /*ea30*/  F2FP.F16.F32.PACK_AB R14, R123.reuse, R124 ;  /* 0x0000007c7b0e723e */ /* 0x044fe200000000ff */
[----:B------:R-:W-:Y:S08]  /*ea40*/  FADD.FTZ R124, R124, R117 ;  /* 0x000000757c7c7221 */ /* 0x000ff00000010000 */
[----:B------:R-:W-:Y:S01]  /*ea50*/  MUFU.EX2 R46, R46 ;  /* 0x0000002e002e7308 */ /* 0x000fe20000000800 */
[----:B------:R-:W-:Y:S01]  /*ea60*/  FADD.FTZ R122, R122, R137 ;  /* 0x000000897a7a7221 */ /* 0x000fe20000010000 */
[----:B------:R-:W-:Y:S01]  /*ea70*/  MOV R117, R2 ;  /* 0x0000000200757202 */ /* 0x000fe20000000f00 */
[----:B------:R-:W-:Y:S07]  /*ea80*/  FADD.FTZ R123, R123, R124 ;  /* 0x0000007c7b7b7221 */ /* 0x000fee0000010000 */
        /* <DEDUP_REMOVED lines=10> */
[C---:B-1----:R-:W-:Y:S03]  /*eb30*/  HMMA.16816.F32 R68, R12.reuse, R112, R68 ;  /* 0x000000700c44723c */ /* 0x042fe60000001844 */
[--C-:B------:R-:W-:Y:S01]  /*eb40*/  FFMA.FTZ R112, R20, UR4, -R144.reuse ;  /* 0x0000000414707c23 */ /* 0x100fe20008010890 */
[--C-:B------:R-:W-:Y:S04]  /*eb50*/  FFMA.FTZ R113, R21, UR4, -R144.reuse ;  /* 0x0000000415717c23 */ /* 0x100fe80008010890 */
[C---:B------:R-:W-:Y:S01]  /*eb60*/  HMMA.16816.F32 R72, R12.reuse, R114, R72 ;  /* 0x000000720c48723c */ /* 0x040fe20000001848 */
[----:B------:R-:W-:Y:S02]  /*eb70*/  MUFU.EX2 R112, R112 ;  /* 0x0000007000707308 */ /* 0x000fe40000000800 */
[--C-:B------:R-:W-:Y:S01]  /*eb80*/  FFMA.FTZ R114, R22, UR4, -R131.reuse ;  /* 0x0000000416727c23 */ /* 0x100fe20008010883 */
[----:B------:R-:W-:Y:S01]  /*eb90*/  FFMA.FTZ R115, R63, UR4, -R131 ;  /* 0x000000043f737c23 */ /* 0x000fe20008010883 */
[----:B------:R-:W-:Y:S06]  /*eba0*/  LDSM.16.MT88.4 R20, [R118+0x2800] ;  /* 0x002800007614783b */ /* 0x000fec0000004200 */
[----:B------:R-:W1:Y:S01]  /*ebb0*/  MUFU.EX2 R113, R113 ;  /* 0x0000007100717308 */ /* 0x000e620000000800 */
[C---:B----4-:R-:W-:Y:S09]  /*ebc0*/  HMMA.16816.F32 R76, R12.reuse, R16, R76 ;  /* 0x000000100c4c723c */ /* 0x050ff2000000184c */
[----:B------:R-:W3:Y:S01]  /*ebd0*/  MUFU.EX2 R114, R114 ;  /* 0x0000007200727308 */ /* 0x000ee20000000800 */
        /* <DEDUP_REMOVED lines=10> */
[----:B------:R-:W2:Y:S02]  /*ec80*/  LDSM.16.MT88.4 R108, [R118+0x800] ;  /* 0x00080000766c783b */ /* 0x000ea40000004200 */
[----:B-1----:R-:W-:Y:S01]  /*ec90*/  F2FP.F16.F32.PACK_AB R12, R113, R112 ;  /* 0x00000070710c723e */ /* 0x002fe200000000ff */
[----:B------:R-:W-:Y:S01]  /*eca0*/  FADD.FTZ R112, R112, R123 ;  /* 0x0000007b70707221 */ /* 0x000fe20000010000 */
[----:B---3--:R-:W-:Y:S02]  /*ecb0*/  F2FP.F16.F32.PACK_AB R13, R133, R114 ;  /* 0x00000072850d723e */ /* 0x008fe400000000ff */
[----:B------:R-:W-:Y:S02]  /*ecc0*/  F2FP.F16.F32.PACK_AB R14, R127, R134 ;  /* 0x000000867f0e723e */ /* 0x000fe400000000ff */
[----:B------:R-:W-:Y:S07]  /*ecd0*/  F2FP.F16.F32.PACK_AB R15, R125, R126 ;  /* 0x0000007e7d0f723e */ /* 0x000fee00000000ff */
[C---:B----4-:R-:W-:Y:S08]  /*ece0*/  HMMA.16816.F32 R4, R12.reuse, R16, R4 ;  /* 0x000000100c04723c */ /* 0x050ff00000001804 */
[C---:B------:R-:W-:Y:S01]  /*ecf0*/  HMMA.16816.F32 R8, R12.reuse, R18, R8 ;  /* 0x000000120c08723c */ /* 0x040fe20000001808 */
[----:B------:R-:W1:Y:S07]  /*ed00*/  LDSM.16.MT88.4 R16, [R169+0xb800] ;  /* 0x00b80000a910783b */ /* 0x000e6e0000004200 */
[C---:B--2---:R-:W-:Y:S03]  /*ed10*/  HMMA.16816.F32 R68, R12.reuse, R108, R68 ;  /* 0x0000006c0c44723c */ /* 0x044fe60000001844 */
[--C-:B------:R-:W-:Y:S01]  /*ed20*/  FFMA.FTZ R108, R56, UR4, -R144.reuse ;  /* 0x00000004386c7c23 */ /* 0x100fe20008010890 */
[--C-:B------:R-:W-:Y:S01]  /*ed30*/  FFMA.FTZ R109, R41, UR4, -R144.reuse ;  /* 0x00000004296d7c23 */ /* 0x100fe20008010890 */
[--C-:B------:R-:W-:Y:S01]  /*ed40*/  FFMA.FTZ R56, R57, UR4, -R144.reuse ;  /* 0x0000000439387c23 */ /* 0x100fe20008010890 */
[----:B------:R2:W-:Y:S01]  /*ed50*/  MUFU.EX2 R41, R28 ;  /* 0x0000001c00297308 */ /* 0x0005e20000000800 */
[--C-:B------:R-:W-:Y:S01]  /*ed60*/  FFMA.FTZ R57, R47, UR4, -R131.reuse ;  /* 0x000000042f397c23 */ /* 0x100fe20008010883 */
[C---:B------:R-:W-:Y:S08]  /*ed70*/  HMMA.16816.F32 R72, R12.reuse, R110, R72 ;  /* 0x0000006e0c48723c */ /* 0x040ff00000001848 */
[----:B------:R-:W-:Y:S01]  /*ed80*/  MUFU.EX2 R47, R33 ;  /* 0x00000021002f7308 */ /* 0x000fe20000000800 */
[--C-:B------:R-:W-:Y:S01]  /*ed90*/  FFMA.FTZ R111, R54, UR4, -R131.reuse ;  /* 0x00000004366f7c23 */ /* 0x100fe20008010883 */
[--C-:B------:R-:W-:Y:S01]  /*eda0*/  FFMA.FTZ R110, R37, UR4, -R144.reuse ;  /* 0x00000004256e7c23 */ /* 0x100fe20008010890 */
[--C-:B------:R-:W-:Y:S07]  /*edb0*/  FFMA.FTZ R37, R52, UR4, -R144.reuse ;  /* 0x0000000434257c23 */ /* 0x100fee0008010890 */
[----:B------:R3:W-:Y:S01]  /*edc0*/  MUFU.EX2 R49, R109 ;  /* 0x0000006d00317308 */ /* 0x0007e20000000800 */
[----:B------:R-:W-:Y:S01]  /*edd0*/  FFMA.FTZ R144, R65, UR4, -R144 ;  /* 0x0000000441907c23 */ /* 0x000fe20008010890 */
[--C-:B------:R-:W-:Y:S08]  /*ede0*/  FFMA.FTZ R65, R62, UR4, -R131.reuse ;  /* 0x000000043e417c23 */ /* 0x100ff00008010883 */
[----:B------:R4:W-:Y:S01]  /*edf0*/  MUFU.EX2 R52, R35 ;  /* 0x0000002300347308 */ /* 0x0009e20000000800 */
[----:B--2---:R-:W-:Y:S09]  /*ee00*/  LDSM.16.MT88.4 R28, [R169+0xc000] ;  /* 0x00c00000a91c783b */ /* 0x004ff20000004200 */
[----:B------:R-:W-:Y:S10]  /*ee10*/  MUFU.EX2 R63, R111 ;  /* 0x0000006f003f7308 */ /* 0x000ff40000000800 */
[----:B------:R2:W5:Y:S01]  /*ee20*/  MUFU.EX2 R44, R110 ;  /* 0x0000006e002c7308 */ /* 0x0005620000000800 */
[--C-:B---3--:R-:W-:Y:S09]  /*ee30*/  FFMA.FTZ R109, R59, UR4, -R131.reuse ;  /* 0x000000043b6d7c23 */ /* 0x108ff20008010883 */
[----:B------:R-:W-:Y:S01]  /*ee40*/  MUFU.EX2 R59, R108 ;  /* 0x0000006c003b7308 */ /* 0x000fe20000000800 */
[C---:B-1----:R-:W-:Y:S01]  /*ee50*/  HMMA.16816.F32 R76, R12.reuse, R16, R76 ;  /* 0x000000100c4c723c */ /* 0x042fe2000000184c */
[----:B----4-:R-:W-:Y:S08]  /*ee60*/  LDSM.16.MT88.4 R32, [R169+0xe400] ;  /* 0x00e40000a920783b */ /* 0x010ff00000004200 */
[----:B------:R-:W-:Y:S10]  /*ee70*/  MUFU.EX2 R57, R57 ;  /* 0x0000003900397308 */ /* 0x000ff40000000800 */
[----:B------:R-:W-:Y:S01]  /*ee80*/  MUFU.EX2 R56, R56 ;  /* 0x0000003800387308 */ /* 0x000fe20000000800 */
[C---:B------:R-:W-:Y:S01]  /*ee90*/  HMMA.16816.F32 R80, R12.reuse, R18, R80 ;  /* 0x000000120c50723c */ /* 0x040fe20000001850 */
[----:B------:R-:W1:Y:S08]  /*eea0*/  LDSM.16.MT88.4 R16, [R169+0xd800] ;  /* 0x00d80000a910783b */ /* 0x000e700000004200 */
[----:B------:R-:W-:Y:S01]  /*eeb0*/  MUFU.EX2 R65, R65 ;  /* 0x0000004100417308 */ /* 0x000fe20000000800 */
[--C-:B--2---:R-:W-:Y:S09]  /*eec0*/  FFMA.FTZ R110, R55, UR4, -R131.reuse ;  /* 0x00000004376e7c23 */ /* 0x104ff20008010883 */
[----:B------:R-:W-:Y:S01]  /*eed0*/  MUFU.EX2 R55, R37 ;  /* 0x0000002500377308 */ /* 0x000fe20000000800 */
[C---:B------:R-:W-:Y:S09]  /*eee0*/  HMMA.16816.F32 R84, R12.reuse, R20, R84 ;  /* 0x000000140c54723c */ /* 0x040ff20000001854 */
[----:B------:R-:W-:Y:S01]  /*eef0*/  MUFU.EX2 R62, R110 ;  /* 0x0000006e003e7308 */ /* 0x000fe20000000800 */
[C---:B------:R-:W-:Y:S01]  /*ef00*/  HMMA.16816.F32 R88, R12.reuse, R22, R88 ;  /* 0x000000160c58723c */ /* 0x040fe20000001858 */
[----:B------:R-:W2:Y:S07]  /*ef10*/  LDSM.16.MT88.4 R20, [R118+0x4800] ;  /* 0x004800007614783b */ /* 0x000eae0000004200 */
        /* <DEDUP_REMOVED lines=25> */
[C---:B---3--:R-:W-:Y:S03]  /*f0b0*/  HMMA.16816.F32 R100, R12.reuse, R24, R100 ;  /* 0x000000180c64723c */ /* 0x048fe60000001864 */
[--C-:B------:R-:W-:Y:S01]  /*f0c0*/  FFMA.FTZ R24, R42, UR4, -R131.reuse ;  /* 0x000000042a187c23 */ /* 0x100fe20008010883 */
[--C-:B------:R-:W-:Y:S03]  /*f0d0*/  FFMA.FTZ R42, R43, UR4, -R131.reuse ;  /* 0x000000042b2a7c23 */ /* 0x100fe60008010883 */
[----:B------:R3:W-:Y:S01]  /*f0e0*/  MUFU.EX2 R43, R24 ;  /* 0x00000018002b7308 */ /* 0x0007e20000000800 */
[----:B------:R-:W-:Y:S09]  /*f0f0*/  HMMA.16816.F32 R104, R12, R26, R104 ;  /* 0x0000001a0c68723c */ /* 0x000ff20000001868 */
[----:B------:R-:W4:Y:S01]  /*f100*/  MUFU.EX2 R42, R42 ;  /* 0x0000002a002a7308 */ /* 0x000f220000000800 */
[----:B-----5:R-:W-:Y:S02]  /*f110*/  F2FP.F16.F32.PACK_AB R12, R44, R41 ;  /* 0x000000292c0c723e */ /* 0x020fe400000000ff */
[----:B------:R-:W-:Y:S02]  /*f120*/  F2FP.F16.F32.PACK_AB R13, R45, R48 ;  /* 0x000000302d0d723e */ /* 0x000fe400000000ff */
[----:B------:R-:W-:Y:S01]  /*f130*/  F2FP.F16.F32.PACK_AB R14, R49, R40 ;  /* 0x00000028310e723e */ /* 0x000fe200000000ff */
[----:B---3--:R-:W-:Y:S01]  /*f140*/  LDSM.16.MT88.4 R24, [R169+0xe000] ;  /* 0x00e00000a918783b */ /* 0x008fe20000004200 */
[----:B----4-:R-:W-:Y:S07]  /*f150*/  F2FP.F16.F32.PACK_AB R15, R42, R43 ;  /* 0x0000002b2a0f723e */ /* 0x010fee00000000ff */
        /* <DEDUP_REMOVED lines=18> */
[--C-:B------:R-:W-:Y:S01]  /*f280*/  FFMA.FTZ R12, R51, UR4, -R131.reuse ;  /* 0x00000004330c7c23 */ /* 0x100fe20008010883 */
[----:B------:R-:W-:Y:S01]  /*f290*/  F2FP.F16.F32.PACK_AB R13, R57, R46 ;  /* 0x0000002e390d723e */ /* 0x000fe200000000ff */
[----:B------:R4:W-:Y:S01]  /*f2a0*/  MUFU.EX2 R51, R38 ;  /* 0x0000002600337308 */ /* 0x0009e20000000800 */
[----:B------:R-:W-:Y:S01]  /*f2b0*/  F2FP.F16.F32.PACK_AB R14, R50, R47 ;  /* 0x0000002f320e723e */ /* 0x000fe200000000ff */
[----:B------:R-:W-:Y:S08]  /*f2c0*/  FFMA.FTZ R131, R67, UR4, -R131 ;  /* 0x0000000443837c23 */ /* 0x000ff00008010883 */
[----:B------:R5:W1:Y:S10]  /*f2d0*/  MUFU.EX2 R54, R12 ;  /* 0x0000000c00367308 */ /* 0x000a740000000800 */
[----:B------:R3:W2:Y:S10]  /*f2e0*/  MUFU.EX2 R67, R109 ;  /* 0x0000006d00437308 */ /* 0x0006b40000000800 */
[----:B------:R-:W-:Y:S01]  /*f2f0*/  MUFU.EX2 R131, R131 ;  /* 0x0000008300837308 */ /* 0x000fe20000000800 */
[----:B----4-:R-:W-:Y:S01]  /*f300*/  LDSM.16.MT88.4 R36, [R169+0xe800] ;  /* 0x00e80000a924783b */ /* 0x010fe20000004200 */
[----:B-----5:R-:W-:Y:S02]  /*f310*/  F2FP.F16.F32.PACK_AB R12, R53, R52 ;  /* 0x00000034350c723e */ /* 0x020fe400000000ff */
[----:B-1----:R-:W-:Y:S05]  /*f320*/  F2FP.F16.F32.PACK_AB R15, R54, R51 ;  /* 0x00000033360f723e */ /* 0x002fea00000000ff */
[----:B---3--:R-:W-:Y:S02]  /*f330*/  LDSM.16.MT88.4 R108, [R169+0xac00] ;  /* 0x00ac0000a96c783b */ /* 0x008fe40000004200 */
[C---:B------:R-:W-:Y:S08]  /*f340*/  HMMA.16816.F32 R4, R12.reuse, R16, R4 ;  /* 0x000000100c04723c */ /* 0x040ff00000001804 */
        /* <DEDUP_REMOVED lines=24> */
[C---:B------:R-:W-:Y:S08]  /*f4d0*/  HMMA.16816.F32 R68, R12.reuse, R24, R68 ;  /* 0x000000180c44723c */ /* 0x040ff00000001844 */
[C---:B------:R-:W-:Y:S01]  /*f4e0*/  HMMA.16816.F32 R72, R12.reuse, R26, R72 ;  /* 0x0000001a0c48723c */ /* 0x040fe20000001848 */
[----:B------:R-:W5:Y:S07]  /*f4f0*/  LDSM.16.MT88.4 R24, [R169+0xcc00] ;  /* 0x00cc0000a918783b */ /* 0x000f6e0000004200 */
[C---:B---3--:R-:W-:Y:S01]  /*f500*/  HMMA.16816.F32 R76, R12.reuse, R28, R76 ;  /* 0x0000001c0c4c723c */ /* 0x048fe2000000184c */
[----:B------:R-:W3:Y:S10]  /*f510*/  MUFU.EX2 R28, R115 ;  /* 0x00000073001c7308 */ /* 0x000ef40000000800 */
[----:B------:R-:W2:Y:S01]  /*f520*/  MUFU.EX2 R29, R144 ;  /* 0x00000090001d7308 */ /* 0x000ea20000000800 */
[C---:B------:R-:W-:Y:S08]  /*f530*/  HMMA.16816.F32 R80, R12.reuse, R30, R80 ;  /* 0x0000001e0c50723c */ /* 0x040ff00000001850 */
[C---:B----4-:R-:W-:Y:S08]  /*f540*/  HMMA.16816.F32 R84, R12.reuse, R32, R84 ;  /* 0x000000200c54723c */ /* 0x050ff00000001854 */
[C---:B------:R-:W-:Y:S08]  /*f550*/  HMMA.16816.F32 R88, R12.reuse, R34, R88 ;  /* 0x000000220c58723c */ /* 0x040ff00000001858 */
[C---:B------:R-:W-:Y:S08]  /*f560*/  HMMA.16816.F32 R92, R12.reuse, R36, R92 ;  /* 0x000000240c5c723c */ /* 0x040ff0000000185c */
[C---:B------:R-:W-:Y:S08]  /*f570*/  HMMA.16816.F32 R96, R12.reuse, R38, R96 ;  /* 0x000000260c60723c */ /* 0x040ff00000001860 */
[C---:B-1----:R-:W-:Y:S03]  /*f580*/  HMMA.16816.F32 R100, R12.reuse, R16, R100 ;  /* 0x000000100c64723c */ /* 0x042fe60000001864 */
[----:B------:R-:W-:Y:S01]  /*f590*/  FADD.FTZ R16, R114, R121 ;  /* 0x0000007972107221 */ /* 0x000fe20000010000 */
[----:B------:R-:W-:Y:S03]  /*f5a0*/  FADD.FTZ R17, R113, R112 ;  /* 0x0000007071117221 */ /* 0x000fe60000010000 */
[----:B------:R-:W-:Y:S01]  /*f5b0*/  FADD.FTZ R133, R133, R16 ;  /* 0x0000001085857221 */ /* 0x000fe20000010000 */
[----:B------:R-:W-:Y:S03]  /*f5c0*/  HMMA.16816.F32 R104, R12, R18, R104 ;  /* 0x000000120c68723c */ /* 0x000fe60000001868 */
[----:B------:R-:W-:Y:S01]  /*f5d0*/  F2FP.F16.F32.PACK_AB R12, R61, R60 ;  /* 0x0000003c3d0c723e */ /* 0x000fe200000000ff */
[----:B------:R-:W-:Y:S01]  /*f5e0*/  FADD.FTZ R134, R134, R17 ;  /* 0x0000001186867221 */ /* 0x000fe20000010000 */
[----:B---3--:R-:W-:Y:S01]  /*f5f0*/  F2FP.F16.F32.PACK_AB R13, R28, R65 ;  /* 0x000000411c0d723e */ /* 0x008fe200000000ff */
[----:B------:R-:W-:Y:S01]  /*f600*/  FADD.FTZ R126, R126, R133 ;  /* 0x000000857e7e7221 */ /* 0x000fe20000010000 */
[----:B--2---:R-:W-:Y:S01]  /*f610*/  F2FP.F16.F32.PACK_AB R14, R29, R64 ;  /* 0x000000401d0e723e */ /* 0x004fe200000000ff */
[----:B------:R-:W-:Y:S01]  /*f620*/  FADD.FTZ R127, R127, R134 ;  /* 0x000000867f7f7221 */ /* 0x000fe20000010000 */
[----:B------:R-:W-:Y:S01]  /*f630*/  F2FP.F16.F32.PACK_AB R15, R131, R66 ;  /* 0x00000042830f723e */ /* 0x000fe200000000ff */
[----:B------:R-:W-:Y:S02]  /*f640*/  FADD.FTZ R125, R125, R126 ;  /* 0x0000007e7d7d7221 */ /* 0x000fe40000010000 */
[----:B------:R-:W-:Y:S02]  /*f650*/  FADD.FTZ R16, R148, R127 ;  /* 0x0000007f94107221 */ /* 0x000fe40000010000 */
[----:B------:R-:W-:Y:S02]  /*f660*/  FADD.FTZ R18, R146, R125 ;  /* 0x0000007d92127221 */ /* 0x000fe40000010000 */
[C---:B------:R-:W-:Y:S01]  /*f670*/  HMMA.16816.F32 R112, R12.reuse, R108, R4 ;  /* 0x0000006c0c70723c */ /* 0x040fe20000001804 */
[----:B------:R-:W1:Y:S02]  /*f680*/  LDSM.16.MT88.4 R4, [R118+0x3c00] ;  /* 0x003c00007604783b */ /* 0x000e640000004200 */
[----:B------:R-:W-:Y:S01]  /*f690*/  FADD.FTZ R18, R145, R18 ;  /* 0x0000001291127221 */ /* 0x000fe20000010000 */
[----:B------:R-:W-:Y:S03]  /*f6a0*/  FADD.FTZ R16, R147, R16 ;  /* 0x0000001093107221 */ /* 0x000fe60000010000 */
[----:B------:R-:W-:Y:S01]  /*f6b0*/  FADD.FTZ R17, R141, R18 ;  /* 0x000000128d117221 */ /* 0x000fe20000010000 */
[C---:B------:R-:W-:Y:S01]  /*f6c0*/  HMMA.16816.F32 R108, R12.reuse, R110, R8 ;  /* 0x0000006e0c6c723c */ /* 0x040fe20000001808 */
[----:B------:R-:W2:Y:S02]  /*f6d0*/  LDSM.16.MT88.4 R8, [R169+0xec00] ;  /* 0x00ec0000a908783b */ /* 0x000ea40000004200 */
[----:B------:R-:W-:Y:S01]  /*f6e0*/  FADD.FTZ R17, R140, R17 ;  /* 0x000000118c117221 */ /* 0x000fe20000010000 */
[----:B------:R-:W-:Y:S04]  /*f6f0*/  FADD.FTZ R143, R143, R16 ;  /* 0x000000108f8f7221 */ /* 0x000fe80000010000 */
[C---:B------:R-:W-:Y:S03]  /*f700*/  HMMA.16816.F32 R68, R12.reuse, R20, R68 ;  /* 0x000000140c44723c */ /* 0x040fe60000001844 */
[----:B------:R-:W-:Y:S01]  /*f710*/  FADD.FTZ R20, R48, R17 ;  /* 0x0000001130147221 */ /* 0x000fe20000010000 */
[----:B------:R-:W-:Y:S01]  /*f720*/  FADD.FTZ R142, R142, R143 ;  /* 0x0000008f8e8e7221 */ /* 0x000fe20000010000 */
[----:B------:R-:W3:Y:S02]  /*f730*/  LDSM.16.MT88.4 R16, [R118+0x5c00] ;  /* 0x005c00007610783b */ /* 0x000ee40000004200 */
[----:B------:R-:W-:Y:S01]  /*f740*/  FADD.FTZ R20, R45, R20 ;  /* 0x000000142d147221 */ /* 0x000fe20000010000 */
[C---:B------:R-:W-:Y:S03]  /*f750*/  HMMA.16816.F32 R72, R12.reuse, R22, R72 ;  /* 0x000000160c48723c */ /* 0x040fe60000001848 */
[----:B------:R-:W-:Y:S04]  /*f760*/  FADD.FTZ R21, R41, R142 ;  /* 0x0000008e29157221 */ /* 0x000fe80000010000 */
[----:B------:R-:W-:Y:S01]  /*f770*/  FADD.FTZ R21, R44, R21 ;  /* 0x000000152c157221 */ /* 0x000fe20000010000 */
[C---:B-----5:R-:W-:Y:S03]  /*f780*/  HMMA.16816.F32 R76, R12.reuse, R24, R76 ;  /* 0x000000180c4c723c */ /* 0x060fe6000000184c */
[----:B------:R-:W-:Y:S01]  /*f790*/  FADD.FTZ R40, R40, R21 ;  /* 0x0000001528287221 */ /* 0x000fe20000010000 */
[----:B------:R-:W-:Y:S03]  /*f7a0*/  FADD.FTZ R21, R43, R20 ;  /* 0x000000142b157221 */ /* 0x000fe60000010000 */
        /* <DEDUP_REMOVED lines=34> */
.L_x_1622:
        /* <DEDUP_REMOVED lines=9> */
[----:B------:R-:W-:Y:S02]  /*fa60*/  ISETP.NE.AND P1, PT, R180, -0x1, PT ;  /* 0xffffffffb400780c */ /* 0x000fe40003f25270 */
[----:B------:R-:W-:-:S02]  /*fa70*/  LOP3.LUT R3, R6, 0x3e00, R3, 0xf8, !PT ;  /* 0x00003e0006037812 */ /* 0x000fc400078ef803 */
[----:B------:R-:W5:Y:S01]  /*fa80*/  LDC.U8 R6, c[0x0][0x548] ;  /* 0x00015200ff067b82 */ /* 0x000f620000000000 */
[----:B------:R-:W-:Y:S01]  /*fa90*/  LOP3.LUT P5, RZ, R168, 0x3, RZ, 0xc0, !PT ;  /* 0x00000003a8ff7812 */ /* 0x000fe200078ac0ff */
[----:B-1----:R-:W-:Y:S01]  /*faa0*/  FADD.FTZ R10, R10, R197 ;  /* 0x000000c50a0a7221 */ /* 0x002fe20000010000 */
[----:B--2---:R-:W-:Y:S01]  /*fab0*/  ULEA UR4, UR4, UR5, 0x18 ;  /* 0x0000000504047291 */ /* 0x004fe2000f8ec0ff */
[----:B---3--:R-:W-:-:S03]  /*fac0*/  FADD.FTZ R11, R11, R196 ;  /* 0x000000c40b0b7221 */ /* 0x008fc60000010000 */
[----:B------:R-:W1:Y:S04]  /*fad0*/  SHFL.BFLY PT, R5, R10, 0x1, 0x1f ;  /* 0x0c201f000a057f89 */ /* 0x000e6800000e0000 */
[----:B------:R-:W2:Y:S01]  /*fae0*/  SHFL.BFLY PT, R4, R11, 0x1, 0x1f ;  /* 0x0c201f000b047f89 */ /* 0x000ea200000e0000 */
[----:B-----5:R-:W-:Y:S02]  /*faf0*/  ISETP.NE.AND P2, PT, R6, RZ, PT ;  /* 0x000000ff0600720c */ /* 0x020fe40003f45270 */
[----:B------:R-:W3:Y:S02]  /*fb00*/  LDC R6, c[0x0][0x434] ;  /* 0x00010d00ff067b82 */ /* 0x000ee40000000800 */
[----:B------:R-:W-:Y:S01]  /*fb10*/  ISETP.NE.OR P0, PT, R180, -0x1, !P2 ;  /* 0xffffffffb400780c */ /* 0x000fe20005705670 */
[----:B-1----:R-:W-:Y:S01]  /*fb20*/  FADD.FTZ R5, R10, R5 ;  /* 0x000000050a057221 */ /* 0x002fe20000010000 */
[----:B--2---:R-:W-:-:S03]  /*fb30*/  FADD.FTZ R7, R11, R4 ;  /* 0x000000040b077221 */ /* 0x004fc60000010000 */
[----:B------:R-:W1:Y:S01]  /*fb40*/  MUFU.RCP R8, R5 ;  /* 0x0000000500087308 */ /* 0x000e620000001000 */
[----:B------:R-:W-:Y:S02]  /*fb50*/  SHF.L.U32 R4, R168, 0x3, RZ ;  /* 0x00000003a8047819 */ /* 0x000fe400000006ff */
[----:B------:R-:W-:Y:S02]  /*fb60*/  FSETP.NE.FTZ.AND P3, PT, R5, RZ, PT ;  /* 0x000000ff0500720b */ /* 0x000fe40003f75000 */
[----:B------:R-:W-:Y:S02]  /*fb70*/  LOP3.LUT R11, R4, 0xc0, RZ, 0xc0, !PT ;  /* 0x000000c0040b7812 */ /* 0x000fe400078ec0ff */
[----:B------:R-:W-:Y:S01]  /*fb80*/  LOP3.LUT R3, R3, 0x20, R4, 0xf8, !PT ;  /* 0x0000002003037812 */ /* 0x000fe200078ef804 */
[----:B------:R-:W2:Y:S01]  /*fb90*/  MUFU.RCP R9, R7 ;  /* 0x0000000700097308 */ /* 0x000ea20000001000 */
[----:B------:R-:W-:Y:S02]  /*fba0*/  FSETP.NE.FTZ.AND P4, PT, R7, RZ, PT ;  /* 0x000000ff0700720b */ /* 0x000fe40003f95000 */
[----:B------:R-:W-:-:S02]  /*fbb0*/  LOP3.LUT R4, R11, 0x18, R168, 0xf8, !PT ;  /* 0x000000180b047812 */ /* 0x000fc400078ef8a8 */
[----:B------:R-:W5:Y:S02]  /*fbc0*/  @P1 LDC.64 R10, c[0x0][0x408] ;  /* 0x00010200ff0a1b82 */ /* 0x000f640000000a00 */
[----:B------:R-:W-:Y:S01]  /*fbd0*/  LOP3.LUT R3, R3, R4, RZ, 0xfc, !PT ;  /* 0x0000000403037212 */ /* 0x000fe200078efcff */
[----:B------:R-:W4:Y:S01]  /*fbe0*/  @P3 MUFU.LG2 R5, R5 ;  /* 0x0000000500053308 */ /* 0x000f220000000c00 */
[----:B------:R-:W-:Y:S02]  /*fbf0*/  SHF.L.U32 R4, R168, 0x2, RZ ;  /* 0x00000002a8047819 */ /* 0x000fe400000006ff */
[----:B-1----:R-:W-:Y:S02]  /*fc00*/  FSEL R8, R8, 1, P3 ;  /* 0x3f80000008087808 */ /* 0x002fe40001800000 */
[----:B------:R-:W-:Y:S01]  /*fc10*/  LEA R3, R3, UR4, 0x1 ;  /* 0x0000000403037c11 */ /* 0x000fe2000f8e08ff */
[----:B------:R-:W1:Y:S02]  /*fc20*/  @P4 LDC R19, c[0x0][0x458] ;  /* 0x00011600ff134b82 */ /* 0x000e640000000800 */
        /* <DEDUP_REMOVED lines=69> */
[----:B------:R-:W2:Y:S01]  /*10080*/  @!P2 LDC R4, c[0x0][0x3e0] ;  /* 0x0000f800ff04ab82 */ /* 0x000ea20000000800 */
[----:B------:R-:W-:Y:S01]  /*10090*/  F2FP.F16.F32.PACK_AB R86, R87, R86 ;  /* 0x000000565756723e */ /* 0x000fe200000000ff */
[----:B------:R-:W-:Y:S01]  /*100a0*/  STS [R13+0x10], R108 ;  /* 0x0000106c0d007388 */ /* 0x000fe20000000800 */
[----:B------:R-:W-:Y:S01]  /*100b0*/  F2FP.F16.F32.PACK_AB R88, R89, R88 ;  /* 0x000000585958723e */ /* 0x000fe200000000ff */
[----:B------:R-:W3:Y:S01]  /*100c0*/  @P4 MUFU.LG2 R7, R7 ;  /* 0x0000000700074308 */ /* 0x000ee20000000c00 */
[----:B------:R-:W-:Y:S01]  /*100d0*/  F2FP.F16.F32.PACK_AB R90, R91, R90 ;  /* 0x0000005a5b5a723e */ /* 0x000fe200000000ff */
[----:B------:R-:W-:Y:S01]  /*100e0*/  STS [R13+0x210], R110 ;  /* 0x0002106e0d007388 */ /* 0x000fe20000000800 */
[----:B------:R-:W-:Y:S01]  /*100f0*/  F2FP.F16.F32.PACK_AB R92, R93, R92 ;  /* 0x0000005c5d5c723e */ /* 0x000fe200000000ff */
[----:B-----5:R-:W-:Y:S01]  /*10100*/  @P1 IMAD.WIDE.U32 R24, R180, R10, RZ ;  /* 0x0000000ab4181225 */ /* 0x020fe200078e00ff */
        /* <DEDUP_REMOVED lines=12> */
[----:B------:R-:W4:Y:S01]  /*101d0*/  @!P1 LDC.64 R8, c[0x0][0x400] ;  /* 0x00010000ff089b82 */ /* 0x000f220000000a00 */
[----:B---3--:R-:W-:Y:S02]  /*101e0*/  @P4 FMUL.FTZ R7, R7, 0.69314718246459960938 ;  /* 0x3f31721807074820 */ /* 0x008fe40000410000 */
[----:B------:R-:W-:Y:S04]  /*101f0*/  STS [R3+0x1000], R76 ;  /* 0x0010004c03007388 */ /* 0x000fe80000000800 */
        /* <DEDUP_REMOVED lines=17> */
[----:B------:R-:W3:Y:S07]  /*10310*/  S2R R3, SR_TID.X ;  /* 0x0000000000037919 */ /* 0x000eee0000002100 */
[----:B-----5:R-:W5:Y:S01]  /*10320*/  @P2 LDC R15, c[0x0][0x454] ;  /* 0x00011500ff0f2b82 */ /* 0x020f620000000800 */
[----:B----4-:R-:W-:Y:S01]  /*10330*/  @!P1 IMAD.WIDE.U32 R16, R181, R8, RZ ;  /* 0x00000008b5109225 */ /* 0x010fe200078e00ff */
[----:B------:R-:W-:-:S03]  /*10340*/  MOV R8, 0x7f800000 ;  /* 0x7f80000000087802 */ /* 0x000fc60000000f00 */
[----:B-1----:R-:W-:Y:S01]  /*10350*/  @P4 FFMA.FTZ R8, R2, R19, R7 ;  /* 0x0000001302084223 */ /* 0x002fe20000010007 */
[----:B------:R1:W4:Y:S01]  /*10360*/  LDS.128 R20, [R183+0x800] ;  /* 0x00080000b7147984 */ /* 0x0003220000000c00 */
[C---:B------:R-:W-:Y:S02]  /*10370*/  @!P1 IMAD R9, R181.reuse, R9, R17 ;  /* 0x00000009b5099224 */ /* 0x040fe400078e0211 */
[----:B------:R-:W-:Y:S02]  /*10380*/  @P1 IMAD R9, R180, R11, R25 ;  /* 0x0000000bb4091224 */ /* 0x000fe400078e0219 */
[C---:B--2---:R-:W-:Y:S01]  /*10390*/  @!P2 IMAD R11, R181.reuse, R4, R190 ;  /* 0x00000004b50ba224 */ /* 0x044fe200078e02be */
[----:B------:R-:W-:Y:S01]  /*103a0*/  MOV R4, 0x7f800000 ;  /* 0x7f80000000047802 */ /* 0x000fe20000000f00 */
[-C--:B------:R-:W-:Y:S02]  /*103b0*/  @!P0 IMAD R180, R181, R6.reuse, RZ ;  /* 0x00000006b5b48224 */ /* 0x080fe400078e02ff */
[----:B---3--:R-:W-:Y:S01]  /*103c0*/  @P3 FFMA.FTZ R4, R0, R13, R5 ;  /* 0x0000000d00043223 */ /* 0x008fe20000010005 */
[----:B------:R-:W-:-:S02]  /*103d0*/  @!P2 IMAD R11, R11, R6, RZ ;  /* 0x000000060b0ba224 */ /* 0x000fc400078e02ff */
        /* <DEDUP_REMOVED lines=17> */
.L_x_1628:
[----:B------:R-:W-:Y:S05]  /*104f0*/  BSYNC.RECONVERGENT B0 ;  /* 0x0000000000007941 */ /* 0x000fea0003800200 */
.L_x_1627:
[----:B------:R-:W-:Y:S01]  /*10500*/  MOV R185, RZ ;  /* 0x000000ff00b97202 */ /* 0x000fe20000000f00 */
[----:B------:R2:W3:Y:S01]  /*10510*/  LDS.128 R12, [R183] ;  /* 0x00000000b70c7984 */ /* 0x0004e20000000c00 */
[----:B------:R-:W-:Y:S01]  /*10520*/  @P1 MOV R16, R24 ;  /* 0x0000001800101202 */ /* 0x000fe20000000f00 */
[----:B------:R-:W5:Y:S01]  /*10530*/  LDCU.64 UR4, c[0x0][0x410] ;  /* 0x00008200ff0477ac */ /* 0x000f620008000a00 */
[----:B------:R-:W-:Y:S01]  /*10540*/  ISETP.GE.AND P1, PT, R3, R172, PT ;  /* 0x000000ac0300720c */ /* 0x000fe20003f26270 */
[C---:B-1----:R-:W-:Y:S01]  /*10550*/  IMAD.WIDE.U32 R4, R182.reuse, UR6, R184 ;  /* 0x00000006b6047c25 */ /* 0x042fe2000f8e00b8 */
[----:B------:R-:W-:Y:S03]  /*10560*/  BSSY.RECONVERGENT B0, `(.L_x_1629) ;  /* 0x0000018000007945 */ /* 0x000fe60003800200 */
[----:B------:R-:W-:Y:S01]  /*10570*/  IMAD R182, R182, UR7, R5 ;  /* 0x00000007b6b67c24 */ /* 0x000fe2000f8e0205 */
[----:B------:R-:W-:-:S02]  /*10580*/  IADD3 R16, P0, PT, R16, R4, RZ ;  /* 0x0000000410107210 */ /* 0x000fc40007f1e0ff */
[----:B------:R-:W-:Y:S02]  /*10590*/  IADD3 R5, PT, PT, R3, 0x20, RZ ;  /* 0x0000002003057810 */ /* 0x000fe40007ffe0ff */
[----:B------:R-:W-:Y:S02]  /*105a0*/  IADD3.X R17, PT, PT, R9, R182, RZ, P0, !PT ;  /* 0x000000b609117210 */ /* 0x000fe400007fe4ff */
[----:B------:R-:W-:Y:S01]  /*105b0*/  ISETP.GE.AND P0, PT, R5, R172, PT ;  /* 0x000000ac0500720c */ /* 0x000fe20003f06270 */
[----:B------:R2:W1:Y:S04]  /*105c0*/  LDS.128 R8, [R183+0x1000] ;  /* 0x00100000b7087984 */ /* 0x0004680000000c00 */
[----:B------:R2:W1:Y:S01]  /*105d0*/  LDS.128 R4, [R183+0x2000] ;  /* 0x00200000b7047984 */ /* 0x0004620000000c00 */
[----:B-----5:R-:W-:-:S04]  /*105e0*/  IMAD.WIDE.U32 R16, R190, UR4, R16 ;  /* 0x00000004be107c25 */ /* 0x020fc8000f8e0010 */
[----:B------:R-:W-:Y:S01]  /*105f0*/  IMAD R191, R190, UR5, R17 ;  /* 0x00000005bebf7c24 */ /* 0x000fe2000f8e0211 */
[----:B------:R-:W-:Y:S06]  /*10600*/  @P1 BRA `(.L_x_1630) ;  /* 0x0000000000341947 */ /* 0x000fec0003800000 */
[----:B------:R-:W5:Y:S01]  /*10610*/  LDCU UR8, c[0x0][0x440] ;  /* 0x00008800ff0877ac */ /* 0x000f620008000800 */
[----:B------:R-:W-:Y:S01]  /*10620*/  IMAD.MOV.U32 R190, RZ, RZ, R16 ;  /* 0x000000ffffbe7224 */ /* 0x000fe200078e0010 */
[----:B------:R-:W4:Y:S03]  /*10630*/  LDCU.64 UR4, c[0x0][0x3f0] ;  /* 0x00007e00ff0477ac */ /* 0x000f260008000a00 */
[----:B------:R-:W-:-:S04]  /*10640*/  IMAD.WIDE.U32 R24, R3, UR6, R190 ;  /* 0x0000000603187c25 */ /* 0x000fc8000f8e00be */
[----:B------:R-:W-:Y:S01]  /*10650*/  IMAD R0, R3, UR7, R25 ;  /* 0x0000000703007c24 */ /* 0x000fe2000f8e0219 */
[----:B-----5:R-:W-:Y:S02]  /*10660*/  ISETP.GE.AND P3, PT, R184, UR8, PT ;  /* 0x00000008b8007c0c */ /* 0x020fe4000bf66270 */
[----:B------:R-:W-:Y:S02]  /*10670*/  ISETP.GE.AND P2, PT, R174, UR8, PT ;  /* 0x00000008ae007c0c */ /* 0x000fe4000bf46270 */
[----:B------:R-:W-:Y:S02]  /*10680*/  ISETP.GE.AND P1, PT, R173, UR8, PT ;  /* 0x00000008ad007c0c */ /* 0x000fe4000bf26270 */
[----:B----4-:R-:W-:-:S04]  /*10690*/  LEA R18, P4, R24, UR4, 0x1 ;  /* 0x0000000418127c11 */ /* 0x010fc8000f8808ff */
[----:B------:R-:W-:-:S05]  /*106a0*/  LEA.HI.X R19, R24, UR5, R0, 0x1, P4 ;  /* 0x0000000518137c11 */ /* 0x000fca000a0f0c00 */
[----:B---3--:R3:W-:Y:S04]  /*106b0*/  @!P3 STG.E.128 desc[UR16][R18.64], R12 ;  /* 0x0000000c1200b986 */ /* 0x0087e8000c101d10 */
[----:B-1----:R3:W-:Y:S04]  /*106c0*/  @!P2 STG.E.128 desc[UR16][R18.64+0x40], R8 ;  /* 0x000040081200a986 */ /* 0x0027e8000c101d10 */
[----:B------:R3:W-:Y:S02]  /*106d0*/  @!P1 STG.E.128 desc[UR16][R18.64+0x80], R4 ;  /* 0x0000800412009986 */ /* 0x0007e4000c101d10 */
.L_x_1630:
[----:B------:R-:W-:Y:S05]  /*106e0*/  BSYNC.RECONVERGENT B0 ;  /* 0x0000000000007941 */ /* 0x000fea0003800200 */
.L_x_1629:
[----:B-1-3--:R1:W3:Y:S01]  /*106f0*/  LDS.128 R4, [R183+0x1800] ;  /* 0x00180000b7047984 */ /* 0x00a2e20000000c00 */
[----:B------:R-:W-:Y:S05]  /*10700*/  @P0 EXIT ;  /* 0x000000000000094d */ /* 0x000fea0003800000 */
[----:B------:R-:W5:Y:S01]  /*10710*/  LDCU.64 UR4, c[0x0][0x3f0] ;  /* 0x00007e00ff0477ac */ /* 0x000f620008000a00 */
[----:B------:R-:W-:Y:S01]  /*10720*/  IADD3 R3, P0, PT, R3, 0x20, RZ ;  /* 0x0000002003037810 */ /* 0x000fe20007f1e0ff */
[----:B------:R1:W1:Y:S01]  /*10730*/  LDS.128 R8, [R183+0x2800] ;  /* 0x00280000b7087984 */ /* 0x0002620000000c00 */
        /* <DEDUP_REMOVED lines=13> */
[----:B----4-:R2:W-:Y:S04]  /*10810*/  @!P2 STG.E.128 desc[UR16][R2.64], R20 ;  /* 0x000000140200a986 */ /* 0x0105e8000c101d10 */
[----:B---3--:R2:W-:Y:S02]  /*10820*/  @!P1 STG.E.128 desc[UR16][R2.64+0x40], R4 ;  /* 0x0000400402009986 */ /* 0x0085e4000c101d10 */
[----:B------:R-:W-:Y:S05]  /*10830*/  @P0 EXIT ;  /* 0x000000000000094d */ /* 0x000fea0003800000 */
[----:B-1----:R-:W-:Y:S01]  /*10840*/  STG.E.128 desc[UR16][R2.64+0x80], R8 ;  /* 0x0000800802007986 */ /* 0x002fe2000c101d10 */
[----:B------:R-:W-:Y:S05]  /*10850*/  EXIT ;  /* 0x000000000000794d */ /* 0x000fea0003800000 */
.L_x_1631:
        /* <DEDUP_REMOVED lines=10> */
.L_x_5500:


//--------------------- .text._ZN5flash24flash_fwd_splitkv_kernelI23Flash_fwd_kernel_traitsILi96ELi64ELi128ELi4ELb0ELb0EN7cutlass6half_tE19Flash_kernel_traitsILi96ELi64ELi128ELi4ES3_EELb1ELb0ELb1ELb0ELb0ELb1ELb0ELb0EEEvNS_16Flash_fwd_paramsE --------------------------
	.section	.text._ZN5flash24flash_fwd_splitkv_kernelI23Flash_fwd_kernel_traitsILi96ELi64ELi128ELi4ELb0ELb0EN7cutlass6half_tE19Flash_kernel_traitsILi96ELi64ELi128ELi4ES3_EELb1ELb0ELb1ELb0ELb0ELb1ELb0ELb0EEEvNS_16Flash_fwd_paramsE,"ax",@progbits
	.align	128
        .global         _ZN5flash24flash_fwd_splitkv_kernelI23Flash_fwd_kernel_traitsILi96ELi64ELi128ELi4ELb0ELb0EN7cutlass6half_tE19Flash_kernel_traitsILi96ELi64ELi128ELi4ES3_EELb1ELb0ELb1ELb0ELb0ELb1ELb0ELb0EEEvNS_16Flash_fwd_paramsE
        .type           _ZN5flash24flash_fwd_splitkv_kernelI23Flash_fwd_kernel_traitsILi96ELi64ELi128ELi4ELb0ELb0EN7cutlass6half_tE19Flash_kernel_traitsILi96ELi64ELi128ELi4ES3_EELb1ELb0ELb1ELb0ELb0ELb1ELb0ELb0EEEvNS_16Flash_fwd_paramsE,@function
        .size           _ZN5flash24flash_fwd_splitkv_kernelI23Flash_fwd_kernel_traitsILi96ELi64ELi128ELi4ELb0ELb0EN7cutlass6half_tE19Flash_kernel_traitsILi96ELi64ELi128ELi4ES3_EELb1ELb0ELb1ELb0ELb0ELb1ELb0ELb0EEEvNS_16Flash_fwd_paramsE,(.L_x_5501 - _ZN5flash24flash_fwd_splitkv_kernelI23Flash_fwd_kernel_traitsILi96ELi64ELi128ELi4ELb0ELb0EN7cutlass6half_tE19Flash_kernel_traitsILi96ELi64ELi128ELi4ES3_EELb1ELb0ELb1ELb0ELb0ELb1ELb0ELb0EEEvNS_16Flash_fwd_paramsE)
        .other          _ZN5flash24flash_fwd_splitkv_kernelI23Flash_fwd_kernel_traitsILi96ELi64ELi128ELi4ELb0ELb0EN7cutlass6half_tE19Flash_kernel_traitsILi96ELi64ELi128ELi4ES3_EELb1ELb0ELb1ELb0ELb0ELb1ELb0ELb0EEEvNS_16Flash_fwd_paramsE,@"STO_CUDA_ENTRY STV_DEFAULT"
_ZN5flash24flash_fwd_splitkv_kernelI23Flash_fwd_kernel_traitsILi96ELi64ELi128ELi4ELb0ELb0EN7cutlass6half_tE19Flash_kernel_traitsILi96ELi64ELi128ELi4ES3_EELb1ELb0ELb1ELb0ELb0ELb1ELb0ELb0EEEvNS_16Flash_fwd_paramsE:
.text._ZN5flash24flash_fwd_splitkv_kernelI23Flash_fwd_kernel_traitsILi96ELi64ELi128ELi4ELb0ELb0EN7cutlass6half_tE19Flash_kernel_traitsILi96ELi64ELi128ELi4ES3_EELb1ELb0ELb1ELb0ELb0ELb1ELb0ELb0EEEvNS_16Flash_fwd_paramsE:
        /* <DEDUP_REMOVED lines=52> */
.L_x_1632:
        /* <DEDUP_REMOVED lines=30> */
[----:B------:R-:W-:Y:S01]  /*0520*/  IMAD.MOV.U32 R7, RZ, RZ, RZ ;  /* 0x000000ffff077224 */ /* 0x000fe200078e00ff */
[----:B------:R-:W-:Y:S01]  /*0530*/  SHF.R.U32.HI R118, RZ, 0x2, R118 ;  /* 0x00000002ff767819 */ /* 0x000fe20000011676 */
[----:B------:R-:W-:Y:S01]  /*0540*/  BSSY.RECONVERGENT B0, `(.L_x_1634) ;  /* 0x0000024000007945 */ /* 0x000fe20003800200 */
[----:B------:R-:W-:Y:S02]  /*0550*/  LOP3.LUT R6, R6, 0x18, RZ, 0xc0, !PT ;  /* 0x0000001806067812 */ /* 0x000fe400078ec0ff */
[----:B------:R-:W4:Y:S01]  /*0560*/  LDC R0, c[0x0][0x3e0] ;  /* 0x0000f800ff007b82 */ /* 0x000f220000000800 */
[----:B------:R-:W-:-:S07]  /*0570*/  IADD3 R13, PT, PT, -R176, R13, RZ ;  /* 0x0000000db00d7210 */ /* 0x000fce0007ffe1ff */
[----:B------:R-:W1:Y:S01]  /*0580*/  @!P0 LDC.64 R4, c[0x0][0x400] ;  /* 0x00010000ff048b82 */ /* 0x000e620000000a00 */
[----:B--2---:R-:W-:-:S04]  /*0590*/  @P0 IMAD.WIDE.U32 R10, R174, R2, RZ ;  /* 0x00000002ae0a0225 */ /* 0x004fc800078e00ff */
[----:B------:R-:W-:-:S04]  /*05a0*/  IMAD.WIDE.U32 R8, R176, R2, R6 ;  /* 0x00000002b0087225 */ /* 0x000fc800078e0006 */
[----:B------:R-:W-:Y:S02]  /*05b0*/  IMAD R9, R176, R3, R9 ;  /* 0x00000003b0097224 */ /* 0x000fe400078e0209 */
[C---:B-1----:R-:W-:Y:S01]  /*05c0*/  @!P0 IMAD.WIDE.U32 R14, R175.reuse, R4, RZ ;  /* 0x00000004af0e8225 */ /* 0x042fe200078e00ff */
        /* <DEDUP_REMOVED lines=11> */
[----:B---3--:R-:W-:-:S04]  /*0680*/  IMAD.WIDE.U32 R14, R184, UR4, R14 ;  /* 0x00000004b80e7c25 */ /* 0x008fc8000f8e000e */
[----:B------:R-:W-:-:S06]  /*0690*/  IMAD R17, R184, UR5, R15 ;  /* 0x00000005b8117c24 */ /* 0x000fcc000f8e020f */
        /* <DEDUP_REMOVED lines=14> */
.L_x_1635:
[----:B------:R-:W-:Y:S05]  /*0780*/  BSYNC.RECONVERGENT B0 ;  /* 0x0000000000007941 */ /* 0x000fea0003800200 */
.L_x_1634:
        /* <DEDUP_REMOVED lines=19> */
.L_x_1637:
[----:B------:R-:W-:Y:S05]  /*08c0*/  BSYNC.RECONVERGENT B0 ;  /* 0x0000000000007941 */ /* 0x000fea0003800200 */
.L_x_1636:
        /* <DEDUP_REMOVED lines=16> */
.L_x_1633:
        /* <DEDUP_REMOVED lines=11> */
.L_x_1638:
[----:B------:R-:W-:Y:S05]  /*0a80*/  BRA.U !UP1, `(.L_x_1639) ;  /* 0x0000000509947547 */ /* 0x000fea000b800000 */
[----:B------:R-:W2:Y:S01]  /*0a90*/  LDC R9, c[0x0][0x4f0] ;  /* 0x00013c00ff097b82 */ /* 0x000ea20000000800 */
[----:B------:R-:W-:Y:S01]  /*0aa0*/  LEA R10, R140, 0xffffff80, 0x7 ;  /* 0xffffff808c0a7811 */ /* 0x000fe200078e38ff */
[----:B------:R-:W3:Y:S03]  /*0ab0*/  LDCU.64 UR4, c[0x0][0x4e8] ;  /* 0x00009d00ff0477ac */ /* 0x000ee60008000a00 */
[----:B------:R-:W-:Y:S01]  /*0ac0*/  IABS R0, R10 ;  /* 0x0000000a00007213 */ /* 0x000fe20000000000 */
        /* <DEDUP_REMOVED lines=21> */
[----:B---3--:R-:W-:Y:S01]  /*0c20*/  IMAD.WIDE.U32 R2, R175, UR4, RZ ;  /* 0x00000004af027c25 */ /* 0x008fe2000f8e00ff */
[----:B------:R-:W-:-:S03]  /*0c30*/  LOP3.LUT R0, R10, R9, RZ, 0x3c, !PT ;  /* 0x000000090a007212 */ /* 0x000fc600078e3cff */
[----:B------:R-:W-:Y:S01]  /*0c40*/  IMAD R181, R175, UR5, R3 ;  /* 0x00000005afb57c24 */ /* 0x000fe2000f8e0203 */
[----:B------:R-:W-:Y:S01]  /*0c50*/  ISETP.GE.AND P1, PT, R0, RZ, PT ;  /* 0x000000ff0000720c */ /* 0x000fe20003f26270 */
[----:B------:R-:W2:Y:S01]  /*0c60*/  LDC R3, c[0x0][0x3e8] ;  /* 0x0000fa00ff037b82 */ /* 0x000ea20000000800 */
[----:B------:R-:W3:Y:S05]  /*0c70*/  LDCU.64 UR4, c[0x0][0x3a8] ;  /* 0x00007500ff0477ac */ /* 0x000eea0008000a00 */
[----:B------:R-:W-:Y:S01]  /*0c80*/  @P0 VIADD R7, R7, 0x1 ;  /* 0x0000000107070836 */ /* 0x000fe20000000000 */
[----:B------:R-:W-:-:S04]  /*0c90*/  LEA R180, P0, R2, UR8, 0x2 ;  /* 0x0000000802b47c11 */ /* 0x000fc8000f8010ff */
[----:B------:R-:W-:Y:S02]  /*0ca0*/  LEA.HI.X R181, R2, UR9, R181, 0x2, P0 ;  /* 0x0000000902b57c11 */ /* 0x000fe400080f14b5 */
[----:B------:R-:W-:Y:S02]  /*0cb0*/  @!P1 IADD3 R7, PT, PT, -R7, RZ, RZ ;  /* 0x000000ff07079210 */ /* 0x000fe40007ffe1ff */
[----:B------:R-:W-:-:S05]  /*0cc0*/  @!P2 LOP3.LUT R7, RZ, R9, RZ, 0x33, !PT ;  /* 0x00000009ff07a212 */ /* 0x000fca00078e33ff */
[----:B------:R-:W-:-:S05]  /*0cd0*/  IMAD.WIDE R18, R7, 0x4, R180 ;  /* 0x0000000407127825 */ /* 0x000fca00078e02b4 */
[----:B------:R-:W3:Y:S01]  /*0ce0*/  LDG.E R6, desc[UR16][R18.64] ;  /* 0x0000001012067981 */ /* 0x000ee2000c1e1900 */
[----:B--2---:R-:W-:Y:S01]  /*0cf0*/  IABS R0, R3 ;  /* 0x0000000300007213 */ /* 0x004fe20000000000 */
[----:B----4-:R-:W-:Y:S01]  /*0d00*/  IMAD.U32 R116, RZ, RZ, UR12 ;  /* 0x0000000cff747e24 */ /* 0x010fe2000f8e00ff */
[----:B------:R-:W-:Y:S01]  /*0d10*/  IADD3 R7, PT, PT, -R7, RZ, RZ ;  /* 0x000000ff07077210 */ /* 0x000fe20007ffe1ff */
[----:B------:R-:W-:Y:S01]  /*0d20*/  IMAD.U32 R117, RZ, RZ, UR13 ;  /* 0x0000000dff757e24 */ /* 0x000fe2000f8e00ff */
[----:B------:R-:W2:Y:S01]  /*0d30*/  I2F.RP R5, R0 ;  /* 0x0000000000057306 */ /* 0x000ea20000209400 */
[----:B-1----:R-:W-:Y:S02]  /*0d40*/  MOV R124, UR10 ;  /* 0x0000000a007c7c02 */ /* 0x002fe40008000f00 */
[----:B------:R-:W-:Y:S01]  /*0d50*/  IMAD R10, R9, R7, R10 ;  /* 0x00000007090a7224 */ /* 0x000fe200078e020a */
[----:B------:R-:W-:-:S04]  /*0d60*/  MOV R125, UR11 ;  /* 0x0000000b007d7c02 */ /* 0x000fc80008000f00 */
[----:B--2---:R-:W1:Y:S02]  /*0d70*/  MUFU.RCP R14, R5 ;  /* 0x00000005000e7308 */ /* 0x004e640000001000 */
        /* <DEDUP_REMOVED lines=54> */
.L_x_1639:
        /* <DEDUP_REMOVED lines=15> */
.L_x_1641:
[----:B------:R-:W3:Y:S01]  /*11d0*/  LDC.64 R116, c[0x0][0x3b8] ;  /* 0x0000ee00ff747b82 */ /* 0x000ee20000000a00 */
[----:B------:R-:W-:-:S05]  /*11e0*/  IADD3 R6, PT, PT, R0, R5, RZ ;  /* 0x0000000500067210 */ /* 0x000fca0007ffe0ff */
[C---:B---3--:R-:W-:Y:S02]  /*11f0*/  IMAD R9, R6.reuse, R117, RZ ;  /* 0x0000007506097224 */ /* 0x048fe400078e02ff */
[----:B------:R-:W-:-:S05]  /*1200*/  IMAD.WIDE.U32 R6, R6, R116, RZ ;  /* 0x0000007406067225 */ /* 0x000fca00078e00ff */
[----:B------:R-:W-:Y:S02]  /*1210*/  IADD3 R9, PT, PT, R7, R9, RZ ;  /* 0x0000000907097210 */ /* 0x000fe40007ffe0ff */
[----:B------:R-:W-:Y:S02]  /*1220*/  MOV R8, R6 ;  /* 0x0000000600087202 */ /* 0x000fe40000000f00 */
.L_x_1642:
        /* <DEDUP_REMOVED lines=14> */
.L_x_1643:
[----:B------:R-:W3:Y:S01]  /*1310*/  LDC.64 R124, c[0x0][0x3c0] ;  /* 0x0000f000ff7c7b82 */ /* 0x000ee20000000a00 */
[----:B------:R-:W-:-:S05]  /*1320*/  IADD3 R0, PT, PT, R0, R5, RZ ;  /* 0x0000000500007210 */ /* 0x000fca0007ffe0ff */
[C---:B---3--:R-:W-:Y:S02]  /*1330*/  IMAD R11, R0.reuse, R125, RZ ;  /* 0x0000007d000b7224 */ /* 0x048fe400078e02ff */
[----:B--2--5:R-:W-:-:S05]  /*1340*/  IMAD.WIDE.U32 R2, R0, R124, RZ ;  /* 0x0000007c00027225 */ /* 0x024fca00078e00ff */
[----:B------:R-:W-:Y:S02]  /*1350*/  IADD3 R11, PT, PT, R3, R11, RZ ;  /* 0x0000000b030b7210 */ /* 0x000fe40007ffe0ff */
[----:B------:R-:W-:-:S07]  /*1360*/  MOV R10, R2 ;  /* 0x00000002000a7202 */ /* 0x000fce0000000f00 */
.L_x_1644:
[----:B------:R-:W2:Y:S01]  /*1370*/  LDC R7, c[0x0][0x3e8] ;  /* 0x0000fa00ff077b82 */ /* 0x000ea20000000800 */
[----:B------:R-:W-:Y:S02]  /*1380*/  CS2R R180, SRZ ;  /* 0x0000000000b47805 */ /* 0x000fe4000001ff00 */
[----:B--2---:R-:W-:-:S04]  /*1390*/  IABS R0, R7 ;  /* 0x0000000700007213 */ /* 0x004fc80000000000 */
[----:B------:R-:W2:Y:S08]  /*13a0*/  I2F.RP R12, R0 ;  /* 0x00000000000c7306 */ /* 0x000eb00000209400 */
[----:B--2---:R-:W2:Y:S02]  /*13b0*/  MUFU.RCP R4, R12 ;  /* 0x0000000c00047308 */ /* 0x004ea40000001000 */
[----:B--2---:R-:W-:-:S06]  /*13c0*/  IADD3 R4, PT, PT, R4, 0xffffffe, RZ ;  /* 0x0ffffffe04047810 */ /* 0x004fcc0007ffe0ff */
[----:B------:R-:W2:Y:S02]  /*13d0*/  F2I.FTZ.U32.TRUNC.NTZ R5, R4 ;  /* 0x0000000400057305 */ /* 0x000ea4000021f000 */
[----:B--2---:R-:W-:Y:S01]  /*13e0*/  IADD3 R2, PT, PT, RZ, -R5, RZ ;  /* 0x80000005ff027210 */ /* 0x004fe20007ffe0ff */
[----:B------:R-:W-:-:S04]  /*13f0*/  IMAD.MOV.U32 R4, RZ, RZ, RZ ;  /* 0x000000ffff047224 */ /* 0x000fc800078e00ff */
[----:B------:R-:W-:Y:S01]  /*1400*/  IMAD R3, R2, R0, RZ ;  /* 0x0000000002037224 */ /* 0x000fe200078e02ff */
[----:B------:R-:W-:-:S03]  /*1410*/  IABS R2, R184 ;  /* 0x000000b800027213 */ /* 0x000fc60000000000 */
[----:B------:R-:W-:Y:S02]  /*1420*/  IMAD.HI.U32 R3, R5, R3, R4 ;  /* 0x0000000305037227 */ /* 0x000fe400078e0004 */
[----:B------:R-:W2:Y:S04]  /*1430*/  LDC.64 R4, c[0x0][0x3d8] ;  /* 0x0000f600ff047b82 */ /* 0x000ea80000000a00 */
        /* <DEDUP_REMOVED lines=9> */
[----:B------:R-:W3:Y:S03]  /*14d0*/  LDC.64 R2, c[0x0][0x3d0] ;  /* 0x0000f400ff027b82 */ /* 0x000ee60000000a00 */
        /* <DEDUP_REMOVED lines=10> */
[----:B--2---:R-:W-:-:S04]  /*1580*/  IMAD.WIDE.U32 R10, R6, R4, R10 ;  /* 0x00000004060a7225 */ /* 0x004fc800078e000a */
[C---:B------:R-:W-:Y:S02]  /*1590*/  IMAD R0, R7.reuse, R4, RZ ;  /* 0x0000000407007224 */ /* 0x040fe400078e02ff */
[-C--:B---3--:R-:W-:Y:S02]  /*15a0*/  IMAD R7, R7, R2.reuse, RZ ;  /* 0x0000000207077224 */ /* 0x088fe400078e02ff */
[C---:B------:R-:W-:Y:S02]  /*15b0*/  IMAD R0, R6.reuse, R5, R0 ;  /* 0x0000000506007224 */ /* 0x040fe400078e0200 */
[----:B------:R-:W-:-:S04]  /*15c0*/  IMAD.WIDE.U32 R4, R6, R2, R8 ;  /* 0x0000000206047225 */ /* 0x000fc800078e0008 */
[----:B------:R-:W-:Y:S01]  /*15d0*/  IMAD R3, R6, R3, R7 ;  /* 0x0000000306037224 */ /* 0x000fe200078e0207 */
[----:B------:R-:W-:-:S04]  /*15e0*/  IADD3 R7, PT, PT, R11, R0, RZ ;  /* 0x000000000b077210 */ /* 0x000fc80007ffe0ff */
[----:B------:R-:W-:-:S07]  /*15f0*/  IADD3 R0, PT, PT, R5, R3, RZ ;  /* 0x0000000305007210 */ /* 0x000fce0007ffe0ff */
.L_x_1640:
[----:B------:R-:W-:Y:S01]  /*1600*/  ISETP.NE.AND P0, PT, R174, -0x1, PT ;  /* 0xffffffffae00780c */ /* 0x000fe20003f05270 */
[----:B------:R-:W-:Y:S01]  /*1610*/  IMAD.SHL.U32 R177, R118, 0x8, RZ ;  /* 0x0000000876b17824 */ /* 0x000fe200078e00ff */
[----:B------:R-:W2:Y:S01]  /*1620*/  LDCU.64 UR6, c[0x0][0x390] ;  /* 0x00007200ff0677ac */ /* 0x000ea20008000a00 */
[----:B-1----:R-:W-:Y:S01]  /*1630*/  SHF.R.U32.HI R14, RZ, 0x2, R118 ;  /* 0x00000002ff0e7819 */ /* 0x002fe20000011676 */
[----:B------:R-:W1:Y:S01]  /*1640*/  S2UR UR12, SR_CgaCtaId ;  /* 0x00000000000c79c3 */ /* 0x000e620000008800 */
        /* <DEDUP_REMOVED lines=16> */
[----:B------:R-:W2:Y:S01]  /*1750*/  @P0 LDC.64 R2, c[0x0][0x3b0] ;  /* 0x0000ec00ff020b82 */ /* 0x000ea20000000a00 */
[----:B------:R-:W-:Y:S01]  /*1760*/  LOP3.LUT R167, R178, 0x40, RZ, 0xfc, !PT ;  /* 0x00000040b2a77812 */ /* 0x000fe200078efcff */
[----:B-----5:R-:W-:-:S04]  /*1770*/  @!P0 IMAD.WIDE.U32 R18, R175, R8, RZ ;  /* 0x00000008af128225 */ /* 0x020fc800078e00ff */
[----:B------:R-:W-:Y:S01]  /*1780*/  @!P0 IMAD.MOV.U32 R8, RZ, RZ, R18 ;  /* 0x000000ffff088224 */ /* 0x000fe200078e0012 */
[----:B------:R-:W-:Y:S01]  /*1790*/  IADD3 R18, P2, PT, R178, R4, RZ ;  /* 0x00000004b2127210 */ /* 0x000fe20007f5e0ff */
[----:B------:R-:W-:Y:S02]  /*17a0*/  @!P0 IMAD R9, R175, R9, R19 ;  /* 0x00000009af098224 */ /* 0x000fe400078e0213 */
[C---:B--2---:R-:W-:Y:S01]  /*17b0*/  @P0 IMAD.WIDE.U32 R22, R174.reuse, R2, RZ ;  /* 0x00000002ae160225 */ /* 0x044fe200078e00ff */
        /* <DEDUP_REMOVED lines=17> */
[----:B-1----:R-:W-:Y:S01]  /*18d0*/  ULEA UR4, UR12, UR4, 0x18 ;  /* 0x000000040c047291 */ /* 0x002fe2000f8ec0ff */
        /* <DEDUP_REMOVED lines=36> */
.L_x_1647:
[----:B------:R2:W-:Y:S02]  /*1b20*/  STS.128 [R177+0x2000], RZ ;  /* 0x002000ffb1007388 */ /* 0x0005e40000000c00 */
.L_x_1646:
[----:B------:R-:W-:Y:S05]  /*1b30*/  BSYNC.RECONVERGENT B0 ;  /* 0x0000000000007941 */ /* 0x000fea0003800200 */
.L_x_1645:
        /* <DEDUP_REMOVED lines=35> */
.L_x_1650:
[----:B------:R4:W-:Y:S02]  /*1d70*/  STS.128 [R177+0x2800], RZ ;  /* 0x002800ffb1007388 */ /* 0x0009e40000000c00 */
.L_x_1649:
[----:B------:R-:W-:Y:S05]  /*1d80*/  BSYNC.RECONVERGENT B0 ;  /* 0x0000000000007941 */ /* 0x000fea0003800200 */
.L_x_1648:
        /* <DEDUP_REMOVED lines=30> */
.L_x_1653:
[----:B------:R4:W-:Y:S02]  /*1f70*/  STS.128 [R177+0x7000], RZ ;  /* 0x007000ffb1007388 */ /* 0x0009e40000000c00 */
.L_x_1652:
[----:B------:R-:W-:Y:S05]  /*1f80*/  BSYNC.RECONVERGENT B0 ;  /* 0x0000000000007941 */ /* 0x000fea0003800200 */
.L_x_1651:
        /* <DEDUP_REMOVED lines=27> */
.L_x_1656:
[----:B------:R4:W-:Y:S02]  /*2140*/  STS.128 [R177+0x7800], RZ ;  /* 0x007800ffb1007388 */ /* 0x0009e40000000c00 */
.L_x_1655:
[----:B------:R-:W-:Y:S05]  /*2150*/  BSYNC.RECONVERGENT B0 ;  /* 0x0000000000007941 */ /* 0x000fea0003800200 */
.L_x_1654:
        /* <DEDUP_REMOVED lines=26> */
.L_x_1659:
[----:B------:R4:W-:Y:S02]  /*2300*/  STS.128 [R177+0x8000], RZ ;  /* 0x008000ffb1007388 */ /* 0x0009e40000000c00 */
.L_x_1658:
[----:B------:R-:W-:Y:S05]  /*2310*/  BSYNC.RECONVERGENT B0 ;  /* 0x0000000000007941 */ /* 0x000fea0003800200 */
.L_x_1657:
        /* <DEDUP_REMOVED lines=28> */
.L_x_1661:
[----:B------:R-:W-:Y:S05]  /*24e0*/  BSYNC.RECONVERGENT B0 ;  /* 0x0000000000007941 */ /* 0x000fea0003800200 */
.L_x_1660:
        /* <DEDUP_REMOVED lines=45> */
.L_x_1664:
[----:B------:R4:W-:Y:S01]  /*27c0*/  STS.128 [R177+0xd000], RZ ;  /* 0x00d000ffb1007388 */ /* 0x0009e20000000c00 */
[----:B------:R-:W-:Y:S05]  /*27d0*/  BRA `(.L_x_1665) ;  /* 0x00000000000c7947 */ /* 0x000fea0003800000 */
.L_x_1663:
[----:B------:R1:W-:Y:S04]  /*27e0*/  STS.128 [R177+0x9000], RZ ;  /* 0x009000ffb1007388 */ /* 0x0003e80000000c00 */
[----:B------:R1:W-:Y:S04]  /*27f0*/  STS.128 [R177+0xb000], RZ ;  /* 0x00b000ffb1007388 */ /* 0x0003e80000000c00 */
[----:B------:R1:W-:Y:S02]  /*2800*/  STS.128 [R177+0xd000], RZ ;  /* 0x00d000ffb1007388 */ /* 0x0003e40000000c00 */
.L_x_1665:
[----:B------:R-:W-:Y:S05]  /*2810*/  BSYNC.RECONVERGENT B0 ;  /* 0x0000000000007941 */ /* 0x000fea0003800200 */
.L_x_1662:
        /* <DEDUP_REMOVED lines=30> */
.L_x_1668:
[----:B------:R1:W-:Y:S02]  /*2a00*/  STS.128 [R177+0xd800], RZ ;  /* 0x00d800ffb1007388 */ /* 0x0003e40000000c00 */
.L_x_1667:
[----:B------:R-:W-:Y:S05]  /*2a10*/  BSYNC.RECONVERGENT B0 ;  /* 0x0000000000007941 */ /* 0x000fea0003800200 */
.L_x_1666:
        /* <DEDUP_REMOVED lines=28> */
.L_x_1671:
[----:B------:R1:W-:Y:S02]  /*2be0*/  STS.128 [R177+0xe000], RZ ;  /* 0x00e000ffb1007388 */ /* 0x0003e40000000c00 */
.L_x_1670:
[----:B------:R-:W-:Y:S05]  /*2bf0*/  BSYNC.RECONVERGENT B0 ;  /* 0x0000000000007941 */ /* 0x000fea0003800200 */
.L_x_1669:
        /* <DEDUP_REMOVED lines=31> */
.L_x_1674:
[----:B------:R1:W-:Y:S02]  /*2df0*/  STS.128 [R177+0xe800], RZ ;  /* 0x00e800ffb1007388 */ /* 0x0003e40000000c00 */
.L_x_1673:
[----:B------:R-:W-:Y:S05]  /*2e00*/  BSYNC.RECONVERGENT B0 ;  /* 0x0000000000007941 */ /* 0x000fea0003800200 */
.L_x_1672:
[----:B------:R-:W-:Y:S01]  /*2e10*/  LOP3.LUT R7, R4, 0x100, RZ, 0xc0, !PT ;  /* 0x0000010004077812 */ /* 0x000fe200078ec0ff */
[----:B------:R-:W-:Y:S01]  /*2e20*/  IMAD.MOV.U32 R130, RZ, RZ, 0x20 ;  /* 0x00000020ff827424 */ /* 0x000fe200078e00ff */
[----:B------:R-:W-:Y:S01]  /*2e30*/  LOP3.LUT R164, R5, 0x8, R118, 0x78, !PT ;  /* 0x0000000805a47812 */ /* 0x000fe200078e7876 */
[----:B------:R-:W5:Y:S01]  /*2e40*/  LDCU UR10, c[0x0][0x50c] ;  /* 0x0000a180ff0a77ac */ /* 0x000f620008000800 */
[----:B------:R-:W-:Y:S01]  /*2e50*/  LOP3.LUT R7, R7, 0x20, R6, 0xf8, !PT ;  /* 0x0000002007077812 */ /* 0x000fe200078ef806 */
[----:B------:R-:W-:Y:S01]  /*2e60*/  IMAD.IADD R132, R127, 0x1, R132 ;  /* 0x000000017f847824 */ /* 0x000fe200078e0284 */
[----:B------:R-:W-:Y:S01]  /*2e70*/  LEA R165, R165, UR4, 0x1 ;  /* 0x00000004a5a57c11 */ /* 0x000fe2000f8e08ff */
[----:B------:R-:W0:Y:S01]  /*2e80*/  LDGDEPBAR ;  /* 0x00000000000079af */ /* 0x000e220000000000 */
[----:B------:R-:W-:Y:S01]  /*2e90*/  LOP3.LUT P6, RZ, R118, 0x4, RZ, 0xc0, !PT ;  /* 0x0000000476ff7812 */ /* 0x000fe200078cc0ff */
[----:B------:R-:W-:Y:S01]  /*2ea0*/  IMAD.IADD R164, R164, 0x1, R7 ;  /* 0x00000001a4a47824 */ /* 0x000fe200078e0207 */
[C---:B------:R-:W-:Y:S01]  /*2eb0*/  VIMNMX R142, PT, PT, R3.reuse, R134, PT ;  /* 0x00000086038e7248 */ /* 0x040fe20003fe0100 */
[----:B------:R-:W-:Y:S01]  /*2ec0*/  LDSM.16.M88.4 R32, [R165] ;  /* 0x00000000a520783b */ /* 0x000fe20000000200 */
[----:B------:R-:W-:Y:S01]  /*2ed0*/  SEL R130, R130, 0xffffffe0, !P6 ;  /* 0xffffffe082827807 */ /* 0x000fe20007000000 */
[----:B------:R-:W-:Y:S01]  /*2ee0*/  VIADD R154, R132, 0x30 ;  /* 0x00000030849a7836 */ /* 0x000fe20000000000 */
[----:B------:R-:W-:Y:S01]  /*2ef0*/  LEA R164, R164, UR4, 0x1 ;  /* 0x00000004a4a47c11 */ /* 0x000fe2000f8e08ff */
[----:B------:R-:W-:Y:S01]  /*2f00*/  LDSM.16.M88.4 R120, [R165+0x1000] ;  /* 0x00100000a578783b */ /* 0x000fe20000000200 */
[----:B------:R-:W-:Y:S01]  /*2f10*/  VIADDMNMX R141, R3, 0x8, R134, PT ;  /* 0x00000008038d7846 */ /* 0x000fe20003800186 */
[----:B------:R-:W-:-:S02]  /*2f20*/  IMAD.IADD R126, R165, 0x1, R130 ;  /* 0x00000001a57e7824 */ /* 0x000fc400078e0282 */
[----:B------:R-:W2:Y:S01]  /*2f30*/  LDSM.16.M88.4 R80, [R164+0x3400] ;  /* 0x00340000a450783b */ /* 0x000ea20000000200 */
[----:B------:R-:W-:-:S03]  /*2f40*/  IMAD.IADD R143, R164, 0x1, R130 ;  /* 0x00000001a48f7824 */ /* 0x000fc600078e0282 */
[----:B------:R-:W3:Y:S04]  /*2f50*/  LDSM.16.M88.4 R4, [R164+0x3000] ;  /* 0x00300000a404783b */ /* 0x000ee80000000200 */
[----:B------:R-:W4:Y:S04]  /*2f60*/  LDSM.16.M88.4 R72, [R164+0x3800] ;  /* 0x00380000a448783b */ /* 0x000f280000000200 */
[----:B------:R-:W5:Y:S04]  /*2f70*/  LDSM.16.M88.4 R64, [R164+0x3c00] ;  /* 0x003c0000a440783b */ /* 0x000f680000000200 */
[----:B------:R-:W5:Y:S04]  /*2f80*/  LDSM.16.M88.4 R56, [R164+0x4000] ;  /* 0x00400000a438783b */ /* 0x000f680000000200 */
[----:B------:R-:W5:Y:S04]  /*2f90*/  LDSM.16.M88.4 R48, [R164+0x4400] ;  /* 0x00440000a430783b */ /* 0x000f680000000200 */
[----:B------:R-:W5:Y:S04]  /*2fa0*/  LDSM.16.M88.4 R40, [R164+0x4800] ;  /* 0x00480000a428783b */ /* 0x000f680000000200 */
[----:B-1----:R-:W1:Y:S04]  /*2fb0*/  LDSM.16.M88.4 R12, [R164+0x4c00] ;  /* 0x004c0000a40c783b */ /* 0x002e680000000200 */
[----:B------:R-:W-:Y:S04]  /*2fc0*/  LDSM.16.M88.4 R16, [R126] ;  /* 0x000000007e10783b */ /* 0x000fe80000000200 */
[----:B------:R-:W1:Y:S04]  /*2fd0*/  LDSM.16.M88.4 R100, [R143+0x3400] ;  /* 0x003400008f64783b */ /* 0x000e680000000200 */
[----:B------:R-:W1:Y:S01]  /*2fe0*/  LDSM.16.M88.4 R104, [R143+0x3000] ;  /* 0x003000008f68783b */ /* 0x000e620000000200 */
[C---:B--2---:R-:W-:Y:S03]  /*2ff0*/  HMMA.16816.F32 R84, R32.reuse, R80, RZ ;  /* 0x000000502054723c */ /* 0x044fe600000018ff */
[----:B------:R-:W2:Y:S04]  /*3000*/  LDSM.16.M88.4 R96, [R143+0x3800] ;  /* 0x003800008f60783b */ /* 0x000ea80000000200 */
[----:B------:R-:W2:Y:S01]  /*3010*/  LDSM.16.M88.4 R92, [R143+0x3c00] ;  /* 0x003c00008f5c783b */ /* 0x000ea20000000200 */
[C---:B------:R-:W-:Y:S03]  /*3020*/  HMMA.16816.F32 R80, R32.reuse, R82, RZ ;  /* 0x000000522050723c */ /* 0x040fe600000018ff */
[----:B------:R-:W2:Y:S04]  /*3030*/  LDSM.16.M88.4 R88, [R143+0x4000] ;  /* 0x004000008f58783b */ /* 0x000ea80000000200 */
[----:B------:R-:W2:Y:S01]  /*3040*/  LDSM.16.M88.4 R28, [R143+0x4400] ;  /* 0x004400008f1c783b */ /* 0x000ea20000000200 */
[C---:B---3--:R-:W-:Y:S03]  /*3050*/  HMMA.16816.F32 R8, R32.reuse, R4, RZ ;  /* 0x000000042008723c */ /* 0x048fe600000018ff */
[----:B------:R-:W3:Y:S04]  /*3060*/  LDSM.16.M88.4 R24, [R143+0x4800] ;  /* 0x004800008f18783b */ /* 0x000ee80000000200 */
[----:B------:R-:W3:Y:S01]  /*3070*/  LDSM.16.M88.4 R20, [R143+0x4c00] ;  /* 0x004c00008f14783b */ /* 0x000ee20000000200 */
[C---:B----4-:R-:W-:Y:S03]  /*3080*/  HMMA.16816.F32 R76, R32.reuse, R72, RZ ;  /* 0x00000048204c723c */ /* 0x050fe600000018ff */
[----:B------:R-:W4:Y:S04]  /*3090*/  LDSM.16.M88.4 R108, [R164+0x5800] ;  /* 0x00580000a46c783b */ /* 0x000f280000000200 */
[----:B------:R-:W-:Y:S01]  /*30a0*/  LDSM.16.M88.4 R112, [R164+0x5400] ;  /* 0x00540000a470783b */ /* 0x000fe20000000200 */
        /* <DEDUP_REMOVED lines=10> */
[C---:B-1----:R-:W-:Y:S08]  /*3150*/  HMMA.16816.F32 R36, R32.reuse, R12, RZ ;  /* 0x0000000c2024723c */ /* 0x042ff000000018ff */
[----:B------:R-:W-:Y:S01]  /*3160*/  HMMA.16816.F32 R32, R32, R14, RZ ;  /* 0x0000000e2020723c */ /* 0x000fe200000018ff */
[----:B------:R-:W1:Y:S07]  /*3170*/  LDSM.16.M88.4 R12, [R164+0x5000] ;  /* 0x00500000a40c783b */ /* 0x000e6e0000000200 */
[C---:B------:R-:W-:Y:S08]  /*3180*/  HMMA.16816.F32 R84, R16.reuse, R100, R84 ;  /* 0x000000641054723c */ /* 0x040ff00000001854 */
[C---:B------:R-:W-:Y:S01]  /*3190*/  HMMA.16816.F32 R80, R16.reuse, R102, R80 ;  /* 0x000000661050723c */ /* 0x040fe20000001850 */
[----:B------:R-:W5:Y:S07]  /*31a0*/  LDSM.16.M88.4 R100, [R164+0x6000] ;  /* 0x00600000a464783b */ /* 0x000f6e0000000200 */
[C---:B------:R-:W-:Y:S08]  /*31b0*/  HMMA.16816.F32 R8, R16.reuse, R104, R8 ;  /* 0x000000681008723c */ /* 0x040ff00000001808 */
[C---:B------:R-:W-:Y:S01]  /*31c0*/  HMMA.16816.F32 R4, R16.reuse, R106, R4 ;  /* 0x0000006a1004723c */ /* 0x040fe20000001804 */
[----:B------:R-:W-:Y:S07]  /*31d0*/  LDSM.16.M88.4 R104, [R164+0x5c00] ;  /* 0x005c0000a468783b */ /* 0x000fee0000000200 */
[C---:B--2---:R-:W-:Y:S08]  /*31e0*/  HMMA.16816.F32 R76, R16.reuse, R96, R76 ;  /* 0x00000060104c723c */ /* 0x044ff0000000184c */
        /* <DEDUP_REMOVED lines=14> */
[C---:B------:R-:W-:Y:S08]  /*32d0*/  HMMA.16816.F32 R36, R16.reuse, R20, R36 ;  /* 0x000000141024723c */ /* 0x040ff00000001824 */
[----:B------:R-:W-:Y:S01]  /*32e0*/  HMMA.16816.F32 R32, R16, R22, R32 ;  /* 0x000000161020723c */ /* 0x000fe20000001820 */
[----:B------:R-:W2:Y:S04]  /*32f0*/  LDSM.16.M88.4 R16, [R143+0x5800] ;  /* 0x005800008f10783b */ /* 0x000ea80000000200 */
[----:B------:R-:W3:Y:S03]  /*3300*/  LDSM.16.M88.4 R20, [R143+0x5400] ;  /* 0x005400008f14783b */ /* 0x000ee60000000200 */
[C---:B----4-:R-:W-:Y:S08]  /*3310*/  HMMA.16816.F32 R76, R120.reuse, R108, R76 ;  /* 0x0000006c784c723c */ /* 0x050ff0000000184c */
[C---:B------:R-:W-:Y:S08]  /*3320*/  HMMA.16816.F32 R72, R120.reuse, R110, R72 ;  /* 0x0000006e7848723c */ /* 0x040ff00000001848 */
[C---:B-1----:R-:W-:Y:S08]  /*3330*/  HMMA.16816.F32 R8, R120.reuse, R12, R8 ;  /* 0x0000000c7808723c */ /* 0x042ff00000001808 */
[C---:B------:R-:W-:Y:S01]  /*3340*/  HMMA.16816.F32 R4, R120.reuse, R14, R4 ;  /* 0x0000000e7804723c */ /* 0x040fe20000001804 */
[----:B------:R-:W1:Y:S07]  /*3350*/  LDSM.16.M88.4 R12, [R143+0x5c00] ;  /* 0x005c00008f0c783b */ /* 0x000e6e0000000200 */
[C---:B-----5:R-:W-:Y:S08]  /*3360*/  HMMA.16816.F32 R60, R120.reuse, R100, R60 ;  /* 0x00000064783c723c */ /* 0x060ff0000000183c */
[C---:B------:R-:W-:Y:S01]  /*3370*/  HMMA.16816.F32 R56, R120.reuse, R102, R56 ;  /* 0x000000667838723c */ /* 0x040fe20000001838 */
[----:B------:R-:W4:Y:S07]  /*3380*/  LDSM.16.M88.4 R100, [R143+0x6400] ;  /* 0x006400008f64783b */ /* 0x000f2e0000000200 */
[C---:B------:R-:W-:Y:S08]  /*3390*/  HMMA.16816.F32 R84, R120.reuse, R112, R84 ;  /* 0x000000707854723c */ /* 0x040ff00000001854 */
[----:B------:R-:W-:Y:S08]  /*33a0*/  HMMA.16816.F32 R80, R120, R114, R80 ;  /* 0x000000727850723c */ /* 0x000ff00000001850 */
[C---:B--2---:R-:W-:Y:S08]  /*33b0*/  HMMA.16816.F32 R76, R28.reuse, R16, R76 ;  /* 0x000000101c4c723c */ /* 0x044ff0000000184c */
[----:B------:R-:W-:Y:S01]  /*33c0*/  HMMA.16816.F32 R72, R28, R18, R72 ;  /* 0x000000121c48723c */ /* 0x000fe20000001848 */
[----:B------:R-:W2:Y:S07]  /*33d0*/  LDSM.16.M88.4 R16, [R143+0x6800] ;  /* 0x006800008f10783b */ /* 0x000eae0000000200 */
[C---:B------:R-:W-:Y:S08]  /*33e0*/  HMMA.16816.F32 R68, R120.reuse, R104, R68 ;  /* 0x000000687844723c */ /* 0x040ff00000001844 */
[C---:B------:R-:W-:Y:S08]  /*33f0*/  HMMA.16816.F32 R64, R120.reuse, R106, R64 ;  /* 0x0000006a7840723c */ /* 0x040ff00000001840 */
[C---:B------:R-:W-:Y:S08]  /*3400*/  HMMA.16816.F32 R52, R120.reuse, R96, R52 ;  /* 0x000000607834723c */ /* 0x040ff00000001834 */
[----:B------:R-:W-:Y:S01]  /*3410*/  HMMA.16816.F32 R48, R120, R98, R48 ;  /* 0x000000627830723c */ /* 0x000fe20000001830 */
[----:B------:R-:W5:Y:S07]  /*3420*/  LDSM.16.M88.4 R96, [R143+0x6000] ;  /* 0x006000008f60783b */ /* 0x000f6e0000000200 */
[C---:B------:R-:W-:Y:S08]  /*3430*/  HMMA.16816.F32 R8, R28.reuse, R24, R8 ;  /* 0x000000181c08723c */ /* 0x040ff00000001808 */
[C---:B------:R-:W-:Y:S01]  /*3440*/  HMMA.16816.F32 R4, R28.reuse, R26, R4 ;  /* 0x0000001a1c04723c */ /* 0x040fe20000001804 */
[----:B------:R-:W-:Y:S07]  /*3450*/  LDSM.16.M88.4 R24, [R165+0x2000] ;  /* 0x00200000a518783b */ /* 0x000fee0000000200 */
[C---:B---3--:R-:W-:Y:S08]  /*3460*/  HMMA.16816.F32 R84, R28.reuse, R20, R84 ;  /* 0x000000141c54723c */ /* 0x048ff00000001854 */
[----:B------:R-:W-:Y:S01]  /*3470*/  HMMA.16816.F32 R80, R28, R22, R80 ;  /* 0x000000161c50723c */ /* 0x000fe20000001850 */
[----:B------:R-:W3:Y:S07]  /*3480*/  LDSM.16.M88.4 R20, [R164+0x7000] ;  /* 0x00700000a414783b */ /* 0x000eee0000000200 */
[C---:B------:R-:W-:Y:S08]  /*3490*/  HMMA.16816.F32 R44, R120.reuse, R92, R44 ;  /* 0x0000005c782c723c */ /* 0x040ff0000000182c */
[----:B------:R-:W-:Y:S08]  /*34a0*/  HMMA.16816.F32 R40, R120, R94, R40 ;  /* 0x0000005e7828723c */ /* 0x000ff00000001828 */
[C---:B-1----:R-:W-:Y:S08]  /*34b0*/  HMMA.16816.F32 R68, R28.reuse, R12, R68 ;  /* 0x0000000c1c44723c */ /* 0x042ff00000001844 */
[----:B------:R-:W-:Y:S01]  /*34c0*/  HMMA.16816.F32 R64, R28, R14, R64 ;  /* 0x0000000e1c40723c */ /* 0x000fe20000001840 */
[----:B------:R-:W1:Y:S07]  /*34d0*/  LDSM.16.M88.4 R12, [R143+0x6c00] ;  /* 0x006c00008f0c783b */ /* 0x000e6e0000000200 */
[C---:B------:R-:W-:Y:S08]  /*34e0*/  HMMA.16816.F32 R36, R120.reuse, R88, R36 ;  /* 0x000000587824723c */ /* 0x040ff00000001824 */
[----:B------:R-:W-:Y:S01]  /*34f0*/  HMMA.16816.F32 R32, R120, R90, R32 ;  /* 0x0000005a7820723c */ /* 0x000fe20000001820 */
[----:B------:R-:W-:Y:S07]  /*3500*/  LDSM.16.M88.4 R88, [R143+0x7000] ;  /* 0x007000008f58783b */ /* 0x000fee0000000200 */
[C---:B----4-:R-:W-:Y:S01]  /*3510*/  HMMA.16816.F32 R92, R28.reuse, R100, R52 ;  /* 0x000000641c5c723c */ /* 0x050fe20000001834 */
[----:B------:R-:W4:Y:S07]  /*3520*/  LDSM.16.M88.4 R52, [R126+0x2000] ;  /* 0x002000007e34783b */ /* 0x000f2e0000000200 */
[C---:B--2---:R-:W-:Y:S08]  /*3530*/  HMMA.16816.F32 R44, R28.reuse, R16, R44 ;  /* 0x000000101c2c723c */ /* 0x044ff0000000182c */
[C---:B------:R-:W-:Y:S01]  /*3540*/  HMMA.16816.F32 R40, R28.reuse, R18, R40 ;  /* 0x000000121c28723c */ /* 0x040fe20000001828 */
[----:B------:R-:W2:Y:S07]  /*3550*/  LDSM.16.M88.4 R16, [R164+0x7800] ;  /* 0x00780000a410783b */ /* 0x000eae0000000200 */
[C---:B-----5:R-:W-:Y:S08]  /*3560*/  HMMA.16816.F32 R60, R28.reuse, R96, R60 ;  /* 0x000000601c3c723c */ /* 0x060ff0000000183c */
[----:B------:R-:W-:Y:S01]  /*3570*/  HMMA.16816.F32 R56, R28, R98, R56 ;  /* 0x000000621c38723c */ /* 0x000fe20000001838 */
[----:B------:R-:W5:Y:S07]  /*3580*/  LDSM.16.M88.4 R96, [R164+0x7400] ;  /* 0x00740000a460783b */ /* 0x000f6e0000000200 */
[----:B---3--:R-:W-:Y:S08]  /*3590*/  HMMA.16816.F32 R4, R24, R22, R4 ;  /* 0x000000161804723c */ /* 0x008ff00000001804 */
[C---:B-1----:R-:W-:Y:S08]  /*35a0*/  HMMA.16816.F32 R36, R28.reuse, R12, R36 ;  /* 0x0000000c1c24723c */ /* 0x042ff00000001824 */
[----:B------:R-:W-:Y:S01]  /*35b0*/  HMMA.16816.F32 R32, R28, R14, R32 ;  /* 0x0000000e1c20723c */ /* 0x000fe20000001820 */
[----:B------:R-:W1:Y:S07]  /*35c0*/  LDSM.16.M88.4 R12, [R164+0x7c00] ;  /* 0x007c0000a40c783b */ /* 0x000e6e0000000200 */
[----:B----4-:R-:W-:Y:S08]  /*35d0*/  HMMA.16816.F32 R4, R52, R90, R4 ;  /* 0x0000005a3404723c */ /* 0x010ff00000001804 */
[C---:B--2---:R-:W-:Y:S08]  /*35e0*/  HMMA.16816.F32 R76, R24.reuse, R16, R76 ;  /* 0x00000010184c723c */ /* 0x044ff0000000184c */
[----:B------:R-:W-:Y:S01]  /*35f0*/  HMMA.16816.F32 R72, R24, R18, R72 ;  /* 0x000000121848723c */ /* 0x000fe20000001848 */
[----:B------:R-:W2:Y:S02]  /*3600*/  LDSM.16.M88.4 R16, [R143+0x7800] ;  /* 0x007800008f10783b */ /* 0x000ea40000000200 */
[----:B------:R-:W-:Y:S01]  /*3610*/  FMUL.FTZ R101, R5, UR10 ;  /* 0x0000000a05657c20 */ /* 0x000fe20008410000 */
[----:B------:R-:W-:-:S04]  /*3620*/  FMUL.FTZ R105, R7, UR10 ;  /* 0x0000000a07697c20 */ /* 0x000fc80008410000 */
[----:B------:R-:W-:Y:S01]  /*3630*/  HMMA.16816.F32 R48, R28, R102, R48 ;  /* 0x000000661c30723c */ /* 0x000fe20000001830 */
[----:B------:R-:W3:Y:S01]  /*3640*/  LDSM.16.M88.4 R28, [R164+0x8000] ;  /* 0x00800000a41c783b */ /* 0x000ee20000000200 */
[----:B------:R-:W-:Y:S01]  /*3650*/  FMUL.FTZ R103, R6, UR10 ;  /* 0x0000000a06677c20 */ /* 0x000fe20008410000 */
[----:B------:R-:W-:Y:S05]  /*3660*/  MUFU.TANH R101, R101 ;  /* 0x0000006500657308 */ /* 0x000fea0000002400 */
[C---:B-----5:R-:W-:Y:S01]  /*3670*/  HMMA.16816.F32 R80, R24.reuse, R98, R80 ;  /* 0x000000621850723c */ /* 0x060fe20000001850 */
[----:B------:R-:W-:Y:S02]  /*3680*/  FMUL.FTZ R99, R4, UR10 ;  /* 0x0000000a04637c20 */ /* 0x000fe40008410000 */
[----:B------:R-:W4:Y:S01]  /*3690*/  LDSM.16.M88.4 R4, [R164+0x8c00] ;  /* 0x008c0000a404783b */ /* 0x000f220000000200 */
[----:B------:R-:W-:Y:S04]  /*36a0*/  MUFU.TANH R103, R103 ;  /* 0x0000006700677308 */ /* 0x000fe80000002400 */
[C---:B------:R-:W-:Y:S01]  /*36b0*/  HMMA.16816.F32 R8, R24.reuse, R20, R8 ;  /* 0x000000141808723c */ /* 0x040fe20000001808 */
[----:B------:R-:W5:Y:S03]  /*36c0*/  LDSM.16.M88.4 R20, [R143+0x7400] ;  /* 0x007400008f14783b */ /* 0x000f660000000200 */
[----:B------:R-:W-:Y:S04]  /*36d0*/  MUFU.TANH R99, R99 ;  /* 0x0000006300637308 */ /* 0x000fe80000002400 */
[C---:B-1----:R-:W-:Y:S04]  /*36e0*/  HMMA.16816.F32 R68, R24.reuse, R12, R68 ;  /* 0x0000000c1844723c */ /* 0x042fe80000001844 */
[----:B------:R-:W-:Y:S04]  /*36f0*/  MUFU.TANH R105, R105 ;  /* 0x0000006900697308 */ /* 0x000fe80000002400 */
[----:B------:R-:W-:Y:S01]  /*3700*/  HMMA.16816.F32 R64, R24, R14, R64 ;  /* 0x0000000e1840723c */ /* 0x000fe20000001840 */
[----:B------:R-:W1:Y:S07]  /*3710*/  LDSM.16.M88.4 R12, [R164+0x8800] ;  /* 0x00880000a40c783b */ /* 0x000e6e0000000200 */
[C---:B------:R-:W-:Y:S01]  /*3720*/  HMMA.16816.F32 R8, R52.reuse, R88, R8 ;  /* 0x000000583408723c */ /* 0x040fe20000001808 */
[----:B------:R-:W1:Y:S07]  /*3730*/  LDSM.16.M88.4 R88, [R164+0x8400] ;  /* 0x00840000a458783b */ /* 0x000e6e0000000200 */
[C---:B--2---:R-:W-:Y:S08]  /*3740*/  HMMA.16816.F32 R76, R52.reuse, R16, R76 ;  /* 0x00000010344c723c */ /* 0x044ff0000000184c */
[----:B------:R-:W-:Y:S01]  /*3750*/  HMMA.16816.F32 R72, R52, R18, R72 ;  /* 0x000000123448723c */ /* 0x000fe20000001848 */
[----:B------:R-:W2:Y:S02]  /*3760*/  LDSM.16.M88.4 R16, [R143+0x8c00] ;  /* 0x008c00008f10783b */ /* 0x000ea40000000200 */
[----:B------:R-:W-:Y:S01]  /*3770*/  FMUL.FTZ R9, R9, UR10 ;  /* 0x0000000a09097c20 */ /* 0x000fe20008410000 */
[----:B------:R-:W-:Y:S01]  /*3780*/  FMUL.FTZ R11, R11, UR10 ;  /* 0x0000000a0b0b7c20 */ /* 0x000fe20008410000 */
[----:B------:R-:W-:Y:S01]  /*3790*/  FMUL.FTZ R8, R8, UR10 ;  /* 0x0000000a08087c20 */ /* 0x000fe20008410000 */
[----:B------:R-:W-:-:S02]  /*37a0*/  FMUL.FTZ R10, R10, UR10 ;  /* 0x0000000a0a0a7c20 */ /* 0x000fc40008410000 */
[C---:B------:R-:W-:Y:S01]  /*37b0*/  HMMA.16816.F32 R84, R24.reuse, R96, R84 ;  /* 0x000000601854723c */ /* 0x040fe20000001854 */
[----:B------:R-:W2:Y:S07]  /*37c0*/  MUFU.TANH R9, R9 ;  /* 0x0000000900097308 */ /* 0x000eae0000002400 */
[C---:B---3--:R-:W-:Y:S01]  /*37d0*/  HMMA.16816.F32 R60, R24.reuse, R28, R60 ;  /* 0x0000001c183c723c */ /* 0x048fe2000000183c */
[----:B------:R-:W3:Y:S07]  /*37e0*/  MUFU.TANH R11, R11 ;  /* 0x0000000b000b7308 */ /* 0x000eee0000002400 */
[C---:B------:R-:W-:Y:S01]  /*37f0*/  HMMA.16816.F32 R56, R24.reuse, R30, R56 ;  /* 0x0000001e1838723c */ /* 0x040fe20000001838 */
[----:B------:R-:W3:Y:S01]  /*3800*/  LDSM.16.M88.4 R28, [R143+0x8400] ;  /* 0x008400008f1c783b */ /* 0x000ee20000000200 */
[----:B------:R5:W-:Y:S06]  /*3810*/  MUFU.TANH R97, R8 ;  /* 0x0000000800617308 */ /* 0x000bec0000002400 */
[C---:B----4-:R-:W-:Y:S08]  /*3820*/  HMMA.16816.F32 R36, R24.reuse, R4, R36 ;  /* 0x000000041824723c */ /* 0x050ff00000001824 */
[----:B------:R-:W-:Y:S01]  /*3830*/  HMMA.16816.F32 R32, R24, R6, R32 ;  /* 0x000000061820723c */ /* 0x000fe20000001820 */
[----:B------:R-:W4:Y:S01]  /*3840*/  LDSM.16.M88.4 R4, [R143+0x8800] ;  /* 0x008800008f04783b */ /* 0x000f220000000200 */
[----:B-----5:R-:W-:-:S06]  /*3850*/  VIADD R8, R132, 0x8 ;  /* 0x0000000884087836 */ /* 0x020fcc0000000000 */
[----:B------:R-:W-:Y:S01]  /*3860*/  HMMA.16816.F32 R84, R52, R20, R84 ;  /* 0x000000143454723c */ /* 0x000fe20000001854 */
[C---:B------:R-:W-:Y:S02]  /*3870*/  ISETP.GE.AND P3, PT, R8.reuse, R142, PT ;  /* 0x0000008e0800720c */ /* 0x040fe40003f66270 */
[----:B------:R-:W-:Y:S02]  /*3880*/  ISETP.GE.AND P1, PT, R8, R141, PT ;  /* 0x0000008d0800720c */ /* 0x000fe40003f26270 */
[----:B------:R-:W-:-:S03]  /*3890*/  I2FP.F32.U32 R8, R8 ;  /* 0x0000000800087245 */ /* 0x000fc60000201000 */
[----:B------:R-:W-:Y:S01]  /*38a0*/  HMMA.16816.F32 R80, R52, R22, R80 ;  /* 0x000000163450723c */ /* 0x000fe20000001850 */
[----:B------:R-:W5:Y:S07]  /*38b0*/  LDSM.16.M88.4 R20, [R143+0x7c00] ;  /* 0x007c00008f14783b */ /* 0x000f6e0000000200 */
[----:B-1----:R-:W-:Y:S03]  /*38c0*/  HMMA.16816.F32 R44, R24, R12, R44 ;  /* 0x0000000c182c723c */ /* 0x002fe6000000182c */
[----:B------:R-:W-:Y:S01]  /*38d0*/  FMUL.FTZ R84, R84, UR10 ;  /* 0x0000000a54547c20 */ /* 0x000fe20008410000 */
[----:B------:R-:W-:Y:S01]  /*38e0*/  FMUL.FTZ R85, R85, UR10 ;  /* 0x0000000a55557c20 */ /* 0x000fe20008410000 */
[----:B------:R-:W-:Y:S01]  /*38f0*/  FMUL.FTZ R86, R86, UR10 ;  /* 0x0000000a56567c20 */ /* 0x000fe20008410000 */
[----:B------:R-:W-:-:S02]  /*3900*/  FMUL.FTZ R87, R87, UR10 ;  /* 0x0000000a57577c20 */ /* 0x000fc40008410000 */
[----:B------:R-:W-:Y:S01]  /*3910*/  HMMA.16816.F32 R40, R24, R14, R40 ;  /* 0x0000000e1828723c */ /* 0x000fe20000001828 */
[----:B------:R-:W1:Y:S01]  /*3920*/  LDSM.16.M88.4 R12, [R143+0x8000] ;  /* 0x008000008f0c783b */ /* 0x000e620000000200 */
[----:B------:R-:W-:Y:S01]  /*3930*/  MUFU.TANH R85, R85 ;  /* 0x0000005500557308 */ /* 0x000fe20000002400 */
[----:B------:R-:W-:Y:S01]  /*3940*/  FMUL.FTZ R81, R81, UR10 ;  /* 0x0000000a51517c20 */ /* 0x000fe20008410000 */
[----:B------:R-:W-:Y:S01]  /*3950*/  FMUL.FTZ R80, R80, UR10 ;  /* 0x0000000a50507c20 */ /* 0x000fe20008410000 */
[----:B------:R-:W-:Y:S01]  /*3960*/  FMUL.FTZ R82, R82, UR10 ;  /* 0x0000000a52527c20 */ /* 0x000fe20008410000 */
[----:B------:R-:W-:-:S04]  /*3970*/  DEPBAR.LE SB0, 0x0 ;  /* 0x000080000000791a */ /* 0x000fc80000000000 */
[----:B------:R-:W-:Y:S01]  /*3980*/  HMMA.16816.F32 R48, R24, R90, R48 ;  /* 0x0000005a1830723c */ /* 0x000fe20000001830 */
[----:B------:R-:W-:Y:S07]  /*3990*/  MUFU.TANH R91, R86 ;  /* 0x00000056005b7308 */ /* 0x000fee0000002400 */
[----:B--2---:R-:W-:Y:S01]  /*39a0*/  HMMA.16816.F32 R32, R52, R18, R32 ;  /* 0x000000123420723c */ /* 0x004fe20000001820 */
[----:B------:R-:W-:Y:S01]  /*39b0*/  MUFU.TANH R87, R87 ;  /* 0x0000005700577308 */ /* 0x000fe20000002400 */
[----:B------:R-:W-:-:S06]  /*39c0*/  VIADD R18, R132, 0x9 ;  /* 0x0000000984127836 */ /* 0x000fcc0000000000 */
[----:B------:R-:W-:Y:S01]  /*39d0*/  HMMA.16816.F32 R92, R24, R88, R92 ;  /* 0x00000058185c723c */ /* 0x000fe2000000185c */
[----:B------:R-:W-:Y:S01]  /*39e0*/  MUFU.TANH R89, R84 ;  /* 0x0000005400597308 */ /* 0x000fe20000002400 */
[----:B------:R-:W-:Y:S01]  /*39f0*/  FMUL.FTZ R25, R83, UR10 ;  /* 0x0000000a53197c20 */ /* 0x000fe20008410000 */
[----:B------:R-:W-:-:S05]  /*3a00*/  FMUL.FTZ R27, R76, UR10 ;  /* 0x0000000a4c1b7c20 */ /* 0x000fca0008410000 */
[C---:B---3--:R-:W-:Y:S01]  /*3a10*/  HMMA.16816.F32 R48, R52.reuse, R30, R48 ;  /* 0x0000001e3430723c */ /* 0x048fe20000001830 */
[----:B------:R-:W-:Y:S01]  /*3a20*/  MUFU.TANH R81, R81 ;  /* 0x0000005100517308 */ /* 0x000fe20000002400 */
[----:B------:R-:W-:Y:S01]  /*3a30*/  FMUL.FTZ R31, R74, UR10 ;  /* 0x0000000a4a1f7c20 */ /* 0x000fe20008410000 */
[----:B------:R-:W-:Y:S01]  /*3a40*/  FMUL.FTZ R19, R32, UR10 ;  /* 0x0000000a20137c20 */ /* 0x000fe20008410000 */
[----:B------:R-:W-:Y:S01]  /*3a50*/  FMUL.FTZ R34, R34, UR10 ;  /* 0x0000000a22227c20 */ /* 0x000fe20008410000 */
[C---:B------:R-:W-:Y:S02]  /*3a60*/  VIADD R32, R132.reuse, 0x21 ;  /* 0x0000002184207836 */ /* 0x040fe40000000000 */
[----:B------:R-:W-:Y:S01]  /*3a70*/  FMUL.FTZ R24, R33, UR10 ;  /* 0x0000000a21187c20 */ /* 0x000fe20008410000 */
[----:B----4-:R-:W-:Y:S01]  /*3a80*/  HMMA.16816.F32 R44, R52, R4, R44 ;  /* 0x00000004342c723c */ /* 0x010fe2000000182c */
[----:B------:R-:W2:Y:S01]  /*3a90*/  MUFU.TANH R19, R19 ;  /* 0x0000001300137308 */ /* 0x000ea20000002400 */
[----:B------:R-:W-:-:S02]  /*3aa0*/  VIADD R4, R132, 0x19 ;  /* 0x0000001984047836 */ /* 0x000fc40000000000 */
[----:B------:R-:W-:-:S04]  /*3ab0*/  FMUL.FTZ R5, R75, UR10 ;  /* 0x0000000a4b057c20 */ /* 0x000fc80008410000 */
[C---:B------:R-:W-:Y:S01]  /*3ac0*/  HMMA.16816.F32 R36, R52.reuse, R16, R36 ;  /* 0x000000103424723c */ /* 0x040fe20000001824 */
[----:B------:R-:W-:Y:S01]  /*3ad0*/  VIADD R16, R132, 0x1 ;  /* 0x0000000184107836 */ /* 0x000fe20000000000 */
[----:B------:R-:W-:Y:S01]  /*3ae0*/  MUFU.TANH R107, R80 ;  /* 0x00000050006b7308 */ /* 0x000fe20000002400 */
[----:B------:R-:W-:Y:S01]  /*3af0*/  FMUL.FTZ R50, R50, UR10 ;  /* 0x0000000a32327c20 */ /* 0x000fe20008410000 */
[----:B------:R-:W-:Y:S02]  /*3b00*/  FMUL.FTZ R51, R51, UR10 ;  /* 0x0000000a33337c20 */ /* 0x000fe40008410000 */
[C---:B------:R-:W-:Y:S02]  /*3b10*/  ISETP.GE.AND P4, PT, R16.reuse, R142, PT ;  /* 0x0000008e1000720c */ /* 0x040fe40003f86270 */
[----:B-----5:R-:W-:Y:S01]  /*3b20*/  HMMA.16816.F32 R68, R52, R20, R68 ;  /* 0x000000143444723c */ /* 0x020fe20000001844 */
[----:B------:R-:W-:Y:S01]  /*3b30*/  ISETP.GE.AND P0, PT, R16, R141, PT ;  /* 0x0000008d1000720c */ /* 0x000fe20003f06270 */
[----:B------:R-:W-:Y:S01]  /*3b40*/  MUFU.TANH R25, R25 ;  /* 0x0000001900197308 */ /* 0x000fe20000002400 */
[----:B------:R-:W-:Y:S01]  /*3b50*/  I2FP.F32.U32 R16, R16 ;  /* 0x0000001000107245 */ /* 0x000fe20000201000 */
[----:B------:R-:W-:Y:S01]  /*3b60*/  FMUL.FTZ R21, R77, UR10 ;  /* 0x0000000a4d157c20 */ /* 0x000fe20008410000 */
[----:B------:R-:W-:Y:S01]  /*3b70*/  FMUL.FTZ R20, R35, UR10 ;  /* 0x0000000a23147c20 */ /* 0x000fe20008410000 */
[----:B------:R-:W-:-:S02]  /*3b80*/  FMUL.FTZ R46, R46, UR10 ;  /* 0x0000000a2e2e7c20 */ /* 0x000fc40008410000 */
[C---:B------:R-:W-:Y:S01]  /*3b90*/  HMMA.16816.F32 R64, R52.reuse, R22, R64 ;  /* 0x000000163440723c */ /* 0x040fe20000001840 */
[CC--:B------:R-:W-:Y:S01]  /*3ba0*/  FFMA.FTZ R9, R0.reuse, R16.reuse, R9 ;  /* 0x0000001000097223 */ /* 0x0c0fe20000010009 */
[----:B------:R-:W-:Y:S01]  /*3bb0*/  FFMA.FTZ R16, R0, R16, R11 ;  /* 0x0000001000107223 */ /* 0x000fe2000001000b */
[----:B------:R-:W-:Y:S01]  /*3bc0*/  FMUL.FTZ R30, R38, UR10 ;  /* 0x0000000a261e7c20 */ /* 0x000fe20008410000 */
[----:B------:R-:W-:Y:S02]  /*3bd0*/  VIADD R38, R132, 0x78 ;  /* 0x0000007884267836 */ /* 0x000fe40000000000 */
[CC--:B------:R-:W-:Y:S01]  /*3be0*/  FFMA.FTZ R11, R0.reuse, R8.reuse, R99 ;  /* 0x00000008000b7223 */ /* 0x0c0fe20000010063 */
[----:B------:R-:W-:Y:S01]  /*3bf0*/  FFMA.FTZ R8, R0, R8, R103 ;  /* 0x0000000800087223 */ /* 0x000fe20000010067 */
[----:B------:R-:W-:Y:S01]  /*3c00*/  FMUL.FTZ R23, R78, UR10 ;  /* 0x0000000a4e177c20 */ /* 0x000fe20008410000 */
[C---:B-1----:R-:W-:Y:S01]  /*3c10*/  HMMA.16816.F32 R60, R52.reuse, R12, R60 ;  /* 0x0000000c343c723c */ /* 0x042fe2000000183c */
[----:B------:R-:W-:Y:S01]  /*3c20*/  ISETP.GE.AND P5, PT, R38, R142, PT ;  /* 0x0000008e2600720c */ /* 0x000fe20003fa6270 */
[----:B------:R-:W-:Y:S01]  /*3c30*/  VIADD R12, R132, 0x10 ;  /* 0x00000010840c7836 */ /* 0x000fe20000000000 */
[-C--:B------:R-:W-:Y:S01]  /*3c40*/  ISETP.GE.AND P2, PT, R38, R141.reuse, PT ;  /* 0x0000008d2600720c */ /* 0x080fe20003f46270 */
[----:B------:R-:W-:Y:S01]  /*3c50*/  FMUL.FTZ R22, R47, UR10 ;  /* 0x0000000a2f167c20 */ /* 0x000fe20008410000 */
[----:B------:R-:W-:Y:S01]  /*3c60*/  I2FP.F32.U32 R38, R38 ;  /* 0x0000002600267245 */ /* 0x000fe20000201000 */
[----:B------:R-:W-:Y:S01]  /*3c70*/  MUFU.TANH R109, R82 ;  /* 0x00000052006d7308 */ /* 0x000fe20000002400 */
[----:B------:R-:W-:Y:S01]  /*3c80*/  FSEL R47, R9, -INF , !P4 ;  /* 0xff800000092f7808 */ /* 0x000fe20006000000 */
[C---:B------:R-:W-:Y:S01]  /*3c90*/  HMMA.16816.F32 R56, R52.reuse, R14, R56 ;  /* 0x0000000e3438723c */ /* 0x040fe20000001838 */
[----:B------:R-:W-:Y:S01]  /*3ca0*/  FSEL R16, R16, -INF , !P0 ;  /* 0xff80000010107808 */ /* 0x000fe20004000000 */
[----:B--2---:R-:W-:Y:S01]  /*3cb0*/  FFMA.FTZ R19, R0, R38, R19 ;  /* 0x0000002600137223 */ /* 0x004fe20000010013 */
[----:B------:R-:W-:Y:S01]  /*3cc0*/  ISETP.GE.AND P4, PT, R12, R142, PT ;  /* 0x0000008e0c00720c */ /* 0x000fe20003f86270 */
[----:B------:R-:W-:Y:S01]  /*3cd0*/  FMUL.FTZ R15, R72, UR10 ;  /* 0x0000000a480f7c20 */ /* 0x000fe20008410000 */
[----:B------:R-:W-:Y:S01]  /*3ce0*/  ISETP.GE.AND P0, PT, R12, R141, PT ;  /* 0x0000008d0c00720c */ /* 0x000fe20003f06270 */
[----:B------:R-:W-:Y:S01]  /*3cf0*/  MUFU.TANH R27, R27 ;  /* 0x0000001b001b7308 */ /* 0x000fe20000002400 */
[----:B------:R-:W-:Y:S01]  /*3d00*/  I2FP.F32.U32 R12, R12 ;  /* 0x0000000c000c7245 */ /* 0x000fe20000201000 */
[----:B------:R-:W-:Y:S01]  /*3d10*/  HMMA.16816.F32 R92, R52, R28, R92 ;  /* 0x0000001c345c723c */ /* 0x000fe2000000185c */
[----:B------:R-:W-:Y:S01]  /*3d20*/  FSEL R11, R11, -INF , !P3 ;  /* 0xff8000000b0b7808 */ /* 0x000fe20005800000 */
[----:B------:R-:W-:Y:S01]  /*3d30*/  FMUL.FTZ R29, R73, UR10 ;  /* 0x0000000a491d7c20 */ /* 0x000fe20008410000 */
[----:B------:R-:W-:Y:S01]  /*3d40*/  FSEL R8, R8, -INF , !P1 ;  /* 0xff80000008087808 */ /* 0x000fe20004800000 */
[----:B------:R-:W-:-:S02]  /*3d50*/  VIADD R14, R132, 0x18 ;  /* 0x00000018840e7836 */ /* 0x000fc40000000000 */
[----:B------:R-:W-:Y:S01]  /*3d60*/  FMUL.FTZ R13, R79, UR10 ;  /* 0x0000000a4f0d7c20 */ /* 0x000fe20008410000 */
[----:B------:R-:W-:Y:S01]  /*3d70*/  MUFU.TANH R23, R23 ;  /* 0x0000001700177308 */ /* 0x000fe20000002400 */
[----:B------:R-:W-:Y:S01]  /*3d80*/  VIADD R28, R132, 0x20 ;  /* 0x00000020841c7836 */ /* 0x000fe20000000000 */
[----:B------:R-:W-:Y:S01]  /*3d90*/  HMMA.16816.F32 R40, R52, R6, R40 ;  /* 0x000000063428723c */ /* 0x000fe20000001828 */
[----:B------:R-:W-:Y:S01]  /*3da0*/  FMUL.FTZ R52, R48, UR10 ;  /* 0x0000000a30347c20 */ /* 0x000fe20008410000 */
[----:B------:R-:W-:Y:S01]  /*3db0*/  FMUL.FTZ R48, R44, UR10 ;  /* 0x0000000a2c307c20 */ /* 0x000fe20008410000 */
[----:B------:R-:W-:Y:S01]  /*3dc0*/  FMUL.FTZ R44, R45, UR10 ;  /* 0x0000000a2d2c7c20 */ /* 0x000fe20008410000 */
[----:B------:R-:W-:Y:S02]  /*3dd0*/  VIADD R6, R132, 0x11 ;  /* 0x0000001184067836 */ /* 0x000fe40000000000 */
[----:B------:R-:W-:Y:S01]  /*3de0*/  FMUL.FTZ R26, R59, UR10 ;  /* 0x0000000a3b1a7c20 */ /* 0x000fe20008410000 */
[----:B------:R-:W1:Y:S01]  /*3df0*/  MUFU.TANH R45, R34 ;  /* 0x00000022002d7308 */ /* 0x000e620000002400 */
[----:B------:R-:W-:Y:S01]  /*3e00*/  FSEL R59, R19, -INF , !P5 ;  /* 0xff800000133b7808 */ /* 0x000fe20006800000 */
[----:B------:R-:W-:Y:S01]  /*3e10*/  FMUL.FTZ R54, R49, UR10 ;  /* 0x0000000a31367c20 */ /* 0x000fe20008410000 */
[-C--:B------:R-:W-:Y:S01]  /*3e20*/  ISETP.GE.AND P5, PT, R18, R142.reuse, PT ;  /* 0x0000008e1200720c */ /* 0x080fe20003fa6270 */
[----:B------:R-:W-:Y:S01]  /*3e30*/  FMUL.FTZ R17, R69, UR10 ;  /* 0x0000000a45117c20 */ /* 0x000fe20008410000 */
[C---:B------:R-:W-:Y:S01]  /*3e40*/  ISETP.GE.AND P3, PT, R6.reuse, R142, PT ;  /* 0x0000008e0600720c */ /* 0x040fe20003f66270 */
[----:B------:R-:W-:Y:S01]  /*3e50*/  FMUL.FTZ R53, R71, UR10 ;  /* 0x0000000a47357c20 */ /* 0x000fe20008410000 */
[-C--:B------:R-:W-:Y:S01]  /*3e60*/  ISETP.GE.AND P1, PT, R6, R141.reuse, PT ;  /* 0x0000008d0600720c */ /* 0x080fe20003f26270 */
[----:B------:R-:W2:Y:S01]  /*3e70*/  MUFU.TANH R21, R21 ;  /* 0x0000001500157308 */ /* 0x000ea20000002400 */
[----:B------:R-:W-:Y:S01]  /*3e80*/  I2FP.F32.U32 R6, R6 ;  /* 0x0000000600067245 */ /* 0x000fe20000201000 */
[----:B------:R-:W-:Y:S01]  /*3e90*/  FMUL.FTZ R55, R64, UR10 ;  /* 0x0000000a40377c20 */ /* 0x000fe20008410000 */
[----:B------:R-:W-:Y:S01]  /*3ea0*/  FMUL.FTZ R7, R68, UR10 ;  /* 0x0000000a44077c20 */ /* 0x000fe20008410000 */
[----:B------:R-:W-:Y:S01]  /*3eb0*/  FMUL.FTZ R66, R66, UR10 ;  /* 0x0000000a42427c20 */ /* 0x000fe20008410000 */
[----:B------:R-:W-:Y:S01]  /*3ec0*/  FMUL.FTZ R3, R70, UR10 ;  /* 0x0000000a46037c20 */ /* 0x000fe20008410000 */
[CC--:B------:R-:W-:Y:S01]  /*3ed0*/  FFMA.FTZ R9, R0.reuse, R6.reuse, R85 ;  /* 0x0000000600097223 */ /* 0x0c0fe20000010055 */
[----:B------:R-:W-:Y:S01]  /*3ee0*/  FFMA.FTZ R6, R0, R6, R87 ;  /* 0x0000000600067223 */ /* 0x000fe20000010057 */
[----:B------:R-:W3:Y:S01]  /*3ef0*/  MUFU.TANH R15, R15 ;  /* 0x0000000f000f7308 */ /* 0x000ee20000002400 */
[----:B------:R-:W-:Y:S01]  /*3f00*/  FMUL.FTZ R58, R58, UR10 ;  /* 0x0000000a3a3a7c20 */ /* 0x000fe20008410000 */
[C---:B-1----:R-:W-:Y:S01]  /*3f10*/  FFMA.FTZ R38, R0.reuse, R38, R45 ;  /* 0x0000002600267223 */ /* 0x042fe2000001002d */
[CC--:B------:R-:W-:Y:S01]  /*3f20*/  FFMA.FTZ R45, R0.reuse, R12.reuse, R89 ;  /* 0x0000000c002d7223 */ /* 0x0c0fe20000010059 */
[----:B------:R-:W-:Y:S01]  /*3f30*/  FFMA.FTZ R12, R0, R12, R91 ;  /* 0x0000000c000c7223 */ /* 0x000fe2000001005b */
[----:B------:R-:W-:Y:S01]  /*3f40*/  FSEL R9, R9, -INF , !P3 ;  /* 0xff80000009097808 */ /* 0x000fe20005800000 */
[----:B------:R-:W-:Y:S01]  /*3f50*/  VIADD R34, R132, 0x28 ;  /* 0x0000002884227836 */ /* 0x000fe20000000000 */
[----:B------:R-:W-:Y:S01]  /*3f60*/  FSEL R38, R38, -INF , !P2 ;  /* 0xff80000026267808 */ /* 0x000fe20005000000 */
[----:B------:R-:W-:Y:S01]  /*3f70*/  MUFU.TANH R29, R29 ;  /* 0x0000001d001d7308 */ /* 0x000fe20000002400 */
[-C--:B------:R-:W-:Y:S01]  /*3f80*/  ISETP.GE.AND P2, PT, R18, R141.reuse, PT ;  /* 0x0000008d1200720c */ /* 0x080fe20003f46270 */
[----:B------:R-:W-:Y:S01]  /*3f90*/  FMUL.FTZ R61, R61, UR10 ;  /* 0x0000000a3d3d7c20 */ /* 0x000fe20008410000 */
[----:B------:R-:W-:Y:S01]  /*3fa0*/  I2FP.F32.U32 R18, R18 ;  /* 0x0000001200127245 */ /* 0x000fe20000201000 */
[----:B------:R-:W-:Y:S01]  /*3fb0*/  FMUL.FTZ R56, R56, UR10 ;  /* 0x0000000a38387c20 */ /* 0x000fe20008410000 */
[----:B------:R-:W-:Y:S01]  /*3fc0*/  FSEL R45, R45, -INF , !P4 ;  /* 0xff8000002d2d7808 */ /* 0x000fe20006000000 */
[----:B------:R-:W-:Y:S01]  /*3fd0*/  FMUL.FTZ R60, R60, UR10 ;  /* 0x0000000a3c3c7c20 */ /* 0x000fe20008410000 */
[----:B------:R-:W-:Y:S01]  /*3fe0*/  FSEL R12, R12, -INF , !P0 ;  /* 0xff8000000c0c7808 */ /* 0x000fe20004000000 */
[CC--:B------:R-:W-:Y:S01]  /*3ff0*/  FFMA.FTZ R49, R0.reuse, R18.reuse, R101 ;  /* 0x0000001200317223 */ /* 0x0c0fe20000010065 */
[----:B------:R-:W-:Y:S01]  /*4000*/  FFMA.FTZ R18, R0, R18, R105 ;  /* 0x0000001200127223 */ /* 0x000fe20000010069 */
[CC--:B------:R-:W-:Y:S01]  /*4010*/  ISETP.GE.AND P4, PT, R4.reuse, R142.reuse, PT ;  /* 0x0000008e0400720c */ /* 0x0c0fe20003f86270 */
[----:B------:R-:W1:Y:S01]  /*4020*/  MUFU.TANH R31, R31 ;  /* 0x0000001f001f7308 */ /* 0x000e620000002400 */
[-C--:B------:R-:W-:Y:S01]  /*4030*/  ISETP.GE.AND P0, PT, R4, R141.reuse, PT ;  /* 0x0000008d0400720c */ /* 0x080fe20003f06270 */
[----:B------:R-:W-:Y:S01]  /*4040*/  FMUL.FTZ R62, R62, UR10 ;  /* 0x0000000a3e3e7c20 */ /* 0x000fe20008410000 */
[----:B------:R-:W-:Y:S01]  /*4050*/  FSEL R49, R49, -INF , !P5 ;  /* 0xff80000031317808 */ /* 0x000fe20006800000 */
[----:B------:R-:W-:Y:S01]  /*4060*/  FMUL.FTZ R63, R63, UR10 ;  /* 0x0000000a3f3f7c20 */ /* 0x000fe20008410000 */
[----:B------:R-:W-:Y:S01]  /*4070*/  FSEL R18, R18, -INF , !P2 ;  /* 0xff80000012127808 */ /* 0x000fe20005000000 */
[----:B------:R-:W-:Y:S01]  /*4080*/  FMUL.FTZ R65, R65, UR10 ;  /* 0x0000000a41417c20 */ /* 0x000fe20008410000 */
[C---:B------:R-:W-:Y:S01]  /*4090*/  ISETP.GE.AND P5, PT, R14.reuse, R142, PT ;  /* 0x0000008e0e00720c */ /* 0x040fe20003fa6270 */
[----:B------:R-:W-:Y:S01]  /*40a0*/  MUFU.TANH R5, R5 ;  /* 0x0000000500057308 */ /* 0x000fe20000002400 */
[-C--:B------:R-:W-:Y:S01]  /*40b0*/  ISETP.GE.AND P2, PT, R14, R141.reuse, PT ;  /* 0x0000008d0e00720c */ /* 0x080fe20003f46270 */
[----:B------:R-:W-:Y:S01]  /*40c0*/  FMUL.FTZ R67, R67, UR10 ;  /* 0x0000000a43437c20 */ /* 0x000fe20008410000 */
[----:B------:R-:W-:Y:S01]  /*40d0*/  I2FP.F32.U32 R4, R4 ;  /* 0x0000000400047245 */ /* 0x000fe20000201000 */
[----:B------:R-:W-:Y:S01]  /*40e0*/  FMUL.FTZ R57, R57, UR10 ;  /* 0x0000000a39397c20 */ /* 0x000fe20008410000 */
[----:B------:R-:W-:Y:S01]  /*40f0*/  FSEL R6, R6, -INF , !P1 ;  /* 0xff80000006067808 */ /* 0x000fe20004800000 */
[----:B------:R-:W-:Y:S01]  /*4100*/  FMUL.FTZ R92, R92, UR10 ;  /* 0x0000000a5c5c7c20 */ /* 0x000fe20008410000 */
[----:B------:R-:W-:Y:S01]  /*4110*/  I2FP.F32.U32 R14, R14 ;  /* 0x0000000e000e7245 */ /* 0x000fe20000201000 */
[----:B------:R-:W4:Y:S01]  /*4120*/  MUFU.TANH R13, R13 ;  /* 0x0000000d000d7308 */ /* 0x000f220000002400 */
[----:B------:R-:W-:Y:S01]  /*4130*/  ISETP.GE.AND P3, PT, R28, R142, PT ;  /* 0x0000008e1c00720c */ /* 0x000fe20003f66270 */
[----:B------:R-:W-:Y:S01]  /*4140*/  FFMA.FTZ R19, R0, R4, R81 ;  /* 0x0000000400137223 */ /* 0x000fe20000010051 */
[-C--:B------:R-:W-:Y:S01]  /*4150*/  ISETP.GE.AND P1, PT, R28, R141.reuse, PT ;  /* 0x0000008d1c00720c */ /* 0x080fe20003f26270 */
[C---:B------:R-:W-:Y:S01]  /*4160*/  FFMA.FTZ R35, R0.reuse, R14, R107 ;  /* 0x0000000e00237223 */ /* 0x040fe2000001006b */
[----:B------:R-:W-:Y:S01]  /*4170*/  I2FP.F32.U32 R28, R28 ;  /* 0x0000001c001c7245 */ /* 0x000fe20000201000 */
[C---:B------:R-:W-:Y:S01]  /*4180*/  FFMA.FTZ R4, R0.reuse, R4, R25 ;  /* 0x0000000400047223 */ /* 0x040fe20000010019 */
[C---:B------:R-:W-:Y:S01]  /*4190*/  FFMA.FTZ R14, R0.reuse, R14, R109 ;  /* 0x0000000e000e7223 */ /* 0x040fe2000001006d */
[----:B------:R-:W-:Y:S01]  /*41a0*/  FSEL R19, R19, -INF , !P4 ;  /* 0xff80000013137808 */ /* 0x000fe20006000000 */
[----:B------:R-:W-:Y:S01]  /*41b0*/  MUFU.TANH R17, R17 ;  /* 0x0000001100117308 */ /* 0x000fe20000002400 */
[CC--:B------:R-:W-:Y:S01]  /*41c0*/  FFMA.FTZ R27, R0.reuse, R28.reuse, R27 ;  /* 0x0000001c001b7223 */ /* 0x0c0fe2000001001b */
[----:B------:R-:W-:Y:S01]  /*41d0*/  FFMA.FTZ R25, R0, R28, R23 ;  /* 0x0000001c00197223 */ /* 0x000fe20000010017 */
[----:B------:R-:W-:Y:S01]  /*41e0*/  VIADD R28, R132, 0x29 ;  /* 0x00000029841c7836 */ /* 0x000fe20000000000 */
[----:B------:R-:W-:Y:S01]  /*41f0*/  FSEL R35, R35, -INF , !P5 ;  /* 0xff80000023237808 */ /* 0x000fe20006800000 */
[----:B------:R-:W-:Y:S01]  /*4200*/  FMUL.FTZ R94, R94, UR10 ;  /* 0x0000000a5e5e7c20 */ /* 0x000fe20008410000 */
[----:B------:R-:W-:Y:S01]  /*4210*/  FSEL R14, R14, -INF , !P2 ;  /* 0xff8000000e0e7808 */ /* 0x000fe20005000000 */
[----:B------:R-:W-:Y:S01]  /*4220*/  FMUL.FTZ R93, R93, UR10 ;  /* 0x0000000a5d5d7c20 */ /* 0x000fe20008410000 */
[----:B------:R5:W-:Y:S01]  /*4230*/  MUFU.TANH R23, R26 ;  /* 0x0000001a00177308 */ /* 0x000be20000002400 */
        /* <DEDUP_REMOVED lines=8> */
[CC--:B------:R-:W-:Y:S01]  /*42c0*/  ISETP.GE.AND P4, PT, R34.reuse, R142.reuse, PT ;  /* 0x0000008e2200720c */ /* 0x0c0fe20003f86270 */
[----:B------:R-:W-:Y:S01]  /*42d0*/  FMUL.FTZ R41, R41, UR10 ;  /* 0x0000000a29297c20 */ /* 0x000fe20008410000 */
[-C--:B------:R-:W-:Y:S01]  /*42e0*/  ISETP.GE.AND P0, PT, R34, R141.reuse, PT ;  /* 0x0000008d2200720c */ /* 0x080fe20003f06270 */
[----:B------:R-:W-:Y:S01]  /*42f0*/  FMUL.FTZ R43, R43, UR10 ;  /* 0x0000000a2b2b7c20 */ /* 0x000fe20008410000 */
[----:B------:R-:W-:Y:S01]  /*4300*/  ISETP.GE.AND P3, PT, R28, R142, PT ;  /* 0x0000008e1c00720c */ /* 0x000fe20003f66270 */
[----:B------:R-:W-:Y:S01]  /*4310*/  FMUL.FTZ R37, R37, UR10 ;  /* 0x0000000a25257c20 */ /* 0x000fe20008410000 */
[----:B------:R-:W-:Y:S01]  /*4320*/  I2FP.F32.U32 R32, R32 ;  /* 0x0000002000207245 */ /* 0x000fe20000201000 */
[----:B------:R-:W4:Y:S01]  /*4330*/  MUFU.TANH R55, R55 ;  /* 0x0000003700377308 */ /* 0x000f220000002400 */
[----:B------:R-:W-:Y:S01]  /*4340*/  I2FP.F32.U32 R34, R34 ;  /* 0x0000002200227245 */ /* 0x000fe20000201000 */
[----:B------:R-:W-:Y:S01]  /*4350*/  FMUL.FTZ R36, R36, UR10 ;  /* 0x0000000a24247c20 */ /* 0x000fe20008410000 */
[----:B-----5:R-:W-:Y:S01]  /*4360*/  FSEL R26, R25, -INF , !P1 ;  /* 0xff800000191a7808 */ /* 0x020fe20004800000 */
[----:B--2---:R-:W-:Y:S01]  /*4370*/  FFMA.FTZ R21, R0, R32, R21 ;  /* 0x0000002000157223 */ /* 0x004fe20000010015 */
[----:B------:R-:W-:Y:S01]  /*4380*/  ISETP.GE.AND P1, PT, R28, R141, PT ;  /* 0x0000008d1c00720c */ /* 0x000fe20003f26270 */
[C---:B---3--:R-:W-:Y:S01]  /*4390*/  FFMA.FTZ R15, R0.reuse, R34, R15 ;  /* 0x00000022000f7223 */ /* 0x048fe2000001000f */
[----:B------:R-:W-:Y:S01]  /*43a0*/  I2FP.F32.U32 R28, R28 ;  /* 0x0000001c001c7245 */ /* 0x000fe20000201000 */
[----:B------:R-:W2:Y:S01]  /*43b0*/  MUFU.TANH R71, R66 ;  /* 0x0000004200477308 */ /* 0x000ea20000002400 */
[C---:B-1----:R-:W-:Y:S01]  /*43c0*/  FFMA.FTZ R31, R0.reuse, R34, R31 ;  /* 0x00000022001f7223 */ /* 0x042fe2000001001f */
[----:B----4-:R-:W-:Y:S01]  /*43d0*/  FFMA.FTZ R32, R0, R32, R13 ;  /* 0x0000002000207223 */ /* 0x010fe2000001000d */
[----:B------:R-:W-:-:S02]  /*43e0*/  VIADD R34, R132, 0x38 ;  /* 0x0000003884227836 */ /* 0x000fc40000000000 */
[CC--:B------:R-:W-:Y:S01]  /*43f0*/  FFMA.FTZ R25, R0.reuse, R28.reuse, R29 ;  /* 0x0000001c00197223 */ /* 0x0c0fe2000001001d */
[----:B------:R-:W-:Y:S01]  /*4400*/  FFMA.FTZ R5, R0, R28, R5 ;  /* 0x0000001c00057223 */ /* 0x000fe20000010005 */
[----:B------:R-:W-:Y:S01]  /*4410*/  FSEL R27, R15, -INF , !P4 ;  /* 0xff8000000f1b7808 */ /* 0x000fe20006000000 */
[----:B------:R-:W-:Y:S01]  /*4420*/  FMUL.FTZ R39, R39, UR10 ;  /* 0x0000000a27277c20 */ /* 0x000fe20008410000 */
[----:B------:R-:W1:Y:S01]  /*4430*/  MUFU.TANH R7, R7 ;  /* 0x0000000700077308 */ /* 0x000e620000002400 */
[----:B------:R-:W-:Y:S02]  /*4440*/  FSEL R25, R25, -INF , !P3 ;  /* 0xff80000019197808 */ /* 0x000fe40005800000 */
[----:B------:R-:W-:Y:S02]  /*4450*/  FSEL R28, R5, -INF , !P1 ;  /* 0xff800000051c7808 */ /* 0x000fe40004800000 */
[----:B------:R-:W-:Y:S01]  /*4460*/  FSEL R29, R21, -INF , !P5 ;  /* 0xff800000151d7808 */ /* 0x000fe20006800000 */
[----:B------:R-:W-:Y:S01]  /*4470*/  VIADD R21, R132, 0x39 ;  /* 0x0000003984157836 */ /* 0x000fe20000000000 */
[----:B------:R-:W-:Y:S01]  /*4480*/  FSEL R32, R32, -INF , !P2 ;  /* 0xff80000020207808 */ /* 0x000fe20005000000 */
[----:B------:R-:W3:Y:S01]  /*4490*/  MUFU.TANH R3, R3 ;  /* 0x0000000300037308 */ /* 0x000ee20000002400 */
[----:B------:R-:W-:-:S02]  /*44a0*/  ISETP.GE.AND P3, PT, R34, R142, PT ;  /* 0x0000008e2200720c */ /* 0x000fc40003f66270 */
[-C--:B------:R-:W-:Y:S02]  /*44b0*/  ISETP.GE.AND P1, PT, R34, R141.reuse, PT ;  /* 0x0000008d2200720c */ /* 0x080fe40003f26270 */
[C---:B------:R-:W-:Y:S02]  /*44c0*/  ISETP.GE.AND P5, PT, R154.reuse, R142, PT ;  /* 0x0000008e9a00720c */ /* 0x040fe40003fa6270 */
[----:B------:R-:W-:Y:S01]  /*44d0*/  ISETP.GE.AND P2, PT, R154, R141, PT ;  /* 0x0000008d9a00720c */ /* 0x000fe20003f46270 */
[----:B------:R4:W-:Y:S01]  /*44e0*/  MUFU.TANH R79, R58 ;  /* 0x0000003a004f7308 */ /* 0x0009e20000002400 */
[----:B------:R-:W-:Y:S02]  /*44f0*/  I2FP.F32.U32 R34, R34 ;  /* 0x0000002200227245 */ /* 0x000fe40000201000 */
[----:B------:R-:W-:-:S03]  /*4500*/  I2FP.F32.U32 R154, R154 ;  /* 0x0000009a009a7245 */ /* 0x000fc60000201000 */
[CC--:B------:R-:W-:Y:S01]  /*4510*/  FFMA.FTZ R55, R0.reuse, R34.reuse, R55 ;  /* 0x0000002200377223 */ /* 0x0c0fe20000010037 */
[C---:B--2---:R-:W-:Y:S01]  /*4520*/  FFMA.FTZ R71, R0.reuse, R34, R71 ;  /* 0x0000002200477223 */ /* 0x044fe20000010047 */
[----:B------:R2:W-:Y:S01]  /*4530*/  MUFU.TANH R75, R56 ;  /* 0x00000038004b7308 */ /* 0x0005e20000002400 */
[-C--:B-1----:R-:W-:Y:S01]  /*4540*/  FFMA.FTZ R151, R0, R154.reuse, R7 ;  /* 0x0000009a00977223 */ /* 0x082fe20000010007 */
[----:B------:R-:W-:Y:S02]  /*4550*/  VIADD R34, R132, 0x40 ;  /* 0x0000004084227836 */ /* 0x000fe40000000000 */
[----:B---3--:R-:W-:Y:S01]  /*4560*/  FFMA.FTZ R154, R0, R154, R3 ;  /* 0x0000009a009a7223 */ /* 0x008fe20000010003 */
[----:B------:R-:W-:Y:S01]  /*4570*/  VIADD R7, R132, 0x41 ;  /* 0x0000004184077836 */ /* 0x000fe20000000000 */
[----:B------:R-:W-:Y:S02]  /*4580*/  FSEL R149, R55, -INF , !P3 ;  /* 0xff80000037957808 */ /* 0x000fe40005800000 */
[----:B------:R-:W-:Y:S01]  /*4590*/  FSEL R151, R151, -INF , !P5 ;  /* 0xff80000097977808 */ /* 0x000fe20006800000 */
[----:B------:R-:W-:Y:S01]  /*45a0*/  MUFU.TANH R69, R60 ;  /* 0x0000003c00457308 */ /* 0x000fe20000002400 */
[----:B------:R-:W-:Y:S01]  /*45b0*/  FSEL R154, R154, -INF , !P2 ;  /* 0xff8000009a9a7808 */ /* 0x000fe20005000000 */
[----:B----4-:R-:W-:Y:S01]  /*45c0*/  VIADD R58, R132, 0x31 ;  /* 0x00000031843a7836 */ /* 0x010fe20000000000 */
[----:B------:R-:W-:-:S02]  /*45d0*/  ISETP.GE.AND P5, PT, R21, R142, PT ;  /* 0x0000008e1500720c */ /* 0x000fc40003fa6270 */
[----:B------:R-:W-:Y:S02]  /*45e0*/  ISETP.GE.AND P2, PT, R21, R141, PT ;  /* 0x0000008d1500720c */ /* 0x000fe40003f46270 */
[----:B------:R-:W-:Y:S01]  /*45f0*/  ISETP.GE.AND P4, PT, R58, R142, PT ;  /* 0x0000008e3a00720c */ /* 0x000fe20003f86270 */
[----:B------:R-:W-:Y:S01]  /*4600*/  MUFU.TANH R61, R61 ;  /* 0x0000003d003d7308 */ /* 0x000fe20000002400 */
[----:B------:R-:W-:Y:S02]  /*4610*/  I2FP.F32.U32 R21, R21 ;  /* 0x0000001500157245 */ /* 0x000fe40000201000 */
[----:B--2---:R-:W-:Y:S01]  /*4620*/  FSEL R56, R31, -INF , !P0 ;  /* 0xff8000001f387808 */ /* 0x004fe20004000000 */
[----:B------:R-:W-:Y:S01]  /*4630*/  VIADD R31, R132, 0x48 ;  /* 0x00000048841f7836 */ /* 0x000fe20000000000 */
[----:B------:R-:W-:Y:S02]  /*4640*/  ISETP.GE.AND P0, PT, R58, R141, PT ;  /* 0x0000008d3a00720c */ /* 0x000fe40003f06270 */
[----:B------:R-:W-:Y:S01]  /*4650*/  I2FP.F32.U32 R58, R58 ;  /* 0x0000003a003a7245 */ /* 0x000fe20000201000 */
[----:B------:R-:W-:Y:S01]  /*4660*/  MUFU.TANH R73, R62 ;  /* 0x0000003e00497308 */ /* 0x000fe20000002400 */
[----:B------:R-:W-:-:S02]  /*4670*/  FSEL R146, R71, -INF , !P1 ;  /* 0xff80000047927808 */ /* 0x000fc40004800000 */
[C---:B------:R-:W-:Y:S01]  /*4680*/  ISETP.GE.AND P3, PT, R7.reuse, R142, PT ;  /* 0x0000008e0700720c */ /* 0x040fe20003f66270 */
[CC--:B------:R-:W-:Y:S01]  /*4690*/  FFMA.FTZ R17, R0.reuse, R58.reuse, R17 ;  /* 0x0000003a00117223 */ /* 0x0c0fe20000010011 */
[----:B------:R-:W-:Y:S01]  /*46a0*/  FFMA.FTZ R53, R0, R58, R53 ;  /* 0x0000003a00357223 */ /* 0x000fe20000010035 */
[-C--:B------:R-:W-:Y:S02]  /*46b0*/  ISETP.GE.AND P1, PT, R7, R141.reuse, PT ;  /* 0x0000008d0700720c */ /* 0x080fe40003f26270 */
[----:B------:R-:W-:Y:S02]  /*46c0*/  MUFU.TANH R77, R63 ;  /* 0x0000003f004d7308 */ /* 0x000fe40000002400 */
[----:B------:R-:W-:Y:S02]  /*46d0*/  FSEL R58, R53, -INF , !P0 ;  /* 0xff800000353a7808 */ /* 0x000fe40004000000 */
[----:B------:R-:W-:-:S04]  /*46e0*/  ISETP.GE.AND P0, PT, R34, R141, PT ;  /* 0x0000008d2200720c */ /* 0x000fc80003f06270 */
[----:B------:R-:W1:Y:S08]  /*46f0*/  MUFU.TANH R65, R65 ;  /* 0x0000004100417308 */ /* 0x000e700000002400 */
[----:B------:R-:W2:Y:S08]  /*4700*/  MUFU.TANH R67, R67 ;  /* 0x0000004300437308 */ /* 0x000eb00000002400 */
[----:B------:R3:W4:Y:S01]  /*4710*/  MUFU.TANH R63, R57 ;  /* 0x00000039003f7308 */ /* 0x0007220000002400 */
[----:B-1----:R-:W-:-:S07]  /*4720*/  FFMA.FTZ R65, R0, R21, R65 ;  /* 0x0000001500417223 */ /* 0x002fce0000010041 */
[----:B------:R1:W-:Y:S01]  /*4730*/  MUFU.TANH R15, R50 ;  /* 0x00000032000f7308 */ /* 0x0003e20000002400 */
[----:B--2---:R-:W-:-:S05]  /*4740*/  FFMA.FTZ R67, R0, R21, R67 ;  /* 0x0000001500437223 */ /* 0x004fca0000010043 */
[----:B------:R-:W-:Y:S02]  /*4750*/  FSEL R144, R67, -INF , !P2 ;  /* 0xff80000043907808 */ /* 0x000fe40005000000 */
[----:B------:R-:W2:Y:S01]  /*4760*/  MUFU.TANH R81, R92 ;  /* 0x0000005c00517308 */ /* 0x000ea20000002400 */
[----:B------:R-:W-:Y:S02]  /*4770*/  ISETP.GE.AND P2, PT, R31, R141, PT ;  /* 0x0000008d1f00720c */ /* 0x000fe40003f46270 */
[----:B---3--:R-:W-:Y:S02]  /*4780*/  FSEL R57, R17, -INF , !P4 ;  /* 0xff80000011397808 */ /* 0x008fe40006000000 */
[----:B------:R-:W-:Y:S02]  /*4790*/  ISETP.GE.AND P4, PT, R34, R142, PT ;  /* 0x0000008e2200720c */ /* 0x000fe40003f86270 */
[----:B------:R-:W-:Y:S01]  /*47a0*/  I2FP.F32.U32 R34, R34 ;  /* 0x0000002200227245 */ /* 0x000fe20000201000 */
[----:B------:R-:W3:Y:S01]  /*47b0*/  MUFU.TANH R13, R94 ;  /* 0x0000005e000d7308 */ /* 0x000ee20000002400 */
[----:B-1----:R-:W-:-:S03]  /*47c0*/  I2FP.F32.U32 R50, R7 ;  /* 0x0000000700327245 */ /* 0x002fc60000201000 */
[CC--:B------:R-:W-:Y:S01]  /*47d0*/  FFMA.FTZ R69, R0.reuse, R34.reuse, R69 ;  /* 0x0000002200457223 */ /* 0x0c0fe20000010045 */
[----:B------:R-:W-:Y:S01]  /*47e0*/  FFMA.FTZ R73, R0, R34, R73 ;  /* 0x0000002200497223 */ /* 0x000fe20000010049 */
[----:B------:R-:W-:Y:S02]  /*47f0*/  VIADD R34, R132, 0x50 ;  /* 0x0000005084227836 */ /* 0x000fe40000000000 */
[CC--:B------:R-:W-:Y:S01]  /*4800*/  FFMA.FTZ R61, R0.reuse, R50.reuse, R61 ;  /* 0x00000032003d7223 */ /* 0x0c0fe2000001003d */
[----:B------:R-:W-:Y:S01]  /*4810*/  FFMA.FTZ R77, R0, R50, R77 ;  /* 0x00000032004d7223 */ /* 0x000fe2000001004d */
[----:B------:R-:W-:Y:S01]  /*4820*/  VIADD R50, R132, 0x49 ;  /* 0x0000004984327836 */ /* 0x000fe20000000000 */
[----:B------:R-:W-:Y:S01]  /*4830*/  FSEL R147, R69, -INF , !P4 ;  /* 0xff80000045937808 */ /* 0x000fe20006000000 */
[----:B------:R-:W-:Y:S01]  /*4840*/  MUFU.TANH R93, R93 ;  /* 0x0000005d005d7308 */ /* 0x000fe20000002400 */
[----:B------:R-:W-:Y:S02]  /*4850*/  FSEL R152, R73, -INF , !P0 ;  /* 0xff80000049987808 */ /* 0x000fe40004000000 */
[----:B------:R-:W-:-:S02]  /*4860*/  ISETP.GE.AND P4, PT, R50, R142, PT ;  /* 0x0000008e3200720c */ /* 0x000fc40003f86270 */
[-C--:B------:R-:W-:Y:S02]  /*4870*/  ISETP.GE.AND P0, PT, R50, R141.reuse, PT ;  /* 0x0000008d3200720c */ /* 0x080fe40003f06270 */
[----:B------:R-:W-:Y:S01]  /*4880*/  I2FP.F32.U32 R50, R50 ;  /* 0x0000003200327245 */ /* 0x000fe20000201000 */
[----:B------:R-:W-:Y:S01]  /*4890*/  MUFU.TANH R95, R95 ;  /* 0x0000005f005f7308 */ /* 0x000fe20000002400 */
[----:B------:R-:W-:Y:S02]  /*48a0*/  FSEL R145, R61, -INF , !P3 ;  /* 0xff8000003d917808 */ /* 0x000fe40005800000 */
[----:B------:R-:W-:Y:S01]  /*48b0*/  FSEL R150, R77, -INF , !P1 ;  /* 0xff8000004d967808 */ /* 0x000fe20004800000 */
[----:B----4-:R-:W-:Y:S01]  /*48c0*/  FFMA.FTZ R63, R0, R50, R63 ;  /* 0x00000032003f7223 */ /* 0x010fe2000001003f */
[----:B------:R-:W-:Y:S01]  /*48d0*/  ISETP.GE.AND P3, PT, R34, R142, PT ;  /* 0x0000008e2200720c */ /* 0x000fe20003f66270 */
[----:B------:R-:W-:Y:S01]  /*48e0*/  FFMA.FTZ R23, R0, R50, R23 ;  /* 0x0000003200177223 */ /* 0x000fe20000010017 */
[----:B------:R-:W-:Y:S01]  /*48f0*/  ISETP.GE.AND P1, PT, R34, R141, PT ;  /* 0x0000008d2200720c */ /* 0x000fe20003f26270 */
[----:B------:R-:W-:Y:S01]  /*4900*/  MUFU.TANH R5, R52 ;  /* 0x0000003400057308 */ /* 0x000fe20000002400 */
[----:B------:R-:W-:-:S02]  /*4910*/  I2FP.F32.U32 R34, R34 ;  /* 0x0000002200227245 */ /* 0x000fc40000201000 */
[----:B------:R-:W-:Y:S02]  /*4920*/  FSEL R137, R63, -INF , !P4 ;  /* 0xff8000003f897808 */ /* 0x000fe40006000000 */
[----:B------:R-:W-:Y:S01]  /*4930*/  FSEL R148, R23, -INF , !P0 ;  /* 0xff80000017947808 */ /* 0x000fe20004000000 */
[CC--:B--2---:R-:W-:Y:S01]  /*4940*/  FFMA.FTZ R81, R0.reuse, R34.reuse, R81 ;  /* 0x0000002200517223 */ /* 0x0c4fe20000010051 */
[----:B---3--:R-:W-:Y:S01]  /*4950*/  FFMA.FTZ R136, R0, R34, R13 ;  /* 0x0000002200887223 */ /* 0x008fe2000001000d */
[----:B------:R-:W1:Y:S01]  /*4960*/  MUFU.TANH R3, R54 ;  /* 0x0000003600037308 */ /* 0x000e620000002400 */
[----:B------:R-:W-:Y:S02]  /*4970*/  VIADD R34, R132, 0x59 ;  /* 0x0000005984227836 */ /* 0x000fe40000000000 */
[----:B------:R-:W-:Y:S02]  /*4980*/  FSEL R135, R81, -INF , !P3 ;  /* 0xff80000051877808 */ /* 0x000fe40005800000 */
[----:B------:R-:W-:-:S02]  /*4990*/  FSEL R136, R136, -INF , !P1 ;  /* 0xff80000088887808 */ /* 0x000fc40004800000 */
[C---:B------:R-:W-:Y:S01]  /*49a0*/  ISETP.GE.AND P3, PT, R34.reuse, R142, PT ;  /* 0x0000008e2200720c */ /* 0x040fe20003f66270 */
[----:B------:R2:W3:Y:S01]  /*49b0*/  MUFU.TANH R17, R51 ;  /* 0x0000003300117308 */ /* 0x0004e20000002400 */
[----:B------:R-:W-:Y:S02]  /*49c0*/  ISETP.GE.AND P1, PT, R34, R141, PT ;  /* 0x0000008d2200720c */ /* 0x000fe40003f26270 */
[----:B------:R-:W-:-:S05]  /*49d0*/  I2FP.F32.U32 R34, R34 ;  /* 0x0000002200227245 */ /* 0x000fca0000201000 */
[----:B------:R4:W-:Y:S01]  /*49e0*/  MUFU.TANH R7, R48 ;  /* 0x0000003000077308 */ /* 0x0009e20000002400 */
[----:B-1----:R-:W-:-:S05]  /*49f0*/  FFMA.FTZ R129, R0, R34, R3 ;  /* 0x0000002200817223 */ /* 0x002fca0000010003 */
[----:B------:R-:W-:Y:S02]  /*4a00*/  FSEL R129, R129, -INF , !P3 ;  /* 0xff80000081817808 */ /* 0x000fe40005800000 */
[----:B------:R1:W5:Y:S01]  /*4a10*/  MUFU.TANH R21, R44 ;  /* 0x0000002c00157308 */ /* 0x0003620000002400 */
[----:B--2---:R-:W-:Y:S01]  /*4a20*/  FSEL R51, R65, -INF , !P5 ;  /* 0xff80000041337808 */ /* 0x004fe20006800000 */
[----:B---3--:R-:W-:Y:S01]  /*4a30*/  FFMA.FTZ R17, R0, R34, R17 ;  /* 0x0000002200117223 */ /* 0x008fe20000010011 */
[----:B------:R-:W-:Y:S01]  /*4a40*/  ISETP.GE.AND P5, PT, R31, R142, PT ;  /* 0x0000008e1f00720c */ /* 0x000fe20003fa6270 */
[----:B------:R-:W-:-:S04]  /*4a50*/  VIADD R34, R132, 0x68 ;  /* 0x0000006884227836 */ /* 0x000fc80000000000 */
[----:B------:R-:W2:Y:S01]  /*4a60*/  MUFU.TANH R53, R22 ;  /* 0x0000001600357308 */ /* 0x000ea20000002400 */
[----:B----4-:R-:W-:Y:S02]  /*4a70*/  I2FP.F32.U32 R48, R31 ;  /* 0x0000001f00307245 */ /* 0x010fe40000201000 */
[----:B------:R-:W-:-:S03]  /*4a80*/  ISETP.GE.AND P3, PT, R34, R142, PT ;  /* 0x0000008e2200720c */ /* 0x000fc60003f66270 */
[CC--:B------:R-:W-:Y:S02]  /*4a90*/  FFMA.FTZ R75, R0.reuse, R48.reuse, R75 ;  /* 0x00000030004b7223 */ /* 0x0c0fe4000001004b */
[----:B------:R3:W4:Y:S01]  /*4aa0*/  MUFU.TANH R31, R46 ;  /* 0x0000002e001f7308 */ /* 0x0007220000002400 */
[----:B------:R-:W-:Y:S01]  /*4ab0*/  FFMA.FTZ R79, R0, R48, R79 ;  /* 0x00000030004f7223 */ /* 0x000fe2000001004f */
[----:B-1----:R-:W-:Y:S01]  /*4ac0*/  VIADD R44, R132, 0x58 ;  /* 0x00000058842c7836 */ /* 0x002fe20000000000 */
[----:B------:R-:W-:-:S03]  /*4ad0*/  FSEL R139, R75, -INF , !P5 ;  /* 0xff8000004b8b7808 */ /* 0x000fc60006800000 */
[----:B------:R-:W-:Y:S02]  /*4ae0*/  FSEL R138, R79, -INF , !P2 ;  /* 0xff8000004f8a7808 */ /* 0x000fe40005000000 */
[C---:B------:R-:W-:Y:S01]  /*4af0*/  ISETP.GE.AND P4, PT, R44.reuse, R142, PT ;  /* 0x0000008e2c00720c */ /* 0x040fe20003f86270 */
[----:B------:R1:W4:Y:S01]  /*4b00*/  MUFU.TANH R13, R40 ;  /* 0x00000028000d7308 */ /* 0x0003220000002400 */
[----:B------:R-:W-:Y:S02]  /*4b10*/  ISETP.GE.AND P0, PT, R44, R141, PT ;  /* 0x0000008d2c00720c */ /* 0x000fe40003f06270 */
[----:B------:R-:W-:-:S05]  /*4b20*/  I2FP.F32.U32 R44, R44 ;  /* 0x0000002c002c7245 */ /* 0x000fca0000201000 */
[----:B------:R5:W4:Y:S01]  /*4b30*/  MUFU.TANH R23, R42 ;  /* 0x0000002a00177308 */ /* 0x000b220000002400 */
[----:B---3--:R-:W-:Y:S02]  /*4b40*/  VIADD R46, R132, 0x51 ;  /* 0x00000051842e7836 */ /* 0x008fe40000000000 */
[CC--:B------:R-:W-:Y:S01]  /*4b50*/  FFMA.FTZ R131, R0.reuse, R44.reuse, R5 ;  /* 0x0000002c00837223 */ /* 0x0c0fe20000010005 */
[----:B------:R-:W-:Y:S02]  /*4b60*/  FFMA.FTZ R15, R0, R44, R15 ;  /* 0x0000002c000f7223 */ /* 0x000fe4000001000f */
[----:B------:R-:W-:Y:S02]  /*4b70*/  I2FP.F32.U32 R22, R46 ;  /* 0x0000002e00167245 */ /* 0x000fe40000201000 */
[C---:B------:R-:W-:Y:S01]  /*4b80*/  ISETP.GE.AND P5, PT, R46.reuse, R142, PT ;  /* 0x0000008e2e00720c */ /* 0x040fe20003fa6270 */
[----:B------:R-:W3:Y:S01]  /*4b90*/  MUFU.TANH R41, R41 ;  /* 0x0000002900297308 */ /* 0x000ee20000002400 */
[----:B------:R-:W-:Y:S01]  /*4ba0*/  ISETP.GE.AND P2, PT, R46, R141, PT ;  /* 0x0000008d2e00720c */ /* 0x000fe20003f46270 */
[CC--:B------:R-:W-:Y:S01]  /*4bb0*/  FFMA.FTZ R93, R0.reuse, R22.reuse, R93 ;  /* 0x00000016005d7223 */ /* 0x0c0fe2000001005d */
[----:B------:R-:W-:Y:S01]  /*4bc0*/  FFMA.FTZ R95, R0, R22, R95 ;  /* 0x00000016005f7223 */ /* 0x000fe2000001005f */
[C---:B------:R-:W-:Y:S01]  /*4bd0*/  VIADD R22, R132.reuse, 0x61 ;  /* 0x0000006184167836 */ /* 0x040fe20000000000 */
[----:B------:R-:W-:Y:S01]  /*4be0*/  FSEL R131, R131, -INF , !P4 ;  /* 0xff80000083837808 */ /* 0x000fe20006000000 */
[----:B-1----:R-:W-:Y:S01]  /*4bf0*/  VIADD R40, R132, 0x60 ;  /* 0x0000006084287836 */ /* 0x002fe20000000000 */
[----:B------:R-:W-:Y:S01]  /*4c00*/  FSEL R60, R15, -INF , !P0 ;  /* 0xff8000000f3c7808 */ /* 0x000fe20004000000 */
[----:B------:R2:W1:Y:S01]  /*4c10*/  MUFU.TANH R3, R43 ;  /* 0x0000002b00037308 */ /* 0x0004620000002400 */
[----:B------:R-:W-:-:S02]  /*4c20*/  ISETP.GE.AND P4, PT, R22, R142, PT ;  /* 0x0000008e1600720c */ /* 0x000fc40003f86270 */
[-C--:B------:R-:W-:Y:S02]  /*4c30*/  ISETP.GE.AND P0, PT, R22, R141.reuse, PT ;  /* 0x0000008d1600720c */ /* 0x080fe40003f06270 */
[----:B-----5:R-:W-:Y:S02]  /*4c40*/  I2FP.F32.U32 R42, R22 ;  /* 0x00000016002a7245 */ /* 0x020fe40000201000 */
[----:B------:R-:W-:Y:S01]  /*4c50*/  FSEL R133, R93, -INF , !P5 ;  /* 0xff8000005d857808 */ /* 0x000fe20006800000 */
[----:B------:R-:W5:Y:S01]  /*4c60*/  MUFU.TANH R37, R37 ;  /* 0x0000002500257308 */ /* 0x000f620000002400 */
[----:B------:R-:W-:Y:S01]  /*4c70*/  FSEL R134, R95, -INF , !P2 ;  /* 0xff8000005f867808 */ /* 0x000fe20005000000 */
[----:B------:R-:W-:Y:S01]  /*4c80*/  FFMA.FTZ R21, R0, R42, R21 ;  /* 0x0000002a00157223 */ /* 0x000fe20000010015 */
[----:B------:R-:W-:Y:S01]  /*4c90*/  FSEL R22, R17, -INF , !P1 ;  /* 0xff80000011167808 */ /* 0x000fe20004800000 */
[----:B------:R-:W-:Y:S01]  /*4ca0*/  VIADD R17, R132, 0x70 ;  /* 0x0000007084117836 */ /* 0x000fe20000000000 */
[C---:B------:R-:W-:Y:S01]  /*4cb0*/  ISETP.GE.AND P5, PT, R40.reuse, R142, PT ;  /* 0x0000008e2800720c */ /* 0x040fe20003fa6270 */
[----:B------:R-:W-:Y:S01]  /*4cc0*/  BAR.SYNC.DEFER_BLOCKING 0x0 ;  /* 0x0000000000007b1d */ /* 0x000fe20000010000 */
[----:B------:R-:W-:-:S02]  /*4cd0*/  ISETP.GE.AND P2, PT, R40, R141, PT ;  /* 0x0000008d2800720c */ /* 0x000fc40003f46270 */
[----:B------:R-:W-:Y:S01]  /*4ce0*/  ISETP.GE.AND P1, PT, R34, R141, PT ;  /* 0x0000008d2200720c */ /* 0x000fe20003f26270 */
[C---:B--2---:R-:W-:Y:S01]  /*4cf0*/  FFMA.FTZ R43, R0.reuse, R42, R53 ;  /* 0x0000002a002b7223 */ /* 0x044fe20000010035 */
[----:B------:R-:W-:Y:S01]  /*4d00*/  I2FP.F32.U32 R40, R40 ;  /* 0x0000002800287245 */ /* 0x000fe20000201000 */
[----:B------:R-:W2:Y:S01]  /*4d10*/  MUFU.TANH R5, R36 ;  /* 0x0000002400057308 */ /* 0x000ea20000002400 */
[----:B------:R-:W-:Y:S02]  /*4d20*/  I2FP.F32.U32 R34, R34 ;  /* 0x0000002200227245 */ /* 0x000fe40000201000 */
[----:B------:R-:W-:Y:S01]  /*4d30*/  FSEL R66, R21, -INF , !P4 ;  /* 0xff80000015427808 */ /* 0x000fe20006000000 */
[CC--:B------:R-:W-:Y:S01]  /*4d40*/  FFMA.FTZ R7, R0.reuse, R40.reuse, R7 ;  /* 0x0000002800077223 */ /* 0x0c0fe20000010007 */
[C---:B----4-:R-:W-:Y:S01]  /*4d50*/  FFMA.FTZ R31, R0.reuse, R40, R31 ;  /* 0x00000028001f7223 */ /* 0x050fe2000001001f */
[CC--:B------:R-:W-:Y:S01]  /*4d60*/  FFMA.FTZ R63, R0.reuse, R34.reuse, R13 ;  /* 0x00000022003f7223 */ /* 0x0c0fe2000001000d */
[----:B------:R-:W-:Y:S01]  /*4d70*/  FFMA.FTZ R23, R0, R34, R23 ;  /* 0x0000002200177223 */ /* 0x000fe20000010017 */
[C---:B------:R-:W-:Y:S01]  /*4d80*/  VIADD R34, R132.reuse, 0x69 ;  /* 0x0000006984227836 */ /* 0x040fe20000000000 */
[----:B------:R-:W-:Y:S01]  /*4d90*/  FSEL R65, R7, -INF , !P5 ;  /* 0xff80000007417808 */ /* 0x000fe20006800000 */
[----:B------:R4:W2:Y:S01]  /*4da0*/  MUFU.TANH R15, R30 ;  /* 0x0000001e000f7308 */ /* 0x0008a20000002400 */
[----:B------:R-:W-:Y:S01]  /*4db0*/  VIADD R13, R132, 0x71 ;  /* 0x00000071840d7836 */ /* 0x000fe20000000000 */
[----:B------:R-:W-:-:S02]  /*4dc0*/  FSEL R44, R31, -INF , !P2 ;  /* 0xff8000001f2c7808 */ /* 0x000fc40005000000 */
[----:B------:R-:W-:Y:S02]  /*4dd0*/  I2FP.F32.U32 R7, R34 ;  /* 0x0000002200077245 */ /* 0x000fe40000201000 */
[C---:B------:R-:W-:Y:S02]  /*4de0*/  ISETP.GE.AND P5, PT, R34.reuse, R142, PT ;  /* 0x0000008e2200720c */ /* 0x040fe40003fa6270 */
[----:B------:R-:W-:Y:S01]  /*4df0*/  ISETP.GE.AND P2, PT, R34, R141, PT ;  /* 0x0000008d2200720c */ /* 0x000fe20003f46270 */
[CC--:B---3--:R-:W-:Y:S01]  /*4e00*/  FFMA.FTZ R41, R0.reuse, R7.reuse, R41 ;  /* 0x0000000700297223 */ /* 0x0c8fe20000010029 */
[C---:B-1----:R-:W-:Y:S01]  /*4e10*/  FFMA.FTZ R7, R0.reuse, R7, R3 ;  /* 0x0000000700077223 */ /* 0x042fe20000010003 */
[----:B------:R-:W-:Y:S01]  /*4e20*/  I2FP.F32.U32 R34, R13 ;  /* 0x0000000d00227245 */ /* 0x000fe20000201000 */
[----:B------:R-:W1:Y:S01]  /*4e30*/  MUFU.TANH R39, R39 ;  /* 0x0000002700277308 */ /* 0x000e620000002400 */
[----:B------:R-:W-:Y:S02]  /*4e40*/  FSEL R43, R43, -INF , !P0 ;  /* 0xff8000002b2b7808 */ /* 0x000fe40004000000 */
[----:B------:R-:W-:Y:S01]  /*4e50*/  FSEL R64, R41, -INF , !P5 ;  /* 0xff80000029407808 */ /* 0x000fe20006800000 */
[----:B-----5:R-:W-:Y:S01]  /*4e60*/  FFMA.FTZ R37, R0, R34, R37 ;  /* 0x0000002200257223 */ /* 0x020fe20000010025 */
[----:B------:R-:W-:-:S02]  /*4e70*/  ISETP.GE.AND P4, PT, R17, R142, PT ;  /* 0x0000008e1100720c */ /* 0x000fc40003f86270 */
[----:B------:R-:W-:Y:S01]  /*4e80*/  ISETP.GE.AND P0, PT, R17, R141, PT ;  /* 0x0000008d1100720c */ /* 0x000fe20003f06270 */
[----:B------:R-:W-:Y:S01]  /*4e90*/  MUFU.TANH R3, R24 ;  /* 0x0000001800037308 */ /* 0x000fe20000002400 */
[----:B----4-:R-:W-:Y:S02]  /*4ea0*/  I2FP.F32.U32 R30, R17 ;  /* 0x00000011001e7245 */ /* 0x010fe40000201000 */
[----:B------:R-:W-:Y:S02]  /*4eb0*/  FSEL R41, R7, -INF , !P2 ;  /* 0xff80000007297808 */ /* 0x000fe40005000000 */
[----:B------:R-:W-:Y:S01]  /*4ec0*/  FSEL R63, R63, -INF , !P3 ;  /* 0xff8000003f3f7808 */ /* 0x000fe20005800000 */
[C---:B--2---:R-:W-:Y:S01]  /*4ed0*/  FFMA.FTZ R5, R0.reuse, R30, R5 ;  /* 0x0000001e00057223 */ /* 0x044fe20000010005 */
[----:B------:R-:W-:Y:S01]  /*4ee0*/  ISETP.GE.AND P3, PT, R13, R142, PT ;  /* 0x0000008e0d00720c */ /* 0x000fe20003f66270 */
[----:B------:R2:W3:Y:S01]  /*4ef0*/  MUFU.TANH R17, R10 ;  /* 0x0000000a00117308 */ /* 0x0004e20000002400 */
[----:B------:R-:W-:Y:S01]  /*4f00*/  FFMA.FTZ R15, R0, R30, R15 ;  /* 0x0000001e000f7223 */ /* 0x000fe2000001000f */
[----:B------:R-:W-:Y:S01]  /*4f10*/  ISETP.GE.AND P5, PT, R132, R142, PT ;  /* 0x0000008e8400720c */ /* 0x000fe20003fa6270 */
[----:B-1----:R-:W-:Y:S01]  /*4f20*/  FFMA.FTZ R39, R0, R34, R39 ;  /* 0x0000002200277223 */ /* 0x002fe20000010027 */
[----:B------:R-:W-:-:S02]  /*4f30*/  FSEL R62, R37, -INF , !P3 ;  /* 0xff800000253e7808 */ /* 0x000fc40005800000 */
[----:B------:R-:W-:Y:S02]  /*4f40*/  ISETP.NE.AND P3, PT, R140, 0x1, PT ;  /* 0x000000018c00780c */ /* 0x000fe40003f65270 */
[----:B------:R-:W1:Y:S01]  /*4f50*/  MUFU.TANH R7, R20 ;  /* 0x0000001400077308 */ /* 0x000e620000002400 */
[----:B------:R-:W-:Y:S02]  /*4f60*/  FSEL R61, R5, -INF , !P4 ;  /* 0xff800000053d7808 */ /* 0x000fe40006000000 */
[----:B------:R-:W-:Y:S02]  /*4f70*/  FSEL R40, R15, -INF , !P0 ;  /* 0xff8000000f287808 */ /* 0x000fe40004000000 */
[CC--:B------:R-:W-:Y:S02]  /*4f80*/  ISETP.GE.AND P2, PT, R132.reuse, R141.reuse, PT ;  /* 0x0000008d8400720c */ /* 0x0c0fe40003f46270 */
[----:B------:R-:W-:Y:S02]  /*4f90*/  FSEL R42, R23, -INF , !P1 ;  /* 0xff800000172a7808 */ /* 0x000fe40004800000 */
[----:B------:R-:W-:Y:S01]  /*4fa0*/  ISETP.GE.AND P1, PT, R13, R141, PT ;  /* 0x0000008d0d00720c */ /* 0x000fe20003f26270 */
[----:B--2---:R-:W-:Y:S01]  /*4fb0*/  VIADD R10, R132, 0x79 ;  /* 0x00000079840a7836 */ /* 0x004fe20000000000 */
[----:B------:R-:W-:-:S02]  /*4fc0*/  I2FP.F32.U32 R132, R132 ;  /* 0x0000008400847245 */ /* 0x000fc40000201000 */
[----:B------:R-:W-:Y:S02]  /*4fd0*/  FSEL R39, R39, -INF , !P1 ;  /* 0xff80000027277808 */ /* 0x000fe40004800000 */
[----:B------:R-:W-:Y:S01]  /*4fe0*/  ISETP.GE.AND P4, PT, R10, R142, PT ;  /* 0x0000008e0a00720c */ /* 0x000fe20003f86270 */
[-C--:B------:R-:W-:Y:S01]  /*4ff0*/  FFMA.FTZ R5, R0, R132.reuse, R97 ;  /* 0x0000008400057223 */ /* 0x080fe20000010061 */
[----:B------:R-:W-:Y:S01]  /*5000*/  ISETP.GE.AND P0, PT, R10, R141, PT ;  /* 0x0000008d0a00720c */ /* 0x000fe20003f06270 */
[----:B---3--:R-:W-:Y:S01]  /*5010*/  FFMA.FTZ R17, R0, R132, R17 ;  /* 0x0000008400117223 */ /* 0x008fe20000010011 */
[----:B------:R-:W-:Y:S02]  /*5020*/  I2FP.F32.U32 R10, R10 ;  /* 0x0000000a000a7245 */ /* 0x000fe40000201000 */
[----:B------:R-:W-:-:S03]  /*5030*/  FSEL R5, R5, -INF , !P5 ;  /* 0xff80000005057808 */ /* 0x000fc60006800000 */
[CC--:B------:R-:W-:Y:S01]  /*5040*/  FFMA.FTZ R3, R0.reuse, R10.reuse, R3 ;  /* 0x0000000a00037223 */ /* 0x0c0fe20000010003 */
[----:B-1----:R-:W-:Y:S01]  /*5050*/  FFMA.FTZ R7, R0, R10, R7 ;  /* 0x0000000a00077223 */ /* 0x002fe20000010007 */
[----:B------:R-:W-:-:S03]  /*5060*/  FSEL R10, R17, -INF , !P2 ;  /* 0xff800000110a7808 */ /* 0x000fc60005000000 */
        /* <DEDUP_REMOVED lines=14> */
.L_x_1676:
        /* <DEDUP_REMOVED lines=59> */
.L_x_1677:
        /* <DEDUP_REMOVED lines=78> */
.L_x_1679:
[----:B------:R1:W-:Y:S02]  /*59e0*/  STS.128 [R177+0x8800], RZ ;  /* 0x008800ffb1007388 */ /* 0x0003e40000000c00 */
.L_x_1680:
[----:B------:R-:W-:Y:S05]  /*59f0*/  BSYNC.RECONVERGENT B0 ;  /* 0x0000000000007941 */ /* 0x000fea0003800200 */
.L_x_1678:
[----:B------:R-:W0:Y:S02]  /*5a00*/  LDGDEPBAR ;  /* 0x00000000000079af */ /* 0x000e240000000000 */
.L_x_1675:
[----:B------:R-:W-:Y:S01]  /*5a10*/  FMNMX3.FTZ R24, R5, R47, R11, !PT ;  /* 0x0000002f05187276 */ /* 0x000fe2000781000b */
[----:B------:R-:W4:Y:S01]  /*5a20*/  LDCU UR6, c[0x0][0x45c] ;  /* 0x00008b80ff0677ac */ /* 0x000f220008000800 */
        /* <DEDUP_REMOVED lines=32> */
[----:B------:R-:W5:Y:S01]  /*5c30*/  SHFL.BFLY PT, R24, R15, 0x2, 0x1f ;  /* 0x0c401f000f187f89 */ /* 0x000f6200000e0000 */
[----:B------:R-:W-:Y:S02]  /*5c40*/  MOV R187, 0xffffffff ;  /* 0xffffffff00bb7802 */ /* 0x000fe40000000f00 */
[----:B------:R-:W-:Y:S01]  /*5c50*/  LEA R119, R119, UR4, 0x1 ;  /* 0x0000000477777c11 */ /* 0x000fe2000f8e08ff */
[----:B------:R-:W2:Y:S03]  /*5c60*/  SHFL.BFLY PT, R20, R13, 0x2, 0x1f ;  /* 0x0c401f000d147f89 */ /* 0x000ea600000e0000 */
[----:B------:R-:W-:Y:S01]  /*5c70*/  IADD3 R189, PT, PT, R119, 0x9000, RZ ;  /* 0x0000900077bd7810 */ /* 0x000fe20007ffe0ff */
[----:B------:R-:W-:Y:S04]  /*5c80*/  LDSM.16.MT88.4 R108, [R119+0x9000] ;  /* 0x00900000776c783b */ /* 0x000fe80000004200 */
[----:B------:R-:W-:Y:S04]  /*5c90*/  LDSM.16.MT88.4 R92, [R119+0xb000] ;  /* 0x00b00000775c783b */ /* 0x000fe80000004200 */
[----:B------:R-:W-:Y:S01]  /*5ca0*/  LDSM.16.MT88.4 R76, [R119+0xd000] ;  /* 0x00d00000774c783b */ /* 0x000fe20000004200 */
[----:B-----5:R-:W-:-:S02]  /*5cb0*/  FMNMX.FTZ R24, R15, R24, !PT ;  /* 0x000000180f187209 */ /* 0x020fc40007810000 */
[----:B--2---:R-:W-:-:S03]  /*5cc0*/  FMNMX.FTZ R20, R13, R20, !PT ;  /* 0x000000140d147209 */ /* 0x004fc60007810000 */
[----:B------:R-:W2:Y:S04]  /*5cd0*/  SHFL.BFLY PT, R3, R24, 0x1, 0x1f ;  /* 0x0c201f0018037f89 */ /* 0x000ea800000e0000 */
[----:B------:R-:W5:Y:S01]  /*5ce0*/  SHFL.BFLY PT, R7, R20, 0x1, 0x1f ;  /* 0x0c201f0014077f89 */ /* 0x000f6200000e0000 */
[----:B--2---:R-:W-:Y:S02]  /*5cf0*/  FMNMX.FTZ R3, R24, R3, !PT ;  /* 0x0000000318037209 */ /* 0x004fe40007810000 */
[----:B------:R-:W-:Y:S02]  /*5d00*/  IADD3 R24, PT, PT, R130, R119, RZ ;  /* 0x0000007782187210 */ /* 0x000fe40007ffe0ff */
[C---:B------:R-:W-:Y:S01]  /*5d10*/  FSETP.NEU.FTZ.AND P0, PT, R3.reuse, -INF , PT ;  /* 0xff8000000300780b */ /* 0x040fe20003f1d000 */
[----:B----4-:R-:W-:Y:S01]  /*5d20*/  FMUL.FTZ R120, R3, UR6 ;  /* 0x0000000603787c20 */ /* 0x010fe20008410000 */
[----:B-----5:R-:W-:Y:S01]  /*5d30*/  FMNMX.FTZ R2, R20, R7, !PT ;  /* 0x0000000714027209 */ /* 0x020fe20007810000 */
[----:B------:R-:W2:Y:S03]  /*5d40*/  LDSM.16.MT88.4 R84, [R24+0xb000] ;  /* 0x00b000001854783b */ /* 0x000ea60000004200 */
[----:B------:R-:W-:Y:S01]  /*5d50*/  FSEL R120, R120, RZ, P0 ;  /* 0x000000ff78787208 */ /* 0x000fe20000000000 */
[----:B------:R-:W-:Y:S01]  /*5d60*/  LDSM.16.MT88.4 R100, [R24+0x9000] ;  /* 0x009000001864783b */ /* 0x000fe20000004200 */
[----:B------:R-:W-:-:S03]  /*5d70*/  FSETP.NEU.FTZ.AND P0, PT, R2, -INF , PT ;  /* 0xff8000000200780b */ /* 0x000fc60003f1d000 */
[--C-:B------:R-:W-:Y:S01]  /*5d80*/  FFMA.FTZ R132, R5, UR6, -R120.reuse ;  /* 0x0000000605847c23 */ /* 0x100fe20008010878 */
[----:B------:R-:W-:Y:S01]  /*5d90*/  FMUL.FTZ R5, R2, UR6 ;  /* 0x0000000602057c20 */ /* 0x000fe20008410000 */
[--C-:B------:R-:W-:Y:S01]  /*5da0*/  FFMA.FTZ R123, R47, UR6, -R120.reuse ;  /* 0x000000062f7b7c23 */ /* 0x100fe20008010878 */
[--C-:B------:R-:W-:Y:S01]  /*5db0*/  FFMA.FTZ R121, R11, UR6, -R120.reuse ;  /* 0x000000060b797c23 */ /* 0x100fe20008010878 */
[--C-:B------:R-:W-:Y:S01]  /*5dc0*/  FFMA.FTZ R20, R49, UR6, -R120.reuse ;  /* 0x0000000631147c23 */ /* 0x100fe20008010878 */
[--C-:B------:R-:W-:Y:S01]  /*5dd0*/  FFMA.FTZ R46, R9, UR6, -R120.reuse ;  /* 0x00000006092e7c23 */ /* 0x100fe20008010878 */
[----:B------:R-:W-:Y:S01]  /*5de0*/  FSEL R47, R5, RZ, P0 ;  /* 0x000000ff052f7208 */ /* 0x000fe20000000000 */
[----:B------:R-:W-:Y:S01]  /*5df0*/  MUFU.EX2 R132, R132 ;  /* 0x0000008400847308 */ /* 0x000fe20000000800 */
[--C-:B------:R-:W-:Y:S01]  /*5e00*/  FFMA.FTZ R49, R45, UR6, -R120.reuse ;  /* 0x000000062d317c23 */ /* 0x100fe20008010878 */
[--C-:B------:R-:W-:Y:S01]  /*5e10*/  FFMA.FTZ R35, R35, UR6, -R120.reuse ;  /* 0x0000000623237c23 */ /* 0x100fe20008010878 */
[--C-:B------:R-:W-:Y:S01]  /*5e20*/  FFMA.FTZ R34, R19, UR6, -R120.reuse ;  /* 0x0000000613227c23 */ /* 0x100fe20008010878 */
[--C-:B------:R-:W-:Y:S01]  /*5e30*/  FFMA.FTZ R122, R10, UR6, -R47.reuse ;  /* 0x000000060a7a7c23 */ /* 0x100fe2000801082f */
[--C-:B------:R-:W-:Y:S01]  /*5e40*/  FFMA.FTZ R67, R16, UR6, -R47.reuse ;  /* 0x0000000610437c23 */ /* 0x100fe2000801082f */
[--C-:B------:R-:W-:Y:S01]  /*5e50*/  FFMA.FTZ R21, R8, UR6, -R47.reuse ;  /* 0x0000000608157c23 */ /* 0x100fe2000801082f */
[--C-:B------:R-:W-:Y:S01]  /*5e60*/  FFMA.FTZ R50, R18, UR6, -R47.reuse ;  /* 0x0000000612327c23 */ /* 0x100fe2000801082f */
[----:B------:R-:W3:Y:S01]  /*5e70*/  MUFU.EX2 R123, R123 ;  /* 0x0000007b007b7308 */ /* 0x000ee20000000800 */
[----:B------:R-:W4:Y:S01]  /*5e80*/  LDSM.16.MT88.4 R8, [R119+0x9400] ;  /* 0x009400007708783b */ /* 0x000f220000004200 */
[--C-:B------:R-:W-:Y:S01]  /*5e90*/  FFMA.FTZ R48, R12, UR6, -R47.reuse ;  /* 0x000000060c307c23 */ /* 0x100fe2000801082f */
[--C-:B------:R-:W-:Y:S01]  /*5ea0*/  FFMA.FTZ R45, R6, UR6, -R47.reuse ;  /* 0x00000006062d7c23 */ /* 0x100fe2000801082f */
[----:B------:R-:W-:Y:S01]  /*5eb0*/  MUFU.EX2 R121, R121 ;  /* 0x0000007900797308 */ /* 0x000fe20000000800 */
[--C-:B------:R-:W-:Y:S01]  /*5ec0*/  FFMA.FTZ R36, R14, UR6, -R47.reuse ;  /* 0x000000060e247c23 */ /* 0x100fe2000801082f */
[--C-:B------:R-:W-:Y:S01]  /*5ed0*/  FFMA.FTZ R31, R4, UR6, -R47.reuse ;  /* 0x00000006041f7c23 */ /* 0x100fe2000801082f */
[----:B------:R-:W5:Y:S01]  /*5ee0*/  LDSM.16.MT88.4 R12, [R119+0xb400] ;  /* 0x00b40000770c783b */ /* 0x000f620000004200 */
[----:B------:R-:W1:Y:S01]  /*5ef0*/  MUFU.EX2 R20, R20 ;  /* 0x0000001400147308 */ /* 0x000e620000000800 */
[--C-:B------:R-:W-:Y:S01]  /*5f00*/  FFMA.FTZ R30, R29, UR6, -R120.reuse ;  /* 0x000000061d1e7c23 */ /* 0x100fe20008010878 */
[--C-:B------:R-:W-:Y:S01]  /*5f10*/  FFMA.FTZ R33, R33, UR6, -R120.reuse ;  /* 0x0000000621217c23 */ /* 0x100fe20008010878 */
[----:B------:R-:W-:Y:S01]  /*5f20*/  LDSM.16.MT88.4 R16, [R24+0xd000] ;  /* 0x00d000001810783b */ /* 0x000fe20000004200 */
[----:B------:R-:W-:Y:S01]  /*5f30*/  MUFU.EX2 R122, R122 ;  /* 0x0000007a007a7308 */ /* 0x000fe20000000800 */
[--C-:B------:R-:W-:Y:S01]  /*5f40*/  FFMA.FTZ R27, R27, UR6, -R120.reuse ;  /* 0x000000061b1b7c23 */ /* 0x100fe20008010878 */
[----:B---3--:R-:W-:Y:S01]  /*5f50*/  F2FP.F16.F32.PACK_AB R68, R123, R132 ;  /* 0x000000847b44723e */ /* 0x008fe200000000ff */
[----:B------:R-:W-:Y:S01]  /*5f60*/  LDSM.16.MT88.4 R52, [R24+0x9400] ;  /* 0x009400001834783b */ /* 0x000fe20000004200 */
[----:B------:R-:W3:Y:S01]  /*5f70*/  MUFU.EX2 R67, R67 ;  /* 0x0000004300437308 */ /* 0x000ee20000000800 */
        /* <DEDUP_REMOVED lines=16> */
[----:B------:R-:W-:Y:S01]  /*6080*/  FFMA.FTZ R136, R136, UR6, -R47 ;  /* 0x0000000688887c23 */ /* 0x000fe2000801082f */
[----:B------:R-:W-:Y:S01]  /*6090*/  FADD.FTZ R122, R122, R67 ;  /* 0x000000437a7a7221 */ /* 0x000fe20000010000 */
[--C-:B------:R-:W-:Y:S01]  /*60a0*/  FFMA.FTZ R62, R62, UR6, -R120.reuse ;  /* 0x000000063e3e7c23 */ /* 0x100fe20008010878 */
[----:B------:R-:W-:Y:S01]  /*60b0*/  MUFU.EX2 R35, R35 ;  /* 0x0000002300237308 */ /* 0x000fe20000000800 */
[----:B------:R-:W-:Y:S01]  /*60c0*/  FFMA.FTZ R59, R59, UR6, -R120 ;  /* 0x000000063b3b7c23 */ /* 0x000fe20008010878 */
[----:B-1----:R-:W-:Y:S01]  /*60d0*/  F2FP.F16.F32.PACK_AB R71, R50, R21 ;  /* 0x000000153247723e */ /* 0x002fe200000000ff */
[--C-:B------:R-:W-:Y:S01]  /*60e0*/  FFMA.FTZ R37, R37, UR6, -R47.reuse ;  /* 0x0000000625257c23 */ /* 0x100fe2000801082f */
[----:B------:R-:W1:Y:S01]  /*60f0*/  MUFU.EX2 R34, R34 ;  /* 0x0000002200227308 */ /* 0x000e620000000800 */
[--C-:B------:R-:W-:Y:S01]  /*6100*/  FFMA.FTZ R67, R40, UR6, -R47.reuse ;  /* 0x0000000628437c23 */ /* 0x100fe2000801082f */
[----:B------:R-:W-:-:S02]  /*6110*/  FFMA.FTZ R40, R38, UR6, -R47 ;  /* 0x0000000626287c23 */ /* 0x000fc4000801082f */
[----:B------:R-:W-:Y:S01]  /*6120*/  MUFU.EX2 R48, R48 ;  /* 0x0000003000307308 */ /* 0x000fe20000000800 */
[C---:B------:R-:W-:Y:S01]  /*6130*/  HMMA.16816.F32 R112, R68.reuse, R108, RZ ;  /* 0x0000006c4470723c */ /* 0x040fe200000018ff */
[----:B---3--:R-:W-:Y:S02]  /*6140*/  F2FP.F16.F32.PACK_AB R4, R46, R49 ;  /* 0x000000312e04723e */ /* 0x008fe400000000ff */
[----:B------:R-:W3:Y:S04]  /*6150*/  MUFU.EX2 R45, R45 ;  /* 0x0000002d002d7308 */ /* 0x000ee80000000800 */
[----:B------:R-:W-:Y:S01]  /*6160*/  MUFU.EX2 R36, R36 ;  /* 0x0000002400247308 */ /* 0x000fe20000000800 */
[----:B------:R-:W-:Y:S01]  /*6170*/  HMMA.16816.F32 R108, R68, R110, RZ ;  /* 0x0000006e446c723c */ /* 0x000fe200000018ff */
[----:B-1----:R-:W-:-:S02]  /*6180*/  F2FP.F16.F32.PACK_AB R6, R34, R35 ;  /* 0x000000232206723e */ /* 0x002fc400000000ff */
[----:B------:R-:W1:Y:S04]  /*6190*/  MUFU.EX2 R31, R31 ;  /* 0x0000001f001f7308 */ /* 0x000e680000000800 */
[----:B------:R-:W-:Y:S01]  /*61a0*/  MUFU.EX2 R33, R33 ;  /* 0x0000002100217308 */ /* 0x000fe20000000800 */
[C---:B--2---:R-:W-:Y:S01]  /*61b0*/  HMMA.16816.F32 R88, R68.reuse, R84, RZ ;  /* 0x000000544458723c */ /* 0x044fe200000018ff */
[----:B---3--:R-:W-:Y:S02]  /*61c0*/  F2FP.F16.F32.PACK_AB R5, R45, R48 ;  /* 0x000000302d05723e */ /* 0x008fe400000000ff */
[----:B------:R-:W2:Y:S04]  /*61d0*/  MUFU.EX2 R30, R30 ;  /* 0x0000001e001e7308 */ /* 0x000ea80000000800 */
[----:B------:R-:W-:Y:S01]  /*61e0*/  MUFU.EX2 R27, R27 ;  /* 0x0000001b001b7308 */ /* 0x000fe20000000800 */
[----:B------:R-:W-:Y:S01]  /*61f0*/  HMMA.16816.F32 R84, R68, R86, RZ ;  /* 0x000000564454723c */ /* 0x000fe200000018ff */
[----:B-1----:R-:W-:-:S02]  /*6200*/  F2FP.F16.F32.PACK_AB R7, R31, R36 ;  /* 0x000000241f07723e */ /* 0x002fc400000000ff */
[----:B------:R-:W-:Y:S04]  /*6210*/  MUFU.EX2 R29, R29 ;  /* 0x0000001d001d7308 */ /* 0x000fe80000000800 */
[----:B------:R-:W-:Y:S01]  /*6220*/  MUFU.EX2 R145, R145 ;  /* 0x0000009100917308 */ /* 0x000fe20000000800 */
[C---:B----4-:R-:W-:Y:S03]  /*6230*/  HMMA.16816.F32 R112, R4.reuse, R8, R112 ;  /* 0x000000080470723c */ /* 0x050fe60000001870 */
[----:B------:R-:W-:Y:S04]  /*6240*/  MUFU.EX2 R137, R137 ;  /* 0x0000008900897308 */ /* 0x000fe80000000800 */
[----:B------:R-:W-:Y:S01]  /*6250*/  MUFU.EX2 R130, R130 ;  /* 0x0000008200827308 */ /* 0x000fe20000000800 */
[----:B------:R-:W-:Y:S01]  /*6260*/  HMMA.16816.F32 R108, R4, R10, R108 ;  /* 0x0000000a046c723c */ /* 0x000fe2000000186c */
[----:B------:R-:W1:Y:S02]  /*6270*/  LDSM.16.MT88.4 R8, [R24+0xb400] ;  /* 0x00b400001808783b */ /* 0x000e640000004200 */
        /* <DEDUP_REMOVED lines=8> */
[----:B------:R-:W-:Y:S08]  /*6300*/  HMMA.16816.F32 R104, R68, R100, RZ ;  /* 0x000000644468723c */ /* 0x000ff000000018ff */
[C---:B-----5:R-:W-:Y:S08]  /*6310*/  HMMA.16816.F32 R96, R4.reuse, R12, R96 ;  /* 0x0000000c0460723c */ /* 0x060ff00000001860 */
[C---:B------:R-:W-:Y:S01]  /*6320*/  HMMA.16816.F32 R92, R4.reuse, R14, R92 ;  /* 0x0000000e045c723c */ /* 0x040fe2000000185c */
[----:B------:R-:W-:Y:S07]  /*6330*/  LDSM.16.MT88.4 R12, [R119+0xd400] ;  /* 0x00d40000770c783b */ /* 0x000fee0000004200 */
[C---:B-1----:R-:W-:Y:S08]  /*6340*/  HMMA.16816.F32 R88, R4.reuse, R8, R88 ;  /* 0x000000080458723c */ /* 0x042ff00000001858 */
[----:B------:R-:W-:Y:S01]  /*6350*/  HMMA.16816.F32 R84, R4, R10, R84 ;  /* 0x0000000a0454723c */ /* 0x000fe20000001854 */
[----:B------:R-:W1:Y:S07]  /*6360*/  LDSM.16.MT88.4 R8, [R24+0xd400] ;  /* 0x00d400001808783b */ /* 0x000e6e0000004200 */
[C---:B------:R-:W-:Y:S08]  /*6370*/  HMMA.16816.F32 R80, R68.reuse, R76, RZ ;  /* 0x0000004c4450723c */ /* 0x040ff000000018ff */
[C---:B------:R-:W-:Y:S08]  /*6380*/  HMMA.16816.F32 R100, R68.reuse, R102, RZ ;  /* 0x000000664464723c */ /* 0x040ff000000018ff */
[C---:B------:R-:W-:Y:S08]  /*6390*/  HMMA.16816.F32 R76, R68.reuse, R78, RZ ;  /* 0x0000004e444c723c */ /* 0x040ff000000018ff */
[----:B------:R-:W-:Y:S01]  /*63a0*/  HMMA.16816.F32 R72, R68, R16, RZ ;  /* 0x000000104448723c */ /* 0x000fe200000018ff */
[----:B------:R-:W-:-:S04]  /*63b0*/  FFMA.FTZ R16, R26, UR6, -R47 ;  /* 0x000000061a107c23 */ /* 0x000fc8000801082f */
[----:B------:R3:W4:Y:S03]  /*63c0*/  MUFU.EX2 R32, R16 ;  /* 0x0000001000207308 */ /* 0x0007260000000800 */
[----:B------:R-:W-:Y:S08]  /*63d0*/  HMMA.16816.F32 R68, R68, R18, RZ ;  /* 0x000000124444723c */ /* 0x000ff000000018ff */
[C---:B------:R-:W-:Y:S01]  /*63e0*/  HMMA.16816.F32 R104, R4.reuse, R52, R104 ;  /* 0x000000340468723c */ /* 0x040fe20000001868 */
[--C-:B------:R-:W-:Y:S01]  /*63f0*/  FFMA.FTZ R52, R51, UR6, -R120.reuse ;  /* 0x0000000633347c23 */ /* 0x100fe20008010878 */
[--C-:B------:R-:W-:Y:S01]  /*6400*/  FFMA.FTZ R53, R58, UR6, -R47.reuse ;  /* 0x000000063a357c23 */ /* 0x100fe2000801082f */
[--C-:B------:R-:W-:Y:S01]  /*6410*/  FFMA.FTZ R51, R144, UR6, -R47.reuse ;  /* 0x0000000690337c23 */ /* 0x100fe2000801082f */
[----:B------:R-:W-:Y:S01]  /*6420*/  MUFU.EX2 R58, R154 ;  /* 0x0000009a003a7308 */ /* 0x000fe20000000800 */
[--C-:B------:R-:W-:Y:S01]  /*6430*/  FFMA.FTZ R144, R139, UR6, -R120.reuse ;  /* 0x000000068b907c23 */ /* 0x100fe20008010878 */
[--C-:B------:R-:W-:Y:S01]  /*6440*/  FFMA.FTZ R139, R138, UR6, -R47.reuse ;  /* 0x000000068a8b7c23 */ /* 0x100fe2000801082f */
[----:B---3--:R-:W-:Y:S01]  /*6450*/  LDSM.16.MT88.4 R16, [R119+0xa400] ;  /* 0x00a400007710783b */ /* 0x008fe20000004200 */
[C---:B-1----:R-:W-:Y:S01]  /*6460*/  HMMA.16816.F32 R72, R4.reuse, R8, R72 ;  /* 0x000000080448723c */ /* 0x042fe20000001848 */
[----:B------:R-:W-:Y:S04]  /*6470*/  MUFU.EX2 R52, R52 ;  /* 0x0000003400347308 */ /* 0x000fe80000000800 */
[----:B------:R-:W-:Y:S03]  /*6480*/  MUFU.EX2 R53, R53 ;  /* 0x0000003500357308 */ /* 0x000fe60000000800 */
[C---:B------:R-:W-:Y:S01]  /*6490*/  HMMA.16816.F32 R68, R4.reuse, R10, R68 ;  /* 0x0000000a0444723c */ /* 0x040fe20000001844 */
[----:B------:R-:W1:Y:S01]  /*64a0*/  LDSM.16.MT88.4 R8, [R24+0x9800] ;  /* 0x009800001808783b */ /* 0x000e620000004200 */
[----:B------:R-:W-:Y:S04]  /*64b0*/  MUFU.EX2 R51, R51 ;  /* 0x0000003300337308 */ /* 0x000fe80000000800 */
[----:B------:R-:W-:Y:S02]  /*64c0*/  MUFU.EX2 R144, R144 ;  /* 0x0000009000907308 */ /* 0x000fe40000000800 */
[C---:B------:R-:W-:Y:S01]  /*64d0*/  HMMA.16816.F32 R100, R4.reuse, R54, R100 ;  /* 0x000000360464723c */ /* 0x040fe20000001864 */
[--C-:B------:R-:W-:Y:S01]  /*64e0*/  FFMA.FTZ R55, R149, UR6, -R120.reuse ;  /* 0x0000000695377c23 */ /* 0x100fe20008010878 */
[--C-:B------:R-:W-:Y:S01]  /*64f0*/  FFMA.FTZ R54, R146, UR6, -R47.reuse ;  /* 0x0000000692367c23 */ /* 0x100fe2000801082f */
[--C-:B------:R-:W-:Y:S01]  /*6500*/  FFMA.FTZ R146, R147, UR6, -R120.reuse ;  /* 0x0000000693927c23 */ /* 0x100fe20008010878 */
[--C-:B------:R-:W-:Y:S01]  /*6510*/  FFMA.FTZ R147, R152, UR6, -R47.reuse ;  /* 0x0000000698937c23 */ /* 0x100fe2000801082f */
[----:B------:R3:W-:Y:S03]  /*6520*/  MUFU.EX2 R138, R150 ;  /* 0x00000096008a7308 */ /* 0x0007e60000000800 */
[C---:B------:R-:W-:Y:S01]  /*6530*/  HMMA.16816.F32 R80, R4.reuse, R12, R80 ;  /* 0x0000000c0450723c */ /* 0x040fe20000001850 */
[----:B------:R-:W-:Y:S04]  /*6540*/  MUFU.EX2 R55, R55 ;  /* 0x0000003700377308 */ /* 0x000fe80000000800 */
[----:B------:R-:W-:Y:S03]  /*6550*/  MUFU.EX2 R54, R54 ;  /* 0x0000003600367308 */ /* 0x000fe60000000800 */
[----:B------:R-:W-:Y:S01]  /*6560*/  HMMA.16816.F32 R76, R4, R14, R76 ;  /* 0x0000000e044c723c */ /* 0x000fe2000000184c */
[--C-:B------:R-:W-:Y:S01]  /*6570*/  FFMA.FTZ R5, R25, UR6, -R120.reuse ;  /* 0x0000000619057c23 */ /* 0x100fe20008010878 */
[----:B------:R-:W5:Y:S01]  /*6580*/  LDSM.16.MT88.4 R12, [R119+0x9800] ;  /* 0x00980000770c783b */ /* 0x000f620000004200 */
[--C-:B------:R-:W-:Y:S01]  /*6590*/  FFMA.FTZ R25, R28, UR6, -R47.reuse ;  /* 0x000000061c197c23 */ /* 0x100fe2000801082f */
[----:B--2---:R-:W-:Y:S01]  /*65a0*/  F2FP.F16.F32.PACK_AB R4, R30, R33 ;  /* 0x000000211e04723e */ /* 0x004fe200000000ff */
[----:B------:R4:W2:Y:S01]  /*65b0*/  MUFU.EX2 R26, R5 ;  /* 0x00000005001a7308 */ /* 0x0008a20000000800 */
[----:B---3--:R-:W-:Y:S01]  /*65c0*/  FFMA.FTZ R150, R135, UR6, -R120 ;  /* 0x0000000687967c23 */ /* 0x008fe20008010878 */
[--C-:B------:R-:W-:Y:S01]  /*65d0*/  FFMA.FTZ R135, R60, UR6, -R47.reuse ;  /* 0x000000063c877c23 */ /* 0x100fe2000801082f */
[----:B------:R-:W-:Y:S01]  /*65e0*/  FFMA.FTZ R60, R22, UR6, -R47 ;  /* 0x00000006163c7c23 */ /* 0x000fe2000801082f */
[----:B------:R3:W-:Y:S04]  /*65f0*/  MUFU.EX2 R28, R56 ;  /* 0x00000038001c7308 */ /* 0x0007e80000000800 */
[----:B------:R-:W1:Y:S04]  /*6600*/  MUFU.EX2 R25, R25 ;  /* 0x0000001900197308 */ /* 0x000e680000000800 */
[----:B------:R-:W-:Y:S01]  /*6610*/  MUFU.EX2 R146, R146 ;  /* 0x0000009200927308 */ /* 0x000fe20000000800 */
[----:B----4-:R-:W-:-:S02]  /*6620*/  F2FP.F16.F32.PACK_AB R5, R29, R32 ;  /* 0x000000201d05723e */ /* 0x010fc400000000ff */
[----:B--2---:R-:W-:Y:S01]  /*6630*/  F2FP.F16.F32.PACK_AB R6, R26, R27 ;  /* 0x0000001b1a06723e */ /* 0x004fe200000000ff */
[----:B------:R-:W-:Y:S01]  /*6640*/  MUFU.EX2 R147, R147 ;  /* 0x0000009300937308 */ /* 0x000fe20000000800 */
[----:B---3--:R-:W-:-:S03]  /*6650*/  FFMA.FTZ R56, R57, UR6, -R120 ;  /* 0x0000000639387c23 */ /* 0x008fc60008010878 */
[----:B------:R-:W-:Y:S01]  /*6660*/  MUFU.EX2 R57, R151 ;  /* 0x0000009700397308 */ /* 0x000fe20000000800 */
[----:B-1----:R-:W-:-:S03]  /*6670*/  F2FP.F16.F32.PACK_AB R7, R25, R28 ;  /* 0x0000001c1907723e */ /* 0x002fc600000000ff */
[----:B------:R-:W1:Y:S04]  /*6680*/  MUFU.EX2 R56, R56 ;  /* 0x0000003800387308 */ /* 0x000e680000000800 */
[C---:B------:R-:W-:Y:S01]  /*6690*/  HMMA.16816.F32 R104, R4.reuse, R8, R104 ;  /* 0x000000080468723c */ /* 0x040fe20000001868 */
[----:B------:R-:W2:Y:S04]  /*66a0*/  MUFU.EX2 R139, R139 ;  /* 0x0000008b008b7308 */ /* 0x000ea80000000800 */
[----:B------:R-:W-:Y:S03]  /*66b0*/  MUFU.EX2 R150, R150 ;  /* 0x0000009600967308 */ /* 0x000fe60000000800 */
[C---:B------:R-:W-:Y:S01]  /*66c0*/  HMMA.16816.F32 R100, R4.reuse, R10, R100 ;  /* 0x0000000a0464723c */ /* 0x040fe20000001864 */
[----:B------:R-:W3:Y:S01]  /*66d0*/  LDSM.16.MT88.4 R8, [R24+0xb800] ;  /* 0x00b800001808783b */ /* 0x000ee20000004200 */
[----:B------:R-:W-:Y:S04]  /*66e0*/  MUFU.EX2 R135, R135 ;  /* 0x0000008700877308 */ /* 0x000fe80000000800 */
[----:B------:R-:W4:Y:S02]  /*66f0*/  MUFU.EX2 R60, R60 ;  /* 0x0000003c003c7308 */ /* 0x000f240000000800 */
[C---:B-----5:R-:W-:Y:S08]  /*6700*/  HMMA.16816.F32 R112, R4.reuse, R12, R112 ;  /* 0x0000000c0470723c */ /* 0x060ff00000001870 */
[C---:B------:R-:W-:Y:S01]  /*6710*/  HMMA.16816.F32 R108, R4.reuse, R14, R108 ;  /* 0x0000000e046c723c */ /* 0x040fe2000000186c */
[----:B------:R-:W5:Y:S07]  /*6720*/  LDSM.16.MT88.4 R12, [R119+0xb800] ;  /* 0x00b80000770c783b */ /* 0x000f6e0000004200 */
[C---:B---3--:R-:W-:Y:S08]  /*6730*/  HMMA.16816.F32 R88, R4.reuse, R8, R88 ;  /* 0x000000080458723c */ /* 0x048ff00000001858 */
[C---:B------:R-:W-:Y:S01]  /*6740*/  HMMA.16816.F32 R84, R4.reuse, R10, R84 ;  /* 0x0000000a0454723c */ /* 0x040fe20000001854 */
[----:B------:R-:W3:Y:S07]  /*6750*/  LDSM.16.MT88.4 R8, [R24+0xd800] ;  /* 0x00d800001808783b */ /* 0x000eee0000004200 */
[C---:B-----5:R-:W-:Y:S08]  /*6760*/  HMMA.16816.F32 R96, R4.reuse, R12, R96 ;  /* 0x0000000c0460723c */ /* 0x060ff00000001860 */
[C---:B------:R-:W-:Y:S01]  /*6770*/  HMMA.16816.F32 R92, R4.reuse, R14, R92 ;  /* 0x0000000e045c723c */ /* 0x040fe2000000185c */
[----:B------:R-:W5:Y:S07]  /*6780*/  LDSM.16.MT88.4 R12, [R119+0xd800] ;  /* 0x00d80000770c783b */ /* 0x000f6e0000004200 */
[C---:B---3--:R-:W-:Y:S08]  /*6790*/  HMMA.16816.F32 R72, R4.reuse, R8, R72 ;  /* 0x000000080448723c */ /* 0x048ff00000001848 */
[C---:B------:R-:W-:Y:S01]  /*67a0*/  HMMA.16816.F32 R68, R4.reuse, R10, R68 ;  /* 0x0000000a0444723c */ /* 0x040fe20000001844 */
[----:B------:R-:W3:Y:S07]  /*67b0*/  LDSM.16.MT88.4 R8, [R24+0x9c00] ;  /* 0x009c00001808783b */ /* 0x000eee0000004200 */
[C---:B-----5:R-:W-:Y:S08]  /*67c0*/  HMMA.16816.F32 R80, R4.reuse, R12, R80 ;  /* 0x0000000c0450723c */ /* 0x060ff00000001850 */
[----:B------:R-:W-:Y:S01]  /*67d0*/  HMMA.16816.F32 R76, R4, R14, R76 ;  /* 0x0000000e044c723c */ /* 0x000fe2000000184c */
[----:B------:R-:W5:Y:S01]  /*67e0*/  LDSM.16.MT88.4 R12, [R119+0x9c00] ;  /* 0x009c0000770c783b */ /* 0x000f620000004200 */
[----:B-1----:R-:W-:-:S02]  /*67f0*/  F2FP.F16.F32.PACK_AB R4, R56, R57 ;  /* 0x000000393804723e */ /* 0x002fc400000000ff */
[----:B------:R-:W-:Y:S02]  /*6800*/  F2FP.F16.F32.PACK_AB R5, R53, R58 ;  /* 0x0000003a3505723e */ /* 0x000fe400000000ff */
[----:B------:R-:W-:Y:S02]  /*6810*/  F2FP.F16.F32.PACK_AB R6, R52, R55 ;  /* 0x000000373406723e */ /* 0x000fe400000000ff */
[----:B------:R-:W-:-:S07]  /*6820*/  F2FP.F16.F32.PACK_AB R7, R51, R54 ;  /* 0x000000363307723e */ /* 0x000fce00000000ff */
[C---:B---3--:R-:W-:Y:S08]  /*6830*/  HMMA.16816.F32 R104, R4.reuse, R8, R104 ;  /* 0x000000080468723c */ /* 0x048ff00000001868 */
        /* <DEDUP_REMOVED lines=20> */
[----:B--2---:R-:W-:-:S07]  /*6980*/  F2FP.F16.F32.PACK_AB R7, R130, R139 ;  /* 0x0000008b8207723e */ /* 0x004fce00000000ff */
[C---:B-1----:R-:W-:Y:S08]  /*6990*/  HMMA.16816.F32 R104, R4.reuse, R8, R104 ;  /* 0x000000080468723c */ /* 0x042ff00000001868 */
        /* <DEDUP_REMOVED lines=16> */
[----:B------:R-:W-:Y:S01]  /*6aa0*/  FFMA.FTZ R4, R133, UR6, -R120 ;  /* 0x0000000685047c23 */ /* 0x000fe20008010878 */
[----:B------:R-:W-:Y:S01]  /*6ab0*/  FFMA.FTZ R133, R134, UR6, -R47 ;  /* 0x0000000686857c23 */ /* 0x000fe2000801082f */
[----:B------:R-:W2:Y:S01]  /*6ac0*/  LDSM.16.MT88.4 R12, [R24+0xa400] ;  /* 0x00a40000180c783b */ /* 0x000ea20000004200 */
[----:B------:R-:W-:Y:S01]  /*6ad0*/  MUFU.EX2 R134, R136 ;  /* 0x0000008800867308 */ /* 0x000fe20000000800 */
[----:B------:R-:W-:-:S02]  /*6ae0*/  F2FP.F16.F32.PACK_AB R6, R129, R148 ;  /* 0x000000948106723e */ /* 0x000fc400000000ff */
[----:B----4-:R-:W-:Y:S01]  /*6af0*/  F2FP.F16.F32.PACK_AB R7, R60, R135 ;  /* 0x000000873c07723e */ /* 0x010fe200000000ff */
[----:B------:R3:W4:Y:S04]  /*6b00*/  MUFU.EX2 R131, R4 ;  /* 0x0000000400837308 */ /* 0x0007280000000800 */
[----:B------:R-:W5:Y:S01]  /*6b10*/  MUFU.EX2 R133, R133 ;  /* 0x0000008500857308 */ /* 0x000f620000000800 */
[----:B---3--:R-:W-:Y:S01]  /*6b20*/  FADD.FTZ R4, R132, R123 ;  /* 0x0000007b84047221 */ /* 0x008fe20000010000 */
[--C-:B------:R-:W-:Y:S01]  /*6b30*/  FFMA.FTZ R132, R65, UR6, -R120.reuse ;  /* 0x0000000641847c23 */ /* 0x100fe20008010878 */
[--C-:B------:R-:W-:Y:S01]  /*6b40*/  FFMA.FTZ R65, R63, UR6, -R120.reuse ;  /* 0x000000063f417c23 */ /* 0x100fe20008010878 */
[----:B------:R-:W-:Y:S01]  /*6b50*/  FFMA.FTZ R123, R66, UR6, -R120 ;  /* 0x00000006427b7c23 */ /* 0x000fe20008010878 */
[----:B------:R-:W-:Y:S01]  /*6b60*/  FADD.FTZ R121, R121, R4 ;  /* 0x0000000479797221 */ /* 0x000fe20000010000 */
[----:B----4-:R-:W-:Y:S01]  /*6b70*/  F2FP.F16.F32.PACK_AB R4, R131, R150 ;  /* 0x000000968304723e */ /* 0x010fe200000000ff */
[--C-:B------:R-:W-:Y:S01]  /*6b80*/  FFMA.FTZ R66, R64, UR6, -R120.reuse ;  /* 0x0000000640427c23 */ /* 0x100fe20008010878 */
[----:B-----5:R-:W-:Y:S01]  /*6b90*/  F2FP.F16.F32.PACK_AB R5, R133, R134 ;  /* 0x000000868505723e */ /* 0x020fe200000000ff */
[--C-:B------:R-:W-:Y:S01]  /*6ba0*/  FFMA.FTZ R63, R61, UR6, -R120.reuse ;  /* 0x000000063d3f7c23 */ /* 0x100fe20008010878 */
[----:B------:R-:W-:Y:S01]  /*6bb0*/  MUFU.EX2 R64, R123 ;  /* 0x0000007b00407308 */ /* 0x000fe20000000800 */
[----:B------:R-:W-:-:S03]  /*6bc0*/  FFMA.FTZ R120, R23, UR6, -R120 ;  /* 0x0000000617787c23 */ /* 0x000fc60008010878 */
[----:B------:R-:W-:Y:S01]  /*6bd0*/  MUFU.EX2 R61, R132 ;  /* 0x00000084003d7308 */ /* 0x000fe20000000800 */
[C---:B-1----:R-:W-:Y:S03]  /*6be0*/  HMMA.16816.F32 R96, R4.reuse, R8, R96 ;  /* 0x000000080460723c */ /* 0x042fe60000001860 */
[----:B------:R-:W-:Y:S04]  /*6bf0*/  MUFU.EX2 R65, R65 ;  /* 0x0000004100417308 */ /* 0x000fe80000000800 */
[----:B------:R-:W-:Y:S01]  /*6c00*/  MUFU.EX2 R63, R63 ;  /* 0x0000003f003f7308 */ /* 0x000fe20000000800 */
[C---:B------:R-:W-:Y:S01]  /*6c10*/  HMMA.16816.F32 R92, R4.reuse, R10, R92 ;  /* 0x0000000a045c723c */ /* 0x040fe2000000185c */
[----:B------:R-:W1:Y:S02]  /*6c20*/  LDSM.16.MT88.4 R8, [R24+0xe400] ;  /* 0x00e400001808783b */ /* 0x000e640000004200 */
[----:B------:R-:W-:Y:S05]  /*6c30*/  MUFU.EX2 R120, R120 ;  /* 0x0000007800787308 */ /* 0x000fea0000000800 */
        /* <DEDUP_REMOVED lines=12> */
[----:B------:R-:W-:Y:S01]  /*6d00*/  LDSM.16.MT88.4 R20, [R24+0xa800] ;  /* 0x00a800001814783b */ /* 0x000fe20000004200 */
[----:B------:R-:W-:Y:S01]  /*6d10*/  FADD.FTZ R13, R50, R13 ;  /* 0x0000000d320d7221 */ /* 0x000fe20000010000 */
[----:B------:R-:W-:Y:S02]  /*6d20*/  FADD.FTZ R49, R49, R12 ;  /* 0x0000000c31317221 */ /* 0x000fe40000010000 */
[----:B------:R-:W-:Y:S01]  /*6d30*/  HMMA.16816.F32 R76, R4, R14, R76 ;  /* 0x0000000e044c723c */ /* 0x000fe2000000184c */
[----:B------:R-:W-:Y:S01]  /*6d40*/  FADD.FTZ R48, R48, R13 ;  /* 0x0000000d30307221 */ /* 0x000fe20000010000 */
[----:B------:R-:W-:Y:S01]  /*6d50*/  FADD.FTZ R46, R46, R49 ;  /* 0x000000312e2e7221 */ /* 0x000fe20000010000 */
[----:B------:R-:W-:Y:S02]  /*6d60*/  LDSM.16.MT88.4 R12, [R24+0xc800] ;  /* 0x00c80000180c783b */ /* 0x000fe40000004200 */
[----:B------:R-:W-:-:S03]  /*6d70*/  FADD.FTZ R45, R45, R48 ;  /* 0x000000302d2d7221 */ /* 0x000fc60000010000 */
[C---:B---3--:R-:W-:Y:S08]  /*6d80*/  HMMA.16816.F32 R88, R4.reuse, R16, R88 ;  /* 0x000000100458723c */ /* 0x048ff00000001858 */
[----:B------:R-:W-:Y:S01]  /*6d90*/  HMMA.16816.F32 R84, R4, R18, R84 ;  /* 0x000000120454723c */ /* 0x000fe20000001854 */
[--C-:B------:R-:W-:Y:S01]  /*6da0*/  FFMA.FTZ R6, R44, UR6, -R47.reuse ;  /* 0x000000062c067c23 */ /* 0x100fe2000801082f */
[--C-:B------:R-:W-:Y:S01]  /*6db0*/  FFMA.FTZ R5, R43, UR6, -R47.reuse ;  /* 0x000000062b057c23 */ /* 0x100fe2000801082f */
[--C-:B------:R-:W-:Y:S01]  /*6dc0*/  FFMA.FTZ R4, R42, UR6, -R47.reuse ;  /* 0x000000062a047c23 */ /* 0x100fe2000801082f */
[--C-:B------:R-:W-:Y:S01]  /*6dd0*/  FFMA.FTZ R7, R41, UR6, -R47.reuse ;  /* 0x0000000629077c23 */ /* 0x100fe2000801082f */
[----:B------:R-:W-:Y:S01]  /*6de0*/  FFMA.FTZ R41, R39, UR6, -R47 ;  /* 0x0000000627297c23 */ /* 0x000fe2000801082f */
[----:B------:R-:W2:Y:S01]  /*6df0*/  MUFU.EX2 R44, R66 ;  /* 0x00000042002c7308 */ /* 0x000ea20000000800 */
[----:B------:R-:W3:Y:S03]  /*6e00*/  LDSM.16.MT88.4 R16, [R119+0xc800] ;  /* 0x00c800007710783b */ /* 0x000ee60000004200 */
[----:B------:R2:W-:Y:S04]  /*6e10*/  MUFU.EX2 R43, R6 ;  /* 0x00000006002b7308 */ /* 0x0005e80000000800 */
[----:B------:R-:W4:Y:S04]  /*6e20*/  MUFU.EX2 R42, R5 ;  /* 0x00000005002a7308 */ /* 0x000f280000000800 */
[----:B------:R5:W-:Y:S04]  /*6e30*/  MUFU.EX2 R50, R4 ;  /* 0x0000000400327308 */ /* 0x000be80000000800 */
[----:B------:R-:W1:Y:S01]  /*6e40*/  MUFU.EX2 R39, R7 ;  /* 0x0000000700277308 */ /* 0x000e620000000800 */
[----:B--2---:R-:W-:-:S02]  /*6e50*/  F2FP.F16.F32.PACK_AB R6, R44, R65 ;  /* 0x000000412c06723e */ /* 0x004fc400000000ff */
[----:B----4-:R-:W-:Y:S02]  /*6e60*/  F2FP.F16.F32.PACK_AB R5, R42, R43 ;  /* 0x0000002b2a05723e */ /* 0x010fe400000000ff */
[----:B-----5:R-:W-:Y:S02]  /*6e70*/  F2FP.F16.F32.PACK_AB R4, R64, R61 ;  /* 0x0000003d4004723e */ /* 0x020fe400000000ff */
[----:B-1----:R-:W-:-:S07]  /*6e80*/  F2FP.F16.F32.PACK_AB R7, R39, R50 ;  /* 0x000000322707723e */ /* 0x002fce00000000ff */
[C---:B------:R-:W-:Y:S08]  /*6e90*/  HMMA.16816.F32 R112, R4.reuse, R8, R112 ;  /* 0x000000080470723c */ /* 0x040ff00000001870 */
[C---:B------:R-:W-:Y:S01]  /*6ea0*/  HMMA.16816.F32 R108, R4.reuse, R10, R108 ;  /* 0x0000000a046c723c */ /* 0x040fe2000000186c */
[----:B------:R-:W1:Y:S07]  /*6eb0*/  LDSM.16.MT88.4 R8, [R119+0xe800] ;  /* 0x00e800007708783b */ /* 0x000e6e0000004200 */
[C---:B---3--:R-:W-:Y:S01]  /*6ec0*/  HMMA.16816.F32 R96, R4.reuse, R16, R96 ;  /* 0x000000100460723c */ /* 0x048fe20000001860 */
        /* <DEDUP_REMOVED lines=151> */
.L_x_1682:
[----:B------:R-:W-:Y:S01]  /*7840*/  UMOV UR4, URZ ;  /* 0x000000ff00047c82 */ /* 0x000fe20008000000 */
[----:B------:R-:W-:Y:S01]  /*7850*/  IMAD.SHL.U32 R4, R124, 0x80, RZ ;  /* 0x000000807c047824 */ /* 0x000fe200078e00ff */
[----:B------:R-:W-:-:S05]  /*7860*/  IADD3 R5, P0, PT, RZ, -UR4, RZ ;  /* 0x80000004ff057c10 */ /* 0x000fca000ff1e0ff */
[----:B------:R-:W-:-:S05]  /*7870*/  IMAD.X R4, RZ, RZ, ~R4, P0 ;  /* 0x000000ffff047224 */ /* 0x000fca00000e0e04 */
[----:B------:R-:W-:-:S04]  /*7880*/  SHF.R.S64 R5, R5, 0x1f, R4 ;  /* 0x0000001f05057819 */ /* 0x000fc80000001004 */
[----:B------:R-:W-:-:S04]  /*7890*/  IADD3 R172, P0, PT, R5, R172, RZ ;  /* 0x000000ac05ac7210 */ /* 0x000fc80007f1e0ff */
[----:B------:R-:W-:-:S09]  /*78a0*/  LEA.HI.X.SX32 R173, R4, R173, 0x1, P0 ;  /* 0x000000ad04ad7211 */ /* 0x000fd200000f0eff */
.L_x_1683:
        /* <DEDUP_REMOVED lines=215> */
[----:B---3--:R-:W-:Y:S03]  /*8620*/  HMMA.16816.F32 R64, R132, R128, R64 ;  /* 0x000000808440723c */ /* 0x008fe60000001840 */
[----:B------:R-:W-:-:S05]  /*8630*/  FMUL.FTZ R9, R9, UR10 ;  /* 0x0000000a09097c20 */ /* 0x000fca0008410000 */
[----:B-1----:R-:W-:Y:S01]  /*8640*/  HMMA.16816.F32 R32, R132, R120, R32 ;  /* 0x000000788420723c */ /* 0x002fe20000001820 */
[----:B------:R-:W-:Y:S02]  /*8650*/  MUFU.TANH R9, R9 ;  /* 0x0000000900097308 */ /* 0x000fe40000002400 */
[----:B------:R-:W-:Y:S01]  /*8660*/  FMUL.FTZ R5, R5, UR10 ;  /* 0x0000000a05057c20 */ /* 0x000fe20008410000 */
[----:B------:R-:W-:-:S04]  /*8670*/  FMUL.FTZ R7, R7, UR10 ;  /* 0x0000000a07077c20 */ /* 0x000fc80008410000 */
[----:B------:R-:W-:Y:S01]  /*8680*/  HMMA.16816.F32 R28, R132, R122, R28 ;  /* 0x0000007a841c723c */ /* 0x000fe2000000181c */
[----:B------:R-:W1:Y:S01]  /*8690*/  LDSM.16.M88.4 R120, [R143+0x7c00] ;  /* 0x007c00008f78783b */ /* 0x000e620000000200 */
[----:B------:R-:W-:Y:S01]  /*86a0*/  MUFU.TANH R5, R5 ;  /* 0x0000000500057308 */ /* 0x000fe20000002400 */
[----:B------:R-:W-:-:S05]  /*86b0*/  FMUL.FTZ R65, R65, UR10 ;  /* 0x0000000a41417c20 */ /* 0x000fca0008410000 */
[----:B----4-:R-:W-:Y:S02]  /*86c0*/  HMMA.16816.F32 R40, R132, R124, R40 ;  /* 0x0000007c8428723c */ /* 0x010fe40000001828 */
[----:B------:R-:W-:Y:S01]  /*86d0*/  MUFU.TANH R7, R7 ;  /* 0x0000000700077308 */ /* 0x000fe20000002400 */
[----:B------:R-:W-:Y:S01]  /*86e0*/  FMUL.FTZ R35, R35, UR10 ;  /* 0x0000000a23237c20 */ /* 0x000fe20008410000 */
[----:B------:R-:W-:Y:S01]  /*86f0*/  FMUL.FTZ R34, R34, UR10 ;  /* 0x0000000a22227c20 */ /* 0x000fe20008410000 */
[----:B------:R-:W-:-:S03]  /*8700*/  FMUL.FTZ R32, R32, UR10 ;  /* 0x0000000a20207c20 */ /* 0x000fc60008410000 */
[C---:B------:R-:W-:Y:S01]  /*8710*/  HMMA.16816.F32 R36, R132.reuse, R126, R36 ;  /* 0x0000007e8424723c */ /* 0x040fe20000001824 */
[----:B------:R-:W2:Y:S01]  /*8720*/  LDSM.16.M88.4 R124, [R143+0x7800] ;  /* 0x007800008f7c783b */ /* 0x000ea20000000200 */
[----:B------:R-:W-:Y:S01]  /*8730*/  MUFU.TANH R153, R35 ;  /* 0x0000002300997308 */ /* 0x000fe20000002400 */
[----:B------:R-:W-:Y:S01]  /*8740*/  FMUL.FTZ R29, R29, UR10 ;  /* 0x0000000a1d1d7c20 */ /* 0x000fe20008410000 */
[----:B------:R-:W-:Y:S01]  /*8750*/  FMUL.FTZ R151, R31, UR10 ;  /* 0x0000000a1f977c20 */ /* 0x000fe20008410000 */
[----:B------:R-:W-:Y:S01]  /*8760*/  FMUL.FTZ R28, R28, UR10 ;  /* 0x0000000a1c1c7c20 */ /* 0x000fe20008410000 */
[----:B------:R-:W-:Y:S02]  /*8770*/  FMUL.FTZ R30, R30, UR10 ;  /* 0x0000000a1e1e7c20 */ /* 0x000fe40008410000 */
[----:B------:R-:W-:Y:S02]  /*8780*/  HMMA.16816.F32 R60, R132, R130, R60 ;  /* 0x00000082843c723c */ /* 0x000fe4000000183c */
[----:B------:R-:W-:Y:S01]  /*8790*/  MUFU.TANH R131, R34 ;  /* 0x0000002200837308 */ /* 0x000fe20000002400 */
[----:B------:R-:W-:Y:S01]  /*87a0*/  FMUL.FTZ R40, R40, UR10 ;  /* 0x0000000a28287c20 */ /* 0x000fe20008410000 */
[----:B------:R-:W-:Y:S01]  /*87b0*/  FMUL.FTZ R42, R42, UR10 ;  /* 0x0000000a2a2a7c20 */ /* 0x000fe20008410000 */
[----:B------:R-:W-:-:S05]  /*87c0*/  FMUL.FTZ R43, R43, UR10 ;  /* 0x0000000a2b2b7c20 */ /* 0x000fca0008410000 */
[----:B------:R-:W3:Y:S01]  /*87d0*/  MUFU.TANH R161, R40 ;  /* 0x0000002800a17308 */ /* 0x000ee20000002400 */
[----:B------:R-:W-:Y:S01]  /*87e0*/  FMUL.FTZ R36, R36, UR10 ;  /* 0x0000000a24247c20 */ /* 0x000fe20008410000 */
[----:B------:R-:W-:Y:S01]  /*87f0*/  FMUL.FTZ R38, R38, UR10 ;  /* 0x0000000a26267c20 */ /* 0x000fe20008410000 */
[----:B------:R-:W-:Y:S01]  /*8800*/  FMUL.FTZ R39, R39, UR10 ;  /* 0x0000000a27277c20 */ /* 0x000fe20008410000 */
[----:B-1----:R-:W-:Y:S04]  /*8810*/  HMMA.16816.F32 R16, R132, R120, R16 ;  /* 0x000000788410723c */ /* 0x002fe80000001810 */
[----:B------:R-:W1:Y:S01]  /*8820*/  MUFU.TANH R163, R42 ;  /* 0x0000002a00a37308 */ /* 0x000e620000002400 */
[----:B------:R-:W-:Y:S01]  /*8830*/  FMUL.FTZ R60, R60, UR10 ;  /* 0x0000000a3c3c7c20 */ /* 0x000fe20008410000 */
[----:B------:R-:W-:-:S02]  /*8840*/  FMUL.FTZ R63, R63, UR10 ;  /* 0x0000000a3f3f7c20 */ /* 0x000fc40008410000 */
[C---:B------:R-:W-:Y:S01]  /*8850*/  HMMA.16816.F32 R12, R132.reuse, R122, R12 ;  /* 0x0000007a840c723c */ /* 0x040fe2000000180c */
[----:B------:R-:W4:Y:S03]  /*8860*/  LDSM.16.M88.4 R120, [R143+0x8c00] ;  /* 0x008c00008f78783b */ /* 0x000f260000000200 */
[----:B------:R-:W-:Y:S04]  /*8870*/  MUFU.TANH R159, R43 ;  /* 0x0000002b009f7308 */ /* 0x000fe80000002400 */
[----:B--2---:R-:W-:Y:S04]  /*8880*/  HMMA.16816.F32 R20, R132, R126, R20 ;  /* 0x0000007e8414723c */ /* 0x004fe80000001814 */
[----:B------:R-:W-:Y:S01]  /*8890*/  MUFU.TANH R157, R36 ;  /* 0x00000024009d7308 */ /* 0x000fe20000002400 */
[----:B------:R-:W-:Y:S01]  /*88a0*/  FMUL.FTZ R145, R16, UR10 ;  /* 0x0000000a10917c20 */ /* 0x000fe20008410000 */
[----:B------:R-:W-:-:S02]  /*88b0*/  IMAD.SHL.U32 R16, R140, 0x80, RZ ;  /* 0x000000808c107824 */ /* 0x000fc400078e00ff */
[----:B------:R-:W-:Y:S01]  /*88c0*/  FMUL.FTZ R17, R17, UR10 ;  /* 0x0000000a11117c20 */ /* 0x000fe20008410000 */
[----:B------:R-:W-:Y:S01]  /*88d0*/  FMUL.FTZ R18, R18, UR10 ;  /* 0x0000000a12127c20 */ /* 0x000fe20008410000 */
[----:B------:R-:W-:Y:S01]  /*88e0*/  HMMA.16816.F32 R24, R132, R124, R24 ;  /* 0x0000007c8418723c */ /* 0x000fe20000001818 */
[----:B------:R2:W5:Y:S01]  /*88f0*/  LDSM.16.M88.4 R124, [R143+0x8800] ;  /* 0x008800008f7c783b */ /* 0x0005620000000200 */
[----:B------:R-:W-:Y:S01]  /*8900*/  MUFU.TANH R139, R38 ;  /* 0x00000026008b7308 */ /* 0x000fe20000002400 */
[----:B------:R-:W-:Y:S01]  /*8910*/  FMUL.FTZ R13, R13, UR10 ;  /* 0x0000000a0d0d7c20 */ /* 0x000fe20008410000 */
[----:B------:R-:W-:-:S06]  /*8920*/  DEPBAR.LE SB0, 0x0 ;  /* 0x000080000000791a */ /* 0x000fcc0000000000 */
[----:B------:R-:W-:Y:S01]  /*8930*/  MUFU.TANH R155, R39 ;  /* 0x00000027009b7308 */ /* 0x000fe20000002400 */
[----:B------:R-:W-:Y:S01]  /*8940*/  FMUL.FTZ R147, R23, UR10 ;  /* 0x0000000a17937c20 */ /* 0x000fe20008410000 */
[----:B------:R-:W-:Y:S01]  /*8950*/  FMUL.FTZ R20, R20, UR10 ;  /* 0x0000000a14147c20 */ /* 0x000fe20008410000 */
[----:B------:R-:W-:Y:S01]  /*8960*/  SHF.L.U32 R23, R118, 0x1, RZ ;  /* 0x0000000176177819 */ /* 0x000fe200000006ff */
[----:B------:R-:W-:-:S03]  /*8970*/  FMUL.FTZ R22, R22, UR10 ;  /* 0x0000000a16167c20 */ /* 0x000fc60008410000 */
[----:B------:R-:W-:Y:S01]  /*8980*/  LOP3.LUT R23, R23, 0x6, RZ, 0xc0, !PT ;  /* 0x0000000617177812 */ /* 0x000fe200078ec0ff */
[----:B------:R-:W-:Y:S01]  /*8990*/  MUFU.TANH R35, R22 ;  /* 0x0000001600237308 */ /* 0x000fe20000002400 */
[----:B------:R-:W-:Y:S01]  /*89a0*/  FMUL.FTZ R25, R25, UR10 ;  /* 0x0000000a19197c20 */ /* 0x000fe20008410000 */
[----:B------:R-:W-:Y:S01]  /*89b0*/  FMUL.FTZ R24, R24, UR10 ;  /* 0x0000000a18187c20 */ /* 0x000fe20008410000 */
[----:B------:R-:W-:Y:S01]  /*89c0*/  FMUL.FTZ R27, R27, UR10 ;  /* 0x0000000a1b1b7c20 */ /* 0x000fe20008410000 */
[----:B------:R-:W-:Y:S01]  /*89d0*/  FMUL.FTZ R26, R26, UR10 ;  /* 0x0000000a1a1a7c20 */ /* 0x000fe20008410000 */
[C---:B----4-:R-:W-:Y:S01]  /*89e0*/  HMMA.16816.F32 R44, R132.reuse, R122, R44 ;  /* 0x0000007a842c723c */ /* 0x050fe2000000182c */
[----:B------:R-:W-:Y:S01]  /*89f0*/  FMUL.FTZ R123, R41, UR10 ;  /* 0x0000000a297b7c20 */ /* 0x000fe20008410000 */
[----:B------:R-:W-:Y:S01]  /*8a00*/  FMUL.FTZ R41, R37, UR10 ;  /* 0x0000000a25297c20 */ /* 0x000fe20008410000 */
[----:B------:R-:W-:Y:S01]  /*8a10*/  FMUL.FTZ R37, R33, UR10 ;  /* 0x0000000a21257c20 */ /* 0x000fe20008410000 */
[----:B--2---:R2:W-:Y:S04]  /*8a20*/  MUFU.TANH R143, R20 ;  /* 0x00000014008f7308 */ /* 0x0045e80000002400 */
[C---:B------:R-:W-:Y:S04]  /*8a30*/  HMMA.16816.F32 R48, R132.reuse, R120, R48 ;  /* 0x000000788430723c */ /* 0x040fe80000001830 */
[----:B------:R4:W-:Y:S04]  /*8a40*/  MUFU.TANH R33, R29 ;  /* 0x0000001d00217308 */ /* 0x0009e80000002400 */
[----:B-----5:R-:W-:Y:S03]  /*8a50*/  HMMA.16816.F32 R52, R132, R126, R52 ;  /* 0x0000007e8434723c */ /* 0x020fe60000001834 */
[----:B------:R-:W-:Y:S01]  /*8a60*/  FMUL.FTZ R47, R47, UR10 ;  /* 0x0000000a2f2f7c20 */ /* 0x000fe20008410000 */
[----:B------:R5:W-:Y:S01]  /*8a70*/  MUFU.TANH R31, R25 ;  /* 0x00000019001f7308 */ /* 0x000be20000002400 */
[----:B------:R-:W-:Y:S01]  /*8a80*/  FMUL.FTZ R45, R45, UR10 ;  /* 0x0000000a2d2d7c20 */ /* 0x000fe20008410000 */
[----:B--2---:R-:W-:-:S02]  /*8a90*/  VIADD R20, R16, 0xffffff80 ;  /* 0xffffff8010147836 */ /* 0x004fc40000000000 */
[----:B------:R-:W-:Y:S01]  /*8aa0*/  HMMA.16816.F32 R56, R132, R124, R56 ;  /* 0x0000007c8438723c */ /* 0x000fe20000001838 */
[----:B------:R-:W-:Y:S01]  /*8ab0*/  FMUL.FTZ R135, R19, UR10 ;  /* 0x0000000a13877c20 */ /* 0x000fe20008410000 */
[----:B------:R-:W-:Y:S02]  /*8ac0*/  IMAD.IADD R20, R20, 0x1, R23 ;  /* 0x0000000114147824 */ /* 0x000fe400078e0217 */
[----:B------:R-:W-:Y:S01]  /*8ad0*/  FMUL.FTZ R49, R49, UR10 ;  /* 0x0000000a31317c20 */ /* 0x000fe20008410000 */
[----:B------:R2:W-:Y:S01]  /*8ae0*/  MUFU.TANH R43, R24 ;  /* 0x00000018002b7308 */ /* 0x0005e20000002400 */
[----:B------:R-:W-:Y:S01]  /*8af0*/  FMUL.FTZ R50, R50, UR10 ;  /* 0x0000000a32327c20 */ /* 0x000fe20008410000 */
[----:B----4-:R-:W-:Y:S01]  /*8b00*/  FMUL.FTZ R29, R21, UR10 ;  /* 0x0000000a151d7c20 */ /* 0x010fe20008410000 */
[----:B------:R-:W-:Y:S01]  /*8b10*/  FMUL.FTZ R21, R44, UR10 ;  /* 0x0000000a2c157c20 */ /* 0x000fe20008410000 */
[C---:B------:R-:W-:Y:S02]  /*8b20*/  VIADD R23, R20.reuse, 0xffffff80 ;  /* 0xffffff8014177836 */ /* 0x040fe40000000000 */
[----:B------:R-:W-:-:S02]  /*8b30*/  VIADD R22, R20, 0xfffffff8 ;  /* 0xfffffff814167836 */ /* 0x000fc40000000000 */
[----:B------:R-:W-:Y:S01]  /*8b40*/  FMUL.FTZ R53, R53, UR10 ;  /* 0x0000000a35357c20 */ /* 0x000fe20008410000 */
[----:B------:R-:W-:Y:S01]  /*8b50*/  MUFU.TANH R123, R123 ;  /* 0x0000007b007b7308 */ /* 0x000fe20000002400 */
[CC--:B------:R-:W-:Y:S01]  /*8b60*/  ISETP.GE.AND P1, PT, R23.reuse, R142.reuse, PT ;  /* 0x0000008e1700720c */ /* 0x0c0fe20003f26270 */
[----:B-----5:R-:W-:Y:S01]  /*8b70*/  FMUL.FTZ R25, R46, UR10 ;  /* 0x0000000a2e197c20 */ /* 0x020fe20008410000 */
[----:B------:R-:W-:Y:S01]  /*8b80*/  ISETP.GE.AND P0, PT, R23, R141, PT ;  /* 0x0000008d1700720c */ /* 0x000fe20003f06270 */
[----:B------:R-:W-:Y:S01]  /*8b90*/  FMUL.FTZ R55, R55, UR10 ;  /* 0x0000000a37377c20 */ /* 0x000fe20008410000 */
[----:B------:R-:W-:Y:S01]  /*8ba0*/  ISETP.GE.AND P5, PT, R22, R142, PT ;  /* 0x0000008e1600720c */ /* 0x000fe20003fa6270 */
[----:B------:R-:W-:Y:S02]  /*8bb0*/  FMUL.FTZ R57, R57, UR10 ;  /* 0x0000000a39397c20 */ /* 0x000fe40008410000 */
[----:B------:R-:W4:Y:S01]  /*8bc0*/  MUFU.TANH R21, R21 ;  /* 0x0000001500157308 */ /* 0x000f220000002400 */
[----:B--2---:R-:W-:-:S02]  /*8bd0*/  I2FP.F32.U32 R24, R23 ;  /* 0x0000001700187245 */ /* 0x004fc40000201000 */
[----:B------:R-:W-:-:S03]  /*8be0*/  I2FP.F32.U32 R23, R22 ;  /* 0x0000001600177245 */ /* 0x000fc60000201000 */
[CC--:B---3--:R-:W-:Y:S02]  /*8bf0*/  FFMA.FTZ R161, R0.reuse, R24.reuse, R161 ;  /* 0x0000001800a17223 */ /* 0x0c8fe400000100a1 */
[----:B------:R-:W2:Y:S01]  /*8c00*/  MUFU.TANH R25, R25 ;  /* 0x0000001900197308 */ /* 0x000ea20000002400 */
[----:B-1----:R-:W-:Y:S01]  /*8c10*/  FFMA.FTZ R163, R0, R24, R163 ;  /* 0x0000001800a37223 */ /* 0x002fe200000100a3 */
[----:B------:R-:W-:Y:S01]  /*8c20*/  FMUL.FTZ R24, R8, UR10 ;  /* 0x0000000a08187c20 */ /* 0x000fe20008410000 */
[----:B------:R-:W-:-:S03]  /*8c30*/  VIADD R8, R20, 0xffffff98 ;  /* 0xffffff9814087836 */ /* 0x000fc60000000000 */
[----:B------:R-:W-:Y:S02]  /*8c40*/  FSEL R19, R163, -INF , !P0 ;  /* 0xff800000a3137808 */ /* 0x000fe40004000000 */
[----:B------:R1:W-:Y:S01]  /*8c50*/  MUFU.TANH R127, R17 ;  /* 0x00000011007f7308 */ /* 0x0003e20000002400 */
[----:B------:R-:W-:Y:S01]  /*8c60*/  I2FP.F32.U32 R121, R8 ;  /* 0x0000000800797245 */ /* 0x000fe20000201000 */
[----:B----4-:R-:W-:Y:S01]  /*8c70*/  FFMA.FTZ R144, R0, R23, R21 ;  /* 0x0000001700907223 */ /* 0x010fe20000010015 */
[----:B------:R-:W-:Y:S02]  /*8c80*/  FSEL R21, R161, -INF , !P1 ;  /* 0xff800000a1157808 */ /* 0x000fe40004800000 */
[----:B------:R-:W-:Y:S02]  /*8c90*/  ISETP.GE.AND P1, PT, R22, R141, PT ;  /* 0x0000008d1600720c */ /* 0x000fe40003f26270 */
[----:B------:R-:W-:Y:S01]  /*8ca0*/  FSEL R144, R144, -INF , !P5 ;  /* 0xff80000090907808 */ /* 0x000fe20006800000 */
[----:B------:R-:W3:Y:S01]  /*8cb0*/  MUFU.TANH R41, R41 ;  /* 0x0000002900297308 */ /* 0x000ee20000002400 */
[----:B--2---:R-:W-:Y:S01]  /*8cc0*/  FFMA.FTZ R25, R0, R23, R25 ;  /* 0x0000001700197223 */ /* 0x004fe20000010019 */
[----:B------:R-:W-:Y:S01]  /*8cd0*/  FMUL.FTZ R23, R12, UR10 ;  /* 0x0000000a0c177c20 */ /* 0x000fe20008410000 */
[----:B------:R-:W-:-:S03]  /*8ce0*/  VIADD R12, R20, 0xffffff89 ;  /* 0xffffff89140c7836 */ /* 0x000fc60000000000 */
[----:B------:R-:W-:Y:S02]  /*8cf0*/  FSEL R120, R25, -INF , !P1 ;  /* 0xff80000019787808 */ /* 0x000fe40004800000 */
[----:B------:R2:W-:Y:S01]  /*8d00*/  MUFU.TANH R133, R18 ;  /* 0x0000001200857308 */ /* 0x0005e20000002400 */
[----:B-1----:R-:W-:-:S05]  /*8d10*/  VIADD R17, R20, 0xffffff81 ;  /* 0xffffff8114117836 */ /* 0x002fca0000000000 */
[C---:B------:R-:W-:Y:S02]  /*8d20*/  ISETP.GE.AND P0, PT, R17.reuse, R142, PT ;  /* 0x0000008e1100720c */ /* 0x040fe40003f06270 */
[----:B------:R1:W-:Y:S01]  /*8d30*/  MUFU.TANH R149, R27 ;  /* 0x0000001b00957308 */ /* 0x0003e20000002400 */
[----:B------:R-:W-:Y:S02]  /*8d40*/  ISETP.GE.AND P5, PT, R17, R141, PT ;  /* 0x0000008d1100720c */ /* 0x000fe40003fa6270 */
[----:B------:R-:W-:Y:S01]  /*8d50*/  I2FP.F32.U32 R22, R17 ;  /* 0x0000001100167245 */ /* 0x000fe20000201000 */
[----:B------:R-:W-:-:S04]  /*8d60*/  VIADD R17, R20, 0xffffff88 ;  /* 0xffffff8814117836 */ /* 0x000fc80000000000 */
[----:B------:R-:W-:Y:S01]  /*8d70*/  MUFU.TANH R37, R37 ;  /* 0x0000002500257308 */ /* 0x000fe20000002400 */
[----:B------:R-:W-:Y:S02]  /*8d80*/  ISETP.GE.AND P1, PT, R17, R142, PT ;  /* 0x0000008e1100720c */ /* 0x000fe40003f26270 */
[----:B--2---:R-:W-:-:S05]  /*8d90*/  I2FP.F32.U32 R18, R17 ;  /* 0x0000001100127245 */ /* 0x004fca0000201000 */
[C---:B------:R-:W-:Y:S01]  /*8da0*/  FFMA.FTZ R25, R0.reuse, R18, R157 ;  /* 0x0000001200197223 */ /* 0x040fe2000001009d */
[----:B------:R-:W2:Y:S01]  /*8db0*/  MUFU.TANH R137, R32 ;  /* 0x0000002000897308 */ /* 0x000ea20000002400 */
[CC--:B-1----:R-:W-:Y:S01]  /*8dc0*/  FFMA.FTZ R27, R0.reuse, R22.reuse, R123 ;  /* 0x00000016001b7223 */ /* 0x0c2fe2000001007b */
[----:B------:R-:W-:Y:S01]  /*8dd0*/  FFMA.FTZ R22, R0, R22, R159 ;  /* 0x0000001600167223 */ /* 0x000fe2000001009f */
[----:B------:R-:W-:Y:S01]  /*8de0*/  FMUL.FTZ R157, R14, UR10 ;  /* 0x0000000a0e9d7c20 */ /* 0x000fe20008410000 */
[----:B------:R-:W-:Y:S01]  /*8df0*/  FSEL R25, R25, -INF , !P1 ;  /* 0xff80000019197808 */ /* 0x000fe20004800000 */
[----:B------:R-:W-:Y:S01]  /*8e00*/  VIADD R14, R20, 0xffffff90 ;  /* 0xffffff90140e7836 */ /* 0x000fe20000000000 */
[----:B------:R-:W-:Y:S02]  /*8e10*/  FSEL R27, R27, -INF , !P0 ;  /* 0xff8000001b1b7808 */ /* 0x000fe40004000000 */
[-C--:B------:R-:W-:Y:S01]  /*8e20*/  ISETP.GE.AND P0, PT, R17, R141.reuse, PT ;  /* 0x0000008d1100720c */ /* 0x080fe20003f06270 */
[----:B------:R3:W-:Y:S01]  /*8e30*/  MUFU.TANH R159, R23 ;  /* 0x00000017009f7308 */ /* 0x0007e20000002400 */
[----:B------:R-:W-:Y:S01]  /*8e40*/  FSEL R17, R22, -INF , !P5 ;  /* 0xff80000016117808 */ /* 0x000fe20006800000 */
[----:B------:R-:W-:Y:S01]  /*8e50*/  FMUL.FTZ R22, R15, UR10 ;  /* 0x0000000a0f167c20 */ /* 0x000fe20008410000 */
[----:B------:R-:W-:Y:S01]  /*8e60*/  ISETP.GE.AND P5, PT, R12, R142, PT ;  /* 0x0000008e0c00720c */ /* 0x000fe20003fa6270 */
[----:B------:R-:W-:Y:S01]  /*8e70*/  FFMA.FTZ R15, R0, R18, R139 ;  /* 0x00000012000f7223 */ /* 0x000fe2000001008b */
[----:B------:R-:W-:-:S02]  /*8e80*/  ISETP.GE.AND P1, PT, R12, R141, PT ;  /* 0x0000008d0c00720c */ /* 0x000fc40003f26270 */
[----:B------:R-:W-:Y:S01]  /*8e90*/  I2FP.F32.U32 R12, R12 ;  /* 0x0000000c000c7245 */ /* 0x000fe20000201000 */
[----:B------:R-:W1:Y:S01]  /*8ea0*/  MUFU.TANH R129, R28 ;  /* 0x0000001c00817308 */ /* 0x000e620000002400 */
[----:B------:R-:W-:Y:S02]  /*8eb0*/  FSEL R15, R15, -INF , !P0 ;  /* 0xff8000000f0f7808 */ /* 0x000fe40004000000 */
[----:B------:R-:W-:Y:S01]  /*8ec0*/  ISETP.GE.AND P0, PT, R14, R142, PT ;  /* 0x0000008e0e00720c */ /* 0x000fe20003f06270 */
[----:B------:R-:W-:Y:S01]  /*8ed0*/  FFMA.FTZ R155, R0, R12, R155 ;  /* 0x0000000c009b7223 */ /* 0x000fe2000001009b */
[----:B------:R-:W-:-:S03]  /*8ee0*/  I2FP.F32.U32 R18, R14 ;  /* 0x0000000e00127245 */ /* 0x000fc60000201000 */
[----:B------:R-:W-:Y:S01]  /*8ef0*/  MUFU.TANH R151, R151 ;  /* 0x0000009700977308 */ /* 0x000fe20000002400 */
[C---:B---3--:R-:W-:Y:S01]  /*8f00*/  FFMA.FTZ R23, R0.reuse, R12, R41 ;  /* 0x0000000c00177223 */ /* 0x048fe20000010029 */
[CC--:B------:R-:W-:Y:S01]  /*8f10*/  FFMA.FTZ R235, R0.reuse, R18.reuse, R131 ;  /* 0x0000001200eb7223 */ /* 0x0c0fe20000010083 */
[----:B--2---:R-:W-:-:S03]  /*8f20*/  FFMA.FTZ R137, R0, R18, R137 ;  /* 0x0000001200897223 */ /* 0x004fc60000010089 */
[----:B------:R-:W-:Y:S02]  /*8f30*/  FSEL R23, R23, -INF , !P5 ;  /* 0xff80000017177808 */ /* 0x000fe40006800000 */
[----:B------:R2:W-:Y:S01]  /*8f40*/  MUFU.TANH R123, R13 ;  /* 0x0000000d007b7308 */ /* 0x0005e20000002400 */
[----:B------:R-:W-:Y:S01]  /*8f50*/  ISETP.GE.AND P5, PT, R14, R141, PT ;  /* 0x0000008d0e00720c */ /* 0x000fe20003fa6270 */
[----:B-1----:R-:W-:Y:S01]  /*8f60*/  FFMA.FTZ R129, R0, R121, R129 ;  /* 0x0000007900817223 */ /* 0x002fe20000010081 */
[----:B------:R-:W-:Y:S02]  /*8f70*/  IADD3 R14, PT, PT, R20, -0x6f, RZ ;  /* 0xffffff91140e7810 */ /* 0x000fe40007ffe0ff */
[----:B------:R-:W-:Y:S02]  /*8f80*/  FSEL R235, R235, -INF , !P5 ;  /* 0xff800000ebeb7808 */ /* 0x000fe40006800000 */
[----:B------:R-:W-:Y:S01]  /*8f90*/  I2FP.F32.U32 R12, R14 ;  /* 0x0000000e000c7245 */ /* 0x000fe20000201000 */
[----:B------:R-:W1:Y:S01]  /*8fa0*/  MUFU.TANH R125, R30 ;  /* 0x0000001e007d7308 */ /* 0x000e620000002400 */
[----:B------:R-:W-:-:S02]  /*8fb0*/  FSEL R239, R137, -INF , !P0 ;  /* 0xff80000089ef7808 */ /* 0x000fc40004000000 */
[----:B------:R-:W-:Y:S01]  /*8fc0*/  ISETP.GE.AND P5, PT, R8, R142, PT ;  /* 0x0000008e0800720c */ /* 0x000fe20003fa6270 */
[CC--:B------:R-:W-:Y:S01]  /*8fd0*/  FFMA.FTZ R37, R0.reuse, R12.reuse, R37 ;  /* 0x0000000c00257223 */ /* 0x0c0fe20000010025 */
[----:B------:R-:W-:Y:S01]  /*8fe0*/  FFMA.FTZ R153, R0, R12, R153 ;  /* 0x0000000c00997223 */ /* 0x000fe20000010099 */
[----:B------:R-:W-:Y:S01]  /*8ff0*/  ISETP.GE.AND P0, PT, R14, R141, PT ;  /* 0x0000008d0e00720c */ /* 0x000fe20003f06270 */
[----:B------:R-:W-:Y:S01]  /*9000*/  FMUL.FTZ R12, R11, UR10 ;  /* 0x0000000a0b0c7c20 */ /* 0x000fe20008410000 */
[----:B------:R-:W-:Y:S01]  /*9010*/  FSEL R241, R129, -INF , !P5 ;  /* 0xff80000081f17808 */ /* 0x000fe20006800000 */
[----:B------:R-:W3:Y:S01]  /*9020*/  MUFU.TANH R39, R26 ;  /* 0x0000001a00277308 */ /* 0x000ee20000002400 */
[----:B--2---:R-:W-:Y:S01]  /*9030*/  FSEL R13, R155, -INF , !P1 ;  /* 0xff8000009b0d7808 */ /* 0x004fe20004800000 */
[----:B------:R-:W-:Y:S01]  /*9040*/  FMUL.FTZ R11, R4, UR10 ;  /* 0x0000000a040b7c20 */ /* 0x000fe20008410000 */
[----:B------:R-:W-:Y:S01]  /*9050*/  ISETP.GE.AND P1, PT, R14, R142, PT ;  /* 0x0000008e0e00720c */ /* 0x000fe20003f26270 */
[----:B------:R-:W-:Y:S01]  /*9060*/  VIADD R4, R20, 0xffffffa1 ;  /* 0xffffffa114047836 */ /* 0x000fe20000000000 */
[----:B------:R-:W-:-:S02]  /*9070*/  FSEL R233, R153, -INF , !P0 ;  /* 0xff80000099e97808 */ /* 0x000fc40004000000 */
[----:B------:R-:W-:Y:S01]  /*9080*/  FSEL R243, R37, -INF , !P1 ;  /* 0xff80000025f37808 */ /* 0x000fe20004800000 */
[----:B------:R-:W-:Y:S01]  /*9090*/  FMUL.FTZ R37, R10, UR10 ;  /* 0x0000000a0a257c20 */ /* 0x000fe20008410000 */
[----:B------:R-:W-:Y:S01]  /*90a0*/  ISETP.GE.AND P1, PT, R8, R141, PT ;  /* 0x0000008d0800720c */ /* 0x000fe20003f26270 */
[----:B------:R-:W-:Y:S02]  /*90b0*/  VIADD R8, R20, 0xffffff99 ;  /* 0xffffff9914087836 */ /* 0x000fe40000000000 */
[----:B-1----:R-:W-:Y:S01]  /*90c0*/  FFMA.FTZ R121, R0, R121, R125 ;  /* 0x0000007900797223 */ /* 0x002fe2000001007d */
[----:B------:R-:W1:Y:S02]  /*90d0*/  MUFU.TANH R29, R29 ;  /* 0x0000001d001d7308 */ /* 0x000e640000002400 */
[----:B------:R-:W-:Y:S02]  /*90e0*/  ISETP.GE.AND P0, PT, R8, R142, PT ;  /* 0x0000008e0800720c */ /* 0x000fe40003f06270 */
[----:B------:R-:W-:-:S02]  /*90f0*/  I2FP.F32.U32 R10, R8 ;  /* 0x00000008000a7245 */ /* 0x000fc40000201000 */
[-C--:B------:R-:W-:Y:S01]  /*9100*/  ISETP.GE.AND P5, PT, R8, R141.reuse, PT ;  /* 0x0000008d0800720c */ /* 0x080fe20003fa6270 */
[----:B------:R-:W-:Y:S01]  /*9110*/  VIADD R8, R20, 0xffffffa0 ;  /* 0xffffffa014087836 */ /* 0x000fe20000000000 */
[----:B------:R-:W-:Y:S01]  /*9120*/  FSEL R121, R121, -INF , !P1 ;  /* 0xff80000079797808 */ /* 0x000fe20004800000 */
[CC--:B------:R-:W-:Y:S01]  /*9130*/  FFMA.FTZ R237, R0.reuse, R10.reuse, R33 ;  /* 0x0000000a00ed7223 */ /* 0x0c0fe20000010021 */
[----:B------:R-:W-:Y:S01]  /*9140*/  FFMA.FTZ R151, R0, R10, R151 ;  /* 0x0000000a00977223 */ /* 0x000fe20000010097 */
[----:B------:R-:W2:Y:S01]  /*9150*/  MUFU.TANH R147, R147 ;  /* 0x0000009300937308 */ /* 0x000ea20000002400 */
[----:B------:R-:W-:Y:S02]  /*9160*/  I2FP.F32.U32 R10, R8 ;  /* 0x00000008000a7245 */ /* 0x000fe40000201000 */
[----:B------:R-:W-:Y:S02]  /*9170*/  ISETP.GE.AND P1, PT, R8, R142, PT ;  /* 0x0000008e0800720c */ /* 0x000fe40003f26270 */
[----:B------:R-:W-:Y:S01]  /*9180*/  FSEL R237, R237, -INF , !P0 ;  /* 0xff800000eded7808 */ /* 0x000fe20004000000 */
[-C--:B------:R-:W-:Y:S01]  /*9190*/  FFMA.FTZ R43, R0, R10.reuse, R43 ;  /* 0x0000000a002b7223 */ /* 0x080fe2000001002b */
[----:B------:R-:W-:Y:S01]  /*91a0*/  ISETP.GE.AND P0, PT, R8, R141, PT ;  /* 0x0000008d0800720c */ /* 0x000fe20003f06270 */
[----:B------:R-:W4:Y:S01]  /*91b0*/  MUFU.TANH R145, R145 ;  /* 0x0000009100917308 */ /* 0x000f220000002400 */
[----:B------:R-:W-:Y:S01]  /*91c0*/  FSEL R231, R151, -INF , !P5 ;  /* 0xff80000097e77808 */ /* 0x000fe20006800000 */
[----:B---3--:R-:W-:Y:S01]  /*91d0*/  FFMA.FTZ R39, R0, R10, R39 ;  /* 0x0000000a00277223 */ /* 0x008fe20000010027 */
[----:B------:R-:W-:Y:S01]  /*91e0*/  FSEL R137, R43, -INF , !P1 ;  /* 0xff8000002b897808 */ /* 0x000fe20004800000 */
[----:B------:R-:W-:Y:S01]  /*91f0*/  FMUL.FTZ R43, R67, UR10 ;  /* 0x0000000a432b7c20 */ /* 0x000fe20008410000 */
[----:B------:R-:W-:-:S02]  /*9200*/  ISETP.GE.AND P5, PT, R4, R142, PT ;  /* 0x0000008e0400720c */ /* 0x000fc40003fa6270 */
[----:B------:R-:W-:Y:S01]  /*9210*/  I2FP.F32.U32 R8, R4 ;  /* 0x0000000400087245 */ /* 0x000fe20000201000 */
[----:B------:R-:W3:Y:S01]  /*9220*/  MUFU.TANH R135, R135 ;  /* 0x0000008700877308 */ /* 0x000ee20000002400 */
[----:B------:R-:W-:Y:S01]  /*9230*/  ISETP.GE.AND P1, PT, R4, R141, PT ;  /* 0x0000008d0400720c */ /* 0x000fe20003f26270 */
[----:B------:R-:W-:Y:S01]  /*9240*/  VIADD R4, R20, 0xffffffa8 ;  /* 0xffffffa814047836 */ /* 0x000fe20000000000 */
[----:B------:R-:W-:Y:S01]  /*9250*/  FSEL R225, R39, -INF , !P0 ;  /* 0xff80000027e17808 */ /* 0x000fe20004000000 */
[CC--:B------:R-:W-:Y:S01]  /*9260*/  FFMA.FTZ R139, R0.reuse, R8.reuse, R31 ;  /* 0x00000008008b7223 */ /* 0x0c0fe2000001001f */
[----:B------:R-:W-:Y:S01]  /*9270*/  FFMA.FTZ R149, R0, R8, R149 ;  /* 0x0000000800957223 */ /* 0x000fe20000010095 */
[----:B------:R-:W-:Y:S01]  /*9280*/  FMUL.FTZ R31, R6, UR10 ;  /* 0x0000000a061f7c20 */ /* 0x000fe20008410000 */
[----:B------:R-:W-:Y:S01]  /*9290*/  I2FP.F32.U32 R223, R4 ;  /* 0x0000000400df7245 */ /* 0x000fe20000201000 */
[----:B------:R-:W-:Y:S01]  /*92a0*/  VIADD R6, R20, 0xffffffa9 ;  /* 0xffffffa914067836 */ /* 0x000fe20000000000 */
[-C--:B------:R-:W-:Y:S01]  /*92b0*/  ISETP.GE.AND P0, PT, R4, R142.reuse, PT ;  /* 0x0000008e0400720c */ /* 0x080fe20003f06270 */
[----:B------:R-:W-:Y:S01]  /*92c0*/  VIADD R8, R20, 0xffffffb0 ;  /* 0xffffffb014087836 */ /* 0x000fe20000000000 */
[----:B------:R-:W-:Y:S01]  /*92d0*/  FSEL R139, R139, -INF , !P5 ;  /* 0xff8000008b8b7808 */ /* 0x000fe20006800000 */
[----:B------:R-:W-:Y:S01]  /*92e0*/  FFMA.FTZ R227, R0, R223, R143 ;  /* 0x000000df00e37223 */ /* 0x000fe2000001008f */
[----:B------:R-:W-:Y:S01]  /*92f0*/  ISETP.GE.AND P5, PT, R4, R141, PT ;  /* 0x0000008d0400720c */ /* 0x000fe20003fa6270 */
[----:B------:R-:W-:Y:S01]  /*9300*/  FFMA.FTZ R223, R0, R223, R35 ;  /* 0x000000df00df7223 */ /* 0x000fe20000010023 */
[----:B------:R-:W-:Y:S01]  /*9310*/  FSEL R143, R149, -INF , !P1 ;  /* 0xff800000958f7808 */ /* 0x000fe20004800000 */
[----:B------:R-:W5:Y:S01]  /*9320*/  MUFU.TANH R157, R157 ;  /* 0x0000009d009d7308 */ /* 0x000f620000002400 */
[----:B------:R-:W-:Y:S01]  /*9330*/  FSEL R227, R227, -INF , !P0 ;  /* 0xff800000e3e37808 */ /* 0x000fe20004000000 */
[----:B------:R-:W-:Y:S01]  /*9340*/  FMUL.FTZ R35, R64, UR10 ;  /* 0x0000000a40237c20 */ /* 0x000fe20008410000 */
[----:B------:R-:W-:Y:S01]  /*9350*/  ISETP.GE.AND P1, PT, R6, R142, PT ;  /* 0x0000008e0600720c */ /* 0x000fe20003f26270 */
[----:B------:R-:W-:Y:S01]  /*9360*/  FMUL.FTZ R39, R66, UR10 ;  /* 0x0000000a42277c20 */ /* 0x000fe20008410000 */
[----:B------:R-:W-:-:S02]  /*9370*/  ISETP.GE.AND P0, PT, R6, R141, PT ;  /* 0x0000008d0600720c */ /* 0x000fc40003f06270 */
[----:B------:R-:W-:Y:S01]  /*9380*/  I2FP.F32.U32 R4, R6 ;  /* 0x0000000600047245 */ /* 0x000fe20000201000 */
[----:B------:R-:W5:Y:S01]  /*9390*/  MUFU.TANH R41, R22 ;  /* 0x0000001600297308 */ /* 0x000f620000002400 */
[----:B------:R-:W-:Y:S02]  /*93a0*/  I2FP.F32.U32 R6, R8 ;  /* 0x0000000800067245 */ /* 0x000fe40000201000 */
[----:B------:R-:W-:Y:S01]  /*93b0*/  FSEL R223, R223, -INF , !P5 ;  /* 0xff800000dfdf7808 */ /* 0x000fe20006800000 */
[CC--:B-1----:R-:W-:Y:S01]  /*93c0*/  FFMA.FTZ R29, R0.reuse, R4.reuse, R29 ;  /* 0x00000004001d7223 */ /* 0x0c2fe2000001001d */
[C---:B--2---:R-:W-:Y:S01]  /*93d0*/  FFMA.FTZ R147, R0.reuse, R4, R147 ;  /* 0x0000000400937223 */ /* 0x044fe20000010093 */
[----:B----4-:R-:W-:Y:S01]  /*93e0*/  FFMA.FTZ R145, R0, R6, R145 ;  /* 0x0000000600917223 */ /* 0x010fe20000010091 */
[----:B------:R-:W-:Y:S01]  /*93f0*/  VIADD R4, R20, 0xffffffb1 ;  /* 0xffffffb114047836 */ /* 0x000fe20000000000 */
[----:B------:R-:W-:Y:S01]  /*9400*/  ISETP.GE.AND P5, PT, R8, R142, PT ;  /* 0x0000008e0800720c */ /* 0x000fe20003fa6270 */
[----:B------:R-:W-:Y:S01]  /*9410*/  FFMA.FTZ R133, R0, R6, R133 ;  /* 0x0000000600857223 */ /* 0x000fe20000010085 */
[----:B------:R-:W-:Y:S01]  /*9420*/  FSEL R221, R147, -INF , !P0 ;  /* 0xff80000093dd7808 */ /* 0x000fe20004000000 */
[----:B------:R-:W1:Y:S01]  /*9430*/  MUFU.TANH R131, R24 ;  /* 0x0000001800837308 */ /* 0x000e620000002400 */
[----:B------:R-:W-:-:S02]  /*9440*/  FSEL R205, R145, -INF , !P5 ;  /* 0xff80000091cd7808 */ /* 0x000fc40006800000 */
[----:B------:R-:W-:Y:S02]  /*9450*/  IADD3 R6, PT, PT, R20, -0x48, RZ ;  /* 0xffffffb814067810 */ /* 0x000fe40007ffe0ff */
[C---:B------:R-:W-:Y:S02]  /*9460*/  ISETP.GE.AND P0, PT, R4.reuse, R142, PT ;  /* 0x0000008e0400720c */ /* 0x040fe40003f06270 */
[-C--:B------:R-:W-:Y:S01]  /*9470*/  ISETP.GE.AND P5, PT, R4, R141.reuse, PT ;  /* 0x0000008d0400720c */ /* 0x080fe20003fa6270 */
[----:B------:R-:W2:Y:S01]  /*9480*/  MUFU.TANH R37, R37 ;  /* 0x0000002500257308 */ /* 0x000ea20000002400 */
[----:B------:R-:W-:Y:S02]  /*9490*/  FSEL R229, R29, -INF , !P1 ;  /* 0xff8000001de57808 */ /* 0x000fe40004800000 */
[----:B------:R-:W-:Y:S02]  /*94a0*/  I2FP.F32.U32 R4, R4 ;  /* 0x0000000400047245 */ /* 0x000fe40000201000 */
[----:B------:R-:W-:-:S02]  /*94b0*/  ISETP.GE.AND P1, PT, R8, R141, PT ;  /* 0x0000008d0800720c */ /* 0x000fc40003f26270 */
[----:B------:R-:W-:Y:S01]  /*94c0*/  I2FP.F32.U32 R8, R6 ;  /* 0x0000000600087245 */ /* 0x000fe20000201000 */
[CC--:B------:R-:W-:Y:S01]  /*94d0*/  FFMA.FTZ R127, R0.reuse, R4.reuse, R127 ;  /* 0x00000004007f7223 */ /* 0x0c0fe2000001007f */
[----:B---3--:R-:W-:Y:S01]  /*94e0*/  FFMA.FTZ R135, R0, R4, R135 ;  /* 0x0000000400877223 */ /* 0x008fe20000010087 */
[----:B------:R-:W-:Y:S01]  /*94f0*/  FSEL R215, R133, -INF , !P1 ;  /* 0xff80000085d77808 */ /* 0x000fe20004800000 */
[----:B------:R-:W-:Y:S02]  /*9500*/  VIADD R4, R20, 0xffffffb9 ;  /* 0xffffffb914047836 */ /* 0x000fe40000000000 */
[----:B------:R-:W-:Y:S01]  /*9510*/  FFMA.FTZ R159, R0, R8, R159 ;  /* 0x00000008009f7223 */ /* 0x000fe2000001009f */
[----:B------:R-:W-:Y:S01]  /*9520*/  ISETP.GE.AND P1, PT, R6, R142, PT ;  /* 0x0000008e0600720c */ /* 0x000fe20003f26270 */
[----:B------:R-:W3:Y:S01]  /*9530*/  MUFU.TANH R33, R12 ;  /* 0x0000000c00217308 */ /* 0x000ee20000002400 */
[----:B------:R-:W-:Y:S01]  /*9540*/  FSEL R207, R127, -INF , !P0 ;  /* 0xff8000007fcf7808 */ /* 0x000fe20004000000 */
[----:B-----5:R-:W-:Y:S01]  /*9550*/  FFMA.FTZ R157, R0, R8, R157 ;  /* 0x00000008009d7223 */ /* 0x020fe2000001009d */
[----:B------:R-:W-:Y:S01]  /*9560*/  ISETP.GE.AND P0, PT, R6, R141, PT ;  /* 0x0000008d0600720c */ /* 0x000fe20003f06270 */
[----:B------:R-:W-:Y:S01]  /*9570*/  VIADD R8, R20, 0xffffffc1 ;  /* 0xffffffc114087836 */ /* 0x000fe20000000000 */
[----:B------:R-:W-:-:S02]  /*9580*/  FSEL R211, R135, -INF , !P5 ;  /* 0xff80000087d37808 */ /* 0x000fc40006800000 */
[----:B------:R-:W-:Y:S01]  /*9590*/  I2FP.F32.U32 R6, R4 ;  /* 0x0000000400067245 */ /* 0x000fe20000201000 */
[----:B------:R-:W4:Y:S01]  /*95a0*/  MUFU.TANH R11, R11 ;  /* 0x0000000b000b7308 */ /* 0x000f220000002400 */
[----:B------:R-:W-:Y:S02]  /*95b0*/  FSEL R219, R159, -INF , !P1 ;  /* 0xff8000009fdb7808 */ /* 0x000fe40004800000 */
[----:B------:R-:W-:Y:S01]  /*95c0*/  ISETP.GE.AND P5, PT, R4, R142, PT ;  /* 0x0000008e0400720c */ /* 0x000fe20003fa6270 */
[-C--:B------:R-:W-:Y:S01]  /*95d0*/  FFMA.FTZ R123, R0, R6.reuse, R123 ;  /* 0x00000006007b7223 */ /* 0x080fe2000001007b */
[----:B------:R-:W-:Y:S01]  /*95e0*/  ISETP.GE.AND P1, PT, R4, R141, PT ;  /* 0x0000008d0400720c */ /* 0x000fe20003f26270 */
[----:B------:R-:W-:Y:S02]  /*95f0*/  VIADD R4, R20, 0xffffffc0 ;  /* 0xffffffc014047836 */ /* 0x000fe40000000000 */
[----:B------:R-:W-:Y:S01]  /*9600*/  FFMA.FTZ R209, R0, R6, R41 ;  /* 0x0000000600d17223 */ /* 0x000fe20000010029 */
[----:B------:R-:W5:Y:S01]  /*9610*/  MUFU.TANH R31, R31 ;  /* 0x0000001f001f7308 */ /* 0x000f620000002400 */
[----:B------:R-:W-:Y:S01]  /*9620*/  FSEL R213, R157, -INF , !P0 ;  /* 0xff8000009dd57808 */ /* 0x000fe20004000000 */
[----:B------:R-:W-:Y:S01]  /*9630*/  FMUL.FTZ R41, R61, UR10 ;  /* 0x0000000a3d297c20 */ /* 0x000fe20008410000 */
[----:B------:R-:W-:Y:S01]  /*9640*/  I2FP.F32.U32 R6, R4 ;  /* 0x0000000400067245 */ /* 0x000fe20000201000 */
[----:B------:R-:W-:Y:S01]  /*9650*/  FMUL.FTZ R61, R62, UR10 ;  /* 0x0000000a3e3d7c20 */ /* 0x000fe20008410000 */
[----:B------:R-:W-:-:S02]  /*9660*/  FSEL R217, R123, -INF , !P5 ;  /* 0xff8000007bd97808 */ /* 0x000fc40006800000 */
[----:B------:R-:W-:Y:S01]  /*9670*/  ISETP.GE.AND P0, PT, R4, R142, PT ;  /* 0x0000008e0400720c */ /* 0x000fe20003f06270 */
[-C--:B-1----:R-:W-:Y:S01]  /*9680*/  FFMA.FTZ R131, R0, R6.reuse, R131 ;  /* 0x0000000600837223 */ /* 0x082fe20000010083 */
[-C--:B------:R-:W-:Y:S01]  /*9690*/  ISETP.GE.AND P5, PT, R4, R141.reuse, PT ;  /* 0x0000008d0400720c */ /* 0x080fe20003fa6270 */
[----:B--2---:R-:W-:Y:S01]  /*96a0*/  FFMA.FTZ R37, R0, R6, R37 ;  /* 0x0000000600257223 */ /* 0x004fe20000010025 */
[----:B------:R-:W-:Y:S01]  /*96b0*/  I2FP.F32.U32 R4, R8 ;  /* 0x0000000800047245 */ /* 0x000fe20000201000 */
[----:B------:R-:W-:Y:S01]  /*96c0*/  VIADD R6, R20, 0xffffffc8 ;  /* 0xffffffc814067836 */ /* 0x000fe20000000000 */
[----:B------:R-:W1:Y:S01]  /*96d0*/  MUFU.TANH R35, R35 ;  /* 0x0000002300237308 */ /* 0x000e620000002400 */
[----:B------:R-:W-:Y:S02]  /*96e0*/  FSEL R209, R209, -INF , !P1 ;  /* 0xff800000d1d17808 */ /* 0x000fe40004800000 */
[----:B------:R-:W-:Y:S01]  /*96f0*/  FSEL R193, R131, -INF , !P0 ;  /* 0xff80000083c17808 */ /* 0x000fe20004000000 */
[CC--:B------:R-:W-:Y:S01]  /*9700*/  FFMA.FTZ R197, R0.reuse, R4.reuse, R9 ;  /* 0x0000000400c57223 */ /* 0x0c0fe20000010009 */
[----:B---3--:R-:W-:Y:S01]  /*9710*/  FFMA.FTZ R187, R0, R4, R33 ;  /* 0x0000000400bb7223 */ /* 0x008fe20000010021 */
[----:B------:R-:W-:Y:S01]  /*9720*/  ISETP.GE.AND P1, PT, R8, R142, PT ;  /* 0x0000008e0800720c */ /* 0x000fe20003f26270 */
[----:B------:R-:W-:Y:S01]  /*9730*/  FMUL.FTZ R33, R56, UR10 ;  /* 0x0000000a38217c20 */ /* 0x000fe20008410000 */
[----:B------:R-:W-:Y:S01]  /*9740*/  ISETP.GE.AND P0, PT, R8, R141, PT ;  /* 0x0000008d0800720c */ /* 0x000fe20003f06270 */
[----:B------:R-:W-:Y:S01]  /*9750*/  VIADD R8, R20, 0xffffffc9 ;  /* 0xffffffc914087836 */ /* 0x000fe20000000000 */
[----:B------:R-:W-:Y:S01]  /*9760*/  I2FP.F32.U32 R4, R6 ;  /* 0x0000000600047245 */ /* 0x000fe20000201000 */
[----:B------:R-:W-:Y:S01]  /*9770*/  MUFU.TANH R29, R65 ;  /* 0x00000041001d7308 */ /* 0x000fe20000002400 */
[----:B------:R-:W-:-:S02]  /*9780*/  FSEL R195, R37, -INF , !P5 ;  /* 0xff80000025c37808 */ /* 0x000fc40006800000 */
[----:B------:R-:W-:Y:S01]  /*9790*/  FSEL R197, R197, -INF , !P1 ;  /* 0xff800000c5c57808 */ /* 0x000fe20004800000 */
[----:B----4-:R-:W-:Y:S01]  /*97a0*/  FFMA.FTZ R11, R0, R4, R11 ;  /* 0x00000004000b7223 */ /* 0x010fe2000001000b */
[----:B------:R-:W-:Y:S01]  /*97b0*/  ISETP.GE.AND P5, PT, R6, R142, PT ;  /* 0x0000008e0600720c */ /* 0x000fe20003fa6270 */
[----:B-----5:R-:W-:Y:S01]  /*97c0*/  FFMA.FTZ R31, R0, R4, R31 ;  /* 0x00000004001f7223 */ /* 0x020fe2000001001f */
[-C--:B------:R-:W-:Y:S01]  /*97d0*/  ISETP.GE.AND P1, PT, R6, R141.reuse, PT ;  /* 0x0000008d0600720c */ /* 0x080fe20003f26270 */
[----:B------:R-:W-:Y:S01]  /*97e0*/  VIADD R4, R20, 0xffffffd0 ;  /* 0xffffffd014047836 */ /* 0x000fe20000000000 */
[----:B------:R-:W-:Y:S01]  /*97f0*/  I2FP.F32.U32 R6, R8 ;  /* 0x0000000800067245 */ /* 0x000fe20000201000 */
[----:B------:R-:W-:Y:S01]  /*9800*/  MUFU.TANH R43, R43 ;  /* 0x0000002b002b7308 */ /* 0x000fe20000002400 */
[----:B------:R-:W-:Y:S02]  /*9810*/  FSEL R187, R187, -INF , !P0 ;  /* 0xff800000bbbb7808 */ /* 0x000fe40004000000 */
[----:B------:R-:W-:Y:S01]  /*9820*/  FSEL R199, R11, -INF , !P5 ;  /* 0xff8000000bc77808 */ /* 0x000fe20006800000 */
[----:B------:R-:W-:Y:S01]  /*9830*/  FFMA.FTZ R5, R0, R6, R5 ;  /* 0x0000000600057223 */ /* 0x000fe20000010005 */
[----:B------:R-:W-:Y:S01]  /*9840*/  ISETP.GE.AND P0, PT, R8, R142, PT ;  /* 0x0000008e0800720c */ /* 0x000fe20003f06270 */
[----:B------:R-:W-:Y:S01]  /*9850*/  FFMA.FTZ R183, R0, R6, R7 ;  /* 0x0000000600b77223 */ /* 0x000fe20000010007 */
[-C--:B------:R-:W-:Y:S01]  /*9860*/  ISETP.GE.AND P5, PT, R8, R141.reuse, PT ;  /* 0x0000008d0800720c */ /* 0x080fe20003fa6270 */
[----:B------:R-:W2:Y:S01]  /*9870*/  MUFU.TANH R39, R39 ;  /* 0x0000002700277308 */ /* 0x000ea20000002400 */
[----:B------:R-:W-:Y:S01]  /*9880*/  I2FP.F32.U32 R8, R4 ;  /* 0x0000000400087245 */ /* 0x000fe20000201000 */
[----:B------:R-:W-:Y:S01]  /*9890*/  FMUL.FTZ R7, R58, UR10 ;  /* 0x0000000a3a077c20 */ /* 0x000fe20008410000 */
[----:B------:R-:W-:Y:S01]  /*98a0*/  FSEL R171, R31, -INF , !P1 ;  /* 0xff8000001fab7808 */ /* 0x000fe20004800000 */
[----:B------:R-:W-:Y:S01]  /*98b0*/  FMUL.FTZ R31, R52, UR10 ;  /* 0x0000000a341f7c20 */ /* 0x000fe20008410000 */
[----:B------:R-:W-:Y:S01]  /*98c0*/  FSEL R203, R5, -INF , !P0 ;  /* 0xff80000005cb7808 */ /* 0x000fe20004000000 */
[----:B-1----:R-:W-:Y:S01]  /*98d0*/  FFMA.FTZ R35, R0, R8, R35 ;  /* 0x0000000800237223 */ /* 0x002fe20000010023 */
[CC--:B------:R-:W-:Y:S01]  /*98e0*/  ISETP.GE.AND P1, PT, R4.reuse, R142.reuse, PT ;  /* 0x0000008e0400720c */ /* 0x0c0fe20003f26270 */
[----:B------:R-:W1:Y:S01]  /*98f0*/  MUFU.TANH R65, R60 ;  /* 0x0000003c00417308 */ /* 0x000e620000002400 */
[-C--:B------:R-:W-:Y:S01]  /*9900*/  ISETP.GE.AND P0, PT, R4, R141.reuse, PT ;  /* 0x0000008d0400720c */ /* 0x080fe20003f06270 */
[----:B------:R-:W-:Y:S01]  /*9910*/  VIADD R4, R20, 0xffffffd1 ;  /* 0xffffffd114047836 */ /* 0x000fe20000000000 */
[----:B------:R-:W-:Y:S01]  /*9920*/  FSEL R183, R183, -INF , !P5 ;  /* 0xff800000b7b77808 */ /* 0x000fe20006800000 */
[----:B------:R-:W-:Y:S01]  /*9930*/  FMUL.FTZ R5, R59, UR10 ;  /* 0x0000000a3b057c20 */ /* 0x000fe20008410000 */
[----:B------:R-:W-:Y:S01]  /*9940*/  FSEL R156, R35, -INF , !P1 ;  /* 0xff800000239c7808 */ /* 0x000fe20004800000 */
[----:B------:R-:W-:Y:S01]  /*9950*/  FMUL.FTZ R35, R54, UR10 ;  /* 0x0000000a36237c20 */ /* 0x000fe20008410000 */
[----:B------:R-:W-:Y:S01]  /*9960*/  ISETP.GE.AND P5, PT, R4, R142, PT ;  /* 0x0000008e0400720c */ /* 0x000fe20003fa6270 */
[----:B------:R-:W3:Y:S01]  /*9970*/  MUFU.TANH R61, R61 ;  /* 0x0000003d003d7308 */ /* 0x000ee20000002400 */
[----:B------:R-:W-:Y:S01]  /*9980*/  I2FP.F32.U32 R6, R4 ;  /* 0x0000000400067245 */ /* 0x000fe20000201000 */
[----:B--2---:R-:W-:Y:S01]  /*9990*/  FFMA.FTZ R39, R0, R8, R39 ;  /* 0x0000000800277223 */ /* 0x004fe20000010027 */
[----:B------:R-:W-:Y:S01]  /*99a0*/  ISETP.GE.AND P1, PT, R4, R141, PT ;  /* 0x0000008d0400720c */ /* 0x000fe20003f26270 */
[C---:B------:R-:W-:Y:S01]  /*99b0*/  VIADD R4, R20.reuse, 0xffffffd8 ;  /* 0xffffffd814047836 */ /* 0x040fe20000000000 */
[----:B------:R-:W-:Y:S01]  /*99c0*/  IADD3 R8, PT, PT, R20, -0x27, RZ ;  /* 0xffffffd914087810 */ /* 0x000fe20007ffe0ff */
[CC--:B------:R-:W-:Y:S01]  /*99d0*/  FFMA.FTZ R29, R0.reuse, R6.reuse, R29 ;  /* 0x00000006001d7223 */ /* 0x0c0fe2000001001d */
[----:B------:R-:W-:Y:S01]  /*99e0*/  FFMA.FTZ R43, R0, R6, R43 ;  /* 0x00000006002b7223 */ /* 0x000fe2000001002b */
[----:B------:R-:W2:Y:S01]  /*99f0*/  MUFU.TANH R41, R41 ;  /* 0x0000002900297308 */ /* 0x000ea20000002400 */
[----:B------:R-:W-:-:S02]  /*9a00*/  I2FP.F32.U32 R6, R4 ;  /* 0x0000000400067245 */ /* 0x000fc40000201000 */
[----:B------:R-:W-:Y:S02]  /*9a10*/  FSEL R145, R39, -INF , !P0 ;  /* 0xff80000027917808 */ /* 0x000fe40004000000 */
[----:B------:R-:W-:Y:S01]  /*9a20*/  ISETP.GE.AND P0, PT, R4, R142, PT ;  /* 0x0000008e0400720c */ /* 0x000fe20003f06270 */
[-C--:B-1----:R-:W-:Y:S01]  /*9a30*/  FFMA.FTZ R65, R0, R6.reuse, R65 ;  /* 0x0000000600417223 */ /* 0x082fe20000010041 */
[----:B------:R-:W-:Y:S01]  /*9a40*/  FSEL R163, R29, -INF , !P5 ;  /* 0xff8000001da37808 */ /* 0x000fe20006800000 */
[----:B------:R-:W1:Y:S01]  /*9a50*/  MUFU.TANH R9, R63 ;  /* 0x0000003f00097308 */ /* 0x000e620000002400 */
[----:B------:R-:W-:Y:S01]  /*9a60*/  ISETP.GE.AND P5, PT, R4, R141, PT ;  /* 0x0000008d0400720c */ /* 0x000fe20003fa6270 */
[----:B---3--:R-:W-:Y:S01]  /*9a70*/  FFMA.FTZ R61, R0, R6, R61 ;  /* 0x00000006003d7223 */ /* 0x008fe2000001003d */
[----:B------:R-:W-:Y:S02]  /*9a80*/  FSEL R147, R43, -INF , !P1 ;  /* 0xff8000002b937808 */ /* 0x000fe40004800000 */
[----:B------:R-:W-:-:S02]  /*9a90*/  FSEL R155, R65, -INF , !P0 ;  /* 0xff800000419b7808 */ /* 0x000fc40004000000 */
[C---:B------:R-:W-:Y:S01]  /*9aa0*/  ISETP.GE.AND P1, PT, R8.reuse, R142, PT ;  /* 0x0000008e0800720c */ /* 0x040fe20003f26270 */
[----:B------:R-:W3:Y:S01]  /*9ab0*/  MUFU.TANH R33, R33 ;  /* 0x0000002100217308 */ /* 0x000ee20000002400 */
[----:B------:R-:W-:Y:S02]  /*9ac0*/  I2FP.F32.U32 R4, R8 ;  /* 0x0000000800047245 */ /* 0x000fe40000201000 */
[----:B------:R-:W-:Y:S01]  /*9ad0*/  ISETP.GE.AND P0, PT, R8, R141, PT ;  /* 0x0000008d0800720c */ /* 0x000fe20003f06270 */
[----:B------:R-:W-:Y:S01]  /*9ae0*/  VIADD R8, R20, 0xffffffe0 ;  /* 0xffffffe014087836 */ /* 0x000fe20000000000 */
[----:B------:R-:W-:Y:S01]  /*9af0*/  FSEL R149, R61, -INF , !P5 ;  /* 0xff8000003d957808 */ /* 0x000fe20006800000 */
[C---:B--2---:R-:W-:Y:S02]  /*9b00*/  FFMA.FTZ R41, R0.reuse, R4, R41 ;  /* 0x0000000400297223 */ /* 0x044fe40000010029 */
[----:B------:R-:W2:Y:S01]  /*9b10*/  MUFU.TANH R7, R7 ;  /* 0x0000000700077308 */ /* 0x000ea20000002400 */
[----:B------:R-:W-:Y:S01]  /*9b20*/  I2FP.F32.U32 R6, R8 ;  /* 0x0000000800067245 */ /* 0x000fe20000201000 */
[----:B-1----:R-:W-:Y:S01]  /*9b30*/  FFMA.FTZ R151, R0, R4, R9 ;  /* 0x0000000400977223 */ /* 0x002fe20000010009 */
[----:B------:R-:W-:Y:S01]  /*9b40*/  ISETP.GE.AND P5, PT, R8, R142, PT ;  /* 0x0000008e0800720c */ /* 0x000fe20003fa6270 */
[----:B------:R-:W-:Y:S01]  /*9b50*/  VIADD R4, R20, 0xffffffe1 ;  /* 0xffffffe114047836 */ /* 0x000fe20000000000 */
[----:B------:R-:W-:-:S02]  /*9b60*/  FSEL R146, R41, -INF , !P1 ;  /* 0xff80000029927808 */ /* 0x000fc40004800000 */
[-C--:B------:R-:W-:Y:S01]  /*9b70*/  ISETP.GE.AND P1, PT, R8, R141.reuse, PT ;  /* 0x0000008d0800720c */ /* 0x080fe20003f26270 */
[----:B------:R-:W1:Y:S01]  /*9b80*/  MUFU.TANH R11, R57 ;  /* 0x00000039000b7308 */ /* 0x000e620000002400 */
[----:B------:R-:W-:Y:S01]  /*9b90*/  FSEL R151, R151, -INF , !P0 ;  /* 0xff80000097977808 */ /* 0x000fe20004000000 */
[----:B---3--:R-:W-:Y:S01]  /*9ba0*/  FFMA.FTZ R148, R0, R6, R33 ;  /* 0x0000000600947223 */ /* 0x008fe20000010021 */
[----:B------:R-:W-:Y:S01]  /*9bb0*/  FMUL.FTZ R33, R48, UR10 ;  /* 0x0000000a30217c20 */ /* 0x000fe20008410000 */
[----:B------:R-:W-:Y:S02]  /*9bc0*/  ISETP.GE.AND P0, PT, R4, R142, PT ;  /* 0x0000008e0400720c */ /* 0x000fe40003f06270 */
[----:B------:R-:W-:Y:S02]  /*9bd0*/  I2FP.F32.U32 R8, R4 ;  /* 0x0000000400087245 */ /* 0x000fe40000201000 */
[----:B------:R-:W3:Y:S01]  /*9be0*/  MUFU.TANH R5, R5 ;  /* 0x0000000500057308 */ /* 0x000ee20000002400 */
[----:B------:R-:W-:Y:S01]  /*9bf0*/  FSEL R148, R148, -INF , !P5 ;  /* 0xff80000094947808 */ /* 0x000fe20006800000 */
[----:B--2---:R-:W-:Y:S01]  /*9c00*/  FFMA.FTZ R7, R0, R6, R7 ;  /* 0x0000000600077223 */ /* 0x004fe20000010007 */
[----:B------:R-:W-:Y:S01]  /*9c10*/  VIADD R6, R20, 0xffffffe8 ;  /* 0xffffffe814067836 */ /* 0x000fe20000000000 */
[----:B------:R-:W-:-:S03]  /*9c20*/  ISETP.GE.AND P5, PT, R4, R141, PT ;  /* 0x0000008d0400720c */ /* 0x000fc60003fa6270 */
[----:B------:R-:W-:Y:S01]  /*9c30*/  FSEL R133, R7, -INF , !P1 ;  /* 0xff80000007857808 */ /* 0x000fe20004800000 */
[----:B------:R-:W2:Y:S01]  /*9c40*/  MUFU.TANH R31, R31 ;  /* 0x0000001f001f7308 */ /* 0x000ea20000002400 */
[----:B------:R-:W-:Y:S01]  /*9c50*/  I2FP.F32.U32 R4, R6 ;  /* 0x0000000600047245 */ /* 0x000fe20000201000 */
[----:B-1----:R-:W-:Y:S01]  /*9c60*/  FFMA.FTZ R11, R0, R8, R11 ;  /* 0x00000008000b7223 */ /* 0x002fe2000001000b */
[----:B------:R-:W-:-:S04]  /*9c70*/  ISETP.GE.AND P1, PT, R6, R142, PT ;  /* 0x0000008e0600720c */ /* 0x000fc80003f26270 */
[----:B------:R-:W-:Y:S01]  /*9c80*/  FSEL R153, R11, -INF , !P0 ;  /* 0xff8000000b997808 */ /* 0x000fe20004000000 */
[----:B------:R-:W1:Y:S01]  /*9c90*/  MUFU.TANH R35, R35 ;  /* 0x0000002300237308 */ /* 0x000e620000002400 */
[----:B------:R-:W-:Y:S01]  /*9ca0*/  FMUL.FTZ R11, R51, UR10 ;  /* 0x0000000a330b7c20 */ /* 0x000fe20008410000 */
[----:B---3--:R-:W-:Y:S01]  /*9cb0*/  FFMA.FTZ R131, R0, R8, R5 ;  /* 0x0000000800837223 */ /* 0x008fe20000010005 */
[----:B------:R-:W-:Y:S01]  /*9cc0*/  VIADD R5, R20, 0xffffffe9 ;  /* 0xffffffe914057836 */ /* 0x000fe20000000000 */
[----:B------:R-:W-:-:S03]  /*9cd0*/  ISETP.GE.AND P0, PT, R6, R141, PT ;  /* 0x0000008d0600720c */ /* 0x000fc60003f06270 */
[----:B------:R-:W-:Y:S01]  /*9ce0*/  FSEL R131, R131, -INF , !P5 ;  /* 0xff80000083837808 */ /* 0x000fe20006800000 */
[----:B------:R-:W3:Y:S01]  /*9cf0*/  MUFU.TANH R29, R53 ;  /* 0x00000035001d7308 */ /* 0x000ee20000002400 */
[----:B------:R-:W-:Y:S01]  /*9d00*/  ISETP.GE.AND P5, PT, R5, R142, PT ;  /* 0x0000008e0500720c */ /* 0x000fe20003fa6270 */
[----:B--2---:R-:W-:-:S05]  /*9d10*/  FFMA.FTZ R150, R0, R4, R31 ;  /* 0x0000000400967223 */ /* 0x004fca000001001f */
[----:B------:R-:W-:Y:S01]  /*9d20*/  FSEL R150, R150, -INF , !P1 ;  /* 0xff80000096967808 */ /* 0x000fe20004800000 */
[----:B------:R-:W2:Y:S01]  /*9d30*/  MUFU.TANH R9, R55 ;  /* 0x0000003700097308 */ /* 0x000ea20000002400 */
[----:B------:R-:W-:Y:S01]  /*9d40*/  BAR.SYNC.DEFER_BLOCKING 0x0 ;  /* 0x0000000000007b1d */ /* 0x000fe20000010000 */
[----:B------:R-:W-:Y:S01]  /*9d50*/  ISETP.GE.AND P1, PT, R5, R141, PT ;  /* 0x0000008d0500720c */ /* 0x000fe20003f26270 */
[----:B-1----:R-:W-:Y:S01]  /*9d60*/  FFMA.FTZ R35, R0, R4, R35 ;  /* 0x0000000400237223 */ /* 0x002fe20000010023 */
[----:B------:R-:W-:Y:S01]  /*9d70*/  I2FP.F32.U32 R5, R5 ;  /* 0x0000000500057245 */ /* 0x000fe20000201000 */
[----:B------:R-:W-:-:S03]  /*9d80*/  VIADD R4, R20, 0xfffffff0 ;  /* 0xfffffff014047836 */ /* 0x000fc60000000000 */
[----:B------:R-:W1:Y:S01]  /*9d90*/  MUFU.TANH R33, R33 ;  /* 0x0000002100217308 */ /* 0x000e620000002400 */
[----:B------:R-:W-:Y:S01]  /*9da0*/  FSEL R129, R35, -INF , !P0 ;  /* 0xff80000023817808 */ /* 0x000fe20004000000 */
[----:B---3--:R-:W-:Y:S01]  /*9db0*/  FFMA.FTZ R29, R0, R5, R29 ;  /* 0x00000005001d7223 */ /* 0x008fe2000001001d */
[----:B------:R-:W-:Y:S02]  /*9dc0*/  I2FP.F32.U32 R6, R4 ;  /* 0x0000000400067245 */ /* 0x000fe40000201000 */
[C---:B------:R-:W-:Y:S02]  /*9dd0*/  ISETP.GE.AND P0, PT, R4.reuse, R142, PT ;  /* 0x0000008e0400720c */ /* 0x040fe40003f06270 */
[----:B------:R-:W-:Y:S01]  /*9de0*/  FSEL R157, R29, -INF , !P5 ;  /* 0xff8000001d9d7808 */ /* 0x000fe20006800000 */
[----:B------:R-:W3:Y:S01]  /*9df0*/  MUFU.TANH R11, R11 ;  /* 0x0000000b000b7308 */ /* 0x000ee20000002400 */
[----:B------:R-:W-:Y:S01]  /*9e00*/  ISETP.GE.AND P5, PT, R4, R141, PT ;  /* 0x0000008d0400720c */ /* 0x000fe20003fa6270 */
[----:B--2---:R-:W-:Y:S01]  /*9e10*/  FFMA.FTZ R9, R0, R5, R9 ;  /* 0x0000000500097223 */ /* 0x004fe20000010009 */
[----:B------:R-:W-:-:S02]  /*9e20*/  VIADD R4, R20, 0xfffffff1 ;  /* 0xfffffff114047836 */ /* 0x000fc40000000000 */
[----:B------:R-:W-:Y:S02]  /*9e30*/  VIADD R20, R20, 0xfffffff9 ;  /* 0xfffffff914147836 */ /* 0x000fe40000000000 */
[----:B------:R-:W-:Y:S01]  /*9e40*/  FSEL R135, R9, -INF , !P1 ;  /* 0xff80000009877808 */ /* 0x000fe20004800000 */
[----:B------:R-:W2:Y:S01]  /*9e50*/  MUFU.TANH R7, R49 ;  /* 0x0000003100077308 */ /* 0x000ea20000002400 */
[----:B------:R-:W-:Y:S01]  /*9e60*/  ISETP.GE.AND P1, PT, R4, R142, PT ;  /* 0x0000008e0400720c */ /* 0x000fe20003f26270 */
[----:B-1----:R-:W-:-:S05]  /*9e70*/  FFMA.FTZ R33, R0, R6, R33 ;  /* 0x0000000600217223 */ /* 0x002fca0000010021 */
[----:B------:R-:W-:Y:S01]  /*9e80*/  FSEL R152, R33, -INF , !P0 ;  /* 0xff80000021987808 */ /* 0x000fe20004000000 */
[----:B------:R-:W1:Y:S01]  /*9e90*/  MUFU.TANH R31, R50 ;  /* 0x00000032001f7308 */ /* 0x000e620000002400 */
[----:B------:R-:W-:Y:S02]  /*9ea0*/  ISETP.GE.AND P0, PT, R4, R141, PT ;  /* 0x0000008d0400720c */ /* 0x000fe40003f06270 */
[----:B------:R-:W-:-:S05]  /*9eb0*/  I2FP.F32.U32 R4, R4 ;  /* 0x0000000400047245 */ /* 0x000fca0000201000 */
[----:B------:R-:W4:Y:S01]  /*9ec0*/  MUFU.TANH R5, R45 ;  /* 0x0000002d00057308 */ /* 0x000f220000002400 */
[CC--:B---3--:R-:W-:Y:S01]  /*9ed0*/  FFMA.FTZ R11, R0.reuse, R4.reuse, R11 ;  /* 0x00000004000b7223 */ /* 0x0c8fe2000001000b */
[----:B--2---:R-:W-:Y:S01]  /*9ee0*/  FFMA.FTZ R7, R0, R4, R7 ;  /* 0x0000000400077223 */ /* 0x004fe20000010007 */
[----:B------:R-:W-:-:S03]  /*9ef0*/  I2FP.F32.U32 R4, R20 ;  /* 0x0000001400047245 */ /* 0x000fc60000201000 */
[----:B------:R-:W-:Y:S02]  /*9f00*/  FSEL R124, R11, -INF , !P0 ;  /* 0xff8000000b7c7808 */ /* 0x000fe40004000000 */
[----:B------:R-:W2:Y:S01]  /*9f10*/  MUFU.TANH R47, R47 ;  /* 0x0000002f002f7308 */ /* 0x000ea20000002400 */
[----:B------:R-:W-:Y:S01]  /*9f20*/  ISETP.GE.U32.AND P0, PT, R140, 0x3, PT ;  /* 0x000000038c00780c */ /* 0x000fe20003f06070 */
[----:B-1----:R-:W-:Y:S01]  /*9f30*/  FFMA.FTZ R31, R0, R6, R31 ;  /* 0x00000006001f7223 */ /* 0x002fe2000001001f */
[----:B------:R-:W-:Y:S02]  /*9f40*/  FSEL R159, R7, -INF , !P1 ;  /* 0xff800000079f7808 */ /* 0x000fe40004800000 */
[C---:B------:R-:W-:Y:S02]  /*9f50*/  ISETP.GE.AND P1, PT, R20.reuse, R141, PT ;  /* 0x0000008d1400720c */ /* 0x040fe40003f26270 */
[----:B------:R-:W-:Y:S02]  /*9f60*/  FSEL R123, R31, -INF , !P5 ;  /* 0xff8000001f7b7808 */ /* 0x000fe40006800000 */
[----:B------:R-:W-:Y:S01]  /*9f70*/  ISETP.GE.AND P5, PT, R20, R142, PT ;  /* 0x0000008e1400720c */ /* 0x000fe20003fa6270 */
[----:B----4-:R-:W-:-:S05]  /*9f80*/  FFMA.FTZ R5, R0, R4, R5 ;  /* 0x0000000400057223 */ /* 0x010fca0000010005 */
[----:B------:R-:W-:Y:S01]  /*9f90*/  FSEL R161, R5, -INF , !P5 ;  /* 0xff80000005a17808 */ /* 0x000fe20006800000 */
[----:B--2---:R-:W-:-:S05]  /*9fa0*/  FFMA.FTZ R47, R0, R4, R47 ;  /* 0x00000004002f7223 */ /* 0x004fca000001002f */
[----:B------:R-:W-:Y:S01]  /*9fb0*/  FSEL R125, R47, -INF , !P1 ;  /* 0xff8000002f7d7808 */ /* 0x000fe20004800000 */
[----:B------:R-:W-:Y:S06]  /*9fc0*/  @!P0 BRA `(.L_x_1684) ;  /* 0x0000000800408947 */ /* 0x000fec0003800000 */
        /* <DEDUP_REMOVED lines=62> */
.L_x_1685:
[----:B------:R-:W-:Y:S01]  /*a3b0*/  UMOV UR4, URZ ;  /* 0x000000ff00047c82 */ /* 0x000fe20008000000 */
[----:B------:R-:W-:Y:S01]  /*a3c0*/  IMAD.SHL.U32 R4, R116, 0x80, RZ ;  /* 0x0000008074047824 */ /* 0x000fe200078e00ff */
[----:B------:R-:W-:-:S05]  /*a3d0*/  IADD3 R5, P0, PT, RZ, -UR4, RZ ;  /* 0x80000004ff057c10 */ /* 0x000fca000ff1e0ff */
[----:B------:R-:W-:-:S05]  /*a3e0*/  IMAD.X R4, RZ, RZ, ~R4, P0 ;  /* 0x000000ffff047224 */ /* 0x000fca00000e0e04 */
[----:B------:R-:W-:-:S04]  /*a3f0*/  SHF.R.S64 R5, R5, 0x1f, R4 ;  /* 0x0000001f05057819 */ /* 0x000fc80000001004 */
[----:B------:R-:W-:-:S04]  /*a400*/  IADD3 R170, P0, PT, R5, R170, RZ ;  /* 0x000000aa05aa7210 */ /* 0x000fc80007f1e0ff */
[----:B------:R-:W-:-:S09]  /*a410*/  LEA.HI.X.SX32 R169, R4, R169, 0x1, P0 ;  /* 0x000000a904a97211 */ /* 0x000fd200000f0eff */
.L_x_1686:
        /* <DEDUP_REMOVED lines=75> */
.L_x_1684:
        /* <DEDUP_REMOVED lines=50> */
[----:B------:R-:W-:Y:S01]  /*abf0*/  FADD.FTZ R5, R2, -R5 ;  /* 0x8000000502057221 */ /* 0x000fe20000010000 */
[----:B------:R-:W-:Y:S01]  /*ac00*/  IADD3 R2, PT, PT, R119, 0x9020, RZ ;  /* 0x0000902077027810 */ /* 0x000fe20007ffe0ff */
[----:B------:R-:W-:Y:S01]  /*ac10*/  FFMA.FTZ R160, R19, UR6, -R126 ;  /* 0x0000000613a07c23 */ /* 0x000fe2000801087e */
[----:B------:R-:W-:Y:S01]  /*ac20*/  @P6 IADD3 R2, PT, PT, R189, -0x20, RZ ;  /* 0xffffffe0bd026810 */ /* 0x000fe20007ffe0ff */
[--C-:B------:R-:W-:Y:S01]  /*ac30*/  FFMA.FTZ R154, R27, UR6, -R158.reuse ;  /* 0x000000061b9a7c23 */ /* 0x100fe2000801089e */
[----:B------:R-:W-:Y:S01]  /*ac40*/  FFMA.FTZ R132, R25, UR6, -R158 ;  /* 0x0000000619847c23 */ /* 0x000fe2000801089e */
[----:B------:R-:W-:Y:S01]  /*ac50*/  FFMA.FTZ R134, R17, UR6, -R126 ;  /* 0x0000000611867c23 */ /* 0x000fe2000801087e */
[----:B------:R-:W-:Y:S01]  /*ac60*/  LDSM.16.MT88.4 R24, [R119+0xb000] ;  /* 0x00b000007718783b */ /* 0x000fe20000004200 */
[----:B------:R-:W-:Y:S01]  /*ac70*/  FSEL R4, R57, RZ, P1 ;  /* 0x000000ff39047208 */ /* 0x000fe20000800000 */
[--C-:B------:R-:W-:Y:S01]  /*ac80*/  FFMA.FTZ R201, R21, UR6, -R158.reuse ;  /* 0x0000000615c97c23 */ /* 0x100fe2000801089e */
[----:B------:R-:W-:Y:S01]  /*ac90*/  FFMA.FTZ R127, R23, UR6, -R158 ;  /* 0x00000006177f7c23 */ /* 0x000fe2000801089e */
[----:B------:R-:W1:Y:S01]  /*aca0*/  LDSM.16.MT88.4 R16, [R2] ;  /* 0x000000000210783b */ /* 0x000e620000004200 */
[----:B------:R-:W-:Y:S01]  /*acb0*/  FMUL.FTZ R162, R5, UR6 ;  /* 0x0000000605a27c20 */ /* 0x000fe20008410000 */
[----:B------:R-:W-:Y:S01]  /*acc0*/  FADD.FTZ R4, R3, -R4 ;  /* 0x8000000403047221 */ /* 0x000fe20000010000 */
[--C-:B------:R-:W-:Y:S01]  /*acd0*/  FFMA.FTZ R128, R15, UR6, -R126.reuse ;  /* 0x000000060f807c23 */ /* 0x100fe2000801087e */
[----:B------:R-:W2:Y:S01]  /*ace0*/  LDSM.16.MT88.4 R32, [R2+0x2000] ;  /* 0x002000000220783b */ /* 0x000ea20000004200 */
[----:B------:R-:W-:Y:S01]  /*acf0*/  FFMA.FTZ R3, R13, UR6, -R126 ;  /* 0x000000060d037c23 */ /* 0x000fe2000801087e */
[----:B------:R-:W-:Y:S01]  /*ad00*/  FMUL.FTZ R182, R4, UR6 ;  /* 0x0000000604b67c20 */ /* 0x000fe20008410000 */
[----:B------:R-:W-:Y:S01]  /*ad10*/  MUFU.EX2 R201, R201 ;  /* 0x000000c900c97308 */ /* 0x000fe20000000800 */
[----:B------:R-:W3:Y:S01]  /*ad20*/  LDSM.16.MT88.4 R52, [R2+0x4000] ;  /* 0x004000000234783b */ /* 0x000ee20000004200 */
[--C-:B------:R-:W-:Y:S01]  /*ad30*/  FFMA.FTZ R116, R243, UR6, -R158.reuse ;  /* 0x00000006f3747c23 */ /* 0x100fe2000801089e */
[--C-:B------:R-:W-:Y:S01]  /*ad40*/  FFMA.FTZ R122, R241, UR6, -R158.reuse ;  /* 0x00000006f17a7c23 */ /* 0x100fe2000801089e */
[----:B------:R-:W4:Y:S01]  /*ad50*/  MUFU.EX2 R154, R154 ;  /* 0x0000009a009a7308 */ /* 0x000f220000000800 */
[----:B------:R-:W-:Y:S01]  /*ad60*/  FFMA.FTZ R59, R237, UR6, -R158 ;  /* 0x00000006ed3b7c23 */ /* 0x000fe2000801089e */
[--C-:B------:R-:W-:Y:S01]  /*ad70*/  FFMA.FTZ R117, R121, UR6, -R126.reuse ;  /* 0x0000000679757c23 */ /* 0x100fe2000801087e */
[--C-:B------:R-:W-:Y:S01]  /*ad80*/  FFMA.FTZ R58, R231, UR6, -R126.reuse ;  /* 0x00000006e73a7c23 */ /* 0x100fe2000801087e */
[----:B------:R-:W-:Y:S01]  /*ad90*/  MUFU.EX2 R132, R132 ;  /* 0x0000008400847308 */ /* 0x000fe20000000800 */
[----:B------:R-:W-:Y:S01]  /*ada0*/  FFMA.FTZ R233, R233, UR6, -R126 ;  /* 0x00000006e9e97c23 */ /* 0x000fe2000801087e */
[----:B------:R-:W5:Y:S01]  /*adb0*/  LDSM.16.MT88.4 R64, [R2+0x400] ;  /* 0x000400000240783b */ /* 0x000f620000004200 */
[--C-:B------:R-:W-:Y:S01]  /*adc0*/  FFMA.FTZ R136, R139, UR6, -R158.reuse ;  /* 0x000000068b887c23 */ /* 0x100fe2000801089e */
[----:B------:R-:W1:Y:S01]  /*add0*/  MUFU.EX2 R127, R127 ;  /* 0x0000007f007f7308 */ /* 0x000e620000000800 */
[----:B------:R-:W-:Y:S01]  /*ade0*/  FFMA.FTZ R130, R229, UR6, -R158 ;  /* 0x00000006e5827c23 */ /* 0x000fe2000801089e */
[--C-:B------:R-:W-:Y:S01]  /*adf0*/  FFMA.FTZ R142, R143, UR6, -R126.reuse ;  /* 0x000000068f8e7c23 */ /* 0x100fe2000801087e */
[--C-:B------:R-:W-:Y:S01]  /*ae00*/  FFMA.FTZ R141, R223, UR6, -R126.reuse ;  /* 0x00000006df8d7c23 */ /* 0x100fe2000801087e */
        /* <DEDUP_REMOVED lines=8> */
[----:B------:R-:W2:Y:S01]  /*ae90*/  MUFU.EX2 R182, R182 ;  /* 0x000000b600b67308 */ /* 0x000ea20000000800 */
        /* <DEDUP_REMOVED lines=13> */
[-C--:B--2---:R-:W-:Y:S01]  /*af70*/  FMUL.FTZ R4, R112, R182.reuse ;  /* 0x000000b670047220 */ /* 0x084fe20000410000 */
[-C--:B------:R-:W-:Y:S01]  /*af80*/  FMUL.FTZ R5, R113, R182.reuse ;  /* 0x000000b671057220 */ /* 0x080fe20000410000 */
[-C--:B------:R-:W-:Y:S01]  /*af90*/  FMUL.FTZ R12, R104, R182.reuse ;  /* 0x000000b6680c7220 */ /* 0x080fe20000410000 */
[----:B------:R-:W-:Y:S01]  /*afa0*/  FMUL.FTZ R13, R105, R182 ;  /* 0x000000b6690d7220 */ /* 0x000fe20000410000 */
[-C--:B-1----:R-:W-:Y:S01]  /*afb0*/  FMUL.FTZ R6, R114, R162.reuse ;  /* 0x000000a272067220 */ /* 0x082fe20000410000 */
[-C--:B------:R-:W-:Y:S01]  /*afc0*/  FMUL.FTZ R7, R115, R162.reuse ;  /* 0x000000a273077220 */ /* 0x080fe20000410000 */
[-C--:B------:R-:W-:Y:S01]  /*afd0*/  FMUL.FTZ R14, R106, R162.reuse ;  /* 0x000000a26a0e7220 */ /* 0x080fe20000410000 */
[----:B------:R-:W-:Y:S01]  /*afe0*/  FMUL.FTZ R15, R107, R162 ;  /* 0x000000a26b0f7220 */ /* 0x000fe20000410000 */
[-C--:B------:R-:W-:Y:S01]  /*aff0*/  FMUL.FTZ R20, R96, R182.reuse ;  /* 0x000000b660147220 */ /* 0x080fe20000410000 */
[----:B------:R-:W-:Y:S01]  /*b000*/  FMUL.FTZ R21, R97, R182 ;  /* 0x000000b661157220 */ /* 0x000fe20000410000 */
[-C--:B------:R-:W-:Y:S01]  /*b010*/  FMUL.FTZ R22, R98, R162.reuse ;  /* 0x000000a262167220 */ /* 0x080fe20000410000 */
[----:B------:R-:W-:Y:S01]  /*b020*/  FMUL.FTZ R23, R99, R162 ;  /* 0x000000a263177220 */ /* 0x000fe20000410000 */
[----:B----4-:R-:W-:Y:S01]  /*b030*/  F2FP.F16.F32.PACK_AB R51, R3, R128 ;  /* 0x000000800333723e */ /* 0x010fe200000000ff */
        /* <DEDUP_REMOVED lines=37> */
[--C-:B------:R-:W-:Y:S01]  /*b290*/  FFMA.FTZ R72, R235, UR6, -R126.reuse ;  /* 0x00000006eb487c23 */ /* 0x100fe2000801087e */
[C---:B------:R-:W-:Y:S01]  /*b2a0*/  HMMA.16816.F32 R4, R48.reuse, R8, R4 ;  /* 0x000000083004723c */ /* 0x040fe20000001804 */
[----:B------:R-:W-:Y:S01]  /*b2b0*/  MUFU.EX2 R116, R116 ;  /* 0x0000007400747308 */ /* 0x000fe20000000800 */
[----:B------:R-:W-:Y:S01]  /*b2c0*/  FFMA.FTZ R171, R183, UR6, -R126 ;  /* 0x00000006b7ab7c23 */ /* 0x000fe2000801087e */
[----:B------:R-:W-:Y:S01]  /*b2d0*/  FFMA.FTZ R201, R190, R182, R201 ;  /* 0x000000b6bec97223 */ /* 0x000fe200000100c9 */
[--C-:B------:R-:W-:Y:S01]  /*b2e0*/  FFMA.FTZ R74, R148, UR6, -R158.reuse ;  /* 0x00000006944a7c23 */ /* 0x100fe2000801089e */
[----:B------:R-:W1:Y:S01]  /*b2f0*/  MUFU.EX2 R73, R73 ;  /* 0x0000004900497308 */ /* 0x000e620000000800 */
[----:B------:R-:W-:Y:S01]  /*b300*/  FFMA.FTZ R156, R156, UR6, -R158 ;  /* 0x000000069c9c7c23 */ /* 0x000fe2000801089e */
[--C-:B------:R-:W-:Y:S01]  /*b310*/  FFMA.FTZ R182, R145, UR6, -R126.reuse ;  /* 0x0000000691b67c23 */ /* 0x100fe2000801087e */
[C---:B------:R-:W-:Y:S01]  /*b320*/  HMMA.16816.F32 R12, R48.reuse, R16, R12 ;  /* 0x00000010300c723c */ /* 0x040fe2000000180c */
[----:B------:R-:W-:Y:S01]  /*b330*/  MUFU.EX2 R122, R122 ;  /* 0x0000007a007a7308 */ /* 0x000fe20000000800 */
[--C-:B------:R-:W-:Y:S01]  /*b340*/  FFMA.FTZ R147, R147, UR6, -R126.reuse ;  /* 0x0000000693937c23 */ /* 0x100fe2000801087e */
[--C-:B------:R-:W-:Y:S01]  /*b350*/  FFMA.FTZ R149, R149, UR6, -R126.reuse ;  /* 0x0000000695957c23 */ /* 0x100fe2000801087e */
[----:B------:R-:W-:Y:S01]  /*b360*/  FFMA.FTZ R148, R151, UR6, -R126 ;  /* 0x0000000697947c23 */ /* 0x000fe2000801087e */
[----:B------:R-:W-:Y:S01]  /*b370*/  MUFU.EX2 R59, R59 ;  /* 0x0000003b003b7308 */ /* 0x000fe20000000800 */
[--C-:B------:R-:W-:Y:S01]  /*b380*/  FFMA.FTZ R163, R163, UR6, -R158.reuse ;  /* 0x00000006a3a37c23 */ /* 0x100fe2000801089e */
[--C-:B------:R-:W-:Y:S01]  /*b390*/  FFMA.FTZ R153, R153, UR6, -R158.reuse ;  /* 0x0000000699997c23 */ /* 0x100fe2000801089e */
[C---:B------:R-:W-:Y:S01]  /*b3a0*/  HMMA.16816.F32 R20, R48.reuse, R24, R20 ;  /* 0x000000183014723c */ /* 0x040fe20000001814 */
[----:B------:R-:W-:Y:S01]  /*b3b0*/  MUFU.EX2 R72, R72 ;  /* 0x0000004800487308 */ /* 0x000fe20000000800 */
[--C-:B------:R-:W-:Y:S01]  /*b3c0*/  FFMA.FTZ R150, R150, UR6, -R158.reuse ;  /* 0x0000000696967c23 */ /* 0x100fe2000801089e */
[----:B------:R-:W-:Y:S01]  /*b3d0*/  FFMA.FTZ R157, R157, UR6, -R158 ;  /* 0x000000069d9d7c23 */ /* 0x000fe2000801089e */
[----:B------:R-:W-:Y:S01]  /*b3e0*/  FFMA.FTZ R191, R191, R162, R160 ;  /* 0x000000a2bfbf7223 */ /* 0x000fe200000100a0 */
[----:B------:R-:W2:Y:S01]  /*b3f0*/  MUFU.EX2 R121, R233 ;  /* 0x000000e900797308 */ /* 0x000ea20000000800 */
[----:B------:R-:W-:Y:S01]  /*b400*/  FADD.FTZ R201, R154, R201 ;  /* 0x000000c99ac97221 */ /* 0x000fe20000010000 */
[--C-:B------:R-:W-:Y:S01]  /*b410*/  FFMA.FTZ R152, R152, UR6, -R158.reuse ;  /* 0x0000000698987c23 */ /* 0x100fe2000801089e */
[C---:B------:R-:W-:Y:S01]  /*b420*/  HMMA.16816.F32 R28, R48.reuse, R32, R28 ;  /* 0x00000020301c723c */ /* 0x040fe2000000181c */
[----:B------:R-:W-:Y:S01]  /*b430*/  MUFU.EX2 R117, R117 ;  /* 0x0000007500757308 */ /* 0x000fe20000000800 */
[----:B------:R-:W-:Y:S01]  /*b440*/  FADD.FTZ R191, R134, R191 ;  /* 0x000000bf86bf7221 */ /* 0x000fe20000010000 */
[--C-:B------:R-:W-:Y:S01]  /*b450*/  FFMA.FTZ R159, R159, UR6, -R158.reuse ;  /* 0x000000069f9f7c23 */ /* 0x100fe2000801089e */
[----:B------:R-:W-:Y:S01]  /*b460*/  FFMA.FTZ R144, R144, UR6, -R158 ;  /* 0x0000000690907c23 */ /* 0x000fe2000801089e */
[----:B------:R-:W4:Y:S01]  /*b470*/  MUFU.EX2 R58, R58 ;  /* 0x0000003a003a7308 */ /* 0x000f220000000800 */
[----:B------:R-:W-:Y:S01]  /*b480*/  FADD.FTZ R128, R128, R191 ;  /* 0x000000bf80807221 */ /* 0x000fe20000010000 */
        /* <DEDUP_REMOVED lines=27> */
[----:B---3--:R-:W-:Y:S01]  /*b640*/  HMMA.16816.F32 R44, R48, R52, R44 ;  /* 0x00000034302c723c */ /* 0x008fe2000000182c */
[----:B-1----:R-:W-:Y:S01]  /*b650*/  F2FP.F16.F32.PACK_AB R52, R116, R73 ;  /* 0x000000497434723e */ /* 0x002fe200000000ff */
[----:B------:R-:W-:Y:S01]  /*b660*/  MUFU.EX2 R196, R196 ;  /* 0x000000c400c47308 */ /* 0x000fe20000000800 */
[----:B--2---:R-:W-:-:S03]  /*b670*/  F2FP.F16.F32.PACK_AB R53, R121, R72 ;  /* 0x000000487935723e */ /* 0x004fc600000000ff */
[----:B------:R-:W-:Y:S02]  /*b680*/  MUFU.EX2 R198, R198 ;  /* 0x000000c600c67308 */ /* 0x000fe40000000800 */
[----:B------:R-:W-:Y:S01]  /*b690*/  HMMA.16816.F32 R48, R48, R54, R68 ;  /* 0x000000363030723c */ /* 0x000fe20000001844 */
[----:B------:R-:W1:Y:S01]  /*b6a0*/  LDSM.16.MT88.4 R68, [R119+0x9400] ;  /* 0x009400007744783b */ /* 0x000e620000004200 */
        /* <DEDUP_REMOVED lines=8> */
[----:B------:R-:W2:Y:S01]  /*b730*/  LDSM.16.MT88.4 R60, [R2+0x4400] ;  /* 0x00440000023c783b */ /* 0x000ea20000004200 */
        /* <DEDUP_REMOVED lines=17> */
[--C-:B------:R-:W-:Y:S01]  /*b850*/  FFMA.FTZ R60, R137, UR6, -R158.reuse ;  /* 0x00000006893c7c23 */ /* 0x100fe2000801089e */
[----:B------:R-:W-:-:S03]  /*b860*/  FFMA.FTZ R137, R227, UR6, -R158 ;  /* 0x00000006e3897c23 */ /* 0x000fc6000801089e */
[----:B------:R2:W4:Y:S03]  /*b870*/  MUFU.EX2 R139, R60 ;  /* 0x0000003c008b7308 */ /* 0x0005260000000800 */
[C---:B------:R-:W-:Y:S01]  /*b880*/  HMMA.16816.F32 R48, R52.reuse, R62, R48 ;  /* 0x0000003e3430723c */ /* 0x040fe20000001830 */
[----:B------:R-:W5:Y:S07]  /*b890*/  MUFU.EX2 R137, R137 ;  /* 0x0000008900897308 */ /* 0x000f6e0000000800 */
[C---:B---3--:R-:W-:Y:S01]  /*b8a0*/  HMMA.16816.F32 R36, R52.reuse, R64, R36 ;  /* 0x000000403424723c */ /* 0x048fe20000001824 */
[----:B--2---:R-:W2:Y:S07]  /*b8b0*/  LDSM.16.MT88.4 R60, [R119+0xb800] ;  /* 0x00b80000773c783b */ /* 0x004eae0000004200 */
[C---:B------:R-:W-:Y:S01]  /*b8c0*/  HMMA.16816.F32 R40, R52.reuse, R66, R40 ;  /* 0x000000423428723c */ /* 0x040fe20000001828 */
[----:B------:R-:W3:Y:S07]  /*b8d0*/  LDSM.16.MT88.4 R64, [R2+0x800] ;  /* 0x000800000240783b */ /* 0x000eee0000004200 */
[C---:B-1----:R-:W-:Y:S08]  /*b8e0*/  HMMA.16816.F32 R28, R52.reuse, R68, R28 ;  /* 0x00000044341c723c */ /* 0x042ff0000000181c */
[----:B------:R-:W-:Y:S01]  /*b8f0*/  HMMA.16816.F32 R32, R52, R70, R32 ;  /* 0x000000463420723c */ /* 0x000fe20000001820 */
[----:B------:R-:W1:Y:S01]  /*b900*/  LDSM.16.MT88.4 R68, [R119+0x9800] ;  /* 0x009800007744783b */ /* 0x000e620000004200 */
[----:B----4-:R-:W-:-:S02]  /*b910*/  F2FP.F16.F32.PACK_AB R52, R136, R139 ;  /* 0x0000008b8834723e */ /* 0x010fc400000000ff */
[----:B------:R-:W-:Y:S02]  /*b920*/  F2FP.F16.F32.PACK_AB R53, R142, R143 ;  /* 0x0000008f8e35723e */ /* 0x000fe400000000ff */
[----:B-----5:R-:W-:Y:S02]  /*b930*/  F2FP.F16.F32.PACK_AB R54, R130, R137 ;  /* 0x000000898236723e */ /* 0x020fe400000000ff */
[----:B------:R-:W-:-:S07]  /*b940*/  F2FP.F16.F32.PACK_AB R55, R138, R141 ;  /* 0x0000008d8a37723e */ /* 0x000fce00000000ff */
[C---:B--2---:R-:W-:Y:S08]  /*b950*/  HMMA.16816.F32 R20, R52.reuse, R60, R20 ;  /* 0x0000003c3414723c */ /* 0x044ff00000001814 */
[C---:B------:R-:W-:Y:S01]  /*b960*/  HMMA.16816.F32 R24, R52.reuse, R62, R24 ;  /* 0x0000003e3418723c */ /* 0x040fe20000001818 */
[----:B------:R-:W2:Y:S07]  /*b970*/  LDSM.16.MT88.4 R60, [R2+0x4800] ;  /* 0x00480000023c783b */ /* 0x000eae0000004200 */
[C---:B---3--:R-:W-:Y:S08]  /*b980*/  HMMA.16816.F32 R12, R52.reuse, R64, R12 ;  /* 0x00000040340c723c */ /* 0x048ff0000000180c */
[C---:B-1----:R-:W-:Y:S08]  /*b990*/  HMMA.16816.F32 R4, R52.reuse, R68, R4 ;  /* 0x000000443404723c */ /* 0x042ff00000001804 */
[C---:B------:R-:W-:Y:S01]  /*b9a0*/  HMMA.16816.F32 R8, R52.reuse, R70, R8 ;  /* 0x000000463408723c */ /* 0x040fe20000001808 */
[----:B------:R-:W1:Y:S07]  /*b9b0*/  LDSM.16.MT88.4 R68, [R2+0x2800] ;  /* 0x002800000244783b */ /* 0x000e6e0000004200 */
[C---:B------:R-:W-:Y:S01]  /*b9c0*/  HMMA.16816.F32 R16, R52.reuse, R66, R16 ;  /* 0x000000423410723c */ /* 0x040fe20000001810 */
[----:B------:R-:W3:Y:S07]  /*b9d0*/  LDSM.16.MT88.4 R64, [R119+0xd800] ;  /* 0x00d800007740783b */ /* 0x000eee0000004200 */
[----:B--2---:R-:W-:Y:S01]  /*b9e0*/  HMMA.16816.F32 R44, R52, R60, R44 ;  /* 0x0000003c342c723c */ /* 0x004fe2000000182c */
[--C-:B------:R-:W-:Y:S01]  /*b9f0*/  FFMA.FTZ R60, R205, UR6, -R158.reuse ;  /* 0x00000006cd3c7c23 */ /* 0x100fe2000801089e */
[----:B------:R-:W-:-:S03]  /*ba00*/  FFMA.FTZ R205, R219, UR6, -R158 ;  /* 0x00000006dbcd7c23 */ /* 0x000fc6000801089e */
[----:B------:R2:W4:Y:S03]  /*ba10*/  MUFU.EX2 R207, R60 ;  /* 0x0000003c00cf7308 */ /* 0x0005260000000800 */
[C---:B------:R-:W-:Y:S01]  /*ba20*/  HMMA.16816.F32 R48, R52.reuse, R62, R48 ;  /* 0x0000003e3430723c */ /* 0x040fe20000001830 */
[----:B------:R-:W5:Y:S01]  /*ba30*/  MUFU.EX2 R205, R205 ;  /* 0x000000cd00cd7308 */ /* 0x000f620000000800 */
[----:B--2---:R-:W2:Y:S06]  /*ba40*/  LDSM.16.MT88.4 R60, [R119+0xbc00] ;  /* 0x00bc0000773c783b */ /* 0x004eac0000004200 */
[C---:B-1----:R-:W-:Y:S08]  /*ba50*/  HMMA.16816.F32 R28, R52.reuse, R68, R28 ;  /* 0x00000044341c723c */ /* 0x042ff0000000181c */
[C---:B------:R-:W-:Y:S01]  /*ba60*/  HMMA.16816.F32 R32, R52.reuse, R70, R32 ;  /* 0x000000463420723c */ /* 0x040fe20000001820 */
[----:B------:R-:W1:Y:S07]  /*ba70*/  LDSM.16.MT88.4 R68, [R119+0x9c00] ;  /* 0x009c00007744783b */ /* 0x000e6e0000004200 */
[C---:B---3--:R-:W-:Y:S08]  /*ba80*/  HMMA.16816.F32 R36, R52.reuse, R64, R36 ;  /* 0x000000403424723c */ /* 0x048ff00000001824 */
[----:B------:R-:W-:Y:S01]  /*ba90*/  HMMA.16816.F32 R40, R52, R66, R40 ;  /* 0x000000423428723c */ /* 0x000fe20000001828 */
[----:B----4-:R-:W-:Y:S01]  /*baa0*/  F2FP.F16.F32.PACK_AB R52, R188, R207 ;  /* 0x000000cfbc34723e */ /* 0x010fe200000000ff */
[----:B------:R-:W3:Y:S01]  /*bab0*/  LDSM.16.MT88.4 R64, [R2+0xc00] ;  /* 0x000c00000240783b */ /* 0x000ee20000004200 */
[----:B------:R-:W-:-:S02]  /*bac0*/  F2FP.F16.F32.PACK_AB R53, R194, R211 ;  /* 0x000000d3c235723e */ /* 0x000fc400000000ff */
[----:B-----5:R-:W-:Y:S02]  /*bad0*/  F2FP.F16.F32.PACK_AB R54, R186, R205 ;  /* 0x000000cdba36723e */ /* 0x020fe400000000ff */
        /* <DEDUP_REMOVED lines=10> */
[----:B--2---:R-:W-:Y:S01]  /*bb80*/  HMMA.16816.F32 R44, R52, R60, R44 ;  /* 0x0000003c342c723c */ /* 0x004fe2000000182c */
[--C-:B------:R-:W-:Y:S01]  /*bb90*/  FFMA.FTZ R60, R193, UR6, -R158.reuse ;  /* 0x00000006c13c7c23 */ /* 0x100fe2000801089e */
[----:B------:R-:W-:-:S03]  /*bba0*/  FFMA.FTZ R193, R203, UR6, -R158 ;  /* 0x00000006cbc17c23 */ /* 0x000fc6000801089e */
[----:B------:R2:W4:Y:S03]  /*bbb0*/  MUFU.EX2 R197, R60 ;  /* 0x0000003c00c57308 */ /* 0x0005260000000800 */
[C---:B------:R-:W-:Y:S01]  /*bbc0*/  HMMA.16816.F32 R48, R52.reuse, R62, R48 ;  /* 0x0000003e3430723c */ /* 0x040fe20000001830 */
[----:B------:R-:W5:Y:S07]  /*bbd0*/  MUFU.EX2 R193, R193 ;  /* 0x000000c100c17308 */ /* 0x000f6e0000000800 */
[C---:B-1----:R-:W-:Y:S01]  /*bbe0*/  HMMA.16816.F32 R28, R52.reuse, R68, R28 ;  /* 0x00000044341c723c */ /* 0x042fe2000000181c */
[----:B--2---:R-:W1:Y:S07]  /*bbf0*/  LDSM.16.MT88.4 R60, [R2+0x1000] ;  /* 0x00100000023c783b */ /* 0x004e6e0000004200 */
[C---:B------:R-:W-:Y:S01]  /*bc00*/  HMMA.16816.F32 R32, R52.reuse, R70, R32 ;  /* 0x000000463420723c */ /* 0x040fe20000001820 */
[----:B------:R-:W2:Y:S07]  /*bc10*/  LDSM.16.MT88.4 R68, [R119+0xa000] ;  /* 0x00a000007744783b */ /* 0x000eae0000004200 */
[C---:B---3--:R-:W-:Y:S08]  /*bc20*/  HMMA.16816.F32 R36, R52.reuse, R64, R36 ;  /* 0x000000403424723c */ /* 0x048ff00000001824 */
[----:B------:R-:W-:Y:S01]  /*bc30*/  HMMA.16816.F32 R40, R52, R66, R40 ;  /* 0x000000423428723c */ /* 0x000fe20000001828 */
[----:B----4-:R-:W-:Y:S01]  /*bc40*/  F2FP.F16.F32.PACK_AB R52, R196, R197 ;  /* 0x000000c5c434723e */ /* 0x010fe200000000ff */
[----:B------:R-:W3:Y:S01]  /*bc50*/  LDSM.16.MT88.4 R64, [R119+0xc000] ;  /* 0x00c000007740783b */ /* 0x000ee20000004200 */
[----:B------:R-:W-:-:S02]  /*bc60*/  F2FP.F16.F32.PACK_AB R53, R187, R202 ;  /* 0x000000cabb35723e */ /* 0x000fc400000000ff */
[----:B-----5:R-:W-:Y:S02]  /*bc70*/  F2FP.F16.F32.PACK_AB R54, R193, R198 ;  /* 0x000000c6c136723e */ /* 0x020fe400000000ff */
[----:B------:R-:W-:-:S07]  /*bc80*/  F2FP.F16.F32.PACK_AB R55, R171, R200 ;  /* 0x000000c8ab37723e */ /* 0x000fce00000000ff */
[C---:B------:R-:W-:Y:S08]  /*bc90*/  HMMA.16816.F32 R28, R52.reuse, R76, R28 ;  /* 0x0000004c341c723c */ /* 0x040ff0000000181c */
        /* <DEDUP_REMOVED lines=8> */
[----:B------:R-:W-:Y:S07]  /*bd20*/  LDSM.16.MT88.4 R64, [R119+0xc400] ;  /* 0x00c400007740783b */ /* 0x000fee0000004200 */
[C---:B------:R-:W-:Y:S01]  /*bd30*/  HMMA.16816.F32 R32, R52.reuse, R78, R32 ;  /* 0x0000004e3420723c */ /* 0x040fe20000001820 */
[----:B------:R-:W3:Y:S07]  /*bd40*/  LDSM.16.MT88.4 R76, [R2+0x1400] ;  /* 0x00140000024c783b */ /* 0x000eee0000004200 */
[----:B-1----:R-:W-:Y:S01]  /*bd50*/  HMMA.16816.F32 R36, R52, R68, R36 ;  /* 0x000000443424723c */ /* 0x002fe20000001824 */
[----:B------:R-:W-:-:S07]  /*bd60*/  F2FP.F16.F32.PACK_AB R69, R147, R182 ;  /* 0x000000b69345723e */ /* 0x000fce00000000ff */
[----:B------:R-:W-:Y:S01]  /*bd70*/  HMMA.16816.F32 R40, R52, R70, R40 ;  /* 0x000000463428723c */ /* 0x000fe20000001828 */
[----:B------:R-:W-:-:S07]  /*bd80*/  F2FP.F16.F32.PACK_AB R71, R148, R149 ;  /* 0x000000959447723e */ /* 0x000fce00000000ff */
[----:B--2---:R-:W-:Y:S01]  /*bd90*/  HMMA.16816.F32 R44, R52, R60, R44 ;  /* 0x0000003c342c723c */ /* 0x004fe2000000182c */
[--C-:B------:R-:W-:Y:S01]  /*bda0*/  FFMA.FTZ R61, R155, UR6, -R158.reuse ;  /* 0x000000069b3d7c23 */ /* 0x100fe2000801089e */
[--C-:B------:R-:W-:Y:S01]  /*bdb0*/  FFMA.FTZ R60, R146, UR6, -R158.reuse ;  /* 0x00000006923c7c23 */ /* 0x100fe2000801089e */
[----:B------:R-:W1:Y:S01]  /*bdc0*/  MUFU.EX2 R155, R163 ;  /* 0x000000a3009b7308 */ /* 0x000e620000000800 */
[----:B------:R-:W-:-:S03]  /*bdd0*/  FFMA.FTZ R158, R161, UR6, -R158 ;  /* 0x00000006a19e7c23 */ /* 0x000fc6000801089e */
[----:B------:R-:W-:Y:S01]  /*bde0*/  MUFU.EX2 R146, R61 ;  /* 0x0000003d00927308 */ /* 0x000fe20000000800 */
[----:B------:R-:W-:Y:S01]  /*bdf0*/  HMMA.16816.F32 R48, R52, R62, R48 ;  /* 0x0000003e3430723c */ /* 0x000fe20000001830 */
[----:B------:R-:W2:Y:S02]  /*be00*/  LDSM.16.MT88.4 R52, [R119+0xa400] ;  /* 0x00a400007734783b */ /* 0x000ea40000004200 */
[----:B------:R-:W4:Y:S01]  /*be10*/  MUFU.EX2 R145, R60 ;  /* 0x0000003c00917308 */ /* 0x000f220000000800 */
[----:B-1----:R-:W-:Y:S02]  /*be20*/  F2FP.F16.F32.PACK_AB R68, R155, R156 ;  /* 0x0000009c9b44723e */ /* 0x002fe400000000ff */
[----:B----4-:R-:W-:Y:S01]  /*be30*/  F2FP.F16.F32.PACK_AB R70, R145, R146 ;  /* 0x000000929146723e */ /* 0x010fe200000000ff */
[----:B------:R-:W1:Y:S06]  /*be40*/  LDSM.16.MT88.4 R60, [R2+0x3400] ;  /* 0x00340000023c783b */ /* 0x000e6c0000004200 */
[C---:B---3--:R-:W-:Y:S08]  /*be50*/  HMMA.16816.F32 R12, R68.reuse, R76, R12 ;  /* 0x0000004c440c723c */ /* 0x048ff0000000180c */
[C---:B------:R-:W-:Y:S01]  /*be60*/  HMMA.16816.F32 R16, R68.reuse, R78, R16 ;  /* 0x0000004e4410723c */ /* 0x040fe20000001810 */
[----:B------:R-:W-:Y:S07]  /*be70*/  LDSM.16.MT88.4 R76, [R119+0xe800] ;  /* 0x00e80000774c783b */ /* 0x000fee0000004200 */
[----:B------:R-:W-:Y:S01]  /*be80*/  HMMA.16816.F32 R20, R68, R64, R20 ;  /* 0x000000404414723c */ /* 0x000fe20000001814 */
[----:B------:R-:W-:-:S04]  /*be90*/  FADD.FTZ R64, R132, R201 ;  /* 0x000000c984407221 */ /* 0x000fc80000010000 */
[----:B------:R-:W-:-:S03]  /*bea0*/  FADD.FTZ R64, R127, R64 ;  /* 0x000000407f407221 */ /* 0x000fc60000010000 */
        /* <DEDUP_REMOVED lines=15> */
[----:B-1----:R-:W-:-:S07]  /*bfa0*/  F2FP.F16.F32.PACK_AB R5, R60, R63 ;  /* 0x0000003f3c05723e */ /* 0x002fce00000000ff */
        /* <DEDUP_REMOVED lines=15> */
[----:B------:R-:W-:Y:S04]  /*c0a0*/  MUFU.EX2 R21, R158 ;  /* 0x0000009e00157308 */ /* 0x000fe80000000800 */
[----:B------:R-:W-:Y:S03]  /*c0b0*/  MUFU.EX2 R20, R123 ;  /* 0x0000007b00147308 */ /* 0x000fe60000000800 */
[----:B------:R-:W-:Y:S01]  /*c0c0*/  HMMA.16816.F32 R92, R4, R94, R24 ;  /* 0x0000005e045c723c */ /* 0x000fe20000001818 */
[----:B------:R-:W-:Y:S01]  /*c0d0*/  FADD.FTZ R25, R3, R128 ;  /* 0x0000008003197221 */ /* 0x000fe20000010000 */
[----:B------:R-:W-:Y:S01]  /*c0e0*/  FADD.FTZ R3, R73, R64 ;  /* 0x0000004049037221 */ /* 0x000fe20000010000 */
[----:B------:R-:W2:Y:S02]  /*c0f0*/  MUFU.EX2 R23, R124 ;  /* 0x0000007c00177308 */ /* 0x000ea40000000800 */
[----:B------:R-:W-:Y:S01]  /*c100*/  FADD.FTZ R22, R72, R25 ;  /* 0x0000001948167221 */ /* 0x000fe20000010000 */
[----:B------:R-:W-:-:S02]  /*c110*/  FADD.FTZ R3, R116, R3 ;  /* 0x0000000374037221 */ /* 0x000fc40000010000 */
[C---:B------:R-:W-:Y:S01]  /*c120*/  HMMA.16816.F32 R104, R4.reuse, R100, R12 ;  /* 0x000000640468723c */ /* 0x040fe2000000180c */
[----:B------:R-:W3:Y:S07]  /*c130*/  LDSM.16.MT88.4 R12, [R119+0xac00] ;  /* 0x00ac0000770c783b */ /* 0x000eee0000004200 */
[C---:B------:R-:W-:Y:S01]  /*c140*/  HMMA.16816.F32 R100, R4.reuse, R102, R16 ;  /* 0x000000660464723c */ /* 0x040fe20000001810 */
[----:B------:R-:W4:Y:S07]  /*c150*/  LDSM.16.MT88.4 R16, [R2+0x1c00] ;  /* 0x001c00000210783b */ /* 0x000f2e0000004200 */
[C---:B------:R-:W-:Y:S08]  /*c160*/  HMMA.16816.F32 R88, R4.reuse, R84, R28 ;  /* 0x000000540458723c */ /* 0x040ff0000000181c */
[----:B-1----:R-:W-:Y:S01]  /*c170*/  HMMA.16816.F32 R72, R4, R8, R44 ;  /* 0x000000080448723c */ /* 0x002fe2000000182c */
[----:B------:R-:W-:Y:S01]  /*c180*/  FADD.FTZ R8, R121, R22 ;  /* 0x0000001679087221 */ /* 0x000fe20000010000 */
[----:B------:R-:W-:Y:S01]  /*c190*/  FADD.FTZ R22, R122, R3 ;  /* 0x000000037a167221 */ /* 0x000fe20000010000 */
[----:B------:R-:W-:-:S02]  /*c1a0*/  MOV R3, R57 ;  /* 0x0000003900037202 */ /* 0x000fc40000000f00 */
        /* <DEDUP_REMOVED lines=22> */
[----:B--2---:R-:W-:Y:S02]  /*c310*/  F2FP.F16.F32.PACK_AB R5, R23, R20 ;  /* 0x000000141705723e */ /* 0x004fe400000000ff */
        /* <DEDUP_REMOVED lines=10> */
[----:B------:R-:W-:Y:S01]  /*c3c0*/  FADD.FTZ R198, R198, R197 ;  /* 0x000000c5c6c67221 */ /* 0x000fe20000010000 */
[----:B------:R-:W-:Y:S01]  /*c3d0*/  FADD.FTZ R200, R200, R187 ;  /* 0x000000bbc8c87221 */ /* 0x000fe20000010000 */
[----:B------:R-:W-:Y:S01]  /*c3e0*/  IADD3 R187, PT, PT, R140, -0x3, RZ ;  /* 0xfffffffd8cbb7810 */ /* 0x000fe20007ffe0ff */
[----:B------:R-:W-:Y:S01]  /*c3f0*/  HMMA.16816.F32 R108, R4, R14, R108 ;  /* 0x0000000e046c723c */ /* 0x000fe2000000186c */
[----:B------:R-:W2:Y:S01]  /*c400*/  LDSM.16.MT88.4 R12, [R2+0x3c00] ;  /* 0x003c0000020c783b */ /* 0x000ea20000004200 */
        /* <DEDUP_REMOVED lines=21> */
[----:B------:R1:W4:Y:S01]  /*c560*/  LDSM.16.MT88.4 R8, [R2+0x5c00] ;  /* 0x005c00000208783b */ /* 0x0003220000004200 */
        /* <DEDUP_REMOVED lines=11> */
[----:B------:R-:W-:Y:S01]  /*c620*/  FADD.FTZ R191, R125, R120 ;  /* 0x000000787dbf7221 */ /* 0x000fe20000010000 */
[----:B-1----:R-:W-:-:S04]  /*c630*/  MOV R2, R56 ;  /* 0x0000003800027202 */ /* 0x002fc80000000f00 */
[C---:B---3--:R-:W-:Y:S08]  /*c640*/  HMMA.16816.F32 R80, R4.reuse, R16, R80 ;  /* 0x000000100450723c */ /* 0x048ff00000001850 */
[C---:B------:R-:W-:Y:S08]  /*c650*/  HMMA.16816.F32 R76, R4.reuse, R18, R76 ;  /* 0x00000012044c723c */ /* 0x040ff0000000184c */
[C---:B----4-:R-:W-:Y:S08]  /*c660*/  HMMA.16816.F32 R72, R4.reuse, R8, R72 ;  /* 0x000000080448723c */ /* 0x050ff00000001848 */
[----:B------:R-:W-:-:S15]  /*c670*/  HMMA.16816.F32 R68, R4, R10, R68 ;  /* 0x0000000a0444723c */ /* 0x000fde0000001844 */
[----:B------:R-:W-:-:S05]  /*c680*/  NOP ;  /* 0x0000000000007918 */ /* 0x000fca0000000000 */
.L_x_1681:
[----:B------:R-:W-:-:S13]  /*c690*/  ISETP.GE.AND P0, PT, R187, RZ, PT ;  /* 0x000000ffbb00720c */ /* 0x000fda0003f06270 */
[----:B------:R-:W-:Y:S05]  /*c6a0*/  @!P0 BRA `(.L_x_1687) ;  /* 0x0000004800cc8947 */ /* 0x000fea0003800000 */
[----:B------:R-:W-:Y:S01]  /*c6b0*/  UISETP.NE.U32.AND UP0, UPT, UR8, URZ, UPT ;  /* 0x000000ff0800728c */ /* 0x000fe2000bf05070 */
[----:B------:R-:W-:Y:S01]  /*c6c0*/  IMAD.MOV.U32 R116, RZ, RZ, R3 ;  /* 0x000000ffff747224 */ /* 0x000fe200078e0003 */
[----:B------:R-:W-:Y:S01]  /*c6d0*/  SHF.L.U32 R3, R118, 0x1, RZ ;  /* 0x0000000176037819 */ /* 0x000fe200000006ff */
[----:B------:R-:W-:Y:S01]  /*c6e0*/  IMAD.SHL.U32 R188, R187, 0x80, RZ ;  /* 0x00000080bbbc7824 */ /* 0x000fe200078e00ff */
[----:B------:R-:W-:Y:S01]  /*c6f0*/  UISETP.NE.AND.EX UP0, UPT, UR9, URZ, UPT, UP0 ;  /* 0x000000ff0900728c */ /* 0x000fe2000bf05300 */
[----:B------:R-:W-:Y:S01]  /*c700*/  IMAD.MOV.U32 R117, RZ, RZ, R2 ;  /* 0x000000ffff757224 */ /* 0x000fe200078e0002 */
[----:B------:R-:W-:Y:S01]  /*c710*/  LOP3.LUT R3, R3, 0x6, RZ, 0xc0, !PT ;  /* 0x0000000603037812 */ /* 0x000fe200078ec0ff */
[----:B------:R-:W-:Y:S01]  /*c720*/  VIADD R182, R119, 0x9020 ;  /* 0x0000902077b67836 */ /* 0x000fe20000000000 */
[----:B------:R-:W-:Y:S01]  /*c730*/  IADD3 R187, PT, PT, R187, 0x1, RZ ;  /* 0x00000001bbbb7810 */ /* 0x000fe20007ffe0ff */
[----:B------:R-:W1:Y:S01]  /*c740*/  LDCU UR10, c[0x0][0x440] ;  /* 0x00008800ff0a77ac */ /* 0x000e620008000800 */
[C---:B------:R-:W-:Y:S01]  /*c750*/  LOP3.LUT R186, R188.reuse, 0x40, R3, 0xfe, !PT ;  /* 0x00000040bcba7812 */ /* 0x040fe200078efe03 */
[----:B------:R-:W-:Y:S01]  /*c760*/  VIADD R188, R188, 0x80 ;  /* 0x00000080bcbc7836 */ /* 0x000fe20000000000 */
[----:B------:R-:W-:Y:S01]  /*c770*/  PLOP3.LUT P6, PT, PT, PT, UP0, 0x80, 0x8 ;  /* 0x000000000008781c */ /* 0x000fe20003fcf008 */
[----:B------:R-:W2:Y:S01]  /*c780*/  LDCU UR5, c[0x0][0x50c] ;  /* 0x0000a180ff0577ac */ /* 0x000ea20008000800 */
[----:B------:R-:W-:Y:S01]  /*c790*/  MOV R183, RZ ;  /* 0x000000ff00b77202 */ /* 0x000fe20000000f00 */
[----:B------:R-:W3:Y:S01]  /*c7a0*/  LDCU UR4, c[0x0][0x45c] ;  /* 0x00008b80ff0477ac */ /* 0x000ee20008000800 */
[----:B------:R-:W4:Y:S01]  /*c7b0*/  LDCU.64 UR6, c[0x0][0x3a0] ;  /* 0x00007400ff0677ac */ /* 0x000f220008000a00 */
[----:B------:R-:W1:Y:S08]  /*c7c0*/  LDCU.64 UR8, c[0x0][0x3a8] ;  /* 0x00007500ff0877ac */ /* 0x000e700008000a00 */
.L_x_1691:
        /* <DEDUP_REMOVED lines=76> */
.L_x_1688:
        /* <DEDUP_REMOVED lines=13> */
[----:B------:R-:W-:Y:S02]  /*cd60*/  MOV R148, 0x20 ;  /* 0x0000002000947802 */ /* 0x000fe40000000f00 */
        /* <DEDUP_REMOVED lines=10> */
[----:B------:R-:W-:Y:S02]  /*ce10*/  ISETP.NE.AND P1, PT, R187, 0x1, PT ;  /* 0x00000001bb00780c */ /* 0x000fe40003f25270 */
[----:B------:R-:W-:Y:S03]  /*ce20*/  IADD3.X R199, PT, PT, R192, R197, RZ, P0, !PT ;  /* 0x000000c5c0c77210 */ /* 0x000fe600007fe4ff */
[----:B------:R-:W-:Y:S01]  /*ce30*/  @!PT LDS RZ, [RZ] ;  /* 0x00000000fffff984 */ /* 0x000fe20000000800 */
[----:B------:R-:W-:Y:S01]  /*ce40*/  @!PT LDS RZ, [RZ] ;  /* 0x00000000fffff984 */ /* 0x000fe20000000800 */
[----:B------:R-:W-:Y:S01]  /*ce50*/  @!PT LDS RZ, [RZ] ;  /* 0x00000000fffff984 */ /* 0x000fe20000000800 */
[----:B------:R-:W-:Y:S01]  /*ce60*/  @!P5 LDGSTS.E.BYPASS.LTC128B.128 [R177+0x9800], desc[UR16][R194.64] ;  /* 0x09800000c2b1dfae */ /* 0x000fe2000b981a10 */
[----:B------:R-:W-:Y:S05]  /*ce70*/  LOP3.LUT P0, RZ, R118, 0x4, RZ, 0xc0, !PT ;  /* 0x0000000476ff7812 */ /* 0x000fea000780c0ff */
        /* <DEDUP_REMOVED lines=46> */
[----:B------:R-:W4:Y:S06]  /*d160*/  LDSM.16.M88.4 R128, [R164+0x3400] ;  /* 0x00340000a480783b */ /* 0x000f2c0000000200 */
[----:B------:R-:W1:Y:S06]  /*d170*/  LDSM.16.M88.4 R132, [R164+0x3800] ;  /* 0x00380000a484783b */ /* 0x000e6c0000000200 */
[----:B------:R-:W0:Y:S06]  /*d180*/  LDGDEPBAR ;  /* 0x00000000000079af */ /* 0x000e2c0000000000 */
[----:B------:R-:W5:Y:S06]  /*d190*/  LDSM.16.M88.4 R136, [R164+0x3c00] ;  /* 0x003c0000a488783b */ /* 0x000f6c0000000200 */
[----:B------:R-:W3:Y:S06]  /*d1a0*/  LDSM.16.M88.4 R140, [R164+0x4000] ;  /* 0x00400000a48c783b */ /* 0x000eec0000000200 */
[----:B------:R-:W3:Y:S01]  /*d1b0*/  LDSM.16.M88.4 R144, [R164+0x4400] ;  /* 0x00440000a490783b */ /* 0x000ee20000000200 */
[C---:B--2---:R-:W-:Y:S05]  /*d1c0*/  HMMA.16816.F32 R4, R120.reuse, R124, RZ ;  /* 0x0000007c7804723c */ /* 0x044fea00000018ff */
[----:B------:R-:W2:Y:S06]  /*d1d0*/  LDSM.16.M88.4 R148, [R164+0x4800] ;  /* 0x00480000a494783b */ /* 0x000eac0000000200 */
[----:B------:R-:W2:Y:S01]  /*d1e0*/  LDSM.16.M88.4 R152, [R164+0x4c00] ;  /* 0x004c0000a498783b */ /* 0x000ea20000000200 */
[C---:B------:R-:W-:Y:S05]  /*d1f0*/  HMMA.16816.F32 R8, R120.reuse, R126, RZ ;  /* 0x0000007e7808723c */ /* 0x040fea00000018ff */
[----:B------:R-:W-:Y:S03]  /*d200*/  LDSM.16.M88.4 R156, [R3] ;  /* 0x00000000039c783b */ /* 0x000fe60000000200 */
[C---:B----4-:R-:W-:Y:S03]  /*d210*/  HMMA.16816.F32 R12, R120.reuse, R128, RZ ;  /* 0x00000080780c723c */ /* 0x050fe600000018ff */
[----:B------:R-:W4:Y:S05]  /*d220*/  LDSM.16.M88.4 R160, [R2+0x3000] ;  /* 0x0030000002a0783b */ /* 0x000f2a0000000200 */
[C---:B------:R-:W-:Y:S01]  /*d230*/  HMMA.16816.F32 R16, R120.reuse, R130, RZ ;  /* 0x000000827810723c */ /* 0x040fe200000018ff */
[----:B------:R-:W-:Y:S06]  /*d240*/  LDSM.16.M88.4 R124, [R2+0x3800] ;  /* 0x00380000027c783b */ /* 0x000fec0000000200 */
[----:B------:R-:W-:Y:S01]  /*d250*/  LDSM.16.M88.4 R128, [R2+0x3c00] ;  /* 0x003c00000280783b */ /* 0x000fe20000000200 */
[C---:B-1----:R-:W-:Y:S08]  /*d260*/  HMMA.16816.F32 R20, R120.reuse, R132, RZ ;  /* 0x000000847814723c */ /* 0x042ff000000018ff */
[C---:B------:R-:W-:Y:S01]  /*d270*/  HMMA.16816.F32 R24, R120.reuse, R134, RZ ;  /* 0x000000867818723c */ /* 0x040fe200000018ff */
[----:B------:R-:W-:Y:S07]  /*d280*/  LDSM.16.M88.4 R132, [R164+0x5800] ;  /* 0x00580000a484783b */ /* 0x000fee0000000200 */
[C---:B-----5:R-:W-:Y:S08]  /*d290*/  HMMA.16816.F32 R28, R120.reuse, R136, RZ ;  /* 0x00000088781c723c */ /* 0x060ff000000018ff */
[C---:B------:R-:W-:Y:S08]  /*d2a0*/  HMMA.16816.F32 R32, R120.reuse, R138, RZ ;  /* 0x0000008a7820723c */ /* 0x040ff000000018ff */
[C---:B---3--:R-:W-:Y:S08]  /*d2b0*/  HMMA.16816.F32 R36, R120.reuse, R140, RZ ;  /* 0x0000008c7824723c */ /* 0x048ff000000018ff */
        /* <DEDUP_REMOVED lines=8> */
[C---:B----4-:R-:W-:Y:S08]  /*d340*/  HMMA.16816.F32 R4, R156.reuse, R160, R4 ;  /* 0x000000a09c04723c */ /* 0x050ff00000001804 */
        /* <DEDUP_REMOVED lines=45> */
[----:B------:R-:W1:Y:S06]  /*d620*/  LDSM.16.M88.4 R120, [R2+0x5400] ;  /* 0x005400000278783b */ /* 0x000e6c0000000200 */
[----:B------:R-:W3:Y:S01]  /*d630*/  LDSM.16.M88.4 R124, [R2+0x5800] ;  /* 0x00580000027c783b */ /* 0x000ee20000000200 */
        /* <DEDUP_REMOVED lines=51> */
[C---:B------:R-:W-:Y:S08]  /*d970*/  HMMA.16816.F32 R8, R132.reuse, R130, R8 ;  /* 0x000000828408723c */ /* 0x040ff00000001808 */
[C---:B-1----:R-:W-:Y:S03]  /*d980*/  HMMA.16816.F32 R12, R132.reuse, R120, R12 ;  /* 0x00000078840c723c */ /* 0x042fe6000000180c */
        /* <DEDUP_REMOVED lines=12> */
[----:B------:R-:W3:Y:S01]  /*da50*/  MUFU.TANH R195, R195 ;  /* 0x000000c300c37308 */ /* 0x000ee20000002400 */
[----:B------:R-:W-:Y:S01]  /*da60*/  FMUL.FTZ R232, R12, UR5 ;  /* 0x000000050ce87c20 */ /* 0x000fe20008410000 */
[----:B------:R-:W-:Y:S01]  /*da70*/  FMUL.FTZ R230, R13, UR5 ;  /* 0x000000050de67c20 */ /* 0x000fe20008410000 */
[----:B------:R-:W-:Y:S01]  /*da80*/  FMUL.FTZ R228, R14, UR5 ;  /* 0x000000050ee47c20 */ /* 0x000fe20008410000 */
[----:B------:R-:W-:Y:S01]  /*da90*/  FMUL.FTZ R226, R15, UR5 ;  /* 0x000000050fe27c20 */ /* 0x000fe20008410000 */
[C---:B------:R-:W-:Y:S05]  /*daa0*/  HMMA.16816.F32 R24, R132.reuse, R126, R24 ;  /* 0x0000007e8418723c */ /* 0x040fea0000001818 */
[----:B------:R-:W4:Y:S01]  /*dab0*/  MUFU.TANH R197, R197 ;  /* 0x000000c500c57308 */ /* 0x000f220000002400 */
[----:B------:R-:W5:Y:S01]  /*dac0*/  LDSM.16.M88.4 R124, [R2+0x8000] ;  /* 0x00800000027c783b */ /* 0x000f620000000200 */
        /* <DEDUP_REMOVED lines=15> */
[C---:B--2---:R-:W-:Y:S09]  /*dbc0*/  HMMA.16816.F32 R28, R132.reuse, R120, R28 ;  /* 0x00000078841c723c */ /* 0x044ff2000000181c */
[----:B------:R-:W2:Y:S01]  /*dbd0*/  MUFU.TANH R205, R205 ;  /* 0x000000cd00cd7308 */ /* 0x000ea20000002400 */
[C---:B------:R-:W-:Y:S01]  /*dbe0*/  HMMA.16816.F32 R32, R132.reuse, R122, R32 ;  /* 0x0000007a8420723c */ /* 0x040fe20000001820 */
[----:B------:R-:W3:Y:S08]  /*dbf0*/  LDSM.16.M88.4 R120, [R2+0x8400] ;  /* 0x008400000278783b */ /* 0x000ef00000000200 */
[----:B------:R-:W1:Y:S01]  /*dc00*/  MUFU.TANH R207, R207 ;  /* 0x000000cf00cf7308 */ /* 0x000e620000002400 */
[C---:B-----5:R-:W-:Y:S03]  /*dc10*/  HMMA.16816.F32 R36, R132.reuse, R124, R36 ;  /* 0x0000007c8424723c */ /* 0x060fe60000001824 */
[----:B------:R-:W-:Y:S01]  /*dc20*/  FMUL.FTZ R198, R29, UR5 ;  /* 0x000000051dc67c20 */ /* 0x000fe20008410000 */
[----:B------:R-:W-:Y:S01]  /*dc30*/  FMUL.FTZ R171, R31, UR5 ;  /* 0x000000051fab7c20 */ /* 0x000fe20008410000 */
[----:B------:R-:W-:Y:S01]  /*dc40*/  FMUL.FTZ R200, R28, UR5 ;  /* 0x000000051cc87c20 */ /* 0x000fe20008410000 */
[----:B------:R-:W-:Y:S03]  /*dc50*/  FMUL.FTZ R196, R30, UR5 ;  /* 0x000000051ec47c20 */ /* 0x000fe60008410000 */
[----:B------:R5:W1:Y:S01]  /*dc60*/  MUFU.TANH R158, R198 ;  /* 0x000000c6009e7308 */ /* 0x000a620000002400 */
[C---:B------:R-:W-:Y:S01]  /*dc70*/  HMMA.16816.F32 R40, R132.reuse, R126, R40 ;  /* 0x0000007e8428723c */ /* 0x040fe20000001828 */
[----:B------:R-:W4:Y:S02]  /*dc80*/  LDSM.16.M88.4 R124, [R2+0x8800] ;  /* 0x00880000027c783b */ /* 0x000f240000000200 */
[----:B------:R-:W-:Y:S01]  /*dc90*/  FMUL.FTZ R209, R35, UR5 ;  /* 0x0000000523d17c20 */ /* 0x000fe20008410000 */
[----:B------:R-:W-:Y:S01]  /*dca0*/  FMUL.FTZ R194, R32, UR5 ;  /* 0x0000000520c27c20 */ /* 0x000fe20008410000 */
[----:B------:R-:W-:Y:S04]  /*dcb0*/  FMUL.FTZ R192, R33, UR5 ;  /* 0x0000000521c07c20 */ /* 0x000fe80008410000 */
[----:B------:R2:W1:Y:S01]  /*dcc0*/  MUFU.TANH R156, R171 ;  /* 0x000000ab009c7308 */ /* 0x0004620000002400 */
[----:B------:R-:W-:Y:S01]  /*dcd0*/  FMUL.FTZ R217, R38, UR5 ;  /* 0x0000000526d97c20 */ /* 0x000fe20008410000 */
[----:B------:R-:W-:Y:S01]  /*dce0*/  FMUL.FTZ R215, R39, UR5 ;  /* 0x0000000527d77c20 */ /* 0x000fe20008410000 */
[----:B------:R-:W-:Y:S07]  /*dcf0*/  FMUL.FTZ R211, R37, UR5 ;  /* 0x0000000525d37c20 */ /* 0x000fee0008410000 */
[----:B------:R-:W1:Y:S01]  /*dd00*/  MUFU.TANH R138, R217 ;  /* 0x000000d9008a7308 */ /* 0x000e620000002400 */
[----:B-----5:R-:W-:Y:S01]  /*dd10*/  FMUL.FTZ R198, R34, UR5 ;  /* 0x0000000522c67c20 */ /* 0x020fe20008410000 */
[----:B------:R-:W-:Y:S08]  /*dd20*/  FMUL.FTZ R213, R41, UR5 ;  /* 0x0000000529d57c20 */ /* 0x000ff00008410000 */
[----:B------:R5:W1:Y:S01]  /*dd30*/  MUFU.TANH R162, R198 ;  /* 0x000000c600a27308 */ /* 0x000a620000002400 */
[C---:B---3--:R-:W-:Y:S03]  /*dd40*/  HMMA.16816.F32 R44, R132.reuse, R120, R44 ;  /* 0x00000078842c723c */ /* 0x048fe6000000182c */
[----:B--2---:R-:W-:Y:S06]  /*dd50*/  FMUL.FTZ R171, R36, UR5 ;  /* 0x0000000524ab7c20 */ /* 0x004fec0008410000 */
[----:B------:R2:W3:Y:S01]  /*dd60*/  MUFU.TANH R136, R215 ;  /* 0x000000d700887308 */ /* 0x0004e20000002400 */
[C---:B------:R-:W-:Y:S01]  /*dd70*/  HMMA.16816.F32 R48, R132.reuse, R122, R48 ;  /* 0x0000007a8430723c */ /* 0x040fe20000001830 */
[----:B------:R-:W1:Y:S01]  /*dd80*/  LDSM.16.M88.4 R120, [R2+0x8c00] ;  /* 0x008c00000278783b */ /* 0x000e620000000200 */
[----:B------:R-:W-:Y:S07]  /*dd90*/  DEPBAR.LE SB0, 0x0 ;  /* 0x000080000000791a */ /* 0x000fee0000000000 */
[----:B------:R3:W1:Y:S01]  /*dda0*/  MUFU.TANH R154, R171 ;  /* 0x000000ab009a7308 */ /* 0x0006620000002400 */
[----:B------:R-:W-:Y:S01]  /*ddb0*/  BAR.SYNC.DEFER_BLOCKING 0x0 ;  /* 0x0000000000007b1d */ /* 0x000fe20000010000 */
[C---:B----4-:R-:W-:Y:S05]  /*ddc0*/  HMMA.16816.F32 R52, R132.reuse, R124, R52 ;  /* 0x0000007c8434723c */ /* 0x050fea0000001834 */
[----:B-----5:R-:W-:Y:S03]  /*ddd0*/  FMUL.FTZ R198, R40, UR5 ;  /* 0x0000000528c67c20 */ /* 0x020fe60008410000 */
[----:B------:R-:W4:Y:S01]  /*dde0*/  MUFU.TANH R145, R213 ;  /* 0x000000d500917308 */ /* 0x000f220000002400 */
[----:B------:R-:W-:Y:S01]  /*ddf0*/  FMUL.FTZ R217, R46, UR5 ;  /* 0x000000052ed97c20 */ /* 0x000fe20008410000 */
[C---:B------:R-:W-:Y:S03]  /*de00*/  HMMA.16816.F32 R56, R132.reuse, R126, R56 ;  /* 0x0000007e8438723c */ /* 0x040fe60000001838 */
[----:B--2---:R-:W-:Y:S01]  /*de10*/  FMUL.FTZ R215, R45, UR5 ;  /* 0x000000052dd77c20 */ /* 0x004fe20008410000 */
[----:B------:R-:W-:Y:S01]  /*de20*/  FMUL.FTZ R221, R47, UR5 ;  /* 0x000000052fdd7c20 */ /* 0x000fe20008410000 */
[----:B------:R-:W-:Y:S03]  /*de30*/  FMUL.FTZ R219, R49, UR5 ;  /* 0x0000000531db7c20 */ /* 0x000fe60008410000 */
[----:B------:R2:W1:Y:S01]  /*de40*/  MUFU.TANH R152, R198 ;  /* 0x000000c600987308 */ /* 0x0004620000002400 */
[----:B---3--:R-:W-:Y:S01]  /*de50*/  FMUL.FTZ R171, R44, UR5 ;  /* 0x000000052cab7c20 */ /* 0x008fe20008410000 */
[----:B------:R-:W-:Y:S08]  /*de60*/  FMUL.FTZ R223, R53, UR5 ;  /* 0x0000000535df7c20 */ /* 0x000ff00008410000 */
[----:B------:R3:W3:Y:S01]  /*de70*/  MUFU.TANH R150, R171 ;  /* 0x000000ab00967308 */ /* 0x0006e20000002400 */
[----:B------:R-:W-:Y:S09]  /*de80*/  FMUL.FTZ R225, R57, UR5 ;  /* 0x0000000539e17c20 */ /* 0x000ff20008410000 */
[----:B------:R5:W4:Y:S01]  /*de90*/  MUFU.TANH R143, R215 ;  /* 0x000000d7008f7308 */ /* 0x000b220000002400 */
[----:B--2---:R-:W-:Y:S01]  /*dea0*/  FMUL.FTZ R198, R48, UR5 ;  /* 0x0000000530c67c20 */ /* 0x004fe20008410000 */
[C---:B-1----:R-:W-:Y:S08]  /*deb0*/  HMMA.16816.F32 R60, R132.reuse, R120, R60 ;  /* 0x00000078843c723c */ /* 0x042ff0000000183c */
[----:B------:R1:W2:Y:S01]  /*dec0*/  MUFU.TANH R213, R217 ;  /* 0x000000d900d57308 */ /* 0x0002a20000002400 */
[----:B---3--:R-:W-:Y:S01]  /*ded0*/  FMUL.FTZ R171, R52, UR5 ;  /* 0x0000000534ab7c20 */ /* 0x008fe20008410000 */
[----:B------:R-:W-:Y:S08]  /*dee0*/  HMMA.16816.F32 R64, R132, R122, R64 ;  /* 0x0000007a8440723c */ /* 0x000ff00000001840 */
[----:B------:R3:W2:Y:S01]  /*def0*/  MUFU.TANH R130, R221 ;  /* 0x000000dd00827308 */ /* 0x0006a20000002400 */
[----:B-----5:R-:W-:Y:S01]  /*df00*/  FMUL.FTZ R215, R50, UR5 ;  /* 0x0000000532d77c20 */ /* 0x020fe20008410000 */
[----:B------:R-:W-:Y:S01]  /*df10*/  FMUL.FTZ R229, R61, UR5 ;  /* 0x000000053de57c20 */ /* 0x000fe20008410000 */
[----:B------:R-:W-:Y:S07]  /*df20*/  FMUL.FTZ R227, R62, UR5 ;  /* 0x000000053ee37c20 */ /* 0x000fee0008410000 */
[----:B------:R5:W2:Y:S01]  /*df30*/  MUFU.TANH R148, R198 ;  /* 0x000000c600947308 */ /* 0x000aa20000002400 */
[----:B-1----:R-:W-:Y:S09]  /*df40*/  FMUL.FTZ R217, R51, UR5 ;  /* 0x0000000533d97c20 */ /* 0x002ff20008410000 */
[----:B------:R1:W1:Y:S01]  /*df50*/  MUFU.TANH R141, R219 ;  /* 0x000000db008d7308 */ /* 0x0002620000002400 */
[----:B---3--:R-:W-:Y:S09]  /*df60*/  FMUL.FTZ R221, R54, UR5 ;  /* 0x0000000536dd7c20 */ /* 0x008ff20008410000 */
[----:B------:R3:W2:Y:S01]  /*df70*/  MUFU.TANH R146, R171 ;  /* 0x000000ab00927308 */ /* 0x0006a20000002400 */
[----:B-----5:R-:W-:Y:S09]  /*df80*/  FMUL.FTZ R198, R56, UR5 ;  /* 0x0000000538c67c20 */ /* 0x020ff20008410000 */
[----:B------:R5:W2:Y:S01]  /*df90*/  MUFU.TANH R160, R209 ;  /* 0x000000d100a07308 */ /* 0x000aa20000002400 */
[----:B-1----:R-:W-:Y:S09]  /*dfa0*/  FMUL.FTZ R219, R55, UR5 ;  /* 0x0000000537db7c20 */ /* 0x002ff20008410000 */
[----:B------:R1:W1:Y:S01]  /*dfb0*/  MUFU.TANH R147, R211 ;  /* 0x000000d300937308 */ /* 0x0002620000002400 */
[----:B---3--:R-:W-:Y:S09]  /*dfc0*/  FMUL.FTZ R171, R60, UR5 ;  /* 0x000000053cab7c20 */ /* 0x008ff20008410000 */
[----:B------:R3:W2:Y:S01]  /*dfd0*/  MUFU.TANH R125, R217 ;  /* 0x000000d9007d7308 */ /* 0x0006a20000002400 */
[----:B-----5:R-:W-:Y:S09]  /*dfe0*/  FMUL.FTZ R209, R43, UR5 ;  /* 0x000000052bd17c20 */ /* 0x020ff20008410000 */
[----:B------:R-:W2:Y:S01]  /*dff0*/  MUFU.TANH R128, R215 ;  /* 0x000000d700807308 */ /* 0x000ea20000002400 */
[----:B-1----:R-:W-:Y:S09]  /*e000*/  FMUL.FTZ R211, R42, UR5 ;  /* 0x000000052ad37c20 */ /* 0x002ff20008410000 */
[----:B------:R1:W1:Y:S01]  /*e010*/  MUFU.TANH R139, R223 ;  /* 0x000000df008b7308 */ /* 0x0002620000002400 */
[----:B---3--:R-:W-:Y:S09]  /*e020*/  FMUL.FTZ R217, R58, UR5 ;  /* 0x000000053ad97c20 */ /* 0x008ff20008410000 */
[----:B------:R3:W2:Y:S10]  /*e030*/  MUFU.TANH R124, R221 ;  /* 0x000000dd007c7308 */ /* 0x0006b40000002400 */
        /* <DEDUP_REMOVED lines=8> */
[----:B------:R-:W1:Y:S01]  /*e0c0*/  MUFU.TANH R232, R232 ;  /* 0x000000e800e87308 */ /* 0x000e620000002400 */
[----:B---3--:R-:W-:Y:S09]  /*e0d0*/  FMUL.FTZ R225, R63, UR5 ;  /* 0x000000053fe17c20 */ /* 0x008ff20008410000 */
[----:B------:R-:W3:Y:S01]  /*e0e0*/  MUFU.TANH R230, R230 ;  /* 0x000000e600e67308 */ /* 0x000ee20000002400 */
        /* <DEDUP_REMOVED lines=29> */
[----:B------:R1:W1:Y:S01]  /*e2c0*/  MUFU.TANH R52, R171 ;  /* 0x000000ab00347308 */ /* 0x0002620000002400 */
        /* <DEDUP_REMOVED lines=16> */
[----:B------:R-:W2:Y:S04]  /*e3d0*/  LDC R4, c[0x0][0x4f0] ;  /* 0x00013c00ff047b82 */ /* 0x000ea80000000800 */
[----:B------:R-:W-:Y:S02]  /*e3e0*/  IABS R6, R11 ;  /* 0x0000000b00067213 */ /* 0x000fe40000000000 */
[-C--:B--2---:R-:W-:Y:S02]  /*e3f0*/  IABS R2, R4.reuse ;  /* 0x0000000400027213 */ /* 0x084fe40000000000 */
[-C--:B------:R-:W-:Y:S02]  /*e400*/  LOP3.LUT R11, R11, R4.reuse, RZ, 0x3c, !PT ;  /* 0x000000040b0b7212 */ /* 0x080fe400078e3cff */
[----:B------:R-:W2:Y:S10]  /*e410*/  I2F.RP R9, R2 ;  /* 0x0000000200097306 */ /* 0x000eb40000209400 */
[----:B--2---:R-:W2:Y:S02]  /*e420*/  MUFU.RCP R3, R9 ;  /* 0x0000000900037308 */ /* 0x004ea40000001000 */
[----:B--2---:R-:W-:Y:S01]  /*e430*/  VIADD R12, R3, 0xffffffe ;  /* 0x0ffffffe030c7836 */ /* 0x004fe20000000000 */
[----:B------:R-:W-:Y:S07]  /*e440*/  IADD3 R3, PT, PT, R188, -0x80, RZ ;  /* 0xffffff80bc037810 */ /* 0x000fee0007ffe0ff */
[----:B------:R-:W2:Y:S01]  /*e450*/  F2I.FTZ.U32.TRUNC.NTZ R13, R12 ;  /* 0x0000000c000d7305 */ /* 0x000ea2000021f000 */
[----:B------:R-:W-:Y:S02]  /*e460*/  IABS R8, R3 ;  /* 0x0000000300087213 */ /* 0x000fe40000000000 */
[----:B------:R-:W-:Y:S01]  /*e470*/  LOP3.LUT R3, R3, R4, RZ, 0x3c, !PT ;  /* 0x0000000403037212 */ /* 0x000fe200078e3cff */
        /* <DEDUP_REMOVED lines=33> */
[----:B------:R-:W-:Y:S02]  /*e690*/  IADD3 R7, PT, PT, R7, -R11, RZ ;  /* 0x8000000b07077210 */ /* 0x000fe40007ffe0ff */
[----:B------:R-:W3:Y:S03]  /*e6a0*/  LDG.E R9, desc[UR16][R8.64] ;  /* 0x0000001008097981 */ /* 0x000ee6000c1e1900 */
        /* <DEDUP_REMOVED lines=15> */
.L_x_1690:
[----:B-1----:R-:W-:Y:S01]  /*e7a0*/  @!P5 IMAD.MOV.U32 R171, RZ, RZ, R169 ;  /* 0x000000ffffabd224 */ /* 0x002fe200078e00a9 */
        /* <DEDUP_REMOVED lines=8> */
[C---:B------:R-:W-:Y:S01]  /*e830*/  IADD3 R2, P2, PT, R3.reuse, R6, RZ ;  /* 0x0000000603027210 */ /* 0x040fe20007f5e0ff */
[----:B------:R2:W-:Y:S03]  /*e840*/  @P5 STS.128 [R177+0x3000], RZ ;  /* 0x003000ffb1005388 */ /* 0x0005e60000000c00 */
[----:B------:R-:W-:Y:S02]  /*e850*/  IADD3 R8, P1, PT, R3, R2, RZ ;  /* 0x0000000203087210 */ /* 0x000fe40007f3e0ff */
[C---:B------:R-:W-:Y:S04]  /*e860*/  IADD3.X R3, PT, PT, R4.reuse, R7, RZ, P2, !PT ;  /* 0x0000000704037210 */ /* 0x040fe800017fe4ff */
        /* <DEDUP_REMOVED lines=59> */
.L_x_1689:
[----:B--2---:R-:W-:Y:S01]  /*ec20*/  I2FP.F32.U32 R3, R186 ;  /* 0x000000ba00037245 */ /* 0x004fe20000201000 */
[----:B------:R-:W-:Y:S01]  /*ec30*/  LDSM.16.MT88.4 R12, [R119+0x9000] ;  /* 0x00900000770c783b */ /* 0x000fe20000004200 */
[C---:B------:R-:W-:Y:S02]  /*ec40*/  IADD3 R5, PT, PT, R186.reuse, -0x28, RZ ;  /* 0xffffffd8ba057810 */ /* 0x040fe40007ffe0ff */
[----:B------:R-:W-:Y:S01]  /*ec50*/  IADD3 R2, PT, PT, R186, -0x40, RZ ;  /* 0xffffffc0ba027810 */ /* 0x000fe20007ffe0ff */
[CC--:B------:R-:W-:Y:S01]  /*ec60*/  FFMA.FTZ R138, R0.reuse, R3.reuse, R138 ;  /* 0x00000003008a7223 */ /* 0x0c0fe2000001008a */
[----:B------:R-:W-:Y:S01]  /*ec70*/  FFMA.FTZ R154, R0, R3, R154 ;  /* 0x00000003009a7223 */ /* 0x000fe2000001009a */
[C---:B------:R-:W-:Y:S02]  /*ec80*/  IADD3 R3, PT, PT, R186.reuse, -0x2f, RZ ;  /* 0xffffffd1ba037810 */ /* 0x040fe40007ffe0ff */
[----:B------:R-:W-:Y:S01]  /*ec90*/  I2FP.F32.U32 R5, R5 ;  /* 0x0000000500057245 */ /* 0x000fe20000201000 */
[----:B------:R-:W-:Y:S01]  /*eca0*/  LDSM.16.MT88.4 R28, [R119+0xb000] ;  /* 0x00b00000771c783b */ /* 0x000fe20000004200 */
[----:B------:R-:W-:Y:S02]  /*ecb0*/  I2FP.F32.U32 R3, R3 ;  /* 0x0000000300037245 */ /* 0x000fe40000201000 */
[----:B------:R-:W-:Y:S01]  /*ecc0*/  IADD3 R7, PT, PT, R186, -0x30, RZ ;  /* 0xffffffd0ba077810 */ /* 0x000fe20007ffe0ff */
[CC--:B-1----:R-:W-:Y:S01]  /*ecd0*/  FFMA.FTZ R224, R0.reuse, R5.reuse, R224 ;  /* 0x0000000500e07223 */ /* 0x0c2fe200000100e0 */
[C---:B------:R-:W-:Y:S01]  /*ece0*/  FFMA.FTZ R220, R0.reuse, R5, R220 ;  /* 0x0000000500dc7223 */ /* 0x040fe200000100dc */
[CC--:B------:R-:W-:Y:S01]  /*ecf0*/  FFMA.FTZ R230, R0.reuse, R3.reuse, R230 ;  /* 0x0000000300e67223 */ /* 0x0c0fe200000100e6 */
[----:B------:R-:W-:Y:S01]  /*ed00*/  FFMA.FTZ R226, R0, R3, R226 ;  /* 0x0000000300e27223 */ /* 0x000fe200000100e2 */
[C---:B------:R-:W-:Y:S01]  /*ed10*/  IADD3 R3, PT, PT, R186.reuse, -0x20, RZ ;  /* 0xffffffe0ba037810 */ /* 0x040fe20007ffe0ff */
[----:B------:R-:W-:Y:S01]  /*ed20*/  LDSM.16.MT88.4 R44, [R119+0xd000] ;  /* 0x00d00000772c783b */ /* 0x000fe20000004200 */
[----:B------:R-:W-:Y:S02]  /*ed30*/  IADD3 R5, PT, PT, R186, -0x1f, RZ ;  /* 0xffffffe1ba057810 */ /* 0x000fe40007ffe0ff */
[----:B------:R-:W-:Y:S02]  /*ed40*/  I2FP.F32.U32 R3, R3 ;  /* 0x0000000300037245 */ /* 0x000fe40000201000 */
[----:B------:R-:W-:Y:S02]  /*ed50*/  I2FP.F32.U32 R2, R2 ;  /* 0x0000000200027245 */ /* 0x000fe40000201000 */
[----:B------:R-:W-:Y:S01]  /*ed60*/  I2FP.F32.U32 R7, R7 ;  /* 0x0000000700077245 */ /* 0x000fe20000201000 */
[CC--:B------:R-:W-:Y:S01]  /*ed70*/  FFMA.FTZ R216, R0.reuse, R3.reuse, R216 ;  /* 0x0000000300d87223 */ /* 0x0c0fe200000100d8 */
[----:B------:R-:W-:Y:S01]  /*ed80*/  FFMA.FTZ R212, R0, R3, R212 ;  /* 0x0000000300d47223 */ /* 0x000fe200000100d4 */
[----:B------:R-:W-:Y:S01]  /*ed90*/  IADD3 R3, PT, PT, R186, -0x17, RZ ;  /* 0xffffffe9ba037810 */ /* 0x000fe20007ffe0ff */
[CC--:B------:R-:W-:Y:S01]  /*eda0*/  FFMA.FTZ R193, R0.reuse, R2.reuse, R193 ;  /* 0x0000000200c17223 */ /* 0x0c0fe200000100c1 */
[----:B------:R-:W-:Y:S01]  /*edb0*/  I2FP.F32.U32 R5, R5 ;  /* 0x0000000500057245 */ /* 0x000fe20000201000 */
[C---:B------:R-:W-:Y:S01]  /*edc0*/  FFMA.FTZ R232, R0.reuse, R7, R232 ;  /* 0x0000000700e87223 */ /* 0x040fe200000100e8 */
[----:B------:R-:W-:Y:S01]  /*edd0*/  I2FP.F32.U32 R3, R3 ;  /* 0x0000000300037245 */ /* 0x000fe20000201000 */
[C---:B------:R-:W-:Y:S01]  /*ede0*/  FFMA.FTZ R228, R0.reuse, R7, R228 ;  /* 0x0000000700e47223 */ /* 0x040fe200000100e4 */
[----:B------:R-:W-:Y:S01]  /*edf0*/  FFMA.FTZ R197, R0, R2, R197 ;  /* 0x0000000200c57223 */ /* 0x000fe200000100c5 */
[----:B------:R-:W-:Y:S01]  /*ee00*/  IADD3 R2, PT, PT, R186, -0x37, RZ ;  /* 0xffffffc9ba027810 */ /* 0x000fe20007ffe0ff */
[C---:B------:R-:W-:Y:S01]  /*ee10*/  FFMA.FTZ R210, R0.reuse, R5, R210 ;  /* 0x0000000500d27223 */ /* 0x040fe200000100d2 */
[CC--:B------:R-:W-:Y:S01]  /*ee20*/  FFMA.FTZ R206, R0.reuse, R3.reuse, R206 ;  /* 0x0000000300ce7223 */ /* 0x0c0fe200000100ce */
[----:B------:R-:W-:Y:S01]  /*ee30*/  FFMA.FTZ R202, R0, R3, R202 ;  /* 0x0000000300ca7223 */ /* 0x000fe200000100ca */
[----:B------:R-:W-:Y:S01]  /*ee40*/  IADD3 R3, PT, PT, R186, -0x8, RZ ;  /* 0xfffffff8ba037810 */ /* 0x000fe20007ffe0ff */
[----:B------:R-:W-:Y:S01]  /*ee50*/  FFMA.FTZ R214, R0, R5, R214 ;  /* 0x0000000500d67223 */ /* 0x000fe200000100d6 */
[C---:B------:R-:W-:Y:S02]  /*ee60*/  IADD3 R7, PT, PT, R186.reuse, -0x27, RZ ;  /* 0xffffffd9ba077810 */ /* 0x040fe40007ffe0ff */
[----:B------:R-:W-:Y:S02]  /*ee70*/  I2FP.F32.U32 R3, R3 ;  /* 0x0000000300037245 */ /* 0x000fe40000201000 */
[----:B------:R-:W-:Y:S02]  /*ee80*/  IADD3 R5, PT, PT, R186, -0x10, RZ ;  /* 0xfffffff0ba057810 */ /* 0x000fe40007ffe0ff */
[----:B------:R-:W-:Y:S01]  /*ee90*/  I2FP.F32.U32 R2, R2 ;  /* 0x0000000200027245 */ /* 0x000fe20000201000 */
[CC--:B------:R-:W-:Y:S01]  /*eea0*/  FFMA.FTZ R194, R0.reuse, R3.reuse, R194 ;  /* 0x0000000300c27223 */ /* 0x0c0fe200000100c2 */
[----:B------:R-:W-:Y:S01]  /*eeb0*/  FFMA.FTZ R162, R0, R3, R162 ;  /* 0x0000000300a27223 */ /* 0x000fe200000100a2 */
[----:B------:R-:W-:Y:S02]  /*eec0*/  I2FP.F32.U32 R7, R7 ;  /* 0x0000000700077245 */ /* 0x000fe40000201000 */
[----:B------:R-:W-:Y:S01]  /*eed0*/  IADD3 R3, PT, PT, R186, 0x8, RZ ;  /* 0x00000008ba037810 */ /* 0x000fe20007ffe0ff */
[CC--:B------:R-:W-:Y:S01]  /*eee0*/  FFMA.FTZ R203, R0.reuse, R2.reuse, R203 ;  /* 0x0000000200cb7223 */ /* 0x0c0fe200000100cb */
[----:B------:R-:W-:Y:S01]  /*eef0*/  I2FP.F32.U32 R5, R5 ;  /* 0x0000000500057245 */ /* 0x000fe20000201000 */
[C---:B------:R-:W-:Y:S01]  /*ef00*/  FFMA.FTZ R207, R0.reuse, R2, R207 ;  /* 0x0000000200cf7223 */ /* 0x040fe200000100cf */
[C---:B------:R-:W-:Y:S01]  /*ef10*/  FFMA.FTZ R222, R0.reuse, R7, R222 ;  /* 0x0000000700de7223 */ /* 0x040fe200000100de */
[----:B------:R-:W-:Y:S01]  /*ef20*/  I2FP.F32.U32 R3, R3 ;  /* 0x0000000300037245 */ /* 0x000fe20000201000 */
[----:B------:R-:W-:Y:S01]  /*ef30*/  FFMA.FTZ R218, R0, R7, R218 ;  /* 0x0000000700da7223 */ /* 0x000fe200000100da */
[----:B------:R-:W-:Y:S01]  /*ef40*/  IADD3 R2, PT, PT, R186, 0x1, RZ ;  /* 0x00000001ba027810 */ /* 0x000fe20007ffe0ff */
[-C--:B------:R-:W-:Y:S01]  /*ef50*/  FFMA.FTZ R200, R0, R5.reuse, R200 ;  /* 0x0000000500c87223 */ /* 0x080fe200000100c8 */
[----:B------:R-:W-:Y:S01]  /*ef60*/  IADD3 R7, PT, PT, R186, -0x18, RZ ;  /* 0xffffffe8ba077810 */ /* 0x000fe20007ffe0ff */
[----:B------:R-:W-:Y:S01]  /*ef70*/  FFMA.FTZ R196, R0, R5, R196 ;  /* 0x0000000500c47223 */ /* 0x000fe200000100c4 */
[----:B------:R-:W-:Y:S01]  /*ef80*/  IADD3 R5, PT, PT, R186, -0x7, RZ ;  /* 0xfffffff9ba057810 */ /* 0x000fe20007ffe0ff */
[CC--:B------:R-:W-:Y:S01]  /*ef90*/  FFMA.FTZ R134, R0.reuse, R3.reuse, R211 ;  /* 0x0000000300867223 */ /* 0x0c0fe200000100d3 */
[----:B------:R-:W-:Y:S01]  /*efa0*/  FFMA.FTZ R152, R0, R3, R152 ;  /* 0x0000000300987223 */ /* 0x000fe20000010098 */
[C---:B------:R-:W-:Y:S02]  /*efb0*/  IADD3 R6, PT, PT, R186.reuse, -0x3f, RZ ;  /* 0xffffffc1ba067810 */ /* 0x040fe40007ffe0ff */
[----:B------:R-:W-:Y:S02]  /*efc0*/  I2FP.F32.U32 R2, R2 ;  /* 0x0000000200027245 */ /* 0x000fe40000201000 */
[----:B------:R-:W-:Y:S02]  /*efd0*/  I2FP.F32.U32 R7, R7 ;  /* 0x0000000700077245 */ /* 0x000fe40000201000 */
[----:B------:R-:W-:Y:S01]  /*efe0*/  IADD3 R3, PT, PT, R186, 0x11, RZ ;  /* 0x00000011ba037810 */ /* 0x000fe20007ffe0ff */
[CC--:B------:R-:W-:Y:S01]  /*eff0*/  FFMA.FTZ R147, R0.reuse, R2.reuse, R147 ;  /* 0x0000000200937223 */ /* 0x0c0fe20000010093 */
[----:B------:R-:W-:Y:S01]  /*f000*/  I2FP.F32.U32 R5, R5 ;  /* 0x0000000500057245 */ /* 0x000fe20000201000 */
[----:B------:R-:W-:Y:S01]  /*f010*/  FFMA.FTZ R136, R0, R2, R136 ;  /* 0x0000000200887223 */ /* 0x000fe20000010088 */
[----:B------:R-:W-:Y:S01]  /*f020*/  IADD3 R4, PT, PT, R186, -0x38, RZ ;  /* 0xffffffc8ba047810 */ /* 0x000fe20007ffe0ff */
[CC--:B------:R-:W-:Y:S01]  /*f030*/  FFMA.FTZ R208, R0.reuse, R7.reuse, R208 ;  /* 0x0000000700d07223 */ /* 0x0c0fe200000100d0 */
[----:B------:R-:W-:Y:S01]  /*f040*/  I2FP.F32.U32 R6, R6 ;  /* 0x0000000600067245 */ /* 0x000fe20000201000 */
[C---:B------:R-:W-:Y:S01]  /*f050*/  FFMA.FTZ R204, R0.reuse, R7, R204 ;  /* 0x0000000700cc7223 */ /* 0x040fe200000100cc */
[----:B------:R-:W-:Y:S01]  /*f060*/  I2FP.F32.U32 R3, R3 ;  /* 0x0000000300037245 */ /* 0x000fe20000201000 */
[-C--:B------:R-:W-:Y:S01]  /*f070*/  FFMA.FTZ R192, R0, R5.reuse, R192 ;  /* 0x0000000500c07223 */ /* 0x080fe200000100c0 */
[----:B------:R-:W-:Y:S01]  /*f080*/  IADD3 R2, PT, PT, R186, 0x19, RZ ;  /* 0x00000019ba027810 */ /* 0x000fe20007ffe0ff */
[C---:B------:R-:W-:Y:S01]  /*f090*/  FFMA.FTZ R160, R0.reuse, R5, R160 ;  /* 0x0000000500a07223 */ /* 0x040fe200000100a0 */
[----:B------:R-:W-:Y:S01]  /*f0a0*/  I2FP.F32.U32 R4, R4 ;  /* 0x0000000400047245 */ /* 0x000fe20000201000 */
[----:B------:R-:W-:Y:S01]  /*f0b0*/  FFMA.FTZ R195, R0, R6, R195 ;  /* 0x0000000600c37223 */ /* 0x000fe200000100c3 */
[----:B------:R-:W-:Y:S01]  /*f0c0*/  IADD3 R7, PT, PT, R186, -0xf, RZ ;  /* 0xfffffff1ba077810 */ /* 0x000fe20007ffe0ff */
[-C--:B------:R-:W-:Y:S01]  /*f0d0*/  FFMA.FTZ R130, R0, R3.reuse, R130 ;  /* 0x0000000300827223 */ /* 0x080fe20000010082 */
[----:B------:R-:W-:Y:S01]  /*f0e0*/  IADD3 R5, PT, PT, R186, 0x18, RZ ;  /* 0x00000018ba057810 */ /* 0x000fe20007ffe0ff */
[C---:B------:R-:W-:Y:S01]  /*f0f0*/  FFMA.FTZ R143, R0.reuse, R3, R143 ;  /* 0x00000003008f7223 */ /* 0x040fe2000001008f */
[----:B------:R-:W-:Y:S01]  /*f100*/  I2FP.F32.U32 R2, R2 ;  /* 0x0000000200027245 */ /* 0x000fe20000201000 */
[CC--:B------:R-:W-:Y:S01]  /*f110*/  FFMA.FTZ R201, R0.reuse, R4.reuse, R201 ;  /* 0x0000000400c97223 */ /* 0x0c0fe200000100c9 */
[----:B------:R-:W-:Y:S01]  /*f120*/  I2FP.F32.U32 R7, R7 ;  /* 0x0000000700077245 */ /* 0x000fe20000201000 */
[----:B------:R-:W-:Y:S01]  /*f130*/  FFMA.FTZ R205, R0, R4, R205 ;  /* 0x0000000400cd7223 */ /* 0x000fe200000100cd */
[----:B------:R-:W-:Y:S01]  /*f140*/  IADD3 R3, PT, PT, R186, 0x20, RZ ;  /* 0x00000020ba037810 */ /* 0x000fe20007ffe0ff */
[C---:B------:R-:W-:Y:S01]  /*f150*/  FFMA.FTZ R199, R0.reuse, R6, R199 ;  /* 0x0000000600c77223 */ /* 0x040fe200000100c7 */
[----:B------:R-:W-:Y:S01]  /*f160*/  I2FP.F32.U32 R5, R5 ;  /* 0x0000000500057245 */ /* 0x000fe20000201000 */
[-C--:B------:R-:W-:Y:S01]  /*f170*/  FFMA.FTZ R125, R0, R2.reuse, R125 ;  /* 0x00000002007d7223 */ /* 0x080fe2000001007d */
[----:B------:R-:W-:Y:S01]  /*f180*/  IADD3 R4, PT, PT, R186, 0x21, RZ ;  /* 0x00000021ba047810 */ /* 0x000fe20007ffe0ff */
[----:B------:R-:W-:Y:S01]  /*f190*/  FFMA.FTZ R158, R0, R7, R158 ;  /* 0x00000007009e7223 */ /* 0x000fe2000001009e */
[----:B------:R-:W-:Y:S01]  /*f1a0*/  FMNMX3.FTZ R6, R116, R193, R195, !PT ;  /* 0x000000c174067276 */ /* 0x000fe200078100c3 */
[C---:B------:R-:W-:Y:S01]  /*f1b0*/  FFMA.FTZ R156, R0.reuse, R7, R156 ;  /* 0x00000007009c7223 */ /* 0x040fe2000001009c */
[----:B------:R-:W-:Y:S01]  /*f1c0*/  I2FP.F32.U32 R3, R3 ;  /* 0x0000000300037245 */ /* 0x000fe20000201000 */
[C---:B------:R-:W-:Y:S01]  /*f1d0*/  FFMA.FTZ R141, R0.reuse, R2, R141 ;  /* 0x00000002008d7223 */ /* 0x040fe2000001008d */
[----:B------:R-:W-:Y:S01]  /*f1e0*/  I2FP.F32.U32 R2, R4 ;  /* 0x0000000400027245 */ /* 0x000fe20000201000 */
[-C--:B------:R-:W-:Y:S01]  /*f1f0*/  FFMA.FTZ R128, R0, R5.reuse, R128 ;  /* 0x0000000500807223 */ /* 0x080fe20000010080 */
[----:B------:R-:W-:Y:S01]  /*f200*/  IADD3 R7, PT, PT, R186, 0x10, RZ ;  /* 0x00000010ba077810 */ /* 0x000fe20007ffe0ff */
[C---:B------:R-:W-:Y:S01]  /*f210*/  FFMA.FTZ R148, R0.reuse, R5, R148 ;  /* 0x0000000500947223 */ /* 0x040fe20000010094 */
[----:B------:R-:W-:Y:S01]  /*f220*/  FMNMX3.FTZ R4, R117, R197, R199, !PT ;  /* 0x000000c575047276 */ /* 0x000fe200078100c7 */
[----:B------:R-:W-:Y:S01]  /*f230*/  FFMA.FTZ R124, R0, R3, R124 ;  /* 0x00000003007c7223 */ /* 0x000fe2000001007c */
[----:B------:R-:W-:Y:S01]  /*f240*/  FMNMX3.FTZ R5, R6, R201, R203, !PT ;  /* 0x000000c906057276 */ /* 0x000fe200078100cb */
[C---:B------:R-:W-:Y:S01]  /*f250*/  FFMA.FTZ R146, R0.reuse, R3, R146 ;  /* 0x0000000300927223 */ /* 0x040fe20000010092 */
[----:B------:R-:W-:Y:S01]  /*f260*/  I2FP.F32.U32 R7, R7 ;  /* 0x0000000700077245 */ /* 0x000fe20000201000 */
[-C--:B------:R-:W-:Y:S01]  /*f270*/  FFMA.FTZ R139, R0, R2.reuse, R139 ;  /* 0x00000002008b7223 */ /* 0x080fe2000001008b */
[----:B------:R-:W-:Y:S01]  /*f280*/  FMNMX3.FTZ R3, R4, R205, R207, !PT ;  /* 0x000000cd04037276 */ /* 0x000fe200078100cf */
[C---:B------:R-:W-:Y:S01]  /*f290*/  FFMA.FTZ R123, R0.reuse, R2, R215 ;  /* 0x00000002007b7223 */ /* 0x040fe200000100d7 */
[----:B------:R-:W-:Y:S01]  /*f2a0*/  FMNMX3.FTZ R5, R5, R232, R230, !PT ;  /* 0x000000e805057276 */ /* 0x000fe200078100e6 */
[CC--:B------:R-:W-:Y:S01]  /*f2b0*/  FFMA.FTZ R132, R0.reuse, R7.reuse, R213 ;  /* 0x0000000700847223 */ /* 0x0c0fe200000100d5 */
[----:B------:R-:W-:Y:S01]  /*f2c0*/  FFMA.FTZ R150, R0, R7, R150 ;  /* 0x0000000700967223 */ /* 0x000fe20000010096 */
[----:B------:R-:W-:Y:S02]  /*f2d0*/  FMNMX3.FTZ R3, R3, R228, R226, !PT ;  /* 0x000000e403037276 */ /* 0x000fe400078100e2 */
[----:B------:R-:W-:Y:S02]  /*f2e0*/  FMNMX3.FTZ R7, R5, R224, R222, !PT ;  /* 0x000000e005077276 */ /* 0x000fe400078100de */
[----:B------:R-:W-:Y:S02]  /*f2f0*/  FMNMX3.FTZ R5, R3, R220, R218, !PT ;  /* 0x000000dc03057276 */ /* 0x000fe400078100da */
[----:B------:R-:W-:Y:S02]  /*f300*/  FMNMX3.FTZ R7, R7, R216, R214, !PT ;  /* 0x000000d807077276 */ /* 0x000fe400078100d6 */
[----:B------:R-:W-:Y:S02]  /*f310*/  FMNMX3.FTZ R5, R5, R212, R210, !PT ;  /* 0x000000d405057276 */ /* 0x000fe400078100d2 */
[----:B------:R-:W-:Y:S02]  /*f320*/  FMNMX3.FTZ R7, R7, R208, R206, !PT ;  /* 0x000000d007077276 */ /* 0x000fe400078100ce */
[C---:B------:R-:W-:Y:S02]  /*f330*/  IADD3 R58, PT, PT, R186.reuse, 0x9, RZ ;  /* 0x00000009ba3a7810 */ /* 0x040fe40007ffe0ff */
[----:B------:R-:W-:Y:S02]  /*f340*/  FMNMX3.FTZ R5, R5, R204, R202, !PT ;  /* 0x000000cc05057276 */ /* 0x000fe400078100ca */
[----:B------:R-:W-:Y:S02]  /*f350*/  FMNMX3.FTZ R7, R7, R200, R158, !PT ;  /* 0x000000c807077276 */ /* 0x000fe4000781009e */
[----:B------:R-:W-:Y:S02]  /*f360*/  I2FP.F32.U32 R58, R58 ;  /* 0x0000003a003a7245 */ /* 0x000fe40000201000 */
[----:B------:R-:W-:Y:S02]  /*f370*/  IADD3 R2, PT, PT, R186, 0x29, RZ ;  /* 0x00000029ba027810 */ /* 0x000fe40007ffe0ff */
[----:B------:R-:W-:Y:S01]  /*f380*/  FMNMX3.FTZ R5, R5, R196, R156, !PT ;  /* 0x000000c405057276 */ /* 0x000fe2000781009c */
[C---:B------:R-:W-:Y:S01]  /*f390*/  FFMA.FTZ R145, R0.reuse, R58, R145 ;  /* 0x0000003a00917223 */ /* 0x040fe20000010091 */
[----:B------:R-:W-:Y:S01]  /*f3a0*/  FMNMX3.FTZ R7, R7, R194, R192, !PT ;  /* 0x000000c207077276 */ /* 0x000fe200078100c0 */
[----:B------:R-:W-:Y:S01]  /*f3b0*/  FFMA.FTZ R58, R0, R58, R209 ;  /* 0x0000003a003a7223 */ /* 0x000fe200000100d1 */
[----:B------:R-:W-:Y:S02]  /*f3c0*/  IADD3 R9, PT, PT, R186, 0x28, RZ ;  /* 0x00000028ba097810 */ /* 0x000fe40007ffe0ff */
[----:B------:R-:W-:Y:S02]  /*f3d0*/  I2FP.F32.U32 R2, R2 ;  /* 0x0000000200027245 */ /* 0x000fe40000201000 */
[----:B------:R-:W-:Y:S02]  /*f3e0*/  FMNMX3.FTZ R5, R5, R162, R160, !PT ;  /* 0x000000a205057276 */ /* 0x000fe400078100a0 */
[----:B------:R-:W-:Y:S01]  /*f3f0*/  FMNMX3.FTZ R7, R7, R154, R147, !PT ;  /* 0x0000009a07077276 */ /* 0x000fe20007810093 */
[CC--:B------:R-:W-:Y:S01]  /*f400*/  FFMA.FTZ R137, R0.reuse, R2.reuse, R137 ;  /* 0x0000000200897223 */ /* 0x0c0fe20000010089 */
[----:B------:R-:W-:Y:S01]  /*f410*/  I2FP.F32.U32 R9, R9 ;  /* 0x0000000900097245 */ /* 0x000fe20000201000 */
[C---:B------:R-:W-:Y:S01]  /*f420*/  FFMA.FTZ R121, R0.reuse, R2, R121 ;  /* 0x0000000200797223 */ /* 0x040fe20000010079 */
[----:B------:R-:W-:Y:S02]  /*f430*/  FMNMX3.FTZ R5, R5, R138, R136, !PT ;  /* 0x0000008a05057276 */ /* 0x000fe40007810088 */
[----:B------:R-:W-:Y:S01]  /*f440*/  FMNMX3.FTZ R2, R7, R152, R145, !PT ;  /* 0x0000009807027276 */ /* 0x000fe20007810091 */
[-C--:B------:R-:W-:Y:S01]  /*f450*/  FFMA.FTZ R144, R0, R9.reuse, R144 ;  /* 0x0000000900907223 */ /* 0x080fe20000010090 */
[----:B------:R-:W-:Y:S01]  /*f460*/  IADD3 R3, PT, PT, R186, 0x30, RZ ;  /* 0x00000030ba037810 */ /* 0x000fe20007ffe0ff */
[----:B------:R-:W-:Y:S01]  /*f470*/  FFMA.FTZ R122, R0, R9, R217 ;  /* 0x00000009007a7223 */ /* 0x000fe200000100d9 */
[----:B------:R-:W-:Y:S02]  /*f480*/  FMNMX3.FTZ R9, R5, R134, R58, !PT ;  /* 0x0000008605097276 */ /* 0x000fe4000781003a */
[----:B------:R-:W-:Y:S02]  /*f490*/  FMNMX3.FTZ R5, R2, R150, R143, !PT ;  /* 0x0000009602057276 */ /* 0x000fe4000781008f */
[----:B------:R-:W-:Y:S02]  /*f4a0*/  I2FP.F32.U32 R3, R3 ;  /* 0x0000000300037245 */ /* 0x000fe40000201000 */
[----:B------:R-:W-:Y:S02]  /*f4b0*/  IADD3 R7, PT, PT, R186, 0x31, RZ ;  /* 0x00000031ba077810 */ /* 0x000fe40007ffe0ff */
[----:B------:R-:W-:Y:S01]  /*f4c0*/  FMNMX3.FTZ R5, R5, R148, R141, !PT ;  /* 0x0000009405057276 */ /* 0x000fe2000781008d */
[CC--:B------:R-:W-:Y:S01]  /*f4d0*/  FFMA.FTZ R55, R0.reuse, R3.reuse, R55 ;  /* 0x0000000300377223 */ /* 0x0c0fe20000010037 */
[----:B------:R-:W-:Y:S01]  /*f4e0*/  FMNMX3.FTZ R2, R9, R132, R130, !PT ;  /* 0x0000008409027276 */ /* 0x000fe20007810082 */
[----:B------:R-:W-:Y:S01]  /*f4f0*/  FFMA.FTZ R142, R0, R3, R142 ;  /* 0x00000003008e7223 */ /* 0x000fe2000001008e */
[----:B------:R-:W-:Y:S02]  /*f500*/  I2FP.F32.U32 R7, R7 ;  /* 0x0000000700077245 */ /* 0x000fe40000201000 */
[C---:B------:R-:W-:Y:S02]  /*f510*/  IADD3 R4, PT, PT, R186.reuse, 0x38, RZ ;  /* 0x00000038ba047810 */ /* 0x040fe40007ffe0ff */
[----:B------:R-:W-:Y:S01]  /*f520*/  IADD3 R3, PT, PT, R186, 0x39, RZ ;  /* 0x00000039ba037810 */ /* 0x000fe20007ffe0ff */
[CC--:B------:R-:W-:Y:S01]  /*f530*/  FFMA.FTZ R135, R0.reuse, R7.reuse, R135 ;  /* 0x0000000700877223 */ /* 0x0c0fe20000010087 */
[----:B------:R-:W-:Y:S01]  /*f540*/  FMNMX3.FTZ R5, R5, R146, R139, !PT ;  /* 0x0000009205057276 */ /* 0x000fe2000781008b */
[----:B------:R-:W-:Y:S01]  /*f550*/  FFMA.FTZ R54, R0, R7, R54 ;  /* 0x0000000700367223 */ /* 0x000fe20000010036 */
[----:B------:R-:W-:Y:S02]  /*f560*/  FMNMX3.FTZ R2, R2, R128, R125, !PT ;  /* 0x0000008002027276 */ /* 0x000fe4000781007d */
[----:B------:R-:W-:Y:S02]  /*f570*/  I2FP.F32.U32 R4, R4 ;  /* 0x0000000400047245 */ /* 0x000fe40000201000 */
[----:B------:R-:W-:Y:S02]  /*f580*/  I2FP.F32.U32 R3, R3 ;  /* 0x0000000300037245 */ /* 0x000fe40000201000 */
[----:B------:R-:W-:Y:S01]  /*f590*/  FMNMX3.FTZ R5, R5, R144, R137, !PT ;  /* 0x0000009005057276 */ /* 0x000fe20007810089 */
[----:B------:R-:W-:Y:S01]  /*f5a0*/  FFMA.FTZ R140, R0, R4, R140 ;  /* 0x00000004008c7223 */ /* 0x000fe2000001008c */
[----:B------:R-:W-:Y:S01]  /*f5b0*/  FMNMX3.FTZ R2, R2, R124, R123, !PT ;  /* 0x0000007c02027276 */ /* 0x000fe2000781007b */
[CC--:B------:R-:W-:Y:S01]  /*f5c0*/  FFMA.FTZ R133, R0.reuse, R3.reuse, R133 ;  /* 0x0000000300857223 */ /* 0x0c0fe20000010085 */
[----:B------:R-:W-:Y:S01]  /*f5d0*/  FMNMX3.FTZ R5, R5, R142, R135, !PT ;  /* 0x0000008e05057276 */ /* 0x000fe20007810087 */
[----:B------:R-:W-:Y:S01]  /*f5e0*/  FFMA.FTZ R53, R0, R4, R53 ;  /* 0x0000000400357223 */ /* 0x000fe20000010035 */
        /* <DEDUP_REMOVED lines=18> */
[C---:B------:R-:W-:Y:S01]  /*f710*/  FSETP.NEU.FTZ.AND P1, PT, R3.reuse, -INF , PT ;  /* 0xff8000000300780b */ /* 0x040fe20003f3d000 */
[C---:B------:R-:W-:Y:S01]  /*f720*/  FMUL.FTZ R153, R3.reuse, UR4 ;  /* 0x0000000403997c20 */ /* 0x040fe20008410000 */
[----:B------:R-:W-:Y:S01]  /*f730*/  FADD.FTZ R5, -R3, R116 ;  /* 0x0000007403057221 */ /* 0x000fe20000010100 */
[----:B------:R-:W-:Y:S01]  /*f740*/  MOV R116, R182 ;  /* 0x000000b600747202 */ /* 0x000fe20000000f00 */
[----:B------:R-:W-:Y:S01]  /*f750*/  FMUL.FTZ R56, R4, UR4 ;  /* 0x0000000404387c20 */ /* 0x000fe20008410000 */
[----:B------:R-:W-:Y:S01]  /*f760*/  @P0 IADD3 R116, PT, PT, R189, -0x20, RZ ;  /* 0xffffffe0bd740810 */ /* 0x000fe20007ffe0ff */
[----:B------:R-:W-:Y:S01]  /*f770*/  FMUL.FTZ R57, R5, UR4 ;  /* 0x0000000405397c20 */ /* 0x000fe20008410000 */
[----:B------:R-:W-:Y:S02]  /*f780*/  FSEL R153, R153, RZ, P1 ;  /* 0x000000ff99997208 */ /* 0x000fe40000800000 */
[----:B------:R-:W-:Y:S01]  /*f790*/  FSETP.NEU.FTZ.AND P1, PT, R2, -INF , PT ;  /* 0xff8000000200780b */ /* 0x000fe20003f3d000 */
[----:B------:R-:W1:Y:S01]  /*f7a0*/  LDSM.16.MT88.4 R20, [R116] ;  /* 0x000000007414783b */ /* 0x000e620000004200 */
[----:B------:R-:W2:Y:S01]  /*f7b0*/  MUFU.EX2 R56, R56 ;  /* 0x0000003800387308 */ /* 0x000ea20000000800 */
[--C-:B------:R-:W-:Y:S01]  /*f7c0*/  FFMA.FTZ R59, R195, UR4, -R153.reuse ;  /* 0x00000004c33b7c23 */ /* 0x100fe20008010899 */
[----:B------:R-:W-:Y:S01]  /*f7d0*/  FSEL R129, R129, RZ, P1 ;  /* 0x000000ff81817208 */ /* 0x000fe20000800000 */
[--C-:B------:R-:W-:Y:S01]  /*f7e0*/  FFMA.FTZ R120, R203, UR4, -R153.reuse ;  /* 0x00000004cb787c23 */ /* 0x100fe20008010899 */
[--C-:B------:R-:W-:Y:S01]  /*f7f0*/  FFMA.FTZ R198, R193, UR4, -R153.reuse ;  /* 0x00000004c1c67c23 */ /* 0x100fe20008010899 */
[----:B------:R-:W-:Y:S05]  /*f800*/  FFMA.FTZ R127, R201, UR4, -R153 ;  /* 0x00000004c97f7c23 */ /* 0x000fea0008010899 */
[----:B------:R-:W3:Y:S01]  /*f810*/  MUFU.EX2 R57, R57 ;  /* 0x0000003900397308 */ /* 0x000ee20000000800 */
[--C-:B------:R-:W-:Y:S01]  /*f820*/  FFMA.FTZ R117, R207, UR4, -R129.reuse ;  /* 0x00000004cf757c23 */ /* 0x100fe20008010881 */
[--C-:B------:R-:W-:Y:S01]  /*f830*/  FFMA.FTZ R149, R197, UR4, -R129.reuse ;  /* 0x00000004c5957c23 */ /* 0x100fe20008010881 */
[--C-:B------:R-:W-:Y:S01]  /*f840*/  FFMA.FTZ R131, R199, UR4, -R129.reuse ;  /* 0x00000004c7837c23 */ /* 0x100fe20008010881 */
[----:B------:R-:W-:Y:S06]  /*f850*/  FFMA.FTZ R126, R205, UR4, -R129 ;  /* 0x00000004cd7e7c23 */ /* 0x000fec0008010881 */
[----:B------:R-:W-:Y:S01]  /*f860*/  MUFU.EX2 R59, R59 ;  /* 0x0000003b003b7308 */ /* 0x000fe20000000800 */
[----:B------:R-:W4:Y:S01]  /*f870*/  LDSM.16.MT88.4 R36, [R116+0x2000] ;  /* 0x002000007424783b */ /* 0x000f220000004200 */
[--C-:B------:R-:W-:Y:S01]  /*f880*/  FFMA.FTZ R157, R158, UR4, -R153.reuse ;  /* 0x000000049e9d7c23 */ /* 0x100fe20008010899 */
[C---:B--2---:R-:W-:Y:S07]  /*f890*/  FMUL.FTZ R6, R56.reuse, R114 ;  /* 0x0000007238067220 */ /* 0x044fee0000410000 */
[----:B------:R-:W-:Y:S01]  /*f8a0*/  MUFU.EX2 R120, R120 ;  /* 0x0000007800787308 */ /* 0x000fe20000000800 */
[C---:B------:R-:W-:Y:S01]  /*f8b0*/  FMUL.FTZ R7, R56.reuse, R115 ;  /* 0x0000007338077220 */ /* 0x040fe20000410000 */
[C---:B------:R-:W-:Y:S01]  /*f8c0*/  FMUL.FTZ R10, R56.reuse, R110 ;  /* 0x0000006e380a7220 */ /* 0x040fe20000410000 */
[C---:B------:R-:W-:Y:S07]  /*f8d0*/  FMUL.FTZ R11, R56.reuse, R111 ;  /* 0x0000006f380b7220 */ /* 0x040fee0000410000 */
[----:B------:R-:W-:Y:S01]  /*f8e0*/  MUFU.EX2 R117, R117 ;  /* 0x0000007500757308 */ /* 0x000fe20000000800 */
[C---:B---3--:R-:W-:Y:S01]  /*f8f0*/  FMUL.FTZ R4, R57.reuse, R112 ;  /* 0x0000007039047220 */ /* 0x048fe20000410000 */
        /* <DEDUP_REMOVED lines=8> */
[C---:B------:R-:W-:Y:S01]  /*f980*/  FMUL.FTZ R19, R56.reuse, R103 ;  /* 0x0000006738137220 */ /* 0x040fe20000410000 */
[C---:B------:R-:W-:Y:S07]  /*f990*/  FMUL.FTZ R24, R57.reuse, R92 ;  /* 0x0000005c39187220 */ /* 0x040fee0000410000 */
[----:B------:R-:W3:Y:S01]  /*f9a0*/  MUFU.EX2 R131, R131 ;  /* 0x0000008300837308 */ /* 0x000ee20000000800 */
[----:B------:R-:W-:Y:S01]  /*f9b0*/  FMUL.FTZ R25, R57, R93 ;  /* 0x0000005d39197220 */ /* 0x000fe20000410000 */
[C---:B------:R-:W-:Y:S01]  /*f9c0*/  FMUL.FTZ R26, R56.reuse, R94 ;  /* 0x0000005e381a7220 */ /* 0x040fe20000410000 */
[C---:B------:R-:W-:Y:S07]  /*f9d0*/  FMUL.FTZ R27, R56.reuse, R95 ;  /* 0x0000005f381b7220 */ /* 0x040fee0000410000 */
[----:B------:R-:W5:Y:S01]  /*f9e0*/  MUFU.EX2 R127, R127 ;  /* 0x0000007f007f7308 */ /* 0x000f620000000800 */
[----:B------:R-:W4:Y:S01]  /*f9f0*/  LDSM.16.MT88.4 R64, [R116+0x4000] ;  /* 0x004000007440783b */ /* 0x000f220000004200 */
        /* <DEDUP_REMOVED lines=10> */
[----:B------:R-:W-:Y:S01]  /*faa0*/  FMUL.FTZ R43, R56, R79 ;  /* 0x0000004f382b7220 */ /* 0x000fe20000410000 */
[C---:B------:R-:W-:Y:S01]  /*fab0*/  FMUL.FTZ R48, R57.reuse, R68 ;  /* 0x0000004439307220 */ /* 0x040fe20000410000 */
[----:B-----5:R-:W-:Y:S01]  /*fac0*/  F2FP.F16.F32.PACK_AB R62, R120, R127 ;  /* 0x0000007f783e723e */ /* 0x020fe200000000ff */
[----:B------:R-:W-:Y:S01]  /*fad0*/  FMUL.FTZ R49, R57, R69 ;  /* 0x0000004539317220 */ /* 0x000fe20000410000 */
[C---:B------:R-:W-:Y:S01]  /*fae0*/  FMUL.FTZ R50, R56.reuse, R70 ;  /* 0x0000004638327220 */ /* 0x040fe20000410000 */
[----:B------:R-:W-:Y:S01]  /*faf0*/  FMUL.FTZ R51, R56, R71 ;  /* 0x0000004738337220 */ /* 0x000fe20000410000 */
[----:B--2---:R-:W-:Y:S01]  /*fb00*/  F2FP.F16.F32.PACK_AB R63, R117, R126 ;  /* 0x0000007e753f723e */ /* 0x004fe200000000ff */
[----:B------:R-:W2:Y:S01]  /*fb10*/  LDSM.16.MT88.4 R68, [R119+0x9400] ;  /* 0x009400007744783b */ /* 0x000ea20000004200 */
[--C-:B------:R-:W-:Y:S01]  /*fb20*/  FFMA.FTZ R101, R139, UR4, -R153.reuse ;  /* 0x000000048b657c23 */ /* 0x100fe20008010899 */
[--C-:B------:R-:W-:Y:S01]  /*fb30*/  FFMA.FTZ R100, R137, UR4, -R153.reuse ;  /* 0x0000000489647c23 */ /* 0x100fe20008010899 */
[----:B------:R-:W-:Y:S01]  /*fb40*/  FFMA.FTZ R95, R140, UR4, -R153 ;  /* 0x000000048c5f7c23 */ /* 0x000fe20008010899 */
[----:B------:R-:W-:Y:S01]  /*fb50*/  FFMA.FTZ R108, R124, UR4, -R129 ;  /* 0x000000047c6c7c23 */ /* 0x000fe20008010881 */
[----:B------:R-:W-:Y:S01]  /*fb60*/  FFMA.FTZ R92, R216, UR4, -R153 ;  /* 0x00000004d85c7c23 */ /* 0x000fe20008010899 */
[C---:B------:R-:W-:Y:S01]  /*fb70*/  HMMA.16816.F32 R4, R60.reuse, R12, R4 ;  /* 0x0000000c3c04723c */ /* 0x040fe20000001804 */
[----:B------:R-:W-:Y:S01]  /*fb80*/  MUFU.EX2 R157, R157 ;  /* 0x0000009d009d7308 */ /* 0x000fe20000000800 */
[----:B------:R-:W-:Y:S09]  /*fb90*/  LDSM.16.MT88.4 R76, [R119+0xc000] ;  /* 0x00c00000774c783b */ /* 0x000ff20000004200 */
[----:B------:R-:W-:Y:S01]  /*fba0*/  MUFU.EX2 R92, R92 ;  /* 0x0000005c005c7308 */ /* 0x000fe20000000800 */
[C---:B------:R-:W-:Y:S01]  /*fbb0*/  FMUL.FTZ R12, R57.reuse, R104 ;  /* 0x00000068390c7220 */ /* 0x040fe20000410000 */
[----:B------:R-:W-:Y:S01]  /*fbc0*/  FMUL.FTZ R13, R57, R105 ;  /* 0x00000069390d7220 */ /* 0x000fe20000410000 */
[C---:B------:R-:W-:Y:S03]  /*fbd0*/  HMMA.16816.F32 R8, R60.reuse, R14, R8 ;  /* 0x0000000e3c08723c */ /* 0x040fe60000001808 */
[C---:B------:R-:W-:Y:S01]  /*fbe0*/  FMUL.FTZ R14, R56.reuse, R106 ;  /* 0x0000006a380e7220 */ /* 0x040fe20000410000 */
[----:B------:R-:W-:Y:S01]  /*fbf0*/  FMUL.FTZ R15, R56, R107 ;  /* 0x0000006b380f7220 */ /* 0x000fe20000410000 */
[--C-:B------:R-:W-:Y:S01]  /*fc00*/  FFMA.FTZ R94, R212, UR4, -R129.reuse ;  /* 0x00000004d45e7c23 */ /* 0x100fe20008010881 */
[--C-:B------:R-:W-:Y:S01]  /*fc10*/  FFMA.FTZ R85, R210, UR4, -R129.reuse ;  /* 0x00000004d2557c23 */ /* 0x100fe20008010881 */
[----:B------:R-:W-:Y:S01]  /*fc20*/  FFMA.FTZ R139, R58, UR4, -R129 ;  /* 0x000000043a8b7c23 */ /* 0x000fe20008010881 */
[--C-:B------:R-:W-:Y:S01]  /*fc30*/  FFMA.FTZ R103, R143, UR4, -R153.reuse ;  /* 0x000000048f677c23 */ /* 0x100fe20008010899 */
[----:B------:R-:W-:Y:S01]  /*fc40*/  FFMA.FTZ R102, R141, UR4, -R153 ;  /* 0x000000048d667c23 */ /* 0x000fe20008010899 */
[C---:B------:R-:W-:Y:S01]  /*fc50*/  FFMA.FTZ R198, R57.reuse, R190, R198 ;  /* 0x000000be39c67223 */ /* 0x040fe200000100c6 */
[C---:B-1----:R-:W-:Y:S01]  /*fc60*/  HMMA.16816.F32 R12, R60.reuse, R20, R12 ;  /* 0x000000143c0c723c */ /* 0x042fe2000000180c */
[----:B------:R-:W-:Y:S02]  /*fc70*/  MUFU.EX2 R94, R94 ;  /* 0x0000005e005e7308 */ /* 0x000fe40000000800 */
[C---:B------:R-:W-:Y:S01]  /*fc80*/  FMUL.FTZ R20, R57.reuse, R96 ;  /* 0x0000006039147220 */ /* 0x040fe20000410000 */
[----:B------:R-:W-:Y:S07]  /*fc90*/  FMUL.FTZ R21, R57, R97 ;  /* 0x0000006139157220 */ /* 0x000fee0000410000 */
[----:B------:R-:W-:Y:S01]  /*fca0*/  MUFU.EX2 R85, R85 ;  /* 0x0000005500557308 */ /* 0x000fe20000000800 */
[C---:B------:R-:W-:Y:S01]  /*fcb0*/  FFMA.FTZ R149, R56.reuse, R191, R149 ;  /* 0x000000bf38957223 */ /* 0x040fe20000010095 */
[----:B------:R-:W-:Y:S01]  /*fcc0*/  FADD.FTZ R198, R59, R198 ;  /* 0x000000c63bc67221 */ /* 0x000fe20000010000 */
[C---:B------:R-:W-:Y:S07]  /*fcd0*/  HMMA.16816.F32 R16, R60.reuse, R22, R16 ;  /* 0x000000163c10723c */ /* 0x040fee0000001810 */
[----:B------:R-:W-:Y:S01]  /*fce0*/  MUFU.EX2 R139, R139 ;  /* 0x0000008b008b7308 */ /* 0x000fe20000000800 */
[C---:B------:R-:W-:Y:S01]  /*fcf0*/  FMUL.FTZ R22, R56.reuse, R98 ;  /* 0x0000006238167220 */ /* 0x040fe20000410000 */
[----:B------:R-:W-:Y:S01]  /*fd00*/  FMUL.FTZ R23, R56, R99 ;  /* 0x0000006338177220 */ /* 0x000fe20000410000 */
[--C-:B------:R-:W-:Y:S01]  /*fd10*/  FFMA.FTZ R86, R232, UR4, -R153.reuse ;  /* 0x00000004e8567c23 */ /* 0x100fe20008010899 */
[----:B------:R-:W-:Y:S01]  /*fd20*/  FFMA.FTZ R93, R230, UR4, -R153 ;  /* 0x00000004e65d7c23 */ /* 0x000fe20008010899 */
[----:B------:R-:W-:Y:S01]  /*fd30*/  FFMA.FTZ R87, R228, UR4, -R129 ;  /* 0x00000004e4577c23 */ /* 0x000fe20008010881 */
[--C-:B------:R-:W-:Y:S01]  /*fd40*/  FFMA.FTZ R84, R224, UR4, -R153.reuse ;  /* 0x00000004e0547c23 */ /* 0x100fe20008010899 */
[----:B------:R-:W-:Y:S01]  /*fd50*/  FFMA.FTZ R97, R214, UR4, -R153 ;  /* 0x00000004d6617c23 */ /* 0x000fe20008010899 */
[--C-:B------:R-:W-:Y:S01]  /*fd60*/  FFMA.FTZ R155, R156, UR4, -R129.reuse ;  /* 0x000000049c9b7c23 */ /* 0x100fe20008010881 */
[C---:B------:R-:W-:Y:S01]  /*fd70*/  HMMA.16816.F32 R20, R60.reuse, R28, R20 ;  /* 0x0000001c3c14723c */ /* 0x040fe20000001814 */
[----:B------:R-:W-:Y:S02]  /*fd80*/  MUFU.EX2 R86, R86 ;  /* 0x0000005600567308 */ /* 0x000fe40000000800 */
[C---:B------:R-:W-:Y:S01]  /*fd90*/  FMUL.FTZ R28, R57.reuse, R88 ;  /* 0x00000058391c7220 */ /* 0x040fe20000410000 */
[C---:B------:R-:W-:Y:S07]  /*fda0*/  FMUL.FTZ R29, R57.reuse, R89 ;  /* 0x00000059391d7220 */ /* 0x040fee0000410000 */
[----:B------:R-:W1:Y:S01]  /*fdb0*/  MUFU.EX2 R93, R93 ;  /* 0x0000005d005d7308 */ /* 0x000e620000000800 */
[----:B------:R-:W-:Y:S01]  /*fdc0*/  FFMA.FTZ R88, R202, UR4, -R129 ;  /* 0x00000004ca587c23 */ /* 0x000fe20008010881 */
[--C-:B------:R-:W-:Y:S01]  /*fdd0*/  FFMA.FTZ R151, R194, UR4, -R153.reuse ;  /* 0x00000004c2977c23 */ /* 0x100fe20008010899 */
[C---:B------:R-:W-:Y:S07]  /*fde0*/  HMMA.16816.F32 R24, R60.reuse, R30, R24 ;  /* 0x0000001e3c18723c */ /* 0x040fee0000001818 */
[----:B------:R-:W-:Y:S01]  /*fdf0*/  MUFU.EX2 R87, R87 ;  /* 0x0000005700577308 */ /* 0x000fe20000000800 */
        /* <DEDUP_REMOVED lines=8> */
[C---:B----4-:R-:W-:Y:S08]  /*fe80*/  HMMA.16816.F32 R28, R60.reuse, R36, R28 ;  /* 0x000000243c1c723c */ /* 0x050ff0000000181c */
[----:B------:R-:W-:Y:S01]  /*fe90*/  MUFU.EX2 R90, R90 ;  /* 0x0000005a005a7308 */ /* 0x000fe20000000800 */
[C---:B------:R-:W-:Y:S01]  /*fea0*/  FMUL.FTZ R36, R57.reuse, R80 ;  /* 0x0000005039247220 */ /* 0x040fe20000410000 */
[C---:B------:R-:W-:Y:S01]  /*feb0*/  FMUL.FTZ R37, R57.reuse, R81 ;  /* 0x0000005139257220 */ /* 0x040fe20000410000 */
[----:B------:R-:W-:Y:S07]  /*fec0*/  FFMA.FTZ R200, R200, UR4, -R153 ;  /* 0x00000004c8c87c23 */ /* 0x000fee0008010899 */
[----:B------:R-:W-:Y:S01]  /*fed0*/  MUFU.EX2 R88, R88 ;  /* 0x0000005800587308 */ /* 0x000fe20000000800 */
[--C-:B------:R-:W-:Y:S01]  /*fee0*/  FFMA.FTZ R196, R196, UR4, -R129.reuse ;  /* 0x00000004c4c47c23 */ /* 0x100fe20008010881 */
[C---:B------:R-:W-:Y:S08]  /*fef0*/  HMMA.16816.F32 R32, R60.reuse, R38, R32 ;  /* 0x000000263c20723c */ /* 0x040ff00000001820 */
[----:B------:R-:W-:Y:S01]  /*ff00*/  MUFU.EX2 R158, R200 ;  /* 0x000000c8009e7308 */ /* 0x000fe20000000800 */
[C---:B------:R-:W-:Y:S01]  /*ff10*/  FMUL.FTZ R38, R56.reuse, R82 ;  /* 0x0000005238267220 */ /* 0x040fe20000410000 */
[----:B------:R-:W-:Y:S01]  /*ff20*/  FMUL.FTZ R39, R56, R83 ;  /* 0x0000005338277220 */ /* 0x000fe20000410000 */
[----:B------:R-:W-:Y:S07]  /*ff30*/  FFMA.FTZ R82, R226, UR4, -R129 ;  /* 0x00000004e2527c23 */ /* 0x000fee0008010881 */
[----:B------:R-:W-:Y:S01]  /*ff40*/  MUFU.EX2 R156, R196 ;  /* 0x000000c4009c7308 */ /* 0x000fe20000000800 */
[----:B------:R-:W-:Y:S01]  /*ff50*/  FFMA.FTZ R83, R222, UR4, -R153 ;  /* 0x00000004de537c23 */ /* 0x000fe20008010899 */
[--C-:B------:R-:W-:Y:S01]  /*ff60*/  FFMA.FTZ R137, R138, UR4, -R129.reuse ;  /* 0x000000048a897c23 */ /* 0x100fe20008010881 */
[--C-:B------:R-:W-:Y:S07]  /*ff70*/  FFMA.FTZ R136, R136, UR4, -R129.reuse ;  /* 0x0000000488887c23 */ /* 0x100fee0008010881 */
[----:B------:R-:W-:Y:S01]  /*ff80*/  MUFU.EX2 R155, R155 ;  /* 0x0000009b009b7308 */ /* 0x000fe20000000800 */
[C---:B------:R-:W-:Y:S03]  /*ff90*/  HMMA.16816.F32 R36, R60.reuse, R44, R36 ;  /* 0x0000002c3c24723c */ /* 0x040fe60000001824 */
[C---:B------:R-:W-:Y:S01]  /*ffa0*/  FMUL.FTZ R44, R57.reuse, R72 ;  /* 0x00000048392c7220 */ /* 0x040fe20000410000 */
[----:B------:R-:W-:Y:S05]  /*ffb0*/  FMUL.FTZ R45, R57, R73 ;  /* 0x00000049392d7220 */ /* 0x000fea0000410000 */
[----:B------:R-:W3:Y:S01]  /*ffc0*/  MUFU.EX2 R82, R82 ;  /* 0x0000005200527308 */ /* 0x000ee20000000800 */
[----:B------:R-:W-:Y:S01]  /*ffd0*/  FFMA.FTZ R140, R134, UR4, -R129 ;  /* 0x00000004868c7c23 */ /* 0x000fe20008010881 */
[--C-:B------:R-:W-:Y:S01]  /*ffe0*/  FFMA.FTZ R154, R154, UR4, -R153.reuse ;  /* 0x000000049a9a7c23 */ /* 0x100fe20008010899 */
[C---:B------:R-:W-:Y:S07]  /*fff0*/  HMMA.16816.F32 R40, R60.reuse, R46, R40 ;  /* 0x0000002e3c28723c */ /* 0x040fee0000001828 */
[----:B------:R-:W4:Y:S01]  /*10000*/  MUFU.EX2 R83, R83 ;  /* 0x0000005300537308 */ /* 0x000f220000000800 */
[C---:B------:R-:W-:Y:S01]  /*10010*/  FMUL.FTZ R46, R56.reuse, R74 ;  /* 0x0000004a382e7220 */ /* 0x040fe20000410000 */
[----:B------:R-:W-:Y:S08]  /*10020*/  FMUL.FTZ R47, R56, R75 ;  /* 0x0000004b382f7220 */ /* 0x000ff00000410000 */
[----:B------:R-:W-:Y:S01]  /*10030*/  MUFU.EX2 R151, R151 ;  /* 0x0000009700977308 */ /* 0x000fe20000000800 */
[----:B------:R-:W-:Y:S01]  /*10040*/  LDSM.16.MT88.4 R72, [R119+0xbc00] ;  /* 0x00bc00007748783b */ /* 0x000fe20000004200 */
[--C-:B------:R-:W-:Y:S01]  /*10050*/  FFMA.FTZ R147, R147, UR4, -R153.reuse ;  /* 0x0000000493937c23 */ /* 0x100fe20008010899 */
[--C-:B------:R-:W-:Y:S07]  /*10060*/  FFMA.FTZ R152, R152, UR4, -R153.reuse ;  /* 0x0000000498987c23 */ /* 0x100fee0008010899 */
[----:B------:R-:W-:Y:S01]  /*10070*/  MUFU.EX2 R98, R98 ;  /* 0x0000006200627308 */ /* 0x000fe20000000800 */
[----:B------:R-:W-:Y:S01]  /*10080*/  FFMA.FTZ R145, R145, UR4, -R153 ;  /* 0x0000000491917c23 */ /* 0x000fe20008010899 */
[C---:B------:R-:W-:Y:S08]  /*10090*/  HMMA.16816.F32 R44, R60.reuse, R64, R44 ;  /* 0x000000403c2c723c */ /* 0x040ff0000000182c */
[----:B------:R-:W-:Y:S01]  /*100a0*/  MUFU.EX2 R99, R99 ;  /* 0x0000006300637308 */ /* 0x000fe20000000800 */
[--C-:B------:R-:W-:Y:S01]  /*100b0*/  FFMA.FTZ R81, R220, UR4, -R129.reuse ;  /* 0x00000004dc517c23 */ /* 0x100fe20008010881 */
[----:B------:R-:W-:Y:S01]  /*100c0*/  FFMA.FTZ R80, R218, UR4, -R129 ;  /* 0x00000004da507c23 */ /* 0x000fe20008010881 */
[----:B------:R-:W-:Y:S07]  /*100d0*/  FFMA.FTZ R104, R135, UR4, -R153 ;  /* 0x0000000487687c23 */ /* 0x000fee0008010899 */
[----:B------:R-:W-:Y:S01]  /*100e0*/  MUFU.EX2 R96, R96 ;  /* 0x0000006000607308 */ /* 0x000fe20000000800 */
[----:B------:R-:W-:Y:S01]  /*100f0*/  FFMA.FTZ R106, R55, UR4, -R129 ;  /* 0x00000004376a7c23 */ /* 0x000fe20008010881 */
[----:B------:R-:W-:Y:S01]  /*10100*/  HMMA.16816.F32 R48, R60, R66, R48 ;  /* 0x000000423c30723c */ /* 0x000fe20000001830 */
[----:B------:R-:W5:Y:S07]  /*10110*/  LDSM.16.MT88.4 R64, [R116+0x400] ;  /* 0x000400007440783b */ /* 0x000f6e0000004200 */
[----:B------:R-:W-:Y:S01]  /*10120*/  MUFU.EX2 R81, R81 ;  /* 0x0000005100517308 */ /* 0x000fe20000000800 */
[----:B-1----:R-:W-:Y:S01]  /*10130*/  F2FP.F16.F32.PACK_AB R60, R93, R86 ;  /* 0x000000565d3c723e */ /* 0x002fe200000000ff */
[----:B------:R-:W-:Y:S01]  /*10140*/  FFMA.FTZ R91, R208, UR4, -R153 ;  /* 0x00000004d05b7c23 */ /* 0x000fe20008010899 */
[----:B---3--:R-:W-:Y:S07]  /*10150*/  F2FP.F16.F32.PACK_AB R61, R82, R87 ;  /* 0x00000057523d723e */ /* 0x008fee00000000ff */
[----:B------:R-:W1:Y:S01]  /*10160*/  MUFU.EX2 R80, R80 ;  /* 0x0000005000507308 */ /* 0x000e620000000800 */
[----:B----4-:R-:W-:Y:S01]  /*10170*/  F2FP.F16.F32.PACK_AB R62, R83, R84 ;  /* 0x00000054533e723e */ /* 0x010fe200000000ff */
[--C-:B------:R-:W-:Y:S01]  /*10180*/  FFMA.FTZ R89, R204, UR4, -R129.reuse ;  /* 0x00000004cc597c23 */ /* 0x100fe20008010881 */
[--C-:B------:R-:W-:Y:S07]  /*10190*/  FFMA.FTZ R107, R54, UR4, -R129.reuse ;  /* 0x00000004366b7c23 */ /* 0x100fee0008010881 */
[----:B------:R-:W-:Y:S01]  /*101a0*/  MUFU.EX2 R91, R91 ;  /* 0x0000005b005b7308 */ /* 0x000fe20000000800 */
[----:B------:R-:W-:Y:S01]  /*101b0*/  FFMA.FTZ R105, R53, UR4, -R129 ;  /* 0x0000000435697c23 */ /* 0x000fe20008010881 */
[----:B------:R-:W-:Y:S01]  /*101c0*/  FADD.FTZ R127, R127, R198 ;  /* 0x000000c67f7f7221 */ /* 0x000fe20000010000 */
[--C-:B------:R-:W-:Y:S07]  /*101d0*/  FFMA.FTZ R150, R150, UR4, -R153.reuse ;  /* 0x0000000496967c23 */ /* 0x100fee0008010899 */
[----:B------:R-:W-:Y:S01]  /*101e0*/  MUFU.EX2 R89, R89 ;  /* 0x0000005900597308 */ /* 0x000fe20000000800 */
[----:B------:R-:W-:Y:S01]  /*101f0*/  FFMA.FTZ R143, R148, UR4, -R153 ;  /* 0x00000004948f7c23 */ /* 0x000fe20008010899 */
[----:B------:R-:W-:Y:S01]  /*10200*/  FADD.FTZ R127, R120, R127 ;  /* 0x0000007f787f7221 */ /* 0x000fe20000010000 */
[--C-:B------:R-:W-:Y:S07]  /*10210*/  FFMA.FTZ R146, R146, UR4, -R153.reuse ;  /* 0x0000000492927c23 */ /* 0x100fee0008010899 */
[----:B------:R-:W-:Y:S01]  /*10220*/  MUFU.EX2 R135, R154 ;  /* 0x0000009a00877308 */ /* 0x000fe20000000800 */
[----:B------:R-:W-:Y:S01]  /*10230*/  FFMA.FTZ R144, R144, UR4, -R153 ;  /* 0x0000000490907c23 */ /* 0x000fe20008010899 */
[----:B-1----:R-:W-:Y:S01]  /*10240*/  F2FP.F16.F32.PACK_AB R63, R80, R81 ;  /* 0x00000051503f723e */ /* 0x002fe200000000ff */
[----:B------:R-:W-:Y:S07]  /*10250*/  FADD.FTZ R86, R86, R127 ;  /* 0x0000007f56567221 */ /* 0x000fee0000010000 */
[----:B------:R-:W1:Y:S01]  /*10260*/  MUFU.EX2 R138, R147 ;  /* 0x00000093008a7308 */ /* 0x000e620000000800 */
[--C-:B------:R-:W-:Y:S01]  /*10270*/  FFMA.FTZ R142, R142, UR4, -R153.reuse ;  /* 0x000000048e8e7c23 */ /* 0x100fe20008010899 */
[----:B------:R-:W-:Y:S01]  /*10280*/  FFMA.FTZ R153, R133, UR4, -R153 ;  /* 0x0000000485997c23 */ /* 0x000fe20008010899 */
[----:B------:R-:W-:Y:S07]  /*10290*/  FADD.FTZ R93, R93, R86 ;  /* 0x000000565d5d7221 */ /* 0x000fee0000010000 */
[----:B------:R-:W-:Y:S01]  /*102a0*/  MUFU.EX2 R127, R100 ;  /* 0x00000064007f7308 */ /* 0x000fe20000000800 */
[C---:B--2---:R-:W-:Y:S03]  /*102b0*/  HMMA.16816.F32 R4, R60.reuse, R68, R4 ;  /* 0x000000443c04723c */ /* 0x044fe60000001804 */
[----:B------:R-:W-:Y:S06]  /*102c0*/  FADD.FTZ R84, R84, R93 ;  /* 0x0000005d54547221 */ /* 0x000fec0000010000 */
[----:B------:R-:W-:Y:S01]  /*102d0*/  MUFU.EX2 R137, R137 ;  /* 0x0000008900897308 */ /* 0x000fe20000000800 */
[----:B------:R-:W-:Y:S01]  /*102e0*/  FFMA.FTZ R122, R122, UR4, -R129 ;  /* 0x000000047a7a7c23 */ /* 0x000fe20008010881 */
[----:B------:R-:W-:Y:S01]  /*102f0*/  FADD.FTZ R149, R131, R149 ;  /* 0x0000009583957221 */ /* 0x000fe20000010000 */
[----:B------:R-:W-:Y:S01]  /*10300*/  FADD.FTZ R83, R83, R84 ;  /* 0x0000005453537221 */ /* 0x000fe20000010000 */
[C---:B------:R-:W-:Y:S01]  /*10310*/  HMMA.16816.F32 R8, R60.reuse, R70, R8 ;  /* 0x000000463c08723c */ /* 0x040fe20000001808 */
[----:B------:R-:W2:Y:S05]  /*10320*/  LDSM.16.MT88.4 R68, [R119+0xb400] ;  /* 0x00b400007744783b */ /* 0x000eaa0000004200 */
[----:B------:R-:W3:Y:S01]  /*10330*/  MUFU.EX2 R136, R136 ;  /* 0x0000008800887308 */ /* 0x000ee20000000800 */
[----:B-1----:R-:W-:Y:S01]  /*10340*/  F2FP.F16.F32.PACK_AB R56, R138, R135 ;  /* 0x000000878a38723e */ /* 0x002fe200000000ff */
[----:B------:R-:W-:Y:S01]  /*10350*/  FADD.FTZ R126, R126, R149 ;  /* 0x000000957e7e7221 */ /* 0x000fe20000010000 */
[----:B------:R-:W-:Y:S07]  /*10360*/  ISETP.NE.AND P0, PT, R187, RZ, PT ;  /* 0x000000ffbb00720c */ /* 0x000fee0003f05270 */
[----:B------:R-:W-:Y:S01]  /*10370*/  MUFU.EX2 R133, R152 ;  /* 0x0000009800857308 */ /* 0x000fe20000000800 */
[C---:B-----5:R-:W-:Y:S09]  /*10380*/  HMMA.16816.F32 R12, R60.reuse, R64, R12 ;  /* 0x000000403c0c723c */ /* 0x060ff2000000180c */
[----:B------:R-:W1:Y:S01]  /*10390*/  MUFU.EX2 R134, R145 ;  /* 0x0000009100867308 */ /* 0x000e620000000800 */
[----:B------:R-:W-:Y:S09]  /*103a0*/  FADD.FTZ R126, R117, R126 ;  /* 0x0000007e757e7221 */ /* 0x000ff20000010000 */
[----:B------:R-:W4:Y:S01]  /*103b0*/  MUFU.EX2 R140, R140 ;  /* 0x0000008c008c7308 */ /* 0x000f220000000800 */
[----:B------:R-:W-:Y:S01]  /*103c0*/  FADD.FTZ R87, R87, R126 ;  /* 0x0000007e57577221 */ /* 0x000fe20000010000 */
[C---:B------:R-:W-:Y:S01]  /*103d0*/  HMMA.16816.F32 R16, R60.reuse, R66, R16 ;  /* 0x000000423c10723c */ /* 0x040fe20000001810 */
[----:B------:R-:W5:Y:S07]  /*103e0*/  LDSM.16.MT88.4 R64, [R116+0x2400] ;  /* 0x002400007440783b */ /* 0x000f6e0000004200 */
[----:B------:R-:W-:Y:S01]  /*103f0*/  MUFU.EX2 R141, R150 ;  /* 0x00000096008d7308 */ /* 0x000fe20000000800 */
[----:B---3--:R-:W-:Y:S01]  /*10400*/  F2FP.F16.F32.PACK_AB R57, R136, R137 ;  /* 0x000000898839723e */ /* 0x008fe200000000ff */
[----:B------:R-:W-:Y:S08]  /*10410*/  FADD.FTZ R82, R82, R87 ;  /* 0x0000005752527221 */ /* 0x000ff00000010000 */
[----:B------:R-:W-:Y:S01]  /*10420*/  MUFU.EX2 R143, R143 ;  /* 0x0000008f008f7308 */ /* 0x000fe20000000800 */
[----:B-1----:R-:W-:Y:S01]  /*10430*/  F2FP.F16.F32.PACK_AB R58, R134, R133 ;  /* 0x00000085863a723e */ /* 0x002fe200000000ff */
[----:B------:R-:W-:Y:S08]  /*10440*/  FFMA.FTZ R145, R130, UR4, -R129 ;  /* 0x0000000482917c23 */ /* 0x000ff00008010881 */
[----:B------:R-:W-:Y:S01]  /*10450*/  MUFU.EX2 R146, R146 ;  /* 0x0000009200927308 */ /* 0x000fe20000000800 */
[----:B------:R-:W-:Y:S01]  /*10460*/  FADD.FTZ R81, R81, R82 ;  /* 0x0000005251517221 */ /* 0x000fe20000010000 */
[----:B----4-:R-:W-:Y:S08]  /*10470*/  F2FP.F16.F32.PACK_AB R59, R139, R140 ;  /* 0x0000008c8b3b723e */ /* 0x010ff000000000ff */
[----:B------:R-:W-:Y:S01]  /*10480*/  MUFU.EX2 R144, R144 ;  /* 0x0000009000907308 */ /* 0x000fe20000000800 */
[----:B------:R-:W-:Y:S09]  /*10490*/  FADD.FTZ R81, R80, R81 ;  /* 0x0000005150517221 */ /* 0x000ff20000010000 */
[----:B------:R-:W-:Y:S10]  /*104a0*/  MUFU.EX2 R145, R145 ;  /* 0x0000009100917308 */ /* 0x000ff40000000800 */
[----:B------:R-:W-:Y:S01]  /*104b0*/  MUFU.EX2 R122, R122 ;  /* 0x0000007a007a7308 */ /* 0x000fe20000000800 */
[C---:B--2---:R-:W-:Y:S09]  /*104c0*/  HMMA.16816.F32 R20, R60.reuse, R68, R20 ;  /* 0x000000443c14723c */ /* 0x044ff20000001814 */
[----:B------:R-:W-:Y:S10]  /*104d0*/  MUFU.EX2 R142, R142 ;  /* 0x0000008e008e7308 */ /* 0x000ff40000000800 */
[----:B------:R-:W-:Y:S01]  /*104e0*/  MUFU.EX2 R153, R153 ;  /* 0x0000009900997308 */ /* 0x000fe20000000800 */
[C---:B------:R-:W-:Y:S01]  /*104f0*/  HMMA.16816.F32 R24, R60.reuse, R70, R24 ;  /* 0x000000463c18723c */ /* 0x040fe20000001818 */
[----:B------:R-:W1:Y:S07]  /*10500*/  LDSM.16.MT88.4 R68, [R119+0xd400] ;  /* 0x00d400007744783b */ /* 0x000e6e0000004200 */
[C---:B-----5:R-:W-:Y:S08]  /*10510*/  HMMA.16816.F32 R28, R60.reuse, R64, R28 ;  /* 0x000000403c1c723c */ /* 0x060ff0000000181c */
        /* <DEDUP_REMOVED lines=49> */
[C---:B---3--:R-:W-:Y:S03]  /*10830*/  HMMA.16816.F32 R44, R60.reuse, R72, R44 ;  /* 0x000000483c2c723c */ /* 0x048fe6000000182c */
[--C-:B------:R-:W-:Y:S01]  /*10840*/  FFMA.FTZ R73, R132, UR4, -R129.reuse ;  /* 0x0000000484497c23 */ /* 0x100fe20008010881 */
[--C-:B------:R-:W-:Y:S01]  /*10850*/  FFMA.FTZ R72, R128, UR4, -R129.reuse ;  /* 0x0000000480487c23 */ /* 0x100fe20008010881 */
[----:B------:R2:W-:Y:S03]  /*10860*/  MUFU.EX2 R132, R103 ;  /* 0x0000006700847308 */ /* 0x0005e60000000800 */
[----:B------:R-:W-:Y:S01]  /*10870*/  HMMA.16816.F32 R48, R60, R74, R48 ;  /* 0x0000004a3c30723c */ /* 0x000fe20000001830 */
[----:B------:R-:W3:Y:S06]  /*10880*/  LDSM.16.MT88.4 R60, [R116+0x3000] ;  /* 0x00300000743c783b */ /* 0x000eec0000004200 */
[----:B------:R-:W4:Y:S10]  /*10890*/  MUFU.EX2 R130, R73 ;  /* 0x0000004900827308 */ /* 0x000f340000000800 */
[----:B------:R5:W1:Y:S01]  /*108a0*/  MUFU.EX2 R128, R102 ;  /* 0x0000006600807308 */ /* 0x000a620000000800 */
[--C-:B--2---:R-:W-:Y:S09]  /*108b0*/  FFMA.FTZ R103, R123, UR4, -R129.reuse ;  /* 0x000000047b677c23 */ /* 0x104ff20008010881 */
[----:B------:R2:W-:Y:S01]  /*108c0*/  MUFU.EX2 R123, R108 ;  /* 0x0000006c007b7308 */ /* 0x0005e20000000800 */
[----:B----4-:R-:W-:Y:S09]  /*108d0*/  F2FP.F16.F32.PACK_AB R53, R145, R130 ;  /* 0x000000829135723e */ /* 0x010ff200000000ff */
[----:B------:R-:W-:Y:S01]  /*108e0*/  MUFU.EX2 R120, R103 ;  /* 0x0000006700787308 */ /* 0x000fe20000000800 */
[--C-:B-----5:R-:W-:Y:S01]  /*108f0*/  FFMA.FTZ R102, R121, UR4, -R129.reuse ;  /* 0x0000000479667c23 */ /* 0x120fe20008010881 */
[----:B-1----:R-:W-:Y:S08]  /*10900*/  F2FP.F16.F32.PACK_AB R54, R128, R143 ;  /* 0x0000008f8036723e */ /* 0x002ff000000000ff */
[----:B------:R-:W-:Y:S01]  /*10910*/  MUFU.EX2 R121, R101 ;  /* 0x0000006500797308 */ /* 0x000fe20000000800 */
[C---:B------:R-:W-:Y:S09]  /*10920*/  HMMA.16816.F32 R4, R56.reuse, R64, R4 ;  /* 0x000000403804723c */ /* 0x040ff20000001804 */
[----:B------:R1:W-:Y:S01]  /*10930*/  MUFU.EX2 R117, R102 ;  /* 0x0000006600757308 */ /* 0x0003e20000000800 */
[----:B--2---:R-:W-:Y:S01]  /*10940*/  LDSM.16.MT88.4 R108, [R119+0xac00] ;  /* 0x00ac0000776c783b */ /* 0x004fe20000004200 */
[C---:B------:R-:W-:Y:S07]  /*10950*/  HMMA.16816.F32 R8, R56.reuse, R66, R8 ;  /* 0x000000423808723c */ /* 0x040fee0000001808 */
[----:B------:R-:W2:Y:S01]  /*10960*/  LDSM.16.MT88.4 R64, [R119+0xe000] ;  /* 0x00e000007740783b */ /* 0x000ea20000004200 */
[C---:B------:R-:W-:Y:S07]  /*10970*/  HMMA.16816.F32 R12, R56.reuse, R68, R12 ;  /* 0x00000044380c723c */ /* 0x040fee000000180c */
[----:B-1----:R-:W-:Y:S01]  /*10980*/  LDSM.16.MT88.4 R100, [R116+0x1c00] ;  /* 0x001c00007464783b */ /* 0x002fe20000004200 */
[C---:B------:R-:W-:Y:S07]  /*10990*/  HMMA.16816.F32 R16, R56.reuse, R70, R16 ;  /* 0x000000463810723c */ /* 0x040fee0000001810 */
[----:B------:R-:W1:Y:S01]  /*109a0*/  LDSM.16.MT88.4 R68, [R116+0x5000] ;  /* 0x005000007444783b */ /* 0x000e620000004200 */
[C---:B------:R-:W-:Y:S03]  /*109b0*/  HMMA.16816.F32 R20, R56.reuse, R76, R20 ;  /* 0x0000004c3814723c */ /* 0x040fe60000001814 */
[--C-:B------:R-:W-:Y:S01]  /*109c0*/  FFMA.FTZ R76, R125, UR4, -R129.reuse ;  /* 0x000000047d4c7c23 */ /* 0x100fe20008010881 */
[----:B------:R-:W-:Y:S01]  /*109d0*/  FFMA.FTZ R129, R52, UR4, -R129 ;  /* 0x0000000434817c23 */ /* 0x000fe20008010881 */
[----:B------:R4:W-:Y:S01]  /*109e0*/  MUFU.EX2 R125, R72 ;  /* 0x00000048007d7308 */ /* 0x0009e20000000800 */
[----:B------:R-:W-:Y:S02]  /*109f0*/  F2FP.F16.F32.PACK_AB R52, R132, R141 ;  /* 0x0000008d8434723e */ /* 0x000fe400000000ff */
[C---:B------:R-:W-:Y:S07]  /*10a00*/  HMMA.16816.F32 R24, R56.reuse, R78, R24 ;  /* 0x0000004e3818723c */ /* 0x040fee0000001818 */
[----:B------:R-:W5:Y:S10]  /*10a10*/  MUFU.EX2 R124, R76 ;  /* 0x0000004c007c7308 */ /* 0x000f740000000800 */
[----:B------:R-:W-:Y:S01]  /*10a20*/  MUFU.EX2 R129, R129 ;  /* 0x0000008100817308 */ /* 0x000fe20000000800 */
[C---:B---3--:R-:W-:Y:S01]  /*10a30*/  HMMA.16816.F32 R28, R56.reuse, R60, R28 ;  /* 0x0000003c381c723c */ /* 0x048fe2000000181c */
[----:B----4-:R-:W-:Y:S02]  /*10a40*/  LDSM.16.MT88.4 R72, [R119+0xe400] ;  /* 0x00e400007748783b */ /* 0x010fe40000004200 */
[----:B-----5:R-:W-:Y:S05]  /*10a50*/  F2FP.F16.F32.PACK_AB R55, R124, R125 ;  /* 0x0000007d7c37723e */ /* 0x020fea00000000ff */
[C---:B------:R-:W-:Y:S01]  /*10a60*/  HMMA.16816.F32 R32, R56.reuse, R62, R32 ;  /* 0x0000003e3820723c */ /* 0x040fe20000001820 */
[----:B------:R-:W3:Y:S07]  /*10a70*/  LDSM.16.MT88.4 R60, [R119+0xa400] ;  /* 0x00a40000773c783b */ /* 0x000eee0000004200 */
[C---:B--2---:R-:W-:Y:S01]  /*10a80*/  HMMA.16816.F32 R36, R56.reuse, R64, R36 ;  /* 0x000000403824723c */ /* 0x044fe20000001824 */
[----:B------:R-:W-:Y:S07]  /*10a90*/  LDSM.16.MT88.4 R76, [R119+0xe800] ;  /* 0x00e80000774c783b */ /* 0x000fee0000004200 */
[C---:B------:R-:W-:Y:S01]  /*10aa0*/  HMMA.16816.F32 R40, R56.reuse, R66, R40 ;  /* 0x000000423828723c */ /* 0x040fe20000001828 */
[----:B------:R-:W2:Y:S07]  /*10ab0*/  LDSM.16.MT88.4 R64, [R116+0x1400] ;  /* 0x001400007440783b */ /* 0x000eae0000004200 */
[C---:B-1----:R-:W-:Y:S08]  /*10ac0*/  HMMA.16816.F32 R44, R56.reuse, R68, R44 ;  /* 0x00000044382c723c */ /* 0x042ff0000000182c */
[----:B------:R-:W-:Y:S01]  /*10ad0*/  HMMA.16816.F32 R48, R56, R70, R48 ;  /* 0x000000463830723c */ /* 0x000fe20000001830 */
[----:B------:R-:W1:Y:S08]  /*10ae0*/  LDSM.16.MT88.4 R56, [R119+0xc400] ;  /* 0x00c400007738783b */ /* 0x000e700000004200 */
[----:B------:R-:W4:Y:S01]  /*10af0*/  LDSM.16.MT88.4 R68, [R116+0x3400] ;  /* 0x003400007444783b */ /* 0x000f220000004200 */
        /* <DEDUP_REMOVED lines=12> */
[C---:B------:R-:W-:Y:S08]  /*10bc0*/  HMMA.16816.F32 R36, R52.reuse, R72, R36 ;  /* 0x000000483424723c */ /* 0x040ff00000001824 */
[C---:B------:R-:W-:Y:S01]  /*10bd0*/  HMMA.16816.F32 R40, R52.reuse, R74, R40 ;  /* 0x0000004a3428723c */ /* 0x040fe20000001828 */
[----:B------:R-:W4:Y:S07]  /*10be0*/  LDSM.16.MT88.4 R72, [R116+0x3800] ;  /* 0x003800007448783b */ /* 0x000f2e0000004200 */
        /* <DEDUP_REMOVED lines=11> */
[----:B------:R-:W-:Y:S10]  /*10ca0*/  MUFU.EX2 R58, R106 ;  /* 0x0000006a003a7308 */ /* 0x000ff40000000800 */
[----:B------:R-:W5:Y:S01]  /*10cb0*/  MUFU.EX2 R59, R107 ;  /* 0x0000006b003b7308 */ /* 0x000f620000000800 */
[C---:B------:R-:W-:Y:S09]  /*10cc0*/  HMMA.16816.F32 R12, R52.reuse, R64, R12 ;  /* 0x00000040340c723c */ /* 0x040ff2000000180c */
[----:B------:R-:W4:Y:S01]  /*10cd0*/  MUFU.EX2 R64, R105 ;  /* 0x0000006900407308 */ /* 0x000f220000000800 */
[C---:B------:R-:W-:Y:S03]  /*10ce0*/  HMMA.16816.F32 R16, R52.reuse, R66, R16 ;  /* 0x000000423410723c */ /* 0x040fe60000001810 */
[----:B------:R-:W-:Y:S04]  /*10cf0*/  FADD.FTZ R66, R94, R81 ;  /* 0x000000515e427221 */ /* 0x000fe80000010000 */
[----:B------:R-:W-:Y:S01]  /*10d00*/  FADD.FTZ R66, R85, R66 ;  /* 0x0000004255427221 */ /* 0x000fe20000010000 */
[C---:B--2---:R-:W-:Y:S01]  /*10d10*/  HMMA.16816.F32 R20, R52.reuse, R68, R20 ;  /* 0x000000443414723c */ /* 0x044fe20000001814 */
[----:B------:R-:W-:Y:S02]  /*10d20*/  LDSM.16.MT88.4 R84, [R116+0x3c00] ;  /* 0x003c00007454783b */ /* 0x000fe40000004200 */
[----:B-1----:R-:W-:Y:S02]  /*10d30*/  F2FP.F16.F32.PACK_AB R68, R57, R142 ;  /* 0x0000008e3944723e */ /* 0x002fe400000000ff */
[----:B-----5:R-:W-:Y:S03]  /*10d40*/  F2FP.F16.F32.PACK_AB R69, R59, R58 ;  /* 0x0000003a3b45723e */ /* 0x020fe600000000ff */
[C---:B------:R-:W-:Y:S03]  /*10d50*/  HMMA.16816.F32 R24, R52.reuse, R70, R24 ;  /* 0x000000463418723c */ /* 0x040fe60000001818 */
[----:B------:R-:W-:Y:S02]  /*10d60*/  F2FP.F16.F32.PACK_AB R70, R153, R56 ;  /* 0x000000389946723e */ /* 0x000fe400000000ff */
[----:B----4-:R-:W-:Y:S03]  /*10d70*/  F2FP.F16.F32.PACK_AB R71, R129, R64 ;  /* 0x000000408147723e */ /* 0x010fe600000000ff */
[C---:B------:R-:W-:Y:S08]  /*10d80*/  HMMA.16816.F32 R28, R52.reuse, R72, R28 ;  /* 0x00000048341c723c */ /* 0x040ff0000000181c */
[C---:B------:R-:W-:Y:S08]  /*10d90*/  HMMA.16816.F32 R32, R52.reuse, R74, R32 ;  /* 0x0000004a3420723c */ /* 0x040ff00000001820 */
[C---:B------:R-:W-:Y:S08]  /*10da0*/  HMMA.16816.F32 R36, R52.reuse, R76, R36 ;  /* 0x0000004c3424723c */ /* 0x040ff00000001824 */
[C---:B------:R-:W-:Y:S01]  /*10db0*/  HMMA.16816.F32 R40, R52.reuse, R78, R40 ;  /* 0x0000004e3428723c */ /* 0x040fe20000001828 */
[----:B------:R-:W-:Y:S07]  /*10dc0*/  LDSM.16.MT88.4 R76, [R119+0xec00] ;  /* 0x00ec0000774c783b */ /* 0x000fee0000004200 */
[C---:B---3--:R-:W-:Y:S03]  /*10dd0*/  HMMA.16816.F32 R44, R52.reuse, R60, R44 ;  /* 0x0000003c342c723c */ /* 0x048fe6000000182c */
[----:B------:R-:W-:Y:S02]  /*10de0*/  FADD.FTZ R60, R92, R83 ;  /* 0x000000535c3c7221 */ /* 0x000fe40000010000 */
[----:B------:R-:W1:Y:S02]  /*10df0*/  LDSM.16.MT88.4 R92, [R119+0xcc00] ;  /* 0x00cc0000775c783b */ /* 0x000e640000004200 */
[----:B------:R-:W-:Y:S01]  /*10e00*/  FADD.FTZ R60, R97, R60 ;  /* 0x0000003c613c7221 */ /* 0x000fe20000010000 */
[----:B------:R-:W-:Y:S08]  /*10e10*/  HMMA.16816.F32 R48, R52, R62, R48 ;  /* 0x0000003e3430723c */ /* 0x000ff00000001830 */
[C---:B------:R-:W-:Y:S05]  /*10e20*/  HMMA.16816.F32 R112, R68.reuse, R108, R4 ;  /* 0x0000006c4470723c */ /* 0x040fea0000001804 */
[----:B------:R-:W-:Y:S01]  /*10e30*/  FADD.FTZ R5, R91, R60 ;  /* 0x0000003c5b057221 */ /* 0x000fe20000010000 */
[----:B------:R-:W-:Y:S02]  /*10e40*/  FADD.FTZ R7, R89, R66 ;  /* 0x0000004259077221 */ /* 0x000fe40000010000 */
        /* <DEDUP_REMOVED lines=12> */
[----:B------:R-:W-:Y:S02]  /*10f10*/  FADD.FTZ R6, R96, R99 ;  /* 0x0000006360067221 */ /* 0x000fe40000010000 */
[C---:B-1----:R-:W-:Y:S03]  /*10f20*/  HMMA.16816.F32 R96, R68.reuse, R92, R20 ;  /* 0x0000005c4460723c */ /* 0x042fe60000001814 */
[----:B------:R-:W-:Y:S01]  /*10f30*/  FADD.FTZ R135, R135, R4 ;  /* 0x0000000487877221 */ /* 0x000fe20000010000 */
[----:B------:R-:W-:Y:S02]  /*10f40*/  FADD.FTZ R9, R137, R6 ;  /* 0x0000000689097221 */ /* 0x000fe40000010000 */
[----:B------:R1:W2:Y:S01]  /*10f50*/  LDSM.16.MT88.4 R4, [R116+0x5c00] ;  /* 0x005c00007404783b */ /* 0x0002a20000004200 */
        /* <DEDUP_REMOVED lines=12> */
[----:B-1----:R-:W-:Y:S02]  /*11020*/  MOV R116, R3 ;  /* 0x0000000300747202 */ /* 0x002fe40000000f00 */
        /* <DEDUP_REMOVED lines=18> */
[----:B------:R-:W-:Y:S01]  /*11150*/  FADD.FTZ R58, R58, R117 ;  /* 0x000000753a3a7221 */ /* 0x000fe20000010000 */
[----:B------:R-:W-:Y:S02]  /*11160*/  MOV R117, R2 ;  /* 0x0000000200757202 */ /* 0x000fe40000000f00 */
[----:B------:R-:W-:Y:S01]  /*11170*/  FADD.FTZ R57, R57, R142 ;  /* 0x0000008e39397221 */ /* 0x000fe20000010000 */
[----:B------:R-:W-:Y:S03]  /*11180*/  FADD.FTZ R59, R59, R58 ;  /* 0x0000003a3b3b7221 */ /* 0x000fe60000010000 */
[----:B------:R-:W-:Y:S01]  /*11190*/  FADD.FTZ R56, R56, R57 ;  /* 0x0000003938387221 */ /* 0x000fe20000010000 */
[----:B------:R-:W-:Y:S03]  /*111a0*/  FADD.FTZ R64, R64, R59 ;  /* 0x0000003b40407221 */ /* 0x000fe60000010000 */
[----:B------:R-:W-:Y:S01]  /*111b0*/  FADD.FTZ R190, R153, R56 ;  /* 0x0000003899be7221 */ /* 0x000fe20000010000 */
[----:B------:R-:W-:Y:S01]  /*111c0*/  FADD.FTZ R191, R129, R64 ;  /* 0x0000004081bf7221 */ /* 0x000fe20000010000 */
[----:B------:R-:W-:Y:S06]  /*111d0*/  @P0 BRA `(.L_x_1691) ;  /* 0xffffffb4007c0947 */ /* 0x000fec000383ffff */
.L_x_1687:
        /* <DEDUP_REMOVED lines=16> */
[----:B------:R-:W-:-:S03]  /*112e0*/  SHF.L.U32 R5, R118, 0x1, RZ ;  /* 0x0000000176057819 */ /* 0x000fc600000006ff */
[----:B------:R-:W2:Y:S01]  /*112f0*/  SHFL.BFLY PT, R7, R10, 0x1, 0x1f ;  /* 0x0c201f000a077f89 */ /* 0x000ea200000e0000 */
[----:B------:R-:W-:-:S04]  /*11300*/  LOP3.LUT R5, R5, 0x6, RZ, 0xc0, !PT ;  /* 0x0000000605057812 */ /* 0x000fc800078ec0ff */
[----:B------:R-:W-:Y:S02]  /*11310*/  LOP3.LUT R5, R5, 0x3e00, R0, 0xf8, !PT ;  /* 0x00003e0005057812 */ /* 0x000fe400078ef800 */
[----:B------:R-:W-:Y:S02]  /*11320*/  LOP3.LUT R0, R11, 0x18, R118, 0xf8, !PT ;  /* 0x000000180b007812 */ /* 0x000fe400078ef876 */
[----:B------:R-:W-:Y:S02]  /*11330*/  LOP3.LUT R5, R5, 0x20, R4, 0xf8, !PT ;  /* 0x0000002005057812 */ /* 0x000fe400078ef804 */
[----:B------:R-:W-:Y:S02]  /*11340*/  SHF.L.U32 R4, R118, 0x2, RZ ;  /* 0x0000000276047819 */ /* 0x000fe400000006ff */
[----:B------:R-:W-:Y:S02]  /*11350*/  LOP3.LUT R0, R5, R0, RZ, 0xfc, !PT ;  /* 0x0000000005007212 */ /* 0x000fe400078efcff */
[----:B------:R-:W3:Y:S02]  /*11360*/  LDC.U8 R5, c[0x0][0x548] ;  /* 0x00015200ff057b82 */ /* 0x000ee40000000000 */
[----:B------:R-:W-:Y:S01]  /*11370*/  LEA R11, R0, UR4, 0x1 ;  /* 0x00000004000b7c11 */ /* 0x000fe2000f8e08ff */
[----:B-1----:R-:W-:Y:S01]  /*11380*/  FADD.FTZ R6, R13, R6 ;  /* 0x000000060d067221 */ /* 0x002fe20000010000 */
[----:B--2---:R-:W-:-:S03]  /*11390*/  FADD.FTZ R7, R10, R7 ;  /* 0x000000070a077221 */ /* 0x004fc60000010000 */
[----:B------:R-:W1:Y:S01]  /*113a0*/  MUFU.RCP R8, R6 ;  /* 0x0000000600087308 */ /* 0x000e620000001000 */
[----:B------:R-:W-:Y:S01]  /*113b0*/  FSETP.NE.FTZ.AND P3, PT, R6, RZ, PT ;  /* 0x000000ff0600720b */ /* 0x000fe20003f75000 */
[----:B------:R-:W2:Y:S01]  /*113c0*/  S2R R10, SR_TID.X ;  /* 0x00000000000a7919 */ /* 0x000ea20000002100 */
[----:B------:R-:W-:-:S05]  /*113d0*/  FSETP.NE.FTZ.AND P4, PT, R7, RZ, PT ;  /* 0x000000ff0700720b */ /* 0x000fca0003f95000 */
[----:B------:R-:W4:Y:S01]  /*113e0*/  MUFU.RCP R9, R7 ;  /* 0x0000000700097308 */ /* 0x000f220000001000 */
[----:B---3--:R-:W-:-:S07]  /*113f0*/  ISETP.NE.AND P2, PT, R5, RZ, PT ;  /* 0x000000ff0500720c */ /* 0x008fce0003f45270 */
[----:B------:R-:W-:Y:S01]  /*11400*/  @P3 MUFU.LG2 R6, R6 ;  /* 0x0000000600063308 */ /* 0x000fe20000000c00 */
[----:B------:R-:W3:Y:S01]  /*11410*/  @P4 LDC R14, c[0x0][0x458] ;  /* 0x00011600ff0e4b82 */ /* 0x000ee20000000800 */
[----:B-1----:R-:W-:Y:S02]  /*11420*/  FSEL R8, R8, 1, P3 ;  /* 0x3f80000008087808 */ /* 0x002fe40001800000 */
[----:B------:R-:W-:-:S03]  /*11430*/  ISETP.NE.OR P0, PT, R174, -0x1, !P2 ;  /* 0xffffffffae00780c */ /* 0x000fc60005705670 */
        /* <DEDUP_REMOVED lines=69> */
[----:B------:R-:W1:Y:S01]  /*11890*/  @!P1 LDC.64 R4, c[0x0][0x400] ;  /* 0x00010000ff049b82 */ /* 0x000e620000000a00 */
[----:B------:R-:W-:Y:S01]  /*118a0*/  F2FP.F16.F32.PACK_AB R90, R91, R90 ;  /* 0x0000005a5b5a723e */ /* 0x000fe200000000ff */
[----:B------:R-:W-:Y:S01]  /*118b0*/  STS [R13+0x10], R108 ;  /* 0x0000106c0d007388 */ /* 0x000fe20000000800 */
[----:B------:R-:W-:Y:S01]  /*118c0*/  F2FP.F16.F32.PACK_AB R84, R85, R84 ;  /* 0x000000545554723e */ /* 0x000fe200000000ff */
[----:B------:R-:W4:Y:S01]  /*118d0*/  @P4 MUFU.LG2 R7, R7 ;  /* 0x0000000700074308 */ /* 0x000f220000000c00 */
[----:B------:R-:W-:Y:S01]  /*118e0*/  F2FP.F16.F32.PACK_AB R86, R87, R86 ;  /* 0x000000565756723e */ /* 0x000fe200000000ff */
[----:B------:R-:W-:Y:S01]  /*118f0*/  STS [R13+0x210], R110 ;  /* 0x0002106e0d007388 */ /* 0x000fe20000000800 */
[----:B------:R-:W-:Y:S01]  /*11900*/  F2FP.F16.F32.PACK_AB R80, R81, R80 ;  /* 0x000000505150723e */ /* 0x000fe200000000ff */
[----:B------:R-:W5:Y:S01]  /*11910*/  @!P2 LDC R0, c[0x0][0x3e0] ;  /* 0x0000f800ff00ab82 */ /* 0x000f620000000800 */
        /* <DEDUP_REMOVED lines=11> */
[----:B------:R-:W2:Y:S03]  /*119d0*/  @P1 LDC.64 R8, c[0x0][0x408] ;  /* 0x00010200ff081b82 */ /* 0x000ea60000000a00 */
[----:B------:R-:W-:Y:S04]  /*119e0*/  STS [R11+0x1000], R96 ;  /* 0x001000600b007388 */ /* 0x000fe80000000800 */
[----:B------:R-:W-:Y:S04]  /*119f0*/  STS [R11+0x1200], R98 ;  /* 0x001200620b007388 */ /* 0x000fe80000000800 */
[----:B------:R-:W-:Y:S04]  /*11a00*/  STS [R13+0x1010], R92 ;  /* 0x0010105c0d007388 */ /* 0x000fe80000000800 */
[----:B------:R-:W-:Y:S04]  /*11a10*/  STS [R13+0x1210], R94 ;  /* 0x0012105e0d007388 */ /* 0x000fe80000000800 */
[----:B------:R-:W-:Y:S04]  /*11a20*/  STS [R15+0x1020], R88 ;  /* 0x001020580f007388 */ /* 0x000fe80000000800 */
[----:B------:R-:W-:Y:S01]  /*11a30*/  STS [R15+0x1220], R90 ;  /* 0x0012205a0f007388 */ /* 0x000fe20000000800 */
[----:B--2---:R-:W-:-:S04]  /*11a40*/  @P1 IMAD.WIDE.U32 R18, R174, R8, RZ ;  /* 0x00000008ae121225 */ /* 0x004fc800078e00ff */
[----:B----4-:R-:W-:Y:S01]  /*11a50*/  @P4 FMUL.FTZ R8, R7, 0.69314718246459960938 ;  /* 0x3f31721807084820 */ /* 0x010fe20000410000 */
[----:B------:R-:W-:Y:S01]  /*11a60*/  @P3 FMUL.FTZ R7, R6, 0.69314718246459960938 ;  /* 0x3f31721806073820 */ /* 0x000fe20000410000 */
[----:B------:R-:W-:Y:S04]  /*11a70*/  STS [R17+0x1030], R84 ;  /* 0x0010305411007388 */ /* 0x000fe80000000800 */
[----:B------:R-:W-:Y:S04]  /*11a80*/  STS [R17+0x1230], R86 ;  /* 0x0012305611007388 */ /* 0x000fe80000000800 */
[----:B------:R-:W-:Y:S04]  /*11a90*/  STS [R11+0x2000], R80 ;  /* 0x002000500b007388 */ /* 0x000fe80000000800 */
[----:B------:R2:W-:Y:S04]  /*11aa0*/  STS [R11+0x2200], R82 ;  /* 0x002200520b007388 */ /* 0x0005e80000000800 */
[----:B------:R-:W-:Y:S04]  /*11ab0*/  STS [R13+0x2010], R76 ;  /* 0x0020104c0d007388 */ /* 0x000fe80000000800 */
[----:B------:R4:W-:Y:S04]  /*11ac0*/  STS [R13+0x2210], R78 ;  /* 0x0022104e0d007388 */ /* 0x0009e80000000800 */
[----:B------:R-:W-:Y:S04]  /*11ad0*/  STS [R15+0x2020], R72 ;  /* 0x002020480f007388 */ /* 0x000fe80000000800 */
[----:B------:R-:W-:Y:S04]  /*11ae0*/  STS [R15+0x2220], R74 ;  /* 0x0022204a0f007388 */ /* 0x000fe80000000800 */
[----:B------:R-:W-:Y:S04]  /*11af0*/  STS [R17+0x2030], R68 ;  /* 0x0020304411007388 */ /* 0x000fe80000000800 */
[----:B------:R1:W-:Y:S01]  /*11b00*/  STS [R17+0x2230], R70 ;  /* 0x0022304611007388 */ /* 0x0003e20000000800 */
[----:B--2---:R-:W2:Y:S08]  /*11b10*/  @P3 LDC R11, c[0x0][0x458] ;  /* 0x00011600ff0b3b82 */ /* 0x004eb00000000800 */
[----:B------:R-:W-:Y:S08]  /*11b20*/  BAR.SYNC.DEFER_BLOCKING 0x0 ;  /* 0x0000000000007b1d */ /* 0x000ff00000010000 */
[----:B----4-:R-:W4:Y:S01]  /*11b30*/  @P2 LDC R13, c[0x0][0x454] ;  /* 0x00011500ff0d2b82 */ /* 0x010f220000000800 */
[----:B-1----:R-:W-:Y:S01]  /*11b40*/  @!P1 IMAD.WIDE.U32 R16, R175, R4, RZ ;  /* 0x00000004af109225 */ /* 0x002fe200078e00ff */
[----:B------:R-:W-:-:S03]  /*11b50*/  MOV R4, 0x7f800000 ;  /* 0x7f80000000047802 */ /* 0x000fc60000000f00 */
[----:B---3--:R-:W-:Y:S01]  /*11b60*/  @P4 FFMA.FTZ R4, R3, R14, R8 ;  /* 0x0000000e03044223 */ /* 0x008fe20000010008 */
[----:B------:R1:W3:Y:S01]  /*11b70*/  LDS.128 R20, [R177+0x800] ;  /* 0x00080000b1147984 */ /* 0x0002e20000000c00 */
[C---:B------:R-:W-:Y:S01]  /*11b80*/  @!P1 IMAD R5, R175.reuse, R5, R17 ;  /* 0x00000005af059224 */ /* 0x040fe200078e0211 */
[----:B------:R-:W-:Y:S01]  /*11b90*/  SHF.R.U32.HI R3, RZ, 0x2, R10 ;  /* 0x00000002ff037819 */ /* 0x000fe2000001160a */
[----:B------:R-:W-:Y:S02]  /*11ba0*/  @P1 IMAD R5, R174, R9, R19 ;  /* 0x00000009ae051224 */ /* 0x000fe400078e0213 */
[C---:B-----5:R-:W-:Y:S01]  /*11bb0*/  @!P2 IMAD R9, R175.reuse, R0, R184 ;  /* 0x00000000af09a224 */ /* 0x060fe200078e02b8 */
[----:B------:R-:W-:Y:S01]  /*11bc0*/  MOV R0, 0x7f800000 ;  /* 0x7f80000000007802 */ /* 0x000fe20000000f00 */
[-C--:B------:R-:W-:Y:S02]  /*11bd0*/  @!P0 IMAD R174, R175, R12.reuse, RZ ;  /* 0x0000000cafae8224 */ /* 0x080fe400078e02ff */
[----:B--2---:R-:W-:Y:S01]  /*11be0*/  @P3 FFMA.FTZ R0, R2, R11, R7 ;  /* 0x0000000b02003223 */ /* 0x004fe20000010007 */
[----:B------:R-:W-:-:S02]  /*11bf0*/  @!P2 IMAD R9, R9, R12, RZ ;  /* 0x0000000c0909a224 */ /* 0x000fc400078e02ff */
[----:B----4-:R-:W-:Y:S01]  /*11c00*/  @P2 IMAD R9, R184, R13, R174 ;  /* 0x0000000db8092224 */ /* 0x010fe200078e02ae */
        /* <DEDUP_REMOVED lines=15> */
.L_x_1693:
[----:B------:R-:W-:Y:S05]  /*11d00*/  BSYNC.RECONVERGENT B0 ;  /* 0x0000000000007941 */ /* 0x000fea0003800200 */
.L_x_1692:
[----:B------:R-:W-:Y:S01]  /*11d10*/  MOV R179, RZ ;  /* 0x000000ff00b37202 */ /* 0x000fe20000000f00 */
[----:B------:R2:W4:Y:S01]  /*11d20*/  LDS.128 R12, [R177] ;  /* 0x00000000b10c7984 */ /* 0x0005220000000c00 */
[----:B------:R-:W-:Y:S01]  /*11d30*/  @P1 MOV R16, R18 ;  /* 0x0000001200101202 */ /* 0x000fe20000000f00 */
[----:B------:R-:W5:Y:S01]  /*11d40*/  LDCU.64 UR4, c[0x0][0x410] ;  /* 0x00008200ff0477ac */ /* 0x000f620008000a00 */
[----:B------:R-:W-:Y:S01]  /*11d50*/  ISETP.GE.AND P1, PT, R3, R166, PT ;  /* 0x000000a60300720c */ /* 0x000fe20003f26270 */
[C---:B------:R-:W-:Y:S01]  /*11d60*/  IMAD.WIDE.U32 R6, R176.reuse, UR6, R178 ;  /* 0x00000006b0067c25 */ /* 0x040fe2000f8e00b2 */
[----:B-1----:R2:W1:Y:S01]  /*11d70*/  LDS.128 R8, [R177+0x1000] ;  /* 0x00100000b1087984 */ /* 0x0024620000000c00 */
[----:B------:R-:W-:Y:S02]  /*11d80*/  BSSY.RECONVERGENT B0, `(.L_x_1694) ;  /* 0x0000017000007945 */ /* 0x000fe40003800200 */
[----:B------:R-:W-:Y:S01]  /*11d90*/  IMAD R176, R176, UR7, R7 ;  /* 0x00000007b0b07c24 */ /* 0x000fe2000f8e0207 */
[----:B------:R-:W-:-:S04]  /*11da0*/  IADD3 R16, P0, PT, R16, R6, RZ ;  /* 0x0000000610107210 */ /* 0x000fc80007f1e0ff */
[----:B------:R-:W-:Y:S02]  /*11db0*/  IADD3.X R17, PT, PT, R5, R176, RZ, P0, !PT ;  /* 0x000000b005117210 */ /* 0x000fe400007fe4ff */
[----:B------:R-:W-:-:S04]  /*11dc0*/  IADD3 R5, PT, PT, R3, 0x20, RZ ;  /* 0x0000002003057810 */ /* 0x000fc80007ffe0ff */
[----:B------:R-:W-:Y:S01]  /*11dd0*/  ISETP.GE.AND P0, PT, R5, R166, PT ;  /* 0x000000a60500720c */ /* 0x000fe20003f06270 */
[C---:B-----5:R-:W-:Y:S01]  /*11de0*/  IMAD.WIDE.U32 R16, R184.reuse, UR4, R16 ;  /* 0x00000004b8107c25 */ /* 0x060fe2000f8e0010 */
[----:B------:R2:W1:Y:S03]  /*11df0*/  LDS.128 R4, [R177+0x2000] ;  /* 0x00200000b1047984 */ /* 0x0004660000000c00 */
[----:B------:R-:W-:Y:S01]  /*11e00*/  IMAD R185, R184, UR5, R17 ;  /* 0x00000005b8b97c24 */ /* 0x000fe2000f8e0211 */
[----:B------:R-:W-:Y:S07]  /*11e10*/  @P1 BRA `(.L_x_1695) ;  /* 0x0000000000341947 */ /* 0x000fee0003800000 */
[----:B------:R-:W5:Y:S01]  /*11e20*/  LDCU UR8, c[0x0][0x440] ;  /* 0x00008800ff0877ac */ /* 0x000f620008000800 */
[----:B------:R-:W-:Y:S01]  /*11e30*/  IMAD.MOV.U32 R184, RZ, RZ, R16 ;  /* 0x000000ffffb87224 */ /* 0x000fe200078e0010 */
[----:B------:R-:W3:Y:S03]  /*11e40*/  LDCU.64 UR4, c[0x0][0x3f0] ;  /* 0x00007e00ff0477ac */ /* 0x000ee60008000a00 */
[----:B------:R-:W-:-:S04]  /*11e50*/  IMAD.WIDE.U32 R24, R3, UR6, R184 ;  /* 0x0000000603187c25 */ /* 0x000fc8000f8e00b8 */
[----:B------:R-:W-:Y:S01]  /*11e60*/  IMAD R0, R3, UR7, R25 ;  /* 0x0000000703007c24 */ /* 0x000fe2000f8e0219 */
[----:B-----5:R-:W-:Y:S02]  /*11e70*/  ISETP.GE.AND P3, PT, R178, UR8, PT ;  /* 0x00000008b2007c0c */ /* 0x020fe4000bf66270 */
[----:B------:R-:W-:Y:S02]  /*11e80*/  ISETP.GE.AND P2, PT, R168, UR8, PT ;  /* 0x00000008a8007c0c */ /* 0x000fe4000bf46270 */
[----:B------:R-:W-:Y:S02]  /*11e90*/  ISETP.GE.AND P1, PT, R167, UR8, PT ;  /* 0x00000008a7007c0c */ /* 0x000fe4000bf26270 */
[----:B---3--:R-:W-:-:S04]  /*11ea0*/  LEA R18, P4, R24, UR4, 0x1 ;  /* 0x0000000418127c11 */ /* 0x008fc8000f8808ff */
[----:B------:R-:W-:-:S05]  /*11eb0*/  LEA.HI.X R19, R24, UR5, R0, 0x1, P4 ;  /* 0x0000000518137c11 */ /* 0x000fca000a0f0c00 */
[----:B----4-:R3:W-:Y:S04]  /*11ec0*/  @!P3 STG.E.128 desc[UR16][R18.64], R12 ;  /* 0x0000000c1200b986 */ /* 0x0107e8000c101d10 */
[----:B-1----:R3:W-:Y:S04]  /*11ed0*/  @!P2 STG.E.128 desc[UR16][R18.64+0x40], R8 ;  /* 0x000040081200a986 */ /* 0x0027e8000c101d10 */
[----:B------:R3:W-:Y:S02]  /*11ee0*/  @!P1 STG.E.128 desc[UR16][R18.64+0x80], R4 ;  /* 0x0000800412009986 */ /* 0x0007e4000c101d10 */
.L_x_1695:
[----:B------:R-:W-:Y:S05]  /*11ef0*/  BSYNC.RECONVERGENT B0 ;  /* 0x0000000000007941 */ /* 0x000fea0003800200 */
.L_x_1694:
[----:B-1-3--:R1:W3:Y:S01]  /*11f00*/  LDS.128 R4, [R177+0x1800] ;  /* 0x00180000b1047984 */ /* 0x00a2e20000000c00 */
[----:B------:R-:W-:Y:S05]  /*11f10*/  @P0 EXIT ;  /* 0x000000000000094d */ /* 0x000fea0003800000 */
[----:B------:R-:W5:Y:S01]  /*11f20*/  LDCU.64 UR4, c[0x0][0x3f0] ;  /* 0x00007e00ff0477ac */ /* 0x000f620008000a00 */
[----:B------:R-:W-:Y:S01]  /*11f30*/  IADD3 R3, P0, PT, R3, 0x20, RZ ;  /* 0x0000002003037810 */ /* 0x000fe20007f1e0ff */
[----:B------:R1:W1:Y:S01]  /*11f40*/  LDS.128 R8, [R177+0x2800] ;  /* 0x00280000b1087984 */ /* 0x0002620000000c00 */
[----:B----4-:R-:W-:Y:S01]  /*11f50*/  MOV R13, R185 ;  /* 0x000000b9000d7202 */ /* 0x010fe20000000f00 */
[----:B------:R-:W4:Y:S01]  /*11f60*/  LDCU UR8, c[0x0][0x440] ;  /* 0x00008800ff0877ac */ /* 0x000f220008000800 */
[----:B------:R-:W-:Y:S02]  /*11f70*/  IMAD.MOV.U32 R12, RZ, RZ, R16 ;  /* 0x000000ffff0c7224 */ /* 0x000fe400078e0010 */
[----:B------:R-:W-:Y:S02]  /*11f80*/  IMAD.X R0, RZ, RZ, RZ, P0 ;  /* 0x000000ffff007224 */ /* 0x000fe400000e06ff */
[----:B------:R-:W-:-:S04]  /*11f90*/  IMAD.WIDE.U32 R12, R3, UR6, R12 ;  /* 0x00000006030c7c25 */ /* 0x000fc8000f8e000c */
[----:B------:R-:W-:-:S04]  /*11fa0*/  IMAD R0, R0, UR6, RZ ;  /* 0x0000000600007c24 */ /* 0x000fc8000f8e02ff */
[----:B------:R-:W-:Y:S01]  /*11fb0*/  IMAD R0, R3, UR7, R0 ;  /* 0x0000000703007c24 */ /* 0x000fe2000f8e0200 */
[----:B-----5:R-:W-:-:S03]  /*11fc0*/  LEA R2, P0, R12, UR4, 0x1 ;  /* 0x000000040c027c11 */ /* 0x020fc6000f8008ff */
[----:B------:R-:W-:Y:S01]  /*11fd0*/  IMAD.IADD R0, R0, 0x1, R13 ;  /* 0x0000000100007824 */ /* 0x000fe200078e020d */
[----:B----4-:R-:W-:Y:S02]  /*11fe0*/  ISETP.GE.AND P2, PT, R178, UR8, PT ;  /* 0x00000008b2007c0c */ /* 0x010fe4000bf46270 */
[----:B------:R-:W-:Y:S02]  /*11ff0*/  ISETP.GE.AND P1, PT, R168, UR8, PT ;  /* 0x00000008a8007c0c */ /* 0x000fe4000bf26270 */
[----:B------:R-:W-:Y:S02]  /*12000*/  LEA.HI.X R3, R12, UR5, R0, 0x1, P0 ;  /* 0x000000050c037c11 */ /* 0x000fe400080f0c00 */
[----:B------:R-:W-:-:S07]  /*12010*/  ISETP.GE.AND P0, PT, R167, UR8, PT ;  /* 0x00000008a7007c0c */ /* 0x000fce000bf06270 */
[----:B------:R4:W-:Y:S04]  /*12020*/  @!P2 STG.E.128 desc[UR16][R2.64], R20 ;  /* 0x000000140200a986 */ /* 0x0009e8000c101d10 */
[----:B---3--:R4:W-:Y:S02]  /*12030*/  @!P1 STG.E.128 desc[UR16][R2.64+0x40], R4 ;  /* 0x0000400402009986 */ /* 0x0089e4000c101d10 */
[----:B------:R-:W-:Y:S05]  /*12040*/  @P0 EXIT ;  /* 0x000000000000094d */ /* 0x000fea0003800000 */
[----:B-1----:R-:W-:Y:S01]  /*12050*/  STG.E.128 desc[UR16][R2.64+0x80], R8 ;  /* 0x0000800802007986 */ /* 0x002fe2000c101d10 */
[----:B------:R-:W-:Y:S05]  /*12060*/  EXIT ;  /* 0x000000000000794d */ /* 0x000fea0003800000 */
.L_x_1696:
        /* <DEDUP_REMOVED lines=9> */
.L_x_5501:


//--------------------- .text._ZN5flash24flash_fwd_splitkv_kernelI23Flash_fwd_kernel_traitsILi96ELi64ELi128ELi4ELb0ELb0EN7cutlass6half_tE19Flash_kernel_traitsILi96ELi64ELi128ELi4ES3_EELb1ELb0ELb0ELb0ELb1ELb0ELb0ELb1EEEvNS_16Flash_fwd_paramsE --------------------------
	.section	.text._ZN5flash24flash_fwd_splitkv_kernelI23Flash_fwd_kernel_traitsILi96ELi64ELi128ELi4ELb0ELb0EN7cutlass6half_tE19Flash_kernel_traitsILi96ELi64ELi128ELi4ES3_EELb1ELb0ELb0ELb0ELb1ELb0ELb0ELb1EEEvNS_16Flash_fwd_paramsE,"ax",@progbits
	.align	128
        .global         _ZN5flash24flash_fwd_splitkv_kernelI23Flash_fwd_kernel_traitsILi96ELi64ELi128ELi4ELb0ELb0EN7cutlass6half_tE19Flash_kernel_traitsILi96ELi64ELi128ELi4ES3_EELb1ELb0ELb0ELb0ELb1ELb0ELb0ELb1EEEvNS_16Flash_fwd_paramsE
        .type           _ZN5flash24flash_fwd_splitkv_kernelI23Flash_fwd_kernel_traitsILi96ELi64ELi128ELi4ELb0ELb0EN7cutlass6half_tE19Flash_kernel_traitsILi96ELi64ELi128ELi4ES3_EELb1ELb0ELb0ELb0ELb1ELb0ELb0ELb1EEEvNS_16Flash_fwd_paramsE,@function
        .size           _ZN5flash24flash_fwd_splitkv_kernelI23Flash_fwd_kernel_traitsILi96ELi64ELi128ELi4ELb0ELb0EN7cutlass6half_tE19Flash_kernel_traitsILi96ELi64ELi128ELi4ES3_EELb1ELb0ELb0ELb0ELb1ELb0ELb0ELb1EEEvNS_16Flash_fwd_paramsE,(.L_x_5502 - _ZN5flash24flash_fwd_splitkv_kernelI23Flash_fwd_kernel_traitsILi96ELi64ELi128ELi4ELb0ELb0EN7cutlass6half_tE19Flash_kernel_traitsILi96ELi64ELi128ELi4ES3_EELb1ELb0ELb0ELb0ELb1ELb0ELb0ELb1EEEvNS_16Flash_fwd_paramsE)
        .other          _ZN5flash24flash_fwd_splitkv_kernelI23Flash_fwd_kernel_traitsILi96ELi64ELi128ELi4ELb0ELb0EN7cutlass6half_tE19Flash_kernel_traitsILi96ELi64ELi128ELi4ES3_EELb1ELb0ELb0ELb0ELb1ELb0ELb0ELb1EEEvNS_16Flash_fwd_paramsE,@"STO_CUDA_ENTRY STV_DEFAULT"
_ZN5flash24flash_fwd_splitkv_kernelI23Flash_fwd_kernel_traitsILi96ELi64ELi128ELi4ELb0ELb0EN7cutlass6half_tE19Flash_kernel_traitsILi96ELi64ELi128ELi4ES3_EELb1ELb0ELb0ELb0ELb1ELb0ELb0ELb1EEEvNS_16Flash_fwd_paramsE:
.text._ZN5flash24flash_fwd_splitkv_kernelI23Flash_fwd_kernel_traitsILi96ELi64ELi128ELi4ELb0ELb0EN7cutlass6half_tE19Flash_kernel_traitsILi96ELi64ELi128ELi4ES3_EELb1ELb0ELb0ELb0ELb1ELb0ELb0ELb1EEEvNS_16Flash_fwd_paramsE:
        /* <DEDUP_REMOVED lines=52> */
.L_x_1697:
        /* <DEDUP_REMOVED lines=8> */
[----:B------:R-:W-:Y:S02]  /*03c0*/  @P1 IMAD.IADD R74, R11, 0x1, -R0 ;  /* 0x000000010b4a1824 */ /* 0x000fe400078e0a00 */
[----:B------:R-:W-:Y:S02]  /*03d0*/  VIADD R2, R15, 0x1 ;  /* 0x000000010f027836 */ /* 0x000fe40000000000 */
[----:B------:R-:W-:-:S02]  /*03e0*/  @!P1 IMAD.IADD R74, R79, 0x1, R8 ;  /* 0x000000014f4a9824 */ /* 0x000fc400078e0208 */
[----:B------:R-:W-:Y:S02]  /*03f0*/  IMAD R2, R2, 0x40, -R155 ;  /* 0x0000004002027824 */ /* 0x000fe400078e0a9b */
        /* <DEDUP_REMOVED lines=51> */
.L_x_1700:
[----:B------:R-:W-:Y:S05]  /*0730*/  BSYNC.RECONVERGENT B0 ;  /* 0x0000000000007941 */ /* 0x000fea0003800200 */
.L_x_1699:
        /* <DEDUP_REMOVED lines=15> */
.L_x_1702:
[----:B------:R-:W-:Y:S05]  /*0830*/  BSYNC.RECONVERGENT B0 ;  /* 0x0000000000007941 */ /* 0x000fea0003800200 */
.L_x_1701:
        /* <DEDUP_REMOVED lines=16> */
.L_x_1698:
        /* <DEDUP_REMOVED lines=11> */
.L_x_1703:
[----:B------:R-:W-:Y:S05]  /*09f0*/  BRA.U !UP0, `(.L_x_1704) ;  /* 0x0000000508947547 */ /* 0x000fea000b800000 */
[----:B--2---:R-:W2:Y:S01]  /*0a00*/  LDC R5, c[0x0][0x4f0] ;  /* 0x00013c00ff057b82 */ /* 0x004ea20000000800 */
[----:B------:R-:W-:Y:S01]  /*0a10*/  MOV R6, RZ ;  /* 0x000000ff00067202 */ /* 0x000fe20000000f00 */
[----:B------:R-:W3:Y:S01]  /*0a20*/  LDCU.64 UR4, c[0x0][0x4e8] ;  /* 0x00009d00ff0477ac */ /* 0x000ee20008000a00 */
[----:B------:R-:W-:Y:S01]  /*0a30*/  LEA R0, R117, 0xffffff80, 0x7 ;  /* 0xffffff8075007811 */ /* 0x000fe200078e38ff */
[----:B------:R-:W4:Y:S03]  /*0a40*/  LDCU.64 UR8, c[0x0][0x3a0] ;  /* 0x00007400ff0877ac */ /* 0x000f260008000a00 */
[----:B------:R-:W-:Y:S01]  /*0a50*/  IABS R2, R0 ;  /* 0x0000000000027213 */ /* 0x000fe20000000000 */
[----:B------:R-:W4:Y:S01]  /*0a60*/  LDCU.64 UR14, c[0x0][0x3b8] ;  /* 0x00007700ff0e77ac */ /* 0x000f220008000a00 */
[----:B--2--5:R-:W-:-:S04]  /*0a70*/  IABS R4, R5 ;  /* 0x0000000500047213 */ /* 0x024fc80000000000 */
[----:B------:R-:W2:Y:S08]  /*0a80*/  I2F.RP R8, R4 ;  /* 0x0000000400087306 */ /* 0x000eb00000209400 */
[----:B--2---:R-:W2:Y:S02]  /*0a90*/  MUFU.RCP R7, R8 ;  /* 0x0000000800077308 */ /* 0x004ea40000001000 */
[----:B--2---:R-:W-:Y:S01]  /*0aa0*/  IADD3 R7, PT, PT, R7, 0xffffffe, RZ ;  /* 0x0ffffffe07077810 */ /* 0x004fe20007ffe0ff */
[----:B---3--:R-:W-:-:S04]  /*0ab0*/  IMAD.WIDE.U32 R8, R152, UR4, RZ ;  /* 0x0000000498087c25 */ /* 0x008fc8000f8e00ff */
[----:B------:R-:W-:Y:S01]  /*0ac0*/  IMAD R157, R152, UR5, R9 ;  /* 0x00000005989d7c24 */ /* 0x000fe2000f8e0209 */
[----:B------:R-:W2:Y:S01]  /*0ad0*/  F2I.FTZ.U32.TRUNC.NTZ R7, R7 ;  /* 0x0000000700077305 */ /* 0x000ea2000021f000 */
[----:B------:R-:W3:Y:S01]  /*0ae0*/  LDCU.64 UR4, c[0x0][0x3a8] ;  /* 0x00007500ff0477ac */ /* 0x000ee20008000a00 */
[----:B--2---:R-:W-:-:S04]  /*0af0*/  IMAD.MOV R3, RZ, RZ, -R7 ;  /* 0x000000ffff037224 */ /* 0x004fc800078e0a07 */
        /* <DEDUP_REMOVED lines=11> */
[----:B------:R-:W-:Y:S02]  /*0bb0*/  ISETP.GE.U32.AND P0, PT, R3, R4, PT ;  /* 0x000000040300720c */ /* 0x000fe40003f06070 */
[----:B------:R-:W2:Y:S11]  /*0bc0*/  LDC R4, c[0x0][0x3e8] ;  /* 0x0000fa00ff047b82 */ /* 0x000eb60000000800 */
[----:B------:R-:W-:-:S02]  /*0bd0*/  @P0 IADD3 R6, PT, PT, R6, 0x1, RZ ;  /* 0x0000000106060810 */ /* 0x000fc40007ffe0ff */
[----:B------:R-:W-:-:S03]  /*0be0*/  LEA R156, P0, R8, UR12, 0x2 ;  /* 0x0000000c089c7c11 */ /* 0x000fc6000f8010ff */
[----:B------:R-:W-:Y:S01]  /*0bf0*/  IMAD.MOV.U32 R3, RZ, RZ, R6 ;  /* 0x000000ffff037224 */ /* 0x000fe200078e0006 */
[----:B------:R-:W-:-:S04]  /*0c00*/  LEA.HI.X R157, R8, UR13, R157, 0x2, P0 ;  /* 0x0000000d089d7c11 */ /* 0x000fc800080f149d */
[----:B------:R-:W-:Y:S02]  /*0c10*/  @!P1 IADD3 R3, PT, PT, -R3, RZ, RZ ;  /* 0x000000ff03039210 */ /* 0x000fe40007ffe1ff */
[----:B------:R-:W-:-:S05]  /*0c20*/  @!P3 LOP3.LUT R3, RZ, R5, RZ, 0x33, !PT ;  /* 0x00000005ff03b212 */ /* 0x000fca00078e33ff */
[----:B------:R-:W-:-:S05]  /*0c30*/  IMAD.WIDE R16, R3, 0x4, R156 ;  /* 0x0000000403107825 */ /* 0x000fca00078e029c */
[----:B------:R-:W4:Y:S01]  /*0c40*/  LDG.E R6, desc[UR6][R16.64] ;  /* 0x0000000610067981 */ /* 0x000f22000c1e1900 */
[----:B--2---:R-:W-:Y:S02]  /*0c50*/  IABS R2, R4 ;  /* 0x0000000400027213 */ /* 0x004fe40000000000 */
[----:B------:R-:W-:Y:S02]  /*0c60*/  IADD3 R3, PT, PT, -R3, RZ, RZ ;  /* 0x000000ff03037210 */ /* 0x000fe40007ffe1ff */
[----:B-1----:R-:W1:Y:S03]  /*0c70*/  I2F.RP R12, R2 ;  /* 0x00000002000c7306 */ /* 0x002e660000209400 */
[----:B------:R-:W-:-:S05]  /*0c80*/  IMAD R0, R5, R3, R0 ;  /* 0x0000000305007224 */ /* 0x000fca00078e0200 */
[----:B------:R-:W-:Y:S01]  /*0c90*/  SHF.R.S32.HI R5, RZ, 0x1f, R0 ;  /* 0x0000001fff057819 */ /* 0x000fe20000011400 */
[----:B-1----:R-:W1:Y:S02]  /*0ca0*/  MUFU.RCP R10, R12 ;  /* 0x0000000c000a7308 */ /* 0x002e640000001000 */
[----:B-1----:R-:W-:-:S06]  /*0cb0*/  VIADD R10, R10, 0xffffffe ;  /* 0x0ffffffe0a0a7836 */ /* 0x002fcc0000000000 */
        /* <DEDUP_REMOVED lines=19> */
[----:B----4-:R-:W-:Y:S01]  /*0df0*/  SHF.R.S32.HI R7, RZ, 0x1f, R6 ;  /* 0x0000001fff077819 */ /* 0x010fe20000011406 */
[----:B------:R-:W-:-:S04]  /*0e00*/  IMAD.WIDE.U32 R10, R6, UR8, RZ ;  /* 0x00000008060a7c25 */ /* 0x000fc8000f8e00ff */
[C---:B------:R-:W-:Y:S02]  /*0e10*/  IMAD R9, R7.reuse, UR8, RZ ;  /* 0x0000000807097c24 */ /* 0x040fe4000f8e02ff */
[----:B---3--:R-:W-:Y:S02]  /*0e20*/  IMAD R7, R7, UR4, RZ ;  /* 0x0000000407077c24 */ /* 0x008fe4000f8e02ff */
[C---:B------:R-:W-:Y:S01]  /*0e30*/  IMAD R16, R6.reuse, UR9, R9 ;  /* 0x0000000906107c24 */ /* 0x040fe2000f8e0209 */
[----:B------:R-:W1:Y:S01]  /*0e40*/  LDCU.128 UR8, c[0x0][0x3d0] ;  /* 0x00007a00ff0877ac */ /* 0x000e620008000c00 */
[C---:B------:R-:W-:Y:S02]  /*0e50*/  IMAD R12, R6.reuse, UR5, R7 ;  /* 0x00000005060c7c24 */ /* 0x040fe4000f8e0207 */
[----:B------:R-:W-:Y:S01]  /*0e60*/  IMAD.WIDE.U32 R6, R6, UR4, RZ ;  /* 0x0000000406067c25 */ /* 0x000fe2000f8e00ff */
[----:B------:R-:W2:Y:S03]  /*0e70*/  LDCU.64 UR4, c[0x0][0x3c0] ;  /* 0x00007800ff0477ac */ /* 0x000ea60008000a00 */
[----:B------:R-:W-:Y:S01]  /*0e80*/  IMAD.IADD R17, R11, 0x1, R16 ;  /* 0x000000010b117824 */ /* 0x000fe200078e0210 */
[----:B------:R-:W-:Y:S01]  /*0e90*/  MOV R11, R8 ;  /* 0x00000008000b7202 */ /* 0x000fe20000000f00 */
[----:B------:R-:W-:Y:S01]  /*0ea0*/  IMAD.MOV.U32 R16, RZ, RZ, R10 ;  /* 0x000000ffff107224 */ /* 0x000fe200078e000a */
[----:B------:R-:W-:Y:S01]  /*0eb0*/  IADD3 R13, PT, PT, R7, R12, RZ ;  /* 0x0000000c070d7210 */ /* 0x000fe20007ffe0ff */
[----:B------:R-:W-:Y:S01]  /*0ec0*/  IMAD.U32 R7, RZ, RZ, UR15 ;  /* 0x0000000fff077e24 */ /* 0x000fe2000f8e00ff */
[----:B------:R-:W-:Y:S01]  /*0ed0*/  MOV R12, R6 ;  /* 0x00000006000c7202 */ /* 0x000fe20000000f00 */
[----:B------:R-:W-:Y:S01]  /*0ee0*/  @!P0 IMAD.MOV R11, RZ, RZ, -R11 ;  /* 0x000000ffff0b8224 */ /* 0x000fe200078e0a0b */
[----:B------:R-:W-:-:S04]  /*0ef0*/  MOV R6, UR14 ;  /* 0x0000000e00067c02 */ /* 0x000fc80008000f00 */
[----:B------:R-:W-:Y:S01]  /*0f00*/  SEL R10, R4, R11, !P1 ;  /* 0x0000000b040a7207 */ /* 0x000fe20004800000 */
[CC--:B------:R-:W-:Y:S02]  /*0f10*/  IMAD R9, R5.reuse, R6.reuse, RZ ;  /* 0x0000000605097224 */ /* 0x0c0fe400078e02ff */
[C---:B------:R-:W-:Y:S01]  /*0f20*/  IMAD.WIDE.U32 R16, R0.reuse, R6, R16 ;  /* 0x0000000600107225 */ /* 0x040fe200078e0010 */
[----:B--2---:R-:W-:Y:S02]  /*0f30*/  MOV R2, UR4 ;  /* 0x0000000400027c02 */ /* 0x004fe40008000f00 */
[----:B------:R-:W-:Y:S01]  /*0f40*/  MOV R3, UR5 ;  /* 0x0000000500037c02 */ /* 0x000fe20008000f00 */
[C---:B------:R-:W-:Y:S02]  /*0f50*/  IMAD R9, R0.reuse, R7, R9 ;  /* 0x0000000700097224 */ /* 0x040fe400078e0209 */
[-C--:B------:R-:W-:Y:S02]  /*0f60*/  IMAD R5, R5, R2.reuse, RZ ;  /* 0x0000000205057224 */ /* 0x080fe400078e02ff */
[----:B------:R-:W-:Y:S01]  /*0f70*/  IMAD.WIDE.U32 R12, R0, R2, R12 ;  /* 0x00000002000c7225 */ /* 0x000fe200078e000c */
[----:B------:R-:W-:-:S03]  /*0f80*/  IADD3 R17, PT, PT, R17, R9, RZ ;  /* 0x0000000911117210 */ /* 0x000fc60007ffe0ff */
        /* <DEDUP_REMOVED lines=12> */
.L_x_1704:
[----:B------:R-:W-:-:S13]  /*1050*/  ISETP.NE.AND P0, PT, R9, -0x1, PT ;  /* 0xffffffff0900780c */ /* 0x000fda0003f05270 */
[----:B------:R-:W-:Y:S05]  /*1060*/  @P0 BRA `(.L_x_1706) ;  /* 0x0000000000380947 */ /* 0x000fea0003800000 */
[----:B------:R-:W3:Y:S01]  /*1070*/  LDC.64 R6, c[0x0][0x3b8] ;  /* 0x0000ee00ff067b82 */ /* 0x000ee20000000a00 */
[----:B------:R-:W4:Y:S01]  /*1080*/  LDCU.64 UR4, c[0x0][0x3a0] ;  /* 0x00007400ff0477ac */ /* 0x000f220008000a00 */
[----:B------:R-:W-:-:S05]  /*1090*/  SHF.R.S32.HI R3, RZ, 0x1f, R0 ;  /* 0x0000001fff037819 */ /* 0x000fca0000011400 */
        /* <DEDUP_REMOVED lines=8> */
[----:B--2---:R-:W-:Y:S02]  /*1120*/  IADD3 R5, PT, PT, R11, R3, RZ ;  /* 0x000000030b057210 */ /* 0x004fe40007ffe0ff */
[----:B------:R-:W-:Y:S01]  /*1130*/  MOV R14, R10 ;  /* 0x0000000a000e7202 */ /* 0x000fe20000000f00 */
[----:B------:R-:W-:Y:S05]  /*1140*/  BRA `(.L_x_1707) ;  /* 0x0000000000187947 */ /* 0x000fea0003800000 */
.L_x_1706:
[----:B------:R-:W2:Y:S01]  /*1150*/  LDC.64 R6, c[0x0][0x3b8] ;  /* 0x0000ee00ff067b82 */ /* 0x000ea20000000a00 */
[----:B------:R-:W-:-:S05]  /*1160*/  IADD3 R2, PT, PT, R0, R9, RZ ;  /* 0x0000000900027210 */ /* 0x000fca0007ffe0ff */
[C---:B--2---:R-:W-:Y:S02]  /*1170*/  IMAD R5, R2.reuse, R7, RZ ;  /* 0x0000000702057224 */ /* 0x044fe400078e02ff */
[----:B------:R-:W-:-:S05]  /*1180*/  IMAD.WIDE.U32 R2, R2, R6, RZ ;  /* 0x0000000602027225 */ /* 0x000fca00078e00ff */
[----:B------:R-:W-:Y:S02]  /*1190*/  IADD3 R5, PT, PT, R3, R5, RZ ;  /* 0x0000000503057210 */ /* 0x000fe40007ffe0ff */
[----:B------:R-:W-:Y:S02]  /*11a0*/  MOV R14, R2 ;  /* 0x00000002000e7202 */ /* 0x000fe40000000f00 */
.L_x_1707:
        /* <DEDUP_REMOVED lines=14> */
.L_x_1708:
[----:B------:R-:W2:Y:S01]  /*1290*/  LDC.64 R2, c[0x0][0x3c0] ;  /* 0x0000f000ff027b82 */ /* 0x000ea20000000a00 */
[----:B------:R-:W-:-:S05]  /*12a0*/  IADD3 R0, PT, PT, R0, R9, RZ ;  /* 0x0000000900007210 */ /* 0x000fca0007ffe0ff */
[C---:B--2---:R-:W-:Y:S02]  /*12b0*/  IMAD R9, R0.reuse, R3, RZ ;  /* 0x0000000300097224 */ /* 0x044fe400078e02ff */
[----:B------:R-:W-:-:S05]  /*12c0*/  IMAD.WIDE.U32 R16, R0, R2, RZ ;  /* 0x0000000200107225 */ /* 0x000fca00078e00ff */
[----:B------:R-:W-:-:S07]  /*12d0*/  IADD3 R9, PT, PT, R17, R9, RZ ;  /* 0x0000000911097210 */ /* 0x000fce0007ffe0ff */
.L_x_1709:
[----:B-----5:R-:W2:Y:S01]  /*12e0*/  LDC R4, c[0x0][0x3e8] ;  /* 0x0000fa00ff047b82 */ /* 0x020ea20000000800 */
[----:B------:R-:W-:Y:S01]  /*12f0*/  MOV R20, R16 ;  /* 0x0000001000147202 */ /* 0x000fe20000000f00 */
[----:B------:R-:W-:Y:S01]  /*1300*/  IMAD.MOV.U32 R21, RZ, RZ, R9 ;  /* 0x000000ffff157224 */ /* 0x000fe200078e0009 */
        /* <DEDUP_REMOVED lines=12> */
[----:B------:R-:W-:-:S04]  /*13d0*/  IMAD.HI.U32 R13, R13, R10, R12 ;  /* 0x0000000a0d0d7227 */ /* 0x000fc800078e000c */
[----:B------:R-:W-:-:S04]  /*13e0*/  IMAD.MOV.U32 R10, RZ, RZ, R8 ;  /* 0x000000ffff0a7224 */ /* 0x000fc800078e0008 */
[----:B------:R-:W-:Y:S02]  /*13f0*/  IMAD.HI.U32 R8, R13, R10, RZ ;  /* 0x0000000a0d087227 */ /* 0x000fe400078e00ff */
[----:B------:R-:W1:Y:S03]  /*1400*/  LDC.64 R12, c[0x0][0x3d8] ;  /* 0x0000f600ff0c7b82 */ /* 0x000e660000000a00 */
        /* <DEDUP_REMOVED lines=15> */
[----:B------:R-:W-:-:S04]  /*1500*/  IMAD.WIDE.U32 R18, R0, R6, R18 ;  /* 0x0000000600127225 */ /* 0x000fc800078e0012 */
[----:B------:R-:W-:Y:S02]  /*1510*/  @!P0 IMAD.MOV R17, RZ, RZ, -R17 ;  /* 0x000000ffff118224 */ /* 0x000fe400078e0a11 */
[----:B------:R-:W-:Y:S02]  /*1520*/  IMAD R19, R0, R7, R19 ;  /* 0x0000000700137224 */ /* 0x000fe400078e0213 */
[----:B------:R-:W-:Y:S01]  /*1530*/  IMAD.MOV.U32 R16, RZ, RZ, R20 ;  /* 0x000000ffff107224 */ /* 0x000fe200078e0014 */
[----:B------:R-:W-:Y:S01]  /*1540*/  SEL R9, R4, R17, !P1 ;  /* 0x0000001104097207 */ /* 0x000fe20004800000 */
[----:B------:R-:W-:-:S03]  /*1550*/  IMAD R17, R0, R3, R21 ;  /* 0x0000000300117224 */ /* 0x000fc600078e0215 */
        /* <DEDUP_REMOVED lines=9> */
.L_x_1705:
[----:B------:R-:W-:Y:S01]  /*15f0*/  IMAD.MOV.U32 R5, RZ, RZ, RZ ;  /* 0x000000ffff057224 */ /* 0x000fe200078e00ff */
[----:B------:R-:W1:Y:S01]  /*1600*/  LDC.64 R124, c[0x0][0x3b0] ;  /* 0x0000ec00ff7c7b82 */ /* 0x000e620000000a00 */
[C---:B------:R-:W-:Y:S01]  /*1610*/  IMAD.SHL.U32 R17, R151.reuse, 0x20, RZ ;  /* 0x0000002097117824 */ /* 0x040fe200078e00ff */
[----:B------:R-:W-:Y:S01]  /*1620*/  SHF.R.U32.HI R73, RZ, 0x1, R151 ;  /* 0x00000001ff497819 */ /* 0x000fe20000011697 */
[C---:B------:R-:W-:Y:S01]  /*1630*/  IMAD.SHL.U32 R60, R151.reuse, 0x10, RZ ;  /* 0x00000010973c7824 */ /* 0x040fe200078e00ff */
[----:B------:R-:W2:Y:S01]  /*1640*/  LDCU.64 UR4, c[0x0][0x3c8] ;  /* 0x00007900ff0477ac */ /* 0x000ea20008000a00 */
[----:B------:R3:W5:Y:S01]  /*1650*/  @P2 LDG.E R5, desc[UR6][R126.64] ;  /* 0x000000067e052981 */ /* 0x000762000c1e1900 */
[----:B------:R-:W-:Y:S01]  /*1660*/  ISETP.NE.AND P2, PT, R150, -0x1, PT ;  /* 0xffffffff9600780c */ /* 0x000fe20003f45270 */
[----:B------:R-:W-:Y:S01]  /*1670*/  IMAD.SHL.U32 R0, R151, 0x4, RZ ;  /* 0x0000000497007824 */ /* 0x000fe200078e00ff */
[----:B------:R-:W-:Y:S01]  /*1680*/  LOP3.LUT R20, R17, 0xc0, RZ, 0xc0, !PT ;  /* 0x000000c011147812 */ /* 0x000fe200078ec0ff */
[----:B------:R-:W-:Y:S01]  /*1690*/  IMAD.SHL.U32 R76, R151, 0x8, RZ ;  /* 0x00000008974c7824 */ /* 0x000fe200078e00ff */
[----:B------:R-:W-:Y:S01]  /*16a0*/  LOP3.LUT R13, R17, 0x120, RZ, 0xc0, !PT ;  /* 0x00000120110d7812 */ /* 0x000fe200078ec0ff */
[----:B------:R-:W-:Y:S01]  /*16b0*/  IMAD.MOV.U32 R123, RZ, RZ, RZ ;  /* 0x000000ffff7b7224 */ /* 0x000fe200078e00ff */
[----:B------:R-:W-:Y:S01]  /*16c0*/  LOP3.LUT R61, R20, 0x8, R73, 0xf8, !PT ;  /* 0x00000008143d7812 */ /* 0x000fe200078ef849 */
[----:B------:R-:W-:Y:S01]  /*16d0*/  IMAD.SHL.U32 R97, R2, 0x20, RZ ;  /* 0x0000002002617824 */ /* 0x000fe200078e00ff */
[----:B------:R-:W-:Y:S01]  /*16e0*/  LOP3.LUT R22, R13, 0x3e00, R60, 0xf8, !PT ;  /* 0x00003e000d167812 */ /* 0x000fe200078ef83c */
[----:B------:R-:W4:Y:S01]  /*16f0*/  LDCU.64 UR8, c[0x0][0x388] ;  /* 0x00007100ff0877ac */ /* 0x000f220008000a00 */
[----:B------:R-:W-:Y:S01]  /*1700*/  LOP3.LUT R61, R61, 0x18, R0, 0x78, !PT ;  /* 0x000000183d3d7812 */ /* 0x000fe200078e7800 */
[----:B------:R-:W-:Y:S01]  /*1710*/  IMAD.SHL.U32 R116, R117, 0x80, RZ ;  /* 0x0000008075747824 */ /* 0x000fe200078e00ff */
[----:B------:R-:W-:Y:S01]  /*1720*/  SHF.R.U32.HI R122, RZ, 0x2, R151 ;  /* 0x00000002ff7a7819 */ /* 0x000fe20000011697 */
[----:B------:R-:W2:Y:S01]  /*1730*/  @!P2 LDC.64 R10, c[0x0][0x398] ;  /* 0x0000e600ff0aab82 */ /* 0x000ea20000000a00 */
[----:B------:R-:W-:Y:S01]  /*1740*/  LOP3.LUT R61, R22, R61, RZ, 0xfc, !PT ;  /* 0x0000003d163d7212 */ /* 0x000fe200078efcff */
[----:B------:R-:W-:Y:S01]  /*1750*/  IMAD.SHL.U32 R99, R6, 0x20, RZ ;  /* 0x0000002006637824 */ /* 0x000fe200078e00ff */
[----:B------:R-:W-:Y:S01]  /*1760*/  LOP3.LUT R60, R60, 0x100, RZ, 0xc0, !PT ;  /* 0x000001003c3c7812 */ /* 0x000fe200078ec0ff */
[----:B------:R-:W-:Y:S01]  /*1770*/  IMAD.WIDE.U32 R12, R15, 0x40, R122 ;  /* 0x000000400f0c7825 */ /* 0x000fe200078e007a */
[----:B------:R-:W-:-:S02]  /*1780*/  LOP3.LUT R15, R20, 0x8, R151, 0xf8, !PT ;  /* 0x00000008140f7812 */ /* 0x000fc400078ef897 */
[----:B------:R-:W-:Y:S01]  /*1790*/  LOP3.LUT R60, R60, 0x20, R17, 0xf8, !PT ;  /* 0x000000203c3c7812 */ /* 0x000fe200078ef811 */
[----:B-1----:R-:W-:Y:S01]  /*17a0*/  @P2 IMAD.WIDE.U32 R22, R150, R124, RZ ;  /* 0x0000007c96162225 */ /* 0x002fe200078e00ff */
[----:B------:R-:W-:Y:S02]  /*17b0*/  LOP3.LUT R15, R15, 0x18, R0, 0x78, !PT ;  /* 0x000000180f0f7812 */ /* 0x000fe400078e7800 */
[----:B------:R-:W-:Y:S01]  /*17c0*/  SHF.L.U64.HI R92, R2, 0x5, R3 ;  /* 0x00000005025c7819 */ /* 0x000fe20000010203 */
[----:B------:R-:W-:Y:S01]  /*17d0*/  VIADD R72, R116, 0xffffff80 ;  /* 0xffffff8074487836 */ /* 0x000fe20000000000 */
[----:B------:R-:W-:Y:S02]  /*17e0*/  LOP3.LUT R60, R60, R15, RZ, 0xfc, !PT ;  /* 0x0000000f3c3c7212 */ /* 0x000fe400078efcff */
[----:B------:R-:W-:Y:S02]  /*17f0*/  SHF.L.U64.HI R94, R6, 0x5, R7 ;  /* 0x00000005065e7819 */ /* 0x000fe40000010207 */
[----:B------:R-:W-:Y:S01]  /*1800*/  LOP3.LUT R105, R76, 0x20, RZ, 0xc0, !PT ;  /* 0x000000204c697812 */ /* 0x000fe200078ec0ff */
[----:B--2---:R-:W-:-:S04]  /*1810*/  @!P2 IMAD.WIDE.U32 R24, R152, R10, RZ ;  /* 0x0000000a9818a225 */ /* 0x004fc800078e00ff */
[----:B------:R-:W-:Y:S01]  /*1820*/  @!P2 IMAD.MOV.U32 R10, RZ, RZ, R24 ;  /* 0x000000ffff0aa224 */ /* 0x000fe200078e0018 */
[----:B------:R-:W-:Y:S01]  /*1830*/  LOP3.LUT R24, R76, 0x18, RZ, 0xc0, !PT ;  /* 0x000000184c187812 */ /* 0x000fe200078ec0ff */
[----:B------:R-:W-:Y:S02]  /*1840*/  @P2 IMAD.MOV.U32 R10, RZ, RZ, R22 ;  /* 0x000000ffff0a2224 */ /* 0x000fe400078e0016 */
[----:B------:R-:W-:Y:S01]  /*1850*/  @!P2 IMAD R11, R152, R11, R25 ;  /* 0x0000000b980ba224 */ /* 0x000fe200078e0219 */
[----:B------:R-:W-:Y:S01]  /*1860*/  IADD3 R18, P3, PT, R24, R18, RZ ;  /* 0x0000001218127210 */ /* 0x000fe20007f7e0ff */
[----:B------:R-:W-:Y:S01]  /*1870*/  @P2 IMAD R11, R150, R125, R23 ;  /* 0x0000007d960b2224 */ /* 0x000fe200078e0217 */
[C---:B------:R-:W-:Y:S02]  /*1880*/  IADD3 R20, P4, PT, R24.reuse, R10, RZ ;  /* 0x0000000a18147210 */ /* 0x040fe40007f9e0ff */
[----:B------:R-:W1:Y:S01]  /*1890*/  LDC R10, c[0x0][0x450] ;  /* 0x00011400ff0a7b82 */ /* 0x000e620000000800 */
[----:B------:R-:W-:Y:S01]  /*18a0*/  IMAD.X R19, RZ, RZ, R14, P3 ;  /* 0x000000ffff137224 */ /* 0x000fe200018e060e */
[----:B------:R-:W-:Y:S01]  /*18b0*/  IADD3 R16, P2, PT, R24, R16, RZ ;  /* 0x0000001018107210 */ /* 0x000fe20007f5e0ff */
[----:B------:R-:W-:-:S02]  /*18c0*/  IMAD.X R21, RZ, RZ, R11, P4 ;  /* 0x000000ffff157224 */ /* 0x000fc400020e060b */
[----:B------:R-:W-:-:S04]  /*18d0*/  IMAD.WIDE.U32 R18, R122, R6, R18 ;  /* 0x000000067a127225 */ /* 0x000fc800078e0012 */
[----:B------:R-:W-:Y:S01]  /*18e0*/  IMAD.WIDE.U32 R14, R153, UR4, R20 ;  /* 0x00000004990e7c25 */ /* 0x000fe2000f8e0014 */
[----:B------:R-:W-:-:S03]  /*18f0*/  SHF.L.U32 R82, R18, 0x1, RZ ;  /* 0x0000000112527819 */ /* 0x000fc600000006ff */
[----:B------:R-:W-:Y:S01]  /*1900*/  IMAD R15, R153, UR5, R15 ;  /* 0x00000005990f7c24 */ /* 0x000fe2000f8e020f */
[----:B------:R-:W2:Y:S01]  /*1910*/  LDCU.64 UR4, c[0x0][0x390] ;  /* 0x00007200ff0477ac */ /* 0x000ea20008000a00 */
[----:B------:R-:W-:Y:S01]  /*1920*/  IMAD.X R17, RZ, RZ, R9, P2 ;  /* 0x000000ffff117224 */ /* 0x000fe200010e0609 */
[----:B----4-:R-:W-:Y:S01]  /*1930*/  IADD3 R82, P3, PT, R82, UR8, RZ ;  /* 0x0000000852527c10 */ /* 0x010fe2000ff7e0ff */
[C---:B------:R-:W-:Y:S02]  /*1940*/  IMAD R83, R122.reuse, R7, R19 ;  /* 0x000000077a537224 */ /* 0x040fe400078e0213 */
[----:B------:R-:W-:Y:S01]  /*1950*/  IMAD.WIDE.U32 R16, R122, R2, R16 ;  /* 0x000000027a107225 */ /* 0x000fe200078e0010 */
[----:B------:R-:W-:Y:S02]  /*1960*/  SHF.R.S32.HI R2, RZ, 0x1f, R79 ;  /* 0x0000001fff027819 */ /* 0x000fe4000001144f */
[----:B------:R-:W-:Y:S01]  /*1970*/  SHF.L.U64.HI R83, R18, 0x1, R83 ;  /* 0x0000000112537819 */ /* 0x000fe20000010253 */
[----:B------:R-:W-:Y:S01]  /*1980*/  IMAD R81, R122, R3, R17 ;  /* 0x000000037a517224 */ /* 0x000fe200078e0211 */
[----:B------:R-:W-:Y:S01]  /*1990*/  LOP3.LUT R3, R0, 0xc, RZ, 0xc0, !PT ;  /* 0x0000000c00037812 */ /* 0x000fe200078ec0ff */
[----:B------:R-:W-:Y:S01]  /*19a0*/  IMAD.SHL.U32 R80, R16, 0x2, RZ ;  /* 0x0000000210507824 */ /* 0x000fe200078e00ff */
[----:B------:R-:W-:Y:S01]  /*19b0*/  LEA.HI R0, R2, R79, RZ, 0x7 ;  /* 0x0000004f02007211 */ /* 0x000fe200078f38ff */
[----:B------:R-:W-:Y:S01]  /*19c0*/  IMAD R9, R13, R124, RZ ;  /* 0x0000007c0d097224 */ /* 0x000fe200078e02ff */
[----:B------:R-:W-:-:S02]  /*19d0*/  SHF.L.U64.HI R81, R16, 0x1, R81 ;  /* 0x0000000110517819 */ /* 0x000fc40000010251 */
[----:B------:R-:W-:Y:S01]  /*19e0*/  SHF.R.S32.HI R0, RZ, 0x7, R0 ;  /* 0x00000007ff007819 */ /* 0x000fe20000011400 */
[----:B------:R-:W-:Y:S01]  /*19f0*/  IMAD R9, R12, R125, R9 ;  /* 0x0000007d0c097224 */ /* 0x000fe200078e0209 */
[----:B--2---:R-:W-:Y:S01]  /*1a00*/  IADD3 R80, P2, PT, R80, UR4, RZ ;  /* 0x0000000450507c10 */ /* 0x004fe2000ff5e0ff */
[----:B------:R-:W-:Y:S01]  /*1a10*/  IMAD.WIDE.U32 R124, R12, R124, R14 ;  /* 0x0000007c0c7c7225 */ /* 0x000fe200078e000e */
[----:B-1----:R-:W-:Y:S02]  /*1a20*/  LEA.HI R119, R10, R10, RZ, 0x1 ;  /* 0x0000000a0a777211 */ /* 0x002fe400078f08ff */
[----:B------:R-:W-:Y:S01]  /*1a30*/  IADD3.X R81, PT, PT, R81, UR5, RZ, P2, !PT ;  /* 0x0000000551517c10 */ /* 0x000fe200097fe4ff */
[----:B------:R-:W-:Y:S01]  /*1a40*/  IMAD.MOV.U32 R148, RZ, RZ, R80 ;  /* 0x000000ffff947224 */ /* 0x000fe200078e0050 */
[----:B------:R-:W-:Y:S01]  /*1a50*/  ISETP.GE.AND P2, PT, R0, R117, PT ;  /* 0x000000750000720c */ /* 0x000fe20003f46270 */
[----:B------:R-:W-:Y:S01]  /*1a60*/  IMAD.IADD R78, R125, 0x1, R9 ;  /* 0x000000017d4e7824 */ /* 0x000fe200078e0209 */
[----:B------:R-:W-:Y:S01]  /*1a70*/  SHF.R.S32.HI R119, RZ, 0x1, R119 ;  /* 0x00000001ff777819 */ /* 0x000fe20000011477 */
[----:B------:R-:W-:Y:S01]  /*1a80*/  IMAD.MOV.U32 R149, RZ, RZ, R81 ;  /* 0x000000ffff957224 */ /* 0x000fe200078e0051 */
[----:B------:R-:W-:-:S02]  /*1a90*/  IADD3.X R83, PT, PT, R83, UR9, RZ, P3, !PT ;  /* 0x0000000953537c10 */ /* 0x000fc40009ffe4ff */
[----:B------:R-:W-:Y:S01]  /*1aa0*/  MOV R146, R82 ;  /* 0x0000005200927202 */ /* 0x000fe20000000f00 */
[----:B------:R-:W-:Y:S02]  /*1ab0*/  IMAD R118, R122, R119, R3 ;  /* 0x000000777a767224 */ /* 0x000fe400078e0203 */
[----:B------:R-:W-:Y:S02]  /*1ac0*/  IMAD.MOV.U32 R145, RZ, RZ, R83 ;  /* 0x000000ffff917224 */ /* 0x000fe400078e0053 */
[--C-:B------:R-:W-:Y:S01]  /*1ad0*/  IMAD.IADD R114, R3, 0x1, R118.reuse ;  /* 0x0000000103727824 */ /* 0x100fe200078e0276 */
[----:B------:R-:W-:-:S04]  /*1ae0*/  SHF.R.S32.HI R104, RZ, 0x1f, R118 ;  /* 0x0000001fff687819 */ /* 0x000fc80000011476 */
[----:B------:R-:W-:Y:S01]  /*1af0*/  SHF.R.S32.HI R102, RZ, 0x1f, R114 ;  /* 0x0000001fff667819 */ /* 0x000fe20000011472 */
[----:B---3--:R-:W-:Y:S06]  /*1b00*/  @P2 BRA `(.L_x_1710) ;  /* 0x0000007c00e02947 */ /* 0x008fec0003800000 */
[----:B------:R-:W1:Y:S01]  /*1b10*/  LDC.64 R2, c[0x0][0x4a0] ;  /* 0x00012800ff027b82 */ /* 0x000e620000000a00 */
[----:B------:R-:W2:Y:S01]  /*1b20*/  LDCU.128 UR16, c[0x0][0x4b0] ;  /* 0x00009600ff1077ac */ /* 0x000ea20008000c00 */
[----:B------:R-:W-:Y:S01]  /*1b30*/  IMAD.MOV.U32 R25, RZ, RZ, RZ ;  /* 0x000000ffff197224 */ /* 0x000fe200078e00ff */
[--C-:B------:R-:W-:Y:S01]  /*1b40*/  SHF.R.S32.HI R27, RZ, 0x1f, R79.reuse ;  /* 0x0000001fff1b7819 */ /* 0x100fe2000001144f */
[----:B------:R-:W-:Y:S01]  /*1b50*/  @!P0 IMAD.MOV R8, RZ, RZ, -R8 ;  /* 0x000000ffff088224 */ /* 0x000fe200078e0a08 */
[----:B------:R-:W3:Y:S01]  /*1b60*/  LDCU.128 UR12, c[0x0][0x4c0] ;  /* 0x00009800ff0c77ac */ /* 0x000ee20008000c00 */
[----:B------:R-:W-:Y:S01]  /*1b70*/  VIMNMX R77, PT, PT, RZ, R0, !PT ;  /* 0x00000000ff4d7248 */ /* 0x000fe20007fe0100 */
[----:B------:R-:W-:Y:S01]  /*1b80*/  IMAD.SHL.U32 R115, R119, 0x20, RZ ;  /* 0x0000002077737824 */ /* 0x000fe200078e00ff */
[----:B------:R-:W4:Y:S01]  /*1b90*/  LDC.64 R100, c[0x0][0x4a8] ;  /* 0x00012a00ff647b82 */ /* 0x000f220000000a00 */
[----:B------:R-:W-:Y:S01]  /*1ba0*/  SEL R10, R4, R8, !P1 ;  /* 0x00000008040a7207 */ /* 0x000fe20004800000 */
[----:B------:R-:W3:Y:S01]  /*1bb0*/  LDCU.128 UR8, c[0x0][0x490] ;  /* 0x00009200ff0877ac */ /* 0x000ee20008000c00 */
[----:B------:R-:W-:Y:S01]  /*1bc0*/  IADD3 R4, P0, PT, -R79, R122, RZ ;  /* 0x0000007a4f047210 */ /* 0x000fe20007f1e1ff */
[C---:B------:R-:W-:Y:S01]  /*1bd0*/  IMAD R109, R119.reuse, 0x60, RZ ;  /* 0x00000060776d7824 */ /* 0x040fe200078e02ff */
[C---:B------:R-:W-:Y:S01]  /*1be0*/  IADD3 R75, PT, PT, R122.reuse, 0x20, RZ ;  /* 0x000000207a4b7810 */ /* 0x040fe20007ffe0ff */
[----:B------:R-:W3:Y:S01]  /*1bf0*/  LDCU.64 UR4, c[0x0][0x488] ;  /* 0x00009100ff0477ac */ /* 0x000ee20008000a00 */
[----:B------:R-:W-:Y:S01]  /*1c00*/  IADD3.X R27, PT, PT, RZ, ~R27, RZ, P0, !PT ;  /* 0x8000001bff1b7210 */ /* 0x000fe200007fe4ff */
[----:B------:R-:W-:Y:S01]  /*1c10*/  IMAD.SHL.U32 R107, R119, 0x40, RZ ;  /* 0x00000040776b7824 */ /* 0x000fe200078e00ff */
[C---:B------:R-:W-:Y:S01]  /*1c20*/  IADD3 R111, PT, PT, R122.reuse, 0x60, RZ ;  /* 0x000000607a6f7810 */ /* 0x040fe20007ffe0ff */
[----:B------:R-:W-:Y:S01]  /*1c30*/  VIADD R113, R122, 0x40 ;  /* 0x000000407a717836 */ /* 0x000fe20000000000 */
[C---:B------:R-:W-:Y:S01]  /*1c40*/  LOP3.LUT R23, R24.reuse, 0x20, RZ, 0xfc, !PT ;  /* 0x0000002018177812 */ /* 0x040fe200078efcff */
[----:B--2---:R-:W-:Y:S01]  /*1c50*/  IMAD R85, R27, UR16, RZ ;  /* 0x000000101b557c24 */ /* 0x004fe2000f8e02ff */
[----:B------:R-:W-:Y:S01]  /*1c60*/  LOP3.LUT R22, R24, 0x40, RZ, 0xfc, !PT ;  /* 0x0000004018167812 */ /* 0x000fe200078efcff */
[----:B------:R-:W-:Y:S01]  /*1c70*/  IMAD R112, R117, -0x80, R79 ;  /* 0xffffff8075707824 */ /* 0x000fe200078e024f */
[----:B------:R-:W-:Y:S01]  /*1c80*/  MOV R108, R72 ;  /* 0x00000048006c7202 */ /* 0x000fe20000000f00 */
[----:B-1----:R-:W-:Y:S01]  /*1c90*/  IMAD.WIDE.U32 R6, R152, R2, R24 ;  /* 0x0000000298067225 */ /* 0x002fe200078e0018 */
[----:B------:R-:W-:-:S02]  /*1ca0*/  SHF.R.S32.HI R98, RZ, 0x1f, R107 ;  /* 0x0000001fff627819 */ /* 0x000fc4000001146b */
[----:B------:R-:W-:Y:S01]  /*1cb0*/  SHF.R.S32.HI R96, RZ, 0x1f, R109 ;  /* 0x0000001fff607819 */ /* 0x000fe2000001146d */
[----:B------:R-:W-:Y:S01]  /*1cc0*/  IMAD R7, R152, R3, R7 ;  /* 0x0000000398077224 */ /* 0x000fe200078e0207 */
[----:B------:R-:W-:Y:S01]  /*1cd0*/  SHF.R.S32.HI R3, RZ, 0x1f, R10 ;  /* 0x0000001fff037819 */ /* 0x000fe2000001140a */
[C---:B-----5:R-:W-:Y:S02]  /*1ce0*/  IMAD.IADD R2, R72.reuse, 0x1, R5 ;  /* 0x0000000148027824 */ /* 0x060fe400078e0205 */
[----:B------:R-:W-:Y:S01]  /*1cf0*/  IMAD.WIDE.U32 R8, R72, UR16, R6 ;  /* 0x0000001048087c25 */ /* 0x000fe2000f8e0006 */
[----:B----4-:R-:W-:-:S03]  /*1d00*/  SHF.L.U32 R103, R100, 0x5, RZ ;  /* 0x0000000564677819 */ /* 0x010fc600000006ff */
[----:B------:R-:W-:Y:S02]  /*1d10*/  IMAD R9, R72, UR17, R9 ;  /* 0x0000001148097c24 */ /* 0x000fe4000f8e0209 */
[----:B---3--:R-:W-:Y:S02]  /*1d20*/  IMAD R7, R3, UR12, RZ ;  /* 0x0000000c03077c24 */ /* 0x008fe4000f8e02ff */
[----:B------:R-:W-:-:S04]  /*1d30*/  IMAD.WIDE.U32 R8, R10, UR12, R8 ;  /* 0x0000000c0a087c25 */ /* 0x000fc8000f8e0008 */
[----:B------:R-:W-:Y:S01]  /*1d40*/  IMAD R6, R10, UR13, R7 ;  /* 0x0000000d0a067c24 */ /* 0x000fe2000f8e0207 */
[----:B------:R-:W1:Y:S01]  /*1d50*/  LDCU.64 UR12, c[0x0][0x4e0] ;  /* 0x00009c00ff0c77ac */ /* 0x000e620008000a00 */
[----:B------:R-:W-:Y:S02]  /*1d60*/  IMAD R3, R3, UR18, RZ ;  /* 0x0000001203037c24 */ /* 0x000fe4000f8e02ff */
[----:B------:R-:W-:Y:S01]  /*1d70*/  IMAD R5, R2, R119, RZ ;  /* 0x0000007702057224 */ /* 0x000fe200078e02ff */
[----:B------:R-:W-:Y:S01]  /*1d80*/  IADD3 R7, PT, PT, R9, R6, RZ ;  /* 0x0000000609077210 */ /* 0x000fe20007ffe0ff */
[----:B------:R-:W-:Y:S02]  /*1d90*/  IMAD.MOV.U32 R6, RZ, RZ, R8 ;  /* 0x000000ffff067224 */ /* 0x000fe400078e0008 */
[----:B------:R-:W-:Y:S01]  /*1da0*/  IMAD.WIDE.U32 R12, R152, UR10, R24 ;  /* 0x0000000a980c7c25 */ /* 0x000fe2000f8e0018 */
[C---:B------:R-:W-:Y:S02]  /*1db0*/  IADD3 R86, P0, PT, R5.reuse, R114, RZ ;  /* 0x0000007205567210 */ /* 0x040fe40007f1e0ff */
[----:B------:R-:W-:Y:S01]  /*1dc0*/  IADD3 R62, P1, PT, R5, R118, RZ ;  /* 0x00000076053e7210 */ /* 0x000fe20007f3e0ff */
[----:B------:R-:W-:Y:S01]  /*1dd0*/  IMAD R8, R10, UR19, R3 ;  /* 0x000000130a087c24 */ /* 0x000fe2000f8e0203 */
[----:B------:R-:W-:Y:S01]  /*1de0*/  SHF.R.S32.HI R3, RZ, 0x1f, R5 ;  /* 0x0000001fff037819 */ /* 0x000fe20000011405 */
[----:B------:R-:W-:Y:S01]  /*1df0*/  IMAD R13, R152, UR11, R13 ;  /* 0x0000000b980d7c24 */ /* 0x000fe2000f8e020d */
[----:B------:R-:W2:Y:S01]  /*1e00*/  LDCU.64 UR10, c[0x0][0x4d0] ;  /* 0x00009a00ff0a77ac */ /* 0x000ea20008000a00 */
[----:B------:R-:W-:Y:S01]  /*1e10*/  IMAD.WIDE.U32 R6, R4, UR16, R6 ;  /* 0x0000001004067c25 */ /* 0x000fe2000f8e0006 */
[----:B------:R-:W-:-:S03]  /*1e20*/  UMOV UR19, URZ ;  /* 0x000000ff00137c82 */ /* 0x000fc60008000000 */
[C---:B------:R-:W-:Y:S01]  /*1e30*/  IMAD.X R87, R3.reuse, 0x1, R102, P0 ;  /* 0x0000000103577824 */ /* 0x040fe200000e0666 */
[----:B------:R-:W-:Y:S01]  /*1e40*/  LEA R84, P3, R6, UR8, 0x1 ;  /* 0x0000000806547c11 */ /* 0x000fe2000f8608ff */
[----:B------:R-:W-:Y:S02]  /*1e50*/  IMAD.X R3, R3, 0x1, R104, P1 ;  /* 0x0000000103037824 */ /* 0x000fe400008e0668 */
[----:B------:R-:W-:Y:S01]  /*1e60*/  IMAD.WIDE.U32 R12, R72, R100, R12 ;  /* 0x00000064480c7225 */ /* 0x000fe200078e000c */
[----:B------:R-:W-:Y:S02]  /*1e70*/  SHF.L.U64.HI R87, R86, 0x1, R87 ;  /* 0x0000000156577819 */ /* 0x000fe40000010257 */
[C---:B------:R-:W-:Y:S01]  /*1e80*/  SHF.L.U64.HI R2, R62.reuse, 0x1, R3 ;  /* 0x000000013e027819 */ /* 0x040fe20000010203 */
[----:B------:R-:W-:Y:S02]  /*1e90*/  IMAD.SHL.U32 R62, R62, 0x2, RZ ;  /* 0x000000023e3e7824 */ /* 0x000fe400078e00ff */
[----:B------:R-:W-:-:S02]  /*1ea0*/  IMAD R13, R72, R101, R13 ;  /* 0x00000065480d7224 */ /* 0x000fc400078e020d */
[----:B------:R-:W-:Y:S01]  /*1eb0*/  IMAD R85, R4, UR17, R85 ;  /* 0x0000001104557c24 */ /* 0x000fe2000f8e0255 */
[----:B------:R-:W-:Y:S01]  /*1ec0*/  IADD3 R28, P0, PT, R62, UR14, RZ ;  /* 0x0000000e3e1c7c10 */ /* 0x000fe2000ff1e0ff */
[----:B------:R-:W-:Y:S01]  /*1ed0*/  IMAD.WIDE.U32 R10, R10, UR18, R12 ;  /* 0x000000120a0a7c25 */ /* 0x000fe2000f8e000c */
[----:B------:R-:W-:Y:S01]  /*1ee0*/  USHF.L.U32 UR18, UR16, 0x7, URZ ;  /* 0x0000000710127899 */ /* 0x000fe200080006ff */
[----:B------:R-:W3:Y:S01]  /*1ef0*/  LDCU UR16, c[0x0][0x450] ;  /* 0x00008a00ff1077ac */ /* 0x000ee20008000800 */
[----:B------:R-:W-:Y:S01]  /*1f00*/  IADD3.X R29, PT, PT, R2, UR15, RZ, P0, !PT ;  /* 0x0000000f021d7c10 */ /* 0x000fe200087fe4ff */
[----:B------:R-:W-:Y:S01]  /*1f10*/  IMAD.SHL.U32 R86, R86, 0x2, RZ ;  /* 0x0000000256567824 */ /* 0x000fe200078e00ff */
[----:B--2---:R-:W-:Y:S01]  /*1f20*/  IADD3 R62, P0, PT, R62, UR10, RZ ;  /* 0x0000000a3e3e7c10 */ /* 0x004fe2000ff1e0ff */
[----:B------:R-:W2:Y:S01]  /*1f30*/  LDCU.U8 UR17, c[0x0][0x533] ;  /* 0x0000a660ff1177ac */ /* 0x000ea20008000000 */
[----:B------:R-:W-:Y:S01]  /*1f40*/  IADD3 R9, PT, PT, R11, R8, RZ ;  /* 0x000000080b097210 */ /* 0x000fe20007ffe0ff */
[----:B------:R-:W-:Y:S01]  /*1f50*/  IMAD R27, R27, R100, RZ ;  /* 0x000000641b1b7224 */ /* 0x000fe200078e02ff */
[----:B------:R-:W-:Y:S01]  /*1f60*/  MOV R8, R10 ;  /* 0x0000000a00087202 */ /* 0x000fe20000000f00 */
[----:B------:R-:W-:Y:S01]  /*1f70*/  IMAD.SHL.U32 R93, R100, 0x80, RZ ;  /* 0x00000080645d7824 */ /* 0x000fe200078e00ff */
[----:B------:R-:W-:Y:S01]  /*1f80*/  IADD3.X R63, PT, PT, R2, UR11, RZ, P0, !PT ;  /* 0x0000000b023f7c10 */ /* 0x000fe200087fe4ff */
[C---:B------:R-:W-:Y:S01]  /*1f90*/  IMAD R27, R4.reuse, R101, R27 ;  /* 0x00000065041b7224 */ /* 0x040fe200078e021b */
[----:B------:R-:W-:Y:S01]  /*1fa0*/  IADD3 R0, P0, PT, RZ, -UR19, RZ ;  /* 0x80000013ff007c10 */ /* 0x000fe2000ff1e0ff */
[----:B------:R-:W-:Y:S01]  /*1fb0*/  IMAD.WIDE.U32 R4, R4, R100, R8 ;  /* 0x0000006404047225 */ /* 0x000fe200078e0008 */
[----:B------:R-:W-:-:S02]  /*1fc0*/  IADD3 R88, P1, PT, R86, UR14, RZ ;  /* 0x0000000e56587c10 */ /* 0x000fc4000ff3e0ff */
[----:B------:R-:W-:Y:S01]  /*1fd0*/  IADD3.X R3, PT, PT, RZ, ~UR18, RZ, P0, !PT ;  /* 0x80000012ff037c10 */ /* 0x000fe200087fe4ff */
[----:B------:R-:W-:Y:S01]  /*1fe0*/  IMAD.X R93, RZ, RZ, ~R93, P0 ;  /* 0x000000ffff5d7224 */ /* 0x000fe200000e0e5d */
[----:B------:R-:W-:Y:S01]  /*1ff0*/  IADD3.X R89, PT, PT, R87, UR15, RZ, P1, !PT ;  /* 0x0000000f57597c10 */ /* 0x000fe20008ffe4ff */
[----:B------:R-:W-:Y:S01]  /*2000*/  IMAD.IADD R85, R7, 0x1, R85 ;  /* 0x0000000107557824 */ /* 0x000fe200078e0255 */
[----:B------:R-:W-:Y:S01]  /*2010*/  LEA R26, P2, R4, UR4, 0x1 ;  /* 0x00000004041a7c11 */ /* 0x000fe2000f8408ff */
[----:B------:R-:W-:Y:S01]  /*2020*/  IMAD.IADD R27, R5, 0x1, R27 ;  /* 0x00000001051b7824 */ /* 0x000fe200078e021b */
[----:B------:R-:W-:Y:S01]  /*2030*/  IADD3 R86, P1, PT, R86, UR10, RZ ;  /* 0x0000000a56567c10 */ /* 0x000fe2000ff3e0ff */
[----:B------:R-:W-:Y:S01]  /*2040*/  IMAD R110, R117, -0x80, R74 ;  /* 0xffffff80756e7824 */ /* 0x000fe200078e024a */
[----:B------:R-:W-:Y:S01]  /*2050*/  SHF.L.U64.HI R101, R100, 0x5, R101 ;  /* 0x0000000564657819 */ /* 0x000fe20000010265 */
[----:B------:R-:W-:Y:S01]  /*2060*/  IMAD.MOV.U32 R106, RZ, RZ, R117 ;  /* 0x000000ffff6a7224 */ /* 0x000fe200078e0075 */
[----:B------:R-:W-:Y:S01]  /*2070*/  SHF.R.S64 R95, R0, 0x1f, R93 ;  /* 0x0000001f005f7819 */ /* 0x000fe2000000105d */
[----:B------:R-:W4:Y:S01]  /*2080*/  LDCU.64 UR14, c[0x0][0x3c0] ;  /* 0x00007800ff0e77ac */ /* 0x000f220008000a00 */
[----:B------:R-:W-:-:S02]  /*2090*/  SHF.R.S32.HI R100, RZ, 0x1f, R115 ;  /* 0x0000001fff647819 */ /* 0x000fc40000011473 */
[----:B---3--:R-:W-:Y:S01]  /*20a0*/  MOV R31, UR16 ;  /* 0x00000010001f7c02 */ /* 0x008fe20008000f00 */
[----:B--2---:R-:W-:Y:S01]  /*20b0*/  UISETP.NE.AND UP0, UPT, UR17, URZ, UPT ;  /* 0x000000ff1100728c */ /* 0x004fe2000bf05270 */
[--C-:B------:R-:W-:Y:S02]  /*20c0*/  SHF.R.S64 R91, R0, 0x1f, R3.reuse ;  /* 0x0000001f005b7819 */ /* 0x100fe40000001003 */
[----:B------:R-:W-:Y:S02]  /*20d0*/  SHF.R.S32.HI R90, RZ, 0x1f, R3 ;  /* 0x0000001fff5a7819 */ /* 0x000fe40000011403 */
[----:B------:R-:W-:Y:S02]  /*20e0*/  SHF.R.S32.HI R93, RZ, 0x1f, R93 ;  /* 0x0000001fff5d7819 */ /* 0x000fe4000001145d */
[----:B------:R-:W-:Y:S02]  /*20f0*/  LEA.HI.X R85, R6, UR9, R85, 0x1, P3 ;  /* 0x0000000906557c11 */ /* 0x000fe400098f0c55 */
[----:B------:R-:W-:Y:S01]  /*2100*/  LEA.HI.X R27, R4, UR5, R27, 0x1, P2 ;  /* 0x00000005041b7c11 */ /* 0x000fe200090f0c1b */
[----:B------:R-:W2:Y:S01]  /*2110*/  LDCU.64 UR4, c[0x0][0x3b8] ;  /* 0x00007700ff0477ac */ /* 0x000ea20008000a00 */
[----:B------:R-:W-:Y:S01]  /*2120*/  IADD3.X R87, PT, PT, R87, UR11, RZ, P1, !PT ;  /* 0x0000000b57577c10 */ /* 0x000fe20008ffe4ff */
[----:B-1----:R-:W3:Y:S06]  /*2130*/  LDCU.128 UR8, c[0x0][0x3a0] ;  /* 0x00007400ff0877ac */ /* 0x002eec0008000c00 */
.L_x_1732:
[----:B------:R-:W-:Y:S01]  /*2140*/  VIADD R110, R110, 0x80 ;  /* 0x000000806e6e7836 */ /* 0x000fe20000000000 */
[----:B------:R-:W-:Y:S01]  /*2150*/  BSSY.RECONVERGENT B1, `(.L_x_1711) ;  /* 0x0000734000017945 */ /* 0x000fe20003800200 */
[----:B------:R-:W-:Y:S02]  /*2160*/  VIADD R112, R112, 0x80 ;  /* 0x0000008070707836 */ /* 0x000fe40000000000 */
[----:B------:R-:W-:Y:S01]  /*2170*/  VIADD R106, R106, 0xffffffff ;  /* 0xffffffff6a6a7836 */ /* 0x000fe20000000000 */
[-C--:B------:R-:W-:Y:S01]  /*2180*/  ISETP.GE.AND P0, PT, R122, R110.reuse, PT ;  /* 0x0000006e7a00720c */ /* 0x080fe20003f06270 */
[----:B------:R-:W-:Y:S01]  /*2190*/  IMAD.MOV.U32 R120, RZ, RZ, R108 ;  /* 0x000000ffff787224 */ /* 0x000fe200078e006c */
[C---:B------:R-:W-:Y:S01]  /*21a0*/  ISETP.GE.AND P6, PT, R75.reuse, R110, PT ;  /* 0x0000006e4b00720c */ /* 0x040fe20003fc6270 */
[----:B------:R-:W-:Y:S01]  /*21b0*/  VIADD R108, R108, 0xffffff80 ;  /* 0xffffff806c6c7836 */ /* 0x000fe20000000000 */
[-C--:B------:R-:W-:Y:S02]  /*21c0*/  ISETP.GE.AND P0, PT, R122, R112.reuse, !P0 ;  /* 0x000000707a00720c */ /* 0x080fe40004706270 */
[----:B------:R-:W-:Y:S02]  /*21d0*/  ISETP.GE.AND P6, PT, R75, R112, !P6 ;  /* 0x000000704b00720c */ /* 0x000fe400077c6270 */
[-C--:B------:R-:W-:Y:S02]  /*21e0*/  ISETP.GE.AND P5, PT, R113, R110.reuse, PT ;  /* 0x0000006e7100720c */ /* 0x080fe40003fa6270 */
[----:B------:R-:W-:Y:S02]  /*21f0*/  ISETP.GE.AND P4, PT, R111, R110, PT ;  /* 0x0000006e6f00720c */ /* 0x000fe40003f86270 */
[-C--:B------:R-:W-:Y:S02]  /*2200*/  ISETP.GE.AND P5, PT, R113, R112.reuse, !P5 ;  /* 0x000000707100720c */ /* 0x080fe40006fa6270 */
[----:B------:R-:W-:Y:S02]  /*2210*/  ISETP.GE.AND P4, PT, R111, R112, !P4 ;  /* 0x000000706f00720c */ /* 0x000fe40006786270 */
[----:B------:R-:W-:Y:S01]  /*2220*/  ISETP.GT.AND P3, PT, R106, R77, PT ;  /* 0x0000004d6a00720c */ /* 0x000fe20003f64270 */
[----:B------:R-:W5:Y:S02]  /*2230*/  @P0 LDG.E.128 R12, desc[UR6][R84.64] ;  /* 0x00000006540c0981 */ /* 0x000f64000c1e1d00 */
[----:B------:R-:W1:Y:S02]  /*2240*/  @P6 LDC.64 R2, c[0x0][0x4b0] ;  /* 0x00012c00ff026b82 */ /* 0x000e640000000a00 */
[----:B-----5:R-:W-:Y:S01]  /*2250*/  @P0 STG.E.128 desc[UR6][R80.64], R12 ;  /* 0x0000000c50000986 */ /* 0x020fe2000c101d06 */
[C---:B-1----:R-:W-:Y:S03]  /*2260*/  @P6 LEA R36, P1, R2.reuse, R84, 0x6 ;  /* 0x0000005402246211 */ /* 0x042fe600078230ff */
[----:B------:R-:W5:Y:S01]  /*2270*/  @P0 LDG.E.128 R8, desc[UR6][R84.64+0x40] ;  /* 0x0000400654080981 */ /* 0x000f62000c1e1d00 */
[----:B------:R-:W-:Y:S02]  /*2280*/  @P6 LEA.HI.X R37, R2, R85, R3, 0x6, P1 ;  /* 0x0000005502256211 */ /* 0x000fe400008f3403 */
[----:B------:R-:W1:Y:S01]  /*2290*/  @P5 LDC.64 R2, c[0x0][0x4b0] ;  /* 0x00012c00ff025b82 */ /* 0x000e620000000a00 */
[C---:B--2---:R-:W-:Y:S04]  /*22a0*/  @P6 LEA R34, P1, R97.reuse, R80, 0x1 ;  /* 0x0000005061226211 */ /* 0x044fe800078208ff */
[----:B------:R-:W-:Y:S02]  /*22b0*/  @P6 LEA.HI.X R35, R97, R81, R92, 0x1, P1 ;  /* 0x0000005161236211 */ /* 0x000fe400008f0c5c */
[C---:B-1----:R-:W-:Y:S04]  /*22c0*/  @P5 LEA R32, P1, R2.reuse, R84, 0x7 ;  /* 0x0000005402205211 */ /* 0x042fe800078238ff */
[----:B------:R-:W-:Y:S02]  /*22d0*/  @P5 LEA.HI.X R33, R2, R85, R3, 0x7, P1 ;  /* 0x0000005502215211 */ /* 0x000fe400008f3c03 */
[----:B------:R-:W1:Y:S02]  /*22e0*/  @P5 LDC.64 R2, c[0x0][0x3c0] ;  /* 0x0000f000ff025b82 */ /* 0x000e640000000a00 */
[C---:B-1----:R-:W-:Y:S04]  /*22f0*/  @P5 LEA R20, P1, R2.reuse, R80, 0x7 ;  /* 0x0000005002145211 */ /* 0x042fe800078238ff */
[----:B------:R-:W-:Y:S02]  /*2300*/  @P5 LEA.HI.X R21, R2, R81, R3, 0x7, P1 ;  /* 0x0000005102155211 */ /* 0x000fe400008f3c03 */
[----:B------:R-:W1:Y:S01]  /*2310*/  @P4 LDC.64 R2, c[0x0][0x4b0] ;  /* 0x00012c00ff024b82 */ /* 0x000e620000000a00 */
[----:B------:R-:W-:Y:S01]  /*2320*/  ISETP.NE.AND P1, PT, R31, RZ, PT ;  /* 0x000000ff1f00720c */ /* 0x000fe20003f25270 */
[----:B-1----:R-:W-:Y:S01]  /*2330*/  @P4 IMAD R3, R3, 0xc0, RZ ;  /* 0x000000c003034824 */ /* 0x002fe200078e02ff */
[----:B-----5:R1:W-:Y:S04]  /*2340*/  @P0 STG.E.128 desc[UR6][R80.64+0x40], R8 ;  /* 0x0000400850000986 */ /* 0x0203e8000c101d06 */
[----:B------:R-:W5:Y:S04]  /*2350*/  @P0 LDG.E.128 R4, desc[UR6][R84.64+0x80] ;  /* 0x0000800654040981 */ /* 0x000f68000c1e1d00 */
[----:B-----5:R5:W-:Y:S04]  /*2360*/  @P0 STG.E.128 desc[UR6][R80.64+0x80], R4 ;  /* 0x0000800450000986 */ /* 0x020be8000c101d06 */
[----:B------:R-:W4:Y:S04]  /*2370*/  @P6 LDG.E.128 R16, desc[UR6][R36.64] ;  /* 0x0000000624106981 */ /* 0x000f28000c1e1d00 */
[----:B----4-:R-:W-:Y:S04]  /*2380*/  @P6 STG.E.128 desc[UR6][R34.64], R16 ;  /* 0x0000001022006986 */ /* 0x010fe8000c101d06 */
[----:B-1----:R-:W4:Y:S04]  /*2390*/  @P6 LDG.E.128 R8, desc[UR6][R36.64+0x40] ;  /* 0x0000400624086981 */ /* 0x002f28000c1e1d00 */
[----:B----4-:R-:W-:Y:S04]  /*23a0*/  @P6 STG.E.128 desc[UR6][R34.64+0x40], R8 ;  /* 0x0000400822006986 */ /* 0x010fe8000c101d06 */
[----:B------:R-:W4:Y:S04]  /*23b0*/  @P6 LDG.E.128 R12, desc[UR6][R36.64+0x80] ;  /* 0x00008006240c6981 */ /* 0x000f28000c1e1d00 */
[----:B----4-:R1:W-:Y:S04]  /*23c0*/  @P6 STG.E.128 desc[UR6][R34.64+0x80], R12 ;  /* 0x0000800c22006986 */ /* 0x0103e8000c101d06 */
[----:B-----5:R-:W4:Y:S01]  /*23d0*/  @P5 LDG.E.128 R4, desc[UR6][R32.64] ;  /* 0x0000000620045981 */ /* 0x020f22000c1e1d00 */
[----:B-1----:R-:W-:Y:S04]  /*23e0*/  @P4 IMAD.WIDE.U32 R34, R2, 0xc0, R84 ;  /* 0x000000c002224825 */ /* 0x002fe800078e0054 */
[----:B------:R-:W-:Y:S02]  /*23f0*/  @P4 IMAD.IADD R35, R35, 0x1, R3 ;  /* 0x0000000123234824 */ /* 0x000fe400078e0203 */
[----:B------:R-:W1:Y:S02]  /*2400*/  @P4 LDC.64 R2, c[0x0][0x3c0] ;  /* 0x0000f000ff024b82 */ /* 0x000e640000000a00 */
[----:B-1----:R-:W-:Y:S01]  /*2410*/  @P4 IMAD R3, R3, 0xc0, RZ ;  /* 0x000000c003034824 */ /* 0x002fe200078e02ff */
[----:B----4-:R-:W-:Y:S04]  /*2420*/  @P5 STG.E.128 desc[UR6][R20.64], R4 ;  /* 0x0000000414005986 */ /* 0x010fe8000c101d06 */
[----:B------:R-:W4:Y:S04]  /*2430*/  @P5 LDG.E.128 R16, desc[UR6][R32.64+0x40] ;  /* 0x0000400620105981 */ /* 0x000f28000c1e1d00 */
[----:B----4-:R1:W-:Y:S04]  /*2440*/  @P5 STG.E.128 desc[UR6][R20.64+0x40], R16 ;  /* 0x0000401014005986 */ /* 0x0103e8000c101d06 */
[----:B------:R-:W4:Y:S01]  /*2450*/  @P5 LDG.E.128 R8, desc[UR6][R32.64+0x80] ;  /* 0x0000800620085981 */ /* 0x000f22000c1e1d00 */
[----:B-1----:R-:W-:Y:S04]  /*2460*/  @P4 IMAD.WIDE.U32 R16, R2, 0xc0, R80 ;  /* 0x000000c002104825 */ /* 0x002fe800078e0050 */
[----:B------:R-:W-:Y:S01]  /*2470*/  @P4 IMAD.IADD R17, R17, 0x1, R3 ;  /* 0x0000000111114824 */ /* 0x000fe200078e0203 */
[----:B----4-:R1:W-:Y:S04]  /*2480*/  @P5 STG.E.128 desc[UR6][R20.64+0x80], R8 ;  /* 0x0000800814005986 */ /* 0x0103e8000c101d06 */
[----:B------:R-:W4:Y:S04]  /*2490*/  @P4 LDG.E.128 R4, desc[UR6][R34.64] ;  /* 0x0000000622044981 */ /* 0x000f28000c1e1d00 */
[----:B----4-:R4:W-:Y:S04]  /*24a0*/  @P4 STG.E.128 desc[UR6][R16.64], R4 ;  /* 0x0000000410004986 */ /* 0x0109e8000c101d06 */
[----:B------:R-:W5:Y:S04]  /*24b0*/  @P4 LDG.E.128 R12, desc[UR6][R34.64+0x40] ;  /* 0x00004006220c4981 */ /* 0x000f68000c1e1d00 */
[----:B-----5:R4:W-:Y:S04]  /*24c0*/  @P4 STG.E.128 desc[UR6][R16.64+0x40], R12 ;  /* 0x0000400c10004986 */ /* 0x0209e8000c101d06 */
[----:B-1----:R-:W5:Y:S04]  /*24d0*/  @P4 LDG.E.128 R8, desc[UR6][R34.64+0x80] ;  /* 0x0000800622084981 */ /* 0x002f68000c1e1d00 */
[----:B-----5:R4:W-:Y:S01]  /*24e0*/  @P4 STG.E.128 desc[UR6][R16.64+0x80], R8 ;  /* 0x0000800810004986 */ /* 0x0209e2000c101d06 */
[----:B------:R-:W-:Y:S05]  /*24f0*/  @P1 BRA `(.L_x_1712) ;  /* 0x0000000000b41947 */ /* 0x000fea0003800000 */
[----:B----4-:R-:W4:Y:S01]  /*2500*/  @P0 LDG.E.128 R12, desc[UR6][R26.64] ;  /* 0x000000061a0c0981 */ /* 0x010f22000c1e1d00 */
[----:B------:R-:W1:Y:S01]  /*2510*/  @P5 LDC.64 R2, c[0x0][0x4a8] ;  /* 0x00012a00ff025b82 */ /* 0x000e620000000a00 */
[C---:B------:R-:W-:Y:S01]  /*2520*/  @P6 LEA R36, P1, R103.reuse, R26, 0x1 ;  /* 0x0000001a67246211 */ /* 0x040fe200078208ff */
[----:B------:R-:W-:Y:S03]  /*2530*/  IMAD.MOV.U32 R31, RZ, RZ, RZ ;  /* 0x000000ffff1f7224 */ /* 0x000fe600078e00ff */
[----:B------:R-:W-:Y:S01]  /*2540*/  @P6 LEA.HI.X R37, R103, R27, R101, 0x1, P1 ;  /* 0x0000001b67256211 */ /* 0x000fe200008f0c65 */
[----:B----4-:R4:W-:Y:S04]  /*2550*/  @P0 STG.E.128 desc[UR6][R82.64], R12 ;  /* 0x0000000c52000986 */ /* 0x0109e8000c101d06 */
[----:B------:R-:W5:Y:S04]  /*2560*/  @P0 LDG.E.128 R8, desc[UR6][R26.64+0x40] ;  /* 0x000040061a080981 */ /* 0x000f68000c1e1d00 */
[----:B-----5:R5:W-:Y:S04]  /*2570*/  @P0 STG.E.128 desc[UR6][R82.64+0x40], R8 ;  /* 0x0000400852000986 */ /* 0x020be8000c101d06 */
[----:B------:R-:W2:Y:S04]  /*2580*/  @P0 LDG.E.128 R4, desc[UR6][R26.64+0x80] ;  /* 0x000080061a040981 */ /* 0x000ea8000c1e1d00 */
[----:B--2---:R2:W-:Y:S01]  /*2590*/  @P0 STG.E.128 desc[UR6][R82.64+0x80], R4 ;  /* 0x0000800452000986 */ /* 0x0045e2000c101d06 */
[C---:B------:R-:W-:Y:S03]  /*25a0*/  @P6 LEA R34, P0, R99.reuse, R82, 0x1 ;  /* 0x0000005263226211 */ /* 0x040fe600078008ff */
[----:B------:R-:W3:Y:S01]  /*25b0*/  @P6 LDG.E.128 R16, desc[UR6][R36.64] ;  /* 0x0000000624106981 */ /* 0x000ee2000c1e1d00 */
[----:B------:R-:W-:Y:S02]  /*25c0*/  @P6 LEA.HI.X R35, R99, R83, R94, 0x1, P0 ;  /* 0x0000005363236211 */ /* 0x000fe400000f0c5e */
[C---:B-1----:R-:W-:Y:S04]  /*25d0*/  @P5 LEA R20, P0, R2.reuse, R26, 0x7 ;  /* 0x0000001a02145211 */ /* 0x042fe800078038ff */
[----:B------:R-:W-:Y:S02]  /*25e0*/  @P5 LEA.HI.X R21, R2, R27, R3, 0x7, P0 ;  /* 0x0000001b02155211 */ /* 0x000fe400000f3c03 */
[----:B------:R-:W1:Y:S02]  /*25f0*/  @P5 LDC.64 R2, c[0x0][0x3b8] ;  /* 0x0000ee00ff025b82 */ /* 0x000e640000000a00 */
[C---:B-1----:R-:W-:Y:S04]  /*2600*/  @P5 LEA R32, P0, R2.reuse, R82, 0x7 ;  /* 0x0000005202205211 */ /* 0x042fe800078038ff */
[----:B------:R-:W-:Y:S01]  /*2610*/  @P5 LEA.HI.X R33, R2, R83, R3, 0x7, P0 ;  /* 0x0000005302215211 */ /* 0x000fe200000f3c03 */
[----:B---3--:R1:W-:Y:S04]  /*2620*/  @P6 STG.E.128 desc[UR6][R34.64], R16 ;  /* 0x0000001022006986 */ /* 0x0083e8000c101d06 */
[----:B----4-:R-:W3:Y:S04]  /*2630*/  @P6 LDG.E.128 R12, desc[UR6][R36.64+0x40] ;  /* 0x00004006240c6981 */ /* 0x010ee8000c1e1d00 */
[----:B---3--:R3:W-:Y:S04]  /*2640*/  @P6 STG.E.128 desc[UR6][R34.64+0x40], R12 ;  /* 0x0000400c22006986 */ /* 0x0087e8000c101d06 */
[----:B-----5:R-:W4:Y:S04]  /*2650*/  @P6 LDG.E.128 R8, desc[UR6][R36.64+0x80] ;  /* 0x0000800624086981 */ /* 0x020f28000c1e1d00 */
[----:B----4-:R4:W-:Y:S04]  /*2660*/  @P6 STG.E.128 desc[UR6][R34.64+0x80], R8 ;  /* 0x0000800822006986 */ /* 0x0109e8000c101d06 */
[----:B--2---:R-:W2:Y:S04]  /*2670*/  @P5 LDG.E.128 R4, desc[UR6][R20.64] ;  /* 0x0000000614045981 */ /* 0x004ea8000c1e1d00 */
[----:B--2---:R4:W-:Y:S04]  /*2680*/  @P5 STG.E.128 desc[UR6][R32.64], R4 ;  /* 0x0000000420005986 */ /* 0x0049e8000c101d06 */
[----:B-1----:R-:W2:Y:S04]  /*2690*/  @P5 LDG.E.128 R16, desc[UR6][R20.64+0x40] ;  /* 0x0000400614105981 */ /* 0x002ea8000c1e1d00 */
[----:B--2---:R4:W-:Y:S04]  /*26a0*/  @P5 STG.E.128 desc[UR6][R32.64+0x40], R16 ;  /* 0x0000401020005986 */ /* 0x0049e8000c101d06 */
[----:B---3--:R-:W2:Y:S04]  /*26b0*/  @P5 LDG.E.128 R12, desc[UR6][R20.64+0x80] ;  /* 0x00008006140c5981 */ /* 0x008ea8000c1e1d00 */
[----:B--2---:R4:W-:Y:S01]  /*26c0*/  @P5 STG.E.128 desc[UR6][R32.64+0x80], R12 ;  /* 0x0000800c20005986 */ /* 0x0049e2000c101d06 */
[----:B------:R-:W-:Y:S05]  /*26d0*/  @!P4 BRA `(.L_x_1713) ;  /* 0x0000006c006cc947 */ /* 0x000fea0003800000 */
[----:B------:R-:W1:Y:S02]  /*26e0*/  LDC.64 R2, c[0x0][0x4a8] ;  /* 0x00012a00ff027b82 */ /* 0x000e640000000a00 */
[----:B-1----:R-:W-:Y:S02]  /*26f0*/  IMAD R3, R3, 0xc0, RZ ;  /* 0x000000c003037824 */ /* 0x002fe400078e02ff */
[----:B----4-:R-:W-:Y:S05]  /*2700*/  IMAD.WIDE.U32 R16, R2, 0xc0, R26 ;  /* 0x000000c002107825 */ /* 0x010fea00078e001a */
[----:B------:R-:W-:Y:S02]  /*2710*/  IADD3 R17, PT, PT, R17, R3, RZ ;  /* 0x0000000311117210 */ /* 0x000fe40007ffe0ff */
[----:B------:R-:W1:Y:S03]  /*2720*/  LDC.64 R2, c[0x0][0x3b8] ;  /* 0x0000ee00ff027b82 */ /* 0x000e660000000a00 */
[----:B------:R-:W2:Y:S01]  /*2730*/  LDG.E.128 R4, desc[UR6][R16.64] ;  /* 0x0000000610047981 */ /* 0x000ea2000c1e1d00 */
[----:B-1----:R-:W-:Y:S04]  /*2740*/  IMAD.WIDE.U32 R18, R2, 0xc0, R82 ;  /* 0x000000c002127825 */ /* 0x002fe800078e0052 */
[----:B------:R-:W-:Y:S05]  /*2750*/  IMAD R3, R3, 0xc0, RZ ;  /* 0x000000c003037824 */ /* 0x000fea00078e02ff */
[----:B------:R-:W-:Y:S05]  /*2760*/  IADD3 R19, PT, PT, R19, R3, RZ ;  /* 0x0000000313137210 */ /* 0x000fea0007ffe0ff */
[----:B--2---:R1:W-:Y:S04]  /*2770*/  STG.E.128 desc[UR6][R18.64], R4 ;  /* 0x0000000412007986 */ /* 0x0043e8000c101d06 */
[----:B------:R-:W2:Y:S04]  /*2780*/  LDG.E.128 R12, desc[UR6][R16.64+0x40] ;  /* 0x00004006100c7981 */ /* 0x000ea8000c1e1d00 */
[----:B--2---:R1:W-:Y:S04]  /*2790*/  STG.E.128 desc[UR6][R18.64+0x40], R12 ;  /* 0x0000400c12007986 */ /* 0x0043e8000c101d06 */
[----:B------:R-:W2:Y:S04]  /*27a0*/  LDG.E.128 R8, desc[UR6][R16.64+0x80] ;  /* 0x0000800610087981 */ /* 0x000ea8000c1e1d00 */
[----:B--2---:R1:W-:Y:S01]  /*27b0*/  STG.E.128 desc[UR6][R18.64+0x80], R8 ;  /* 0x0000800812007986 */ /* 0x0043e2000c101d06 */
[----:B------:R-:W-:Y:S05]  /*27c0*/  BRA `(.L_x_1713) ;  /* 0x0000006c00307947 */ /* 0x000fea0003800000 */
.L_x_1712:
[----:B------:R-:W-:Y:S05]  /*27d0*/  BRA.U !UP0, `(.L_x_1714) ;  /* 0x0000002908047547 */ /* 0x000fea000b800000 */
[C---:B------:R-:W-:Y:S01]  /*27e0*/  SHF.L.U64.HI R3, R115.reuse, 0x1, R100 ;  /* 0x0000000173037819 */ /* 0x040fe20000010264 */
[----:B----4-:R-:W-:Y:S01]  /*27f0*/  IMAD.SHL.U32 R5, R115, 0x2, RZ ;  /* 0x0000000273057824 */ /* 0x010fe200078e00ff */
[----:B------:R-:W1:Y:S01]  /*2800*/  LDC R52, c[0x0][0x450] ;  /* 0x00011400ff347b82 */ /* 0x000e620000000800 */
[----:B------:R-:W-:Y:S03]  /*2810*/  BSSY.RECONVERGENT B0, `(.L_x_1715) ;  /* 0x0000099000007945 */ /* 0x000fe60003800200 */
[-C--:B------:R-:W-:Y:S02]  /*2820*/  IADD3 R14, P2, PT, R28, R5.reuse, RZ ;  /* 0x000000051c0e7210 */ /* 0x080fe40007f5e0ff */
[----:B------:R-:W-:Y:S03]  /*2830*/  IADD3 R48, P1, PT, R62, R5, RZ ;  /* 0x000000053e307210 */ /* 0x000fe60007f3e0ff */
[--C-:B------:R-:W-:Y:S02]  /*2840*/  IMAD.X R15, R29, 0x1, R3.reuse, P2 ;  /* 0x000000011d0f7824 */ /* 0x100fe400010e0603 */
[----:B------:R-:W-:Y:S01]  /*2850*/  IMAD.X R49, R63, 0x1, R3, P1 ;  /* 0x000000013f317824 */ /* 0x000fe200008e0603 */
[----:B------:R-:W-:Y:S07]  /*2860*/  @!P0 BRA `(.L_x_1716) ;  /* 0x00000008004c8947 */ /* 0x000fee0003800000 */
[-C--:B------:R-:W-:Y:S01]  /*2870*/  ISETP.GE.AND P0, PT, R24, R31.reuse, PT ;  /* 0x0000001f1800720c */ /* 0x080fe20003f06270 */
[----:B------:R-:W4:Y:S01]  /*2880*/  LDG.E.128 R32, desc[UR6][R26.64] ;  /* 0x000000061a207981 */ /* 0x000f22000c1e1d00 */
[----:B------:R-:W-:Y:S11]  /*2890*/  ISETP.GE.AND P1, PT, R23, R31, PT ;  /* 0x0000001f1700720c */ /* 0x000ff60003f26270 */
[----:B------:R-:W5:Y:S06]  /*28a0*/  @!P0 LDG.E.64 R44, desc[UR6][R62.64] ;  /* 0x000000063e2c8981 */ /* 0x000f6c000c1e1b00 */
[----:B------:R-:W2:Y:S01]  /*28b0*/  @!P0 LDG.E.64 R16, desc[UR6][R28.64] ;  /* 0x000000061c108981 */ /* 0x000ea2000c1e1b00 */
[--C-:B-----5:R-:W-:Y:S01]  /*28c0*/  @!P0 HADD2.F32 R41, -RZ, R44.reuse.H0_H0 ;  /* 0x2000002cff298230 */ /* 0x120fe20000004100 */
[----:B----4-:R-:W-:Y:S01]  /*28d0*/  @!P0 MOV R21, R32 ;  /* 0x0000002000158202 */ /* 0x010fe20000000f00 */
[----:B------:R-:W-:Y:S01]  /*28e0*/  @!P0 HADD2.F32 R42, -RZ, R45.H0_H0 ;  /* 0x2000002dff2a8230 */ /* 0x000fe20000004100 */
[----:B------:R-:W-:Y:S01]  /*28f0*/  @!P0 MOV R18, R33 ;  /* 0x0000002100128202 */ /* 0x000fe20000000f00 */
[----:B------:R-:W-:Y:S02]  /*2900*/  @!P0 HADD2.F32 R43, -RZ, R44.H1_H1 ;  /* 0x3000002cff2b8230 */ /* 0x000fe40000004100 */
[--C-:B------:R-:W-:Y:S02]  /*2910*/  @!P0 HADD2.F32 R20, -RZ, R21.reuse.H1_H1 ;  /* 0x30000015ff148230 */ /* 0x100fe40000004100 */
[--C-:B--2---:R-:W-:Y:S02]  /*2920*/  @!P0 HADD2.F32 R19, -RZ, R16.reuse.H0_H0 ;  /* 0x20000010ff138230 */ /* 0x104fe40000004100 */
[----:B------:R-:W-:Y:S02]  /*2930*/  @!P0 HADD2.F32 R40, -RZ, R21.H0_H0 ;  /* 0x20000015ff288230 */ /* 0x000fe40000004100 */
[C---:B------:R-:W-:Y:S01]  /*2940*/  @!P0 FMUL.FTZ R47, R20.reuse, R41 ;  /* 0x00000029142f8220 */ /* 0x040fe20000410000 */
[----:B------:R-:W-:Y:S02]  /*2950*/  @!P0 HADD2.F32 R16, -RZ, R16.H1_H1 ;  /* 0x30000010ff108230 */ /* 0x000fe40000004100 */
[-C--:B------:R-:W-:Y:S01]  /*2960*/  @!P0 FMUL.FTZ R0, R20, R19.reuse ;  /* 0x0000001314008220 */ /* 0x080fe20000410000 */
[--C-:B------:R-:W-:Y:S02]  /*2970*/  @!P0 HADD2.F32 R21, -RZ, R18.reuse.H1_H1 ;  /* 0x30000012ff158230 */ /* 0x100fe40000004100 */
[----:B------:R-:W-:Y:S01]  /*2980*/  @!P0 FFMA.FTZ R47, R40, R19, -R47 ;  /* 0x00000013282f8223 */ /* 0x000fe2000001082f */
[--C-:B------:R-:W-:Y:S01]  /*2990*/  @!P0 HADD2.F32 R13, -RZ, R17.reuse.H0_H0 ;  /* 0x20000011ff0d8230 */ /* 0x100fe20000004100 */
[----:B------:R-:W-:Y:S01]  /*29a0*/  @!P0 MOV R20, R34 ;  /* 0x0000002200148202 */ /* 0x000fe20000000f00 */
[----:B------:R-:W-:Y:S01]  /*29b0*/  @!P0 HADD2.F32 R17, -RZ, R17.H1_H1 ;  /* 0x30000011ff118230 */ /* 0x000fe20000004100 */
[----:B------:R-:W-:Y:S01]  /*29c0*/  @!P0 MOV R19, R35 ;  /* 0x0000002300138202 */ /* 0x000fe20000000f00 */
[----:B------:R-:W-:Y:S02]  /*29d0*/  @!P0 HADD2.F32 R45, -RZ, R45.H1_H1 ;  /* 0x3000002dff2d8230 */ /* 0x000fe40000004100 */
[----:B------:R-:W-:Y:S01]  /*29e0*/  @!P0 FFMA.FTZ R0, R41, R40, R0 ;  /* 0x0000002829008223 */ /* 0x000fe20000010000 */
[----:B------:R-:W-:Y:S02]  /*29f0*/  @!P0 HADD2.F32 R41, -RZ, R18.H0_H0 ;  /* 0x20000012ff298230 */ /* 0x000fe40000004100 */
[C---:B------:R-:W-:Y:S01]  /*2a00*/  @!P0 FMUL.FTZ R2, R21.reuse, R16 ;  /* 0x0000001015028220 */ /* 0x040fe20000410000 */
[--C-:B------:R-:W-:Y:S02]  /*2a10*/  @!P0 HADD2.F32 R30, -RZ, R20.reuse.H1_H1 ;  /* 0x30000014ff1e8230 */ /* 0x100fe40000004100 */
[----:B------:R-:W-:Y:S01]  /*2a20*/  @!P0 FMUL.FTZ R51, R21, R43 ;  /* 0x0000002b15338220 */ /* 0x000fe20000410000 */
[--C-:B------:R-:W-:Y:S02]  /*2a30*/  @!P0 HADD2.F32 R18, -RZ, R19.reuse.H1_H1 ;  /* 0x30000013ff128230 */ /* 0x100fe40000004100 */
[----:B------:R-:W-:Y:S01]  /*2a40*/  @!P0 FFMA.FTZ R2, R43, R41, R2 ;  /* 0x000000292b028223 */ /* 0x000fe20000010002 */
[----:B------:R-:W-:Y:S01]  /*2a50*/  @!P0 HADD2.F32 R40, -RZ, R20.H0_H0 ;  /* 0x20000014ff288230 */ /* 0x000fe20000004100 */
[----:B------:R-:W-:Y:S01]  /*2a60*/  @!P0 F2FP.F16.F32.PACK_AB R47, R0, R47 ;  /* 0x0000002f002f823e */ /* 0x000fe200000000ff */
[----:B------:R-:W-:Y:S02]  /*2a70*/  @!P0 HADD2.F32 R44, -RZ, R19.H0_H0 ;  /* 0x20000013ff2c8230 */ /* 0x000fe40000004100 */
[----:B------:R-:W-:Y:S01]  /*2a80*/  @!P0 FMUL.FTZ R3, R30, R13 ;  /* 0x0000000d1e038220 */ /* 0x000fe20000410000 */
[C---:B------:R-:W-:Y:S01]  /*2a90*/  @!P0 FMUL.FTZ R53, R18.reuse, R45 ;  /* 0x0000002d12358220 */ /* 0x040fe20000410000 */
[-C--:B------:R-:W-:Y:S01]  /*2aa0*/  @!P0 FMUL.FTZ R4, R18, R17.reuse ;  /* 0x0000001112048220 */ /* 0x080fe20000410000 */
[----:B------:R-:W-:Y:S01]  /*2ab0*/  @!P0 FMUL.FTZ R46, R30, R42 ;  /* 0x0000002a1e2e8220 */ /* 0x000fe20000410000 */
[----:B------:R-:W-:Y:S01]  /*2ac0*/  @!P0 FFMA.FTZ R3, R42, R40, R3 ;  /* 0x000000282a038223 */ /* 0x000fe20000010003 */
[----:B------:R-:W-:Y:S01]  /*2ad0*/  @!P0 FFMA.FTZ R51, R41, R16, -R51 ;  /* 0x0000001029338223 */ /* 0x000fe20000010833 */
[----:B------:R-:W-:Y:S01]  /*2ae0*/  @!P0 FFMA.FTZ R53, R44, R17, -R53 ;  /* 0x000000112c358223 */ /* 0x000fe20000010835 */
[----:B------:R-:W-:Y:S01]  /*2af0*/  @!P0 FFMA.FTZ R4, R45, R44, R4 ;  /* 0x0000002c2d048223 */ /* 0x000fe20000010004 */
[----:B------:R-:W-:Y:S01]  /*2b00*/  @!P0 FFMA.FTZ R46, R40, R13, -R46 ;  /* 0x0000000d282e8223 */ /* 0x000fe2000001082e */
[----:B------:R-:W-:Y:S02]  /*2b10*/  @!P0 MOV R32, R47 ;  /* 0x0000002f00208202 */ /* 0x000fe40000000f00 */
[----:B------:R-:W-:Y:S02]  /*2b20*/  @!P0 F2FP.F16.F32.PACK_AB R50, R2, R51 ;  /* 0x000000330232823e */ /* 0x000fe400000000ff */
[----:B------:R-:W-:Y:S02]  /*2b30*/  @!P0 F2FP.F16.F32.PACK_AB R46, R3, R46 ;  /* 0x0000002e032e823e */ /* 0x000fe400000000ff */
[----:B------:R-:W-:Y:S02]  /*2b40*/  @!P0 F2FP.F16.F32.PACK_AB R53, R4, R53 ;  /* 0x000000350435823e */ /* 0x000fe400000000ff */
[----:B------:R-:W-:Y:S02]  /*2b50*/  @!P0 MOV R33, R50 ;  /* 0x0000003200218202 */ /* 0x000fe40000000f00 */
[----:B------:R-:W-:Y:S02]  /*2b60*/  @!P0 MOV R34, R46 ;  /* 0x0000002e00228202 */ /* 0x000fe40000000f00 */
[----:B------:R-:W-:Y:S02]  /*2b70*/  @!P0 MOV R35, R53 ;  /* 0x0000003500238202 */ /* 0x000fe40000000f00 */
[----:B------:R-:W-:Y:S03]  /*2b80*/  ISETP.GE.AND P0, PT, R22, R31, PT ;  /* 0x0000001f1600720c */ /* 0x000fe60003f06270 */
[----:B------:R2:W-:Y:S08]  /*2b90*/  STG.E.128 desc[UR6][R82.64], R32 ;  /* 0x0000002052007986 */ /* 0x0005f0000c101d06 */
[----:B------:R-:W4:Y:S08]  /*2ba0*/  LDG.E.128 R36, desc[UR6][R26.64+0x40] ;  /* 0x000040061a247981 */ /* 0x000f30000c1e1d00 */
[----:B------:R-:W5:Y:S06]  /*2bb0*/  @!P1 LDG.E.64 R44, desc[UR6][R62.64+0x20] ;  /* 0x000020063e2c9981 */ /* 0x000f6c000c1e1b00 */
[----:B------:R-:W3:Y:S01]  /*2bc0*/  @!P1 LDG.E.64 R16, desc[UR6][R28.64+0x20] ;  /* 0x000020061c109981 */ /* 0x000ee2000c1e1b00 */
[----:B----4-:R-:W-:Y:S02]  /*2bd0*/  @!P1 MOV R20, R36 ;  /* 0x0000002400149202 */ /* 0x010fe40000000f00 */
[----:B------:R-:W-:Y:S03]  /*2be0*/  @!P1 MOV R18, R37 ;  /* 0x0000002500129202 */ /* 0x000fe60000000f00 */
[--C-:B------:R-:W-:Y:S02]  /*2bf0*/  @!P1 HADD2.F32 R30, -RZ, R20.reuse.H1_H1 ;  /* 0x30000014ff1e9230 */ /* 0x100fe40000004100 */
[----:B------:R-:W-:Y:S01]  /*2c00*/  @!P1 HADD2.F32 R42, -RZ, R20.H0_H0 ;  /* 0x20000014ff2a9230 */ /* 0x000fe20000004100 */
[----:B------:R-:W-:Y:S01]  /*2c10*/  @!P1 MOV R20, R38 ;  /* 0x0000002600149202 */ /* 0x000fe20000000f00 */
[--C-:B-----5:R-:W-:Y:S02]  /*2c20*/  @!P1 HADD2.F32 R40, -RZ, R44.reuse.H0_H0 ;  /* 0x2000002cff289230 */ /* 0x120fe40000004100 */
[----:B------:R-:W-:Y:S02]  /*2c30*/  @!P1 HADD2.F32 R41, -RZ, R44.H1_H1 ;  /* 0x3000002cff299230 */ /* 0x000fe40000004100 */
[----:B------:R-:W-:Y:S02]  /*2c40*/  @!P1 HADD2.F32 R21, -RZ, R18.H1_H1 ;  /* 0x30000012ff159230 */ /* 0x000fe40000004100 */
[C---:B------:R-:W-:Y:S01]  /*2c50*/  @!P1 FMUL.FTZ R46, R30.reuse, R40 ;  /* 0x000000281e2e9220 */ /* 0x040fe20000410000 */
[--C-:B---3--:R-:W-:Y:S02]  /*2c60*/  @!P1 HADD2.F32 R19, -RZ, R16.reuse.H0_H0 ;  /* 0x20000010ff139230 */ /* 0x108fe40000004100 */
[----:B------:R-:W-:Y:S02]  /*2c70*/  @!P1 HADD2.F32 R16, -RZ, R16.H1_H1 ;  /* 0x30000010ff109230 */ /* 0x000fe40000004100 */
[C---:B------:R-:W-:Y:S01]  /*2c80*/  @!P1 FMUL.FTZ R47, R21.reuse, R41 ;  /* 0x00000029152f9220 */ /* 0x040fe20000410000 */
[----:B------:R-:W-:Y:S02]  /*2c90*/  @!P1 HADD2.F32 R13, -RZ, R17.H0_H0 ;  /* 0x20000011ff0d9230 */ /* 0x000fe40000004100 */
[-C--:B------:R-:W-:Y:S01]  /*2ca0*/  @!P1 FMUL.FTZ R5, R30, R19.reuse ;  /* 0x000000131e059220 */ /* 0x080fe20000410000 */
[----:B------:R-:W-:Y:S02]  /*2cb0*/  @!P1 HADD2.F32 R44, -RZ, R45.H0_H0 ;  /* 0x2000002dff2c9230 */ /* 0x000fe40000004100 */
[----:B------:R-:W-:Y:S01]  /*2cc0*/  @!P1 FFMA.FTZ R46, R42, R19, -R46 ;  /* 0x000000132a2e9223 */ /* 0x000fe2000001082e */
[----:B------:R-:W-:Y:S01]  /*2cd0*/  @!P1 HADD2.F32 R43, -RZ, R18.H0_H0 ;  /* 0x20000012ff2b9230 */ /* 0x000fe20000004100 */
[----:B------:R-:W-:Y:S01]  /*2ce0*/  @!P1 MOV R19, R39 ;  /* 0x0000002700139202 */ /* 0x000fe20000000f00 */
[--C-:B------:R-:W-:Y:S02]  /*2cf0*/  @!P1 HADD2.F32 R30, -RZ, R20.reuse.H1_H1 ;  /* 0x30000014ff1e9230 */ /* 0x100fe40000004100 */
[----:B------:R-:W-:Y:S01]  /*2d00*/  @!P1 FMUL.FTZ R6, R21, R16 ;  /* 0x0000001015069220 */ /* 0x000fe20000410000 */
[----:B------:R-:W-:Y:S02]  /*2d10*/  @!P1 HADD2.F32 R17, -RZ, R17.H1_H1 ;  /* 0x30000011ff119230 */ /* 0x000fe40000004100 */
[----:B------:R-:W-:Y:S01]  /*2d20*/  @!P1 FFMA.FTZ R5, R40, R42, R5 ;  /* 0x0000002a28059223 */ /* 0x000fe20000010005 */
[----:B------:R-:W-:Y:S02]  /*2d30*/  @!P1 HADD2.F32 R45, -RZ, R45.H1_H1 ;  /* 0x3000002dff2d9230 */ /* 0x000fe40000004100 */
[C---:B------:R-:W-:Y:S01]  /*2d40*/  @!P1 FMUL.FTZ R7, R30.reuse, R13 ;  /* 0x0000000d1e079220 */ /* 0x040fe20000410000 */
[--C-:B------:R-:W-:Y:S02]  /*2d50*/  @!P1 HADD2.F32 R18, -RZ, R19.reuse.H1_H1 ;  /* 0x30000013ff129230 */ /* 0x100fe40000004100 */
[----:B------:R-:W-:Y:S01]  /*2d60*/  @!P1 FMUL.FTZ R50, R30, R44 ;  /* 0x0000002c1e329220 */ /* 0x000fe20000410000 */
[----:B------:R-:W-:Y:S01]  /*2d70*/  @!P1 F2FP.F16.F32.PACK_AB R46, R5, R46 ;  /* 0x0000002e052e923e */ /* 0x000fe200000000ff */
[----:B------:R-:W-:Y:S02]  /*2d80*/  @!P1 HADD2.F32 R40, -RZ, R20.H0_H0 ;  /* 0x20000014ff289230 */ /* 0x000fe40000004100 */
[----:B------:R-:W-:Y:S01]  /*2d90*/  @!P1 FFMA.FTZ R6, R41, R43, R6 ;  /* 0x0000002b29069223 */ /* 0x000fe20000010006 */
[----:B------:R-:W-:Y:S01]  /*2da0*/  @!P1 HADD2.F32 R42, -RZ, R19.H0_H0 ;  /* 0x20000013ff2a9230 */ /* 0x000fe20000004100 */
[----:B------:R-:W-:Y:S01]  /*2db0*/  @!P1 MOV R36, R46 ;  /* 0x0000002e00249202 */ /* 0x000fe20000000f00 */
[C---:B------:R-:W-:Y:S01]  /*2dc0*/  @!P1 FMUL.FTZ R51, R18.reuse, R45 ;  /* 0x0000002d12339220 */ /* 0x040fe20000410000 */
[-C--:B------:R-:W-:Y:S01]  /*2dd0*/  @!P1 FMUL.FTZ R8, R18, R17.reuse ;  /* 0x0000001112089220 */ /* 0x080fe20000410000 */
[----:B------:R-:W-:Y:S01]  /*2de0*/  @!P1 FFMA.FTZ R7, R44, R40, R7 ;  /* 0x000000282c079223 */ /* 0x000fe20000010007 */
[----:B------:R-:W-:Y:S01]  /*2df0*/  @!P1 FFMA.FTZ R47, R43, R16, -R47 ;  /* 0x000000102b2f9223 */ /* 0x000fe2000001082f */
[----:B------:R-:W-:Y:S01]  /*2e00*/  @!P1 FFMA.FTZ R51, R42, R17, -R51 ;  /* 0x000000112a339223 */ /* 0x000fe20000010833 */
[----:B------:R-:W-:Y:S01]  /*2e10*/  @!P1 FFMA.FTZ R8, R45, R42, R8 ;  /* 0x0000002a2d089223 */ /* 0x000fe20000010008 */
[----:B------:R-:W-:Y:S02]  /*2e20*/  @!P1 FFMA.FTZ R50, R40, R13, -R50 ;  /* 0x0000000d28329223 */ /* 0x000fe40000010832 */
[----:B------:R-:W-:Y:S02]  /*2e30*/  @!P1 F2FP.F16.F32.PACK_AB R47, R6, R47 ;  /* 0x0000002f062f923e */ /* 0x000fe400000000ff */
[----:B------:R-:W-:Y:S02]  /*2e40*/  @!P1 F2FP.F16.F32.PACK_AB R51, R8, R51 ;  /* 0x000000330833923e */ /* 0x000fe400000000ff */
[----:B------:R-:W-:Y:S02]  /*2e50*/  @!P1 F2FP.F16.F32.PACK_AB R50, R7, R50 ;  /* 0x000000320732923e */ /* 0x000fe400000000ff */
[----:B------:R-:W-:Y:S02]  /*2e60*/  @!P1 MOV R37, R47 ;  /* 0x0000002f00259202 */ /* 0x000fe40000000f00 */
[----:B------:R-:W-:Y:S02]  /*2e70*/  @!P1 MOV R38, R50 ;  /* 0x0000003200269202 */ /* 0x000fe40000000f00 */
[----:B------:R-:W-:Y:S05]  /*2e80*/  @!P1 MOV R39, R51 ;  /* 0x0000003300279202 */ /* 0x000fea0000000f00 */
[----:B------:R4:W-:Y:S08]  /*2e90*/  STG.E.128 desc[UR6][R82.64+0x40], R36 ;  /* 0x0000402452007986 */ /* 0x0009f0000c101d06 */
[----:B--2---:R-:W2:Y:S08]  /*2ea0*/  LDG.E.128 R32, desc[UR6][R26.64+0x80] ;  /* 0x000080061a207981 */ /* 0x004eb0000c1e1d00 */
[----:B------:R-:W3:Y:S06]  /*2eb0*/  @!P0 LDG.E.64 R44, desc[UR6][R62.64+0x40] ;  /* 0x000040063e2c8981 */ /* 0x000eec000c1e1b00 */
[----:B------:R-:W5:Y:S01]  /*2ec0*/  @!P0 LDG.E.64 R16, desc[UR6][R28.64+0x40] ;  /* 0x000040061c108981 */ /* 0x000f62000c1e1b00 */
[----:B--2---:R-:W-:Y:S02]  /*2ed0*/  @!P0 MOV R20, R32 ;  /* 0x0000002000148202 */ /* 0x004fe40000000f00 */
[----:B------:R-:W-:Y:S03]  /*2ee0*/  @!P0 MOV R18, R33 ;  /* 0x0000002100128202 */ /* 0x000fe60000000f00 */
[--C-:B------:R-:W-:Y:S02]  /*2ef0*/  @!P0 HADD2.F32 R30, -RZ, R20.reuse.H1_H1 ;  /* 0x30000014ff1e8230 */ /* 0x100fe40000004100 */
[----:B------:R-:W-:Y:S01]  /*2f00*/  @!P0 HADD2.F32 R42, -RZ, R20.H0_H0 ;  /* 0x20000014ff2a8230 */ /* 0x000fe20000004100 */
[----:B------:R-:W-:Y:S01]  /*2f10*/  @!P0 MOV R20, R34 ;  /* 0x0000002200148202 */ /* 0x000fe20000000f00 */
[--C-:B---3--:R-:W-:Y:S02]  /*2f20*/  @!P0 HADD2.F32 R40, -RZ, R44.reuse.H0_H0 ;  /* 0x2000002cff288230 */ /* 0x108fe40000004100 */
[----:B------:R-:W-:Y:S02]  /*2f30*/  @!P0 HADD2.F32 R41, -RZ, R44.H1_H1 ;  /* 0x3000002cff298230 */ /* 0x000fe40000004100 */
[----:B------:R-:W-:Y:S02]  /*2f40*/  @!P0 HADD2.F32 R21, -RZ, R18.H1_H1 ;  /* 0x30000012ff158230 */ /* 0x000fe40000004100 */
[C---:B------:R-:W-:Y:S01]  /*2f50*/  @!P0 FMUL.FTZ R46, R30.reuse, R40 ;  /* 0x000000281e2e8220 */ /* 0x040fe20000410000 */
[--C-:B-----5:R-:W-:Y:S02]  /*2f60*/  @!P0 HADD2.F32 R19, -RZ, R16.reuse.H0_H0 ;  /* 0x20000010ff138230 */ /* 0x120fe40000004100 */
[----:B------:R-:W-:Y:S02]  /*2f70*/  @!P0 HADD2.F32 R16, -RZ, R16.H1_H1 ;  /* 0x30000010ff108230 */ /* 0x000fe40000004100 */
[C---:B------:R-:W-:Y:S01]  /*2f80*/  @!P0 FMUL.FTZ R47, R21.reuse, R41 ;  /* 0x00000029152f8220 */ /* 0x040fe20000410000 */
[----:B------:R-:W-:Y:S02]  /*2f90*/  @!P0 HADD2.F32 R13, -RZ, R17.H0_H0 ;  /* 0x20000011ff0d8230 */ /* 0x000fe40000004100 */
[-C--:B------:R-:W-:Y:S01]  /*2fa0*/  @!P0 FMUL.FTZ R9, R30, R19.reuse ;  /* 0x000000131e098220 */ /* 0x080fe20000410000 */
[----:B------:R-:W-:Y:S01]  /*2fb0*/  @!P0 FFMA.FTZ R46, R42, R19, -R46 ;  /* 0x000000132a2e8223 */ /* 0x000fe2000001082e */
[----:B------:R-:W-:Y:S01]  /*2fc0*/  @!P0 MOV R19, R35 ;  /* 0x0000002300138202 */ /* 0x000fe20000000f00 */
[----:B------:R-:W-:Y:S02]  /*2fd0*/  @!P0 HADD2.F32 R44, -RZ, R45.H0_H0 ;  /* 0x2000002dff2c8230 */ /* 0x000fe40000004100 */
[----:B------:R-:W-:Y:S01]  /*2fe0*/  @!P0 FFMA.FTZ R9, R40, R42, R9 ;  /* 0x0000002a28098223 */ /* 0x000fe20000010009 */
[----:B------:R-:W-:Y:S02]  /*2ff0*/  @!P0 HADD2.F32 R43, -RZ, R18.H0_H0 ;  /* 0x20000012ff2b8230 */ /* 0x000fe40000004100 */
[----:B------:R-:W-:Y:S01]  /*3000*/  @!P0 FMUL.FTZ R10, R21, R16 ;  /* 0x00000010150a8220 */ /* 0x000fe20000410000 */
[--C-:B------:R-:W-:Y:S01]  /*3010*/  @!P0 HADD2.F32 R30, -RZ, R20.reuse.H1_H1 ;  /* 0x30000014ff1e8230 */ /* 0x100fe20000004100 */
[----:B------:R-:W-:Y:S01]  /*3020*/  @!P0 F2FP.F16.F32.PACK_AB R46, R9, R46 ;  /* 0x0000002e092e823e */ /* 0x000fe200000000ff */
[----:B------:R-:W-:Y:S02]  /*3030*/  @!P0 HADD2.F32 R17, -RZ, R17.H1_H1 ;  /* 0x30000011ff118230 */ /* 0x000fe40000004100 */
[----:B------:R-:W-:Y:S01]  /*3040*/  @!P0 FFMA.FTZ R10, R41, R43, R10 ;  /* 0x0000002b290a8223 */ /* 0x000fe2000001000a */
[----:B------:R-:W-:Y:S01]  /*3050*/  @!P0 HADD2.F32 R45, -RZ, R45.H1_H1 ;  /* 0x3000002dff2d8230 */ /* 0x000fe20000004100 */
[----:B------:R-:W-:Y:S01]  /*3060*/  @!P0 MOV R32, R46 ;  /* 0x0000002e00208202 */ /* 0x000fe20000000f00 */
[--C-:B------:R-:W-:Y:S02]  /*3070*/  @!P0 HADD2.F32 R18, -RZ, R19.reuse.H1_H1 ;  /* 0x30000013ff128230 */ /* 0x100fe40000004100 */
[C---:B------:R-:W-:Y:S01]  /*3080*/  @!P0 FMUL.FTZ R11, R30.reuse, R13 ;  /* 0x0000000d1e0b8220 */ /* 0x040fe20000410000 */
[----:B------:R-:W-:Y:S02]  /*3090*/  @!P0 HADD2.F32 R40, -RZ, R20.H0_H0 ;  /* 0x20000014ff288230 */ /* 0x000fe40000004100 */
[----:B------:R-:W-:Y:S01]  /*30a0*/  @!P0 FMUL.FTZ R50, R30, R44 ;  /* 0x0000002c1e328220 */ /* 0x000fe20000410000 */
        /* <DEDUP_REMOVED lines=15> */
.L_x_1716:
[----:B--23--:R-:W-:Y:S05]  /*31a0*/  BSYNC.RECONVERGENT B0 ;  /* 0x0000000000007941 */ /* 0x00cfea0003800200 */
.L_x_1715:
[----:B------:R-:W-:Y:S04]  /*31b0*/  BSSY.RECONVERGENT B0, `(.L_x_1717) ;  /* 0x0000099000007945 */ /* 0x000fe80003800200 */
[----:B------:R-:W-:Y:S05]  /*31c0*/  @!P6 BRA `(.L_x_1718) ;  /* 0x00000008005ce947 */ /* 0x000fea0003800000 */
[C---:B------:R-:W-:Y:S02]  /*31d0*/  LEA R50, P1, R103.reuse, R26, 0x1 ;  /* 0x0000001a67327211 */ /* 0x040fe400078208ff */
[----:B------:R-:W-:Y:S02]  /*31e0*/  ISETP.GE.AND P0, PT, R24, R31, PT ;  /* 0x0000001f1800720c */ /* 0x000fe40003f06270 */
[----:B------:R-:W-:Y:S02]  /*31f0*/  LEA.HI.X R51, R103, R27, R101, 0x1, P1 ;  /* 0x0000001b67337211 */ /* 0x000fe400008f0c65 */
[----:B------:R-:W-:Y:S02]  /*3200*/  LEA R46, P2, R99, R82, 0x1 ;  /* 0x00000052632e7211 */ /* 0x000fe400078408ff */
[----:B------:R-:W-:Y:S01]  /*3210*/  ISETP.GE.AND P1, PT, R23, R31, PT ;  /* 0x0000001f1700720c */ /* 0x000fe20003f26270 */
[----:B----4-:R-:W2:Y:S08]  /*3220*/  LDG.E.128 R32, desc[UR6][R50.64] ;  /* 0x0000000632207981 */ /* 0x010eb0000c1e1d00 */
        /* <DEDUP_REMOVED lines=25> */
[--C-:B------:R-:W-:Y:S01]  /*33c0*/  @!P0 HADD2.F32 R18, -RZ, R19.reuse.H1_H1 ;  /* 0x30000013ff128230 */ /* 0x100fe20000004100 */
[----:B------:R-:W-:Y:S01]  /*33d0*/  @!P0 F2FP.F16.F32.PACK_AB R56, R0, R47 ;  /* 0x0000002f0038823e */ /* 0x000fe200000000ff */
[----:B------:R-:W-:Y:S01]  /*33e0*/  @!P0 HADD2.F32 R40, -RZ, R20.H0_H0 ;  /* 0x20000014ff288230 */ /* 0x000fe20000004100 */
[----:B------:R-:W-:Y:S01]  /*33f0*/  LEA.HI.X R47, R99, R83, R94, 0x1, P2 ;  /* 0x00000053632f7211 */ /* 0x000fe200010f0c5e */
[----:B------:R-:W-:Y:S02]  /*3400*/  @!P0 HADD2.F32 R44, -RZ, R19.H0_H0 ;  /* 0x20000013ff2c8230 */ /* 0x000fe40000004100 */
[----:B------:R-:W-:Y:S01]  /*3410*/  @!P0 FMUL.FTZ R3, R30, R13 ;  /* 0x0000000d1e038220 */ /* 0x000fe20000410000 */
[C---:B------:R-:W-:Y:S01]  /*3420*/  @!P0 FMUL.FTZ R55, R18.reuse, R45 ;  /* 0x0000002d12378220 */ /* 0x040fe20000410000 */
[----:B------:R-:W-:Y:S01]  /*3430*/  @!P0 FMUL.FTZ R4, R18, R17 ;  /* 0x0000001112048220 */ /* 0x000fe20000410000 */
[----:B------:R-:W-:Y:S01]  /*3440*/  @!P0 FMUL.FTZ R54, R30, R42 ;  /* 0x0000002a1e368220 */ /* 0x000fe20000410000 */
[----:B------:R-:W-:Y:S01]  /*3450*/  @!P0 FFMA.FTZ R2, R43, R41, R2 ;  /* 0x000000292b028223 */ /* 0x000fe20000010002 */
        /* <DEDUP_REMOVED lines=14> */
[----:B------:R-:W3:Y:S08]  /*3540*/  LDG.E.128 R36, desc[UR6][R50.64+0x40] ;  /* 0x0000400632247981 */ /* 0x000ef0000c1e1d00 */
[----:B------:R-:W4:Y:S06]  /*3550*/  @!P1 LDG.E.64 R44, desc[UR6][R48.64+0x20] ;  /* 0x00002006302c9981 */ /* 0x000f2c000c1e1b00 */
[----:B------:R-:W5:Y:S01]  /*3560*/  @!P1 LDG.E.64 R16, desc[UR6][R14.64+0x20] ;  /* 0x000020060e109981 */ /* 0x000f62000c1e1b00 */
[----:B---3--:R-:W-:Y:S02]  /*3570*/  @!P1 MOV R20, R36 ;  /* 0x0000002400149202 */ /* 0x008fe40000000f00 */
[----:B------:R-:W-:Y:S03]  /*3580*/  @!P1 MOV R18, R37 ;  /* 0x0000002500129202 */ /* 0x000fe60000000f00 */
[--C-:B------:R-:W-:Y:S02]  /*3590*/  @!P1 HADD2.F32 R30, -RZ, R20.reuse.H1_H1 ;  /* 0x30000014ff1e9230 */ /* 0x100fe40000004100 */
[----:B------:R-:W-:Y:S01]  /*35a0*/  @!P1 HADD2.F32 R42, -RZ, R20.H0_H0 ;  /* 0x20000014ff2a9230 */ /* 0x000fe20000004100 */
[----:B------:R-:W-:Y:S01]  /*35b0*/  @!P1 MOV R20, R38 ;  /* 0x0000002600149202 */ /* 0x000fe20000000f00 */
[--C-:B----4-:R-:W-:Y:S02]  /*35c0*/  @!P1 HADD2.F32 R40, -RZ, R44.reuse.H0_H0 ;  /* 0x2000002cff289230 */ /* 0x110fe40000004100 */
        /* <DEDUP_REMOVED lines=40> */
[----:B------:R-:W4:Y:S06]  /*3850*/  @!P0 LDG.E.64 R44, desc[UR6][R48.64+0x40] ;  /* 0x00004006302c8981 */ /* 0x000f2c000c1e1b00 */
[----:B------:R-:W5:Y:S01]  /*3860*/  @!P0 LDG.E.64 R16, desc[UR6][R14.64+0x40] ;  /* 0x000040060e108981 */ /* 0x000f62000c1e1b00 */
[----:B--2---:R-:W-:Y:S02]  /*3870*/  @!P0 MOV R20, R32 ;  /* 0x0000002000148202 */ /* 0x004fe40000000f00 */
        /* <DEDUP_REMOVED lines=44> */
.L_x_1718:
[----:B------:R-:W-:Y:S05]  /*3b40*/  BSYNC.RECONVERGENT B0 ;  /* 0x0000000000007941 */ /* 0x000fea0003800200 */
.L_x_1717:
[----:B------:R-:W-:Y:S04]  /*3b50*/  BSSY.RECONVERGENT B0, `(.L_x_1719) ;  /* 0x000009f000007945 */ /* 0x000fe80003800200 */
[----:B------:R-:W-:Y:S05]  /*3b60*/  @!P5 BRA `(.L_x_1720) ;  /* 0x000000080074d947 */ /* 0x000fea0003800000 */
[----:B------:R-:W2:Y:S01]  /*3b70*/  LDC.64 R54, c[0x0][0x4a8] ;  /* 0x00012a00ff367b82 */ /* 0x000ea20000000a00 */
[----:B------:R-:W-:Y:S02]  /*3b80*/  ISETP.GE.AND P0, PT, R24, R31, PT ;  /* 0x0000001f1800720c */ /* 0x000fe40003f06270 */
[C---:B------:R-:W-:Y:S02]  /*3b90*/  LEA R50, P1, R119.reuse, R48, 0x6 ;  /* 0x0000003077327211 */ /* 0x040fe400078230ff */
[C---:B------:R-:W-:Y:S02]  /*3ba0*/  LEA R18, P2, R119.reuse, R14, 0x6 ;  /* 0x0000000e77127211 */ /* 0x040fe400078430ff */
[C---:B------:R-:W-:Y:S02]  /*3bb0*/  LEA.HI.X.SX32 R51, R119.reuse, R49, 0x6, P1 ;  /* 0x0000003177337211 */ /* 0x040fe400008f36ff */
[----:B------:R-:W-:Y:S02]  /*3bc0*/  LEA.HI.X.SX32 R19, R119, R15, 0x6, P2 ;  /* 0x0000000f77137211 */ /* 0x000fe400010f36ff */
[----:B------:R-:W-:Y:S03]  /*3bd0*/  ISETP.GE.AND P1, PT, R23, R31, PT ;  /* 0x0000001f1700720c */ /* 0x000fe60003f26270 */
[----:B---3--:R-:W3:Y:S06]  /*3be0*/  @!P0 LDG.E.64 R46, desc[UR6][R50.64] ;  /* 0x00000006322e8981 */ /* 0x008eec000c1e1b00 */
[----:B------:R-:W5:Y:S01]  /*3bf0*/  @!P0 LDG.E.64 R16, desc[UR6][R18.64] ;  /* 0x0000000612108981 */ /* 0x000f62000c1e1b00 */
[--C-:B---3--:R-:W-:Y:S01]  /*3c00*/  @!P0 HADD2.F32 R43, -RZ, R46.reuse.H0_H0 ;  /* 0x2000002eff2b8230 */ /* 0x108fe20000004100 */
[C---:B--2---:R-:W-:Y:S01]  /*3c10*/  LEA R58, P5, R54.reuse, R26, 0x7 ;  /* 0x0000001a363a7211 */ /* 0x044fe200078a38ff */
[----:B------:R-:W-:Y:S02]  /*3c20*/  @!P0 HADD2.F32 R44, -RZ, R47.H0_H0 ;  /* 0x2000002fff2c8230 */ /* 0x000fe40000004100 */
[----:B------:R-:W-:Y:S01]  /*3c30*/  @!P0 HADD2.F32 R45, -RZ, R46.H1_H1 ;  /* 0x3000002eff2d8230 */ /* 0x000fe20000004100 */
[----:B------:R-:W-:Y:S01]  /*3c40*/  LEA.HI.X R59, R54, R27, R55, 0x7, P5 ;  /* 0x0000001b363b7211 */ /* 0x000fe200028f3c37 */
[--C-:B-----5:R-:W-:Y:S01]  /*3c50*/  @!P0 HADD2.F32 R21, -RZ, R16.reuse.H0_H0 ;  /* 0x20000010ff158230 */ /* 0x120fe20000004100 */
[----:B------:R-:W2:Y:S01]  /*3c60*/  LDC.64 R54, c[0x0][0x3b8] ;  /* 0x0000ee00ff367b82 */ /* 0x000ea20000000a00 */
[----:B------:R-:W-:Y:S02]  /*3c70*/  @!P0 HADD2.F32 R16, -RZ, R16.H1_H1 ;  /* 0x30000010ff108230 */ /* 0x000fe40000004100 */
[--C-:B------:R-:W-:Y:S01]  /*3c80*/  @!P0 HADD2.F32 R13, -RZ, R17.reuse.H0_H0 ;  /* 0x20000011ff0d8230 */ /* 0x100fe20000004100 */
[----:B----4-:R-:W3:Y:S01]  /*3c90*/  LDG.E.128 R32, desc[UR6][R58.64] ;  /* 0x000000063a207981 */ /* 0x010ee2000c1e1d00 */
[----:B------:R-:W-:Y:S02]  /*3ca0*/  @!P0 HADD2.F32 R17, -RZ, R17.H1_H1 ;  /* 0x30000011ff118230 */ /* 0x000fe40000004100 */
[----:B------:R-:W-:Y:S01]  /*3cb0*/  @!P0 HADD2.F32 R47, -RZ, R47.H1_H1 ;  /* 0x3000002fff2f8230 */ /* 0x000fe20000004100 */
[----:B--2---:R-:W-:Y:S02]  /*3cc0*/  LEA R56, P2, R54, R82, 0x7 ;  /* 0x0000005236387211 */ /* 0x004fe400078438ff */
[----:B---3--:R-:W-:Y:S05]  /*3cd0*/  @!P0 MOV R20, R32 ;  /* 0x0000002000148202 */ /* 0x008fea0000000f00 */
[--C-:B------:R-:W-:Y:S02]  /*3ce0*/  @!P0 HADD2.F32 R30, -RZ, R20.reuse.H1_H1 ;  /* 0x30000014ff1e8230 */ /* 0x100fe40000004100 */
[----:B------:R-:W-:Y:S01]  /*3cf0*/  @!P0 HADD2.F32 R42, -RZ, R20.H0_H0 ;  /* 0x20000014ff2a8230 */ /* 0x000fe20000004100 */
[----:B------:R-:W-:Y:S02]  /*3d00*/  @!P0 MOV R20, R33 ;  /* 0x0000002100148202 */ /* 0x000fe40000000f00 */
[C---:B------:R-:W-:Y:S01]  /*3d10*/  @!P0 FMUL.FTZ R53, R30.reuse, R43 ;  /* 0x0000002b1e358220 */ /* 0x040fe20000410000 */
[-C--:B------:R-:W-:Y:S01]  /*3d20*/  @!P0 FMUL.FTZ R0, R30, R21.reuse ;  /* 0x000000151e008220 */ /* 0x080fe20000410000 */
[----:B------:R-:W-:Y:S01]  /*3d30*/  @!P0 MOV R30, R34 ;  /* 0x00000022001e8202 */ /* 0x000fe20000000f00 */
[--C-:B------:R-:W-:Y:S02]  /*3d40*/  @!P0 HADD2.F32 R37, -RZ, R20.reuse.H1_H1 ;  /* 0x30000014ff258230 */ /* 0x100fe40000004100 */
[----:B------:R-:W-:Y:S01]  /*3d50*/  @!P0 FFMA.FTZ R53, R42, R21, -R53 ;  /* 0x000000152a358223 */ /* 0x000fe20000010835 */
[----:B------:R-:W-:Y:S01]  /*3d60*/  @!P0 MOV R21, R35 ;  /* 0x0000002300158202 */ /* 0x000fe20000000f00 */
[----:B------:R-:W-:Y:S01]  /*3d70*/  @!P0 FFMA.FTZ R0, R43, R42, R0 ;  /* 0x0000002a2b008223 */ /* 0x000fe20000010000 */
[----:B------:R-:W-:Y:S02]  /*3d80*/  @!P0 HADD2.F32 R43, -RZ, R20.H0_H0 ;  /* 0x20000014ff2b8230 */ /* 0x000fe40000004100 */
[C---:B------:R-:W-:Y:S01]  /*3d90*/  @!P0 FMUL.FTZ R2, R37.reuse, R16 ;  /* 0x0000001025028220 */ /* 0x040fe20000410000 */
[--C-:B------:R-:W-:Y:S02]  /*3da0*/  @!P0 HADD2.F32 R36, -RZ, R30.reuse.H1_H1 ;  /* 0x3000001eff248230 */ /* 0x100fe40000004100 */
[----:B------:R-:W-:Y:S01]  /*3db0*/  @!P0 FMUL.FTZ R57, R37, R45 ;  /* 0x0000002d25398220 */ /* 0x000fe20000410000 */
[--C-:B------:R-:W-:Y:S01]  /*3dc0*/  @!P0 HADD2.F32 R20, -RZ, R21.reuse.H1_H1 ;  /* 0x30000015ff148230 */ /* 0x100fe20000004100 */
[----:B------:R-:W-:Y:S01]  /*3dd0*/  @!P0 F2FP.F16.F32.PACK_AB R53, R0, R53 ;  /* 0x000000350035823e */ /* 0x000fe200000000ff */
[----:B------:R-:W-:Y:S02]  /*3de0*/  @!P0 HADD2.F32 R42, -RZ, R30.H0_H0 ;  /* 0x2000001eff2a8230 */ /* 0x000fe40000004100 */
[C---:B------:R-:W-:Y:S01]  /*3df0*/  @!P0 FMUL.FTZ R3, R36.reuse, R13 ;  /* 0x0000000d24038220 */ /* 0x040fe20000410000 */
[----:B------:R-:W-:Y:S01]  /*3e00*/  @!P0 HADD2.F32 R46, -RZ, R21.H0_H0 ;  /* 0x20000015ff2e8230 */ /* 0x000fe20000004100 */
[----:B------:R-:W-:Y:S01]  /*3e10*/  @!P0 MOV R32, R53 ;  /* 0x0000003500208202 */ /* 0x000fe20000000f00 */
[----:B------:R-:W-:Y:S01]  /*3e20*/  @!P0 FMUL.FTZ R64, R36, R44 ;  /* 0x0000002c24408220 */ /* 0x000fe20000410000 */
[C---:B------:R-:W-:Y:S01]  /*3e30*/  @!P0 FMUL.FTZ R65, R20.reuse, R47 ;  /* 0x0000002f14418220 */ /* 0x040fe20000410000 */
[----:B------:R-:W-:Y:S01]  /*3e40*/  @!P0 FMUL.FTZ R4, R20, R17 ;  /* 0x0000001114048220 */ /* 0x000fe20000410000 */
[----:B------:R-:W-:Y:S01]  /*3e50*/  @!P0 FFMA.FTZ R2, R45, R43, R2 ;  /* 0x0000002b2d028223 */ /* 0x000fe20000010002 */
        /* <DEDUP_REMOVED lines=8> */
[----:B------:R-:W-:Y:S02]  /*3ee0*/  LEA.HI.X R57, R54, R83, R55, 0x7, P2 ;  /* 0x0000005336397211 */ /* 0x000fe400010f3c37 */
        /* <DEDUP_REMOVED lines=15> */
[----:B--2---:R-:W-:Y:S02]  /*3fe0*/  @!P1 HADD2.F32 R33, -RZ, R20.H1_H1 ;  /* 0x30000014ff219230 */ /* 0x004fe40000004100 */
        /* <DEDUP_REMOVED lines=16> */
[----:B------:R-:W-:Y:S02]  /*40f0*/  @!P1 HADD2.F32 R47, -RZ, R47.H1_H1 ;  /* 0x3000002fff2f9230 */ /* 0x000fe40000004100 */
[----:B------:R-:W-:Y:S01]  /*4100*/  @!P1 FMUL.FTZ R64, R32, R46 ;  /* 0x0000002e20409220 */ /* 0x000fe20000410000 */
[----:B------:R-:W-:Y:S01]  /*4110*/  @!P1 F2FP.F16.F32.PACK_AB R54, R5, R54 ;  /* 0x000000360536923e */ /* 0x000fe200000000ff */
[----:B------:R-:W-:Y:S02]  /*4120*/  @!P1 HADD2.F32 R42, -RZ, R30.H0_H0 ;  /* 0x2000001eff2a9230 */ /* 0x000fe40000004100 */
[C---:B------:R-:W-:Y:S01]  /*4130*/  @!P1 FMUL.FTZ R8, R20.reuse, R17 ;  /* 0x0000001114089220 */ /* 0x040fe20000410000 */
[----:B------:R-:W-:Y:S01]  /*4140*/  @!P1 HADD2.F32 R44, -RZ, R21.H0_H0 ;  /* 0x20000015ff2c9230 */ /* 0x000fe20000004100 */
[----:B------:R-:W-:Y:S01]  /*4150*/  @!P1 MOV R36, R54 ;  /* 0x0000003600249202 */ /* 0x000fe20000000f00 */
        /* <DEDUP_REMOVED lines=13> */
[----:B------:R2:W-:Y:S08]  /*4230*/  STG.E.128 desc[UR6][R56.64+0x40], R36 ;  /* 0x0000402438007986 */ /* 0x0005f0000c101d06 */
[----:B------:R-:W3:Y:S08]  /*4240*/  LDG.E.128 R32, desc[UR6][R58.64+0x80] ;  /* 0x000080063a207981 */ /* 0x000ef0000c1e1d00 */
[----:B------:R-:W4:Y:S06]  /*4250*/  @!P0 LDG.E.64 R50, desc[UR6][R50.64+0x40] ;  /* 0x0000400632328981 */ /* 0x000f2c000c1e1b00 */
[----:B------:R5:W2:Y:S01]  /*4260*/  @!P0 LDG.E.64 R16, desc[UR6][R18.64+0x40] ;  /* 0x0000400612108981 */ /* 0x000aa2000c1e1b00 */
[----:B---3--:R-:W-:Y:S02]  /*4270*/  @!P0 MOV R21, R32 ;  /* 0x0000002000158202 */ /* 0x008fe40000000f00 */
[----:B------:R-:W-:Y:S02]  /*4280*/  @!P0 MOV R30, R33 ;  /* 0x00000021001e8202 */ /* 0x000fe40000000f00 */
[----:B-----5:R-:W-:Y:S01]  /*4290*/  @!P0 MOV R19, R35 ;  /* 0x0000002300138202 */ /* 0x020fe20000000f00 */
[--C-:B------:R-:W-:Y:S02]  /*42a0*/  @!P0 HADD2.F32 R41, -RZ, R21.reuse.H1_H1 ;  /* 0x30000015ff298230 */ /* 0x100fe40000004100 */
[----:B------:R-:W-:Y:S02]  /*42b0*/  @!P0 HADD2.F32 R43, -RZ, R21.H0_H0 ;  /* 0x20000015ff2b8230 */ /* 0x000fe40000004100 */
[----:B----4-:R-:W-:Y:S02]  /*42c0*/  @!P0 HADD2.F32 R42, -RZ, R50.H0_H0 ;  /* 0x20000032ff2a8230 */ /* 0x010fe40000004100 */
[----:B------:R-:W-:Y:S02]  /*42d0*/  @!P0 HADD2.F32 R21, -RZ, R30.H1_H1 ;  /* 0x3000001eff158230 */ /* 0x000fe40000004100 */
[----:B------:R-:W-:Y:S02]  /*42e0*/  @!P0 HADD2.F32 R45, -RZ, R50.H1_H1 ;  /* 0x30000032ff2d8230 */ /* 0x000fe40000004100 */
[----:B------:R-:W-:Y:S01]  /*42f0*/  @!P0 FMUL.FTZ R54, R41, R42 ;  /* 0x0000002a29368220 */ /* 0x000fe20000410000 */
[--C-:B--2---:R-:W-:Y:S02]  /*4300*/  @!P0 HADD2.F32 R20, -RZ, R16.reuse.H0_H0 ;  /* 0x20000010ff148230 */ /* 0x104fe40000004100 */
[----:B------:R-:W-:Y:S02]  /*4310*/  @!P0 HADD2.F32 R16, -RZ, R16.H1_H1 ;  /* 0x30000010ff108230 */ /* 0x000fe40000004100 */
[----:B------:R-:W-:Y:S01]  /*4320*/  @!P0 FMUL.FTZ R53, R21, R45 ;  /* 0x0000002d15358220 */ /* 0x000fe20000410000 */
[--C-:B------:R-:W-:Y:S02]  /*4330*/  @!P0 HADD2.F32 R13, -RZ, R17.reuse.H0_H0 ;  /* 0x20000011ff0d8230 */ /* 0x100fe40000004100 */
[-C--:B------:R-:W-:Y:S01]  /*4340*/  @!P0 FMUL.FTZ R9, R41, R20.reuse ;  /* 0x0000001429098220 */ /* 0x080fe20000410000 */
[----:B------:R-:W-:Y:S01]  /*4350*/  @!P0 FFMA.FTZ R54, R43, R20, -R54 ;  /* 0x000000142b368223 */ /* 0x000fe20000010836 */
[----:B------:R-:W-:Y:S01]  /*4360*/  @!P0 MOV R20, R34 ;  /* 0x0000002200148202 */ /* 0x000fe20000000f00 */
[----:B------:R-:W-:Y:S02]  /*4370*/  @!P0 HADD2.F32 R17, -RZ, R17.H1_H1 ;  /* 0x30000011ff118230 */ /* 0x000fe40000004100 */
[----:B------:R-:W-:Y:S01]  /*4380*/  @!P0 FFMA.FTZ R9, R42, R43, R9 ;  /* 0x0000002b2a098223 */ /* 0x000fe20000010009 */
[----:B------:R-:W-:Y:S02]  /*4390*/  @!P0 HADD2.F32 R43, -RZ, R30.H0_H0 ;  /* 0x2000001eff2b8230 */ /* 0x000fe40000004100 */
[----:B------:R-:W-:Y:S01]  /*43a0*/  @!P0 FMUL.FTZ R10, R21, R16 ;  /* 0x00000010150a8220 */ /* 0x000fe20000410000 */
[--C-:B------:R-:W-:Y:S01]  /*43b0*/  @!P0 HADD2.F32 R30, -RZ, R20.reuse.H1_H1 ;  /* 0x30000014ff1e8230 */ /* 0x100fe20000004100 */
[----:B------:R-:W-:Y:S01]  /*43c0*/  @!P0 F2FP.F16.F32.PACK_AB R54, R9, R54 ;  /* 0x000000360936823e */ /* 0x000fe200000000ff */
[--C-:B------:R-:W-:Y:S02]  /*43d0*/  @!P0 HADD2.F32 R44, -RZ, R51.reuse.H0_H0 ;  /* 0x20000033ff2c8230 */ /* 0x100fe40000004100 */
        /* <DEDUP_REMOVED lines=22> */
.L_x_1720:
[----:B------:R-:W-:Y:S05]  /*4540*/  BSYNC.RECONVERGENT B0 ;  /* 0x0000000000007941 */ /* 0x000fea0003800200 */
.L_x_1719:
[----:B------:R-:W-:Y:S04]  /*4550*/  BSSY.RECONVERGENT B0, `(.L_x_1721) ;  /* 0x00000a2000007945 */ /* 0x000fe80003800200 */
[----:B------:R-:W-:Y:S05]  /*4560*/  @!P4 BRA `(.L_x_1722) ;  /* 0x000000080080c947 */ /* 0x000fea0003800000 */
[----:B------:R-:W5:Y:S01]  /*4570*/  LDC.64 R50, c[0x0][0x4a8] ;  /* 0x00012a00ff327b82 */ /* 0x000f620000000a00 */
[----:B------:R-:W-:Y:S02]  /*4580*/  ISETP.GE.AND P0, PT, R24, R31, PT ;  /* 0x0000001f1800720c */ /* 0x000fe40003f06270 */
[C---:B---3--:R-:W-:Y:S02]  /*4590*/  LEA R46, P1, R119.reuse, R48, 0x7 ;  /* 0x00000030772e7211 */ /* 0x048fe400078238ff */
[C---:B------:R-:W-:Y:S02]  /*45a0*/  LEA R20, P2, R119.reuse, R14, 0x7 ;  /* 0x0000000e77147211 */ /* 0x040fe400078438ff */
[C---:B------:R-:W-:Y:S02]  /*45b0*/  LEA.HI.X.SX32 R47, R119.reuse, R49, 0x7, P1 ;  /* 0x00000031772f7211 */ /* 0x040fe400008f3eff */
[----:B------:R-:W-:Y:S02]  /*45c0*/  LEA.HI.X.SX32 R21, R119, R15, 0x7, P2 ;  /* 0x0000000f77157211 */ /* 0x000fe400010f3eff */
[----:B------:R-:W-:Y:S03]  /*45d0*/  ISETP.GE.AND P1, PT, R23, R31, PT ;  /* 0x0000001f1700720c */ /* 0x000fe60003f26270 */
[----:B------:R-:W3:Y:S06]  /*45e0*/  @!P0 LDG.E.64 R42, desc[UR6][R46.64] ;  /* 0x000000062e2a8981 */ /* 0x000eec000c1e1b00 */
[----:B------:R-:W3:Y:S01]  /*45f0*/  @!P0 LDG.E.64 R14, desc[UR6][R20.64] ;  /* 0x00000006140e8981 */ /* 0x000ee2000c1e1b00 */
[----:B-----5:R-:W-:Y:S02]  /*4600*/  IMAD R51, R51, 0xc0, RZ ;  /* 0x000000c033337824 */ /* 0x020fe400078e02ff */
[----:B------:R-:W-:Y:S05]  /*4610*/  IMAD.WIDE.U32 R54, R50, 0xc0, R26 ;  /* 0x000000c032367825 */ /* 0x000fea00078e001a */
[----:B------:R-:W-:Y:S02]  /*4620*/  IADD3 R55, PT, PT, R55, R51, RZ ;  /* 0x0000003337377210 */ /* 0x000fe40007ffe0ff */
[----:B------:R-:W5:Y:S03]  /*4630*/  LDC.64 R50, c[0x0][0x3b8] ;  /* 0x0000ee00ff327b82 */ /* 0x000f660000000a00 */
[----:B--2-4-:R-:W2:Y:S01]  /*4640*/  LDG.E.128 R32, desc[UR6][R54.64] ;  /* 0x0000000636207981 */ /* 0x014ea2000c1e1d00 */
[----:B-----5:R-:W-:Y:S04]  /*4650*/  IMAD.WIDE.U32 R66, R50, 0xc0, R82 ;  /* 0x000000c032427825 */ /* 0x020fe800078e0052 */
[----:B------:R-:W-:Y:S01]  /*4660*/  IMAD R58, R51, 0xc0, RZ ;  /* 0x000000c0333a7824 */ /* 0x000fe200078e02ff */
[----:B------:R-:W-:Y:S04]  /*4670*/  MOV R50, R66 ;  /* 0x0000004200327202 */ /* 0x000fe80000000f00 */
[----:B------:R-:W-:Y:S01]  /*4680*/  IADD3 R51, PT, PT, R67, R58, RZ ;  /* 0x0000003a43337210 */ /* 0x000fe20007ffe0ff */
[--C-:B---3--:R-:W-:Y:S02]  /*4690*/  @!P0 HADD2.F32 R39, -RZ, R42.reuse.H0_H0 ;  /* 0x2000002aff278230 */ /* 0x108fe40000004100 */
[----:B------:R-:W-:Y:S02]  /*46a0*/  @!P0 HADD2.F32 R41, -RZ, R42.H1_H1 ;  /* 0x3000002aff298230 */ /* 0x000fe40000004100 */
[----:B------:R-:W-:Y:S02]  /*46b0*/  @!P0 HADD2.F32 R42, -RZ, R43.H0_H0 ;  /* 0x2000002bff2a8230 */ /* 0x000fe40000004100 */
[--C-:B------:R-:W-:Y:S02]  /*46c0*/  @!P0 HADD2.F32 R17, -RZ, R14.reuse.H0_H0 ;  /* 0x2000000eff118230 */ /* 0x100fe40000004100 */
[----:B------:R-:W-:Y:S02]  /*46d0*/  @!P0 HADD2.F32 R14, -RZ, R14.H1_H1 ;  /* 0x3000000eff0e8230 */ /* 0x000fe40000004100 */
[--C-:B------:R-:W-:Y:S02]  /*46e0*/  @!P0 HADD2.F32 R13, -RZ, R15.reuse.H0_H0 ;  /* 0x2000000fff0d8230 */ /* 0x100fe40000004100 */
[----:B------:R-:W-:Y:S02]  /*46f0*/  @!P0 HADD2.F32 R15, -RZ, R15.H1_H1 ;  /* 0x3000000fff0f8230 */ /* 0x000fe40000004100 */
[----:B------:R-:W-:Y:S01]  /*4700*/  @!P0 HADD2.F32 R43, -RZ, R43.H1_H1 ;  /* 0x3000002bff2b8230 */ /* 0x000fe20000004100 */
[----:B--2---:R-:W-:Y:S02]  /*4710*/  @!P0 MOV R18, R32 ;  /* 0x0000002000128202 */ /* 0x004fe40000000f00 */
[----:B------:R-:W-:Y:S03]  /*4720*/  @!P0 MOV R16, R33 ;  /* 0x0000002100108202 */ /* 0x000fe60000000f00 */
[--C-:B------:R-:W-:Y:S02]  /*4730*/  @!P0 HADD2.F32 R30, -RZ, R18.reuse.H1_H1 ;  /* 0x30000012ff1e8230 */ /* 0x100fe40000004100 */
[----:B------:R-:W-:Y:S01]  /*4740*/  @!P0 HADD2.F32 R40, -RZ, R18.H0_H0 ;  /* 0x20000012ff288230 */ /* 0x000fe20000004100 */
[----:B------:R-:W-:Y:S01]  /*4750*/  @!P0 MOV R18, R34 ;  /* 0x0000002200128202 */ /* 0x000fe20000000f00 */
[----:B------:R-:W-:Y:S02]  /*4760*/  @!P0 HADD2.F32 R19, -RZ, R16.H1_H1 ;  /* 0x30000010ff138230 */ /* 0x000fe40000004100 */
[C---:B------:R-:W-:Y:S01]  /*4770*/  @!P0 FMUL.FTZ R45, R30.reuse, R39 ;  /* 0x000000271e2d8220 */ /* 0x040fe20000410000 */
[-C--:B------:R-:W-:Y:S01]  /*4780*/  @!P0 FMUL.FTZ R0, R30, R17.reuse ;  /* 0x000000111e008220 */ /* 0x080fe20000410000 */
[----:B------:R-:W-:Y:S02]  /*4790*/  @!P0 HADD2.F32 R30, -RZ, R18.H1_H1 ;  /* 0x30000012ff1e8230 */ /* 0x000fe40000004100 */
[----:B------:R-:W-:Y:S01]  /*47a0*/  @!P0 FFMA.FTZ R45, R40, R17, -R45 ;  /* 0x00000011282d8223 */ /* 0x000fe2000001082d */
[----:B------:R-:W-:Y:S01]  /*47b0*/  @!P0 MOV R17, R35 ;  /* 0x0000002300118202 */ /* 0x000fe20000000f00 */
[----:B------:R-:W-:Y:S01]  /*47c0*/  @!P0 FFMA.FTZ R0, R39, R40, R0 ;  /* 0x0000002827008223 */ /* 0x000fe20000010000 */
[----:B------:R-:W-:Y:S02]  /*47d0*/  @!P0 HADD2.F32 R39, -RZ, R16.H0_H0 ;  /* 0x20000010ff278230 */ /* 0x000fe40000004100 */
[C---:B------:R-:W-:Y:S01]  /*47e0*/  @!P0 FMUL.FTZ R2, R19.reuse, R14 ;  /* 0x0000000e13028220 */ /* 0x040fe20000410000 */
[----:B------:R-:W-:Y:S02]  /*47f0*/  @!P0 HADD2.F32 R40, -RZ, R18.H0_H0 ;  /* 0x20000012ff288230 */ /* 0x000fe40000004100 */
[----:B------:R-:W-:Y:S01]  /*4800*/  @!P0 FMUL.FTZ R53, R19, R41 ;  /* 0x0000002913358220 */ /* 0x000fe20000410000 */
[--C-:B------:R-:W-:Y:S01]  /*4810*/  @!P0 HADD2.F32 R16, -RZ, R17.reuse.H1_H1 ;  /* 0x30000011ff108230 */ /* 0x100fe20000004100 */
[----:B------:R-:W-:Y:S01]  /*4820*/  @!P0 F2FP.F16.F32.PACK_AB R45, R0, R45 ;  /* 0x0000002d002d823e */ /* 0x000fe200000000ff */
[----:B------:R-:W-:Y:S02]  /*4830*/  @!P0 HADD2.F32 R44, -RZ, R17.H0_H0 ;  /* 0x20000011ff2c8230 */ /* 0x000fe40000004100 */
[C---:B------:R-:W-:Y:S01]  /*4840*/  @!P0 FMUL.FTZ R3, R30.reuse, R13 ;  /* 0x0000000d1e038220 */ /* 0x040fe20000410000 */
        /* <DEDUP_REMOVED lines=22> */
[----:B--2---:R-:W-:Y:S02]  /*49b0*/  @!P1 MOV R32, R18 ;  /* 0x0000001200209202 */ /* 0x004fe40000000f00 */
[----:B------:R-:W-:Y:S01]  /*49c0*/  @!P1 MOV R30, R17 ;  /* 0x00000011001e9202 */ /* 0x000fe20000000f00 */
[----:B------:R-:W-:Y:S02]  /*49d0*/  @!P1 HADD2.F32 R38, -RZ, R36.H1_H1 ;  /* 0x30000024ff269230 */ /* 0x000fe40000004100 */
[----:B------:R-:W-:Y:S02]  /*49e0*/  @!P1 HADD2.F32 R34, -RZ, R32.H1_H1 ;  /* 0x30000020ff229230 */ /* 0x000fe40000004100 */
[--C-:B----4-:R-:W-:Y:S02]  /*49f0*/  @!P1 HADD2.F32 R40, -RZ, R42.reuse.H0_H0 ;  /* 0x2000002aff289230 */ /* 0x110fe40000004100 */
[----:B------:R-:W-:Y:S02]  /*4a00*/  @!P1 HADD2.F32 R39, -RZ, R42.H1_H1 ;  /* 0x3000002aff279230 */ /* 0x000fe40000004100 */
[----:B------:R-:W-:Y:S02]  /*4a10*/  @!P1 HADD2.F32 R42, -RZ, R36.H0_H0 ;  /* 0x20000024ff2a9230 */ /* 0x000fe40000004100 */
[C---:B------:R-:W-:Y:S01]  /*4a20*/  @!P1 FMUL.FTZ R56, R38.reuse, R40 ;  /* 0x0000002826389220 */ /* 0x040fe20000410000 */
[--C-:B-----5:R-:W-:Y:S02]  /*4a30*/  @!P1 HADD2.F32 R31, -RZ, R14.reuse.H0_H0 ;  /* 0x2000000eff1f9230 */ /* 0x120fe40000004100 */
[----:B------:R-:W-:Y:S02]  /*4a40*/  @!P1 HADD2.F32 R14, -RZ, R14.H1_H1 ;  /* 0x3000000eff0e9230 */ /* 0x000fe40000004100 */
[--C-:B------:R-:W-:Y:S02]  /*4a50*/  @!P1 HADD2.F32 R33, -RZ, R30.reuse.H1_H1 ;  /* 0x3000001eff219230 */ /* 0x100fe40000004100 */
[-C--:B------:R-:W-:Y:S01]  /*4a60*/  @!P1 FMUL.FTZ R5, R38, R31.reuse ;  /* 0x0000001f26059220 */ /* 0x080fe20000410000 */
[----:B------:R-:W-:Y:S02]  /*4a70*/  @!P1 HADD2.F32 R13, -RZ, R15.H0_H0 ;  /* 0x2000000fff0d9230 */ /* 0x000fe40000004100 */
[----:B------:R-:W-:Y:S01]  /*4a80*/  @!P1 FFMA.FTZ R56, R42, R31, -R56 ;  /* 0x0000001f2a389223 */ /* 0x000fe20000010838 */
[----:B------:R-:W-:Y:S01]  /*4a90*/  @!P1 HADD2.F32 R44, -RZ, R43.H0_H0 ;  /* 0x2000002bff2c9230 */ /* 0x000fe20000004100 */
[----:B------:R-:W-:Y:S01]  /*4aa0*/  @!P1 MOV R31, R19 ;  /* 0x00000013001f9202 */ /* 0x000fe20000000f00 */
[----:B------:R-:W-:Y:S02]  /*4ab0*/  @!P1 HADD2.F32 R41, -RZ, R30.H0_H0 ;  /* 0x2000001eff299230 */ /* 0x000fe40000004100 */
[C---:B------:R-:W-:Y:S01]  /*4ac0*/  @!P1 FMUL.FTZ R6, R33.reuse, R14 ;  /* 0x0000000e21069220 */ /* 0x040fe20000410000 */
        /* <DEDUP_REMOVED lines=8> */
[----:B------:R-:W-:Y:S01]  /*4b50*/  @!P1 FMUL.FTZ R58, R34, R44 ;  /* 0x0000002c223a9220 */ /* 0x000fe20000410000 */
[----:B------:R-:W-:Y:S01]  /*4b60*/  @!P1 HADD2.F32 R42, -RZ, R31.H0_H0 ;  /* 0x2000001fff2a9230 */ /* 0x000fe20000004100 */
[----:B------:R-:W-:Y:S01]  /*4b70*/  @!P1 MOV R16, R56 ;  /* 0x0000003800109202 */ /* 0x000fe20000000f00 */
        /* <DEDUP_REMOVED lines=17> */
[----:B------:R-:W5:Y:S01]  /*4c90*/  @!P0 LDG.E.64 R46, desc[UR6][R46.64+0x40] ;  /* 0x000040062e2e8981 */ /* 0x000f62000c1e1b00 */
[----:B---3--:R-:W-:Y:S02]  /*4ca0*/  @!P0 MOV R31, R32 ;  /* 0x00000020001f8202 */ /* 0x008fe40000000f00 */
[----:B--2---:R-:W-:Y:S02]  /*4cb0*/  @!P0 MOV R16, R33 ;  /* 0x0000002100108202 */ /* 0x004fe40000000f00 */
[----:B------:R-:W-:Y:S01]  /*4cc0*/  @!P0 MOV R18, R34 ;  /* 0x0000002200128202 */ /* 0x000fe20000000f00 */
[--C-:B------:R-:W-:Y:S01]  /*4cd0*/  @!P0 HADD2.F32 R37, -RZ, R31.reuse.H1_H1 ;  /* 0x3000001fff258230 */ /* 0x100fe20000004100 */
[----:B------:R-:W-:Y:S01]  /*4ce0*/  @!P0 MOV R17, R35 ;  /* 0x0000002300118202 */ /* 0x000fe20000000f00 */
[----:B------:R-:W-:Y:S02]  /*4cf0*/  @!P0 HADD2.F32 R39, -RZ, R31.H0_H0 ;  /* 0x2000001fff278230 */ /* 0x000fe40000004100 */
[--C-:B----4-:R-:W-:Y:S02]  /*4d00*/  @!P0 HADD2.F32 R30, -RZ, R14.reuse.H0_H0 ;  /* 0x2000000eff1e8230 */ /* 0x110fe40000004100 */
[----:B------:R-:W-:Y:S02]  /*4d10*/  @!P0 HADD2.F32 R14, -RZ, R14.H1_H1 ;  /* 0x3000000eff0e8230 */ /* 0x000fe40000004100 */
[----:B------:R-:W-:Y:S02]  /*4d20*/  @!P0 HADD2.F32 R19, -RZ, R16.H1_H1 ;  /* 0x30000010ff138230 */ /* 0x000fe40000004100 */
[----:B------:R-:W-:Y:S01]  /*4d30*/  @!P0 FMUL.FTZ R9, R37, R30 ;  /* 0x0000001e25098220 */ /* 0x000fe20000410000 */
[----:B-----5:R-:W-:Y:S02]  /*4d40*/  @!P0 HADD2.F32 R40, -RZ, R46.H0_H0 ;  /* 0x2000002eff288230 */ /* 0x020fe40000004100 */
[--C-:B------:R-:W-:Y:S02]  /*4d50*/  @!P0 HADD2.F32 R13, -RZ, R15.reuse.H0_H0 ;  /* 0x2000000fff0d8230 */ /* 0x100fe40000004100 */
[----:B------:R-:W-:Y:S01]  /*4d60*/  @!P0 FMUL.FTZ R10, R19, R14 ;  /* 0x0000000e130a8220 */ /* 0x000fe20000410000 */
[----:B------:R-:W-:Y:S02]  /*4d70*/  @!P0 HADD2.F32 R20, -RZ, R18.H1_H1 ;  /* 0x30000012ff148230 */ /* 0x000fe40000004100 */
[----:B------:R-:W-:Y:S01]  /*4d80*/  @!P0 FMUL.FTZ R54, R37, R40 ;  /* 0x0000002825368220 */ /* 0x000fe20000410000 */
[----:B------:R-:W-:Y:S01]  /*4d90*/  @!P0 FFMA.FTZ R9, R40, R39, R9 ;  /* 0x0000002728098223 */ /* 0x000fe20000010009 */
[----:B------:R-:W-:Y:S02]  /*4da0*/  @!P0 HADD2.F32 R15, -RZ, R15.H1_H1 ;  /* 0x3000000fff0f8230 */ /* 0x000fe40000004100 */
[----:B------:R-:W-:Y:S01]  /*4db0*/  @!P0 FFMA.FTZ R54, R39, R30, -R54 ;  /* 0x0000001e27368223 */ /* 0x000fe20000010836 */
[----:B------:R-:W-:Y:S02]  /*4dc0*/  @!P0 HADD2.F32 R39, -RZ, R16.H0_H0 ;  /* 0x20000010ff278230 */ /* 0x000fe40000004100 */
[C---:B------:R-:W-:Y:S01]  /*4dd0*/  @!P0 FMUL.FTZ R11, R20.reuse, R13 ;  /* 0x0000000d140b8220 */ /* 0x040fe20000410000 */
[----:B------:R-:W-:Y:S01]  /*4de0*/  @!P0 HADD2.F32 R41, -RZ, R46.H1_H1 ;  /* 0x3000002eff298230 */ /* 0x000fe20000004100 */
[----:B------:R-:W-:Y:S01]  /*4df0*/  @!P0 F2FP.F16.F32.PACK_AB R54, R9, R54 ;  /* 0x000000360936823e */ /* 0x000fe200000000ff */
[--C-:B------:R-:W-:Y:S02]  /*4e00*/  @!P0 HADD2.F32 R42, -RZ, R47.reuse.H0_H0 ;  /* 0x2000002fff2a8230 */ /* 0x100fe40000004100 */
[----:B------:R-:W-:Y:S01]  /*4e10*/  @!P0 HADD2.F32 R43, -RZ, R47.H1_H1 ;  /* 0x3000002fff2b8230 */ /* 0x000fe20000004100 */
[----:B------:R-:W-:Y:S01]  /*4e20*/  @!P0 MOV R32, R54 ;  /* 0x0000003600208202 */ /* 0x000fe20000000f00 */
[--C-:B------:R-:W-:Y:S02]  /*4e30*/  @!P0 HADD2.F32 R16, -RZ, R17.reuse.H1_H1 ;  /* 0x30000011ff108230 */ /* 0x100fe40000004100 */
[----:B------:R-:W-:Y:S01]  /*4e40*/  @!P0 FMUL.FTZ R45, R19, R41 ;  /* 0x00000029132d8220 */ /* 0x000fe20000410000 */
        /* <DEDUP_REMOVED lines=18> */
.L_x_1722:
[----:B------:R-:W-:Y:S05]  /*4f70*/  BSYNC.RECONVERGENT B0 ;  /* 0x0000000000007941 */ /* 0x000fea0003800200 */
.L_x_1721:
[----:B------:R-:W2:Y:S01]  /*4f80*/  LDC R31, c[0x0][0x450] ;  /* 0x00011400ff1f7b82 */ /* 0x000ea20000000800 */
[----:B-1----:R-:W-:Y:S05]  /*4f90*/  IMAD.U32 R3, R52, -0x40, RZ ;  /* 0xffffffc034037824 */ /* 0x002fea00078e00ff */
[C---:B------:R-:W-:Y:S02]  /*4fa0*/  LEA R28, P1, R3.reuse, R28, 0x1 ;  /* 0x0000001c031c7211 */ /* 0x040fe400078208ff */
[C---:B------:R-:W-:Y:S02]  /*4fb0*/  LEA R62, P0, R3.reuse, R62, 0x1 ;  /* 0x0000003e033e7211 */ /* 0x040fe400078008ff */
[C---:B------:R-:W-:Y:S02]  /*4fc0*/  LEA.HI.X.SX32 R29, R3.reuse, R29, 0x1, P1 ;  /* 0x0000001d031d7211 */ /* 0x040fe400008f0eff */
[----:B------:R-:W-:Y:S01]  /*4fd0*/  LEA.HI.X.SX32 R63, R3, R63, 0x1, P0 ;  /* 0x0000003f033f7211 */ /* 0x000fe200000f0eff */
[----:B------:R-:W-:Y:S05]  /*4fe0*/  BRA `(.L_x_1713) ;  /* 0x0000004400287947 */ /* 0x000fea0003800000 */
.L_x_1714:
[----:B------:R-:W-:Y:S01]  /*4ff0*/  LEA.HI R30, R31, R31, RZ, 0x1 ;  /* 0x0000001f1f1e7211 */ /* 0x000fe200078f08ff */
[----:B------:R-:W1:Y:S01]  /*5000*/  LDC R121, c[0x0][0x450] ;  /* 0x00011400ff797b82 */ /* 0x000e620000000800 */
[----:B------:R-:W-:Y:S01]  /*5010*/  SHF.R.U32.HI R33, RZ, 0x1, R31 ;  /* 0x00000001ff217819 */ /* 0x000fe2000001161f */
[----:B------:R-:W-:Y:S01]  /*5020*/  BSSY.RECONVERGENT B0, `(.L_x_1723) ;  /* 0x000010c000007945 */ /* 0x000fe20003800200 */
[----:B------:R-:W-:Y:S05]  /*5030*/  SHF.R.S32.HI R30, RZ, 0x1, R30 ;  /* 0x00000001ff1e7819 */ /* 0x000fea000001141e */
[----:B------:R-:W-:Y:S05]  /*5040*/  IMAD.MOV R30, RZ, RZ, -R30 ;  /* 0x000000ffff1e7224 */ /* 0x000fea00078e0a1e */
[----:B------:R-:W-:Y:S01]  /*5050*/  SHF.R.S32.HI R128, RZ, 0x1f, R30 ;  /* 0x0000001fff807819 */ /* 0x000fe2000001141e */
[----:B------:R-:W-:Y:S06]  /*5060*/  @!P0 BRA `(.L_x_1724) ;  /* 0x00000010001c8947 */ /* 0x000fec0003800000 */
[C---:B------:R-:W-:Y:S01]  /*5070*/  ISETP.GE.AND P0, PT, R24.reuse, R31, PT ;  /* 0x0000001f1800720c */ /* 0x040fe20003f06270 */
[----:B------:R-:W5:Y:S11]  /*5080*/  LDG.E.128 R68, desc[UR6][R26.64] ;  /* 0x000000061a447981 */ /* 0x000f76000c1e1d00 */
[----:B------:R-:W-:Y:S01]  /*5090*/  @!UPT UIADD3 URZ, UPT, UPT, URZ, URZ, URZ ;  /* 0x000000fffffff290 */ /* 0x000fe2000fffe0ff */
[----:B------:R-:W-:Y:S04]  /*50a0*/  @!P0 ISETP.GE.U32.AND P1, PT, R24, R33, PT ;  /* 0x000000211800820c */ /* 0x000fe80003f26070 */
[----:B------:R-:W-:Y:S02]  /*50b0*/  @!P0 SEL R19, R30, RZ, P1 ;  /* 0x000000ff1e138207 */ /* 0x000fe40000800000 */
[----:B------:R-:W-:Y:S02]  /*50c0*/  @!P0 SEL R18, R128, RZ, P1 ;  /* 0x000000ff80128207 */ /* 0x000fe40000800000 */
[----:B----4-:R-:W-:Y:S02]  /*50d0*/  @!P0 SHF.L.U32 R17, R19, 0x1, RZ ;  /* 0x0000000113118819 */ /* 0x010fe400000006ff */
[----:B------:R-:W-:Y:S02]  /*50e0*/  @!P0 SEL R35, R33, R30, !P1 ;  /* 0x0000001e21238207 */ /* 0x000fe40004800000 */
[----:B------:R-:W-:Y:S02]  /*50f0*/  @!P0 IADD3 R132, P1, PT, R17, R86, RZ ;  /* 0x0000005611848210 */ /* 0x000fe40007f3e0ff */
[----:B------:R-:W-:Y:S01]  /*5100*/  @!P0 SHF.L.U64.HI R18, R19, 0x1, R18 ;  /* 0x0000000113128819 */ /* 0x000fe20000010212 */
[----:B------:R-:W-:Y:S03]  /*5110*/  @!P0 IMAD.WIDE R36, R35, 0x2, R26 ;  /* 0x0000000223248825 */ /* 0x000fe600078e021a */
[C---:B------:R-:W-:Y:S02]  /*5120*/  @!P0 IADD3.X R133, PT, PT, R18.reuse, R87, RZ, P1, !PT ;  /* 0x0000005712858210 */ /* 0x040fe40000ffe4ff */
[----:B------:R-:W-:Y:S01]  /*5130*/  @!P0 IADD3 R50, P1, PT, R17, R88, RZ ;  /* 0x0000005811328210 */ /* 0x000fe20007f3e0ff */
[----:B------:R-:W4:Y:S03]  /*5140*/  @!P0 LDG.E.128 R36, desc[UR6][R36.64] ;  /* 0x0000000624248981 */ /* 0x000f26000c1e1d00 */
[----:B------:R-:W-:Y:S02]  /*5150*/  @!P0 IADD3.X R51, PT, PT, R18, R89, RZ, P1, !PT ;  /* 0x0000005912338210 */ /* 0x000fe40000ffe4ff */
[----:B------:R-:W-:Y:S03]  /*5160*/  ISETP.GE.U32.OR P1, PT, R24, R33, P0 ;  /* 0x000000211800720c */ /* 0x000fe60000726470 */
[----:B------:R-:W2:Y:S08]  /*5170*/  @!P0 LDG.E.128 R132, desc[UR6][R132.64] ;  /* 0x0000000684848981 */ /* 0x000eb0000c1e1d00 */
[----:B------:R3:W3:Y:S01]  /*5180*/  @!P0 LDG.E.128 R56, desc[UR6][R50.64] ;  /* 0x0000000632388981 */ /* 0x0006e2000c1e1d00 */
[--C-:B----4-:R-:W-:Y:S01]  /*5190*/  @!P0 HADD2.F32 R44, -RZ, R36.reuse.H0_H0 ;  /* 0x20000024ff2c8230 */ /* 0x110fe20000004100 */
[----:B-----5:R-:W-:Y:S01]  /*51a0*/  @!P0 MOV R64, R70 ;  /* 0x0000004600408202 */ /* 0x020fe20000000f00 */
[----:B------:R-:W-:Y:S01]  /*51b0*/  @!P0 HADD2.F32 R42, -RZ, R36.H1_H1 ;  /* 0x30000024ff2a8230 */ /* 0x000fe20000004100 */
[----:B------:R-:W-:Y:S01]  /*51c0*/  @!P0 MOV R48, R68 ;  /* 0x0000004400308202 */ /* 0x000fe20000000f00 */
[--C-:B------:R-:W-:Y:S01]  /*51d0*/  @!P0 HADD2.F32 R41, -RZ, R37.reuse.H0_H0 ;  /* 0x20000025ff298230 */ /* 0x100fe20000004100 */
[----:B------:R-:W-:Y:S01]  /*51e0*/  @!P0 MOV R52, R69 ;  /* 0x0000004500348202 */ /* 0x000fe20000000f00 */
[----:B------:R-:W-:Y:S02]  /*51f0*/  @!P0 HADD2.F32 R40, -RZ, R37.H1_H1 ;  /* 0x30000025ff288230 */ /* 0x000fe40000004100 */
[--C-:B--2---:R-:W-:Y:S02]  /*5200*/  @!P0 HADD2.F32 R49, -RZ, R132.reuse.H0_H0 ;  /* 0x20000084ff318230 */ /* 0x104fe40000004100 */
[----:B------:R-:W-:Y:S02]  /*5210*/  @!P0 HADD2.F32 R47, -RZ, R132.H1_H1 ;  /* 0x30000084ff2f8230 */ /* 0x000fe40000004100 */
[--C-:B------:R-:W-:Y:S02]  /*5220*/  @!P0 HADD2.F32 R34, -RZ, R39.reuse.H0_H0 ;  /* 0x20000027ff228230 */ /* 0x100fe40000004100 */
[----:B------:R-:W-:Y:S01]  /*5230*/  @!P1 FADD.FTZ R49, -R49, -RZ ;  /* 0x800000ff31319221 */ /* 0x000fe20000010100 */
[----:B------:R-:W-:Y:S02]  /*5240*/  @!P0 HADD2.F32 R35, -RZ, R39.H1_H1 ;  /* 0x30000027ff238230 */ /* 0x000fe40000004100 */
[----:B------:R-:W-:Y:S01]  /*5250*/  @!P1 FADD.FTZ R47, -R47, -RZ ;  /* 0x800000ff2f2f9221 */ /* 0x000fe20000010100 */
[--C-:B------:R-:W-:Y:S02]  /*5260*/  @!P0 HADD2.F32 R46, -RZ, R133.reuse.H0_H0 ;  /* 0x20000085ff2e8230 */ /* 0x100fe40000004100 */
[----:B------:R-:W-:Y:S01]  /*5270*/  @!P0 FMUL.FTZ R0, R44, R49 ;  /* 0x000000312c008220 */ /* 0x000fe20000410000 */
[--C-:B---3--:R-:W-:Y:S02]  /*5280*/  @!P0 HADD2.F32 R51, -RZ, R48.reuse.H0_H0 ;  /* 0x20000030ff338230 */ /* 0x108fe40000004100 */
[----:B------:R-:W-:Y:S01]  /*5290*/  @!P0 FMUL.FTZ R2, R42, R47 ;  /* 0x0000002f2a028220 */ /* 0x000fe20000410000 */
[----:B------:R-:W-:Y:S02]  /*52a0*/  @!P0 HADD2.F32 R53, -RZ, R48.H1_H1 ;  /* 0x30000030ff358230 */ /* 0x000fe40000004100 */
[----:B------:R-:W-:Y:S01]  /*52b0*/  @!P1 FADD.FTZ R46, -R46, -RZ ;  /* 0x800000ff2e2e9221 */ /* 0x000fe20000010100 */
[----:B------:R-:W-:Y:S02]  /*52c0*/  @!P0 HADD2.F32 R45, -RZ, R133.H1_H1 ;  /* 0x30000085ff2d8230 */ /* 0x000fe40000004100 */
[--C-:B------:R-:W-:Y:S02]  /*52d0*/  @!P0 HADD2.F32 R43, -RZ, R134.reuse.H0_H0 ;  /* 0x20000086ff2b8230 */ /* 0x100fe40000004100 */
[----:B------:R-:W-:Y:S01]  /*52e0*/  @!P0 FMUL.FTZ R3, R41, R46 ;  /* 0x0000002e29038220 */ /* 0x000fe20000410000 */
[----:B------:R-:W-:Y:S02]  /*52f0*/  @!P0 HADD2.F32 R39, -RZ, R134.H1_H1 ;  /* 0x30000086ff278230 */ /* 0x000fe40000004100 */
[----:B------:R-:W-:Y:S01]  /*5300*/  @!P1 FADD.FTZ R45, -R45, -RZ ;  /* 0x800000ff2d2d9221 */ /* 0x000fe20000010100 */
[--C-:B------:R-:W-:Y:S02]  /*5310*/  @!P0 HADD2.F32 R37, -RZ, R135.reuse.H0_H0 ;  /* 0x20000087ff258230 */ /* 0x100fe40000004100 */
[----:B------:R-:W-:Y:S01]  /*5320*/  @!P1 FADD.FTZ R43, -R43, -RZ ;  /* 0x800000ff2b2b9221 */ /* 0x000fe20000010100 */
[----:B------:R-:W-:Y:S02]  /*5330*/  @!P0 HADD2.F32 R32, -RZ, R135.H1_H1 ;  /* 0x30000087ff208230 */ /* 0x000fe40000004100 */
[----:B------:R-:W-:Y:S01]  /*5340*/  @!P1 FADD.FTZ R39, -R39, -RZ ;  /* 0x800000ff27279221 */ /* 0x000fe20000010100 */
[--C-:B------:R-:W-:Y:S02]  /*5350*/  @!P0 HADD2.F32 R48, -RZ, R56.reuse.H0_H0 ;  /* 0x20000038ff308230 */ /* 0x100fe40000004100 */
[----:B------:R-:W-:Y:S01]  /*5360*/  @!P1 FADD.FTZ R37, -R37, -RZ ;  /* 0x800000ff25259221 */ /* 0x000fe20000010100 */
[----:B------:R-:W-:Y:S02]  /*5370*/  @!P0 HADD2.F32 R50, -RZ, R56.H1_H1 ;  /* 0x30000038ff328230 */ /* 0x000fe40000004100 */
[----:B------:R-:W-:Y:S01]  /*5380*/  @!P1 FADD.FTZ R32, -R32, -RZ ;  /* 0x800000ff20209221 */ /* 0x000fe20000010100 */
[----:B------:R-:W-:Y:S02]  /*5390*/  @!P0 HADD2.F32 R36, -RZ, R38.H0_H0 ;  /* 0x20000026ff248230 */ /* 0x000fe40000004100 */
[----:B------:R-:W-:Y:S01]  /*53a0*/  @!P0 FFMA.FTZ R0, R51, R48, R0 ;  /* 0x0000003033008223 */ /* 0x000fe20000010000 */
[--C-:B------:R-:W-:Y:S01]  /*53b0*/  @!P0 HADD2.F32 R48, -RZ, R52.reuse.H0_H0 ;  /* 0x20000034ff308230 */ /* 0x100fe20000004100 */
[----:B------:R-:W-:Y:S01]  /*53c0*/  ISETP.GE.AND P1, PT, R23, R31, PT ;  /* 0x0000001f1700720c */ /* 0x000fe20003f26270 */
[----:B------:R-:W-:Y:S02]  /*53d0*/  @!P0 HADD2.F32 R51, -RZ, R52.H1_H1 ;  /* 0x30000034ff338230 */ /* 0x000fe40000004100 */
[----:B------:R-:W-:Y:S01]  /*53e0*/  @!P0 FFMA.FTZ R2, R53, R50, R2 ;  /* 0x0000003235028223 */ /* 0x000fe20000010002 */
[--C-:B------:R-:W-:Y:S02]  /*53f0*/  @!P0 HADD2.F32 R50, -RZ, R57.reuse.H0_H0 ;  /* 0x20000039ff328230 */ /* 0x100fe40000004100 */
[----:B------:R-:W-:Y:S01]  /*5400*/  @!P0 FMUL.FTZ R4, R40, R45 ;  /* 0x0000002d28048220 */ /* 0x000fe20000410000 */
[----:B------:R-:W-:Y:S02]  /*5410*/  @!P0 HADD2.F32 R52, -RZ, R57.H1_H1 ;  /* 0x30000039ff348230 */ /* 0x000fe40000004100 */
[----:B------:R-:W-:Y:S01]  /*5420*/  @!P0 FMUL.FTZ R5, R36, R43 ;  /* 0x0000002b24058220 */ /* 0x000fe20000410000 */
[----:B------:R-:W-:Y:S02]  /*5430*/  @!P0 HADD2.F32 R38, -RZ, R38.H1_H1 ;  /* 0x30000026ff268230 */ /* 0x000fe40000004100 */
[----:B------:R-:W-:Y:S01]  /*5440*/  @!P0 FFMA.FTZ R3, R48, R50, R3 ;  /* 0x0000003230038223 */ /* 0x000fe20000010003 */
[----:B------:R-:W-:Y:S01]  /*5450*/  @!P0 HADD2.F32 R53, -RZ, R58.H0_H0 ;  /* 0x2000003aff358230 */ /* 0x000fe20000004100 */
[----:B------:R-:W-:Y:S01]  /*5460*/  @!P0 MOV R50, R71 ;  /* 0x0000004700328202 */ /* 0x000fe20000000f00 */
[----:B------:R-:W-:Y:S02]  /*5470*/  @!P0 HADD2.F32 R54, -RZ, R64.H0_H0 ;  /* 0x20000040ff368230 */ /* 0x000fe40000004100 */
[----:B------:R-:W-:Y:S01]  /*5480*/  @!P0 FFMA.FTZ R4, R51, R52, R4 ;  /* 0x0000003433048223 */ /* 0x000fe20000010004 */
[----:B------:R-:W-:Y:S02]  /*5490*/  @!P0 HADD2.F32 R55, -RZ, R58.H1_H1 ;  /* 0x3000003aff378230 */ /* 0x000fe40000004100 */
[----:B------:R-:W-:Y:S01]  /*54a0*/  @!P0 FMUL.FTZ R6, R38, R39 ;  /* 0x0000002726068220 */ /* 0x000fe20000410000 */
[----:B------:R-:W-:Y:S02]  /*54b0*/  @!P0 HADD2.F32 R51, -RZ, R64.H1_H1 ;  /* 0x30000040ff338230 */ /* 0x000fe40000004100 */
[----:B------:R-:W-:Y:S01]  /*54c0*/  @!P0 FFMA.FTZ R5, R54, R53, R5 ;  /* 0x0000003536058223 */ /* 0x000fe20000010005 */
[--C-:B------:R-:W-:Y:S02]  /*54d0*/  @!P0 HADD2.F32 R56, -RZ, R59.reuse.H0_H0 ;  /* 0x2000003bff388230 */ /* 0x100fe40000004100 */
[----:B------:R-:W-:Y:S01]  /*54e0*/  @!P0 FMUL.FTZ R7, R34, R37 ;  /* 0x0000002522078220 */ /* 0x000fe20000410000 */
[--C-:B------:R-:W-:Y:S01]  /*54f0*/  @!P0 HADD2.F32 R48, -RZ, R50.reuse.H0_H0 ;  /* 0x20000032ff308230 */ /* 0x100fe20000004100 */
[----:B------:R-:W-:Y:S01]  /*5500*/  @!P1 IADD3 R19, P2, PT, R30, 0x20, RZ ;  /* 0x000000201e139810 */ /* 0x000fe20007f5e0ff */
[----:B------:R-:W-:Y:S02]  /*5510*/  @!P0 HADD2.F32 R57, -RZ, R59.H1_H1 ;  /* 0x3000003bff398230 */ /* 0x000fe40000004100 */
[----:B------:R-:W-:Y:S01]  /*5520*/  @!P0 FMUL.FTZ R8, R35, R32 ;  /* 0x0000002023088220 */ /* 0x000fe20000410000 */
[----:B------:R-:W-:Y:S02]  /*5530*/  @!P0 HADD2.F32 R53, -RZ, R50.H1_H1 ;  /* 0x30000032ff358230 */ /* 0x000fe40000004100 */
[----:B------:R-:W-:Y:S01]  /*5540*/  @!P0 FFMA.FTZ R6, R51, R55, R6 ;  /* 0x0000003733068223 */ /* 0x000fe20000010006 */
[----:B------:R-:W-:Y:S01]  /*5550*/  @!P0 FFMA.FTZ R7, R48, R56, R7 ;  /* 0x0000003830078223 */ /* 0x000fe20000010007 */
[----:B------:R-:W-:Y:S01]  /*5560*/  @!P1 IADD3.X R20, PT, PT, RZ, R128, RZ, P2, !PT ;  /* 0x00000080ff149210 */ /* 0x000fe200017fe4ff */
[----:B------:R-:W-:Y:S01]  /*5570*/  @!P0 FFMA.FTZ R8, R53, R57, R8 ;  /* 0x0000003935088223 */ /* 0x000fe20000010008 */
[----:B------:R-:W-:Y:S02]  /*5580*/  @!P1 ISETP.GE.U32.AND P2, PT, R23, R33, PT ;  /* 0x000000211700920c */ /* 0x000fe40003f46070 */
[----:B------:R-:W-:Y:S02]  /*5590*/  @!P0 F2FP.F16.F32.PACK_AB R17, R2, R0 ;  /* 0x000000000211823e */ /* 0x000fe400000000ff */
[----:B------:R-:W-:Y:S02]  /*55a0*/  @!P1 SEL R19, R19, 0x20, P2 ;  /* 0x0000002013139807 */ /* 0x000fe40001000000 */
[----:B------:R-:W-:Y:S02]  /*55b0*/  @!P1 SEL R130, R20, RZ, P2 ;  /* 0x000000ff14829207 */ /* 0x000fe40001000000 */
[----:B------:R-:W-:Y:S02]  /*55c0*/  @!P0 F2FP.F16.F32.PACK_AB R18, R4, R3 ;  /* 0x000000030412823e */ /* 0x000fe400000000ff */
[----:B------:R-:W-:Y:S02]  /*55d0*/  @!P0 F2FP.F16.F32.PACK_AB R21, R6, R5 ;  /* 0x000000050615823e */ /* 0x000fe400000000ff */
[----:B------:R-:W-:Y:S02]  /*55e0*/  @!P0 F2FP.F16.F32.PACK_AB R20, R8, R7 ;  /* 0x000000070814823e */ /* 0x000fe400000000ff */
[----:B------:R-:W-:Y:S02]  /*55f0*/  @!P0 MOV R68, R17 ;  /* 0x0000001100448202 */ /* 0x000fe40000000f00 */
[----:B------:R-:W-:Y:S02]  /*5600*/  @!P1 SHF.L.U32 R17, R19, 0x1, RZ ;  /* 0x0000000113119819 */ /* 0x000fe400000006ff */
[----:B------:R-:W-:Y:S02]  /*5610*/  @!P0 MOV R69, R18 ;  /* 0x0000001200458202 */ /* 0x000fe40000000f00 */
[----:B------:R-:W-:Y:S02]  /*5620*/  @!P0 MOV R70, R21 ;  /* 0x0000001500468202 */ /* 0x000fe40000000f00 */
[----:B------:R-:W-:Y:S02]  /*5630*/  @!P0 MOV R71, R20 ;  /* 0x0000001400478202 */ /* 0x000fe40000000f00 */
[----:B------:R-:W-:Y:S02]  /*5640*/  @!P1 IADD3 R132, P0, PT, R17, R86, RZ ;  /* 0x0000005611849210 */ /* 0x000fe40007f1e0ff */
[----:B------:R-:W-:Y:S01]  /*5650*/  @!P1 SHF.L.U64.HI R18, R19, 0x1, R130 ;  /* 0x0000000113129819 */ /* 0x000fe20000010282 */
[----:B------:R2:W-:Y:S01]  /*5660*/  STG.E.128 desc[UR6][R82.64], R68 ;  /* 0x0000004452007986 */ /* 0x0005e2000c101d06 */
[----:B------:R-:W-:Y:S02]  /*5670*/  @!P1 SEL R35, R33, R30, !P2 ;  /* 0x0000001e21239207 */ /* 0x000fe40005000000 */
[C---:B------:R-:W-:Y:S02]  /*5680*/  @!P1 IADD3.X R133, PT, PT, R18.reuse, R87, RZ, P0, !PT ;  /* 0x0000005712859210 */ /* 0x040fe400007fe4ff */
[----:B------:R-:W-:Y:S01]  /*5690*/  @!P1 IADD3 R50, P0, PT, R17, R88, RZ ;  /* 0x0000005811329210 */ /* 0x000fe20007f1e0ff */
[----:B------:R-:W-:Y:S02]  /*56a0*/  @!P1 IMAD.WIDE R36, R35, 0x2, R26 ;  /* 0x0000000223249825 */ /* 0x000fe400078e021a */
[----:B------:R-:W3:Y:S01]  /*56b0*/  LDG.E.128 R64, desc[UR6][R26.64+0x40] ;  /* 0x000040061a407981 */ /* 0x000ee2000c1e1d00 */
[----:B------:R-:W-:Y:S02]  /*56c0*/  @!P1 IADD3.X R51, PT, PT, R18, R89, RZ, P0, !PT ;  /* 0x0000005912339210 */ /* 0x000fe400007fe4ff */
[----:B------:R-:W-:Y:S05]  /*56d0*/  ISETP.GE.U32.OR P0, PT, R23, R33, P1 ;  /* 0x000000211700720c */ /* 0x000fea0000f06470 */
[----:B------:R-:W4:Y:S08]  /*56e0*/  @!P1 LDG.E.128 R132, desc[UR6][R132.64] ;  /* 0x0000000684849981 */ /* 0x000f30000c1e1d00 */
[----:B------:R-:W5:Y:S08]  /*56f0*/  @!P1 LDG.E.128 R36, desc[UR6][R36.64+0x40] ;  /* 0x0000400624249981 */ /* 0x000f70000c1e1d00 */
[----:B------:R3:W2:Y:S02]  /*5700*/  @!P1 LDG.E.128 R56, desc[UR6][R50.64] ;  /* 0x0000000632389981 */ /* 0x0006a4000c1e1d00 */
[----:B---3--:R-:W-:Y:S02]  /*5710*/  @!P1 MOV R51, R64 ;  /* 0x0000004000339202 */ /* 0x008fe40000000f00 */
[----:B------:R-:W-:Y:S02]  /*5720*/  @!P1 MOV R53, R65 ;  /* 0x0000004100359202 */ /* 0x000fe40000000f00 */
[----:B------:R-:W-:Y:S01]  /*5730*/  @!P1 MOV R55, R67 ;  /* 0x0000004300379202 */ /* 0x000fe20000000f00 */
[--C-:B------:R-:W-:Y:S02]  /*5740*/  @!P1 HADD2.F32 R48, -RZ, R51.reuse.H0_H0 ;  /* 0x20000033ff309230 */ /* 0x100fe40000004100 */
[----:B------:R-:W-:Y:S02]  /*5750*/  @!P1 HADD2.F32 R51, -RZ, R51.H1_H1 ;  /* 0x30000033ff339230 */ /* 0x000fe40000004100 */
[--C-:B----4-:R-:W-:Y:S02]  /*5760*/  @!P1 HADD2.F32 R49, -RZ, R132.reuse.H0_H0 ;  /* 0x20000084ff319230 */ /* 0x110fe40000004100 */
[----:B------:R-:W-:Y:S02]  /*5770*/  @!P1 HADD2.F32 R47, -RZ, R132.H1_H1 ;  /* 0x30000084ff2f9230 */ /* 0x000fe40000004100 */
[--C-:B------:R-:W-:Y:S02]  /*5780*/  @!P1 HADD2.F32 R46, -RZ, R133.reuse.H0_H0 ;  /* 0x20000085ff2e9230 */ /* 0x100fe40000004100 */
[----:B------:R-:W-:Y:S01]  /*5790*/  @!P0 FADD.FTZ R49, -R49, -RZ ;  /* 0x800000ff31318221 */ /* 0x000fe20000010100 */
[----:B------:R-:W-:Y:S02]  /*57a0*/  @!P1 HADD2.F32 R45, -RZ, R133.H1_H1 ;  /* 0x30000085ff2d9230 */ /* 0x000fe40000004100 */
[----:B------:R-:W-:Y:S01]  /*57b0*/  @!P0 FADD.FTZ R47, -R47, -RZ ;  /* 0x800000ff2f2f8221 */ /* 0x000fe20000010100 */
[----:B-----5:R-:W-:Y:S02]  /*57c0*/  @!P1 HADD2.F32 R44, -RZ, R36.H0_H0 ;  /* 0x20000024ff2c9230 */ /* 0x020fe40000004100 */
[----:B------:R-:W-:Y:S01]  /*57d0*/  @!P0 FADD.FTZ R46, -R46, -RZ ;  /* 0x800000ff2e2e8221 */ /* 0x000fe20000010100 */
[--C-:B------:R-:W-:Y:S02]  /*57e0*/  @!P1 HADD2.F32 R41, -RZ, R37.reuse.H0_H0 ;  /* 0x20000025ff299230 */ /* 0x100fe40000004100 */
[----:B------:R-:W-:Y:S01]  /*57f0*/  @!P0 FADD.FTZ R45, -R45, -RZ ;  /* 0x800000ff2d2d8221 */ /* 0x000fe20000010100 */
[----:B------:R-:W-:Y:S02]  /*5800*/  @!P1 HADD2.F32 R40, -RZ, R37.H1_H1 ;  /* 0x30000025ff289230 */ /* 0x000fe40000004100 */
[----:B------:R-:W-:Y:S01]  /*5810*/  @!P1 FMUL.FTZ R9, R44, R49 ;  /* 0x000000312c099220 */ /* 0x000fe20000410000 */
[--C-:B------:R-:W-:Y:S02]  /*5820*/  @!P1 HADD2.F32 R34, -RZ, R39.reuse.H0_H0 ;  /* 0x20000027ff229230 */ /* 0x100fe40000004100 */
[----:B------:R-:W-:Y:S01]  /*5830*/  @!P1 FMUL.FTZ R11, R41, R46 ;  /* 0x0000002e290b9220 */ /* 0x000fe20000410000 */
[----:B------:R-:W-:Y:S02]  /*5840*/  @!P1 HADD2.F32 R35, -RZ, R39.H1_H1 ;  /* 0x30000027ff239230 */ /* 0x000fe40000004100 */
[----:B------:R-:W-:Y:S01]  /*5850*/  @!P1 FMUL.FTZ R12, R40, R45 ;  /* 0x0000002d280c9220 */ /* 0x000fe20000410000 */
[----:B--2---:R-:W-:Y:S02]  /*5860*/  @!P1 HADD2.F32 R50, -RZ, R56.H0_H0 ;  /* 0x20000038ff329230 */ /* 0x004fe40000004100 */
[--C-:B------:R-:W-:Y:S02]  /*5870*/  @!P1 HADD2.F32 R43, -RZ, R134.reuse.H0_H0 ;  /* 0x20000086ff2b9230 */ /* 0x100fe40000004100 */
[----:B------:R-:W-:Y:S02]  /*5880*/  @!P1 HADD2.F32 R39, -RZ, R134.H1_H1 ;  /* 0x30000086ff279230 */ /* 0x000fe40000004100 */
[----:B------:R-:W-:Y:S01]  /*5890*/  @!P1 FFMA.FTZ R9, R48, R50, R9 ;  /* 0x0000003230099223 */ /* 0x000fe20000010009 */
[--C-:B------:R-:W-:Y:S02]  /*58a0*/  @!P1 HADD2.F32 R37, -RZ, R135.reuse.H0_H0 ;  /* 0x20000087ff259230 */ /* 0x100fe40000004100 */
[----:B------:R-:W-:Y:S01]  /*58b0*/  @!P0 FADD.FTZ R43, -R43, -RZ ;  /* 0x800000ff2b2b8221 */ /* 0x000fe20000010100 */
[----:B------:R-:W-:Y:S02]  /*58c0*/  @!P1 HADD2.F32 R32, -RZ, R135.H1_H1 ;  /* 0x30000087ff209230 */ /* 0x000fe40000004100 */
[----:B------:R-:W-:Y:S01]  /*58d0*/  @!P0 FADD.FTZ R39, -R39, -RZ ;  /* 0x800000ff27278221 */ /* 0x000fe20000010100 */
[----:B------:R-:W-:Y:S02]  /*58e0*/  @!P1 HADD2.F32 R42, -RZ, R36.H1_H1 ;  /* 0x30000024ff2a9230 */ /* 0x000fe40000004100 */
[----:B------:R-:W-:Y:S01]  /*58f0*/  @!P0 FADD.FTZ R37, -R37, -RZ ;  /* 0x800000ff25258221 */ /* 0x000fe20000010100 */
[----:B------:R-:W-:Y:S02]  /*5900*/  @!P1 HADD2.F32 R48, -RZ, R56.H1_H1 ;  /* 0x30000038ff309230 */ /* 0x000fe40000004100 */
[----:B------:R-:W-:Y:S01]  /*5910*/  @!P0 FADD.FTZ R32, -R32, -RZ ;  /* 0x800000ff20208221 */ /* 0x000fe20000010100 */
[----:B------:R-:W-:Y:S01]  /*5920*/  @!P1 HADD2.F32 R52, -RZ, R57.H0_H0 ;  /* 0x20000039ff349230 */ /* 0x000fe20000004100 */
[----:B------:R-:W-:Y:S01]  /*5930*/  ISETP.GE.AND P0, PT, R22, R31, PT ;  /* 0x0000001f1600720c */ /* 0x000fe20003f06270 */
[----:B------:R-:W-:Y:S02]  /*5940*/  @!P1 HADD2.F32 R50, -RZ, R53.H0_H0 ;  /* 0x20000035ff329230 */ /* 0x000fe40000004100 */
[----:B------:R-:W-:Y:S01]  /*5950*/  @!P1 FMUL.FTZ R10, R42, R47 ;  /* 0x0000002f2a0a9220 */ /* 0x000fe20000410000 */
[--C-:B------:R-:W-:Y:S02]  /*5960*/  @!P1 HADD2.F32 R36, -RZ, R38.reuse.H0_H0 ;  /* 0x20000026ff249230 */ /* 0x100fe40000004100 */
[----:B------:R-:W-:Y:S01]  /*5970*/  @!P1 FMUL.FTZ R15, R34, R37 ;  /* 0x00000025220f9220 */ /* 0x000fe20000410000 */
[----:B------:R-:W-:Y:S02]  /*5980*/  @!P1 HADD2.F32 R54, -RZ, R57.H1_H1 ;  /* 0x30000039ff369230 */ /* 0x000fe40000004100 */
[----:B------:R-:W-:Y:S01]  /*5990*/  @!P1 FFMA.FTZ R10, R51, R48, R10 ;  /* 0x00000030330a9223 */ /* 0x000fe2000001000a */
[----:B------:R-:W-:Y:S01]  /*59a0*/  @!P1 HADD2.F32 R53, -RZ, R53.H1_H1 ;  /* 0x30000035ff359230 */ /* 0x000fe20000004100 */
[----:B------:R-:W-:Y:S01]  /*59b0*/  @!P1 MOV R51, R66 ;  /* 0x0000004200339202 */ /* 0x000fe20000000f00 */
[----:B------:R-:W-:Y:S02]  /*59c0*/  @!P1 HADD2.F32 R38, -RZ, R38.H1_H1 ;  /* 0x30000026ff269230 */ /* 0x000fe40000004100 */
[----:B------:R-:W-:Y:S01]  /*59d0*/  @!P1 FFMA.FTZ R11, R50, R52, R11 ;  /* 0x00000034320b9223 */ /* 0x000fe2000001000b */
[--C-:B------:R-:W-:Y:S02]  /*59e0*/  @!P1 HADD2.F32 R50, -RZ, R58.reuse.H0_H0 ;  /* 0x2000003aff329230 */ /* 0x100fe40000004100 */
[----:B------:R-:W-:Y:S01]  /*59f0*/  @!P1 FMUL.FTZ R13, R36, R43 ;  /* 0x0000002b240d9220 */ /* 0x000fe20000410000 */
[--C-:B------:R-:W-:Y:S02]  /*5a00*/  @!P1 HADD2.F32 R48, -RZ, R51.reuse.H0_H0 ;  /* 0x20000033ff309230 */ /* 0x100fe40000004100 */
[----:B------:R-:W-:Y:S01]  /*5a10*/  @!P1 FFMA.FTZ R12, R53, R54, R12 ;  /* 0x00000036350c9223 */ /* 0x000fe2000001000c */
[----:B------:R-:W-:Y:S02]  /*5a20*/  @!P1 HADD2.F32 R52, -RZ, R58.H1_H1 ;  /* 0x3000003aff349230 */ /* 0x000fe40000004100 */
[----:B------:R-:W-:Y:S01]  /*5a30*/  @!P1 FMUL.FTZ R14, R38, R39 ;  /* 0x00000027260e9220 */ /* 0x000fe20000410000 */
[----:B------:R-:W-:Y:S02]  /*5a40*/  @!P1 HADD2.F32 R51, -RZ, R51.H1_H1 ;  /* 0x30000033ff339230 */ /* 0x000fe40000004100 */
[----:B------:R-:W-:Y:S01]  /*5a50*/  @!P1 FMUL.FTZ R16, R35, R32 ;  /* 0x0000002023109220 */ /* 0x000fe20000410000 */
[----:B------:R-:W-:Y:S02]  /*5a60*/  @!P1 HADD2.F32 R53, -RZ, R59.H0_H0 ;  /* 0x2000003bff359230 */ /* 0x000fe40000004100 */
[----:B------:R-:W-:Y:S01]  /*5a70*/  @!P1 FFMA.FTZ R13, R48, R50, R13 ;  /* 0x00000032300d9223 */ /* 0x000fe2000001000d */
[----:B------:R-:W-:Y:S02]  /*5a80*/  @!P1 HADD2.F32 R18, -RZ, R55.H0_H0 ;  /* 0x20000037ff129230 */ /* 0x000fe40000004100 */
[----:B------:R-:W-:Y:S01]  /*5a90*/  @!P1 FFMA.FTZ R14, R51, R52, R14 ;  /* 0x00000034330e9223 */ /* 0x000fe2000001000e */
[----:B------:R-:W-:Y:S01]  /*5aa0*/  @!P1 HADD2.F32 R54, -RZ, R59.H1_H1 ;  /* 0x3000003bff369230 */ /* 0x000fe20000004100 */
[----:B------:R-:W-:Y:S01]  /*5ab0*/  @!P1 F2FP.F16.F32.PACK_AB R20, R10, R9 ;  /* 0x000000090a14923e */ /* 0x000fe200000000ff */
[----:B------:R-:W-:Y:S01]  /*5ac0*/  @!P1 HADD2.F32 R17, -RZ, R55.H1_H1 ;  /* 0x30000037ff119230 */ /* 0x000fe20000004100 */
[----:B------:R-:W-:Y:S01]  /*5ad0*/  @!P0 IADD3 R19, P2, PT, R30, 0x40, RZ ;  /* 0x000000401e138810 */ /* 0x000fe20007f5e0ff */
[----:B------:R-:W-:Y:S01]  /*5ae0*/  @!P1 FFMA.FTZ R15, R18, R53, R15 ;  /* 0x00000035120f9223 */ /* 0x000fe2000001000f */
[----:B------:R-:W-:Y:S02]  /*5af0*/  @!P1 F2FP.F16.F32.PACK_AB R21, R12, R11 ;  /* 0x0000000b0c15923e */ /* 0x000fe400000000ff */
[----:B------:R-:W-:Y:S01]  /*5b00*/  @!P0 IADD3.X R129, PT, PT, RZ, R128, RZ, P2, !PT ;  /* 0x00000080ff818210 */ /* 0x000fe200017fe4ff */
[----:B------:R-:W-:Y:S01]  /*5b10*/  @!P1 FFMA.FTZ R16, R17, R54, R16 ;  /* 0x0000003611109223 */ /* 0x000fe20000010010 */
[----:B------:R-:W-:Y:S02]  /*5b20*/  @!P0 ISETP.GE.U32.AND P2, PT, R22, R33, PT ;  /* 0x000000211600820c */ /* 0x000fe40003f46070 */
[----:B------:R-:W-:Y:S02]  /*5b30*/  @!P1 F2FP.F16.F32.PACK_AB R131, R14, R13 ;  /* 0x0000000d0e83923e */ /* 0x000fe400000000ff */
[----:B------:R-:W-:Y:S02]  /*5b40*/  @!P0 SEL R19, R19, 0x40, P2 ;  /* 0x0000004013138807 */ /* 0x000fe40001000000 */
[----:B------:R-:W-:Y:S02]  /*5b50*/  @!P1 F2FP.F16.F32.PACK_AB R132, R16, R15 ;  /* 0x0000000f1084923e */ /* 0x000fe400000000ff */
[----:B------:R-:W-:Y:S02]  /*5b60*/  @!P0 SEL R130, R129, RZ, P2 ;  /* 0x000000ff81828207 */ /* 0x000fe40001000000 */
[----:B------:R-:W-:Y:S02]  /*5b70*/  @!P0 SHF.L.U32 R129, R19, 0x1, RZ ;  /* 0x0000000113818819 */ /* 0x000fe400000006ff */
[----:B------:R-:W-:Y:S02]  /*5b80*/  @!P1 MOV R64, R20 ;  /* 0x0000001400409202 */ /* 0x000fe40000000f00 */
        /* <DEDUP_REMOVED lines=15> */
[----:B------:R3:W5:Y:S02]  /*5c80*/  @!P0 LDG.E.128 R56, desc[UR6][R50.64] ;  /* 0x0000000632388981 */ /* 0x000764000c1e1d00 */
[----:B---3--:R-:W-:Y:S02]  /*5c90*/  @!P0 MOV R50, R68 ;  /* 0x0000004400328202 */ /* 0x008fe40000000f00 */
[----:B--2---:R-:W-:Y:S02]  /*5ca0*/  @!P0 MOV R64, R69 ;  /* 0x0000004500408202 */ /* 0x004fe40000000f00 */
[----:B------:R-:W-:Y:S01]  /*5cb0*/  @!P0 MOV R65, R70 ;  /* 0x0000004600418202 */ /* 0x000fe20000000f00 */
[--C-:B------:R-:W-:Y:S02]  /*5cc0*/  @!P0 HADD2.F32 R51, -RZ, R50.reuse.H0_H0 ;  /* 0x20000032ff338230 */ /* 0x100fe40000004100 */
[----:B------:R-:W-:Y:S02]  /*5cd0*/  @!P0 HADD2.F32 R50, -RZ, R50.H1_H1 ;  /* 0x30000032ff328230 */ /* 0x000fe40000004100 */
[--C-:B----4-:R-:W-:Y:S02]  /*5ce0*/  @!P0 HADD2.F32 R41, -RZ, R132.reuse.H0_H0 ;  /* 0x20000084ff298230 */ /* 0x110fe40000004100 */
[----:B------:R-:W-:Y:S02]  /*5cf0*/  @!P0 HADD2.F32 R38, -RZ, R132.H1_H1 ;  /* 0x30000084ff268230 */ /* 0x000fe40000004100 */
[--C-:B------:R-:W-:Y:S02]  /*5d00*/  @!P0 HADD2.F32 R39, -RZ, R133.reuse.H0_H0 ;  /* 0x20000085ff278230 */ /* 0x100fe40000004100 */
[----:B------:R-:W-:Y:S01]  /*5d10*/  @!P1 FADD.FTZ R41, -R41, -RZ ;  /* 0x800000ff29299221 */ /* 0x000fe20000010100 */
[----:B------:R-:W-:Y:S02]  /*5d20*/  @!P0 HADD2.F32 R37, -RZ, R134.H0_H0 ;  /* 0x20000086ff258230 */ /* 0x000fe40000004100 */
[----:B------:R-:W-:Y:S01]  /*5d30*/  @!P1 FADD.FTZ R38, -R38, -RZ ;  /* 0x800000ff26269221 */ /* 0x000fe20000010100 */
[--C-:B-----5:R-:W-:Y:S02]  /*5d40*/  @!P0 HADD2.F32 R14, -RZ, R16.reuse.H0_H0 ;  /* 0x20000010ff0e8230 */ /* 0x120fe40000004100 */
[----:B------:R-:W-:Y:S01]  /*5d50*/  @!P1 FADD.FTZ R39, -R39, -RZ ;  /* 0x800000ff27279221 */ /* 0x000fe20000010100 */
[----:B------:R-:W-:Y:S02]  /*5d60*/  @!P0 HADD2.F32 R15, -RZ, R16.H1_H1 ;  /* 0x30000010ff0f8230 */ /* 0x000fe40000004100 */
[----:B------:R-:W-:Y:S01]  /*5d70*/  @!P1 FADD.FTZ R37, -R37, -RZ ;  /* 0x800000ff25259221 */ /* 0x000fe20000010100 */
[--C-:B------:R-:W-:Y:S02]  /*5d80*/  @!P0 HADD2.F32 R36, -RZ, R18.reuse.H0_H0 ;  /* 0x20000012ff248230 */ /* 0x100fe40000004100 */
[----:B------:R-:W-:Y:S01]  /*5d90*/  @!P0 FMUL.FTZ R14, R14, R41 ;  /* 0x000000290e0e8220 */ /* 0x000fe20000410000 */
[----:B------:R-:W-:Y:S02]  /*5da0*/  @!P0 HADD2.F32 R34, -RZ, R18.H1_H1 ;  /* 0x30000012ff228230 */ /* 0x000fe40000004100 */
[----:B------:R-:W-:Y:S01]  /*5db0*/  @!P0 FMUL.FTZ R15, R15, R38 ;  /* 0x000000260f0f8220 */ /* 0x000fe20000410000 */
[--C-:B------:R-:W-:Y:S02]  /*5dc0*/  @!P0 HADD2.F32 R48, -RZ, R56.reuse.H0_H0 ;  /* 0x20000038ff308230 */ /* 0x100fe40000004100 */
[----:B------:R-:W-:Y:S02]  /*5dd0*/  @!P0 HADD2.F32 R18, -RZ, R133.H1_H1 ;  /* 0x30000085ff128230 */ /* 0x000fe40000004100 */
[----:B------:R-:W-:Y:S02]  /*5de0*/  @!P0 HADD2.F32 R52, -RZ, R56.H1_H1 ;  /* 0x30000038ff348230 */ /* 0x000fe40000004100 */
[----:B------:R-:W-:Y:S01]  /*5df0*/  @!P0 FFMA.FTZ R14, R51, R48, R14 ;  /* 0x00000030330e8223 */ /* 0x000fe2000001000e */
[----:B------:R-:W-:Y:S02]  /*5e00*/  @!P0 HADD2.F32 R16, -RZ, R17.H0_H0 ;  /* 0x20000011ff108230 */ /* 0x000fe40000004100 */
[----:B------:R-:W-:Y:S01]  /*5e10*/  @!P1 FADD.FTZ R18, -R18, -RZ ;  /* 0x800000ff12129221 */ /* 0x000fe20000010100 */
[--C-:B------:R-:W-:Y:S02]  /*5e20*/  @!P0 HADD2.F32 R20, -RZ, R19.reuse.H0_H0 ;  /* 0x20000013ff148230 */ /* 0x100fe40000004100 */
[----:B------:R-:W-:Y:S01]  /*5e30*/  @!P0 FFMA.FTZ R15, R50, R52, R15 ;  /* 0x00000034320f8223 */ /* 0x000fe2000001000f */
[----:B------:R-:W-:Y:S01]  /*5e40*/  @!P0 HADD2.F32 R32, -RZ, R19.H1_H1 ;  /* 0x30000013ff208230 */ /* 0x000fe20000004100 */
[----:B------:R-:W-:Y:S01]  /*5e50*/  @!P0 MOV R52, R71 ;  /* 0x0000004700348202 */ /* 0x000fe20000000f00 */
[----:B------:R-:W-:Y:S02]  /*5e60*/  @!P0 HADD2.F32 R19, -RZ, R134.H1_H1 ;  /* 0x30000086ff138230 */ /* 0x000fe40000004100 */
[----:B------:R-:W-:Y:S01]  /*5e70*/  @!P0 FMUL.FTZ R16, R16, R39 ;  /* 0x0000002710108220 */ /* 0x000fe20000410000 */
[----:B------:R-:W-:Y:S01]  /*5e80*/  @!P0 HADD2.F32 R35, -RZ, R135.H0_H0 ;  /* 0x20000087ff238230 */ /* 0x000fe20000004100 */
[----:B------:R-:W-:Y:S01]  /*5e90*/  @!P0 F2FP.F16.F32.PACK_AB R129, R15, R14 ;  /* 0x0000000e0f81823e */ /* 0x000fe200000000ff */
[----:B------:R-:W-:Y:S02]  /*5ea0*/  @!P0 HADD2.F32 R17, -RZ, R17.H1_H1 ;  /* 0x30000011ff118230 */ /* 0x000fe40000004100 */
[----:B------:R-:W-:Y:S01]  /*5eb0*/  @!P1 FADD.FTZ R19, -R19, -RZ ;  /* 0x800000ff13139221 */ /* 0x000fe20000010100 */
[----:B------:R-:W-:Y:S01]  /*5ec0*/  @!P0 HADD2.F32 R21, -RZ, R135.H1_H1 ;  /* 0x30000087ff158230 */ /* 0x000fe20000004100 */
[----:B------:R-:W-:Y:S01]  /*5ed0*/  @!P0 MOV R68, R129 ;  /* 0x0000008100448202 */ /* 0x000fe20000000f00 */
[--C-:B------:R-:W-:Y:S02]  /*5ee0*/  @!P0 HADD2.F32 R54, -RZ, R57.reuse.H0_H0 ;  /* 0x20000039ff368230 */ /* 0x100fe40000004100 */
[----:B------:R-:W-:Y:S01]  /*5ef0*/  @!P0 FMUL.FTZ R17, R17, R18 ;  /* 0x0000001211118220 */ /* 0x000fe20000410000 */
[--C-:B------:R-:W-:Y:S02]  /*5f00*/  @!P0 HADD2.F32 R53, -RZ, R64.reuse.H0_H0 ;  /* 0x20000040ff358230 */ /* 0x100fe40000004100 */
[----:B------:R-:W-:Y:S01]  /*5f10*/  @!P0 FMUL.FTZ R18, R36, R37 ;  /* 0x0000002524128220 */ /* 0x000fe20000410000 */
[----:B------:R-:W-:Y:S02]  /*5f20*/  @!P0 HADD2.F32 R55, -RZ, R57.H1_H1 ;  /* 0x30000039ff378230 */ /* 0x000fe40000004100 */
[----:B------:R-:W-:Y:S01]  /*5f30*/  @!P0 FMUL.FTZ R19, R34, R19 ;  /* 0x0000001322138220 */ /* 0x000fe20000410000 */
[----:B------:R-:W-:Y:S02]  /*5f40*/  @!P0 HADD2.F32 R48, -RZ, R64.H1_H1 ;  /* 0x30000040ff308230 */ /* 0x000fe40000004100 */
[----:B------:R-:W-:Y:S01]  /*5f50*/  @!P1 FADD.FTZ R35, -R35, -RZ ;  /* 0x800000ff23239221 */ /* 0x000fe20000010100 */
[--C-:B------:R-:W-:Y:S02]  /*5f60*/  @!P0 HADD2.F32 R56, -RZ, R58.reuse.H0_H0 ;  /* 0x2000003aff388230 */ /* 0x100fe40000004100 */
[----:B------:R-:W-:Y:S01]  /*5f70*/  @!P0 FFMA.FTZ R16, R53, R54, R16 ;  /* 0x0000003635108223 */ /* 0x000fe20000010010 */
        /* <DEDUP_REMOVED lines=22> */
.L_x_1724:
[----:B--23--:R-:W-:Y:S05]  /*60e0*/  BSYNC.RECONVERGENT B0 ;  /* 0x0000000000007941 */ /* 0x00cfea0003800200 */
.L_x_1723:
[----:B------:R-:W-:Y:S04]  /*60f0*/  BSSY.RECONVERGENT B0, `(.L_x_1725) ;  /* 0x000010e000007945 */ /* 0x000fe80003800200 */
[----:B------:R-:W-:Y:S05]  /*6100*/  @!P6 BRA `(.L_x_1726) ;  /* 0x000000100030e947 */ /* 0x000fea0003800000 */
[C---:B------:R-:W-:Y:S02]  /*6110*/  ISETP.GE.AND P0, PT, R24.reuse, R31, PT ;  /* 0x0000001f1800720c */ /* 0x040fe40003f06270 */
[C---:B----4-:R-:W-:Y:S04]  /*6120*/  LEA R10, P2, R103.reuse, R26, 0x1 ;  /* 0x0000001a670a7211 */ /* 0x050fe800078408ff */
[----:B------:R-:W-:Y:S05]  /*6130*/  LEA.HI.X R11, R103, R27, R101, 0x1, P2 ;  /* 0x0000001b670b7211 */ /* 0x000fea00010f0c65 */
[----:B------:R-:W2:Y:S02]  /*6140*/  LDG.E.128 R44, desc[UR6][R10.64] ;  /* 0x000000060a2c7981 */ /* 0x000ea4000c1e1d00 */
        /* <DEDUP_REMOVED lines=16> */
[----:B------:R5:W2:Y:S01]  /*6250*/  @!P0 LDG.E.128 R36, desc[UR6][R14.64] ;  /* 0x000000060e248981 */ /* 0x000aa2000c1e1d00 */
[--C-:B---3--:R-:W-:Y:S02]  /*6260*/  @!P0 HADD2.F32 R2, -RZ, R4.reuse.H1_H1 ;  /* 0x30000004ff028230 */ /* 0x108fe40000004100 */
[----:B------:R-:W-:Y:S02]  /*6270*/  @!P0 HADD2.F32 R0, -RZ, R4.H0_H0 ;  /* 0x20000004ff008230 */ /* 0x000fe40000004100 */
[--C-:B------:R-:W-:Y:S02]  /*6280*/  @!P0 HADD2.F32 R3, -RZ, R5.reuse.H0_H0 ;  /* 0x20000005ff038230 */ /* 0x100fe40000004100 */
[----:B------:R-:W-:Y:S02]  /*6290*/  @!P0 HADD2.F32 R4, -RZ, R5.H1_H1 ;  /* 0x30000005ff048230 */ /* 0x000fe40000004100 */
[----:B----4-:R-:W-:Y:S02]  /*62a0*/  @!P0 HADD2.F32 R17, -RZ, R40.H1_H1 ;  /* 0x30000028ff118230 */ /* 0x010fe40000004100 */
[--C-:B-----5:R-:W-:Y:S02]  /*62b0*/  @!P0 HADD2.F32 R14, -RZ, R42.reuse.H0_H0 ;  /* 0x2000002aff0e8230 */ /* 0x120fe40000004100 */
[----:B------:R-:W-:Y:S02]  /*62c0*/  @!P0 HADD2.F32 R13, -RZ, R42.H1_H1 ;  /* 0x3000002aff0d8230 */ /* 0x000fe40000004100 */
[----:B------:R-:W-:Y:S01]  /*62d0*/  @!P1 FADD.FTZ R17, -R17, -RZ ;  /* 0x800000ff11119221 */ /* 0x000fe20000010100 */
[----:B------:R-:W-:Y:S02]  /*62e0*/  @!P0 HADD2.F32 R8, -RZ, R43.H1_H1 ;  /* 0x3000002bff088230 */ /* 0x000fe40000004100 */
[----:B------:R-:W-:Y:S01]  /*62f0*/  @!P1 FADD.FTZ R14, -R14, -RZ ;  /* 0x800000ff0e0e9221 */ /* 0x000fe20000010100 */
[----:B------:R-:W-:Y:S02]  /*6300*/  @!P0 HADD2.F32 R19, -RZ, R40.H0_H0 ;  /* 0x20000028ff138230 */ /* 0x000fe40000004100 */
[----:B------:R-:W-:Y:S01]  /*6310*/  @!P0 FMUL.FTZ R2, R2, R17 ;  /* 0x0000001102028220 */ /* 0x000fe20000410000 */
[--C-:B------:R-:W-:Y:S01]  /*6320*/  @!P0 HADD2.F32 R5, -RZ, R6.reuse.H0_H0 ;  /* 0x20000006ff058230 */ /* 0x100fe20000004100 */
[----:B--2---:R-:W-:Y:S01]  /*6330*/  @!P0 MOV R17, R44 ;  /* 0x0000002c00118202 */ /* 0x004fe20000000f00 */
        /* <DEDUP_REMOVED lines=14> */
[----:B------:R-:W-:Y:S02]  /*6420*/  @!P0 HADD2.F32 R13, -RZ, R17.H0_H0 ;  /* 0x20000011ff0d8230 */ /* 0x000fe40000004100 */
[----:B------:R-:W-:Y:S01]  /*6430*/  @!P0 FMUL.FTZ R8, R9, R8 ;  /* 0x0000000809088220 */ /* 0x000fe20000410000 */
[----:B------:R-:W-:Y:S02]  /*6440*/  @!P0 HADD2.F32 R18, -RZ, R39.H1_H1 ;  /* 0x30000027ff128230 */ /* 0x000fe40000004100 */
[----:B------:R-:W-:Y:S01]  /*6450*/  @!P0 FMUL.FTZ R0, R0, R19 ;  /* 0x0000001300008220 */ /* 0x000fe20000410000 */
[----:B------:R-:W-:Y:S01]  /*6460*/  @!P1 FADD.FTZ R7, -R7, -RZ ;  /* 0x800000ff07079221 */ /* 0x000fe20000010100 */
[----:B------:R-:W-:Y:S01]  /*6470*/  @!P0 MOV R9, R45 ;  /* 0x0000002d00098202 */ /* 0x000fe20000000f00 */
[----:B------:R-:W-:Y:S01]  /*6480*/  @!P0 FMUL.FTZ R3, R3, R16 ;  /* 0x0000001003038220 */ /* 0x000fe20000410000 */
[----:B------:R-:W-:Y:S02]  /*6490*/  @!P0 HADD2.F32 R16, -RZ, R36.H1_H1 ;  /* 0x30000024ff108230 */ /* 0x000fe40000004100 */
[----:B------:R-:W-:Y:S01]  /*64a0*/  @!P0 FMUL.FTZ R4, R4, R15 ;  /* 0x0000000f04048220 */ /* 0x000fe20000410000 */
[----:B------:R-:W-:Y:S01]  /*64b0*/  @!P0 HADD2.F32 R15, -RZ, R17.H1_H1 ;  /* 0x30000011ff0f8230 */ /* 0x000fe20000004100 */
[----:B------:R-:W-:Y:S01]  /*64c0*/  ISETP.GE.AND P1, PT, R23, R31, PT ;  /* 0x0000001f1700720c */ /* 0x000fe20003f26270 */
[----:B------:R-:W-:Y:S02]  /*64d0*/  @!P0 HADD2.F32 R17, -RZ, R39.H0_H0 ;  /* 0x20000027ff118230 */ /* 0x000fe40000004100 */
[----:B------:R-:W-:Y:S01]  /*64e0*/  @!P0 FMUL.FTZ R7, R12, R7 ;  /* 0x000000070c078220 */ /* 0x000fe20000410000 */
[--C-:B------:R-:W-:Y:S02]  /*64f0*/  @!P0 HADD2.F32 R12, -RZ, R9.reuse.H0_H0 ;  /* 0x20000009ff0c8230 */ /* 0x100fe40000004100 */
[----:B------:R-:W-:Y:S01]  /*6500*/  @!P0 FFMA.FTZ R0, R13, R14, R0 ;  /* 0x0000000e0d008223 */ /* 0x000fe20000010000 */
[----:B------:R-:W-:Y:S02]  /*6510*/  @!P0 HADD2.F32 R13, -RZ, R9.H1_H1 ;  /* 0x30000009ff0d8230 */ /* 0x000fe40000004100 */
[----:B------:R-:W-:Y:S01]  /*6520*/  @!P0 FFMA.FTZ R2, R15, R16, R2 ;  /* 0x000000100f028223 */ /* 0x000fe20000010002 */
[--C-:B------:R-:W-:Y:S01]  /*6530*/  @!P0 HADD2.F32 R9, -RZ, R37.reuse.H0_H0 ;  /* 0x20000025ff098230 */ /* 0x100fe20000004100 */
[----:B------:R-:W-:Y:S01]  /*6540*/  @!P0 MOV R19, R46 ;  /* 0x0000002e00138202 */ /* 0x000fe20000000f00 */
[----:B------:R-:W-:Y:S02]  /*6550*/  @!P0 HADD2.F32 R14, -RZ, R37.H1_H1 ;  /* 0x30000025ff0e8230 */ /* 0x000fe40000004100 */
[--C-:B------:R-:W-:Y:S02]  /*6560*/  @!P0 HADD2.F32 R15, -RZ, R38.reuse.H0_H0 ;  /* 0x20000026ff0f8230 */ /* 0x100fe40000004100 */
[----:B------:R-:W-:Y:S01]  /*6570*/  @!P0 FFMA.FTZ R3, R12, R9, R3 ;  /* 0x000000090c038223 */ /* 0x000fe20000010003 */
[--C-:B------:R-:W-:Y:S02]  /*6580*/  @!P0 HADD2.F32 R12, -RZ, R19.reuse.H0_H0 ;  /* 0x20000013ff0c8230 */ /* 0x100fe40000004100 */
[----:B------:R-:W-:Y:S01]  /*6590*/  @!P0 FFMA.FTZ R4, R13, R14, R4 ;  /* 0x0000000e0d048223 */ /* 0x000fe20000010004 */
[----:B------:R-:W-:Y:S01]  /*65a0*/  @!P0 HADD2.F32 R16, -RZ, R38.H1_H1 ;  /* 0x30000026ff108230 */ /* 0x000fe20000004100 */
[----:B------:R-:W-:Y:S02]  /*65b0*/  @!P0 F2FP.F16.F32.PACK_AB R13, R2, R0 ;  /* 0x00000000020d823e */ /* 0x000fe400000000ff */
[----:B------:R-:W-:Y:S01]  /*65c0*/  @!P0 MOV R2, R47 ;  /* 0x0000002f00028202 */ /* 0x000fe20000000f00 */
[----:B------:R-:W-:Y:S01]  /*65d0*/  @!P0 FFMA.FTZ R5, R12, R15, R5 ;  /* 0x0000000f0c058223 */ /* 0x000fe20000010005 */
[----:B------:R-:W-:Y:S02]  /*65e0*/  @!P1 ISETP.GE.U32.AND P2, PT, R23, R33, PT ;  /* 0x000000211700920c */ /* 0x000fe40003f46070 */
[----:B------:R-:W-:Y:S01]  /*65f0*/  @!P0 F2FP.F16.F32.PACK_AB R4, R4, R3 ;  /* 0x000000030404823e */ /* 0x000fe200000000ff */
[----:B------:R-:W-:Y:S01]  /*6600*/  @!P0 HADD2.F32 R3, -RZ, R19.H1_H1 ;  /* 0x30000013ff038230 */ /* 0x000fe20000004100 */
[----:B------:R-:W-:Y:S01]  /*6610*/  @!P0 MOV R44, R13 ;  /* 0x0000000d002c8202 */ /* 0x000fe20000000f00 */
[--C-:B------:R-:W-:Y:S01]  /*6620*/  @!P0 HADD2.F32 R0, -RZ, R2.reuse.H0_H0 ;  /* 0x20000002ff008230 */ /* 0x100fe20000004100 */
[----:B------:R-:W-:Y:S01]  /*6630*/  @!P0 MOV R45, R4 ;  /* 0x00000004002d8202 */ /* 0x000fe20000000f00 */
[----:B------:R-:W-:Y:S01]  /*6640*/  @!P0 HADD2.F32 R9, -RZ, R2.H1_H1 ;  /* 0x30000002ff098230 */ /* 0x000fe20000004100 */
[----:B------:R-:W-:Y:S01]  /*6650*/  @!P1 SEL R12, R30, RZ, P2 ;  /* 0x000000ff1e0c9207 */ /* 0x000fe20001000000 */
[----:B------:R-:W-:Y:S01]  /*6660*/  @!P0 FFMA.FTZ R6, R3, R16, R6 ;  /* 0x0000001003068223 */ /* 0x000fe20000010006 */
[----:B------:R-:W-:Y:S01]  /*6670*/  @!P0 FFMA.FTZ R7, R0, R17, R7 ;  /* 0x0000001100078223 */ /* 0x000fe20000010007 */
[----:B------:R-:W-:Y:S01]  /*6680*/  @!P1 SEL R15, R128, RZ, P2 ;  /* 0x000000ff800f9207 */ /* 0x000fe20001000000 */
[----:B------:R-:W-:Y:S01]  /*6690*/  @!P0 FFMA.FTZ R8, R9, R18, R8 ;  /* 0x0000001209088223 */ /* 0x000fe20000010008 */
[----:B------:R-:W-:Y:S02]  /*66a0*/  @!P1 IADD3 R2, P6, PT, R115, R12, RZ ;  /* 0x0000000c73029210 */ /* 0x000fe40007fde0ff */
[----:B------:R-:W-:Y:S02]  /*66b0*/  @!P0 F2FP.F16.F32.PACK_AB R6, R6, R5 ;  /* 0x000000050606823e */ /* 0x000fe400000000ff */
[----:B------:R-:W-:Y:S02]  /*66c0*/  @!P1 IADD3.X R15, PT, PT, R100, R15, RZ, P6, !PT ;  /* 0x0000000f640f9210 */ /* 0x000fe400037fe4ff */
[C---:B------:R-:W-:Y:S02]  /*66d0*/  LEA R34, P6, R99.reuse, R82, 0x1 ;  /* 0x0000005263227211 */ /* 0x040fe400078c08ff */
[----:B------:R-:W-:Y:S02]  /*66e0*/  @!P0 F2FP.F16.F32.PACK_AB R7, R8, R7 ;  /* 0x000000070807823e */ /* 0x000fe400000000ff */
[C---:B------:R-:W-:Y:S02]  /*66f0*/  @!P1 SHF.L.U32 R9, R2.reuse, 0x1, RZ ;  /* 0x0000000102099819 */ /* 0x040fe400000006ff */
[----:B------:R-:W-:Y:S02]  /*6700*/  LEA.HI.X R35, R99, R83, R94, 0x1, P6 ;  /* 0x0000005363237211 */ /* 0x000fe400030f0c5e */
        /* <DEDUP_REMOVED lines=14> */
[----:B------:R1:W2:Y:S01]  /*67f0*/  @!P1 LDG.E.128 R36, desc[UR6][R14.64+0x40] ;  /* 0x000040060e249981 */ /* 0x0002a2000c1e1d00 */
[----:B---3--:R-:W-:Y:S01]  /*6800*/  @!P1 MOV R18, R42 ;  /* 0x0000002a00129202 */ /* 0x008fe20000000f00 */
[--C-:B----4-:R-:W-:Y:S02]  /*6810*/  @!P1 HADD2.F32 R17, -RZ, R48.reuse.H1_H1 ;  /* 0x30000030ff119230 */ /* 0x110fe40000004100 */
[----:B------:R-:W-:Y:S02]  /*6820*/  @!P1 HADD2.F32 R19, -RZ, R48.H0_H0 ;  /* 0x20000030ff139230 */ /* 0x000fe40000004100 */
[--C-:B-1----:R-:W-:Y:S02]  /*6830*/  @!P1 HADD2.F32 R15, -RZ, R49.reuse.H1_H1 ;  /* 0x30000031ff0f9230 */ /* 0x102fe40000004100 */
[----:B------:R-:W-:Y:S01]  /*6840*/  @!P0 FADD.FTZ R17, -R17, -RZ ;  /* 0x800000ff11118221 */ /* 0x000fe20000010100 */
[----:B------:R-:W-:Y:S02]  /*6850*/  @!P1 HADD2.F32 R14, -RZ, R50.H0_H0 ;  /* 0x20000032ff0e9230 */ /* 0x000fe40000004100 */
[----:B------:R-:W-:Y:S01]  /*6860*/  @!P0 FADD.FTZ R19, -R19, -RZ ;  /* 0x800000ff13138221 */ /* 0x000fe20000010100 */
[--C-:B-----5:R-:W-:Y:S02]  /*6870*/  @!P1 HADD2.F32 R2, -RZ, R4.reuse.H1_H1 ;  /* 0x30000004ff029230 */ /* 0x120fe40000004100 */
[----:B------:R-:W-:Y:S01]  /*6880*/  @!P0 FADD.FTZ R15, -R15, -RZ ;  /* 0x800000ff0f0f8221 */ /* 0x000fe20000010100 */
[----:B------:R-:W-:Y:S02]  /*6890*/  @!P1 HADD2.F32 R16, -RZ, R49.H0_H0 ;  /* 0x20000031ff109230 */ /* 0x000fe40000004100 */
[----:B------:R-:W-:Y:S01]  /*68a0*/  @!P0 FADD.FTZ R14, -R14, -RZ ;  /* 0x800000ff0e0e8221 */ /* 0x000fe20000010100 */
[----:B------:R-:W-:Y:S02]  /*68b0*/  @!P1 HADD2.F32 R0, -RZ, R4.H0_H0 ;  /* 0x20000004ff009230 */ /* 0x000fe40000004100 */
[----:B------:R-:W-:Y:S01]  /*68c0*/  @!P1 FMUL.FTZ R2, R2, R17 ;  /* 0x0000001102029220 */ /* 0x000fe20000410000 */
[--C-:B------:R-:W-:Y:S01]  /*68d0*/  @!P1 HADD2.F32 R3, -RZ, R5.reuse.H0_H0 ;  /* 0x20000005ff039230 */ /* 0x100fe20000004100 */
[----:B------:R-:W-:Y:S01]  /*68e0*/  @!P1 MOV R17, R40 ;  /* 0x0000002800119202 */ /* 0x000fe20000000f00 */
[----:B------:R-:W-:Y:S02]  /*68f0*/  @!P1 HADD2.F32 R4, -RZ, R5.H1_H1 ;  /* 0x30000005ff049230 */ /* 0x000fe40000004100 */
[----:B------:R-:W-:Y:S01]  /*6900*/  @!P0 FADD.FTZ R16, -R16, -RZ ;  /* 0x800000ff10108221 */ /* 0x000fe20000010100 */
[----:B------:R-:W-:Y:S02]  /*6910*/  @!P1 HADD2.F32 R5, -RZ, R6.H0_H0 ;  /* 0x20000006ff059230 */ /* 0x000fe40000004100 */
[----:B------:R-:W-:Y:S01]  /*6920*/  @!P1 FMUL.FTZ R0, R0, R19 ;  /* 0x0000001300009220 */ /* 0x000fe20000410000 */
[--C-:B------:R-:W-:Y:S02]  /*6930*/  @!P1 HADD2.F32 R12, -RZ, R7.reuse.H0_H0 ;  /* 0x20000007ff0c9230 */ /* 0x100fe40000004100 */
[----:B------:R-:W-:Y:S01]  /*6940*/  @!P1 FMUL.FTZ R4, R4, R15 ;  /* 0x0000000f04049220 */ /* 0x000fe20000410000 */
[----:B------:R-:W-:Y:S02]  /*6950*/  @!P1 HADD2.F32 R9, -RZ, R7.H1_H1 ;  /* 0x30000007ff099230 */ /* 0x000fe40000004100 */
[----:B------:R-:W-:Y:S01]  /*6960*/  @!P1 FMUL.FTZ R5, R5, R14 ;  /* 0x0000000e05059220 */ /* 0x000fe20000410000 */
[--C-:B------:R-:W-:Y:S02]  /*6970*/  @!P1 HADD2.F32 R7, -RZ, R51.reuse.H0_H0 ;  /* 0x20000033ff079230 */ /* 0x100fe40000004100 */
[----:B------:R-:W-:Y:S01]  /*6980*/  @!P1 FMUL.FTZ R3, R3, R16 ;  /* 0x0000001003039220 */ /* 0x000fe20000410000 */
[----:B------:R-:W-:Y:S01]  /*6990*/  @!P1 HADD2.F32 R8, -RZ, R51.H1_H1 ;  /* 0x30000033ff089230 */ /* 0x000fe20000004100 */
[----:B------:R-:W-:Y:S01]  /*69a0*/  @!P1 MOV R19, R41 ;  /* 0x0000002900139202 */ /* 0x000fe20000000f00 */
[----:B--2---:R-:W-:Y:S02]  /*69b0*/  @!P1 HADD2.F32 R14, -RZ, R36.H0_H0 ;  /* 0x20000024ff0e9230 */ /* 0x004fe40000004100 */
[----:B------:R-:W-:Y:S01]  /*69c0*/  @!P0 FADD.FTZ R7, -R7, -RZ ;  /* 0x800000ff07078221 */ /* 0x000fe20000010100 */
[--C-:B------:R-:W-:Y:S02]  /*69d0*/  @!P1 HADD2.F32 R15, -RZ, R17.reuse.H0_H0 ;  /* 0x20000011ff0f9230 */ /* 0x100fe40000004100 */
[----:B------:R-:W-:Y:S01]  /*69e0*/  @!P0 FADD.FTZ R8, -R8, -RZ ;  /* 0x800000ff08088221 */ /* 0x000fe20000010100 */
[----:B------:R-:W-:Y:S02]  /*69f0*/  @!P1 HADD2.F32 R13, -RZ, R50.H1_H1 ;  /* 0x30000032ff0d9230 */ /* 0x000fe40000004100 */
[----:B------:R-:W-:Y:S01]  /*6a00*/  @!P1 FMUL.FTZ R7, R12, R7 ;  /* 0x000000070c079220 */ /* 0x000fe20000410000 */
[----:B------:R-:W-:Y:S02]  /*6a10*/  @!P1 HADD2.F32 R16, -RZ, R36.H1_H1 ;  /* 0x30000024ff109230 */ /* 0x000fe40000004100 */
[----:B------:R-:W-:Y:S01]  /*6a20*/  @!P1 FMUL.FTZ R8, R9, R8 ;  /* 0x0000000809089220 */ /* 0x000fe20000410000 */
[----:B------:R-:W-:Y:S02]  /*6a30*/  @!P1 HADD2.F32 R17, -RZ, R17.H1_H1 ;  /* 0x30000011ff119230 */ /* 0x000fe40000004100 */
[----:B------:R-:W-:Y:S01]  /*6a40*/  @!P1 FFMA.FTZ R0, R15, R14, R0 ;  /* 0x0000000e0f009223 */ /* 0x000fe20000010000 */
[----:B------:R-:W-:Y:S02]  /*6a50*/  @!P1 HADD2.F32 R6, -RZ, R6.H1_H1 ;  /* 0x30000006ff069230 */ /* 0x000fe40000004100 */
[----:B------:R-:W-:Y:S01]  /*6a60*/  @!P0 FADD.FTZ R13, -R13, -RZ ;  /* 0x800000ff0d0d8221 */ /* 0x000fe20000010100 */
[----:B------:R-:W-:Y:S01]  /*6a70*/  @!P1 HADD2.F32 R9, -RZ, R37.H0_H0 ;  /* 0x20000025ff099230 */ /* 0x000fe20000004100 */
[----:B------:R-:W-:Y:S01]  /*6a80*/  ISETP.GE.AND P0, PT, R22, R31, PT ;  /* 0x0000001f1600720c */ /* 0x000fe20003f06270 */
[----:B------:R-:W-:Y:S02]  /*6a90*/  @!P1 HADD2.F32 R12, -RZ, R19.H0_H0 ;  /* 0x20000013ff0c9230 */ /* 0x000fe40000004100 */
[----:B------:R-:W-:Y:S01]  /*6aa0*/  @!P1 FFMA.FTZ R2, R17, R16, R2 ;  /* 0x0000001011029223 */ /* 0x000fe20000010002 */
[----:B------:R-:W-:Y:S02]  /*6ab0*/  @!P1 HADD2.F32 R14, -RZ, R38.H0_H0 ;  /* 0x20000026ff0e9230 */ /* 0x000fe40000004100 */
[----:B------:R-:W-:Y:S01]  /*6ac0*/  @!P1 FMUL.FTZ R6, R6, R13 ;  /* 0x0000000d06069220 */ /* 0x000fe20000410000 */
[----:B------:R-:W-:Y:S02]  /*6ad0*/  @!P1 HADD2.F32 R13, -RZ, R37.H1_H1 ;  /* 0x30000025ff0d9230 */ /* 0x000fe40000004100 */
[----:B------:R-:W-:Y:S01]  /*6ae0*/  @!P1 FFMA.FTZ R3, R12, R9, R3 ;  /* 0x000000090c039223 */ /* 0x000fe20000010003 */
[----:B------:R-:W-:Y:S01]  /*6af0*/  @!P1 HADD2.F32 R9, -RZ, R19.H1_H1 ;  /* 0x30000013ff099230 */ /* 0x000fe20000004100 */
[----:B------:R-:W-:Y:S01]  /*6b00*/  @!P1 F2FP.F16.F32.PACK_AB R12, R2, R0 ;  /* 0x00000000020c923e */ /* 0x000fe200000000ff */
[----:B------:R-:W-:Y:S01]  /*6b10*/  @!P1 HADD2.F32 R0, -RZ, R18.H0_H0 ;  /* 0x20000012ff009230 */ /* 0x000fe20000004100 */
[----:B------:R-:W-:Y:S01]  /*6b20*/  @!P1 MOV R2, R43 ;  /* 0x0000002b00029202 */ /* 0x000fe20000000f00 */
[----:B------:R-:W-:Y:S02]  /*6b30*/  @!P1 HADD2.F32 R15, -RZ, R38.H1_H1 ;  /* 0x30000026ff0f9230 */ /* 0x000fe40000004100 */
[----:B------:R-:W-:Y:S01]  /*6b40*/  @!P1 FFMA.FTZ R4, R9, R13, R4 ;  /* 0x0000000d09049223 */ /* 0x000fe20000010004 */
[----:B------:R-:W-:Y:S02]  /*6b50*/  @!P1 HADD2.F32 R9, -RZ, R18.H1_H1 ;  /* 0x30000012ff099230 */ /* 0x000fe40000004100 */
[----:B------:R-:W-:Y:S01]  /*6b60*/  @!P1 FFMA.FTZ R5, R0, R14, R5 ;  /* 0x0000000e00059223 */ /* 0x000fe20000010005 */
[--C-:B------:R-:W-:Y:S01]  /*6b70*/  @!P1 HADD2.F32 R16, -RZ, R39.reuse.H0_H0 ;  /* 0x20000027ff109230 */ /* 0x100fe20000004100 */
[----:B------:R-:W-:Y:S01]  /*6b80*/  @!P1 MOV R40, R12 ;  /* 0x0000000c00289202 */ /* 0x000fe20000000f00 */
[--C-:B------:R-:W-:Y:S02]  /*6b90*/  @!P1 HADD2.F32 R0, -RZ, R2.reuse.H0_H0 ;  /* 0x20000002ff009230 */ /* 0x100fe40000004100 */
[----:B------:R-:W-:Y:S01]  /*6ba0*/  @!P1 FFMA.FTZ R6, R9, R15, R6 ;  /* 0x0000000f09069223 */ /* 0x000fe20000010006 */
[----:B------:R-:W-:Y:S01]  /*6bb0*/  @!P1 HADD2.F32 R17, -RZ, R39.H1_H1 ;  /* 0x30000027ff119230 */ /* 0x000fe20000004100 */
[----:B------:R-:W-:Y:S01]  /*6bc0*/  @!P0 ISETP.GE.U32.AND P2, PT, R22, R33, PT ;  /* 0x000000211600820c */ /* 0x000fe20003f46070 */
[----:B------:R-:W-:Y:S02]  /*6bd0*/  @!P1 HADD2.F32 R13, -RZ, R2.H1_H1 ;  /* 0x30000002ff0d9230 */ /* 0x000fe40000004100 */
[----:B------:R-:W-:Y:S01]  /*6be0*/  @!P1 FFMA.FTZ R7, R0, R16, R7 ;  /* 0x0000001000079223 */ /* 0x000fe20000010007 */
[----:B------:R-:W-:Y:S02]  /*6bf0*/  @!P1 F2FP.F16.F32.PACK_AB R6, R6, R5 ;  /* 0x000000050606923e */ /* 0x000fe400000000ff */
[----:B------:R-:W-:Y:S01]  /*6c00*/  @!P0 SEL R14, R30, RZ, P2 ;  /* 0x000000ff1e0e8207 */ /* 0x000fe20001000000 */
[----:B------:R-:W-:Y:S01]  /*6c10*/  @!P1 FFMA.FTZ R8, R13, R17, R8 ;  /* 0x000000110d089223 */ /* 0x000fe20000010008 */
[----:B------:R-:W-:Y:S02]  /*6c20*/  @!P0 SEL R9, R128, RZ, P2 ;  /* 0x000000ff80098207 */ /* 0x000fe40001000000 */
[----:B------:R-:W-:Y:S02]  /*6c30*/  @!P0 IADD3 R14, P6, PT, R115, R14, RZ ;  /* 0x0000000e730e8210 */ /* 0x000fe40007fde0ff */
[----:B------:R-:W-:Y:S02]  /*6c40*/  @!P1 F2FP.F16.F32.PACK_AB R7, R8, R7 ;  /* 0x000000070807923e */ /* 0x000fe400000000ff */
[----:B------:R-:W-:Y:S02]  /*6c50*/  @!P1 F2FP.F16.F32.PACK_AB R13, R4, R3 ;  /* 0x00000003040d923e */ /* 0x000fe400000000ff */
[----:B------:R-:W-:Y:S02]  /*6c60*/  @!P0 SHF.L.U32 R15, R14, 0x1, RZ ;  /* 0x000000010e0f8819 */ /* 0x000fe400000006ff */
[----:B------:R-:W-:Y:S02]  /*6c70*/  @!P0 IADD3.X R9, PT, PT, R100, R9, RZ, P6, !PT ;  /* 0x0000000964098210 */ /* 0x000fe400037fe4ff */
[----:B------:R-:W-:Y:S02]  /*6c80*/  @!P1 MOV R41, R13 ;  /* 0x0000000d00299202 */ /* 0x000fe40000000f00 */
[----:B------:R-:W-:Y:S02]  /*6c90*/  @!P1 MOV R42, R6 ;  /* 0x00000006002a9202 */ /* 0x000fe40000000f00 */
[----:B------:R-:W-:Y:S02]  /*6ca0*/  @!P1 MOV R43, R7 ;  /* 0x00000007002b9202 */ /* 0x000fe40000000f00 */
[----:B------:R-:W-:Y:S02]  /*6cb0*/  @!P0 IADD3 R48, P1, PT, R15, R86, RZ ;  /* 0x000000560f308210 */ /* 0x000fe40007f3e0ff */
[----:B------:R-:W-:Y:S01]  /*6cc0*/  @!P0 SEL R3, R33, R30, !P2 ;  /* 0x0000001e21038207 */ /* 0x000fe20005000000 */
[----:B------:R2:W-:Y:S01]  /*6cd0*/  STG.E.128 desc[UR6][R34.64+0x40], R40 ;  /* 0x0000402822007986 */ /* 0x0005e2000c101d06 */
[----:B------:R-:W-:Y:S03]  /*6ce0*/  @!P0 SHF.L.U64.HI R0, R14, 0x1, R9 ;  /* 0x000000010e008819 */ /* 0x000fe60000010209 */
[----:B------:R-:W-:Y:S01]  /*6cf0*/  @!P0 IMAD.WIDE R4, R3, 0x2, R10 ;  /* 0x0000000203048825 */ /* 0x000fe200078e020a */
[C---:B------:R-:W-:Y:S02]  /*6d00*/  @!P0 IADD3.X R49, PT, PT, R0.reuse, R87, RZ, P1, !PT ;  /* 0x0000005700318210 */ /* 0x040fe40000ffe4ff */
[----:B------:R-:W-:Y:S01]  /*6d10*/  @!P0 IADD3 R14, P1, PT, R15, R88, RZ ;  /* 0x000000580f0e8210 */ /* 0x000fe20007f3e0ff */
[----:B------:R-:W3:Y:S03]  /*6d20*/  LDG.E.128 R44, desc[UR6][R10.64+0x80] ;  /* 0x000080060a2c7981 */ /* 0x000ee6000c1e1d00 */
[----:B------:R-:W-:Y:S02]  /*6d30*/  @!P0 IADD3.X R15, PT, PT, R0, R89, RZ, P1, !PT ;  /* 0x00000059000f8210 */ /* 0x000fe40000ffe4ff */
[----:B------:R-:W-:Y:S03]  /*6d40*/  ISETP.GE.U32.OR P1, PT, R22, R33, P0 ;  /* 0x000000211600720c */ /* 0x000fe60000726470 */
[----:B------:R-:W4:Y:S08]  /*6d50*/  @!P0 LDG.E.128 R48, desc[UR6][R48.64+0x80] ;  /* 0x0000800630308981 */ /* 0x000f30000c1e1d00 */
[----:B------:R-:W5:Y:S08]  /*6d60*/  @!P0 LDG.E.128 R4, desc[UR6][R4.64+0x80] ;  /* 0x0000800604048981 */ /* 0x000f70000c1e1d00 */
[----:B------:R1:W2:Y:S01]  /*6d70*/  @!P0 LDG.E.128 R36, desc[UR6][R14.64+0x80] ;  /* 0x000080060e248981 */ /* 0x0002a2000c1e1d00 */
[----:B---3--:R-:W-:Y:S02]  /*6d80*/  @!P0 MOV R20, R45 ;  /* 0x0000002d00148202 */ /* 0x008fe40000000f00 */
[----:B------:R-:W-:Y:S02]  /*6d90*/  @!P0 MOV R21, R46 ;  /* 0x0000002e00158202 */ /* 0x000fe40000000f00 */
[----:B------:R-:W-:Y:S01]  /*6da0*/  @!P0 MOV R32, R47 ;  /* 0x0000002f00208202 */ /* 0x000fe20000000f00 */
[--C-:B----4-:R-:W-:Y:S02]  /*6db0*/  @!P0 HADD2.F32 R11, -RZ, R50.reuse.H1_H1 ;  /* 0x30000032ff0b8230 */ /* 0x110fe40000004100 */
[----:B------:R-:W-:Y:S02]  /*6dc0*/  @!P0 HADD2.F32 R10, -RZ, R50.H0_H0 ;  /* 0x20000032ff0a8230 */ /* 0x000fe40000004100 */
[----:B------:R-:W-:Y:S02]  /*6dd0*/  @!P0 HADD2.F32 R8, -RZ, R51.H1_H1 ;  /* 0x30000033ff088230 */ /* 0x000fe40000004100 */
        /* <DEDUP_REMOVED lines=8> */
[----:B------:R-:W-:Y:S02]  /*6e60*/  @!P0 HADD2.F32 R4, -RZ, R5.H1_H1 ;  /* 0x30000005ff048230 */ /* 0x000fe40000004100 */
[----:B------:R-:W-:Y:S01]  /*6e70*/  @!P0 FMUL.FTZ R0, R0, R17 ;  /* 0x0000001100008220 */ /* 0x000fe20000410000 */
[--C-:B------:R-:W-:Y:S02]  /*6e80*/  @!P0 HADD2.F32 R5, -RZ, R6.reuse.H0_H0 ;  /* 0x20000006ff058230 */ /* 0x100fe40000004100 */
[----:B------:R-:W-:Y:S02]  /*6e90*/  @!P0 HADD2.F32 R6, -RZ, R6.H1_H1 ;  /* 0x30000006ff068230 */ /* 0x000fe40000004100 */
[--C-:B------:R-:W-:Y:S02]  /*6ea0*/  @!P0 HADD2.F32 R12, -RZ, R7.reuse.H0_H0 ;  /* 0x20000007ff0c8230 */ /* 0x100fe40000004100 */
[----:B------:R-:W-:Y:S01]  /*6eb0*/  @!P0 FMUL.FTZ R5, R5, R10 ;  /* 0x0000000a05058220 */ /* 0x000fe20000410000 */
[----:B------:R-:W-:Y:S02]  /*6ec0*/  @!P0 HADD2.F32 R9, -RZ, R7.H1_H1 ;  /* 0x30000007ff098230 */ /* 0x000fe40000004100 */
[----:B------:R-:W-:Y:S01]  /*6ed0*/  @!P0 FMUL.FTZ R6, R6, R11 ;  /* 0x0000000b06068220 */ /* 0x000fe20000410000 */
[----:B------:R-:W-:Y:S01]  /*6ee0*/  @!P0 HADD2.F32 R7, -RZ, R51.H0_H0 ;  /* 0x20000033ff078230 */ /* 0x000fe20000004100 */
[----:B------:R-:W-:Y:S01]  /*6ef0*/  @!P0 MOV R11, R44 ;  /* 0x0000002c000b8202 */ /* 0x000fe20000000f00 */
[----:B-1----:R-:W-:Y:S02]  /*6f00*/  @!P0 HADD2.F32 R15, -RZ, R48.H1_H1 ;  /* 0x30000030ff0f8230 */ /* 0x002fe40000004100 */
[----:B------:R-:W-:Y:S01]  /*6f10*/  @!P0 FMUL.FTZ R8, R9, R8 ;  /* 0x0000000809088220 */ /* 0x000fe20000410000 */
[--C-:B------:R-:W-:Y:S02]  /*6f20*/  @!P0 HADD2.F32 R14, -RZ, R49.reuse.H0_H0 ;  /* 0x20000031ff0e8230 */ /* 0x100fe40000004100 */
[----:B------:R-:W-:Y:S01]  /*6f30*/  @!P1 FADD.FTZ R7, -R7, -RZ ;  /* 0x800000ff07079221 */ /* 0x000fe20000010100 */
[----:B------:R-:W-:Y:S02]  /*6f40*/  @!P0 HADD2.F32 R13, -RZ, R49.H1_H1 ;  /* 0x30000031ff0d8230 */ /* 0x000fe40000004100 */
[----:B------:R-:W-:Y:S01]  /*6f50*/  @!P1 FADD.FTZ R15, -R15, -RZ ;  /* 0x800000ff0f0f9221 */ /* 0x000fe20000010100 */
[--C-:B--2---:R-:W-:Y:S02]  /*6f60*/  @!P0 HADD2.F32 R10, -RZ, R36.reuse.H0_H0 ;  /* 0x20000024ff0a8230 */ /* 0x104fe40000004100 */
[----:B------:R-:W-:Y:S01]  /*6f70*/  @!P1 FADD.FTZ R14, -R14, -RZ ;  /* 0x800000ff0e0e9221 */ /* 0x000fe20000010100 */
[--C-:B------:R-:W-:Y:S02]  /*6f80*/  @!P0 HADD2.F32 R9, -RZ, R11.reuse.H0_H0 ;  /* 0x2000000bff098230 */ /* 0x100fe40000004100 */
[----:B------:R-:W-:Y:S01]  /*6f90*/  @!P1 FADD.FTZ R13, -R13, -RZ ;  /* 0x800000ff0d0d9221 */ /* 0x000fe20000010100 */
[----:B------:R-:W-:Y:S02]  /*6fa0*/  @!P0 HADD2.F32 R11, -RZ, R11.H1_H1 ;  /* 0x3000000bff0b8230 */ /* 0x000fe40000004100 */
[----:B------:R-:W-:Y:S01]  /*6fb0*/  @!P0 FMUL.FTZ R7, R12, R7 ;  /* 0x000000070c078220 */ /* 0x000fe20000410000 */
[----:B------:R-:W-:Y:S02]  /*6fc0*/  @!P0 HADD2.F32 R12, -RZ, R36.H1_H1 ;  /* 0x30000024ff0c8230 */ /* 0x000fe40000004100 */
[----:B------:R-:W-:Y:S01]  /*6fd0*/  @!P0 FMUL.FTZ R2, R2, R15 ;  /* 0x0000000f02028220 */ /* 0x000fe20000410000 */
[--C-:B------:R-:W-:Y:S02]  /*6fe0*/  @!P0 HADD2.F32 R15, -RZ, R37.reuse.H1_H1 ;  /* 0x30000025ff0f8230 */ /* 0x100fe40000004100 */
[----:B------:R-:W-:Y:S01]  /*6ff0*/  @!P0 FMUL.FTZ R3, R3, R14 ;  /* 0x0000000e03038220 */ /* 0x000fe20000410000 */
[--C-:B------:R-:W-:Y:S02]  /*7000*/  @!P0 HADD2.F32 R14, -RZ, R20.reuse.H0_H0 ;  /* 0x20000014ff0e8230 */ /* 0x100fe40000004100 */
[----:B------:R-:W-:Y:S01]  /*7010*/  @!P0 FMUL.FTZ R4, R4, R13 ;  /* 0x0000000d04048220 */ /* 0x000fe20000410000 */
[----:B------:R-:W-:Y:S02]  /*7020*/  @!P0 HADD2.F32 R13, -RZ, R37.H0_H0 ;  /* 0x20000025ff0d8230 */ /* 0x000fe40000004100 */
[----:B------:R-:W-:Y:S01]  /*7030*/  @!P0 FFMA.FTZ R0, R9, R10, R0 ;  /* 0x0000000a09008223 */ /* 0x000fe20000010000 */
[----:B------:R-:W-:Y:S02]  /*7040*/  @!P0 HADD2.F32 R9, -RZ, R20.H1_H1 ;  /* 0x30000014ff098230 */ /* 0x000fe40000004100 */
[----:B------:R-:W-:Y:S01]  /*7050*/  @!P0 FFMA.FTZ R2, R11, R12, R2 ;  /* 0x0000000c0b028223 */ /* 0x000fe20000010002 */
[--C-:B------:R-:W-:Y:S02]  /*7060*/  @!P0 HADD2.F32 R16, -RZ, R38.reuse.H0_H0 ;  /* 0x20000026ff108230 */ /* 0x100fe40000004100 */
[----:B------:R-:W-:Y:S01]  /*7070*/  @!P0 FFMA.FTZ R3, R14, R13, R3 ;  /* 0x0000000d0e038223 */ /* 0x000fe20000010003 */
[--C-:B------:R-:W-:Y:S02]  /*7080*/  @!P0 HADD2.F32 R10, -RZ, R21.reuse.H0_H0 ;  /* 0x20000015ff0a8230 */ /* 0x100fe40000004100 */
[----:B------:R-:W-:Y:S01]  /*7090*/  @!P0 FFMA.FTZ R4, R9, R15, R4 ;  /* 0x0000000f09048223 */ /* 0x000fe20000010004 */
[----:B------:R-:W-:Y:S01]  /*70a0*/  @!P0 F2FP.F16.F32.PACK_AB R0, R2, R0 ;  /* 0x000000000200823e */ /* 0x000fe200000000ff */
[----:B------:R-:W-:Y:S02]  /*70b0*/  @!P0 HADD2.F32 R17, -RZ, R38.H1_H1 ;  /* 0x30000026ff118230 */ /* 0x000fe40000004100 */
[----:B------:R-:W-:Y:S01]  /*70c0*/  @!P0 HADD2.F32 R11, -RZ, R21.H1_H1 ;  /* 0x30000015ff0b8230 */ /* 0x000fe20000004100 */
[----:B------:R-:W-:Y:S01]  /*70d0*/  @!P0 F2FP.F16.F32.PACK_AB R3, R4, R3 ;  /* 0x000000030403823e */ /* 0x000fe200000000ff */
[--C-:B------:R-:W-:Y:S01]  /*70e0*/  @!P0 HADD2.F32 R18, -RZ, R39.reuse.H0_H0 ;  /* 0x20000027ff128230 */ /* 0x100fe20000004100 */
[----:B------:R-:W-:Y:S01]  /*70f0*/  @!P0 MOV R44, R0 ;  /* 0x00000000002c8202 */ /* 0x000fe20000000f00 */
[--C-:B------:R-:W-:Y:S01]  /*7100*/  @!P0 HADD2.F32 R12, -RZ, R32.reuse.H0_H0 ;  /* 0x20000020ff0c8230 */ /* 0x100fe20000004100 */
[----:B------:R-:W-:Y:S01]  /*7110*/  @!P0 MOV R45, R3 ;  /* 0x00000003002d8202 */ /* 0x000fe20000000f00 */
[----:B------:R-:W-:Y:S02]  /*7120*/  @!P0 HADD2.F32 R19, -RZ, R39.H1_H1 ;  /* 0x30000027ff138230 */ /* 0x000fe40000004100 */
[----:B------:R-:W-:Y:S01]  /*7130*/  @!P0 FFMA.FTZ R5, R10, R16, R5 ;  /* 0x000000100a058223 */ /* 0x000fe20000010005 */
[----:B------:R-:W-:Y:S02]  /*7140*/  @!P0 HADD2.F32 R13, -RZ, R32.H1_H1 ;  /* 0x30000020ff0d8230 */ /* 0x000fe40000004100 */
[----:B------:R-:W-:Y:S01]  /*7150*/  @!P0 FFMA.FTZ R6, R11, R17, R6 ;  /* 0x000000110b068223 */ /* 0x000fe20000010006 */
[----:B------:R-:W-:Y:S02]  /*7160*/  @!P0 FFMA.FTZ R7, R12, R18, R7 ;  /* 0x000000120c078223 */ /* 0x000fe40000010007 */
[----:B------:R-:W-:Y:S02]  /*7170*/  @!P0 FFMA.FTZ R8, R13, R19, R8 ;  /* 0x000000130d088223 */ /* 0x000fe40000010008 */
[----:B------:R-:W-:Y:S03]  /*7180*/  @!P0 F2FP.F16.F32.PACK_AB R5, R6, R5 ;  /* 0x000000050605823e */ /* 0x000fe600000000ff */
[----:B------:R-:W-:Y:S02]  /*7190*/  @!P0 F2FP.F16.F32.PACK_AB R8, R8, R7 ;  /* 0x000000070808823e */ /* 0x000fe400000000ff */
[----:B------:R-:W-:Y:S02]  /*71a0*/  @!P0 MOV R46, R5 ;  /* 0x00000005002e8202 */ /* 0x000fe40000000f00 */
[----:B------:R-:W-:Y:S05]  /*71b0*/  @!P0 MOV R47, R8 ;  /* 0x00000008002f8202 */ /* 0x000fea0000000f00 */
[----:B------:R2:W-:Y:S02]  /*71c0*/  STG.E.128 desc[UR6][R34.64+0x80], R44 ;  /* 0x0000802c22007986 */ /* 0x0005e4000c101d06 */
.L_x_1726:
[----:B------:R-:W-:Y:S05]  /*71d0*/  BSYNC.RECONVERGENT B0 ;  /* 0x0000000000007941 */ /* 0x000fea0003800200 */
.L_x_1725:
[----:B------:R-:W-:Y:S04]  /*71e0*/  BSSY.RECONVERGENT B0, `(.L_x_1727) ;  /* 0x0000110000007945 */ /* 0x000fe80003800200 */
[----:B------:R-:W-:Y:S05]  /*71f0*/  @!P5 BRA `(.L_x_1728) ;  /* 0x000000100038d947 */ /* 0x000fea0003800000 */
[----:B------:R-:W3:Y:S01]  /*7200*/  LDC.64 R2, c[0x0][0x4a8] ;  /* 0x00012a00ff027b82 */ /* 0x000ee20000000a00 */
[C---:B------:R-:W-:Y:S07]  /*7210*/  ISETP.GE.AND P0, PT, R24.reuse, R31, PT ;  /* 0x0000001f1800720c */ /* 0x040fee0003f06270 */
[----:B------:R-:W2:Y:S06]  /*7220*/  LDC.64 R20, c[0x0][0x3b8] ;  /* 0x0000ee00ff147b82 */ /* 0x000eac0000000a00 */
[----:B------:R-:W-:Y:S04]  /*7230*/  @!P0 ISETP.GE.U32.AND P1, PT, R24, R33, PT ;  /* 0x000000211800820c */ /* 0x000fe80003f26070 */
[----:B------:R-:W-:Y:S02]  /*7240*/  @!P0 SEL R0, R30, RZ, P1 ;  /* 0x000000ff1e008207 */ /* 0x000fe40000800000 */
[----:B----4-:R-:W-:Y:S02]  /*7250*/  @!P0 SEL R9, R128, RZ, P1 ;  /* 0x000000ff80098207 */ /* 0x010fe40000800000 */
[----:B--2---:R-:W-:Y:S02]  /*7260*/  LEA R34, P5, R20, R82, 0x7 ;  /* 0x0000005214227211 */ /* 0x004fe400078a38ff */
[----:B---3--:R-:W-:Y:S02]  /*7270*/  LEA R10, P2, R2, R26, 0x7 ;  /* 0x0000001a020a7211 */ /* 0x008fe400078438ff */
[----:B------:R-:W-:Y:S02]  /*7280*/  LEA.HI.X R35, R20, R83, R21, 0x7, P5 ;  /* 0x0000005314237211 */ /* 0x000fe400028f3c15 */
[----:B------:R-:W-:Y:S02]  /*7290*/  LEA.HI.X R11, R2, R27, R3, 0x7, P2 ;  /* 0x0000001b020b7211 */ /* 0x000fe400010f3c03 */
[----:B------:R-:W-:Y:S02]  /*72a0*/  @!P0 IADD3 R7, P2, PT, R107, R0, RZ ;  /* 0x000000006b078210 */ /* 0x000fe40007f5e0ff */
[----:B------:R-:W-:Y:S01]  /*72b0*/  @!P0 SEL R3, R33, R30, !P1 ;  /* 0x0000001e21038207 */ /* 0x000fe20004800000 */
[----:B------:R-:W2:Y:S01]  /*72c0*/  LDG.E.128 R44, desc[UR6][R10.64] ;  /* 0x000000060a2c7981 */ /* 0x000ea2000c1e1d00 */
        /* <DEDUP_REMOVED lines=44> */
[----:B------:R-:W-:Y:S01]  /*7590*/  @!P0 FMUL.FTZ R3, R3, R16 ;  /* 0x0000001003038220 */ /* 0x000fe20000410000 */
[----:B------:R-:W-:Y:S02]  /*75a0*/  @!P0 HADD2.F32 R16, -RZ, R36.H1_H1 ;  /* 0x30000024ff108230 */ /* 0x000fe40000004100 */
[----:B------:R-:W-:Y:S01]  /*75b0*/  @!P0 FMUL.FTZ R4, R4, R15 ;  /* 0x0000000f04048220 */ /* 0x000fe20000410000 */
[----:B------:R-:W-:Y:S02]  /*75c0*/  @!P0 HADD2.F32 R15, -RZ, R17.H1_H1 ;  /* 0x30000011ff0f8230 */ /* 0x000fe40000004100 */
[----:B------:R-:W-:Y:S01]  /*75d0*/  @!P1 FADD.FTZ R7, -R7, -RZ ;  /* 0x800000ff07079221 */ /* 0x000fe20000010100 */
[----:B------:R-:W-:Y:S01]  /*75e0*/  @!P0 HADD2.F32 R17, -RZ, R39.H0_H0 ;  /* 0x20000027ff118230 */ /* 0x000fe20000004100 */
[----:B------:R-:W-:Y:S01]  /*75f0*/  @!P0 MOV R9, R45 ;  /* 0x0000002d00098202 */ /* 0x000fe20000000f00 */
[----:B------:R-:W-:Y:S01]  /*7600*/  @!P0 FFMA.FTZ R0, R13, R14, R0 ;  /* 0x0000000e0d008223 */ /* 0x000fe20000010000 */
[----:B------:R-:W-:Y:S01]  /*7610*/  @!P0 HADD2.F32 R14, -RZ, R37.H1_H1 ;  /* 0x30000025ff0e8230 */ /* 0x000fe20000004100 */
[----:B------:R-:W-:Y:S01]  /*7620*/  ISETP.GE.AND P1, PT, R23, R31, PT ;  /* 0x0000001f1700720c */ /* 0x000fe20003f26270 */
[----:B------:R-:W-:Y:S01]  /*7630*/  @!P0 FMUL.FTZ R7, R12, R7 ;  /* 0x000000070c078220 */ /* 0x000fe20000410000 */
[--C-:B------:R-:W-:Y:S02]  /*7640*/  @!P0 HADD2.F32 R12, -RZ, R9.reuse.H0_H0 ;  /* 0x20000009ff0c8230 */ /* 0x100fe40000004100 */
[----:B------:R-:W-:Y:S01]  /*7650*/  @!P0 FFMA.FTZ R2, R15, R16, R2 ;  /* 0x000000100f028223 */ /* 0x000fe20000010002 */
[----:B------:R-:W-:Y:S01]  /*7660*/  @!P0 HADD2.F32 R13, -RZ, R9.H1_H1 ;  /* 0x30000009ff0d8230 */ /* 0x000fe20000004100 */
[----:B------:R-:W-:Y:S01]  /*7670*/  @!P0 MOV R19, R46 ;  /* 0x0000002e00138202 */ /* 0x000fe20000000f00 */
[----:B------:R-:W-:Y:S02]  /*7680*/  @!P0 HADD2.F32 R9, -RZ, R37.H0_H0 ;  /* 0x20000025ff098230 */ /* 0x000fe40000004100 */
[--C-:B------:R-:W-:Y:S01]  /*7690*/  @!P0 HADD2.F32 R15, -RZ, R38.reuse.H0_H0 ;  /* 0x20000026ff0f8230 */ /* 0x100fe20000004100 */
[----:B------:R-:W-:Y:S01]  /*76a0*/  @!P0 F2FP.F16.F32.PACK_AB R32, R2, R0 ;  /* 0x000000000220823e */ /* 0x000fe200000000ff */
[----:B------:R-:W-:Y:S02]  /*76b0*/  @!P0 HADD2.F32 R16, -RZ, R38.H1_H1 ;  /* 0x30000026ff108230 */ /* 0x000fe40000004100 */
[----:B------:R-:W-:Y:S01]  /*76c0*/  @!P0 FFMA.FTZ R3, R12, R9, R3 ;  /* 0x000000090c038223 */ /* 0x000fe20000010003 */
[--C-:B------:R-:W-:Y:S02]  /*76d0*/  @!P0 HADD2.F32 R12, -RZ, R19.reuse.H0_H0 ;  /* 0x20000013ff0c8230 */ /* 0x100fe40000004100 */
[----:B------:R-:W-:Y:S01]  /*76e0*/  @!P0 FFMA.FTZ R4, R13, R14, R4 ;  /* 0x0000000e0d048223 */ /* 0x000fe20000010004 */
[----:B------:R-:W-:Y:S01]  /*76f0*/  @!P0 HADD2.F32 R9, -RZ, R19.H1_H1 ;  /* 0x30000013ff098230 */ /* 0x000fe20000004100 */
[----:B------:R-:W-:Y:S02]  /*7700*/  @!P0 MOV R2, R47 ;  /* 0x0000002f00028202 */ /* 0x000fe40000000f00 */
[----:B------:R-:W-:Y:S01]  /*7710*/  @!P1 ISETP.GE.U32.AND P2, PT, R23, R33, PT ;  /* 0x000000211700920c */ /* 0x000fe20003f46070 */
[----:B------:R-:W-:Y:S01]  /*7720*/  @!P0 FFMA.FTZ R5, R12, R15, R5 ;  /* 0x0000000f0c058223 */ /* 0x000fe20000010005 */
[----:B------:R-:W-:Y:S01]  /*7730*/  @!P0 MOV R44, R32 ;  /* 0x00000020002c8202 */ /* 0x000fe20000000f00 */
[--C-:B------:R-:W-:Y:S01]  /*7740*/  @!P0 HADD2.F32 R0, -RZ, R2.reuse.H0_H0 ;  /* 0x20000002ff008230 */ /* 0x100fe20000004100 */
[----:B------:R-:W-:Y:S01]  /*7750*/  @!P0 F2FP.F16.F32.PACK_AB R13, R4, R3 ;  /* 0x00000003040d823e */ /* 0x000fe200000000ff */
        /* <DEDUP_REMOVED lines=9> */
[----:B------:R-:W-:Y:S02]  /*77f0*/  @!P0 F2FP.F16.F32.PACK_AB R7, R8, R7 ;  /* 0x000000070807823e */ /* 0x000fe400000000ff */
[C---:B------:R-:W-:Y:S02]  /*7800*/  @!P1 SHF.L.U64.HI R0, R4.reuse, 0x1, R9 ;  /* 0x0000000104009819 */ /* 0x040fe40000010209 */
[----:B------:R-:W-:Y:S02]  /*7810*/  @!P1 SHF.L.U32 R9, R4, 0x1, RZ ;  /* 0x0000000104099819 */ /* 0x000fe400000006ff */
[----:B------:R-:W-:Y:S02]  /*7820*/  @!P0 MOV R45, R13 ;  /* 0x0000000d002d8202 */ /* 0x000fe40000000f00 */
[----:B------:R-:W-:Y:S02]  /*7830*/  @!P0 MOV R46, R6 ;  /* 0x00000006002e8202 */ /* 0x000fe40000000f00 */
[----:B------:R-:W-:Y:S02]  /*7840*/  @!P0 MOV R47, R7 ;  /* 0x00000007002f8202 */ /* 0x000fe40000000f00 */
[----:B------:R-:W-:Y:S02]  /*7850*/  @!P1 IADD3 R48, P0, PT, R9, R86, RZ ;  /* 0x0000005609309210 */ /* 0x000fe40007f1e0ff */
[----:B------:R-:W-:Y:S01]  /*7860*/  @!P1 SEL R3, R33, R30, !P2 ;  /* 0x0000001e21039207 */ /* 0x000fe20005000000 */
[----:B------:R2:W-:Y:S01]  /*7870*/  STG.E.128 desc[UR6][R34.64], R44 ;  /* 0x0000002c22007986 */ /* 0x0005e2000c101d06 */
[C---:B------:R-:W-:Y:S02]  /*7880*/  @!P1 IADD3.X R49, PT, PT, R0.reuse, R87, RZ, P0, !PT ;  /* 0x0000005700319210 */ /* 0x040fe400007fe4ff */
[----:B------:R-:W-:Y:S01]  /*7890*/  @!P1 IADD3 R14, P0, PT, R9, R88, RZ ;  /* 0x00000058090e9210 */ /* 0x000fe20007f1e0ff */
[----:B------:R-:W-:Y:S03]  /*78a0*/  @!P1 IMAD.WIDE R4, R3, 0x2, R10 ;  /* 0x0000000203049825 */ /* 0x000fe600078e020a */
[----:B------:R-:W-:Y:S01]  /*78b0*/  @!P1 IADD3.X R15, PT, PT, R0, R89, RZ, P0, !PT ;  /* 0x00000059000f9210 */ /* 0x000fe200007fe4ff */
[----:B------:R-:W3:Y:S01]  /*78c0*/  @!P1 LDG.E.128 R48, desc[UR6][R48.64+0x40] ;  /* 0x0000400630309981 */ /* 0x000ee2000c1e1d00 */
[----:B------:R-:W-:Y:S07]  /*78d0*/  ISETP.GE.U32.OR P0, PT, R23, R33, P1 ;  /* 0x000000211700720c */ /* 0x000fee0000f06470 */
[----:B------:R-:W4:Y:S08]  /*78e0*/  @!P1 LDG.E.128 R4, desc[UR6][R4.64+0x40] ;  /* 0x0000400604049981 */ /* 0x000f30000c1e1d00 */
[----:B------:R-:W5:Y:S08]  /*78f0*/  LDG.E.128 R40, desc[UR6][R10.64+0x40] ;  /* 0x000040060a287981 */ /* 0x000f70000c1e1d00 */
[----:B------:R1:W2:Y:S01]  /*7900*/  @!P1 LDG.E.128 R36, desc[UR6][R14.64+0x40] ;  /* 0x000040060e249981 */ /* 0x0002a2000c1e1d00 */
[--C-:B---3--:R-:W-:Y:S02]  /*7910*/  @!P1 HADD2.F32 R17, -RZ, R48.reuse.H1_H1 ;  /* 0x30000030ff119230 */ /* 0x108fe40000004100 */
[----:B------:R-:W-:Y:S02]  /*7920*/  @!P1 HADD2.F32 R19, -RZ, R48.H0_H0 ;  /* 0x20000030ff139230 */ /* 0x000fe40000004100 */
[--C-:B-1----:R-:W-:Y:S02]  /*7930*/  @!P1 HADD2.F32 R15, -RZ, R49.reuse.H1_H1 ;  /* 0x30000031ff0f9230 */ /* 0x102fe40000004100 */
[----:B------:R-:W-:Y:S01]  /*7940*/  @!P0 FADD.FTZ R17, -R17, -RZ ;  /* 0x800000ff11118221 */ /* 0x000fe20000010100 */
[----:B------:R-:W-:Y:S02]  /*7950*/  @!P1 HADD2.F32 R14, -RZ, R50.H0_H0 ;  /* 0x20000032ff0e9230 */ /* 0x000fe40000004100 */
[----:B------:R-:W-:Y:S01]  /*7960*/  @!P0 FADD.FTZ R19, -R19, -RZ ;  /* 0x800000ff13138221 */ /* 0x000fe20000010100 */
[--C-:B----4-:R-:W-:Y:S02]  /*7970*/  @!P1 HADD2.F32 R2, -RZ, R4.reuse.H1_H1 ;  /* 0x30000004ff029230 */ /* 0x110fe40000004100 */
[----:B------:R-:W-:Y:S01]  /*7980*/  @!P0 FADD.FTZ R15, -R15, -RZ ;  /* 0x800000ff0f0f8221 */ /* 0x000fe20000010100 */
[----:B------:R-:W-:Y:S02]  /*7990*/  @!P1 HADD2.F32 R16, -RZ, R49.H0_H0 ;  /* 0x20000031ff109230 */ /* 0x000fe40000004100 */
[----:B------:R-:W-:Y:S01]  /*79a0*/  @!P0 FADD.FTZ R14, -R14, -RZ ;  /* 0x800000ff0e0e8221 */ /* 0x000fe20000010100 */
[----:B------:R-:W-:Y:S02]  /*79b0*/  @!P1 HADD2.F32 R0, -RZ, R4.H0_H0 ;  /* 0x20000004ff009230 */ /* 0x000fe40000004100 */
[----:B------:R-:W-:Y:S01]  /*79c0*/  @!P1 FMUL.FTZ R2, R2, R17 ;  /* 0x0000001102029220 */ /* 0x000fe20000410000 */
[--C-:B------:R-:W-:Y:S02]  /*79d0*/  @!P1 HADD2.F32 R3, -RZ, R5.reuse.H0_H0 ;  /* 0x20000005ff039230 */ /* 0x100fe40000004100 */
[----:B------:R-:W-:Y:S01]  /*79e0*/  @!P0 FADD.FTZ R16, -R16, -RZ ;  /* 0x800000ff10108221 */ /* 0x000fe20000010100 */
[----:B------:R-:W-:Y:S01]  /*79f0*/  @!P1 HADD2.F32 R4, -RZ, R5.H1_H1 ;  /* 0x30000005ff049230 */ /* 0x000fe20000004100 */
[----:B-----5:R-:W-:Y:S01]  /*7a00*/  @!P1 MOV R17, R40 ;  /* 0x0000002800119202 */ /* 0x020fe20000000f00 */
        /* <DEDUP_REMOVED lines=26> */
[--C-:B------:R-:W-:Y:S01]  /*7bb0*/  @!P1 HADD2.F32 R14, -RZ, R38.reuse.H0_H0 ;  /* 0x20000026ff0e9230 */ /* 0x100fe20000004100 */
[----:B------:R-:W-:Y:S01]  /*7bc0*/  @!P1 MOV R18, R42 ;  /* 0x0000002a00129202 */ /* 0x000fe20000000f00 */
[----:B------:R-:W-:Y:S02]  /*7bd0*/  @!P1 HADD2.F32 R15, -RZ, R38.H1_H1 ;  /* 0x30000026ff0f9230 */ /* 0x000fe40000004100 */
[----:B------:R-:W-:Y:S01]  /*7be0*/  @!P1 FMUL.FTZ R6, R6, R13 ;  /* 0x0000000d06069220 */ /* 0x000fe20000410000 */
[----:B------:R-:W-:Y:S02]  /*7bf0*/  @!P1 HADD2.F32 R13, -RZ, R37.H1_H1 ;  /* 0x30000025ff0d9230 */ /* 0x000fe40000004100 */
[----:B------:R-:W-:Y:S01]  /*7c00*/  @!P1 FFMA.FTZ R3, R12, R9, R3 ;  /* 0x000000090c039223 */ /* 0x000fe20000010003 */
[----:B------:R-:W-:Y:S01]  /*7c10*/  @!P1 HADD2.F32 R9, -RZ, R19.H1_H1 ;  /* 0x30000013ff099230 */ /* 0x000fe20000004100 */
[----:B------:R-:W-:Y:S01]  /*7c20*/  @!P1 F2FP.F16.F32.PACK_AB R12, R2, R0 ;  /* 0x00000000020c923e */ /* 0x000fe200000000ff */
[--C-:B------:R-:W-:Y:S01]  /*7c30*/  @!P1 HADD2.F32 R0, -RZ, R18.reuse.H0_H0 ;  /* 0x20000012ff009230 */ /* 0x100fe20000004100 */
[----:B------:R-:W-:Y:S01]  /*7c40*/  @!P1 MOV R2, R43 ;  /* 0x0000002b00029202 */ /* 0x000fe20000000f00 */
[--C-:B------:R-:W-:Y:S02]  /*7c50*/  @!P1 HADD2.F32 R16, -RZ, R39.reuse.H0_H0 ;  /* 0x20000027ff109230 */ /* 0x100fe40000004100 */
[----:B------:R-:W-:Y:S01]  /*7c60*/  @!P1 FFMA.FTZ R4, R9, R13, R4 ;  /* 0x0000000d09049223 */ /* 0x000fe20000010004 */
[----:B------:R-:W-:Y:S02]  /*7c70*/  @!P1 HADD2.F32 R9, -RZ, R18.H1_H1 ;  /* 0x30000012ff099230 */ /* 0x000fe40000004100 */
[----:B------:R-:W-:Y:S01]  /*7c80*/  @!P1 FFMA.FTZ R5, R0, R14, R5 ;  /* 0x0000000e00059223 */ /* 0x000fe20000010005 */
[--C-:B------:R-:W-:Y:S01]  /*7c90*/  @!P1 HADD2.F32 R0, -RZ, R2.reuse.H0_H0 ;  /* 0x20000002ff009230 */ /* 0x100fe20000004100 */
[----:B------:R-:W-:Y:S01]  /*7ca0*/  @!P1 MOV R40, R12 ;  /* 0x0000000c00289202 */ /* 0x000fe20000000f00 */
[----:B------:R-:W-:Y:S02]  /*7cb0*/  @!P1 HADD2.F32 R17, -RZ, R39.H1_H1 ;  /* 0x30000027ff119230 */ /* 0x000fe40000004100 */
[----:B------:R-:W-:Y:S01]  /*7cc0*/  @!P1 FFMA.FTZ R6, R9, R15, R6 ;  /* 0x0000000f09069223 */ /* 0x000fe20000010006 */
[----:B------:R-:W-:Y:S01]  /*7cd0*/  @!P1 HADD2.F32 R13, -RZ, R2.H1_H1 ;  /* 0x30000002ff0d9230 */ /* 0x000fe20000004100 */
[----:B------:R-:W-:Y:S01]  /*7ce0*/  @!P0 ISETP.GE.U32.AND P2, PT, R22, R33, PT ;  /* 0x000000211600820c */ /* 0x000fe20003f46070 */
[----:B------:R-:W-:Y:S02]  /*7cf0*/  @!P1 FFMA.FTZ R7, R0, R16, R7 ;  /* 0x0000001000079223 */ /* 0x000fe40000010007 */
[----:B------:R-:W-:Y:S01]  /*7d00*/  @!P1 F2FP.F16.F32.PACK_AB R6, R6, R5 ;  /* 0x000000050606923e */ /* 0x000fe200000000ff */
[----:B------:R-:W-:Y:S01]  /*7d10*/  @!P1 FFMA.FTZ R8, R13, R17, R8 ;  /* 0x000000110d089223 */ /* 0x000fe20000010008 */
[----:B------:R-:W-:Y:S02]  /*7d20*/  @!P0 SEL R14, R30, RZ, P2 ;  /* 0x000000ff1e0e8207 */ /* 0x000fe40001000000 */
        /* <DEDUP_REMOVED lines=16> */
[----:B------:R-:W2:Y:S03]  /*7e30*/  LDG.E.128 R44, desc[UR6][R10.64+0x80] ;  /* 0x000080060a2c7981 */ /* 0x000ea6000c1e1d00 */
[----:B------:R-:W-:Y:S02]  /*7e40*/  @!P0 IADD3.X R15, PT, PT, R0, R89, RZ, P1, !PT ;  /* 0x00000059000f8210 */ /* 0x000fe40000ffe4ff */
[----:B------:R-:W-:Y:S03]  /*7e50*/  ISETP.GE.U32.OR P1, PT, R22, R33, P0 ;  /* 0x000000211600720c */ /* 0x000fe60000726470 */
[----:B------:R-:W4:Y:S08]  /*7e60*/  @!P0 LDG.E.128 R48, desc[UR6][R48.64+0x80] ;  /* 0x0000800630308981 */ /* 0x000f30000c1e1d00 */
[----:B------:R-:W5:Y:S08]  /*7e70*/  @!P0 LDG.E.128 R4, desc[UR6][R4.64+0x80] ;  /* 0x0000800604048981 */ /* 0x000f70000c1e1d00 */
[----:B------:R1:W3:Y:S01]  /*7e80*/  @!P0 LDG.E.128 R36, desc[UR6][R14.64+0x80] ;  /* 0x000080060e248981 */ /* 0x0002e2000c1e1d00 */
[----:B--2---:R-:W-:Y:S02]  /*7e90*/  @!P0 MOV R20, R45 ;  /* 0x0000002d00148202 */ /* 0x004fe40000000f00 */
        /* <DEDUP_REMOVED lines=29> */
[--C-:B---3--:R-:W-:Y:S02]  /*8070*/  @!P0 HADD2.F32 R10, -RZ, R36.reuse.H0_H0 ;  /* 0x20000024ff0a8230 */ /* 0x108fe40000004100 */
        /* <DEDUP_REMOVED lines=38> */
.L_x_1728:
[----:B------:R-:W-:Y:S05]  /*82e0*/  BSYNC.RECONVERGENT B0 ;  /* 0x0000000000007941 */ /* 0x000fea0003800200 */
.L_x_1727:
[----:B------:R-:W-:Y:S04]  /*82f0*/  BSSY.RECONVERGENT B0, `(.L_x_1729) ;  /* 0x0000113000007945 */ /* 0x000fe80003800200 */
[----:B------:R-:W-:Y:S05]  /*8300*/  @!P4 BRA `(.L_x_1730) ;  /* 0x000000100044c947 */ /* 0x000fea0003800000 */
[----:B----4-:R-:W4:Y:S01]  /*8310*/  LDC.64 R10, c[0x0][0x4a8] ;  /* 0x00012a00ff0a7b82 */ /* 0x010f220000000a00 */
[C---:B------:R-:W-:Y:S11]  /*8320*/  ISETP.GE.AND P0, PT, R24.reuse, R31, PT ;  /* 0x0000001f1800720c */ /* 0x040ff60003f06270 */
[----:B------:R-:W-:Y:S02]  /*8330*/  @!UPT UIADD3 URZ, UPT, UPT, URZ, URZ, URZ ;  /* 0x000000fffffff290 */ /* 0x000fe4000fffe0ff */
[----:B------:R-:W-:Y:S04]  /*8340*/  @!P0 ISETP.GE.U32.AND P1, PT, R24, R33, PT ;  /* 0x000000211800820c */ /* 0x000fe80003f26070 */
[----:B------:R-:W-:Y:S02]  /*8350*/  @!P0 SEL R0, R30, RZ, P1 ;  /* 0x000000ff1e008207 */ /* 0x000fe40000800000 */
[----:B------:R-:W-:Y:S02]  /*8360*/  @!P0 SEL R9, R128, RZ, P1 ;  /* 0x000000ff80098207 */ /* 0x000fe40000800000 */
[----:B------:R-:W-:Y:S01]  /*8370*/  @!P0 IADD3 R7, P2, PT, R109, R0, RZ ;  /* 0x000000006d078210 */ /* 0x000fe20007f5e0ff */
[----:B----4-:R-:W-:Y:S02]  /*8380*/  IMAD R3, R11, 0xc0, RZ ;  /* 0x000000c00b037824 */ /* 0x010fe400078e02ff */
[----:B------:R-:W-:Y:S01]  /*8390*/  IMAD.WIDE.U32 R10, R10, 0xc0, R26 ;  /* 0x000000c00a0a7825 */ /* 0x000fe200078e001a */
[----:B------:R-:W-:Y:S02]  /*83a0*/  @!P0 IADD3.X R0, PT, PT, R96, R9, RZ, P2, !PT ;  /* 0x0000000960008210 */ /* 0x000fe400017fe4ff */
[----:B------:R-:W-:Y:S02]  /*83b0*/  @!P0 SHF.L.U32 R9, R7, 0x1, RZ ;  /* 0x0000000107098819 */ /* 0x000fe400000006ff */
[----:B------:R-:W-:Y:S02]  /*83c0*/  IADD3 R11, PT, PT, R11, R3, RZ ;  /* 0x000000030b0b7210 */ /* 0x000fe40007ffe0ff */
[----:B------:R-:W-:Y:S02]  /*83d0*/  @!P0 SEL R3, R33, R30, !P1 ;  /* 0x0000001e21038207 */ /* 0x000fe40004800000 */
[----:B------:R-:W-:Y:S01]  /*83e0*/  @!P0 SHF.L.U64.HI R0, R7, 0x1, R0 ;  /* 0x0000000107008819 */ /* 0x000fe20000010200 */
[----:B--23--:R-:W2:Y:S01]  /*83f0*/  LDG.E.128 R44, desc[UR6][R10.64] ;  /* 0x000000060a2c7981 */ /* 0x00cea2000c1e1d00 */
        /* <DEDUP_REMOVED lines=9> */
[----:B--2---:R-:W-:Y:S01]  /*8490*/  @!P0 MOV R34, R46 ;  /* 0x0000002e00228202 */ /* 0x004fe20000000f00 */
[--C-:B---3--:R-:W-:Y:S02]  /*84a0*/  @!P0 HADD2.F32 R0, -RZ, R4.reuse.H0_H0 ;  /* 0x20000004ff008230 */ /* 0x108fe40000004100 */
[----:B------:R-:W-:Y:S02]  /*84b0*/  @!P0 HADD2.F32 R2, -RZ, R4.H1_H1 ;  /* 0x30000004ff028230 */ /* 0x000fe40000004100 */
[--C-:B------:R-:W-:Y:S02]  /*84c0*/  @!P0 HADD2.F32 R3, -RZ, R5.reuse.H0_H0 ;  /* 0x20000005ff038230 */ /* 0x100fe40000004100 */
[----:B------:R-:W-:Y:S02]  /*84d0*/  @!P0 HADD2.F32 R4, -RZ, R5.H1_H1 ;  /* 0x30000005ff048230 */ /* 0x000fe40000004100 */
[----:B----4-:R-:W-:Y:S02]  /*84e0*/  @!P0 HADD2.F32 R13, -RZ, R42.H1_H1 ;  /* 0x3000002aff0d8230 */ /* 0x010fe40000004100 */
[--C-:B------:R-:W-:Y:S02]  /*84f0*/  @!P0 HADD2.F32 R5, -RZ, R6.reuse.H0_H0 ;  /* 0x20000006ff058230 */ /* 0x100fe40000004100 */
[----:B------:R-:W-:Y:S02]  /*8500*/  @!P0 HADD2.F32 R6, -RZ, R6.H1_H1 ;  /* 0x30000006ff068230 */ /* 0x000fe40000004100 */
[----:B------:R-:W-:Y:S01]  /*8510*/  @!P1 FADD.FTZ R13, -R13, -RZ ;  /* 0x800000ff0d0d9221 */ /* 0x000fe20000010100 */
[--C-:B------:R-:W-:Y:S02]  /*8520*/  @!P0 HADD2.F32 R12, -RZ, R7.reuse.H0_H0 ;  /* 0x20000007ff0c8230 */ /* 0x100fe40000004100 */
[----:B------:R-:W-:Y:S02]  /*8530*/  @!P0 HADD2.F32 R9, -RZ, R7.H1_H1 ;  /* 0x30000007ff098230 */ /* 0x000fe40000004100 */
[----:B------:R-:W-:Y:S01]  /*8540*/  @!P0 FMUL.FTZ R6, R6, R13 ;  /* 0x0000000d06068220 */ /* 0x000fe20000410000 */
[----:B------:R-:W-:Y:S01]  /*8550*/  @!P0 HADD2.F32 R17, -RZ, R40.H1_H1 ;  /* 0x30000028ff118230 */ /* 0x000fe20000004100 */
[----:B------:R-:W-:Y:S01]  /*8560*/  @!P0 MOV R13, R44 ;  /* 0x0000002c000d8202 */ /* 0x000fe20000000f00 */
[--C-:B------:R-:W-:Y:S02]  /*8570*/  @!P0 HADD2.F32 R7, -RZ, R43.reuse.H0_H0 ;  /* 0x2000002bff078230 */ /* 0x100fe40000004100 */
[----:B------:R-:W-:Y:S02]  /*8580*/  @!P0 HADD2.F32 R8, -RZ, R43.H1_H1 ;  /* 0x3000002bff088230 */ /* 0x000fe40000004100 */
[----:B------:R-:W-:Y:S01]  /*8590*/  @!P1 FADD.FTZ R17, -R17, -RZ ;  /* 0x800000ff11119221 */ /* 0x000fe20000010100 */
[--C-:B-----5:R-:W-:Y:S02]  /*85a0*/  @!P0 HADD2.F32 R15, -RZ, R41.reuse.H1_H1 ;  /* 0x30000029ff0f8230 */ /* 0x120fe40000004100 */
[----:B------:R-:W-:Y:S01]  /*85b0*/  @!P1 FADD.FTZ R7, -R7, -RZ ;  /* 0x800000ff07079221 */ /* 0x000fe20000010100 */
[----:B------:R-:W-:Y:S02]  /*85c0*/  @!P0 HADD2.F32 R14, -RZ, R42.H0_H0 ;  /* 0x2000002aff0e8230 */ /* 0x000fe40000004100 */
[----:B------:R-:W-:Y:S01]  /*85d0*/  @!P1 FADD.FTZ R8, -R8, -RZ ;  /* 0x800000ff08089221 */ /* 0x000fe20000010100 */
[----:B------:R-:W-:Y:S02]  /*85e0*/  @!P0 HADD2.F32 R19, -RZ, R40.H0_H0 ;  /* 0x20000028ff138230 */ /* 0x000fe40000004100 */
[----:B------:R-:W-:Y:S01]  /*85f0*/  @!P1 FADD.FTZ R15, -R15, -RZ ;  /* 0x800000ff0f0f9221 */ /* 0x000fe20000010100 */
[----:B------:R-:W-:Y:S02]  /*8600*/  @!P0 HADD2.F32 R16, -RZ, R41.H0_H0 ;  /* 0x20000029ff108230 */ /* 0x000fe40000004100 */
[----:B------:R-:W-:Y:S01]  /*8610*/  @!P1 FADD.FTZ R14, -R14, -RZ ;  /* 0x800000ff0e0e9221 */ /* 0x000fe20000010100 */
[----:B------:R-:W-:Y:S02]  /*8620*/  @!P0 HADD2.F32 R18, -RZ, R37.H1_H1 ;  /* 0x30000025ff128230 */ /* 0x000fe40000004100 */
[----:B------:R-:W-:Y:S01]  /*8630*/  @!P1 FADD.FTZ R19, -R19, -RZ ;  /* 0x800000ff13139221 */ /* 0x000fe20000010100 */
[----:B------:R-:W-:Y:S02]  /*8640*/  @!P0 HADD2.F32 R20, -RZ, R38.H1_H1 ;  /* 0x30000026ff148230 */ /* 0x000fe40000004100 */
[----:B------:R-:W-:Y:S01]  /*8650*/  @!P0 FMUL.FTZ R2, R2, R17 ;  /* 0x0000001102028220 */ /* 0x000fe20000410000 */
[--C-:B------:R-:W-:Y:S02]  /*8660*/  @!P0 HADD2.F32 R21, -RZ, R39.reuse.H0_H0 ;  /* 0x20000027ff158230 */ /* 0x100fe40000004100 */
[----:B------:R-:W-:Y:S01]  /*8670*/  @!P1 FADD.FTZ R16, -R16, -RZ ;  /* 0x800000ff10109221 */ /* 0x000fe20000010100 */
[----:B------:R-:W-:Y:S02]  /*8680*/  @!P0 HADD2.F32 R32, -RZ, R39.H1_H1 ;  /* 0x30000027ff208230 */ /* 0x000fe40000004100 */
[----:B------:R-:W-:Y:S01]  /*8690*/  @!P0 FMUL.FTZ R7, R12, R7 ;  /* 0x000000070c078220 */ /* 0x000fe20000410000 */
[--C-:B------:R-:W-:Y:S02]  /*86a0*/  @!P0 HADD2.F32 R12, -RZ, R36.reuse.H0_H0 ;  /* 0x20000024ff0c8230 */ /* 0x100fe40000004100 */
[----:B------:R-:W-:Y:S01]  /*86b0*/  @!P0 FMUL.FTZ R8, R9, R8 ;  /* 0x0000000809088220 */ /* 0x000fe20000410000 */
[--C-:B------:R-:W-:Y:S01]  /*86c0*/  @!P0 HADD2.F32 R9, -RZ, R13.reuse.H0_H0 ;  /* 0x2000000dff098230 */ /* 0x100fe20000004100 */
[----:B------:R-:W-:Y:S01]  /*86d0*/  @!P0 MOV R17, R45 ;  /* 0x0000002d00118202 */ /* 0x000fe20000000f00 */
[----:B------:R-:W-:Y:S02]  /*86e0*/  @!P0 HADD2.F32 R13, -RZ, R13.H1_H1 ;  /* 0x3000000dff0d8230 */ /* 0x000fe40000004100 */
[----:B------:R-:W-:Y:S01]  /*86f0*/  @!P0 FMUL.FTZ R4, R4, R15 ;  /* 0x0000000f04048220 */ /* 0x000fe20000410000 */
[----:B------:R-:W-:Y:S02]  /*8700*/  @!P0 HADD2.F32 R15, -RZ, R37.H0_H0 ;  /* 0x20000025ff0f8230 */ /* 0x000fe40000004100 */
[----:B------:R-:W-:Y:S01]  /*8710*/  @!P0 FMUL.FTZ R5, R5, R14 ;  /* 0x0000000e05058220 */ /* 0x000fe20000410000 */
[----:B------:R-:W-:Y:S01]  /*8720*/  @!P0 HADD2.F32 R14, -RZ, R36.H1_H1 ;  /* 0x30000024ff0e8230 */ /* 0x000fe20000004100 */
[----:B------:R-:W-:Y:S01]  /*8730*/  ISETP.GE.AND P1, PT, R23, R31, PT ;  /* 0x0000001f1700720c */ /* 0x000fe20003f26270 */
[----:B------:R-:W-:Y:S01]  /*8740*/  @!P0 FMUL.FTZ R0, R0, R19 ;  /* 0x0000001300008220 */ /* 0x000fe20000410000 */
[----:B------:R-:W-:Y:S01]  /*8750*/  @!P0 HADD2.F32 R19, -RZ, R38.H0_H0 ;  /* 0x20000026ff138230 */ /* 0x000fe20000004100 */
[----:B------:R-:W2:Y:S01]  /*8760*/  LDC.64 R36, c[0x0][0x3b8] ;  /* 0x0000ee00ff247b82 */ /* 0x000ea20000000a00 */
        /* <DEDUP_REMOVED lines=9> */
[----:B------:R-:W-:Y:S01]  /*8800*/  @!P0 FFMA.FTZ R4, R17, R18, R4 ;  /* 0x0000001211048223 */ /* 0x000fe20000010004 */
[----:B------:R-:W-:Y:S01]  /*8810*/  @!P0 F2FP.F16.F32.PACK_AB R2, R2, R0 ;  /* 0x000000000202823e */ /* 0x000fe200000000ff */
[--C-:B------:R-:W-:Y:S01]  /*8820*/  @!P0 HADD2.F32 R0, -RZ, R13.reuse.H0_H0 ;  /* 0x2000000dff008230 */ /* 0x100fe20000004100 */
[----:B------:R-:W-:Y:S01]  /*8830*/  @!P1 ISETP.GE.U32.AND P2, PT, R23, R33, PT ;  /* 0x000000211700920c */ /* 0x000fe20003f46070 */
[----:B------:R-:W-:Y:S01]  /*8840*/  @!P0 FFMA.FTZ R5, R12, R19, R5 ;  /* 0x000000130c058223 */ /* 0x000fe20000010005 */
[----:B------:R-:W-:Y:S01]  /*8850*/  @!P0 F2FP.F16.F32.PACK_AB R15, R4, R3 ;  /* 0x00000003040f823e */ /* 0x000fe200000000ff */
[----:B------:R-:W-:Y:S02]  /*8860*/  @!P0 HADD2.F32 R3, -RZ, R13.H1_H1 ;  /* 0x3000000dff038230 */ /* 0x000fe40000004100 */
[----:B------:R-:W-:Y:S01]  /*8870*/  @!P0 FFMA.FTZ R6, R9, R20, R6 ;  /* 0x0000001409068223 */ /* 0x000fe20000010006 */
[----:B------:R-:W-:Y:S01]  /*8880*/  @!P0 FFMA.FTZ R7, R0, R21, R7 ;  /* 0x0000001500078223 */ /* 0x000fe20000010007 */
[----:B------:R-:W-:Y:S02]  /*8890*/  @!P1 SEL R0, R30, RZ, P2 ;  /* 0x000000ff1e009207 */ /* 0x000fe40001000000 */
[----:B------:R-:W-:Y:S01]  /*88a0*/  @!P0 MOV R45, R15 ;  /* 0x0000000f002d8202 */ /* 0x000fe20000000f00 */
[----:B------:R-:W-:Y:S01]  /*88b0*/  @!P0 FFMA.FTZ R8, R3, R32, R8 ;  /* 0x0000002003088223 */ /* 0x000fe20000010008 */
[----:B------:R-:W-:Y:S01]  /*88c0*/  @!P1 SEL R3, R128, RZ, P2 ;  /* 0x000000ff80039207 */ /* 0x000fe20001000000 */
[----:B--2---:R-:W-:Y:S01]  /*88d0*/  IMAD.WIDE.U32 R34, R36, 0xc0, R82 ;  /* 0x000000c024227825 */ /* 0x004fe200078e0052 */
[----:B------:R-:W-:Y:S02]  /*88e0*/  @!P1 IADD3 R15, P4, PT, R109, R0, RZ ;  /* 0x000000006d0f9210 */ /* 0x000fe40007f9e0ff */
[----:B------:R-:W-:Y:S01]  /*88f0*/  @!P0 F2FP.F16.F32.PACK_AB R6, R6, R5 ;  /* 0x000000050606823e */ /* 0x000fe200000000ff */
[----:B------:R-:W-:Y:S01]  /*8900*/  IMAD R37, R37, 0xc0, RZ ;  /* 0x000000c025257824 */ /* 0x000fe200078e02ff */
[----:B------:R-:W-:Y:S02]  /*8910*/  @!P1 IADD3.X R0, PT, PT, R96, R3, RZ, P4, !PT ;  /* 0x0000000360009210 */ /* 0x000fe400027fe4ff */
[----:B------:R-:W-:Y:S02]  /*8920*/  @!P0 F2FP.F16.F32.PACK_AB R7, R8, R7 ;  /* 0x000000070807823e */ /* 0x000fe400000000ff */
[C---:B------:R-:W-:Y:S02]  /*8930*/  @!P1 SHF.L.U64.HI R0, R15.reuse, 0x1, R0 ;  /* 0x000000010f009819 */ /* 0x040fe40000010200 */
[----:B------:R-:W-:Y:S02]  /*8940*/  @!P1 SHF.L.U32 R15, R15, 0x1, RZ ;  /* 0x000000010f0f9819 */ /* 0x000fe400000006ff */
[----:B------:R-:W-:Y:S02]  /*8950*/  @!P0 MOV R44, R2 ;  /* 0x00000002002c8202 */ /* 0x000fe40000000f00 */
[----:B------:R-:W-:Y:S02]  /*8960*/  IADD3 R35, PT, PT, R35, R37, RZ ;  /* 0x0000002523237210 */ /* 0x000fe40007ffe0ff */
[----:B------:R-:W-:Y:S02]  /*8970*/  @!P0 MOV R46, R6 ;  /* 0x00000006002e8202 */ /* 0x000fe40000000f00 */
[----:B------:R-:W-:Y:S02]  /*8980*/  @!P0 MOV R47, R7 ;  /* 0x00000007002f8202 */ /* 0x000fe40000000f00 */
[----:B------:R-:W-:Y:S02]  /*8990*/  @!P1 IADD3 R48, P0, PT, R15, R86, RZ ;  /* 0x000000560f309210 */ /* 0x000fe40007f1e0ff */
[----:B------:R-:W-:Y:S01]  /*89a0*/  @!P1 SEL R3, R33, R30, !P2 ;  /* 0x0000001e21039207 */ /* 0x000fe20005000000 */
[----:B------:R2:W-:Y:S01]  /*89b0*/  STG.E.128 desc[UR6][R34.64], R44 ;  /* 0x0000002c22007986 */ /* 0x0005e2000c101d06 */
[C---:B------:R-:W-:Y:S02]  /*89c0*/  @!P1 IADD3.X R49, PT, PT, R0.reuse, R87, RZ, P0, !PT ;  /* 0x0000005700319210 */ /* 0x040fe400007fe4ff */
[----:B------:R-:W-:Y:S01]  /*89d0*/  @!P1 IADD3 R14, P0, PT, R15, R88, RZ ;  /* 0x000000580f0e9210 */ /* 0x000fe20007f1e0ff */
[----:B------:R-:W-:Y:S01]  /*89e0*/  @!P1 IMAD.WIDE R4, R3, 0x2, R10 ;  /* 0x0000000203049825 */ /* 0x000fe200078e020a */
[----:B------:R-:W-:Y:S02]  /*89f0*/  ISETP.GE.U32.OR P2, PT, R23, R33, P1 ;  /* 0x000000211700720c */ /* 0x000fe40000f46470 */
[----:B------:R-:W-:Y:S01]  /*8a00*/  @!P1 IADD3.X R15, PT, PT, R0, R89, RZ, P0, !PT ;  /* 0x00000059000f9210 */ /* 0x000fe200007fe4ff */
[----:B------:R-:W3:Y:S01]  /*8a10*/  @!P1 LDG.E.128 R48, desc[UR6][R48.64+0x40] ;  /* 0x0000400630309981 */ /* 0x000ee2000c1e1d00 */
[----:B------:R-:W-:Y:S07]  /*8a20*/  ISETP.GE.AND P0, PT, R22, R31, PT ;  /* 0x0000001f1600720c */ /* 0x000fee0003f06270 */
[----:B------:R-:W4:Y:S08]  /*8a30*/  @!P1 LDG.E.128 R4, desc[UR6][R4.64+0x40] ;  /* 0x0000400604049981 */ /* 0x000f30000c1e1d00 */
[----:B------:R-:W5:Y:S08]  /*8a40*/  LDG.E.128 R40, desc[UR6][R10.64+0x40] ;  /* 0x000040060a287981 */ /* 0x000f70000c1e1d00 */
[----:B------:R3:W2:Y:S02]  /*8a50*/  @!P1 LDG.E.128 R36, desc[UR6][R14.64+0x40] ;  /* 0x000040060e249981 */ /* 0x0006a4000c1e1d00 */
[--C-:B---3--:R-:W-:Y:S02]  /*8a60*/  @!P1 HADD2.F32 R15, -RZ, R49.reuse.H1_H1 ;  /* 0x30000031ff0f9230 */ /* 0x108fe40000004100 */
[--C-:B------:R-:W-:Y:S02]  /*8a70*/  @!P1 HADD2.F32 R14, -RZ, R50.reuse.H0_H0 ;  /* 0x20000032ff0e9230 */ /* 0x100fe40000004100 */
[----:B------:R-:W-:Y:S02]  /*8a80*/  @!P1 HADD2.F32 R13, -RZ, R50.H1_H1 ;  /* 0x30000032ff0d9230 */ /* 0x000fe40000004100 */
[----:B------:R-:W-:Y:S01]  /*8a90*/  @!P2 FADD.FTZ R15, -R15, -RZ ;  /* 0x800000ff0f0fa221 */ /* 0x000fe20000010100 */
[----:B------:R-:W-:Y:S02]  /*8aa0*/  @!P1 HADD2.F32 R16, -RZ, R49.H0_H0 ;  /* 0x20000031ff109230 */ /* 0x000fe40000004100 */
[----:B------:R-:W-:Y:S01]  /*8ab0*/  @!P2 FADD.FTZ R14, -R14, -RZ ;  /* 0x800000ff0e0ea221 */ /* 0x000fe20000010100 */
[--C-:B----4-:R-:W-:Y:S02]  /*8ac0*/  @!P1 HADD2.F32 R0, -RZ, R4.reuse.H0_H0 ;  /* 0x20000004ff009230 */ /* 0x110fe40000004100 */
[----:B------:R-:W-:Y:S01]  /*8ad0*/  @!P2 FADD.FTZ R13, -R13, -RZ ;  /* 0x800000ff0d0da221 */ /* 0x000fe20000010100 */
[----:B------:R-:W-:Y:S02]  /*8ae0*/  @!P1 HADD2.F32 R2, -RZ, R4.H1_H1 ;  /* 0x30000004ff029230 */ /* 0x000fe40000004100 */
[----:B------:R-:W-:Y:S01]  /*8af0*/  @!P2 FADD.FTZ R16, -R16, -RZ ;  /* 0x800000ff1010a221 */ /* 0x000fe20000010100 */
[--C-:B------:R-:W-:Y:S02]  /*8b00*/  @!P1 HADD2.F32 R4, -RZ, R5.reuse.H1_H1 ;  /* 0x30000005ff049230 */ /* 0x100fe40000004100 */
[----:B------:R-:W-:Y:S02]  /*8b10*/  @!P1 HADD2.F32 R3, -RZ, R5.H0_H0 ;  /* 0x20000005ff039230 */ /* 0x000fe40000004100 */
[----:B------:R-:W-:Y:S02]  /*8b20*/  @!P1 HADD2.F32 R19, -RZ, R48.H0_H0 ;  /* 0x20000030ff139230 */ /* 0x000fe40000004100 */
[----:B------:R-:W-:Y:S01]  /*8b30*/  @!P1 FMUL.FTZ R4, R4, R15 ;  /* 0x0000000f04049220 */ /* 0x000fe20000410000 */
[----:B------:R-:W-:Y:S01]  /*8b40*/  @!P1 HADD2.F32 R5, -RZ, R6.H0_H0 ;  /* 0x20000006ff059230 */ /* 0x000fe20000004100 */
[----:B-----5:R-:W-:Y:S01]  /*8b50*/  @!P1 MOV R15, R40 ;  /* 0x00000028000f9202 */ /* 0x020fe20000000f00 */
[----:B------:R-:W-:Y:S02]  /*8b60*/  @!P1 HADD2.F32 R17, -RZ, R48.H1_H1 ;  /* 0x30000030ff119230 */ /* 0x000fe40000004100 */
[----:B------:R-:W-:Y:S01]  /*8b70*/  @!P1 FMUL.FTZ R3, R3, R16 ;  /* 0x0000001003039220 */ /* 0x000fe20000410000 */
[----:B------:R-:W-:Y:S02]  /*8b80*/  @!P1 HADD2.F32 R6, -RZ, R6.H1_H1 ;  /* 0x30000006ff069230 */ /* 0x000fe40000004100 */
[----:B------:R-:W-:Y:S01]  /*8b90*/  @!P1 FMUL.FTZ R5, R5, R14 ;  /* 0x0000000e05059220 */ /* 0x000fe20000410000 */
[--C-:B------:R-:W-:Y:S02]  /*8ba0*/  @!P1 HADD2.F32 R12, -RZ, R7.reuse.H0_H0 ;  /* 0x20000007ff0c9230 */ /* 0x100fe40000004100 */
[----:B------:R-:W-:Y:S01]  /*8bb0*/  @!P2 FADD.FTZ R17, -R17, -RZ ;  /* 0x800000ff1111a221 */ /* 0x000fe20000010100 */
[----:B------:R-:W-:Y:S02]  /*8bc0*/  @!P1 HADD2.F32 R9, -RZ, R7.H1_H1 ;  /* 0x30000007ff099230 */ /* 0x000fe40000004100 */
[----:B------:R-:W-:Y:S01]  /*8bd0*/  @!P1 FMUL.FTZ R6, R6, R13 ;  /* 0x0000000d06069220 */ /* 0x000fe20000410000 */
[--C-:B------:R-:W-:Y:S01]  /*8be0*/  @!P1 HADD2.F32 R7, -RZ, R51.reuse.H0_H0 ;  /* 0x20000033ff079230 */ /* 0x100fe20000004100 */
[----:B------:R-:W-:Y:S01]  /*8bf0*/  @!P1 MOV R18, R41 ;  /* 0x0000002900129202 */ /* 0x000fe20000000f00 */
[----:B------:R-:W-:Y:S02]  /*8c00*/  @!P1 HADD2.F32 R8, -RZ, R51.H1_H1 ;  /* 0x30000033ff089230 */ /* 0x000fe40000004100 */
[----:B------:R-:W-:Y:S01]  /*8c10*/  @!P2 FADD.FTZ R19, -R19, -RZ ;  /* 0x800000ff1313a221 */ /* 0x000fe20000010100 */
[--C-:B--2---:R-:W-:Y:S02]  /*8c20*/  @!P1 HADD2.F32 R14, -RZ, R36.reuse.H0_H0 ;  /* 0x20000024ff0e9230 */ /* 0x104fe40000004100 */
[----:B------:R-:W-:Y:S01]  /*8c30*/  @!P1 FMUL.FTZ R2, R2, R17 ;  /* 0x0000001102029220 */ /* 0x000fe20000410000 */
[--C-:B------:R-:W-:Y:S02]  /*8c40*/  @!P1 HADD2.F32 R13, -RZ, R15.reuse.H0_H0 ;  /* 0x2000000fff0d9230 */ /* 0x100fe40000004100 */
[----:B------:R-:W-:Y:S01]  /*8c50*/  @!P2 FADD.FTZ R7, -R7, -RZ ;  /* 0x800000ff0707a221 */ /* 0x000fe20000010100 */
[----:B------:R-:W-:Y:S02]  /*8c60*/  @!P1 HADD2.F32 R16, -RZ, R36.H1_H1 ;  /* 0x30000024ff109230 */ /* 0x000fe40000004100 */
[----:B------:R-:W-:Y:S01]  /*8c70*/  @!P2 FADD.FTZ R8, -R8, -RZ ;  /* 0x800000ff0808a221 */ /* 0x000fe20000010100 */
[----:B------:R-:W-:Y:S02]  /*8c80*/  @!P1 HADD2.F32 R15, -RZ, R15.H1_H1 ;  /* 0x3000000fff0f9230 */ /* 0x000fe40000004100 */
[----:B------:R-:W-:Y:S01]  /*8c90*/  @!P1 FMUL.FTZ R0, R0, R19 ;  /* 0x0000001300009220 */ /* 0x000fe20000410000 */
[----:B------:R-:W-:Y:S02]  /*8ca0*/  @!P1 HADD2.F32 R17, -RZ, R39.H1_H1 ;  /* 0x30000027ff119230 */ /* 0x000fe40000004100 */
[----:B------:R-:W-:Y:S01]  /*8cb0*/  @!P1 FMUL.FTZ R7, R12, R7 ;  /* 0x000000070c079220 */ /* 0x000fe20000410000 */
        /* <DEDUP_REMOVED lines=11> */
[----:B------:R-:W-:Y:S01]  /*8d70*/  @!P1 F2FP.F16.F32.PACK_AB R12, R2, R0 ;  /* 0x00000000020c923e */ /* 0x000fe200000000ff */
[----:B------:R-:W-:Y:S01]  /*8d80*/  @!P1 HADD2.F32 R0, -RZ, R19.H0_H0 ;  /* 0x20000013ff009230 */ /* 0x000fe20000004100 */
[----:B------:R-:W-:Y:S01]  /*8d90*/  @!P1 MOV R2, R43 ;  /* 0x0000002b00029202 */ /* 0x000fe20000000f00 */
[----:B------:R-:W-:Y:S02]  /*8da0*/  @!P1 HADD2.F32 R16, -RZ, R39.H0_H0 ;  /* 0x20000027ff109230 */ /* 0x000fe40000004100 */
[----:B------:R-:W-:Y:S01]  /*8db0*/  @!P1 FFMA.FTZ R4, R9, R13, R4 ;  /* 0x0000000d09049223 */ /* 0x000fe20000010004 */
[----:B------:R-:W-:Y:S02]  /*8dc0*/  @!P1 HADD2.F32 R9, -RZ, R19.H1_H1 ;  /* 0x30000013ff099230 */ /* 0x000fe40000004100 */
[----:B------:R-:W-:Y:S01]  /*8dd0*/  @!P1 FFMA.FTZ R5, R0, R14, R5 ;  /* 0x0000000e00059223 */ /* 0x000fe20000010005 */
[--C-:B------:R-:W-:Y:S01]  /*8de0*/  @!P1 HADD2.F32 R0, -RZ, R2.reuse.H0_H0 ;  /* 0x20000002ff009230 */ /* 0x100fe20000004100 */
[----:B------:R-:W-:Y:S01]  /*8df0*/  @!P1 MOV R40, R12 ;  /* 0x0000000c00289202 */ /* 0x000fe20000000f00 */
[----:B------:R-:W-:Y:S01]  /*8e00*/  @!P1 HADD2.F32 R13, -RZ, R2.H1_H1 ;  /* 0x30000002ff0d9230 */ /* 0x000fe20000004100 */
[----:B------:R-:W-:Y:S01]  /*8e10*/  @!P0 ISETP.GE.U32.AND P2, PT, R22, R33, PT ;  /* 0x000000211600820c */ /* 0x000fe20003f46070 */
[----:B------:R-:W-:Y:S01]  /*8e20*/  @!P1 FFMA.FTZ R6, R9, R15, R6 ;  /* 0x0000000f09069223 */ /* 0x000fe20000010006 */
[----:B------:R-:W-:Y:S02]  /*8e30*/  @!P1 FFMA.FTZ R7, R0, R16, R7 ;  /* 0x0000001000079223 */ /* 0x000fe40000010007 */
[----:B------:R-:W-:Y:S01]  /*8e40*/  @!P1 FFMA.FTZ R8, R13, R17, R8 ;  /* 0x000000110d089223 */ /* 0x000fe20000010008 */
[----:B------:R-:W-:Y:S02]  /*8e50*/  @!P0 SEL R14, R30, RZ, P2 ;  /* 0x000000ff1e0e8207 */ /* 0x000fe40001000000 */
[----:B------:R-:W-:Y:S02]  /*8e60*/  @!P0 SEL R9, R128, RZ, P2 ;  /* 0x000000ff80098207 */ /* 0x000fe40001000000 */
[----:B------:R-:W-:Y:S02]  /*8e70*/  @!P0 IADD3 R14, P4, PT, R109, R14, RZ ;  /* 0x0000000e6d0e8210 */ /* 0x000fe40007f9e0ff */
[----:B------:R-:W-:Y:S02]  /*8e80*/  @!P1 F2FP.F16.F32.PACK_AB R6, R6, R5 ;  /* 0x000000050606923e */ /* 0x000fe400000000ff */
        /* <DEDUP_REMOVED lines=89> */
.L_x_1730:
[----:B------:R-:W-:Y:S05]  /*9420*/  BSYNC.RECONVERGENT B0 ;  /* 0x0000000000007941 */ /* 0x000fea0003800200 */
.L_x_1729:
[----:B------:R-:W2:Y:S01]  /*9430*/  LDC R31, c[0x0][0x450] ;  /* 0x00011400ff1f7b82 */ /* 0x000ea20000000800 */
[----:B-1----:R-:W-:Y:S05]  /*9440*/  IMAD.U32 R121, R121, -0x40, RZ ;  /* 0xffffffc079797824 */ /* 0x002fea00078e00ff */
[C---:B------:R-:W-:Y:S02]  /*9450*/  LEA R88, P1, R121.reuse, R88, 0x1 ;  /* 0x0000005879587211 */ /* 0x040fe400078208ff */
[C---:B------:R-:W-:Y:S02]  /*9460*/  LEA R86, P0, R121.reuse, R86, 0x1 ;  /* 0x0000005679567211 */ /* 0x040fe400078008ff */
[C---:B------:R-:W-:Y:S02]  /*9470*/  LEA.HI.X.SX32 R89, R121.reuse, R89, 0x1, P1 ;  /* 0x0000005979597211 */ /* 0x040fe400008f0eff */
[----:B------:R-:W-:Y:S09]  /*9480*/  LEA.HI.X.SX32 R87, R121, R87, 0x1, P0 ;  /* 0x0000005779577211 */ /* 0x000ff200000f0eff */
.L_x_1713:
[----:B------:R-:W-:Y:S05]  /*9490*/  BSYNC.RECONVERGENT B1 ;  /* 0x0000000000017941 */ /* 0x000fea0003800200 */
.L_x_1711:
[----:B------:R-:W-:Y:S04]  /*94a0*/  ISETP.NE.U32.AND P2, PT, RZ, UR12, PT ;  /* 0x0000000cff007c0c */ /* 0x000fe8000bf45070 */
[----:B------:R-:W-:Y:S11]  /*94b0*/  ISETP.NE.AND.EX P2, PT, RZ, UR13, PT, P2 ;  /* 0x0000000dff007c0c */ /* 0x000ff6000bf45320 */
[----:B------:R-:W-:Y:S02]  /*94c0*/  @!UPT UIADD3 URZ, UPT, UPT, URZ, URZ, URZ ;  /* 0x000000fffffff290 */ /* 0x000fe4000fffe0ff */
[----:B------:R-:W5:Y:S01]  /*94d0*/  @!P2 LDC R2, c[0x0][0x3c0] ;  /* 0x0000f000ff02ab82 */ /* 0x000f620000000800 */
[----:B------:R-:W-:Y:S07]  /*94e0*/  @!P2 IMAD.MOV.U32 R3, RZ, RZ, RZ ;  /* 0x000000ffff03a224 */ /* 0x000fee00078e00ff */
[----:B------:R-:W3:Y:S01]  /*94f0*/  @!P2 LDC R0, c[0x0][0x3b8] ;  /* 0x0000ee00ff00ab82 */ /* 0x000ee20000000800 */
[----:B------:R-:W-:Y:S01]  /*9500*/  @!P2 IADD3 R3, P0, PT, RZ, -R3, RZ ;  /* 0x80000003ff03a210 */ /* 0x000fe20007f1e0ff */
[----:B---3--:R-:W-:Y:S02]  /*9510*/  @!P2 IMAD.SHL.U32 R0, R0, 0x80, RZ ;  /* 0x000000800000a824 */ /* 0x008fe400078e00ff */
[----:B-----5:R-:W-:Y:S02]  /*9520*/  @!P2 IMAD.SHL.U32 R2, R2, 0x80, RZ ;  /* 0x000000800202a824 */ /* 0x020fe400078e00ff */
[----:B------:R-:W-:Y:S02]  /*9530*/  @!P2 IMAD.X R0, RZ, RZ, ~R0, P0 ;  /* 0x000000ffff00a224 */ /* 0x000fe400000e0e00 */
[----:B------:R-:W-:Y:S05]  /*9540*/  @!P2 IMAD.X R2, RZ, RZ, ~R2, P0 ;  /* 0x000000ffff02a224 */ /* 0x000fea00000e0e02 */
[C---:B-1--4-:R-:W-:Y:S02]  /*9550*/  @!P2 SHF.R.S64 R5, R3.reuse, 0x1f, R2 ;  /* 0x0000001f0305a819 */ /* 0x052fe40000001002 */
        /* <DEDUP_REMOVED lines=10> */
[----:B------:R-:W-:Y:S02]  /*9600*/  MOV R8, RZ ;  /* 0x000000ff00087202 */ /* 0x000fe40000000f00 */
[----:B------:R-:W-:Y:S02]  /*9610*/  IABS R4, R120 ;  /* 0x0000007800047213 */ /* 0x000fe40000000000 */
[----:B-1----:R-:W-:Y:S04]  /*9620*/  IABS R0, R3 ;  /* 0x0000000300007213 */ /* 0x002fe80000000000 */
[----:B------:R-:W1:Y:S10]  /*9630*/  I2F.RP R7, R0 ;  /* 0x0000000000077306 */ /* 0x000e740000209400 */
[----:B-1----:R-:W1:Y:S02]  /*9640*/  MUFU.RCP R2, R7 ;  /* 0x0000000700027308 */ /* 0x002e640000001000 */
[----:B-1----:R-:W-:Y:S08]  /*9650*/  VIADD R6, R2, 0xffffffe ;  /* 0x0ffffffe02067836 */ /* 0x002ff00000000000 */
[----:B------:R-:W1:Y:S02]  /*9660*/  F2I.FTZ.U32.TRUNC.NTZ R9, R6 ;  /* 0x0000000600097305 */ /* 0x000e64000021f000 */
[--C-:B-1----:R-:W-:Y:S04]  /*9670*/  IMAD.MOV R2, RZ, RZ, -R9.reuse ;  /* 0x000000ffff027224 */ /* 0x102fe800078e0a09 */
        /* <DEDUP_REMOVED lines=11> */
[----:B------:R-:W-:Y:S01]  /*9730*/  @!P4 IADD3 R5, PT, PT, R5, 0x1, RZ ;  /* 0x000000010505c810 */ /* 0x000fe20007ffe0ff */
[----:B------:R-:W-:Y:S01]  /*9740*/  @!P4 IMAD.IADD R4, R4, 0x1, -R0 ;  /* 0x000000010404c824 */ /* 0x000fe200078e0a00 */
[-C--:B------:R-:W-:Y:S01]  /*9750*/  @!P0 IADD3 R2, PT, PT, R2, -R0.reuse, RZ ;  /* 0x8000000002028210 */ /* 0x080fe20007ffe0ff */
[----:B------:R-:W-:Y:S01]  /*9760*/  @!P0 VIADD R7, R7, 0x1 ;  /* 0x0000000107078836 */ /* 0x000fe20000000000 */
[----:B------:R-:W-:Y:S02]  /*9770*/  ISETP.NE.AND P0, PT, R3, RZ, PT ;  /* 0x000000ff0300720c */ /* 0x000fe40003f05270 */
[-C--:B------:R-:W-:Y:S02]  /*9780*/  ISETP.GE.U32.AND P5, PT, R2, R0.reuse, PT ;  /* 0x000000000200720c */ /* 0x080fe40003fa6070 */
[----:B------:R-:W-:Y:S02]  /*9790*/  ISETP.GE.U32.AND P6, PT, R4, R0, PT ;  /* 0x000000000400720c */ /* 0x000fe40003fc6070 */
[-C--:B------:R-:W-:Y:S02]  /*97a0*/  LOP3.LUT R0, R108, R3.reuse, RZ, 0x3c, !PT ;  /* 0x000000036c007212 */ /* 0x080fe400078e3cff */
[-C--:B------:R-:W-:Y:S02]  /*97b0*/  LOP3.LUT R2, R120, R3.reuse, RZ, 0x3c, !PT ;  /* 0x0000000378027212 */ /* 0x080fe400078e3cff */
[----:B------:R-:W-:Y:S02]  /*97c0*/  ISETP.GE.AND P1, PT, R0, RZ, PT ;  /* 0x000000ff0000720c */ /* 0x000fe40003f26270 */
[----:B------:R-:W-:Y:S02]  /*97d0*/  ISETP.GE.AND P2, PT, R2, RZ, PT ;  /* 0x000000ff0200720c */ /* 0x000fe40003f46270 */
[----:B------:R-:W-:Y:S01]  /*97e0*/  LOP3.LUT R0, RZ, R3, RZ, 0x33, !PT ;  /* 0x00000003ff007212 */ /* 0x000fe200078e33ff */
[----:B------:R-:W-:Y:S02]  /*97f0*/  @P5 VIADD R7, R7, 0x1 ;  /* 0x0000000107075836 */ /* 0x000fe40000000000 */
[----:B------:R-:W-:Y:S06]  /*9800*/  @P6 IADD3 R5, PT, PT, R5, 0x1, RZ ;  /* 0x0000000105056810 */ /* 0x000fec0007ffe0ff */
[----:B------:R-:W-:Y:S02]  /*9810*/  @!P1 IMAD.MOV R7, RZ, RZ, -R7 ;  /* 0x000000ffff079224 */ /* 0x000fe400078e0a07 */
[----:B------:R-:W-:Y:S03]  /*9820*/  @!P2 IADD3 R5, PT, PT, -R5, RZ, RZ ;  /* 0x000000ff0505a210 */ /* 0x000fe60007ffe1ff */
[C---:B------:R-:W-:Y:S02]  /*9830*/  SEL R2, R0.reuse, R7, !P0 ;  /* 0x0000000700027207 */ /* 0x040fe40004000000 */
[----:B------:R-:W-:Y:S02]  /*9840*/  SEL R5, R0, R5, !P0 ;  /* 0x0000000500057207 */ /* 0x000fe40004000000 */
[CC--:B------:R-:W-:Y:S02]  /*9850*/  LEA R8, P1, R2.reuse, R156.reuse, 0x2 ;  /* 0x0000009c02087211 */ /* 0x0c0fe400078210ff */
[C---:B------:R-:W-:Y:S01]  /*9860*/  LEA R12, P0, R5.reuse, R156, 0x2 ;  /* 0x0000009c050c7211 */ /* 0x040fe200078010ff */
[C---:B------:R-:W-:Y:S01]  /*9870*/  IMAD.IADD R0, R5.reuse, 0x1, -R2 ;  /* 0x0000000105007824 */ /* 0x040fe200078e0a02 */
[-C--:B------:R-:W-:Y:S02]  /*9880*/  LEA.HI.X.SX32 R9, R2, R157.reuse, 0x2, P1 ;  /* 0x0000009d02097211 */ /* 0x080fe400008f16ff */
[----:B------:R-:W-:Y:S01]  /*9890*/  LEA.HI.X.SX32 R13, R5, R157, 0x2, P0 ;  /* 0x0000009d050d7211 */ /* 0x000fe200000f16ff */
[----:B------:R-:W-:Y:S02]  /*98a0*/  IMAD R0, R0, R3, -0x80 ;  /* 0xffffff8000007424 */ /* 0x000fe400078e0203 */
[----:B------:R-:W3:Y:S02]  /*98b0*/  LDG.E R7, desc[UR6][R8.64] ;  /* 0x0000000608077981 */ /* 0x000ee4000c1e1900 */
[----:B------:R-:W-:Y:S01]  /*98c0*/  IMAD.WIDE.U32 R10, R0, UR14, RZ ;  /* 0x0000000e000a7c25 */ /* 0x000fe2000f8e00ff */
[----:B------:R-:W-:Y:S01]  /*98d0*/  SHF.R.S32.HI R5, RZ, 0x1f, R0 ;  /* 0x0000001fff057819 */ /* 0x000fe20000011400 */
[----:B------:R-:W3:Y:S02]  /*98e0*/  LDG.E R4, desc[UR6][R12.64] ;  /* 0x000000060c047981 */ /* 0x000ee4000c1e1900 */
[----:B---3--:R-:W-:Y:S02]  /*98f0*/  IADD3 R7, PT, PT, R7, -R4, RZ ;  /* 0x8000000407077210 */ /* 0x008fe40007ffe0ff */
[C---:B------:R-:W-:Y:S02]  /*9900*/  IMAD R4, R5.reuse, UR14, RZ ;  /* 0x0000000e05047c24 */ /* 0x040fe4000f8e02ff */
[----:B------:R-:W-:Y:S01]  /*9910*/  IMAD R5, R5, UR4, RZ ;  /* 0x0000000405057c24 */ /* 0x000fe2000f8e02ff */
[----:B------:R-:W-:Y:S01]  /*9920*/  SHF.R.S32.HI R6, RZ, 0x1f, R7 ;  /* 0x0000001fff067819 */ /* 0x000fe20000011407 */
[C---:B------:R-:W-:Y:S04]  /*9930*/  IMAD.WIDE.U32 R8, R7.reuse, UR8, RZ ;  /* 0x0000000807087c25 */ /* 0x040fe8000f8e00ff */
[----:B------:R-:W-:Y:S02]  /*9940*/  IMAD R2, R6, UR8, RZ ;  /* 0x0000000806027c24 */ /* 0x000fe4000f8e02ff */
[----:B------:R-:W-:Y:S02]  /*9950*/  IMAD R4, R0, UR15, R4 ;  /* 0x0000000f00047c24 */ /* 0x000fe4000f8e0204 */
[----:B------:R-:W-:Y:S02]  /*9960*/  IMAD R2, R7, UR9, R2 ;  /* 0x0000000907027c24 */ /* 0x000fe4000f8e0202 */
[----:B------:R-:W-:Y:S02]  /*9970*/  IMAD.IADD R11, R11, 0x1, R4 ;  /* 0x000000010b0b7824 */ /* 0x000fe400078e0204 */
[----:B------:R-:W-:Y:S01]  /*9980*/  IMAD R6, R6, UR10, RZ ;  /* 0x0000000a06067c24 */ /* 0x000fe2000f8e02ff */
[----:B------:R-:W-:Y:S01]  /*9990*/  IADD3 R9, PT, PT, R9, R2, RZ ;  /* 0x0000000209097210 */ /* 0x000fe20007ffe0ff */
[C---:B------:R-:W-:Y:S04]  /*99a0*/  IMAD.WIDE.U32 R10, R7.reuse, UR10, R10 ;  /* 0x0000000a070a7c25 */ /* 0x040fe8000f8e000a */
[----:B------:R-:W-:Y:S01]  /*99b0*/  IMAD.WIDE.U32 R8, R0, UR4, R8 ;  /* 0x0000000400087c25 */ /* 0x000fe2000f8e0008 */
[----:B------:R-:W-:Y:S03]  /*99c0*/  LEA R80, P1, R10, R80, 0x1 ;  /* 0x000000500a507211 */ /* 0x000fe600078208ff */
[----:B------:R-:W-:Y:S01]  /*99d0*/  IMAD R6, R7, UR11, R6 ;  /* 0x0000000b07067c24 */ /* 0x000fe2000f8e0206 */
[----:B------:R-:W-:Y:S01]  /*99e0*/  LEA R82, P0, R8, R82, 0x1 ;  /* 0x0000005208527211 */ /* 0x000fe200078008ff */
[----:B------:R-:W-:Y:S02]  /*99f0*/  IMAD R5, R0, UR5, R5 ;  /* 0x0000000500057c24 */ /* 0x000fe4000f8e0205 */
[----:B------:R-:W-:Y:S03]  /*9a00*/  IMAD.IADD R6, R11, 0x1, R6 ;  /* 0x000000010b067824 */ /* 0x000fe600078e0206 */
[----:B------:R-:W-:Y:S02]  /*9a10*/  IADD3 R5, PT, PT, R9, R5, RZ ;  /* 0x0000000509057210 */ /* 0x000fe40007ffe0ff */
[----:B------:R-:W-:Y:S02]  /*9a20*/  LEA.HI.X R81, R10, R81, R6, 0x1, P1 ;  /* 0x000000510a517211 */ /* 0x000fe400008f0c06 */
[----:B------:R-:W-:Y:S07]  /*9a30*/  LEA.HI.X R83, R8, R83, R5, 0x1, P0 ;  /* 0x0000005308537211 */ /* 0x000fee00000f0c05 */
.L_x_1731:
[----:B------:R-:W-:Y:S02]  /*9a40*/  IADD3 R84, P1, PT, R84, R91, RZ ;  /* 0x0000005b54547210 */ /* 0x000fe40007f3e0ff */
[----:B------:R-:W-:Y:S03]  /*9a50*/  IADD3 R26, P0, PT, R26, R95, RZ ;  /* 0x0000005f1a1a7210 */ /* 0x000fe60007f1e0ff */
[----:B------:R-:W-:Y:S02]  /*9a60*/  IMAD.X R85, R85, 0x1, R90, P1 ;  /* 0x0000000155557824 */ /* 0x000fe400008e065a */
[----:B------:R-:W-:Y:S01]  /*9a70*/  IMAD.X R27, R27, 0x1, R93, P0 ;  /* 0x000000011b1b7824 */ /* 0x000fe200000e065d */
[----:B------:R-:W-:Y:S07]  /*9a80*/  @P3 BRA `(.L_x_1732) ;  /* 0xffffff8400ac3947 */ /* 0x000fee000383ffff */
.L_x_1710:
[----:B------:R-:W1:Y:S01]  /*9a90*/  LDC R3, c[0x0][0x450] ;  /* 0x00011400ff037b82 */ /* 0x000e620000000800 */
[----:B------:R-:W-:Y:S01]  /*9aa0*/  LOP3.LUT R0, R76, 0xd8, RZ, 0xc0, !PT ;  /* 0x000000d84c007812 */ /* 0x000fe200078ec0ff */
[----:B------:R-:W-:Y:S01]  /*9ab0*/  UMOV UR5, 0x400 ;  /* 0x0000040000057882 */ /* 0x000fe20000000000 */
[----:B------:R-:W-:Y:S01]  /*9ac0*/  LOP3.LUT R105, R105, 0x1f00, R76, 0xf8, !PT ;  /* 0x00001f0069697812 */ /* 0x000fe200078ef84c */
[----:B------:R-:W-:Y:S01]  /*9ad0*/  BSSY.RECONVERGENT B2, `(.L_x_1733) ;  /* 0x0000393000027945 */ /* 0x000fe20003800200 */
[----:B------:R-:W-:-:S03]  /*9ae0*/  LOP3.LUT R0, R0, 0x18, R151, 0x78, !PT ;  /* 0x0000001800007812 */ /* 0x000fc600078e7897 */
[----:B------:R-:W3:Y:S02]  /*9af0*/  S2UR UR4, SR_CgaCtaId ;  /* 0x00000000000479c3 */ /* 0x000ee40000008800 */
[----:B------:R-:W-:-:S06]  /*9b00*/  IMAD.IADD R159, R0, 0x1, R105 ;  /* 0x00000001009f7824 */ /* 0x000fcc00078e0269 */
[----:B-----5:R-:W4:Y:S08]  /*9b10*/  LDC.64 R4, c[0x0][0x3b0] ;  /* 0x0000ec00ff047b82 */ /* 0x020f300000000a00 */
[----:B------:R-:W-:Y:S01]  /*9b20*/  BAR.SYNC.DEFER_BLOCKING 0x0 ;  /* 0x0000000000007b1d */ /* 0x000fe20000010000 */
[----:B-1----:R-:W-:Y:S01]  /*9b30*/  ISETP.NE.AND P0, PT, R3, RZ, PT ;  /* 0x000000ff0300720c */ /* 0x002fe20003f05270 */
[----:B---3--:R-:W-:-:S06]  /*9b40*/  ULEA UR4, UR4, UR5, 0x18 ;  /* 0x0000000504047291 */ /* 0x008fcc000f8ec0ff */
[----:B------:R-:W-:Y:S02]  /*9b50*/  LEA R159, R159, UR4, 0x1 ;  /* 0x000000049f9f7c11 */ /* 0x000fe4000f8e08ff */
[C---:B----4-:R-:W-:Y:S01]  /*9b60*/  SHF.L.U64.HI R30, R4.reuse, 0x5, R5 ;  /* 0x00000005041e7819 */ /* 0x050fe20000010205 */
[----:B--2---:R-:W-:-:S03]  /*9b70*/  IMAD.SHL.U32 R31, R4, 0x20, RZ ;  /* 0x00000020041f7824 */ /* 0x004fc600078e00ff */
[----:B------:R-:W-:Y:S05]  /*9b80*/  @P0 BRA `(.L_x_1734) ;  /* 0x0000000000680947 */ /* 0x000fea0003800000 */
[----:B------:R-:W1:Y:S01]  /*9b90*/  LDCU.64 UR8, c[0x0][0x380] ;  /* 0x00007000ff0877ac */ /* 0x000e620008000a00 */
[----:B------:R-:W-:Y:S01]  /*9ba0*/  IMAD.IADD R3, R155, 0x1, -R154 ;  /* 0x000000019b037824 */ /* 0x000fe200078e0a9a */
[----:B------:R-:W-:Y:S01]  /*9bb0*/  BSSY.RECONVERGENT B0, `(.L_x_1735) ;  /* 0x000000d000007945 */ /* 0x000fe20003800200 */
[----:B------:R-:W-:-:S03]  /*9bc0*/  VIADD R158, R122, 0x20 ;  /* 0x000000207a9e7836 */ /* 0x000fc60000000000 */
[-C--:B------:R-:W-:Y:S02]  /*9bd0*/  ISETP.GE.AND P2, PT, R122, R3.reuse, PT ;  /* 0x000000037a00720c */ /* 0x080fe40003f46270 */
[----:B------:R-:W-:Y:S02]  /*9be0*/  ISETP.GE.AND P1, PT, R158, R3, PT ;  /* 0x000000039e00720c */ /* 0x000fe40003f26270 */
[----:B-1----:R-:W-:-:S04]  /*9bf0*/  LEA R2, P0, R124, UR8, 0x1 ;  /* 0x000000087c027c11 */ /* 0x002fc8000f8008ff */
[----:B------:R-:W-:-:S05]  /*9c00*/  LEA.HI.X R3, R124, UR9, R78, 0x1, P0 ;  /* 0x000000097c037c11 */ /* 0x000fca00080f0c4e */
[----:B------:R-:W-:Y:S05]  /*9c10*/  @P2 BRA `(.L_x_1736) ;  /* 0x0000000000182947 */ /* 0x000fea0003800000 */
[----:B------:R-:W-:Y:S01]  /*9c20*/  @!PT LDS RZ, [RZ] ;  /* 0x00000000fffff984 */ /* 0x000fe20000000800 */
[----:B------:R-:W-:Y:S01]  /*9c30*/  @!PT LDS RZ, [RZ] ;  /* 0x00000000fffff984 */ /* 0x000fe20000000800 */
[----:B------:R-:W-:Y:S01]  /*9c40*/  @!PT LDS RZ, [RZ] ;  /* 0x00000000fffff984 */ /* 0x000fe20000000800 */
[----:B------:R1:W-:Y:S04]  /*9c50*/  LDGSTS.E.BYPASS.LTC128B.128 [R159], desc[UR6][R2.64] ;  /* 0x00000000029f7fae */ /* 0x0003e8000b981a06 */
[----:B------:R1:W-:Y:S04]  /*9c60*/  LDGSTS.E.BYPASS.LTC128B.128 [R159+0x1000], desc[UR6][R2.64+0x40] ;  /* 0x01000040029f7fae */ /* 0x0003e8000b981a06 */
[----:B------:R1:W-:Y:S02]  /*9c70*/  LDGSTS.E.BYPASS.LTC128B.128 [R159+0x2000], desc[UR6][R2.64+0x80] ;  /* 0x02000080029f7fae */ /* 0x0003e4000b981a06 */
.L_x_1736:
[----:B------:R-:W-:Y:S05]  /*9c80*/  BSYNC.RECONVERGENT B0 ;  /* 0x0000000000007941 */ /* 0x000fea0003800200 */
.L_x_1735:
[----:B------:R-:W-:Y:S05]  /*9c90*/  @P1 BRA `(.L_x_1737) ;  /* 0x0000003400d81947 */ /* 0x000fea0003800000 */
[----:B-1----:R-:W-:-:S04]  /*9ca0*/  LEA R2, P0, R31, R2, 0x1 ;  /* 0x000000021f027211 */ /* 0x002fc800078008ff */
[----:B------:R-:W-:-:S05]  /*9cb0*/  LEA.HI.X R3, R31, R3, R30, 0x1, P0 ;  /* 0x000000031f037211 */ /* 0x000fca00000f0c1e */
[----:B------:R-:W-:Y:S01]  /*9cc0*/  @!PT LDS RZ, [RZ] ;  /* 0x00000000fffff984 */ /* 0x000fe20000000800 */
[----:B------:R-:W-:Y:S01]  /*9cd0*/  @!PT LDS RZ, [RZ] ;  /* 0x00000000fffff984 */ /* 0x000fe20000000800 */
[----:B------:R-:W-:Y:S01]  /*9ce0*/  @!PT LDS RZ, [RZ] ;  /* 0x00000000fffff984 */ /* 0x000fe20000000800 */
[----:B------:R1:W-:Y:S04]  /*9cf0*/  LDGSTS.E.BYPASS.LTC128B.128 [R159+0x800], desc[UR6][R2.64] ;  /* 0x00800000029f7fae */ /* 0x0003e8000b981a06 */
[----:B------:R1:W-:Y:S04]  /*9d00*/  LDGSTS.E.BYPASS.LTC128B.128 [R159+0x1800], desc[UR6][R2.64+0x40] ;  /* 0x01800040029f7fae */ /* 0x0003e8000b981a06 */
[----:B------:R1:W-:Y:S01]  /*9d10*/  LDGSTS.E.BYPASS.LTC128B.128 [R159+0x2800], desc[UR6][R2.64+0x80] ;  /* 0x02800080029f7fae */ /* 0x0003e2000b981a06 */
[----:B------:R-:W-:Y:S05]  /*9d20*/  BRA `(.L_x_1737) ;  /* 0x0000003400b47947 */ /* 0x000fea0003800000 */
.L_x_1734:
        /* <DEDUP_REMOVED lines=23> */
[----:B------:R1:W5:Y:S01]  /*9ea0*/  LDG.E.128 R12, desc[UR6][R38.64+0x40] ;  /* 0x00004006260c7981 */ /* 0x000362000c1e1d00 */
[----:B------:R-:W2:Y:S03]  /*9eb0*/  LDCU.64 UR10, c[0x0][0x4c8] ;  /* 0x00009900ff0a77ac */ /* 0x000ea60008000a00 */
[----:B------:R1:W5:Y:S01]  /*9ec0*/  LDG.E.128 R8, desc[UR6][R38.64+0x80] ;  /* 0x0000800626087981 */ /* 0x000362000c1e1d00 */
[----:B------:R-:W3:Y:S03]  /*9ed0*/  LDCU.64 UR8, c[0x0][0x4d0] ;  /* 0x00009a00ff0877ac */ /* 0x000ee60008000a00 */
[----:B------:R1:W5:Y:S01]  /*9ee0*/  LDG.E.128 R20, desc[UR6][R38.64] ;  /* 0x0000000626147981 */ /* 0x000362000c1e1d00 */
[----:B------:R-:W-:Y:S01]  /*9ef0*/  ISETP.GE.AND P2, PT, R24, R3, PT ;  /* 0x000000031800720c */ /* 0x000fe20003f46270 */
[C---:B------:R-:W-:Y:S01]  /*9f00*/  IMAD.SHL.U32 R40, R16.reuse, 0x2, RZ ;  /* 0x0000000210287824 */ /* 0x040fe200078e00ff */
[----:B------:R-:W-:Y:S01]  /*9f10*/  SHF.L.U64.HI R0, R16, 0x1, R18 ;  /* 0x0000000110007819 */ /* 0x000fe20000010212 */
[----:B------:R-:W-:Y:S03]  /*9f20*/  BSSY.RECONVERGENT B0, `(.L_x_1741) ;  /* 0x000002e000007945 */ /* 0x000fe60003800200 */
[----:B--2---:R-:W-:-:S02]  /*9f30*/  IADD3 R32, P1, PT, R40, UR10, RZ ;  /* 0x0000000a28207c10 */ /* 0x004fc4000ff3e0ff */
[----:B---3--:R-:W-:Y:S02]  /*9f40*/  IADD3 R40, P0, PT, R40, UR8, RZ ;  /* 0x0000000828287c10 */ /* 0x008fe4000ff1e0ff */
[C---:B------:R-:W-:Y:S02]  /*9f50*/  IADD3.X R33, PT, PT, R0.reuse, UR11, RZ, P1, !PT ;  /* 0x0000000b00217c10 */ /* 0x040fe40008ffe4ff */
[----:B------:R-:W-:Y:S01]  /*9f60*/  IADD3.X R41, PT, PT, R0, UR9, RZ, P0, !PT ;  /* 0x0000000900297c10 */ /* 0x000fe200087fe4ff */
[----:B------:R-:W-:Y:S08]  /*9f70*/  @P2 BRA `(.L_x_1742) ;  /* 0x0000000000a02947 */ /* 0x000ff00003800000 */
[----:B------:R-:W2:Y:S04]  /*9f80*/  LDG.E.64 R4, desc[UR6][R40.64] ;  /* 0x0000000628047981 */ /* 0x000ea8000c1e1b00 */
[----:B------:R-:W3:Y:S01]  /*9f90*/  LDG.E.64 R6, desc[UR6][R32.64] ;  /* 0x0000000620067981 */ /* 0x000ee2000c1e1b00 */
[--C-:B-----5:R-:W-:Y:S01]  /*9fa0*/  HADD2.F32 R28, -RZ, R21.reuse.H0_H0 ;  /* 0x20000015ff1c7230 */ /* 0x120fe20000004100 */
[----:B------:R-:W-:Y:S01]  /*9fb0*/  MOV R26, R22 ;  /* 0x00000016001a7202 */ /* 0x000fe20000000f00 */
[----:B------:R-:W-:Y:S02]  /*9fc0*/  HADD2.F32 R34, -RZ, R21.H1_H1 ;  /* 0x30000015ff227230 */ /* 0x000fe40000004100 */
[--C-:B------:R-:W-:Y:S02]  /*9fd0*/  HADD2.F32 R22, -RZ, R23.reuse.H1_H1 ;  /* 0x30000017ff167230 */ /* 0x100fe40000004100 */
[----:B------:R-:W-:-:S02]  /*9fe0*/  HADD2.F32 R35, -RZ, R23.H0_H0 ;  /* 0x20000017ff237230 */ /* 0x000fc40000004100 */
[----:B--2---:R-:W-:Y:S02]  /*9ff0*/  HADD2.F32 R2, -RZ, R4.H1_H1 ;  /* 0x30000004ff027230 */ /* 0x004fe40000004100 */
[----:B------:R-:W-:Y:S02]  /*a000*/  HADD2.F32 R0, -RZ, R5.H1_H1 ;  /* 0x30000005ff007230 */ /* 0x000fe40000004100 */
[--C-:B---3--:R-:W-:Y:S02]  /*a010*/  HADD2.F32 R21, -RZ, R6.reuse.H1_H1 ;  /* 0x30000006ff157230 */ /* 0x108fe40000004100 */
[C---:B------:R-:W-:Y:S01]  /*a020*/  FMUL.FTZ R29, R34.reuse, R2 ;  /* 0x00000002221d7220 */ /* 0x040fe20000410000 */
[----:B------:R-:W-:Y:S02]  /*a030*/  HADD2.F32 R19, -RZ, R7.H1_H1 ;  /* 0x30000007ff137230 */ /* 0x000fe40000004100 */
[----:B------:R-:W-:Y:S02]  /*a040*/  HADD2.F32 R6, -RZ, R6.H0_H0 ;  /* 0x20000006ff067230 */ /* 0x000fe40000004100 */
[----:B------:R-:W-:Y:S01]  /*a050*/  FMUL.FTZ R23, R34, R21 ;  /* 0x0000001522177220 */ /* 0x000fe20000410000 */
[C---:B------:R-:W-:Y:S01]  /*a060*/  FMUL.FTZ R34, R22.reuse, R0 ;  /* 0x0000000016227220 */ /* 0x040fe20000410000 */
[----:B------:R-:W-:Y:S01]  /*a070*/  FMUL.FTZ R37, R22, R19 ;  /* 0x0000001316257220 */ /* 0x000fe20000410000 */
[----:B------:R-:W-:-:S02]  /*a080*/  HADD2.F32 R4, -RZ, R4.H0_H0 ;  /* 0x20000004ff047230 */ /* 0x000fc40000004100 */
[C---:B------:R-:W-:Y:S01]  /*a090*/  FFMA.FTZ R29, R28.reuse, R21, -R29 ;  /* 0x000000151c1d7223 */ /* 0x040fe2000001081d */
[C---:B------:R-:W-:Y:S01]  /*a0a0*/  FFMA.FTZ R34, R35.reuse, R19, -R34 ;  /* 0x0000001323227223 */ /* 0x040fe20000010822 */
[----:B------:R-:W-:Y:S01]  /*a0b0*/  FFMA.FTZ R37, R35, R0, R37 ;  /* 0x0000000023257223 */ /* 0x000fe20000010025 */
[----:B------:R-:W-:Y:S02]  /*a0c0*/  HADD2.F32 R19, -RZ, R20.H1_H1 ;  /* 0x30000014ff137230 */ /* 0x000fe40000004100 */
[----:B------:R-:W-:Y:S01]  /*a0d0*/  FFMA.FTZ R2, R28, R2, R23 ;  /* 0x000000021c027223 */ /* 0x000fe20000010017 */
[----:B------:R-:W-:Y:S02]  /*a0e0*/  HADD2.F32 R5, -RZ, R5.H0_H0 ;  /* 0x20000005ff057230 */ /* 0x000fe40000004100 */
[----:B------:R-:W-:Y:S02]  /*a0f0*/  HADD2.F32 R0, -RZ, R26.H1_H1 ;  /* 0x3000001aff007230 */ /* 0x000fe40000004100 */
[----:B------:R-:W-:Y:S01]  /*a100*/  FMUL.FTZ R23, R19, R6 ;  /* 0x0000000613177220 */ /* 0x000fe20000410000 */
[----:B------:R-:W-:Y:S01]  /*a110*/  HADD2.F32 R7, -RZ, R7.H0_H0 ;  /* 0x20000007ff077230 */ /* 0x000fe20000004100 */
[----:B------:R-:W-:Y:S01]  /*a120*/  F2FP.F16.F32.PACK_AB R34, R37, R34 ;  /* 0x000000222522723e */ /* 0x000fe200000000ff */
[----:B------:R-:W-:-:S02]  /*a130*/  HADD2.F32 R21, -RZ, R20.H0_H0 ;  /* 0x20000014ff157230 */ /* 0x000fc40000004100 */
[----:B------:R-:W-:Y:S01]  /*a140*/  FMUL.FTZ R20, R19, R4 ;  /* 0x0000000413147220 */ /* 0x000fe20000410000 */
[----:B------:R-:W-:Y:S02]  /*a150*/  HADD2.F32 R26, -RZ, R26.H0_H0 ;  /* 0x2000001aff1a7230 */ /* 0x000fe40000004100 */
[C---:B------:R-:W-:Y:S01]  /*a160*/  FMUL.FTZ R19, R0.reuse, R5 ;  /* 0x0000000500137220 */ /* 0x040fe20000410000 */
[-C--:B------:R-:W-:Y:S01]  /*a170*/  FMUL.FTZ R0, R0, R7.reuse ;  /* 0x0000000700007220 */ /* 0x080fe20000410000 */
[C---:B------:R-:W-:Y:S01]  /*a180*/  FFMA.FTZ R20, R21.reuse, R6, -R20 ;  /* 0x0000000615147223 */ /* 0x040fe20000010814 */
[----:B------:R-:W-:Y:S01]  /*a190*/  FFMA.FTZ R23, R21, R4, R23 ;  /* 0x0000000415177223 */ /* 0x000fe20000010017 */
[C---:B------:R-:W-:Y:S01]  /*a1a0*/  FFMA.FTZ R19, R26.reuse, R7, -R19 ;  /* 0x000000071a137223 */ /* 0x040fe20000010813 */
[----:B------:R-:W-:Y:S01]  /*a1b0*/  FFMA.FTZ R0, R26, R5, R0 ;  /* 0x000000051a007223 */ /* 0x000fe20000010000 */
[----:B------:R-:W-:Y:S02]  /*a1c0*/  F2FP.F16.F32.PACK_AB R21, R2, R29 ;  /* 0x0000001d0215723e */ /* 0x000fe400000000ff */
[----:B------:R-:W-:-:S02]  /*a1d0*/  F2FP.F16.F32.PACK_AB R20, R23, R20 ;  /* 0x000000141714723e */ /* 0x000fc400000000ff */
[----:B------:R-:W-:Y:S02]  /*a1e0*/  F2FP.F16.F32.PACK_AB R22, R0, R19 ;  /* 0x000000130016723e */ /* 0x000fe400000000ff */
[----:B------:R-:W-:Y:S02]  /*a1f0*/  MOV R23, R34 ;  /* 0x0000002200177202 */ /* 0x000fe40000000f00 */
.L_x_1742:
[----:B------:R-:W-:Y:S05]  /*a200*/  BSYNC.RECONVERGENT B0 ;  /* 0x0000000000007941 */ /* 0x000fea0003800200 */
.L_x_1741:
[----:B-----5:R2:W-:Y:S01]  /*a210*/  STS.128 [R159], R20 ;  /* 0x000000149f007388 */ /* 0x0205e20000000c00 */
[----:B------:R-:W-:Y:S01]  /*a220*/  LOP3.LUT R0, R24, 0x20, RZ, 0xfc, !PT ;  /* 0x0000002018007812 */ /* 0x000fe200078efcff */
[----:B------:R-:W-:Y:S03]  /*a230*/  BSSY.RECONVERGENT B0, `(.L_x_1743) ;  /* 0x000002b000007945 */ /* 0x000fe60003800200 */
[----:B------:R-:W-:-:S13]  /*a240*/  ISETP.GE.AND P0, PT, R0, R3, PT ;  /* 0x000000030000720c */ /* 0x000fda0003f06270 */
[----:B------:R-:W-:Y:S05]  /*a250*/  @P0 BRA `(.L_x_1744) ;  /* 0x0000000000a00947 */ /* 0x000fea0003800000 */
[----:B------:R-:W3:Y:S04]  /*a260*/  LDG.E.64 R4, desc[UR6][R40.64+0x20] ;  /* 0x0000200628047981 */ /* 0x000ee8000c1e1b00 */
[----:B------:R-:W4:Y:S01]  /*a270*/  LDG.E.64 R6, desc[UR6][R32.64+0x20] ;  /* 0x0000200620067981 */ /* 0x000f22000c1e1b00 */
[--C-:B--2---:R-:W-:Y:S01]  /*a280*/  HADD2.F32 R21, -RZ, R13.reuse.H0_H0 ;  /* 0x2000000dff157230 */ /* 0x104fe20000004100 */
[----:B------:R-:W-:Y:S01]  /*a290*/  MOV R20, R14 ;  /* 0x0000000e00147202 */ /* 0x000fe20000000f00 */
[----:B------:R-:W-:Y:S02]  /*a2a0*/  HADD2.F32 R29, -RZ, R13.H1_H1 ;  /* 0x3000000dff1d7230 */ /* 0x000fe40000004100 */
[--C-:B------:R-:W-:Y:S02]  /*a2b0*/  HADD2.F32 R19, -RZ, R15.reuse.H1_H1 ;  /* 0x3000000fff137230 */ /* 0x100fe40000004100 */
[----:B------:R-:W-:-:S02]  /*a2c0*/  HADD2.F32 R23, -RZ, R15.H0_H0 ;  /* 0x2000000fff177230 */ /* 0x000fc40000004100 */
[----:B---3--:R-:W-:Y:S02]  /*a2d0*/  HADD2.F32 R0, -RZ, R5.H1_H1 ;  /* 0x30000005ff007230 */ /* 0x008fe40000004100 */
        /* <DEDUP_REMOVED lines=32> */
.L_x_1744:
[----:B------:R-:W-:Y:S05]  /*a4e0*/  BSYNC.RECONVERGENT B0 ;  /* 0x0000000000007941 */ /* 0x000fea0003800200 */
.L_x_1743:
[----:B------:R3:W-:Y:S01]  /*a4f0*/  STS.128 [R159+0x1000], R12 ;  /* 0x0010000c9f007388 */ /* 0x0007e20000000c00 */
[----:B------:R-:W-:Y:S01]  /*a500*/  LOP3.LUT R0, R24, 0x40, RZ, 0xfc, !PT ;  /* 0x0000004018007812 */ /* 0x000fe200078efcff */
[----:B------:R-:W-:Y:S03]  /*a510*/  BSSY.RECONVERGENT B0, `(.L_x_1745) ;  /* 0x000002b000007945 */ /* 0x000fe60003800200 */
[----:B------:R-:W-:-:S13]  /*a520*/  ISETP.GE.AND P0, PT, R0, R3, PT ;  /* 0x000000030000720c */ /* 0x000fda0003f06270 */
[----:B------:R-:W-:Y:S05]  /*a530*/  @P0 BRA `(.L_x_1746) ;  /* 0x0000000000a00947 */ /* 0x000fea0003800000 */
[----:B------:R-:W4:Y:S04]  /*a540*/  LDG.E.64 R4, desc[UR6][R40.64+0x40] ;  /* 0x0000400628047981 */ /* 0x000f28000c1e1b00 */
[----:B------:R-:W5:Y:S01]  /*a550*/  LDG.E.64 R6, desc[UR6][R32.64+0x40] ;  /* 0x0000400620067981 */ /* 0x000f62000c1e1b00 */
[----:B---3--:R-:W-:Y:S01]  /*a560*/  MOV R13, R10 ;  /* 0x0000000a000d7202 */ /* 0x008fe20000000f00 */
[--C-:B------:R-:W-:Y:S02]  /*a570*/  HADD2.F32 R15, -RZ, R9.reuse.H0_H0 ;  /* 0x20000009ff0f7230 */ /* 0x100fe40000004100 */
[----:B--2---:R-:W-:Y:S02]  /*a580*/  HADD2.F32 R21, -RZ, R9.H1_H1 ;  /* 0x30000009ff157230 */ /* 0x004fe40000004100 */
[----:B------:R-:W-:-:S02]  /*a590*/  HADD2.F32 R12, -RZ, R11.H1_H1 ;  /* 0x3000000bff0c7230 */ /* 0x000fc40000004100 */
[----:B------:R-:W-:Y:S02]  /*a5a0*/  HADD2.F32 R19, -RZ, R11.H0_H0 ;  /* 0x2000000bff137230 */ /* 0x000fe40000004100 */
[----:B----4-:R-:W-:Y:S02]  /*a5b0*/  HADD2.F32 R2, -RZ, R4.H1_H1 ;  /* 0x30000004ff027230 */ /* 0x010fe40000004100 */
[----:B------:R-:W-:Y:S02]  /*a5c0*/  HADD2.F32 R0, -RZ, R5.H1_H1 ;  /* 0x30000005ff007230 */ /* 0x000fe40000004100 */
[--C-:B-----5:R-:W-:Y:S02]  /*a5d0*/  HADD2.F32 R10, -RZ, R6.reuse.H1_H1 ;  /* 0x30000006ff0a7230 */ /* 0x120fe40000004100 */
[----:B------:R-:W-:Y:S01]  /*a5e0*/  FMUL.FTZ R20, R21, R2 ;  /* 0x0000000215147220 */ /* 0x000fe20000410000 */
[----:B------:R-:W-:Y:S02]  /*a5f0*/  HADD2.F32 R9, -RZ, R7.H1_H1 ;  /* 0x30000007ff097230 */ /* 0x000fe40000004100 */
[----:B------:R-:W-:Y:S01]  /*a600*/  FMUL.FTZ R14, R12, R0 ;  /* 0x000000000c0e7220 */ /* 0x000fe20000410000 */
[----:B------:R-:W-:-:S02]  /*a610*/  HADD2.F32 R6, -RZ, R6.H0_H0 ;  /* 0x20000006ff067230 */ /* 0x000fc40000004100 */
[-C--:B------:R-:W-:Y:S01]  /*a620*/  FMUL.FTZ R11, R21, R10.reuse ;  /* 0x0000000a150b7220 */ /* 0x080fe20000410000 */
[----:B------:R-:W-:Y:S02]  /*a630*/  HADD2.F32 R4, -RZ, R4.H0_H0 ;  /* 0x20000004ff047230 */ /* 0x000fe40000004100 */
[-C--:B------:R-:W-:Y:S01]  /*a640*/  FMUL.FTZ R21, R12, R9.reuse ;  /* 0x000000090c157220 */ /* 0x080fe20000410000 */
[----:B------:R-:W-:Y:S01]  /*a650*/  FFMA.FTZ R14, R19, R9, -R14 ;  /* 0x00000009130e7223 */ /* 0x000fe2000001080e */
[----:B------:R-:W-:Y:S02]  /*a660*/  HADD2.F32 R9, -RZ, R8.H1_H1 ;  /* 0x30000008ff097230 */ /* 0x000fe40000004100 */
[----:B------:R-:W-:Y:S01]  /*a670*/  FFMA.FTZ R20, R15, R10, -R20 ;  /* 0x0000000a0f147223 */ /* 0x000fe20000010814 */
[----:B------:R-:W-:Y:S01]  /*a680*/  FFMA.FTZ R21, R19, R0, R21 ;  /* 0x0000000013157223 */ /* 0x000fe20000010015 */
[----:B------:R-:W-:Y:S02]  /*a690*/  HADD2.F32 R5, -RZ, R5.H0_H0 ;  /* 0x20000005ff057230 */ /* 0x000fe40000004100 */
[----:B------:R-:W-:Y:S01]  /*a6a0*/  FFMA.FTZ R11, R15, R2, R11 ;  /* 0x000000020f0b7223 */ /* 0x000fe2000001000b */
[----:B------:R-:W-:-:S02]  /*a6b0*/  HADD2.F32 R0, -RZ, R13.H1_H1 ;  /* 0x3000000dff007230 */ /* 0x000fc40000004100 */
[----:B------:R-:W-:Y:S01]  /*a6c0*/  FMUL.FTZ R2, R9, R4 ;  /* 0x0000000409027220 */ /* 0x000fe20000410000 */
[----:B------:R-:W-:Y:S02]  /*a6d0*/  HADD2.F32 R7, -RZ, R7.H0_H0 ;  /* 0x20000007ff077230 */ /* 0x000fe40000004100 */
[----:B------:R-:W-:Y:S01]  /*a6e0*/  HADD2.F32 R15, -RZ, R8.H0_H0 ;  /* 0x20000008ff0f7230 */ /* 0x000fe20000004100 */
[----:B------:R-:W-:Y:S01]  /*a6f0*/  F2FP.F16.F32.PACK_AB R20, R11, R20 ;  /* 0x000000140b14723e */ /* 0x000fe200000000ff */
[----:B------:R-:W-:Y:S02]  /*a700*/  HADD2.F32 R8, -RZ, R13.H0_H0 ;  /* 0x2000000dff087230 */ /* 0x000fe40000004100 */
[-C--:B------:R-:W-:Y:S01]  /*a710*/  FMUL.FTZ R13, R9, R6.reuse ;  /* 0x00000006090d7220 */ /* 0x080fe20000410000 */
[C---:B------:R-:W-:Y:S01]  /*a720*/  FMUL.FTZ R9, R0.reuse, R5 ;  /* 0x0000000500097220 */ /* 0x040fe20000410000 */
        /* <DEDUP_REMOVED lines=8> */
[----:B------:R-:W-:Y:S02]  /*a7b0*/  MOV R9, R20 ;  /* 0x0000001400097202 */ /* 0x000fe40000000f00 */
.L_x_1746:
[----:B------:R-:W-:Y:S05]  /*a7c0*/  BSYNC.RECONVERGENT B0 ;  /* 0x0000000000007941 */ /* 0x000fea0003800200 */
.L_x_1745:
[----:B------:R4:W-:Y:S02]  /*a7d0*/  STS.128 [R159+0x2000], R8 ;  /* 0x002000089f007388 */ /* 0x0009e40000000c00 */
.L_x_1740:
[----:B------:R-:W-:Y:S05]  /*a7e0*/  BSYNC.RECONVERGENT B1 ;  /* 0x0000000000017941 */ /* 0x000fea0003800200 */
.L_x_1739:
[----:B------:R-:W-:-:S04]  /*a7f0*/  IADD3 R158, PT, PT, R122, 0x20, RZ ;  /* 0x000000207a9e7810 */ /* 0x000fc80007ffe0ff */
[----:B------:R-:W-:-:S13]  /*a800*/  ISETP.GE.AND P0, PT, R158, R17, PT ;  /* 0x000000119e00720c */ /* 0x000fda0003f06270 */
[----:B------:R-:W-:Y:S05]  /*a810*/  @P0 BRA `(.L_x_1737) ;  /* 0x0000002800f80947 */ /* 0x000fea0003800000 */
[----:B------:R-:W-:-:S04]  /*a820*/  LEA R4, P0, R31, R38, 0x1 ;  /* 0x000000261f047211 */ /* 0x000fc800078008ff */
[----:B------:R-:W-:-:S05]  /*a830*/  LEA.HI.X R5, R31, R39, R30, 0x1, P0 ;  /* 0x000000271f057211 */ /* 0x000fca00000f0c1e */
[----:B---3--:R3:W5:Y:S04]  /*a840*/  LDG.E.128 R12, desc[UR6][R4.64+0x40] ;  /* 0x00004006040c7981 */ /* 0x008768000c1e1d00 */
[----:B----4-:R3:W5:Y:S04]  /*a850*/  LDG.E.128 R8, desc[UR6][R4.64+0x80] ;  /* 0x0000800604087981 */ /* 0x010768000c1e1d00 */
[----:B--2---:R3:W5:Y:S01]  /*a860*/  LDG.E.128 R20, desc[UR6][R4.64] ;  /* 0x0000000604147981 */ /* 0x004762000c1e1d00 */
[----:B------:R-:W-:Y:S01]  /*a870*/  ISETP.GE.AND P0, PT, R24, R3, PT ;  /* 0x000000031800720c */ /* 0x000fe20003f06270 */
[----:B------:R-:W-:-:S12]  /*a880*/  BSSY.RECONVERGENT B0, `(.L_x_1747) ;  /* 0x0000034000007945 */ /* 0x000fd80003800200 */
[----:B------:R-:W-:Y:S05]  /*a890*/  @P0 BRA `(.L_x_1748) ;  /* 0x0000000000c80947 */ /* 0x000fea0003800000 */
[----:B------:R-:W2:Y:S01]  /*a8a0*/  LDCU.64 UR10, c[0x0][0x4c8] ;  /* 0x00009900ff0a77ac */ /* 0x000ea20008000a00 */
[C---:B---3--:R-:W-:Y:S01]  /*a8b0*/  IADD3 R5, P0, PT, R27.reuse, R16, RZ ;  /* 0x000000101b057210 */ /* 0x048fe20007f1e0ff */
[----:B------:R-:W3:Y:S03]  /*a8c0*/  LDCU.64 UR8, c[0x0][0x4d0] ;  /* 0x00009a00ff0877ac */ /* 0x000ee60008000a00 */
[----:B------:R-:W-:Y:S02]  /*a8d0*/  LEA.HI.X.SX32 R0, R27, R18, 0x1, P0 ;  /* 0x000000121b007211 */ /* 0x000fe400000f0eff */
[C---:B------:R-:W-:Y:S02]  /*a8e0*/  SHF.L.U32 R2, R5.reuse, 0x1, RZ ;  /* 0x0000000105027819 */ /* 0x040fe400000006ff */
[----:B------:R-:W-:Y:S02]  /*a8f0*/  SHF.L.U64.HI R0, R5, 0x1, R0 ;  /* 0x0000000105007819 */ /* 0x000fe40000010200 */
[----:B--2---:R-:W-:-:S02]  /*a900*/  IADD3 R6, P1, PT, R2, UR10, RZ ;  /* 0x0000000a02067c10 */ /* 0x004fc4000ff3e0ff */
[----:B---3--:R-:W-:Y:S02]  /*a910*/  IADD3 R4, P0, PT, R2, UR8, RZ ;  /* 0x0000000802047c10 */ /* 0x008fe4000ff1e0ff */
[C---:B------:R-:W-:Y:S02]  /*a920*/  IADD3.X R7, PT, PT, R0.reuse, UR11, RZ, P1, !PT ;  /* 0x0000000b00077c10 */ /* 0x040fe40008ffe4ff */
[----:B------:R-:W-:-:S04]  /*a930*/  IADD3.X R5, PT, PT, R0, UR9, RZ, P0, !PT ;  /* 0x0000000900057c10 */ /* 0x000fc800087fe4ff */
[----:B------:R-:W2:Y:S04]  /*a940*/  LDG.E.64 R6, desc[UR6][R6.64] ;  /* 0x0000000606067981 */ /* 0x000ea8000c1e1b00 */
[----:B------:R-:W3:Y:S01]  /*a950*/  LDG.E.64 R4, desc[UR6][R4.64] ;  /* 0x0000000604047981 */ /* 0x000ee2000c1e1b00 */
[--C-:B-----5:R-:W-:Y:S02]  /*a960*/  HADD2.F32 R26, -RZ, R21.reuse.H0_H0 ;  /* 0x20000015ff1a7230 */ /* 0x120fe40000004100 */
[----:B------:R-:W-:Y:S02]  /*a970*/  HADD2.F32 R28, -RZ, R21.H1_H1 ;  /* 0x30000015ff1c7230 */ /* 0x000fe40000004100 */
[--C-:B------:R-:W-:Y:S02]  /*a980*/  HADD2.F32 R21, -RZ, R23.reuse.H1_H1 ;  /* 0x30000017ff157230 */ /* 0x100fe40000004100 */
[----:B------:R-:W-:-:S02]  /*a990*/  HADD2.F32 R31, -RZ, R23.H0_H0 ;  /* 0x20000017ff1f7230 */ /* 0x000fc40000004100 */
[----:B--2---:R-:W-:Y:S02]  /*a9a0*/  HADD2.F32 R19, -RZ, R6.H1_H1 ;  /* 0x30000006ff137230 */ /* 0x004fe40000004100 */
[----:B------:R-:W-:Y:S02]  /*a9b0*/  HADD2.F32 R17, -RZ, R7.H1_H1 ;  /* 0x30000007ff117230 */ /* 0x000fe40000004100 */
[----:B---3--:R-:W-:Y:S02]  /*a9c0*/  HADD2.F32 R2, -RZ, R4.H1_H1 ;  /* 0x30000004ff027230 */ /* 0x008fe40000004100 */
[----:B------:R-:W-:Y:S02]  /*a9d0*/  HADD2.F32 R0, -RZ, R5.H1_H1 ;  /* 0x30000005ff007230 */ /* 0x000fe40000004100 */
[C---:B------:R-:W-:Y:S01]  /*a9e0*/  FMUL.FTZ R23, R28.reuse, R19 ;  /* 0x000000131c177220 */ /* 0x040fe20000410000 */
[----:B------:R-:W-:Y:S02]  /*a9f0*/  FMUL.FTZ R29, R28, R2 ;  /* 0x000000021c1d7220 */ /* 0x000fe40000410000 */
[C---:B------:R-:W-:Y:S01]  /*aa00*/  FMUL.FTZ R28, R21.reuse, R0 ;  /* 0x00000000151c7220 */ /* 0x040fe20000410000 */
[----:B------:R-:W-:Y:S01]  /*aa10*/  FMUL.FTZ R21, R21, R17 ;  /* 0x0000001115157220 */ /* 0x000fe20000410000 */
[----:B------:R-:W-:-:S02]  /*aa20*/  HADD2.F32 R6, -RZ, R6.H0_H0 ;  /* 0x20000006ff067230 */ /* 0x000fc40000004100 */
[C---:B------:R-:W-:Y:S01]  /*aa30*/  FFMA.FTZ R28, R31.reuse, R17, -R28 ;  /* 0x000000111f1c7223 */ /* 0x040fe2000001081c */
[----:B------:R-:W-:Y:S01]  /*aa40*/  FFMA.FTZ R21, R31, R0, R21 ;  /* 0x000000001f157223 */ /* 0x000fe20000010015 */
[----:B------:R-:W-:Y:S02]  /*aa50*/  HADD2.F32 R17, -RZ, R20.H1_H1 ;  /* 0x30000014ff117230 */ /* 0x000fe40000004100 */
[----:B------:R-:W-:Y:S02]  /*aa60*/  HADD2.F32 R4, -RZ, R4.H0_H0 ;  /* 0x20000004ff047230 */ /* 0x000fe40000004100 */
[----:B------:R-:W-:Y:S02]  /*aa70*/  HADD2.F32 R5, -RZ, R5.H0_H0 ;  /* 0x20000005ff057230 */ /* 0x000fe40000004100 */
[----:B------:R-:W-:Y:S02]  /*aa80*/  HADD2.F32 R0, -RZ, R22.H1_H1 ;  /* 0x30000016ff007230 */ /* 0x000fe40000004100 */
[----:B------:R-:W-:Y:S01]  /*aa90*/  FFMA.FTZ R29, R26, R19, -R29 ;  /* 0x000000131a1d7223 */ /* 0x000fe2000001081d */
[----:B------:R-:W-:-:S02]  /*aaa0*/  HADD2.F32 R7, -RZ, R7.H0_H0 ;  /* 0x20000007ff077230 */ /* 0x000fc40000004100 */
[----:B------:R-:W-:Y:S01]  /*aab0*/  FFMA.FTZ R2, R26, R2, R23 ;  /* 0x000000021a027223 */ /* 0x000fe20000010017 */
[----:B------:R-:W-:Y:S02]  /*aac0*/  HADD2.F32 R19, -RZ, R20.H0_H0 ;  /* 0x20000014ff137230 */ /* 0x000fe40000004100 */
[C---:B------:R-:W-:Y:S01]  /*aad0*/  FMUL.FTZ R20, R17.reuse, R4 ;  /* 0x0000000411147220 */ /* 0x040fe20000410000 */
[-C--:B------:R-:W-:Y:S01]  /*aae0*/  FMUL.FTZ R23, R17, R6.reuse ;  /* 0x0000000611177220 */ /* 0x080fe20000410000 */
[----:B------:R-:W-:Y:S02]  /*aaf0*/  HADD2.F32 R22, -RZ, R22.H0_H0 ;  /* 0x20000016ff167230 */ /* 0x000fe40000004100 */
        /* <DEDUP_REMOVED lines=10> */
[----:B------:R-:W-:Y:S02]  /*aba0*/  MOV R21, R2 ;  /* 0x0000000200157202 */ /* 0x000fe40000000f00 */
[----:B------:R-:W-:Y:S02]  /*abb0*/  MOV R23, R28 ;  /* 0x0000001c00177202 */ /* 0x000fe40000000f00 */
.L_x_1748:
[----:B------:R-:W-:Y:S05]  /*abc0*/  BSYNC.RECONVERGENT B0 ;  /* 0x0000000000007941 */ /* 0x000fea0003800200 */
.L_x_1747:
[----:B-----5:R2:W-:Y:S01]  /*abd0*/  STS.128 [R159+0x800], R20 ;  /* 0x000800149f007388 */ /* 0x0205e20000000c00 */
[----:B------:R-:W-:Y:S01]  /*abe0*/  LOP3.LUT R0, R24, 0x20, RZ, 0xfc, !PT ;  /* 0x0000002018007812 */ /* 0x000fe200078efcff */
[----:B------:R-:W-:Y:S03]  /*abf0*/  BSSY.RECONVERGENT B0, `(.L_x_1749) ;  /* 0x0000035000007945 */ /* 0x000fe60003800200 */
[----:B------:R-:W-:-:S13]  /*ac00*/  ISETP.GE.AND P0, PT, R0, R3, PT ;  /* 0x000000030000720c */ /* 0x000fda0003f06270 */
[----:B------:R-:W-:Y:S05]  /*ac10*/  @P0 BRA `(.L_x_1750) ;  /* 0x0000000000c80947 */ /* 0x000fea0003800000 */
[----:B------:R-:W4:Y:S01]  /*ac20*/  LDCU.64 UR8, c[0x0][0x4d0] ;  /* 0x00009a00ff0877ac */ /* 0x000f220008000a00 */
[C---:B---3--:R-:W-:Y:S01]  /*ac30*/  IADD3 R5, P0, PT, R27.reuse, R16, RZ ;  /* 0x000000101b057210 */ /* 0x048fe20007f1e0ff */
[----:B------:R-:W3:Y:S03]  /*ac40*/  LDCU.64 UR10, c[0x0][0x4c8] ;  /* 0x00009900ff0a77ac */ /* 0x000ee60008000a00 */
[----:B------:R-:W-:Y:S02]  /*ac50*/  LEA.HI.X.SX32 R2, R27, R18, 0x1, P0 ;  /* 0x000000121b027211 */ /* 0x000fe400000f0eff */
[C---:B------:R-:W-:Y:S02]  /*ac60*/  SHF.L.U32 R0, R5.reuse, 0x1, RZ ;  /* 0x0000000105007819 */ /* 0x040fe400000006ff */
[----:B------:R-:W-:Y:S02]  /*ac70*/  SHF.L.U64.HI R2, R5, 0x1, R2 ;  /* 0x0000000105027819 */ /* 0x000fe40000010202 */
[----:B----4-:R-:W-:-:S02]  /*ac80*/  IADD3 R4, P0, PT, R0, UR8, RZ ;  /* 0x0000000800047c10 */ /* 0x010fc4000ff1e0ff */
[----:B---3--:R-:W-:Y:S02]  /*ac90*/  IADD3 R6, P1, PT, R0, UR10, RZ ;  /* 0x0000000a00067c10 */ /* 0x008fe4000ff3e0ff */
[C---:B------:R-:W-:Y:S02]  /*aca0*/  IADD3.X R5, PT, PT, R2.reuse, UR9, RZ, P0, !PT ;  /* 0x0000000902057c10 */ /* 0x040fe400087fe4ff */
[----:B------:R-:W-:-:S04]  /*acb0*/  IADD3.X R7, PT, PT, R2, UR11, RZ, P1, !PT ;  /* 0x0000000b02077c10 */ /* 0x000fc80008ffe4ff */
        /* <DEDUP_REMOVED lines=20> */
[C---:B------:R-:W-:Y:S01]  /*ae00*/  FFMA.FTZ R22, R21.reuse, R14, -R22 ;  /* 0x0000000e15167223 */ /* 0x040fe20000010816 */
        /* <DEDUP_REMOVED lines=19> */
.L_x_1750:
[----:B------:R-:W-:Y:S05]  /*af40*/  BSYNC.RECONVERGENT B0 ;  /* 0x0000000000007941 */ /* 0x000fea0003800200 */
.L_x_1749:
[----:B------:R4:W-:Y:S01]  /*af50*/  STS.128 [R159+0x1800], R12 ;  /* 0x0018000c9f007388 */ /* 0x0009e20000000c00 */
[----:B------:R-:W-:Y:S01]  /*af60*/  LOP3.LUT R24, R24, 0x40, RZ, 0xfc, !PT ;  /* 0x0000004018187812 */ /* 0x000fe200078efcff */
[----:B------:R-:W-:Y:S03]  /*af70*/  BSSY.RECONVERGENT B0, `(.L_x_1751) ;  /* 0x0000034000007945 */ /* 0x000fe60003800200 */
[----:B------:R-:W-:-:S13]  /*af80*/  ISETP.GE.AND P0, PT, R24, R3, PT ;  /* 0x000000031800720c */ /* 0x000fda0003f06270 */
[----:B------:R-:W-:Y:S05]  /*af90*/  @P0 BRA `(.L_x_1752) ;  /* 0x0000000000c40947 */ /* 0x000fea0003800000 */
[----:B------:R-:W3:Y:S01]  /*afa0*/  LDCU.64 UR10, c[0x0][0x4c8] ;  /* 0x00009900ff0a77ac */ /* 0x000ee20008000a00 */
[C---:B------:R-:W-:Y:S01]  /*afb0*/  IADD3 R16, P0, PT, R27.reuse, R16, RZ ;  /* 0x000000101b107210 */ /* 0x040fe20007f1e0ff */
[----:B------:R-:W5:Y:S03]  /*afc0*/  LDCU.64 UR8, c[0x0][0x4d0] ;  /* 0x00009a00ff0877ac */ /* 0x000f660008000a00 */
[----:B------:R-:W-:Y:S02]  /*afd0*/  LEA.HI.X.SX32 R27, R27, R18, 0x1, P0 ;  /* 0x000000121b1b7211 */ /* 0x000fe400000f0eff */
[C---:B------:R-:W-:Y:S02]  /*afe0*/  SHF.L.U32 R0, R16.reuse, 0x1, RZ ;  /* 0x0000000110007819 */ /* 0x040fe400000006ff */
[----:B------:R-:W-:Y:S02]  /*aff0*/  SHF.L.U64.HI R27, R16, 0x1, R27 ;  /* 0x00000001101b7819 */ /* 0x000fe4000001021b */
[----:B---3--:R-:W-:-:S02]  /*b000*/  IADD3 R4, P1, PT, R0, UR10, RZ ;  /* 0x0000000a00047c10 */ /* 0x008fc4000ff3e0ff */
[----:B-----5:R-:W-:Y:S02]  /*b010*/  IADD3 R2, P0, PT, R0, UR8, RZ ;  /* 0x0000000800027c10 */ /* 0x020fe4000ff1e0ff */
[C---:B------:R-:W-:Y:S02]  /*b020*/  IADD3.X R5, PT, PT, R27.reuse, UR11, RZ, P1, !PT ;  /* 0x0000000b1b057c10 */ /* 0x040fe40008ffe4ff */
[----:B------:R-:W-:-:S04]  /*b030*/  IADD3.X R3, PT, PT, R27, UR9, RZ, P0, !PT ;  /* 0x000000091b037c10 */ /* 0x000fc800087fe4ff */
[----:B------:R-:W3:Y:S04]  /*b040*/  LDG.E.64 R4, desc[UR6][R4.64+0x40] ;  /* 0x0000400604047981 */ /* 0x000ee8000c1e1b00 */
[----:B------:R-:W5:Y:S01]  /*b050*/  LDG.E.64 R2, desc[UR6][R2.64+0x40] ;  /* 0x0000400602027981 */ /* 0x000f62000c1e1b00 */
[--C-:B----4-:R-:W-:Y:S01]  /*b060*/  HADD2.F32 R13, -RZ, R9.reuse.H0_H0 ;  /* 0x20000009ff0d7230 */ /* 0x110fe20000004100 */
[----:B------:R-:W-:Y:S01]  /*b070*/  MOV R12, R10 ;  /* 0x0000000a000c7202 */ /* 0x000fe20000000f00 */
[----:B------:R-:W-:Y:S02]  /*b080*/  HADD2.F32 R14, -RZ, R9.H1_H1 ;  /* 0x30000009ff0e7230 */ /* 0x000fe40000004100 */
[--C-:B------:R-:W-:Y:S02]  /*b090*/  HADD2.F32 R10, -RZ, R11.reuse.H1_H1 ;  /* 0x3000000bff0a7230 */ /* 0x100fe40000004100 */
[----:B------:R-:W-:-:S02]  /*b0a0*/  HADD2.F32 R15, -RZ, R11.H0_H0 ;  /* 0x2000000bff0f7230 */ /* 0x000fc40000004100 */
[----:B---3--:R-:W-:Y:S02]  /*b0b0*/  HADD2.F32 R9, -RZ, R4.H1_H1 ;  /* 0x30000004ff097230 */ /* 0x008fe40000004100 */
[----:B------:R-:W-:Y:S02]  /*b0c0*/  HADD2.F32 R7, -RZ, R5.H1_H1 ;  /* 0x30000005ff077230 */ /* 0x000fe40000004100 */
[----:B-----5:R-:W-:Y:S02]  /*b0d0*/  HADD2.F32 R6, -RZ, R2.H1_H1 ;  /* 0x30000002ff067230 */ /* 0x020fe40000004100 */
        /* <DEDUP_REMOVED lines=29> */
.L_x_1752:
[----:B------:R-:W-:Y:S05]  /*b2b0*/  BSYNC.RECONVERGENT B0 ;  /* 0x0000000000007941 */ /* 0x000fea0003800200 */
.L_x_1751:
[----:B------:R1:W-:Y:S01]  /*b2c0*/  STS.128 [R159+0x2800], R8 ;  /* 0x002800089f007388 */ /* 0x0003e20000000c00 */
[----:B------:R-:W-:Y:S05]  /*b2d0*/  BRA `(.L_x_1737) ;  /* 0x0000002000487947 */ /* 0x000fea0003800000 */
.L_x_1738:
        /* <DEDUP_REMOVED lines=9> */
[----:B------:R1:W5:Y:S04]  /*b370*/  LDG.E.128 R20, desc[UR6][R38.64+0x40] ;  /* 0x0000400626147981 */ /* 0x000368000c1e1d00 */
[----:B------:R1:W5:Y:S04]  /*b380*/  LDG.E.128 R16, desc[UR6][R38.64+0x80] ;  /* 0x0000800626107981 */ /* 0x000368000c1e1d00 */
        /* <DEDUP_REMOVED lines=49> */
[----:B---3--:R-:W-:Y:S02]  /*b6a0*/  HADD2.F32 R4, -RZ, R8.H0_H0 ;  /* 0x20000008ff047230 */ /* 0x008fe40000004100 */
        /* <DEDUP_REMOVED lines=33> */
.L_x_1756:
[----:B------:R-:W-:Y:S05]  /*b8c0*/  BSYNC.RECONVERGENT B0 ;  /* 0x0000000000007941 */ /* 0x000fea0003800200 */
.L_x_1755:
[----:B-----5:R2:W-:Y:S01]  /*b8d0*/  STS.128 [R159], R32 ;  /* 0x000000209f007388 */ /* 0x0205e20000000c00 */
[----:B------:R-:W-:Y:S01]  /*b8e0*/  LOP3.LUT R4, R24, 0x20, RZ, 0xfc, !PT ;  /* 0x0000002018047812 */ /* 0x000fe200078efcff */
[----:B------:R-:W-:Y:S03]  /*b8f0*/  BSSY.RECONVERGENT B0, `(.L_x_1757) ;  /* 0x0000052000007945 */ /* 0x000fe60003800200 */
[----:B------:R-:W-:-:S13]  /*b900*/  ISETP.GE.AND P0, PT, R4, R3, PT ;  /* 0x000000030400720c */ /* 0x000fda0003f06270 */
[----:B------:R-:W-:Y:S05]  /*b910*/  @P0 BRA `(.L_x_1758) ;  /* 0x00000004003c0947 */ /* 0x000fea0003800000 */
[----:B------:R-:W3:Y:S01]  /*b920*/  LDCU.64 UR8, c[0x0][0x4d0] ;  /* 0x00009a00ff0877ac */ /* 0x000ee20008000a00 */
        /* <DEDUP_REMOVED lines=9> */
[----:B---3--:R-:W-:-:S03]  /*b9c0*/  IADD3 R4, P0, PT, R9, UR8, RZ ;  /* 0x0000000809047c10 */ /* 0x008fc6000ff1e0ff */
[----:B------:R-:W3:Y:S01]  /*b9d0*/  LDG.E.128 R12, desc[UR6][R12.64+0x40] ;  /* 0x000040060c0c7981 */ /* 0x000ee2000c1e1d00 */
[----:B------:R-:W-:Y:S01]  /*b9e0*/  IADD3.X R5, PT, PT, R8, UR9, RZ, P0, !PT ;  /* 0x0000000908057c10 */ /* 0x000fe200087fe4ff */
[----:B------:R-:W4:Y:S05]  /*b9f0*/  LDCU.64 UR8, c[0x0][0x4c8] ;  /* 0x00009900ff0877ac */ /* 0x000f2a0008000a00 */
[----:B------:R-:W5:Y:S01]  /*ba00*/  LDG.E.128 R4, desc[UR6][R4.64+0x40] ;  /* 0x0000400604047981 */ /* 0x000f62000c1e1d00 */
[----:B----4-:R-:W-:-:S04]  /*ba10*/  IADD3 R10, P0, PT, R9, UR8, RZ ;  /* 0x00000008090a7c10 */ /* 0x010fc8000ff1e0ff */
[----:B------:R-:W-:-:S06]  /*ba20*/  IADD3.X R11, PT, PT, R8, UR9, RZ, P0, !PT ;  /* 0x00000009080b7c10 */ /* 0x000fcc00087fe4ff */
[----:B------:R-:W4:Y:S01]  /*ba30*/  LDG.E.128 R8, desc[UR6][R10.64+0x40] ;  /* 0x000040060a087981 */ /* 0x000f22000c1e1d00 */
[----:B--2---:R-:W-:Y:S01]  /*ba40*/  MOV R32, R22 ;  /* 0x0000001600207202 */ /* 0x004fe20000000f00 */
[--C-:B---3--:R-:W-:Y:S02]  /*ba50*/  HADD2.F32 R22, -RZ, R12.reuse.H0_H0 ;  /* 0x2000000cff167230 */ /* 0x108fe40000004100 */
[----:B------:R-:W-:Y:S02]  /*ba60*/  HADD2.F32 R33, -RZ, R12.H1_H1 ;  /* 0x3000000cff217230 */ /* 0x000fe40000004100 */
[--C-:B------:R-:W-:Y:S02]  /*ba70*/  HADD2.F32 R12, -RZ, R13.reuse.H0_H0 ;  /* 0x2000000dff0c7230 */ /* 0x100fe40000004100 */
[----:B------:R-:W-:Y:S02]  /*ba80*/  HADD2.F32 R34, -RZ, R13.H1_H1 ;  /* 0x3000000dff227230 */ /* 0x000fe40000004100 */
[----:B------:R-:W-:-:S02]  /*ba90*/  HADD2.F32 R13, -RZ, R14.H0_H0 ;  /* 0x2000000eff0d7230 */ /* 0x000fc40000004100 */
[----:B------:R-:W-:Y:S02]  /*baa0*/  HADD2.F32 R35, -RZ, R14.H1_H1 ;  /* 0x3000000eff237230 */ /* 0x000fe40000004100 */
[--C-:B------:R-:W-:Y:S02]  /*bab0*/  HADD2.F32 R14, -RZ, R15.reuse.H0_H0 ;  /* 0x2000000fff0e7230 */ /* 0x100fe40000004100 */
[----:B------:R-:W-:Y:S02]  /*bac0*/  HADD2.F32 R36, -RZ, R15.H1_H1 ;  /* 0x3000000fff247230 */ /* 0x000fe40000004100 */
[--C-:B-----5:R-:W-:Y:S02]  /*bad0*/  HADD2.F32 R15, -RZ, R4.reuse.H0_H0 ;  /* 0x20000004ff0f7230 */ /* 0x120fe40000004100 */
        /* <DEDUP_REMOVED lines=51> */
.L_x_1758:
[----:B------:R-:W-:Y:S05]  /*be10*/  BSYNC.RECONVERGENT B0 ;  /* 0x0000000000007941 */ /* 0x000fea0003800200 */
.L_x_1757:
[----:B------:R3:W-:Y:S01]  /*be20*/  STS.128 [R159+0x1000], R20 ;  /* 0x001000149f007388 */ /* 0x0007e20000000c00 */
[----:B------:R-:W-:Y:S01]  /*be30*/  LOP3.LUT R4, R24, 0x40, RZ, 0xfc, !PT ;  /* 0x0000004018047812 */ /* 0x000fe200078efcff */
[----:B------:R-:W-:Y:S03]  /*be40*/  BSSY.RECONVERGENT B0, `(.L_x_1759) ;  /* 0x0000052000007945 */ /* 0x000fe60003800200 */
[----:B------:R-:W-:-:S13]  /*be50*/  ISETP.GE.AND P0, PT, R4, R3, PT ;  /* 0x000000030400720c */ /* 0x000fda0003f06270 */
[----:B------:R-:W-:Y:S05]  /*be60*/  @P0 BRA `(.L_x_1760) ;  /* 0x00000004003c0947 */ /* 0x000fea0003800000 */
[----:B------:R-:W4:Y:S01]  /*be70*/  LDCU.64 UR8, c[0x0][0x4d0] ;  /* 0x00009a00ff0877ac */ /* 0x000f220008000a00 */
        /* <DEDUP_REMOVED lines=10> */
[----:B------:R-:W4:Y:S01]  /*bf20*/  LDG.E.128 R12, desc[UR6][R12.64+0x80] ;  /* 0x000080060c0c7981 */ /* 0x000f22000c1e1d00 */
[----:B------:R-:W-:Y:S01]  /*bf30*/  IADD3.X R5, PT, PT, R8, UR9, RZ, P0, !PT ;  /* 0x0000000908057c10 */ /* 0x000fe200087fe4ff */
[----:B------:R-:W5:Y:S05]  /*bf40*/  LDCU.64 UR8, c[0x0][0x4c8] ;  /* 0x00009900ff0877ac */ /* 0x000f6a0008000a00 */
[----:B------:R-:W2:Y:S01]  /*bf50*/  LDG.E.128 R4, desc[UR6][R4.64+0x80] ;  /* 0x0000800604047981 */ /* 0x000ea2000c1e1d00 */
[----:B-----5:R-:W-:-:S04]  /*bf60*/  IADD3 R10, P0, PT, R9, UR8, RZ ;  /* 0x00000008090a7c10 */ /* 0x020fc8000ff1e0ff */
[----:B------:R-:W-:-:S06]  /*bf70*/  IADD3.X R11, PT, PT, R8, UR9, RZ, P0, !PT ;  /* 0x00000009080b7c10 */ /* 0x000fcc00087fe4ff */
[----:B------:R-:W5:Y:S01]  /*bf80*/  LDG.E.128 R8, desc[UR6][R10.64+0x80] ;  /* 0x000080060a087981 */ /* 0x000f62000c1e1d00 */
[----:B---3--:R-:W-:Y:S01]  /*bf90*/  MOV R20, R18 ;  /* 0x0000001200147202 */ /* 0x008fe20000000f00 */
[--C-:B----4-:R-:W-:Y:S02]  /*bfa0*/  HADD2.F32 R18, -RZ, R12.reuse.H0_H0 ;  /* 0x2000000cff127230 */ /* 0x110fe40000004100 */
[----:B------:R-:W-:Y:S02]  /*bfb0*/  HADD2.F32 R21, -RZ, R12.H1_H1 ;  /* 0x3000000cff157230 */ /* 0x000fe40000004100 */
[--C-:B------:R-:W-:Y:S02]  /*bfc0*/  HADD2.F32 R12, -RZ, R13.reuse.H0_H0 ;  /* 0x2000000dff0c7230 */ /* 0x100fe40000004100 */
[----:B------:R-:W-:Y:S02]  /*bfd0*/  HADD2.F32 R22, -RZ, R13.H1_H1 ;  /* 0x3000000dff167230 */ /* 0x000fe40000004100 */
[----:B------:R-:W-:-:S02]  /*bfe0*/  HADD2.F32 R13, -RZ, R14.H0_H0 ;  /* 0x2000000eff0d7230 */ /* 0x000fc40000004100 */
[----:B------:R-:W-:Y:S02]  /*bff0*/  HADD2.F32 R23, -RZ, R14.H1_H1 ;  /* 0x3000000eff177230 */ /* 0x000fe40000004100 */
[--C-:B------:R-:W-:Y:S02]  /*c000*/  HADD2.F32 R14, -RZ, R15.reuse.H0_H0 ;  /* 0x2000000fff0e7230 */ /* 0x100fe40000004100 */
[----:B--2---:R-:W-:Y:S02]  /*c010*/  HADD2.F32 R32, -RZ, R15.H1_H1 ;  /* 0x3000000fff207230 */ /* 0x004fe40000004100 */
[--C-:B------:R-:W-:Y:S02]  /*c020*/  HADD2.F32 R15, -RZ, R4.reuse.H0_H0 ;  /* 0x20000004ff0f7230 */ /* 0x100fe40000004100 */
        /* <DEDUP_REMOVED lines=15> */
[----:B-----5:R-:W-:Y:S02]  /*c120*/  HADD2.F32 R4, -RZ, R8.H0_H0 ;  /* 0x20000008ff047230 */ /* 0x020fe40000004100 */
        /* <DEDUP_REMOVED lines=35> */
.L_x_1760:
[----:B------:R-:W-:Y:S05]  /*c360*/  BSYNC.RECONVERGENT B0 ;  /* 0x0000000000007941 */ /* 0x000fea0003800200 */
.L_x_1759:
[----:B------:R4:W-:Y:S02]  /*c370*/  STS.128 [R159+0x2000], R16 ;  /* 0x002000109f007388 */ /* 0x0009e40000000c00 */
.L_x_1754:
[----:B------:R-:W-:Y:S05]  /*c380*/  BSYNC.RECONVERGENT B1 ;  /* 0x0000000000017941 */ /* 0x000fea0003800200 */
.L_x_1753:
        /* <DEDUP_REMOVED lines=12> */
[----:B------:R-:W-:Y:S02]  /*c450*/  ISETP.GE.U32.AND P0, PT, R24, R29, PT ;  /* 0x0000001d1800720c */ /* 0x000fe40003f06070 */
[--C-:B------:R-:W-:Y:S02]  /*c460*/  SHF.R.S32.HI R4, RZ, 0x1f, R27.reuse ;  /* 0x0000001fff047819 */ /* 0x100fe4000001141b */
        /* <DEDUP_REMOVED lines=8> */
[----:B--2---:R-:W-:-:S03]  /*c4f0*/  IADD3 R4, P1, PT, R9, UR8, RZ ;  /* 0x0000000809047c10 */ /* 0x004fc6000ff3e0ff */
        /* <DEDUP_REMOVED lines=10> */
[----:B-1----:R-:W-:Y:S02]  /*c5a0*/  HADD2.F32 R38, -RZ, R13.H1_H1 ;  /* 0x3000000dff267230 */ /* 0x002fe40000004100 */
[--C-:B------:R-:W-:Y:S02]  /*c5b0*/  HADD2.F32 R13, -RZ, R14.reuse.H0_H0 ;  /* 0x2000000eff0d7230 */ /* 0x100fe40000004100 */
[----:B------:R-:W-:-:S02]  /*c5c0*/  HADD2.F32 R39, -RZ, R14.H1_H1 ;  /* 0x3000000eff277230 */ /* 0x000fc40000004100 */
[--C-:B------:R-:W-:Y:S02]  /*c5d0*/  HADD2.F32 R14, -RZ, R15.reuse.H0_H0 ;  /* 0x2000000fff0e7230 */ /* 0x100fe40000004100 */
[----:B------:R-:W-:Y:S02]  /*c5e0*/  HADD2.F32 R40, -RZ, R15.H1_H1 ;  /* 0x3000000fff287230 */ /* 0x000fe40000004100 */
[--C-:B---3--:R-:W-:Y:S02]  /*c5f0*/  HADD2.F32 R15, -RZ, R4.reuse.H0_H0 ;  /* 0x20000004ff0f7230 */ /* 0x108fe40000004100 */
[--C-:B------:R-:W-:Y:S02]  /*c600*/  HADD2.F32 R41, -RZ, R5.reuse.H0_H0 ;  /* 0x20000005ff297230 */ /* 0x100fe40000004100 */
[----:B------:R-:W-:Y:S02]  /*c610*/  HADD2.F32 R4, -RZ, R4.H1_H1 ;  /* 0x30000004ff047230 */ /* 0x000fe40000004100 */
[----:B------:R-:W-:Y:S01]  /*c620*/  @!P0 FADD.FTZ R15, -R15, -RZ ;  /* 0x800000ff0f0f8221 */ /* 0x000fe20000010100 */
[----:B------:R-:W-:-:S02]  /*c630*/  HADD2.F32 R5, -RZ, R5.H1_H1 ;  /* 0x30000005ff057230 */ /* 0x000fc40000004100 */
[----:B------:R-:W-:Y:S01]  /*c640*/  @!P0 FADD.FTZ R41, -R41, -RZ ;  /* 0x800000ff29298221 */ /* 0x000fe20000010100 */
[--C-:B------:R-:W-:Y:S02]  /*c650*/  HADD2.F32 R42, -RZ, R6.reuse.H0_H0 ;  /* 0x20000006ff2a7230 */ /* 0x100fe40000004100 */
[----:B------:R-:W-:Y:S01]  /*c660*/  @!P0 FADD.FTZ R4, -R4, -RZ ;  /* 0x800000ff04048221 */ /* 0x000fe20000010100 */
[--C-:B------:R-:W-:Y:S02]  /*c670*/  HADD2.F32 R43, -RZ, R7.reuse.H0_H0 ;  /* 0x20000007ff2b7230 */ /* 0x100fe40000004100 */
[----:B------:R-:W-:Y:S01]  /*c680*/  @!P0 FADD.FTZ R5, -R5, -RZ ;  /* 0x800000ff05058221 */ /* 0x000fe20000010100 */
[----:B------:R-:W-:Y:S02]  /*c690*/  HADD2.F32 R6, -RZ, R6.H1_H1 ;  /* 0x30000006ff067230 */ /* 0x000fe40000004100 */
[----:B------:R-:W-:Y:S01]  /*c6a0*/  FMUL.FTZ R31, R31, R4 ;  /* 0x000000041f1f7220 */ /* 0x000fe20000410000 */
[----:B------:R-:W-:-:S02]  /*c6b0*/  HADD2.F32 R7, -RZ, R7.H1_H1 ;  /* 0x30000007ff077230 */ /* 0x000fc40000004100 */
[----:B------:R-:W-:Y:S01]  /*c6c0*/  FMUL.FTZ R38, R38, R5 ;  /* 0x0000000526267220 */ /* 0x000fe20000410000 */
[----:B-----5:R-:W-:Y:S02]  /*c6d0*/  HADD2.F32 R5, -RZ, R32.H0_H0 ;  /* 0x20000020ff057230 */ /* 0x020fe40000004100 */
[----:B------:R-:W-:Y:S01]  /*c6e0*/  FMUL.FTZ R30, R30, R15 ;  /* 0x0000000f1e1e7220 */ /* 0x000fe20000410000 */
[----:B----4-:R-:W-:Y:S02]  /*c6f0*/  HADD2.F32 R4, -RZ, R8.H0_H0 ;  /* 0x20000008ff047230 */ /* 0x010fe40000004100 */
[----:B------:R-:W-:Y:S01]  /*c700*/  @!P0 FADD.FTZ R42, -R42, -RZ ;  /* 0x800000ff2a2a8221 */ /* 0x000fe20000010100 */
[----:B------:R-:W-:Y:S02]  /*c710*/  HADD2.F32 R32, -RZ, R32.H1_H1 ;  /* 0x30000020ff207230 */ /* 0x000fe40000004100 */
[----:B------:R-:W-:Y:S01]  /*c720*/  @!P0 FADD.FTZ R6, -R6, -RZ ;  /* 0x800000ff06068221 */ /* 0x000fe20000010100 */
[----:B------:R-:W-:-:S02]  /*c730*/  HADD2.F32 R8, -RZ, R8.H1_H1 ;  /* 0x30000008ff087230 */ /* 0x000fc40000004100 */
[----:B------:R-:W-:Y:S01]  /*c740*/  @!P0 FADD.FTZ R7, -R7, -RZ ;  /* 0x800000ff07078221 */ /* 0x000fe20000010100 */
[----:B------:R-:W-:Y:S01]  /*c750*/  @!P0 FADD.FTZ R43, -R43, -RZ ;  /* 0x800000ff2b2b8221 */ /* 0x000fe20000010100 */
[----:B------:R-:W-:Y:S01]  /*c760*/  FMUL.FTZ R13, R13, R42 ;  /* 0x0000002a0d0d7220 */ /* 0x000fe20000410000 */
[----:B------:R-:W-:Y:S01]  /*c770*/  FMUL.FTZ R39, R39, R6 ;  /* 0x0000000627277220 */ /* 0x000fe20000410000 */
[----:B------:R-:W-:Y:S01]  /*c780*/  FMUL.FTZ R40, R40, R7 ;  /* 0x0000000728287220 */ /* 0x000fe20000410000 */
[----:B------:R-:W-:Y:S01]  /*c790*/  FFMA.FTZ R4, R5, R4, R30 ;  /* 0x0000000405047223 */ /* 0x000fe2000001001e */
[----:B------:R-:W-:Y:S01]  /*c7a0*/  FFMA.FTZ R31, R32, R8, R31 ;  /* 0x00000008201f7223 */ /* 0x000fe2000001001f */
[----:B------:R-:W-:Y:S02]  /*c7b0*/  HADD2.F32 R7, -RZ, R33.H0_H0 ;  /* 0x20000021ff077230 */ /* 0x000fe40000004100 */
[----:B------:R-:W-:Y:S01]  /*c7c0*/  FMUL.FTZ R12, R12, R41 ;  /* 0x000000290c0c7220 */ /* 0x000fe20000410000 */
[----:B------:R-:W-:-:S02]  /*c7d0*/  HADD2.F32 R6, -RZ, R9.H0_H0 ;  /* 0x20000009ff067230 */ /* 0x000fc40000004100 */
[----:B------:R-:W-:Y:S01]  /*c7e0*/  FMUL.FTZ R14, R14, R43 ;  /* 0x0000002b0e0e7220 */ /* 0x000fe20000410000 */
[----:B------:R-:W-:Y:S01]  /*c7f0*/  HADD2.F32 R42, -RZ, R10.H0_H0 ;  /* 0x2000000aff2a7230 */ /* 0x000fe20000004100 */
[----:B------:R-:W-:Y:S01]  /*c800*/  F2FP.F16.F32.PACK_AB R32, R31, R4 ;  /* 0x000000041f20723e */ /* 0x000fe200000000ff */
[----:B------:R-:W-:Y:S02]  /*c810*/  HADD2.F32 R15, -RZ, R11.H0_H0 ;  /* 0x2000000bff0f7230 */ /* 0x000fe40000004100 */
[----:B------:R-:W-:Y:S01]  /*c820*/  FFMA.FTZ R6, R7, R6, R12 ;  /* 0x0000000607067223 */ /* 0x000fe2000001000c */
[----:B------:R-:W-:Y:S02]  /*c830*/  HADD2.F32 R8, -RZ, R34.H0_H0 ;  /* 0x20000022ff087230 */ /* 0x000fe40000004100 */
[----:B------:R-:W-:Y:S02]  /*c840*/  HADD2.F32 R5, -RZ, R35.H0_H0 ;  /* 0x20000023ff057230 */ /* 0x000fe40000004100 */
[----:B------:R-:W-:-:S02]  /*c850*/  HADD2.F32 R9, -RZ, R9.H1_H1 ;  /* 0x30000009ff097230 */ /* 0x000fc40000004100 */
[----:B------:R-:W-:Y:S01]  /*c860*/  FFMA.FTZ R8, R8, R42, R13 ;  /* 0x0000002a08087223 */ /* 0x000fe2000001000d */
[----:B------:R-:W-:Y:S02]  /*c870*/  HADD2.F32 R10, -RZ, R10.H1_H1 ;  /* 0x3000000aff0a7230 */ /* 0x000fe40000004100 */
[----:B------:R-:W-:Y:S01]  /*c880*/  FFMA.FTZ R5, R5, R15, R14 ;  /* 0x0000000f05057223 */ /* 0x000fe2000001000e */
[----:B------:R-:W-:Y:S02]  /*c890*/  HADD2.F32 R11, -RZ, R11.H1_H1 ;  /* 0x3000000bff0b7230 */ /* 0x000fe40000004100 */
[----:B------:R-:W-:Y:S02]  /*c8a0*/  HADD2.F32 R33, -RZ, R33.H1_H1 ;  /* 0x30000021ff217230 */ /* 0x000fe40000004100 */
[----:B------:R-:W-:Y:S02]  /*c8b0*/  HADD2.F32 R34, -RZ, R34.H1_H1 ;  /* 0x30000022ff227230 */ /* 0x000fe40000004100 */
[----:B------:R-:W-:-:S02]  /*c8c0*/  HADD2.F32 R35, -RZ, R35.H1_H1 ;  /* 0x30000023ff237230 */ /* 0x000fc40000004100 */
[----:B------:R-:W-:Y:S01]  /*c8d0*/  FFMA.FTZ R9, R33, R9, R38 ;  /* 0x0000000921097223 */ /* 0x000fe20000010026 */
[----:B------:R-:W-:Y:S02]  /*c8e0*/  FFMA.FTZ R39, R34, R10, R39 ;  /* 0x0000000a22277223 */ /* 0x000fe40000010027 */
[----:B------:R-:W-:Y:S02]  /*c8f0*/  FFMA.FTZ R40, R35, R11, R40 ;  /* 0x0000000b23287223 */ /* 0x000fe40000010028 */
[----:B------:R-:W-:Y:S02]  /*c900*/  F2FP.F16.F32.PACK_AB R33, R9, R6 ;  /* 0x000000060921723e */ /* 0x000fe400000000ff */
[----:B------:R-:W-:Y:S02]  /*c910*/  F2FP.F16.F32.PACK_AB R34, R39, R8 ;  /* 0x000000082722723e */ /* 0x000fe400000000ff */
[----:B------:R-:W-:Y:S02]  /*c920*/  F2FP.F16.F32.PACK_AB R35, R40, R5 ;  /* 0x000000052823723e */ /* 0x000fe400000000ff */
.L_x_1762:
[----:B------:R-:W-:Y:S05]  /*c930*/  BSYNC.RECONVERGENT B0 ;  /* 0x0000000000007941 */ /* 0x000fea0003800200 */
.L_x_1761:
[----:B-----5:R2:W-:Y:S01]  /*c940*/  STS.128 [R159+0x800], R32 ;  /* 0x000800209f007388 */ /* 0x0205e20000000c00 */
[----:B------:R-:W-:Y:S01]  /*c950*/  LOP3.LUT R4, R24, 0x20, RZ, 0xfc, !PT ;  /* 0x0000002018047812 */ /* 0x000fe200078efcff */
[----:B------:R-:W-:Y:S03]  /*c960*/  BSSY.RECONVERGENT B0, `(.L_x_1763) ;  /* 0x0000053000007945 */ /* 0x000fe60003800200 */
[----:B------:R-:W-:-:S13]  /*c970*/  ISETP.GE.AND P0, PT, R4, R3, PT ;  /* 0x000000030400720c */ /* 0x000fda0003f06270 */
[----:B------:R-:W-:Y:S05]  /*c980*/  @P0 BRA `(.L_x_1764) ;  /* 0x0000000400400947 */ /* 0x000fea0003800000 */
[----:B------:R-:W4:Y:S01]  /*c990*/  LDCU.64 UR8, c[0x0][0x4d0] ;  /* 0x00009a00ff0877ac */ /* 0x000f220008000a00 */
        /* <DEDUP_REMOVED lines=11> */
[----:B------:R-:W4:Y:S01]  /*ca50*/  LDG.E.128 R12, desc[UR6][R12.64+0x40] ;  /* 0x000040060c0c7981 */ /* 0x000f22000c1e1d00 */
[----:B------:R-:W-:Y:S01]  /*ca60*/  IADD3.X R5, PT, PT, R8, UR9, RZ, P1, !PT ;  /* 0x0000000908057c10 */ /* 0x000fe20008ffe4ff */
[----:B------:R-:W5:Y:S05]  /*ca70*/  LDCU.64 UR8, c[0x0][0x4c8] ;  /* 0x00009900ff0877ac */ /* 0x000f6a0008000a00 */
[----:B------:R-:W3:Y:S01]  /*ca80*/  LDG.E.128 R4, desc[UR6][R4.64+0x40] ;  /* 0x0000400604047981 */ /* 0x000ee2000c1e1d00 */
[----:B-----5:R-:W-:-:S04]  /*ca90*/  IADD3 R10, P1, PT, R9, UR8, RZ ;  /* 0x00000008090a7c10 */ /* 0x020fc8000ff3e0ff */
[----:B------:R-:W-:-:S06]  /*caa0*/  IADD3.X R11, PT, PT, R8, UR9, RZ, P1, !PT ;  /* 0x00000009080b7c10 */ /* 0x000fcc0008ffe4ff */
[----:B------:R-:W5:Y:S01]  /*cab0*/  LDG.E.128 R8, desc[UR6][R10.64+0x40] ;  /* 0x000040060a087981 */ /* 0x000f62000c1e1d00 */
[----:B------:R-:W-:Y:S01]  /*cac0*/  MOV R30, R22 ;  /* 0x00000016001e7202 */ /* 0x000fe20000000f00 */
[--C-:B----4-:R-:W-:Y:S02]  /*cad0*/  HADD2.F32 R22, -RZ, R12.reuse.H0_H0 ;  /* 0x2000000cff167230 */ /* 0x110fe40000004100 */
[----:B------:R-:W-:Y:S02]  /*cae0*/  HADD2.F32 R31, -RZ, R12.H1_H1 ;  /* 0x3000000cff1f7230 */ /* 0x000fe40000004100 */
[--C-:B------:R-:W-:Y:S02]  /*caf0*/  HADD2.F32 R12, -RZ, R13.reuse.H0_H0 ;  /* 0x2000000dff0c7230 */ /* 0x100fe40000004100 */
[----:B--2---:R-:W-:Y:S02]  /*cb00*/  HADD2.F32 R32, -RZ, R13.H1_H1 ;  /* 0x3000000dff207230 */ /* 0x004fe40000004100 */
        /* <DEDUP_REMOVED lines=10> */
[--C-:B-1----:R-:W-:Y:S02]  /*cbb0*/  HADD2.F32 R38, -RZ, R6.reuse.H0_H0 ;  /* 0x20000006ff267230 */ /* 0x102fe40000004100 */
        /* <DEDUP_REMOVED lines=45> */
.L_x_1764:
[----:B------:R-:W-:Y:S05]  /*ce90*/  BSYNC.RECONVERGENT B0 ;  /* 0x0000000000007941 */ /* 0x000fea0003800200 */
.L_x_1763:
[----:B------:R4:W-:Y:S01]  /*cea0*/  STS.128 [R159+0x1800], R20 ;  /* 0x001800149f007388 */ /* 0x0009e20000000c00 */
[----:B------:R-:W-:Y:S01]  /*ceb0*/  LOP3.LUT R24, R24, 0x40, RZ, 0xfc, !PT ;  /* 0x0000004018187812 */ /* 0x000fe200078efcff */
[----:B------:R-:W-:Y:S03]  /*cec0*/  BSSY.RECONVERGENT B0, `(.L_x_1765) ;  /* 0x0000052000007945 */ /* 0x000fe60003800200 */
[----:B------:R-:W-:-:S13]  /*ced0*/  ISETP.GE.AND P0, PT, R24, R3, PT ;  /* 0x000000031800720c */ /* 0x000fda0003f06270 */
[----:B------:R-:W-:Y:S05]  /*cee0*/  @P0 BRA `(.L_x_1766) ;  /* 0x00000004003c0947 */ /* 0x000fea0003800000 */
[----:B------:R-:W5:Y:S01]  /*cef0*/  LDCU.64 UR8, c[0x0][0x4d0] ;  /* 0x00009a00ff0877ac */ /* 0x000f620008000a00 */
        /* <DEDUP_REMOVED lines=10> */
[----:B-----5:R-:W-:-:S03]  /*cfa0*/  IADD3 R4, P1, PT, R0, UR8, RZ ;  /* 0x0000000800047c10 */ /* 0x020fc6000ff3e0ff */
[----:B------:R-:W5:Y:S01]  /*cfb0*/  LDG.E.128 R12, desc[UR6][R12.64+0x80] ;  /* 0x000080060c0c7981 */ /* 0x000f62000c1e1d00 */
[----:B------:R-:W-:Y:S01]  /*cfc0*/  IADD3.X R5, PT, PT, R2, UR9, RZ, P1, !PT ;  /* 0x0000000902057c10 */ /* 0x000fe20008ffe4ff */
[----:B------:R-:W1:Y:S05]  /*cfd0*/  LDCU.64 UR8, c[0x0][0x4c8] ;  /* 0x00009900ff0877ac */ /* 0x000e6a0008000a00 */
[----:B------:R-:W2:Y:S01]  /*cfe0*/  LDG.E.128 R4, desc[UR6][R4.64+0x80] ;  /* 0x0000800604047981 */ /* 0x000ea2000c1e1d00 */
[----:B-1----:R-:W-:-:S04]  /*cff0*/  IADD3 R8, P1, PT, R0, UR8, RZ ;  /* 0x0000000800087c10 */ /* 0x002fc8000ff3e0ff */
[----:B------:R-:W-:-:S06]  /*d000*/  IADD3.X R9, PT, PT, R2, UR9, RZ, P1, !PT ;  /* 0x0000000902097c10 */ /* 0x000fcc0008ffe4ff */
[----:B------:R-:W3:Y:S01]  /*d010*/  LDG.E.128 R8, desc[UR6][R8.64+0x80] ;  /* 0x0000800608087981 */ /* 0x000ee2000c1e1d00 */
[--C-:B-----5:R-:W-:Y:S02]  /*d020*/  HADD2.F32 R3, -RZ, R14.reuse.H0_H0 ;  /* 0x2000000eff037230 */ /* 0x120fe40000004100 */
[----:B----4-:R-:W-:Y:S02]  /*d030*/  HADD2.F32 R20, -RZ, R14.H1_H1 ;  /* 0x3000000eff147230 */ /* 0x010fe40000004100 */
[--C-:B------:R-:W-:Y:S02]  /*d040*/  HADD2.F32 R14, -RZ, R15.reuse.H0_H0 ;  /* 0x2000000fff0e7230 */ /* 0x100fe40000004100 */
[----:B------:R-:W-:Y:S02]  /*d050*/  HADD2.F32 R21, -RZ, R15.H1_H1 ;  /* 0x3000000fff157230 */ /* 0x000fe40000004100 */
[--C-:B--2---:R-:W-:Y:S02]  /*d060*/  HADD2.F32 R15, -RZ, R4.reuse.H0_H0 ;  /* 0x20000004ff0f7230 */ /* 0x104fe40000004100 */
[----:B------:R-:W-:-:S02]  /*d070*/  HADD2.F32 R25, -RZ, R4.H1_H1 ;  /* 0x30000004ff197230 */ /* 0x000fc40000004100 */
[--C-:B------:R-:W-:Y:S02]  /*d080*/  HADD2.F32 R23, -RZ, R5.reuse.H0_H0 ;  /* 0x20000005ff177230 */ /* 0x100fe40000004100 */
        /* <DEDUP_REMOVED lines=21> */
[----:B---3--:R-:W-:Y:S02]  /*d1e0*/  HADD2.F32 R4, -RZ, R8.H0_H0 ;  /* 0x20000008ff047230 */ /* 0x008fe40000004100 */
[----:B------:R-:W-:Y:S01]  /*d1f0*/  FMUL.FTZ R12, R12, R25 ;  /* 0x000000190c0c7220 */ /* 0x000fe20000410000 */
[--C-:B------:R-:W-:Y:S02]  /*d200*/  HADD2.F32 R5, -RZ, R16.reuse.H0_H0 ;  /* 0x20000010ff057230 */ /* 0x100fe40000004100 */
        /* <DEDUP_REMOVED lines=29> */
.L_x_1766:
[----:B------:R-:W-:Y:S05]  /*d3e0*/  BSYNC.RECONVERGENT B0 ;  /* 0x0000000000007941 */ /* 0x000fea0003800200 */
.L_x_1765:
[----:B------:R1:W-:Y:S02]  /*d3f0*/  STS.128 [R159+0x2800], R16 ;  /* 0x002800109f007388 */ /* 0x0003e40000000c00 */
.L_x_1737:
[----:B------:R-:W-:Y:S05]  /*d400*/  BSYNC.RECONVERGENT B2 ;  /* 0x0000000000027941 */ /* 0x000fea0003800200 */
.L_x_1733:
[----:B------:R-:W-:Y:S01]  /*d410*/  IMAD.IADD R7, R74, 0x1, -R72 ;  /* 0x000000014a077824 */ /* 0x000fe200078e0a48 */
[----:B------:R-:W-:Y:S01]  /*d420*/  LEA R143, R60, UR4, 0x1 ;  /* 0x000000043c8f7c11 */ /* 0x000fe2000f8e08ff */
[C---:B------:R-:W-:Y:S01]  /*d430*/  VIADD R6, R122.reuse, 0x40 ;  /* 0x000000407a067836 */ /* 0x040fe20000000000 */
[----:B------:R-:W5:Y:S01]  /*d440*/  LDCU UR5, c[0x0][0x508] ;  /* 0x0000a100ff0577ac */ /* 0x000f620008000800 */
[C---:B------:R-:W-:Y:S01]  /*d450*/  VIADD R0, R122.reuse, 0x60 ;  /* 0x000000607a007836 */ /* 0x040fe20000000000 */
[-C--:B------:R-:W-:Y:S02]  /*d460*/  ISETP.GE.AND P6, PT, R122, R7.reuse, PT ;  /* 0x000000077a00720c */ /* 0x080fe40003fc6270 */
[-C--:B------:R-:W-:Y:S02]  /*d470*/  ISETP.GE.AND P4, PT, R6, R7.reuse, PT ;  /* 0x000000070600720c */ /* 0x080fe40003f86270 */
[-C--:B------:R-:W-:Y:S02]  /*d480*/  ISETP.GE.AND P3, PT, R0, R7.reuse, PT ;  /* 0x000000070000720c */ /* 0x080fe40003f66270 */
[----:B------:R-:W-:-:S02]  /*d490*/  ISETP.GE.AND P5, PT, R158, R7, PT ;  /* 0x000000079e00720c */ /* 0x000fc40003fa6270 */
[-C--:B------:R-:W-:Y:S02]  /*d4a0*/  ISETP.GE.AND P1, PT, R0, R7.reuse, PT ;  /* 0x000000070000720c */ /* 0x080fe40003f26270 */
[----:B------:R-:W-:Y:S02]  /*d4b0*/  ISETP.GE.AND P2, PT, R6, R7, PT ;  /* 0x000000070600720c */ /* 0x000fe40003f46270 */
[----:B------:R-:W-:Y:S01]  /*d4c0*/  LOP3.LUT R73, R73, 0x1f0, RZ, 0xc0, !PT ;  /* 0x000001f049497812 */ /* 0x000fe200078ec0ff */
[----:B------:R-:W-:Y:S01]  /*d4d0*/  @!P6 IMAD.MOV.U32 R144, RZ, RZ, R146 ;  /* 0x000000ffff90e224 */ /* 0x000fe200078e0092 */
[----:B------:R-:W-:Y:S01]  /*d4e0*/  LOP3.LUT R122, R122, 0x7, RZ, 0xc0, !PT ;  /* 0x000000077a7a7812 */ /* 0x000fe200078ec0ff */
[----:B---3--:R-:W3:Y:S01]  /*d4f0*/  @!P4 LDC.64 R4, c[0x0][0x3b8] ;  /* 0x0000ee00ff04cb82 */ /* 0x008ee20000000a00 */
[----:B------:R-:W-:Y:S02]  /*d500*/  IADD3 R73, PT, PT, R73, 0x1, R154 ;  /* 0x0000000149497810 */ /* 0x000fe40007ffe09a */
[----:B------:R-:W-:Y:S01]  /*d510*/  @!PT LDS RZ, [RZ] ;  /* 0x00000000fffff984 */ /* 0x000fe20000000800 */
[----:B------:R-:W-:Y:S01]  /*d520*/  @!PT LDS RZ, [RZ] ;  /* 0x00000000fffff984 */ /* 0x000fe20000000800 */
[----:B------:R-:W-:Y:S01]  /*d530*/  @!PT LDS RZ, [RZ] ;  /* 0x00000000fffff984 */ /* 0x000fe20000000800 */
[----:B------:R-:W-:Y:S01]  /*d540*/  @!P6 LDGSTS.E.BYPASS.LTC128B.128 [R159+0x3000], desc[UR6][R144.64] ;  /* 0x03000000909fefae */ /* 0x000fe2000b981a06 */
[----:B-1--4-:R-:W-:-:S02]  /*d550*/  @!P5 LEA R8, P0, R99, R146, 0x1 ;  /* 0x000000926308d211 */ /* 0x012fc400078008ff */
[----:B------:R-:W-:Y:S01]  /*d560*/  IADD3 R73, PT, PT, -R155, R73, R122 ;  /* 0x000000499b497210 */ /* 0x000fe20007ffe17a */
[----:B------:R-:W-:Y:S01]  /*d570*/  @!P6 LDGSTS.E.BYPASS.LTC128B.128 [R159+0x5000], desc[UR6][R144.64+0x40] ;  /* 0x05000040909fefae */ /* 0x000fe2000b981a06 */
[----:B------:R-:W1:Y:S01]  /*d580*/  @!P3 LDC.64 R2, c[0x0][0x3b8] ;  /* 0x0000ee00ff02bb82 */ /* 0x000e620000000a00 */
[----:B------:R-:W-:Y:S02]  /*d590*/  @!P5 LEA.HI.X R9, R99, R145, R94, 0x1, P0 ;  /* 0x000000916309d211 */ /* 0x000fe400000f0c5e */
[----:B------:R4:W-:Y:S01]  /*d5a0*/  @!P6 LDGSTS.E.BYPASS.LTC128B.128 [R159+0x7000], desc[UR6][R144.64+0x80] ;  /* 0x07000080909fefae */ /* 0x0009e2000b981a06 */
[----:B-----5:R-:W-:-:S03]  /*d5b0*/  IADD3 R119, PT, PT, R73, UR5, R74 ;  /* 0x0000000549777c10 */ /* 0x020fc6000fffe04a */
[----:B------:R-:W-:Y:S04]  /*d5c0*/  @!P5 LDGSTS.E.BYPASS.LTC128B.128 [R159+0x3800], desc[UR6][R8.64] ;  /* 0x03800000089fdfae */ /* 0x000fe8000b981a06 */
[----:B------:R-:W-:Y:S04]  /*d5d0*/  @!P5 LDGSTS.E.BYPASS.LTC128B.128 [R159+0x5800], desc[UR6][R8.64+0x40] ;  /* 0x05800040089fdfae */ /* 0x000fe8000b981a06 */
[----:B------:R5:W-:Y:S01]  /*d5e0*/  @!P5 LDGSTS.E.BYPASS.LTC128B.128 [R159+0x7800], desc[UR6][R8.64+0x80] ;  /* 0x07800080089fdfae */ /* 0x000be2000b981a06 */
[----:B---3--:R-:W-:-:S04]  /*d5f0*/  @!P4 LEA R10, P0, R4, R146, 0x7 ;  /* 0x00000092040ac211 */ /* 0x008fc800078038ff */
[----:B------:R-:W-:Y:S02]  /*d600*/  @!P4 LEA.HI.X R11, R4, R145, R5, 0x7, P0 ;  /* 0x00000091040bc211 */ /* 0x000fe400000f3c05 */
[----:B------:R-:W3:Y:S01]  /*d610*/  @!P2 LDC.64 R4, c[0x0][0x3c0] ;  /* 0x0000f000ff04ab82 */ /* 0x000ee20000000a00 */
[----:B------:R-:W-:Y:S01]  /*d620*/  ISETP.GE.AND P0, PT, R158, R7, PT ;  /* 0x000000079e00720c */ /* 0x000fe20003f06270 */
[----:B-1----:R-:W-:Y:S01]  /*d630*/  @!P3 IMAD R0, R3, 0xc0, RZ ;  /* 0x000000c00300b824 */ /* 0x002fe200078e02ff */
[----:B------:R-:W-:Y:S04]  /*d640*/  @!P4 LDGSTS.E.BYPASS.LTC128B.128 [R159+0x4000], desc[UR6][R10.64] ;  /* 0x040000000a9fcfae */ /* 0x000fe8000b981a06 */
[----:B------:R-:W-:Y:S01]  /*d650*/  @!P4 LDGSTS.E.BYPASS.LTC128B.128 [R159+0x6000], desc[UR6][R10.64+0x40] ;  /* 0x060000400a9fcfae */ /* 0x000fe2000b981a06 */
[----:B----4-:R-:W-:-:S03]  /*d660*/  @!P3 IMAD.MOV.U32 R144, RZ, RZ, R146 ;  /* 0x000000ffff90b224 */ /* 0x010fc600078e0092 */
[----:B------:R-:W-:Y:S01]  /*d670*/  @!P4 LDGSTS.E.BYPASS.LTC128B.128 [R159+0x8000], desc[UR6][R10.64+0x80] ;  /* 0x080000800a9fcfae */ /* 0x000fe2000b981a06 */
[----:B------:R-:W-:Y:S01]  /*d680*/  @!P3 IMAD.WIDE.U32 R12, R2, 0xc0, R144 ;  /* 0x000000c0020cb825 */ /* 0x000fe200078e0090 */
[----:B------:R-:W-:Y:S01]  /*d690*/  LEA R144, R61, UR4, 0x1 ;  /* 0x000000043d907c11 */ /* 0x000fe2000f8e08ff */
[----:B------:R-:W5:Y:S02]  /*d6a0*/  @!P1 LDC.64 R2, c[0x0][0x3c0] ;  /* 0x0000f000ff029b82 */ /* 0x000f640000000a00 */
[----:B------:R-:W-:Y:S02]  /*d6b0*/  @!P3 IMAD.IADD R15, R0, 0x1, R13 ;  /* 0x00000001000fb824 */ /* 0x000fe400078e020d */
[----:B------:R-:W-:-:S05]  /*d6c0*/  @!P3 IMAD.MOV.U32 R14, RZ, RZ, R12 ;  /* 0x000000ffff0eb224 */ /* 0x000fca00078e000c */
[----:B------:R-:W-:Y:S04]  /*d6d0*/  @!P3 LDGSTS.E.BYPASS.LTC128B.128 [R159+0x4800], desc[UR6][R14.64] ;  /* 0x048000000e9fbfae */ /* 0x000fe8000b981a06 */
[----:B------:R-:W-:Y:S04]  /*d6e0*/  @!P3 LDGSTS.E.BYPASS.LTC128B.128 [R159+0x6800], desc[UR6][R14.64+0x40] ;  /* 0x068000400e9fbfae */ /* 0x000fe8000b981a06 */
[----:B------:R-:W-:Y:S01]  /*d6f0*/  @!P3 LDGSTS.E.BYPASS.LTC128B.128 [R159+0x8800], desc[UR6][R14.64+0x80] ;  /* 0x088000800e9fbfae */ /* 0x000fe2000b981a06 */
[----:B------:R-:W-:-:S03]  /*d700*/  @!P0 LEA R6, P3, R97, R148, 0x1 ;  /* 0x0000009461068211 */ /* 0x000fc600078608ff */
[----:B------:R-:W0:Y:S01]  /*d710*/  LDGDEPBAR ;  /* 0x00000000000079af */ /* 0x000e220000000000 */
[----:B------:R-:W-:Y:S01]  /*d720*/  @!P0 LEA.HI.X R7, R97, R149, R92, 0x1, P3 ;  /* 0x0000009561078211 */ /* 0x000fe200018f0c5c */
[----:B-----5:R-:W-:Y:S01]  /*d730*/  @!P1 IMAD.WIDE.U32 R8, R2, 0xc0, R148 ;  /* 0x000000c002089825 */ /* 0x020fe200078e0094 */
[----:B---3--:R-:W-:-:S03]  /*d740*/  @!P2 LEA R2, P3, R4, R148, 0x7 ;  /* 0x000000940402a211 */ /* 0x008fc600078638ff */
[----:B------:R-:W-:Y:S02]  /*d750*/  @!P1 IMAD R3, R3, 0xc0, RZ ;  /* 0x000000c003039824 */ /* 0x000fe400078e02ff */
[----:B------:R-:W-:Y:S02]  /*d760*/  @!P1 IMAD.MOV.U32 R12, RZ, RZ, R8 ;  /* 0x000000ffff0c9224 */ /* 0x000fe400078e0008 */
[----:B------:R-:W-:Y:S01]  /*d770*/  @!P1 IMAD.IADD R13, R3, 0x1, R9 ;  /* 0x00000001030d9824 */ /* 0x000fe200078e0209 */
[----:B------:R-:W-:Y:S01]  /*d780*/  @!P2 LEA.HI.X R3, R4, R149, R5, 0x7, P3 ;  /* 0x000000950403a211 */ /* 0x000fe200018f3c05 */
[----:B------:R-:W-:Y:S01]  /*d790*/  IMAD.MOV.U32 R4, RZ, RZ, 0x10 ;  /* 0x00000010ff047424 */ /* 0x000fe200078e00ff */
        /* <DEDUP_REMOVED lines=10> */
[----:B------:R-:W-:Y:S01]  /*d840*/  @P6 STS.128 [R159+0xd000], RZ ;  /* 0x00d000ff9f006388 */ /* 0x000fe20000000c00 */
[----:B------:R-:W-:-:S03]  /*d850*/  ISETP.NE.AND P6, PT, R117, 0x1, PT ;  /* 0x000000017500780c */ /* 0x000fc60003fc5270 */
        /* <DEDUP_REMOVED lines=8> */
[----:B------:R-:W-:Y:S01]  /*d8e0*/  @!P0 LDGSTS.E.BYPASS.LTC128B.128 [R159+0xd800], desc[UR6][R6.64+0x80] ;  /* 0x0d800080069f8fae */ /* 0x000fe2000b981a06 */
[----:B------:R-:W-:-:S03]  /*d8f0*/  LOP3.LUT P0, RZ, R151, 0x4, RZ, 0xc0, !PT ;  /* 0x0000000497ff7812 */ /* 0x000fc6000780c0ff */
[----:B------:R-:W-:Y:S01]  /*d900*/  @P2 STS.128 [R159+0xa000], RZ ;  /* 0x00a000ff9f002388 */ /* 0x000fe20000000c00 */
[----:B------:R-:W-:-:S03]  /*d910*/  SEL R4, R4, 0xfffffff0, !P0 ;  /* 0xfffffff004047807 */ /* 0x000fc60004000000 */
[----:B------:R-:W-:Y:S02]  /*d920*/  @P2 STS.128 [R159+0xc000], RZ ;  /* 0x00c000ff9f002388 */ /* 0x000fe40000000c00 */
[C---:B------:R-:W-:Y:S02]  /*d930*/  IMAD R142, R4.reuse, 0x2, R144 ;  /* 0x00000002048e7824 */ /* 0x040fe400078e0290 */
[----:B------:R-:W-:Y:S01]  /*d940*/  @P2 STS.128 [R159+0xe000], RZ ;  /* 0x00e000ff9f002388 */ /* 0x000fe20000000c00 */
[----:B------:R-:W-:-:S03]  /*d950*/  IMAD R140, R4, 0x2, R143 ;  /* 0x00000002048c7824 */ /* 0x000fc600078e028f */
        /* <DEDUP_REMOVED lines=15> */
[----:B-1----:R-:W-:-:S03]  /*da50*/  VIMNMX R3, PT, PT, R119, R74, PT ;  /* 0x0000004a77037248 */ /* 0x002fc60003fe0100 */
[----:B------:R-:W-:Y:S01]  /*da60*/  LDSM.16.M88.4 R68, [R144] ;  /* 0x000000009044783b */ /* 0x000fe20000000200 */
[----:B------:R-:W-:-:S03]  /*da70*/  VIADDMNMX R119, R119, 0x8, R74, PT ;  /* 0x0000000877777846 */ /* 0x000fc6000380014a */
[----:B------:R-:W1:Y:S04]  /*da80*/  LDSM.16.M88.4 R24, [R143+0x3000] ;  /* 0x003000008f18783b */ /* 0x000e680000000200 */
[----:B------:R-:W4:Y:S04]  /*da90*/  LDSM.16.M88.4 R16, [R143+0x3400] ;  /* 0x003400008f10783b */ /* 0x000f280000000200 */
[----:B------:R-:W3:Y:S04]  /*daa0*/  LDSM.16.M88.4 R8, [R143+0x3800] ;  /* 0x003800008f08783b */ /* 0x000ee80000000200 */
[----:B------:R-:W-:Y:S04]  /*dab0*/  LDSM.16.M88.4 R48, [R142] ;  /* 0x000000008e30783b */ /* 0x000fe80000000200 */
[----:B------:R-:W5:Y:S04]  /*dac0*/  LDSM.16.M88.4 R44, [R140+0x3000] ;  /* 0x003000008c2c783b */ /* 0x000f680000000200 */
[----:B------:R-:W5:Y:S04]  /*dad0*/  LDSM.16.M88.4 R36, [R140+0x3400] ;  /* 0x003400008c24783b */ /* 0x000f680000000200 */
[----:B--2---:R-:W2:Y:S04]  /*dae0*/  LDSM.16.M88.4 R32, [R140+0x3800] ;  /* 0x003800008c20783b */ /* 0x004ea80000000200 */
[----:B------:R-:W2:Y:S04]  /*daf0*/  LDSM.16.M88.4 R104, [R143+0x3c00] ;  /* 0x003c00008f68783b */ /* 0x000ea80000000200 */
[----:B------:R-:W2:Y:S04]  /*db00*/  LDSM.16.M88.4 R96, [R143+0x4000] ;  /* 0x004000008f60783b */ /* 0x000ea80000000200 */
[----:B------:R-:W2:Y:S01]  /*db10*/  LDSM.16.M88.4 R88, [R143+0x4400] ;  /* 0x004400008f58783b */ /* 0x000ea20000000200 */
[C---:B-1----:R-:W-:Y:S03]  /*db20*/  HMMA.16816.F32 R28, R68.reuse, R24, RZ ;  /* 0x00000018441c723c */ /* 0x042fe600000018ff */
[----:B------:R-:W1:Y:S04]  /*db30*/  LDSM.16.M88.4 R80, [R143+0x4800] ;  /* 0x004800008f50783b */ /* 0x000e680000000200 */
[----:B------:R-:W1:Y:S01]  /*db40*/  LDSM.16.M88.4 R52, [R143+0x4c00] ;  /* 0x004c00008f34783b */ /* 0x000e620000000200 */
[C---:B----4-:R-:W-:Y:S03]  /*db50*/  HMMA.16816.F32 R20, R68.reuse, R16, RZ ;  /* 0x000000104414723c */ /* 0x050fe600000018ff */
[----:B------:R-:W4:Y:S04]  /*db60*/  LDSM.16.M88.4 R40, [R140+0x3c00] ;  /* 0x003c00008c28783b */ /* 0x000f280000000200 */
[----:B------:R-:W-:Y:S01]  /*db70*/  LDSM.16.M88.4 R124, [R144+0x1000] ;  /* 0x00100000907c783b */ /* 0x000fe20000000200 */
[C---:B---3--:R-:W-:Y:S03]  /*db80*/  HMMA.16816.F32 R12, R68.reuse, R8, RZ ;  /* 0x00000008440c723c */ /* 0x048fe600000018ff */
        /* <DEDUP_REMOVED lines=8> */
[----:B------:R-:W-:Y:S03]  /*dc10*/  HMMA.16816.F32 R8, R68, R10, RZ ;  /* 0x0000000a4408723c */ /* 0x000fe600000018ff */
[----:B------:R-:W-:Y:S04]  /*dc20*/  LDSM.16.M88.4 R160, [R144+0x2000] ;  /* 0x0020000090a0783b */ /* 0x000fe80000000200 */
[----:B------:R-:W-:Y:S01]  /*dc30*/  LDSM.16.M88.4 R136, [R143+0x7c00] ;  /* 0x007c00008f88783b */ /* 0x000fe20000000200 */
[C---:B-----5:R-:W-:Y:S03]  /*dc40*/  HMMA.16816.F32 R28, R48.reuse, R44, R28 ;  /* 0x0000002c301c723c */ /* 0x060fe6000000181c */
[----:B------:R-:W0:Y:S05]  /*dc50*/  LDGDEPBAR ;  /* 0x00000000000079af */ /* 0x000e2a0000000000 */
[C---:B------:R-:W-:Y:S01]  /*dc60*/  HMMA.16816.F32 R24, R48.reuse, R46, R24 ;  /* 0x0000002e3018723c */ /* 0x040fe20000001818 */
[----:B------:R-:W3:Y:S07]  /*dc70*/  LDSM.16.M88.4 R44, [R140+0x4000] ;  /* 0x004000008c2c783b */ /* 0x000eee0000000200 */
[C---:B------:R-:W-:Y:S08]  /*dc80*/  HMMA.16816.F32 R20, R48.reuse, R36, R20 ;  /* 0x000000243014723c */ /* 0x040ff00000001814 */
[C---:B------:R-:W-:Y:S01]  /*dc90*/  HMMA.16816.F32 R16, R48.reuse, R38, R16 ;  /* 0x000000263010723c */ /* 0x040fe20000001810 */
[----:B------:R-:W5:Y:S07]  /*dca0*/  LDSM.16.M88.4 R36, [R140+0x4400] ;  /* 0x004400008c24783b */ /* 0x000f6e0000000200 */
[C---:B--2---:R-:W-:Y:S08]  /*dcb0*/  HMMA.16816.F32 R12, R48.reuse, R32, R12 ;  /* 0x00000020300c723c */ /* 0x044ff0000000180c */
[----:B------:R-:W-:Y:S01]  /*dcc0*/  HMMA.16816.F32 R8, R48, R34, R8 ;  /* 0x000000223008723c */ /* 0x000fe20000001808 */
[----:B------:R-:W2:Y:S07]  /*dcd0*/  LDSM.16.M88.4 R32, [R140+0x4800] ;  /* 0x004800008c20783b */ /* 0x000eae0000000200 */
[C---:B------:R-:W-:Y:S08]  /*dce0*/  HMMA.16816.F32 R108, R68.reuse, R104, RZ ;  /* 0x00000068446c723c */ /* 0x040ff000000018ff */
[C---:B------:R-:W-:Y:S08]  /*dcf0*/  HMMA.16816.F32 R100, R68.reuse, R96, RZ ;  /* 0x000000604464723c */ /* 0x040ff000000018ff */
[C---:B------:R-:W-:Y:S08]  /*dd00*/  HMMA.16816.F32 R92, R68.reuse, R88, RZ ;  /* 0x00000058445c723c */ /* 0x040ff000000018ff */
[C---:B-1----:R-:W-:Y:S08]  /*dd10*/  HMMA.16816.F32 R84, R68.reuse, R80, RZ ;  /* 0x000000504454723c */ /* 0x042ff000000018ff */
[C---:B------:R-:W-:Y:S08]  /*dd20*/  HMMA.16816.F32 R104, R68.reuse, R106, RZ ;  /* 0x0000006a4468723c */ /* 0x040ff000000018ff */
        /* <DEDUP_REMOVED lines=8> */
[----:B------:R-:W4:Y:S07]  /*ddb0*/  LDSM.16.M88.4 R40, [R143+0x5000] ;  /* 0x005000008f28783b */ /* 0x000f2e0000000200 */
        /* <DEDUP_REMOVED lines=11> */
[----:B------:R-:W1:Y:S04]  /*de70*/  LDSM.16.M88.4 R48, [R143+0x6000] ;  /* 0x006000008f30783b */ /* 0x000e680000000200 */
[----:B------:R-:W-:Y:S03]  /*de80*/  LDSM.16.M88.4 R52, [R140+0x6800] ;  /* 0x006800008c34783b */ /* 0x000fe60000000200 */
[C---:B----4-:R-:W-:Y:S08]  /*de90*/  HMMA.16816.F32 R28, R124.reuse, R40, R28 ;  /* 0x000000287c1c723c */ /* 0x050ff0000000181c */
[C---:B------:R-:W-:Y:S01]  /*dea0*/  HMMA.16816.F32 R24, R124.reuse, R42, R24 ;  /* 0x0000002a7c18723c */ /* 0x040fe20000001818 */
[----:B------:R-:W4:Y:S07]  /*deb0*/  LDSM.16.M88.4 R40, [R143+0x6400] ;  /* 0x006400008f28783b */ /* 0x000f2e0000000200 */
[C---:B---3--:R-:W-:Y:S08]  /*dec0*/  HMMA.16816.F32 R20, R124.reuse, R44, R20 ;  /* 0x0000002c7c14723c */ /* 0x048ff00000001814 */
[C---:B------:R-:W-:Y:S01]  /*ded0*/  HMMA.16816.F32 R16, R124.reuse, R46, R16 ;  /* 0x0000002e7c10723c */ /* 0x040fe20000001810 */
[----:B------:R-:W-:Y:S07]  /*dee0*/  LDSM.16.M88.4 R44, [R142+0x1000] ;  /* 0x001000008e2c783b */ /* 0x000fee0000000200 */
[C---:B-----5:R-:W-:Y:S08]  /*def0*/  HMMA.16816.F32 R12, R124.reuse, R36, R12 ;  /* 0x000000247c0c723c */ /* 0x060ff0000000180c */
        /* <DEDUP_REMOVED lines=9> */
[----:B------:R-:W-:Y:S01]  /*df90*/  HMMA.16816.F32 R88, R124, R42, R88 ;  /* 0x0000002a7c58723c */ /* 0x000fe20000001858 */
[----:B------:R-:W4:Y:S07]  /*dfa0*/  LDSM.16.M88.4 R40, [R143+0x7000] ;  /* 0x007000008f28783b */ /* 0x000f2e0000000200 */
[C---:B---3--:R-:W-:Y:S08]  /*dfb0*/  HMMA.16816.F32 R20, R44.reuse, R36, R20 ;  /* 0x000000242c14723c */ /* 0x048ff00000001814 */
[C---:B------:R-:W-:Y:S01]  /*dfc0*/  HMMA.16816.F32 R16, R44.reuse, R38, R16 ;  /* 0x000000262c10723c */ /* 0x040fe20000001810 */
[----:B------:R-:W3:Y:S07]  /*dfd0*/  LDSM.16.M88.4 R36, [R143+0x7400] ;  /* 0x007400008f24783b */ /* 0x000eee0000000200 */
[C---:B--2---:R-:W-:Y:S08]  /*dfe0*/  HMMA.16816.F32 R12, R44.reuse, R32, R12 ;  /* 0x000000202c0c723c */ /* 0x044ff0000000180c */
[----:B------:R-:W-:Y:S01]  /*dff0*/  HMMA.16816.F32 R8, R44, R34, R8 ;  /* 0x000000222c08723c */ /* 0x000fe20000001808 */
[----:B------:R-:W2:Y:S07]  /*e000*/  LDSM.16.M88.4 R32, [R143+0x7800] ;  /* 0x007800008f20783b */ /* 0x000eae0000000200 */
[C---:B------:R-:W-:Y:S08]  /*e010*/  HMMA.16816.F32 R84, R124.reuse, R132, R84 ;  /* 0x000000847c54723c */ /* 0x040ff00000001854 */
[C---:B------:R-:W-:Y:S01]  /*e020*/  HMMA.16816.F32 R80, R124.reuse, R134, R80 ;  /* 0x000000867c50723c */ /* 0x040fe20000001850 */
[----:B------:R-:W5:Y:S07]  /*e030*/  LDSM.16.M88.4 R132, [R143+0x8000] ;  /* 0x008000008f84783b */ /* 0x000f6e0000000200 */
        /* <DEDUP_REMOVED lines=8> */
[C---:B------:R-:W-:Y:S01]  /*e0c0*/  HMMA.16816.F32 R104, R44.reuse, R66, R104 ;  /* 0x000000422c68723c */ /* 0x040fe20000001868 */
[----:B------:R-:W-:Y:S07]  /*e0d0*/  LDSM.16.M88.4 R64, [R142+0x2000] ;  /* 0x002000008e40783b */ /* 0x000fee0000000200 */
[C---:B------:R-:W-:Y:S08]  /*e0e0*/  HMMA.16816.F32 R100, R44.reuse, R60, R100 ;  /* 0x0000003c2c64723c */ /* 0x040ff00000001864 */
[C---:B------:R-:W-:Y:S01]  /*e0f0*/  HMMA.16816.F32 R96, R44.reuse, R62, R96 ;  /* 0x0000003e2c60723c */ /* 0x040fe20000001860 */
[----:B------:R-:W5:Y:S07]  /*e100*/  LDSM.16.M88.4 R60, [R140+0x7000] ;  /* 0x007000008c3c783b */ /* 0x000f6e0000000200 */
[C---:B------:R-:W-:Y:S08]  /*e110*/  HMMA.16816.F32 R92, R44.reuse, R56, R92 ;  /* 0x000000382c5c723c */ /* 0x040ff0000000185c */
[C---:B------:R-:W-:Y:S01]  /*e120*/  HMMA.16816.F32 R88, R44.reuse, R58, R88 ;  /* 0x0000003a2c58723c */ /* 0x040fe20000001858 */
[----:B------:R-:W5:Y:S07]  /*e130*/  LDSM.16.M88.4 R56, [R140+0x7400] ;  /* 0x007400008c38783b */ /* 0x000f6e0000000200 */
[C---:B------:R-:W-:Y:S08]  /*e140*/  HMMA.16816.F32 R84, R44.reuse, R52, R84 ;  /* 0x000000342c54723c */ /* 0x040ff00000001854 */
[C---:B------:R-:W-:Y:S01]  /*e150*/  HMMA.16816.F32 R80, R44.reuse, R54, R80 ;  /* 0x000000362c50723c */ /* 0x040fe20000001850 */
[----:B------:R-:W5:Y:S07]  /*e160*/  LDSM.16.M88.4 R52, [R140+0x7800] ;  /* 0x007800008c34783b */ /* 0x000f6e0000000200 */
[C---:B-1----:R-:W-:Y:S08]  /*e170*/  HMMA.16816.F32 R76, R44.reuse, R48, R76 ;  /* 0x000000302c4c723c */ /* 0x042ff0000000184c */
[----:B------:R-:W-:Y:S01]  /*e180*/  HMMA.16816.F32 R68, R44, R50, R68 ;  /* 0x000000322c44723c */ /* 0x000fe20000001844 */
[----:B------:R-:W1:Y:S04]  /*e190*/  LDSM.16.M88.4 R48, [R140+0x7c00] ;  /* 0x007c00008c30783b */ /* 0x000e680000000200 */
[----:B------:R-:W1:Y:S03]  /*e1a0*/  LDSM.16.M88.4 R44, [R140+0x8000] ;  /* 0x008000008c2c783b */ /* 0x000e660000000200 */
[C---:B----4-:R-:W-:Y:S08]  /*e1b0*/  HMMA.16816.F32 R28, R160.reuse, R40, R28 ;  /* 0x00000028a01c723c */ /* 0x050ff0000000181c */
[C---:B------:R-:W-:Y:S01]  /*e1c0*/  HMMA.16816.F32 R24, R160.reuse, R42, R24 ;  /* 0x0000002aa018723c */ /* 0x040fe20000001818 */
[----:B------:R-:W4:Y:S07]  /*e1d0*/  LDSM.16.M88.4 R40, [R140+0x8400] ;  /* 0x008400008c28783b */ /* 0x000f2e0000000200 */
[C---:B---3--:R-:W-:Y:S08]  /*e1e0*/  HMMA.16816.F32 R20, R160.reuse, R36, R20 ;  /* 0x00000024a014723c */ /* 0x048ff00000001814 */
[C---:B------:R-:W-:Y:S01]  /*e1f0*/  HMMA.16816.F32 R16, R160.reuse, R38, R16 ;  /* 0x00000026a010723c */ /* 0x040fe20000001810 */
[----:B------:R-:W3:Y:S07]  /*e200*/  LDSM.16.M88.4 R36, [R140+0x8800] ;  /* 0x008800008c24783b */ /* 0x000eee0000000200 */
[C---:B--2---:R-:W-:Y:S08]  /*e210*/  HMMA.16816.F32 R12, R160.reuse, R32, R12 ;  /* 0x00000020a00c723c */ /* 0x044ff0000000180c */
[----:B------:R-:W-:Y:S01]  /*e220*/  HMMA.16816.F32 R8, R160, R34, R8 ;  /* 0x00000022a008723c */ /* 0x000fe20000001808 */
[----:B------:R-:W2:Y:S01]  /*e230*/  LDSM.16.M88.4 R32, [R140+0x8c00] ;  /* 0x008c00008c20783b */ /* 0x000ea20000000200 */
[----:B------:R-:W-:-:S06]  /*e240*/  DEPBAR.LE SB0, 0x0 ;  /* 0x000080000000791a */ /* 0x000fcc0000000000 */
[C---:B------:R-:W-:Y:S08]  /*e250*/  HMMA.16816.F32 R108, R160.reuse, R136, R108 ;  /* 0x00000088a06c723c */ /* 0x040ff0000000186c */
[C---:B------:R-:W-:Y:S08]  /*e260*/  HMMA.16816.F32 R104, R160.reuse, R138, R104 ;  /* 0x0000008aa068723c */ /* 0x040ff00000001868 */
[C---:B-----5:R-:W-:Y:S08]  /*e270*/  HMMA.16816.F32 R100, R160.reuse, R132, R100 ;  /* 0x00000084a064723c */ /* 0x060ff00000001864 */
        /* <DEDUP_REMOVED lines=11> */
[C---:B------:R-:W-:Y:S08]  /*e330*/  HMMA.16816.F32 R12, R64.reuse, R52, R12 ;  /* 0x00000034400c723c */ /* 0x040ff0000000180c */
[C---:B------:R-:W-:Y:S08]  /*e340*/  HMMA.16816.F32 R8, R64.reuse, R54, R8 ;  /* 0x000000364008723c */ /* 0x040ff00000001808 */
[C---:B-1----:R-:W-:Y:S08]  /*e350*/  HMMA.16816.F32 R108, R64.reuse, R48, R108 ;  /* 0x00000030406c723c */ /* 0x042ff0000000186c */
[C---:B------:R-:W-:Y:S08]  /*e360*/  HMMA.16816.F32 R104, R64.reuse, R50, R104 ;  /* 0x000000324068723c */ /* 0x040ff00000001868 */
[C---:B------:R-:W-:Y:S08]  /*e370*/  HMMA.16816.F32 R100, R64.reuse, R44, R100 ;  /* 0x0000002c4064723c */ /* 0x040ff00000001864 */
[C---:B------:R-:W-:Y:S08]  /*e380*/  HMMA.16816.F32 R96, R64.reuse, R46, R96 ;  /* 0x0000002e4060723c */ /* 0x040ff00000001860 */
[C---:B----4-:R-:W-:Y:S08]  /*e390*/  HMMA.16816.F32 R92, R64.reuse, R40, R92 ;  /* 0x00000028405c723c */ /* 0x050ff0000000185c */
[C---:B------:R-:W-:Y:S08]  /*e3a0*/  HMMA.16816.F32 R88, R64.reuse, R42, R88 ;  /* 0x0000002a4058723c */ /* 0x040ff00000001858 */
[C---:B---3--:R-:W-:Y:S08]  /*e3b0*/  HMMA.16816.F32 R84, R64.reuse, R36, R84 ;  /* 0x000000244054723c */ /* 0x048ff00000001854 */
        /* <DEDUP_REMOVED lines=17> */
.L_x_1768:
        /* <DEDUP_REMOVED lines=60> */
.L_x_1769:
[----:B------:R-:W1:Y:S01]  /*e890*/  LDCU UR5, c[0x0][0x3bc] ;  /* 0x00007780ff0577ac */ /* 0x000e620008000800 */
[----:B------:R-:W-:Y:S01]  /*e8a0*/  IMAD.MOV.U32 R147, RZ, RZ, R145 ;  /* 0x000000ffff937224 */ /* 0x000fe200078e0091 */
[----:B------:R-:W-:-:S04]  /*e8b0*/  USHF.L.U32 UR8, UR10, 0x6, URZ ;  /* 0x000000060a087899 */ /* 0x000fc800080006ff */
[----:B------:R-:W-:Y:S01]  /*e8c0*/  @!PT LDS RZ, [RZ] ;  /* 0x00000000fffff984 */ /* 0x000fe20000000800 */
[----:B------:R-:W-:Y:S01]  /*e8d0*/  @!PT LDS RZ, [RZ] ;  /* 0x00000000fffff984 */ /* 0x000fe20000000800 */
[----:B------:R-:W-:Y:S01]  /*e8e0*/  @!PT LDS RZ, [RZ] ;  /* 0x00000000fffff984 */ /* 0x000fe20000000800 */
[----:B------:R2:W-:Y:S02]  /*e8f0*/  LDGSTS.E.BYPASS.LTC128B.128 [R159+0x3000], desc[UR6][R146.64] ;  /* 0x03000000929f7fae */ /* 0x0005e4000b981a06 */
[----:B------:R-:W-:Y:S02]  /*e900*/  IADD3 R34, P0, PT, R146, UR8, RZ ;  /* 0x0000000892227c10 */ /* 0x000fe4000ff1e0ff */
[----:B------:R2:W-:Y:S04]  /*e910*/  LDGSTS.E.BYPASS.LTC128B.128 [R159+0x5000], desc[UR6][R146.64+0x40] ;  /* 0x05000040929f7fae */ /* 0x0005e8000b981a06 */
[----:B------:R2:W-:Y:S01]  /*e920*/  LDGSTS.E.BYPASS.LTC128B.128 [R159+0x7000], desc[UR6][R146.64+0x80] ;  /* 0x07000080929f7fae */ /* 0x0005e2000b981a06 */
[----:B-1----:R-:W-:-:S06]  /*e930*/  USHF.L.U64.HI UR5, UR10, 0x6, UR5 ;  /* 0x000000060a057899 */ /* 0x002fcc0008010205 */
[----:B------:R-:W-:Y:S02]  /*e940*/  IADD3.X R35, PT, PT, R145, UR5, RZ, P0, !PT ;  /* 0x0000000591237c10 */ /* 0x000fe400087fe4ff */
[----:B------:R-:W-:-:S03]  /*e950*/  IADD3 R32, P0, PT, R34, UR8, RZ ;  /* 0x0000000822207c10 */ /* 0x000fc6000ff1e0ff */
[----:B------:R2:W-:Y:S01]  /*e960*/  LDGSTS.E.BYPASS.LTC128B.128 [R159+0x3800], desc[UR6][R34.64] ;  /* 0x03800000229f7fae */ /* 0x0005e2000b981a06 */
[----:B------:R-:W-:Y:S02]  /*e970*/  IADD3.X R33, PT, PT, R35, UR5, RZ, P0, !PT ;  /* 0x0000000523217c10 */ /* 0x000fe400087fe4ff */
[----:B------:R-:W-:Y:S01]  /*e980*/  IADD3 R6, P0, PT, R32, UR8, RZ ;  /* 0x0000000820067c10 */ /* 0x000fe2000ff1e0ff */
[----:B------:R2:W-:Y:S03]  /*e990*/  LDGSTS.E.BYPASS.LTC128B.128 [R159+0x5800], desc[UR6][R34.64+0x40] ;  /* 0x05800040229f7fae */ /* 0x0005e6000b981a06 */
[----:B------:R-:W-:Y:S01]  /*e9a0*/  IADD3.X R7, PT, PT, R33, UR5, RZ, P0, !PT ;  /* 0x0000000521077c10 */ /* 0x000fe200087fe4ff */
        /* <DEDUP_REMOVED lines=8> */
.L_x_1767:
[C---:B------:R-:W-:Y:S01]  /*ea30*/  IMAD.SHL.U32 R0, R151.reuse, 0x2, RZ ;  /* 0x0000000297007824 */ /* 0x040fe200078e00ff */
[----:B------:R-:W1:Y:S01]  /*ea40*/  LDCU UR10, c[0x0][0x45c] ;  /* 0x00008b80ff0a77ac */ /* 0x000e620008000800 */
[----:B------:R-:W-:Y:S02]  /*ea50*/  IMAD.SHL.U32 R141, R151, 0x4, RZ ;  /* 0x00000004978d7824 */ /* 0x000fe400078e00ff */
[----:B------:R-:W-:Y:S01]  /*ea60*/  IMAD.MOV.U32 R161, RZ, RZ, -0x1 ;  /* 0xffffffffffa17424 */ /* 0x000fe200078e00ff */
[----:B------:R-:W-:-:S05]  /*ea70*/  LOP3.LUT R0, R0, 0x6, RZ, 0xc0, !PT ;  /* 0x0000000600007812 */ /* 0x000fca00078ec0ff */
[----:B------:R-:W-:-:S04]  /*ea80*/  IMAD R0, R117, 0x80, R0 ;  /* 0x0000008075007824 */ /* 0x000fc800078e0200 */
[C---:B--2---:R-:W-:Y:S02]  /*ea90*/  VIADD R6, R0.reuse, 0xffffff80 ;  /* 0xffffff8000067836 */ /* 0x044fe40000000000 */
        /* <DEDUP_REMOVED lines=8> */
[----:B------:R-:W-:-:S02]  /*eb20*/  FSEL R33, R30, -INF , !P0 ;  /* 0xff8000001e217808 */ /* 0x000fc40004000000 */
[C---:B------:R-:W-:Y:S02]  /*eb30*/  ISETP.GE.AND P5, PT, R6.reuse, R3, PT ;  /* 0x000000030600720c */ /* 0x040fe40003fa6270 */
[----:B------:R-:W-:Y:S01]  /*eb40*/  ISETP.GE.AND P2, PT, R6, R119, PT ;  /* 0x000000770600720c */ /* 0x000fe20003f46270 */
        /* <DEDUP_REMOVED lines=8> */
[----:B------:R-:W-:Y:S02]  /*ebd0*/  FSEL R31, R31, -INF , !P1 ;  /* 0xff8000001f1f7808 */ /* 0x000fe40004800000 */
[-C--:B------:R-:W-:Y:S02]  /*ebe0*/  ISETP.GE.AND P3, PT, R6, R3.reuse, PT ;  /* 0x000000030600720c */ /* 0x080fe40003f66270 */
[C---:B------:R-:W-:Y:S02]  /*ebf0*/  ISETP.GE.AND P5, PT, R2.reuse, R3, PT ;  /* 0x000000030200720c */ /* 0x040fe40003fa6270 */
[-C--:B------:R-:W-:Y:S01]  /*ec00*/  ISETP.GE.AND P2, PT, R2, R119.reuse, PT ;  /* 0x000000770200720c */ /* 0x080fe20003f46270 */
[----:B------:R-:W-:Y:S01]  /*ec10*/  VIADD R2, R0, 0xffffff99 ;  /* 0xffffff9900027836 */ /* 0x000fe20000000000 */
[----:B------:R-:W-:Y:S02]  /*ec20*/  ISETP.GE.AND P1, PT, R6, R119, PT ;  /* 0x000000770600720c */ /* 0x000fe40003f26270 */
[----:B------:R-:W-:-:S02]  /*ec30*/  FSEL R7, R27, -INF , !P0 ;  /* 0xff8000001b077808 */ /* 0x000fc40004000000 */
[----:B------:R-:W-:Y:S01]  /*ec40*/  FSEL R32, R20, -INF , !P3 ;  /* 0xff80000014207808 */ /* 0x000fe20005800000 */
[----:B------:R-:W-:Y:S01]  /*ec50*/  VIADD R20, R0, 0xffffffa0 ;  /* 0xffffffa000147836 */ /* 0x000fe20000000000 */
[----:B------:R-:W-:Y:S02]  /*ec60*/  FSEL R27, R22, -INF , !P1 ;  /* 0xff800000161b7808 */ /* 0x000fe40004800000 */
[----:B------:R-:W-:Y:S02]  /*ec70*/  FSEL R6, R25, -INF , !P4 ;  /* 0xff80000019067808 */ /* 0x000fe40006000000 */
[C---:B------:R-:W-:Y:S02]  /*ec80*/  ISETP.GE.AND P3, PT, R2.reuse, R3, PT ;  /* 0x000000030200720c */ /* 0x040fe40003f66270 */
[----:B------:R-:W-:Y:S01]  /*ec90*/  ISETP.GE.AND P1, PT, R2, R119, PT ;  /* 0x000000770200720c */ /* 0x000fe20003f26270 */
[----:B------:R-:W-:Y:S01]  /*eca0*/  VIADD R2, R0, 0xffffffa1 ;  /* 0xffffffa100027836 */ /* 0x000fe20000000000 */
[----:B------:R-:W-:-:S02]  /*ecb0*/  ISETP.GE.AND P4, PT, R24, R3, PT ;  /* 0x000000031800720c */ /* 0x000fc40003f86270 */
[----:B------:R-:W-:Y:S02]  /*ecc0*/  ISETP.GE.AND P0, PT, R24, R119, PT ;  /* 0x000000771800720c */ /* 0x000fe40003f06270 */
[----:B------:R-:W-:Y:S02]  /*ecd0*/  FSEL R22, R21, -INF , !P5 ;  /* 0xff80000015167808 */ /* 0x000fe40006800000 */
[----:B------:R-:W-:Y:S02]  /*ece0*/  FSEL R23, R23, -INF , !P2 ;  /* 0xff80000017177808 */ /* 0x000fe40005000000 */
[C---:B------:R-:W-:Y:S02]  /*ecf0*/  ISETP.GE.AND P5, PT, R20.reuse, R3, PT ;  /* 0x000000031400720c */ /* 0x040fe40003fa6270 */
[----:B------:R-:W-:Y:S02]  /*ed00*/  ISETP.GE.AND P2, PT, R20, R119, PT ;  /* 0x000000771400720c */ /* 0x000fe40003f46270 */
[----:B------:R-:W-:-:S02]  /*ed10*/  FSEL R20, R16, -INF , !P4 ;  /* 0xff80000010147808 */ /* 0x000fc40006000000 */
[----:B------:R-:W-:Y:S01]  /*ed20*/  FSEL R21, R18, -INF , !P0 ;  /* 0xff80000012157808 */ /* 0x000fe20004000000 */
[----:B------:R-:W-:Y:S01]  /*ed30*/  VIADD R18, R0, 0xffffffa8 ;  /* 0xffffffa800127836 */ /* 0x000fe20000000000 */
[C---:B------:R-:W-:Y:S02]  /*ed40*/  ISETP.GE.AND P4, PT, R2.reuse, R3, PT ;  /* 0x000000030200720c */ /* 0x040fe40003f86270 */
[----:B------:R-:W-:Y:S01]  /*ed50*/  ISETP.GE.AND P0, PT, R2, R119, PT ;  /* 0x000000770200720c */ /* 0x000fe20003f06270 */
[----:B------:R-:W-:Y:S01]  /*ed60*/  VIADD R2, R0, 0xffffffa9 ;  /* 0xffffffa900027836 */ /* 0x000fe20000000000 */
[----:B------:R-:W-:Y:S01]  /*ed70*/  FSEL R30, R12, -INF , !P5 ;  /* 0xff8000000c1e7808 */ /* 0x000fe20006800000 */
[----:B------:R-:W-:Y:S01]  /*ed80*/  VIADD R12, R0, 0xffffffb0 ;  /* 0xffffffb0000c7836 */ /* 0x000fe20000000000 */
[----:B------:R-:W-:Y:S02]  /*ed90*/  FSEL R29, R14, -INF , !P2 ;  /* 0xff8000000e1d7808 */ /* 0x000fe40005000000 */
[----:B------:R-:W-:-:S02]  /*eda0*/  FSEL R16, R17, -INF , !P3 ;  /* 0xff80000011107808 */ /* 0x000fc40005800000 */
[----:B------:R-:W-:Y:S02]  /*edb0*/  FSEL R19, R19, -INF , !P1 ;  /* 0xff80000013137808 */ /* 0x000fe40004800000 */
[C---:B------:R-:W-:Y:S02]  /*edc0*/  ISETP.GE.AND P5, PT, R2.reuse, R3, PT ;  /* 0x000000030200720c */ /* 0x040fe40003fa6270 */
[----:B------:R-:W-:Y:S01]  /*edd0*/  ISETP.GE.AND P2, PT, R2, R119, PT ;  /* 0x000000770200720c */ /* 0x000fe20003f46270 */
[----:B------:R-:W-:Y:S01]  /*ede0*/  VIADD R2, R0, 0xffffffb1 ;  /* 0xffffffb100027836 */ /* 0x000fe20000000000 */
[C---:B------:R-:W-:Y:S02]  /*edf0*/  ISETP.GE.AND P3, PT, R18.reuse, R3, PT ;  /* 0x000000031200720c */ /* 0x040fe40003f66270 */
[----:B------:R-:W-:Y:S02]  /*ee00*/  ISETP.GE.AND P1, PT, R18, R119, PT ;  /* 0x000000771200720c */ /* 0x000fe40003f26270 */
[----:B------:R-:W-:Y:S01]  /*ee10*/  FSEL R26, R8, -INF , !P3 ;  /* 0xff800000081a7808 */ /* 0x000fe20005800000 */
[----:B------:R-:W-:Y:S01]  /*ee20*/  VIADD R8, R0, 0xffffffb8 ;  /* 0xffffffb800087836 */ /* 0x000fe20000000000 */
[----:B------:R-:W-:-:S02]  /*ee30*/  FSEL R63, R10, -INF , !P1 ;  /* 0xff8000000a3f7808 */ /* 0x000fc40004800000 */
[----:B------:R-:W-:Y:S02]  /*ee40*/  FSEL R24, R13, -INF , !P4 ;  /* 0xff8000000d187808 */ /* 0x000fe40006000000 */
[----:B------:R-:W-:Y:S02]  /*ee50*/  FSEL R25, R15, -INF , !P0 ;  /* 0xff8000000f197808 */ /* 0x000fe40004000000 */
[C---:B------:R-:W-:Y:S02]  /*ee60*/  ISETP.GE.AND P3, PT, R2.reuse, R3, PT ;  /* 0x000000030200720c */ /* 0x040fe40003f66270 */
[----:B------:R-:W-:Y:S01]  /*ee70*/  ISETP.GE.AND P1, PT, R2, R119, PT ;  /* 0x000000770200720c */ /* 0x000fe20003f26270 */
[----:B------:R-:W-:Y:S01]  /*ee80*/  VIADD R2, R0, 0xffffffb9 ;  /* 0xffffffb900027836 */ /* 0x000fe20000000000 */
        /* <DEDUP_REMOVED lines=52> */
[----:B------:R-:W-:Y:S02]  /*f1d0*/  FMNMX3.FTZ R9, R36, R38, R34, !PT ;  /* 0x0000002624097276 */ /* 0x000fe40007810022 */
[----:B------:R-:W-:Y:S02]  /*f1e0*/  FSEL R130, R88, -INF , !P3 ;  /* 0xff80000058827808 */ /* 0x000fe40005800000 */
[----:B------:R-:W-:-:S02]  /*f1f0*/  FSEL R125, R90, -INF , !P1 ;  /* 0xff8000005a7d7808 */ /* 0x000fc40004800000 */
[----:B------:R-:W-:Y:S02]  /*f200*/  FSEL R132, R93, -INF , !P4 ;  /* 0xff8000005d847808 */ /* 0x000fe40006000000 */
[----:B------:R-:W-:Y:S02]  /*f210*/  FSEL R127, R95, -INF , !P0 ;  /* 0xff8000005f7f7808 */ /* 0x000fe40004000000 */
[C---:B------:R-:W-:Y:S02]  /*f220*/  ISETP.GE.AND P3, PT, R2.reuse, R3, PT ;  /* 0x000000030200720c */ /* 0x040fe40003f66270 */
[----:B------:R-:W-:Y:S01]  /*f230*/  ISETP.GE.AND P1, PT, R2, R119, PT ;  /* 0x000000770200720c */ /* 0x000fe20003f26270 */
[----:B------:R-:W-:Y:S01]  /*f240*/  VIADD R2, R0, 0xffffffe9 ;  /* 0xffffffe900027836 */ /* 0x000fe20000000000 */
        /* <DEDUP_REMOVED lines=9> */
[----:B------:R-:W-:-:S02]  /*f2e0*/  ISETP.GE.AND P4, PT, R2, R119, PT ;  /* 0x000000770200720c */ /* 0x000fc40003f86270 */
[----:B------:R-:W-:Y:S02]  /*f2f0*/  FSEL R136, R89, -INF , !P5 ;  /* 0xff80000059887808 */ /* 0x000fe40006800000 */
        /* <DEDUP_REMOVED lines=12> */
[----:B------:R-:W-:Y:S01]  /*f3c0*/  FMNMX3.FTZ R8, R2, R19, R29, !PT ;  /* 0x0000001302087276 */ /* 0x000fe2000781001d */
[----:B------:R-:W-:Y:S01]  /*f3d0*/  VIADD R2, R0, 0xfffffff1 ;  /* 0xfffffff100027836 */ /* 0x000fe20000000000 */
[----:B------:R-:W-:Y:S02]  /*f3e0*/  FMNMX3.FTZ R9, R9, R28, R128, !PT ;  /* 0x0000001c09097276 */ /* 0x000fe40007810080 */
        /* <DEDUP_REMOVED lines=16> */
[----:B------:R-:W-:Y:S02]  /*f4f0*/  FSEL R59, R76, -INF , !P1 ;  /* 0xff8000004c3b7808 */ /* 0x000fe40004800000 */
[----:B------:R-:W-:-:S02]  /*f500*/  ISETP.GE.AND P0, PT, R2, R3, PT ;  /* 0x000000030200720c */ /* 0x000fc40003f06270 */
[----:B------:R-:W-:Y:S02]  /*f510*/  FMNMX3.FTZ R9, R9, R132, R130, !PT ;  /* 0x0000008409097276 */ /* 0x000fe40007810082 */
[----:B------:R-:W-:Y:S02]  /*f520*/  ISETP.GE.AND P1, PT, R2, R119, PT ;  /* 0x000000770200720c */ /* 0x000fe40003f26270 */
[----:B------:R-:W-:Y:S01]  /*f530*/  FMNMX3.FTZ R2, R8, R139, R129, !PT ;  /* 0x0000008b08027276 */ /* 0x000fe20007810081 */
[----:B------:R-:W-:Y:S01]  /*f540*/  IMAD.SHL.U32 R8, R151, 0x20, RZ ;  /* 0x0000002097087824 */ /* 0x000fe200078e00ff */
        /* <DEDUP_REMOVED lines=10> */
[----:B------:R-:W-:Y:S02]  /*f5f0*/  FSEL R51, R78, -INF , !P3 ;  /* 0xff8000004e337808 */ /* 0x000fe40005800000 */
[----:B------:R-:W-:Y:S02]  /*f600*/  FMNMX3.FTZ R0, R0, R54, R53, !PT ;  /* 0x0000003600007276 */ /* 0x000fe40007810035 */
[----:B------:R-:W-:Y:S02]  /*f610*/  FSEL R56, R69, -INF , !P5 ;  /* 0xff80000045387808 */ /* 0x000fe40006800000 */
[----:B------:R-:W-:Y:S02]  /*f620*/  FMNMX3.FTZ R9, R9, R58, R57, !PT ;  /* 0x0000003a09097276 */ /* 0x000fe40007810039 */
[----:B------:R-:W-:-:S02]  /*f630*/  FSEL R50, R79, -INF , !P2 ;  /* 0xff8000004f327808 */ /* 0x000fc40005000000 */
[----:B------:R-:W-:Y:S02]  /*f640*/  FSEL R49, R70, -INF , !P1 ;  /* 0xff80000046317808 */ /* 0x000fe40004800000 */
[----:B------:R-:W-:Y:S02]  /*f650*/  FMNMX3.FTZ R0, R0, R52, R51, !PT ;  /* 0x0000003400007276 */ /* 0x000fe40007810033 */
[----:B------:R-:W-:Y:S02]  /*f660*/  FMNMX.FTZ R10, R56, R9, !PT ;  /* 0x00000009380a7209 */ /* 0x000fe40007810000 */
[----:B------:R-:W-:Y:S02]  /*f670*/  FSEL R48, R71, -INF , !P0 ;  /* 0xff80000047307808 */ /* 0x000fe40004000000 */
[----:B------:R-:W-:Y:S01]  /*f680*/  FMNMX3.FTZ R9, R0, R50, R49, !PT ;  /* 0x0000003200097276 */ /* 0x000fe20007810031 */
[----:B------:R-:W2:Y:S01]  /*f690*/  SHFL.BFLY PT, R11, R10, 0x2, 0x1f ;  /* 0x0c401f000a0b7f89 */ /* 0x000ea200000e0000 */
[----:B------:R-:W-:-:S02]  /*f6a0*/  LOP3.LUT R13, R8, 0xc0, RZ, 0xc0, !PT ;  /* 0x000000c0080d7812 */ /* 0x000fc400078ec0ff */
[----:B------:R-:W-:-:S05]  /*f6b0*/  FMNMX.FTZ R12, R48, R9, !PT ;  /* 0x00000009300c7209 */ /* 0x000fca0007810000 */
[----:B------:R-:W3:Y:S01]  /*f6c0*/  SHFL.BFLY PT, R9, R12, 0x2, 0x1f ;  /* 0x0c401f000c097f89 */ /* 0x000ee200000e0000 */
[----:B--2---:R-:W-:Y:S02]  /*f6d0*/  FMNMX.FTZ R11, R10, R11, !PT ;  /* 0x0000000b0a0b7209 */ /* 0x004fe40007810000 */
[----:B------:R-:W-:-:S03]  /*f6e0*/  SHF.R.U32.HI R10, RZ, 0x1, R151 ;  /* 0x00000001ff0a7819 */ /* 0x000fc60000011697 */
[----:B------:R-:W2:Y:S01]  /*f6f0*/  SHFL.BFLY PT, R2, R11, 0x1, 0x1f ;  /* 0x0c201f000b027f89 */ /* 0x000ea200000e0000 */
[----:B------:R-:W-:Y:S02]  /*f700*/  LOP3.LUT R10, R13, 0x8, R10, 0xf8, !PT ;  /* 0x000000080d0a7812 */ /* 0x000fe400078ef80a */
[----:B---3--:R-:W-:Y:S02]  /*f710*/  FMNMX.FTZ R9, R12, R9, !PT ;  /* 0x000000090c097209 */ /* 0x008fe40007810000 */
[----:B------:R-:W-:-:S03]  /*f720*/  LOP3.LUT R141, R10, 0x18, R141, 0x78, !PT ;  /* 0x000000180a8d7812 */ /* 0x000fc600078e788d */
[----:B------:R-:W3:Y:S01]  /*f730*/  SHFL.BFLY PT, R0, R9, 0x1, 0x1f ;  /* 0x0c201f0009007f89 */ /* 0x000ee200000e0000 */
[----:B------:R-:W-:-:S04]  /*f740*/  LOP3.LUT R141, R141, 0x120, R8, 0xf8, !PT ;  /* 0x000001208d8d7812 */ /* 0x000fc800078ef808 */
[----:B------:R-:W-:-:S05]  /*f750*/  LEA R141, R141, UR4, 0x1 ;  /* 0x000000048d8d7c11 */ /* 0x000fca000f8e08ff */
[----:B------:R-:W4:Y:S01]  /*f760*/  LDSM.16.MT88.4 R68, [R141+0x9000] ;  /* 0x009000008d44783b */ /* 0x000f220000004200 */
[----:B------:R-:W-:-:S03]  /*f770*/  IMAD R118, R4, 0x2, R141 ;  /* 0x0000000204767824 */ /* 0x000fc600078e028d */
[----:B------:R-:W-:Y:S01]  /*f780*/  LDSM.16.MT88.4 R84, [R141+0xb000] ;  /* 0x00b000008d54783b */ /* 0x000fe20000004200 */
[----:B--2---:R-:W-:-:S03]  /*f790*/  FMNMX.FTZ R2, R11, R2, !PT ;  /* 0x000000020b027209 */ /* 0x004fc60007810000 */
[----:B------:R-:W2:Y:S01]  /*f7a0*/  LDSM.16.MT88.4 R76, [R118+0x9000] ;  /* 0x00900000764c783b */ /* 0x000ea20000004200 */
[C---:B------:R-:W-:Y:S01]  /*f7b0*/  FSETP.NEU.FTZ.AND P0, PT, R2.reuse, -INF , PT ;  /* 0xff8000000200780b */ /* 0x040fe20003f1d000 */
[----:B-1----:R-:W-:Y:S02]  /*f7c0*/  FMUL.FTZ R61, R2, UR10 ;  /* 0x0000000a023d7c20 */ /* 0x002fe40008410000 */
[----:B------:R-:W1:Y:S01]  /*f7d0*/  LDSM.16.MT88.4 R92, [R118+0xb000] ;  /* 0x00b00000765c783b */ /* 0x000e620000004200 */
[----:B---3--:R-:W-:Y:S02]  /*f7e0*/  FMNMX.FTZ R0, R9, R0, !PT ;  /* 0x0000000009007209 */ /* 0x008fe40007810000 */
[----:B------:R-:W-:Y:S01]  /*f7f0*/  FSEL R61, R61, RZ, P0 ;  /* 0x000000ff3d3d7208 */ /* 0x000fe20000000000 */
[----:B------:R-:W3:Y:S01]  /*f800*/  LDSM.16.MT88.4 R100, [R141+0xd000] ;  /* 0x00d000008d64783b */ /* 0x000ee20000004200 */
[C---:B------:R-:W-:Y:S01]  /*f810*/  FSETP.NEU.FTZ.AND P0, PT, R0.reuse, -INF , PT ;  /* 0xff8000000000780b */ /* 0x040fe20003f1d000 */
[----:B------:R-:W-:-:S02]  /*f820*/  FMUL.FTZ R62, R0, UR10 ;  /* 0x0000000a003e7c20 */ /* 0x000fc40008410000 */
[--C-:B------:R-:W-:Y:S01]  /*f830*/  FFMA.FTZ R41, R6, UR10, -R61.reuse ;  /* 0x0000000a06297c23 */ /* 0x100fe2000801083d */
[--C-:B------:R-:W-:Y:S01]  /*f840*/  FFMA.FTZ R47, R36, UR10, -R61.reuse ;  /* 0x0000000a242f7c23 */ /* 0x100fe2000801083d */
[--C-:B------:R-:W-:Y:S01]  /*f850*/  FFMA.FTZ R46, R38, UR10, -R61.reuse ;  /* 0x0000000a262e7c23 */ /* 0x100fe2000801083d */
[----:B------:R-:W-:Y:S01]  /*f860*/  FSEL R62, R62, RZ, P0 ;  /* 0x000000ff3e3e7208 */ /* 0x000fe20000000000 */
[--C-:B------:R-:W-:Y:S01]  /*f870*/  FFMA.FTZ R42, R34, UR10, -R61.reuse ;  /* 0x0000000a222a7c23 */ /* 0x100fe2000801083d */
[----:B------:R-:W-:Y:S01]  /*f880*/  LDSM.16.MT88.4 R12, [R141+0x9400] ;  /* 0x009400008d0c783b */ /* 0x000fe20000004200 */
[----:B------:R-:W-:Y:S01]  /*f890*/  MUFU.EX2 R41, R41 ;  /* 0x0000002900297308 */ /* 0x000fe20000000800 */
[--C-:B------:R-:W-:Y:S01]  /*f8a0*/  FFMA.FTZ R39, R32, UR10, -R61.reuse ;  /* 0x0000000a20277c23 */ /* 0x100fe2000801083d */
[--C-:B------:R-:W-:Y:S01]  /*f8b0*/  FFMA.FTZ R43, R5, UR10, -R62.reuse ;  /* 0x0000000a052b7c23 */ /* 0x100fe2000801083e */
[--C-:B------:R-:W-:Y:S01]  /*f8c0*/  FFMA.FTZ R40, R7, UR10, -R62.reuse ;  /* 0x0000000a07287c23 */ /* 0x100fe2000801083e */
[--C-:B------:R-:W-:Y:S01]  /*f8d0*/  FFMA.FTZ R45, R33, UR10, -R62.reuse ;  /* 0x0000000a212d7c23 */ /* 0x100fe2000801083e */
[----:B------:R-:W5:Y:S01]  /*f8e0*/  LDSM.16.MT88.4 R4, [R118+0xd000] ;  /* 0x00d000007604783b */ /* 0x000f620000004200 */
[--C-:B------:R-:W-:Y:S01]  /*f8f0*/  FFMA.FTZ R44, R31, UR10, -R62.reuse ;  /* 0x0000000a1f2c7c23 */ /* 0x100fe2000801083e */
[----:B------:R-:W-:Y:S01]  /*f900*/  MUFU.EX2 R47, R47 ;  /* 0x0000002f002f7308 */ /* 0x000fe20000000800 */
[--C-:B------:R-:W-:Y:S01]  /*f910*/  FFMA.FTZ R38, R22, UR10, -R61.reuse ;  /* 0x0000000a16267c23 */ /* 0x100fe2000801083d */
[----:B------:R-:W5:Y:S01]  /*f920*/  LDSM.16.MT88.4 R8, [R118+0x9400] ;  /* 0x009400007608783b */ /* 0x000f620000004200 */
[--C-:B------:R-:W-:Y:S01]  /*f930*/  FFMA.FTZ R35, R20, UR10, -R61.reuse ;  /* 0x0000000a14237c23 */ /* 0x100fe2000801083d */
[----:B------:R-:W4:Y:S01]  /*f940*/  MUFU.EX2 R46, R46 ;  /* 0x0000002e002e7308 */ /* 0x000f220000000800 */
[--C-:B------:R-:W-:Y:S01]  /*f950*/  FFMA.FTZ R34, R16, UR10, -R61.reuse ;  /* 0x0000000a10227c23 */ /* 0x100fe2000801083d */
[--C-:B------:R-:W-:Y:S01]  /*f960*/  FFMA.FTZ R37, R27, UR10, -R62.reuse ;  /* 0x0000000a1b257c23 */ /* 0x100fe2000801083e */
[--C-:B------:R-:W-:Y:S01]  /*f970*/  FFMA.FTZ R36, R23, UR10, -R62.reuse ;  /* 0x0000000a17247c23 */ /* 0x100fe2000801083e */
[----:B------:R-:W2:Y:S01]  /*f980*/  MUFU.EX2 R42, R42 ;  /* 0x0000002a002a7308 */ /* 0x000ea20000000800 */
[--C-:B------:R-:W-:Y:S01]  /*f990*/  FFMA.FTZ R33, R21, UR10, -R62.reuse ;  /* 0x0000000a15217c23 */ /* 0x100fe2000801083e */
[--C-:B------:R-:W-:Y:S01]  /*f9a0*/  FFMA.FTZ R32, R19, UR10, -R62.reuse ;  /* 0x0000000a13207c23 */ /* 0x100fe2000801083e */
[----:B------:R-:W5:Y:S01]  /*f9b0*/  LDSM.16.MT88.4 R20, [R141+0xb400] ;  /* 0x00b400008d14783b */ /* 0x000f620000004200 */
[----:B------:R-:W-:Y:S01]  /*f9c0*/  MUFU.EX2 R45, R45 ;  /* 0x0000002d002d7308 */ /* 0x000fe20000000800 */
[--C-:B------:R-:W-:Y:S01]  /*f9d0*/  FFMA.FTZ R27, R26, UR10, -R61.reuse ;  /* 0x0000000a1a1b7c23 */ /* 0x100fe2000801083d */
[--C-:B------:R-:W-:Y:S01]  /*f9e0*/  FFMA.FTZ R31, R30, UR10, -R61.reuse ;  /* 0x0000000a1e1f7c23 */ /* 0x100fe2000801083d */
[----:B------:R-:W5:Y:S01]  /*f9f0*/  LDSM.16.MT88.4 R16, [R118+0xd400] ;  /* 0x00d400007610783b */ /* 0x000f620000004200 */
[----:B------:R-:W1:Y:S01]  /*fa00*/  MUFU.EX2 R44, R44 ;  /* 0x0000002c002c7308 */ /* 0x000e620000000800 */
[--C-:B------:R-:W-:Y:S01]  /*fa10*/  FFMA.FTZ R26, R28, UR10, -R61.reuse ;  /* 0x0000000a1c1a7c23 */ /* 0x100fe2000801083d */
[----:B----4-:R-:W-:Y:S01]  /*fa20*/  F2FP.F16.F32.PACK_AB R108, R46, R47 ;  /* 0x0000002f2e6c723e */ /* 0x010fe200000000ff */
        /* <DEDUP_REMOVED lines=19> */
[----:B--2---:R-:W-:Y:S01]  /*fb60*/  F2FP.F16.F32.PACK_AB R111, R40, R43 ;  /* 0x0000002b286f723e */ /* 0x004fe200000000ff */
[----:B------:R-:W-:Y:S01]  /*fb70*/  FFMA.FTZ R123, R123, UR10, -R62 ;  /* 0x0000000a7b7b7c23 */ /* 0x000fe2000801083e */
[----:B------:R-:W-:Y:S01]  /*fb80*/  MUFU.EX2 R34, R34 ;  /* 0x0000002200227308 */ /* 0x000fe20000000800 */
[--C-:B------:R-:W-:Y:S01]  /*fb90*/  FFMA.FTZ R120, R120, UR10, -R61.reuse ;  /* 0x0000000a78787c23 */ /* 0x100fe2000801083d */
[--C-:B------:R-:W-:Y:S01]  /*fba0*/  FFMA.FTZ R64, R64, UR10, -R61.reuse ;  /* 0x0000000a40407c23 */ /* 0x100fe2000801083d */
[----:B------:R-:W-:Y:S01]  /*fbb0*/  FADD.FTZ R47, R47, R46 ;  /* 0x0000002e2f2f7221 */ /* 0x000fe20000010000 */
[----:B------:R-:W-:Y:S01]  /*fbc0*/  MUFU.EX2 R37, R37 ;  /* 0x0000002500257308 */ /* 0x000fe20000000800 */
[C---:B------:R-:W-:Y:S01]  /*fbd0*/  HMMA.16816.F32 R112, R108.reuse, R68, RZ ;  /* 0x000000446c70723c */ /* 0x040fe200000018ff */
[----:B------:R-:W-:Y:S01]  /*fbe0*/  FADD.FTZ R46, R45, R44 ;  /* 0x0000002c2d2e7221 */ /* 0x000fe20000010000 */
[----:B------:R-:W-:Y:S01]  /*fbf0*/  FFMA.FTZ R163, R56, UR10, -R61 ;  /* 0x0000000a38a37c23 */ /* 0x000fe2000801083d */
[----:B------:R-:W2:Y:S01]  /*fc00*/  MUFU.EX2 R36, R36 ;  /* 0x0000002400247308 */ /* 0x000ea20000000800 */
[----:B------:R-:W-:Y:S01]  /*fc10*/  FADD.FTZ R42, R42, R47 ;  /* 0x0000002f2a2a7221 */ /* 0x000fe20000010000 */
[----:B------:R-:W-:Y:S01]  /*fc20*/  FADD.FTZ R43, R43, R46 ;  /* 0x0000002e2b2b7221 */ /* 0x000fe20000010000 */
[--C-:B------:R-:W-:Y:S01]  /*fc30*/  FFMA.FTZ R59, R59, UR10, -R61.reuse ;  /* 0x0000000a3b3b7c23 */ /* 0x100fe2000801083d */
[----:B------:R-:W-:Y:S01]  /*fc40*/  MUFU.EX2 R33, R33 ;  /* 0x0000002100217308 */ /* 0x000fe20000000800 */
        /* <DEDUP_REMOVED lines=8> */
[----:B------:R-:W-:Y:S01]  /*fcd0*/  HMMA.16816.F32 R72, R108, R76, RZ ;  /* 0x0000004c6c48723c */ /* 0x000fe200000018ff */
[----:B------:R-:W-:Y:S01]  /*fce0*/  FFMA.FTZ R48, R48, UR10, -R62 ;  /* 0x0000000a30307c23 */ /* 0x000fe2000801083e */
[----:B------:R-:W-:Y:S01]  /*fcf0*/  FADD.FTZ R42, R41, R42 ;  /* 0x0000002a292a7221 */ /* 0x000fe20000010000 */
[----:B------:R-:W4:Y:S01]  /*fd00*/  MUFU.EX2 R30, R30 ;  /* 0x0000001e001e7308 */ /* 0x000f220000000800 */
[----:B------:R-:W-:-:S03]  /*fd10*/  FADD.FTZ R46, R40, R43 ;  /* 0x0000002b282e7221 */ /* 0x000fc60000010000 */
        /* <DEDUP_REMOVED lines=22> */
[----:B-----5:R-:W-:Y:S01]  /*fe80*/  HMMA.16816.F32 R104, R108, R4, RZ ;  /* 0x000000046c68723c */ /* 0x020fe200000018ff */
[----:B-1----:R-:W-:Y:S01]  /*fe90*/  F2FP.F16.F32.PACK_AB R4, R38, R39 ;  /* 0x000000272604723e */ /* 0x002fe200000000ff */
[----:B------:R-:W-:Y:S01]  /*fea0*/  FADD.FTZ R39, R39, R42 ;  /* 0x0000002a27277221 */ /* 0x000fe20000010000 */
[----:B--2---:R-:W-:Y:S01]  /*feb0*/  F2FP.F16.F32.PACK_AB R5, R36, R37 ;  /* 0x000000252405723e */ /* 0x004fe200000000ff */
[----:B------:R-:W-:Y:S01]  /*fec0*/  MUFU.EX2 R41, R49 ;  /* 0x0000003100297308 */ /* 0x000fe20000000800 */
[----:B------:R-:W-:Y:S01]  /*fed0*/  FADD.FTZ R37, R37, R46 ;  /* 0x0000002e25257221 */ /* 0x000fe20000010000 */
[----:B------:R-:W-:-:S02]  /*fee0*/  FADD.FTZ R38, R38, R39 ;  /* 0x0000002726267221 */ /* 0x000fc40000010000 */
[----:B------:R-:W-:Y:S01]  /*fef0*/  HMMA.16816.F32 R108, R108, R6, RZ ;  /* 0x000000066c6c723c */ /* 0x000fe200000018ff */
[----:B------:R-:W-:Y:S01]  /*ff00*/  F2FP.F16.F32.PACK_AB R6, R34, R35 ;  /* 0x000000232206723e */ /* 0x000fe200000000ff */
[----:B------:R-:W-:Y:S01]  /*ff10*/  MUFU.EX2 R40, R48 ;  /* 0x0000003000287308 */ /* 0x000fe20000000800 */
[----:B----4-:R-:W-:Y:S01]  /*ff20*/  F2FP.F16.F32.PACK_AB R7, R32, R33 ;  /* 0x000000212007723e */ /* 0x010fe200000000ff */
        /* <DEDUP_REMOVED lines=14> */
[C---:B------:R-:W-:Y:S08]  /*10010*/  HMMA.16816.F32 R104, R4.reuse, R16, R104 ;  /* 0x000000100468723c */ /* 0x040ff00000001868 */
        /* <DEDUP_REMOVED lines=8> */
[----:B------:R-:W5:Y:S01]  /*100a0*/  LDSM.16.MT88.4 R16, [R118+0xd800] ;  /* 0x00d800007610783b */ /* 0x000f620000004200 */
[----:B------:R-:W-:Y:S01]  /*100b0*/  F2FP.F16.F32.PACK_AB R6, R26, R27 ;  /* 0x0000001b1a06723e */ /* 0x000fe200000000ff */
[----:B------:R-:W-:Y:S01]  /*100c0*/  FADD.FTZ R31, R31, R34 ;  /* 0x000000221f1f7221 */ /* 0x000fe20000010000 */
[----:B------:R-:W-:Y:S01]  /*100d0*/  F2FP.F16.F32.PACK_AB R5, R28, R29 ;  /* 0x0000001d1c05723e */ /* 0x000fe200000000ff */
[----:B------:R-:W-:Y:S01]  /*100e0*/  FADD.FTZ R29, R29, R32 ;  /* 0x000000201d1d7221 */ /* 0x000fe20000010000 */
[----:B---3--:R-:W-:Y:S01]  /*100f0*/  F2FP.F16.F32.PACK_AB R7, R24, R25 ;  /* 0x000000191807723e */ /* 0x008fe200000000ff */
[----:B------:R-:W-:-:S02]  /*10100*/  FADD.FTZ R30, R30, R31 ;  /* 0x0000001f1e1e7221 */ /* 0x000fc40000010000 */
[----:B------:R-:W-:Y:S02]  /*10110*/  FADD.FTZ R28, R28, R29 ;  /* 0x0000001d1c1c7221 */ /* 0x000fe40000010000 */
[----:B------:R-:W-:Y:S02]  /*10120*/  FADD.FTZ R27, R27, R30 ;  /* 0x0000001e1b1b7221 */ /* 0x000fe40000010000 */
[C---:B----4-:R-:W-:Y:S01]  /*10130*/  HMMA.16816.F32 R80, R4.reuse, R20, R80 ;  /* 0x000000140450723c */ /* 0x050fe20000001850 */
[--C-:B------:R-:W-:Y:S01]  /*10140*/  FFMA.FTZ R20, R128, UR10, -R61.reuse ;  /* 0x0000000a80147c23 */ /* 0x100fe2000801083d */
[--C-:B------:R-:W-:Y:S01]  /*10150*/  FFMA.FTZ R128, R133, UR10, -R62.reuse ;  /* 0x0000000a85807c23 */ /* 0x100fe2000801083e */
[--C-:B------:R-:W-:Y:S02]  /*10160*/  FFMA.FTZ R133, R138, UR10, -R61.reuse ;  /* 0x0000000a8a857c23 */ /* 0x100fe4000801083d */
[----:B------:R3:W4:Y:S03]  /*10170*/  MUFU.EX2 R122, R20 ;  /* 0x00000014007a7308 */ /* 0x0007260000000800 */
        /* <DEDUP_REMOVED lines=8> */
[C---:B-----5:R-:W-:Y:S01]  /*10200*/  HMMA.16816.F32 R104, R4.reuse, R16, R104 ;  /* 0x000000100468723c */ /* 0x060fe20000001868 */
[--C-:B------:R-:W-:Y:S01]  /*10210*/  FFMA.FTZ R16, R67, UR10, -R62.reuse ;  /* 0x0000000a43107c23 */ /* 0x100fe2000801083e */
[--C-:B------:R-:W-:Y:S01]  /*10220*/  FFMA.FTZ R67, R131, UR10, -R62.reuse ;  /* 0x0000000a83437c23 */ /* 0x100fe2000801083e */
[----:B------:R-:W-:Y:S01]  /*10230*/  FFMA.FTZ R131, R160, UR10, -R61 ;  /* 0x0000000aa0837c23 */ /* 0x000fe2000801083d */
[----:B------:R-:W-:Y:S01]  /*10240*/  FFMA.FTZ R160, R137, UR10, -R62 ;  /* 0x0000000a89a07c23 */ /* 0x000fe2000801083e */
[----:B------:R5:W4:Y:S03]  /*10250*/  MUFU.EX2 R121, R16 ;  /* 0x0000001000797308 */ /* 0x000b260000000800 */
[C---:B------:R-:W-:Y:S01]  /*10260*/  HMMA.16816.F32 R84, R4.reuse, R22, R84 ;  /* 0x000000160454723c */ /* 0x040fe20000001854 */
[----:B------:R-:W4:Y:S01]  /*10270*/  MUFU.EX2 R67, R67 ;  /* 0x0000004300437308 */ /* 0x000f220000000800 */
[----:B---3--:R-:W3:Y:S03]  /*10280*/  LDSM.16.MT88.4 R20, [R141+0xbc00] ;  /* 0x00bc00008d14783b */ /* 0x008ee60000004200 */
[----:B------:R-:W-:Y:S03]  /*10290*/  MUFU.EX2 R131, R131 ;  /* 0x0000008300837308 */ /* 0x000fe60000000800 */
[C---:B------:R-:W-:Y:S01]  /*102a0*/  HMMA.16816.F32 R108, R4.reuse, R18, R108 ;  /* 0x00000012046c723c */ /* 0x040fe2000000186c */
[----:B------:R-:W-:Y:S01]  /*102b0*/  MUFU.EX2 R160, R160 ;  /* 0x000000a000a07308 */ /* 0x000fe20000000800 */
[----:B-----5:R-:W5:Y:S06]  /*102c0*/  LDSM.16.MT88.4 R16, [R118+0xdc00] ;  /* 0x00dc00007610783b */ /* 0x020f6c0000004200 */
[C---:B-1----:R-:W-:Y:S08]  /*102d0*/  HMMA.16816.F32 R88, R4.reuse, R12, R88 ;  /* 0x0000000c0458723c */ /* 0x042ff00000001858 */
[C---:B------:R-:W-:Y:S01]  /*102e0*/  HMMA.16816.F32 R92, R4.reuse, R14, R92 ;  /* 0x0000000e045c723c */ /* 0x040fe2000000185c */
[----:B------:R-:W1:Y:S07]  /*102f0*/  LDSM.16.MT88.4 R12, [R141+0x9c00] ;  /* 0x009c00008d0c783b */ /* 0x000e6e0000004200 */
[C---:B--2---:R-:W-:Y:S08]  /*10300*/  HMMA.16816.F32 R96, R4.reuse, R8, R96 ;  /* 0x000000080460723c */ /* 0x044ff00000001860 */
[----:B------:R-:W-:Y:S01]  /*10310*/  HMMA.16816.F32 R100, R4, R10, R100 ;  /* 0x0000000a0464723c */ /* 0x000fe20000001864 */
[----:B------:R-:W2:Y:S01]  /*10320*/  LDSM.16.MT88.4 R8, [R118+0x9c00] ;  /* 0x009c00007608783b */ /* 0x000ea20000004200 */
[----:B----4-:R-:W-:-:S02]  /*10330*/  F2FP.F16.F32.PACK_AB R4, R65, R122 ;  /* 0x0000007a4104723e */ /* 0x010fc400000000ff */
[----:B------:R-:W-:Y:S02]  /*10340*/  F2FP.F16.F32.PACK_AB R6, R126, R63 ;  /* 0x0000003f7e06723e */ /* 0x000fe400000000ff */
[----:B------:R-:W-:Y:S02]  /*10350*/  F2FP.F16.F32.PACK_AB R5, R121, R128 ;  /* 0x000000807905723e */ /* 0x000fe400000000ff */
[----:B------:R-:W-:-:S07]  /*10360*/  F2FP.F16.F32.PACK_AB R7, R67, R124 ;  /* 0x0000007c4307723e */ /* 0x000fce00000000ff */
[C---:B---3--:R-:W-:Y:S01]  /*10370*/  HMMA.16816.F32 R80, R4.reuse, R20, R80 ;  /* 0x000000140450723c */ /* 0x048fe20000001850 */
[--C-:B------:R-:W-:Y:S01]  /*10380*/  FFMA.FTZ R20, R164, UR10, -R61.reuse ;  /* 0x0000000aa4147c23 */ /* 0x100fe2000801083d */
[--C-:B------:R-:W-:Y:S01]  /*10390*/  FFMA.FTZ R164, R147, UR10, -R62.reuse ;  /* 0x0000000a93a47c23 */ /* 0x100fe2000801083e */
[--C-:B------:R-:W-:Y:S02]  /*103a0*/  FFMA.FTZ R147, R54, UR10, -R62.reuse ;  /* 0x0000000a36937c23 */ /* 0x100fe4000801083e */
[----:B------:R-:W3:Y:S03]  /*103b0*/  MUFU.EX2 R138, R20 ;  /* 0x00000014008a7308 */ /* 0x000ee60000000800 */
[----:B-----5:R-:W-:Y:S01]  /*103c0*/  HMMA.16816.F32 R104, R4, R16, R104 ;  /* 0x000000100468723c */ /* 0x020fe20000001868 */
[--C-:B------:R-:W-:Y:S01]  /*103d0*/  FFMA.FTZ R16, R135, UR10, -R62.reuse ;  /* 0x0000000a87107c23 */ /* 0x100fe2000801083e */
[----:B------:R-:W-:Y:S01]  /*103e0*/  FFMA.FTZ R135, R139, UR10, -R62 ;  /* 0x0000000a8b877c23 */ /* 0x000fe2000801083e */
[----:B------:R-:W-:Y:S01]  /*103f0*/  MUFU.EX2 R164, R164 ;  /* 0x000000a400a47308 */ /* 0x000fe20000000800 */
[----:B------:R-:W-:-:S03]  /*10400*/  FFMA.FTZ R139, R132, UR10, -R61 ;  /* 0x0000000a848b7c23 */ /* 0x000fc6000801083d */
[----:B------:R-:W4:Y:S01]  /*10410*/  MUFU.EX2 R137, R16 ;  /* 0x0000001000897308 */ /* 0x000f220000000800 */
[C---:B-1----:R-:W-:Y:S03]  /*10420*/  HMMA.16816.F32 R112, R4.reuse, R12, R112 ;  /* 0x0000000c0470723c */ /* 0x042fe60000001870 */
[----:B------:R-:W1:Y:S04]  /*10430*/  MUFU.EX2 R135, R135 ;  /* 0x0000008700877308 */ /* 0x000e680000000800 */
[----:B------:R5:W-:Y:S01]  /*10440*/  MUFU.EX2 R132, R134 ;  /* 0x0000008600847308 */ /* 0x000be20000000800 */
[C---:B------:R-:W-:Y:S01]  /*10450*/  HMMA.16816.F32 R68, R4.reuse, R14, R68 ;  /* 0x0000000e0444723c */ /* 0x040fe20000001844 */
[----:B------:R-:W3:Y:S02]  /*10460*/  LDSM.16.MT88.4 R12, [R118+0xbc00] ;  /* 0x00bc0000760c783b */ /* 0x000ee40000004200 */
[----:B------:R-:W1:Y:S04]  /*10470*/  MUFU.EX2 R139, R139 ;  /* 0x0000008b008b7308 */ /* 0x000e680000000800 */
[----:B------:R-:W-:Y:S01]  /*10480*/  MUFU.EX2 R147, R147 ;  /* 0x0000009300937308 */ /* 0x000fe20000000800 */
[----:B--2---:R-:W-:Y:S01]  /*10490*/  HMMA.16816.F32 R72, R4, R8, R72 ;  /* 0x000000080448723c */ /* 0x004fe20000001848 */
[----:B-----5:R-:W-:Y:S01]  /*104a0*/  FFMA.FTZ R134, R125, UR10, -R62 ;  /* 0x0000000a7d867c23 */ /* 0x020fe2000801083e */
[----:B------:R-:W-:-:S06]  /*104b0*/  FFMA.FTZ R125, R66, UR10, -R61 ;  /* 0x0000000a427d7c23 */ /* 0x000fcc000801083d */
[C---:B------:R-:W-:Y:S01]  /*104c0*/  HMMA.16816.F32 R76, R4.reuse, R10, R76 ;  /* 0x0000000a044c723c */ /* 0x040fe2000000184c */
[----:B------:R-:W2:Y:S01]  /*104d0*/  LDSM.16.MT88.4 R8, [R141+0xdc00] ;  /* 0x00dc00008d08783b */ /* 0x000ea20000004200 */
[----:B------:R-:W-:Y:S04]  /*104e0*/  MUFU.EX2 R66, R120 ;  /* 0x0000007800427308 */ /* 0x000fe80000000800 */
[----:B------:R-:W-:Y:S02]  /*104f0*/  MUFU.EX2 R134, R134 ;  /* 0x0000008600867308 */ /* 0x000fe40000000800 */
[C---:B------:R-:W-:Y:S01]  /*10500*/  HMMA.16816.F32 R84, R4.reuse, R22, R84 ;  /* 0x000000160454723c */ /* 0x040fe20000001854 */
[----:B------:R-:W5:Y:S01]  /*10510*/  LDSM.16.MT88.4 R20, [R141+0xc000] ;  /* 0x00c000008d14783b */ /* 0x000f620000004200 */
[----:B------:R-:W-:Y:S06]  /*10520*/  MUFU.EX2 R125, R125 ;  /* 0x0000007d007d7308 */ /* 0x000fec0000000800 */
[C---:B------:R-:W-:Y:S01]  /*10530*/  HMMA.16816.F32 R108, R4.reuse, R18, R108 ;  /* 0x00000012046c723c */ /* 0x040fe2000000186c */
[----:B------:R-:W5:Y:S07]  /*10540*/  LDSM.16.MT88.4 R16, [R118+0xe000] ;  /* 0x00e000007610783b */ /* 0x000f6e0000004200 */
        /* <DEDUP_REMOVED lines=8> */
[----:B----4-:R-:W-:Y:S02]  /*105d0*/  F2FP.F16.F32.PACK_AB R5, R137, R164 ;  /* 0x000000a48905723e */ /* 0x010fe400000000ff */
[----:B-1----:R-:W-:-:S07]  /*105e0*/  F2FP.F16.F32.PACK_AB R7, R135, R160 ;  /* 0x000000a08707723e */ /* 0x002fce00000000ff */
[----:B-----5:R-:W-:Y:S01]  /*105f0*/  HMMA.16816.F32 R80, R4, R20, R80 ;  /* 0x000000140450723c */ /* 0x020fe20000001850 */
[----:B------:R-:W-:Y:S01]  /*10600*/  FFMA.FTZ R20, R136, UR10, -R61 ;  /* 0x0000000a88147c23 */ /* 0x000fe2000801083d */
[----:B------:R-:W-:-:S06]  /*10610*/  FFMA.FTZ R136, R127, UR10, -R62 ;  /* 0x0000000a7f887c23 */ /* 0x000fcc000801083e */
[C---:B------:R-:W-:Y:S01]  /*10620*/  HMMA.16816.F32 R104, R4.reuse, R16, R104 ;  /* 0x000000100468723c */ /* 0x040fe20000001868 */
[----:B------:R-:W-:Y:S01]  /*10630*/  FFMA.FTZ R16, R129, UR10, -R62 ;  /* 0x0000000a81107c23 */ /* 0x000fe2000801083e */
[----:B------:R-:W-:Y:S04]  /*10640*/  MUFU.EX2 R136, R136 ;  /* 0x0000008800887308 */ /* 0x000fe80000000800 */
[----:B------:R1:W4:Y:S02]  /*10650*/  MUFU.EX2 R129, R20 ;  /* 0x0000001400817308 */ /* 0x0003240000000800 */
[C---:B---3--:R-:W-:Y:S02]  /*10660*/  HMMA.16816.F32 R112, R4.reuse, R12, R112 ;  /* 0x0000000c0470723c */ /* 0x048fe40000001870 */
[----:B------:R3:W5:Y:S06]  /*10670*/  MUFU.EX2 R127, R16 ;  /* 0x00000010007f7308 */ /* 0x00076c0000000800 */
[C---:B------:R-:W-:Y:S01]  /*10680*/  HMMA.16816.F32 R68, R4.reuse, R14, R68 ;  /* 0x0000000e0444723c */ /* 0x040fe20000001844 */
[----:B------:R-:W4:Y:S07]  /*10690*/  LDSM.16.MT88.4 R12, [R118+0xc000] ;  /* 0x00c00000760c783b */ /* 0x000f2e0000004200 */
[C---:B--2---:R-:W-:Y:S08]  /*106a0*/  HMMA.16816.F32 R72, R4.reuse, R8, R72 ;  /* 0x000000080448723c */ /* 0x044ff00000001848 */
[C---:B------:R-:W-:Y:S01]  /*106b0*/  HMMA.16816.F32 R76, R4.reuse, R10, R76 ;  /* 0x0000000a044c723c */ /* 0x040fe2000000184c */
[----:B------:R-:W2:Y:S07]  /*106c0*/  LDSM.16.MT88.4 R8, [R141+0xe000] ;  /* 0x00e000008d08783b */ /* 0x000eae0000004200 */
[C---:B------:R-:W-:Y:S01]  /*106d0*/  HMMA.16816.F32 R84, R4.reuse, R22, R84 ;  /* 0x000000160454723c */ /* 0x040fe20000001854 */
[----:B-1----:R-:W1:Y:S07]  /*106e0*/  LDSM.16.MT88.4 R20, [R141+0xc400] ;  /* 0x00c400008d14783b */ /* 0x002e6e0000004200 */
[C---:B------:R-:W-:Y:S01]  /*106f0*/  HMMA.16816.F32 R108, R4.reuse, R18, R108 ;  /* 0x00000012046c723c */ /* 0x040fe2000000186c */
[----:B---3--:R-:W-:Y:S07]  /*10700*/  LDSM.16.MT88.4 R16, [R118+0xc400] ;  /* 0x00c400007610783b */ /* 0x008fee0000004200 */
[C---:B----4-:R-:W-:Y:S08]  /*10710*/  HMMA.16816.F32 R88, R4.reuse, R12, R88 ;  /* 0x0000000c0458723c */ /* 0x050ff00000001858 */
        /* <DEDUP_REMOVED lines=191> */
.L_x_1771:
        /* <DEDUP_REMOVED lines=8> */
.L_x_1772:
[----:B------:R-:W1:Y:S01]  /*11390*/  LDCU UR4, c[0x0][0x3c4] ;  /* 0x00007880ff0477ac */ /* 0x000e620008000800 */
[----:B------:R-:W-:Y:S01]  /*113a0*/  @!PT LDS RZ, [RZ] ;  /* 0x00000000fffff984 */ /* 0x000fe20000000800 */
[----:B------:R-:W-:Y:S01]  /*113b0*/  @!PT LDS RZ, [RZ] ;  /* 0x00000000fffff984 */ /* 0x000fe20000000800 */
[----:B------:R-:W-:Y:S01]  /*113c0*/  @!PT LDS RZ, [RZ] ;  /* 0x00000000fffff984 */ /* 0x000fe20000000800 */
[----:B------:R-:W-:Y:S01]  /*113d0*/  LDGSTS.E.BYPASS.LTC128B.128 [R159+0x9000], desc[UR6][R148.64] ;  /* 0x09000000949f7fae */ /* 0x000fe2000b981a06 */
[----:B------:R-:W-:Y:S01]  /*113e0*/  IMAD.SHL.U32 R116, R151, 0x2, RZ ;  /* 0x0000000297747824 */ /* 0x000fe200078e00ff */
[----:B------:R-:W-:Y:S02]  /*113f0*/  USHF.L.U32 UR5, UR8, 0x6, URZ ;  /* 0x0000000608057899 */ /* 0x000fe400080006ff */
[----:B------:R-:W-:Y:S02]  /*11400*/  LDGSTS.E.BYPASS.LTC128B.128 [R159+0xb000], desc[UR6][R148.64+0x40] ;  /* 0x0b000040949f7fae */ /* 0x000fe4000b981a06 */
[----:B------:R-:W-:Y:S02]  /*11410*/  LOP3.LUT R116, R116, 0x6, RZ, 0xc0, !PT ;  /* 0x0000000674747812 */ /* 0x000fe400078ec0ff */
[----:B------:R-:W-:Y:S01]  /*11420*/  LDGSTS.E.BYPASS.LTC128B.128 [R159+0xd000], desc[UR6][R148.64+0x80] ;  /* 0x0d000080949f7fae */ /* 0x000fe2000b981a06 */
[----:B------:R-:W-:-:S02]  /*11430*/  IADD3 R16, P0, PT, R148, UR5, RZ ;  /* 0x0000000594107c10 */ /* 0x000fc4000ff1e0ff */
[----:B------:R-:W-:Y:S01]  /*11440*/  IMAD R116, R117, 0x80, R116 ;  /* 0x0000008075747824 */ /* 0x000fe200078e0274 */
[----:B-1----:R-:W-:-:S06]  /*11450*/  USHF.L.U64.HI UR4, UR8, 0x6, UR4 ;  /* 0x0000000608047899 */ /* 0x002fcc0008010204 */
[----:B------:R-:W-:Y:S02]  /*11460*/  IADD3.X R17, PT, PT, R149, UR4, RZ, P0, !PT ;  /* 0x0000000495117c10 */ /* 0x000fe400087fe4ff */
[----:B------:R-:W-:-:S03]  /*11470*/  IADD3 R10, P0, PT, R16, UR5, RZ ;  /* 0x00000005100a7c10 */ /* 0x000fc6000ff1e0ff */
[----:B------:R-:W-:Y:S01]  /*11480*/  LDGSTS.E.BYPASS.LTC128B.128 [R159+0x9800], desc[UR6][R16.64] ;  /* 0x09800000109f7fae */ /* 0x000fe2000b981a06 */
[----:B------:R-:W-:Y:S02]  /*11490*/  IADD3.X R11, PT, PT, R17, UR4, RZ, P0, !PT ;  /* 0x00000004110b7c10 */ /* 0x000fe400087fe4ff */
[----:B------:R-:W-:Y:S01]  /*114a0*/  IADD3 R8, P0, PT, R10, UR5, RZ ;  /* 0x000000050a087c10 */ /* 0x000fe2000ff1e0ff */
[----:B------:R-:W-:Y:S03]  /*114b0*/  LDGSTS.E.BYPASS.LTC128B.128 [R159+0xb800], desc[UR6][R16.64+0x40] ;  /* 0x0b800040109f7fae */ /* 0x000fe6000b981a06 */
[----:B------:R-:W-:Y:S01]  /*114c0*/  IADD3.X R9, PT, PT, R11, UR4, RZ, P0, !PT ;  /* 0x000000040b097c10 */ /* 0x000fe200087fe4ff */
        /* <DEDUP_REMOVED lines=10> */
[----:B------:R-:W4:Y:S04]  /*11570*/  LDSM.16.M88.4 R44, [R143+0x3c00] ;  /* 0x003c00008f2c783b */ /* 0x000f280000000200 */
[----:B------:R-:W1:Y:S04]  /*11580*/  LDSM.16.M88.4 R4, [R143+0x3000] ;  /* 0x003000008f04783b */ /* 0x000e680000000200 */
        /* <DEDUP_REMOVED lines=10> */
[C---:B---3--:R-:W-:Y:S03]  /*11630*/  HMMA.16816.F32 R56, R12.reuse, R52, RZ ;  /* 0x000000340c38723c */ /* 0x048fe600000018ff */
[----:B------:R-:W0:Y:S05]  /*11640*/  LDGDEPBAR ;  /* 0x00000000000079af */ /* 0x000e2a0000000000 */
[C---:B----4-:R-:W-:Y:S08]  /*11650*/  HMMA.16816.F32 R48, R12.reuse, R44, RZ ;  /* 0x0000002c0c30723c */ /* 0x050ff000000018ff */
[C---:B------:R-:W-:Y:S08]  /*11660*/  HMMA.16816.F32 R60, R12.reuse, R62, RZ ;  /* 0x0000003e0c3c723c */ /* 0x040ff000000018ff */
[C---:B------:R-:W-:Y:S08]  /*11670*/  HMMA.16816.F32 R52, R12.reuse, R54, RZ ;  /* 0x000000360c34723c */ /* 0x040ff000000018ff */
[C---:B------:R-:W-:Y:S08]  /*11680*/  HMMA.16816.F32 R44, R12.reuse, R46, RZ ;  /* 0x0000002e0c2c723c */ /* 0x040ff000000018ff */
[C---:B-1----:R-:W-:Y:S08]  /*11690*/  HMMA.16816.F32 R8, R12.reuse, R4, RZ ;  /* 0x000000040c08723c */ /* 0x042ff000000018ff */
        /* <DEDUP_REMOVED lines=70> */
[----:B------:R-:W4:Y:S07]  /*11b00*/  LDSM.16.M88.4 R120, [R140+0x6800] ;  /* 0x006800008c78783b */ /* 0x000f2e0000000200 */
[C---:B-1----:R-:W-:Y:S08]  /*11b10*/  HMMA.16816.F32 R16, R132.reuse, R136, R16 ;  /* 0x000000888410723c */ /* 0x042ff00000001810 */
        /* <DEDUP_REMOVED lines=22> */
[C---:B------:R-:W-:Y:S01]  /*11c80*/  HMMA.16816.F32 R44, R124.reuse, R134, R44 ;  /* 0x000000867c2c723c */ /* 0x040fe2000000182c */
[----:B------:R-:W3:Y:S07]  /*11c90*/  LDSM.16.M88.4 R132, [R143+0x8800] ;  /* 0x008800008f84783b */ /* 0x000eee0000000200 */
[C---:B-1----:R-:W-:Y:S08]  /*11ca0*/  HMMA.16816.F32 R40, R124.reuse, R128, R40 ;  /* 0x000000807c28723c */ /* 0x042ff00000001828 */
[C---:B--2---:R-:W-:Y:S08]  /*11cb0*/  HMMA.16816.F32 R32, R124.reuse, R120, R32 ;  /* 0x000000787c20723c */ /* 0x044ff00000001820 */
[C---:B------:R-:W-:Y:S01]  /*11cc0*/  HMMA.16816.F32 R28, R124.reuse, R122, R28 ;  /* 0x0000007a7c1c723c */ /* 0x040fe2000000181c */
[----:B------:R-:W1:Y:S07]  /*11cd0*/  LDSM.16.M88.4 R120, [R140+0x7000] ;  /* 0x007000008c78783b */ /* 0x000e6e0000000200 */
[C---:B------:R-:W-:Y:S01]  /*11ce0*/  HMMA.16816.F32 R36, R124.reuse, R130, R36 ;  /* 0x000000827c24723c */ /* 0x040fe20000001824 */
[----:B------:R-:W2:Y:S07]  /*11cf0*/  LDSM.16.M88.4 R128, [R143+0x8c00] ;  /* 0x008c00008f80783b */ /* 0x000eae0000000200 */
[C---:B---3--:R-:W-:Y:S08]  /*11d00*/  HMMA.16816.F32 R24, R124.reuse, R132, R24 ;  /* 0x000000847c18723c */ /* 0x048ff00000001818 */
[----:B------:R-:W-:Y:S01]  /*11d10*/  HMMA.16816.F32 R20, R124, R134, R20 ;  /* 0x000000867c14723c */ /* 0x000fe20000001814 */
[----:B------:R-:W3:Y:S07]  /*11d20*/  LDSM.16.M88.4 R132, [R140+0x7400] ;  /* 0x007400008c84783b */ /* 0x000eee0000000200 */
[C---:B-1----:R-:W-:Y:S08]  /*11d30*/  HMMA.16816.F32 R8, R136.reuse, R120, R8 ;  /* 0x000000788808723c */ /* 0x042ff00000001808 */
[----:B------:R-:W-:Y:S01]  /*11d40*/  HMMA.16816.F32 R4, R136, R122, R4 ;  /* 0x0000007a8804723c */ /* 0x000fe20000001804 */
[----:B------:R-:W1:Y:S07]  /*11d50*/  LDSM.16.M88.4 R120, [R140+0x8000] ;  /* 0x008000008c78783b */ /* 0x000e6e0000000200 */
[C---:B--2---:R-:W-:Y:S08]  /*11d60*/  HMMA.16816.F32 R16, R124.reuse, R128, R16 ;  /* 0x000000807c10723c */ /* 0x044ff00000001810 */
[----:B------:R-:W-:Y:S01]  /*11d70*/  HMMA.16816.F32 R12, R124, R130, R12 ;  /* 0x000000827c0c723c */ /* 0x000fe2000000180c */
[----:B------:R-:W2:Y:S04]  /*11d80*/  LDSM.16.M88.4 R124, [R140+0x7c00] ;  /* 0x007c00008c7c783b */ /* 0x000ea80000000200 */
[----:B------:R-:W4:Y:S03]  /*11d90*/  LDSM.16.M88.4 R128, [R140+0x7800] ;  /* 0x007800008c80783b */ /* 0x000f260000000200 */
[C---:B---3--:R-:W-:Y:S08]  /*11da0*/  HMMA.16816.F32 R64, R136.reuse, R132, R64 ;  /* 0x000000848840723c */ /* 0x048ff00000001840 */
[C---:B------:R-:W-:Y:S08]  /*11db0*/  HMMA.16816.F32 R60, R136.reuse, R134, R60 ;  /* 0x00000086883c723c */ /* 0x040ff0000000183c */
[C---:B-1----:R-:W-:Y:S08]  /*11dc0*/  HMMA.16816.F32 R40, R136.reuse, R120, R40 ;  /* 0x000000788828723c */ /* 0x042ff00000001828 */
[C---:B------:R-:W-:Y:S01]  /*11dd0*/  HMMA.16816.F32 R36, R136.reuse, R122, R36 ;  /* 0x0000007a8824723c */ /* 0x040fe20000001824 */
[----:B------:R-:W1:Y:S07]  /*11de0*/  LDSM.16.M88.4 R120, [R140+0x8400] ;  /* 0x008400008c78783b */ /* 0x000e6e0000000200 */
[----:B--2---:R-:W-:Y:S01]  /*11df0*/  HMMA.16816.F32 R48, R136, R124, R48 ;  /* 0x0000007c8830723c */ /* 0x004fe20000001830 */
[----:B------:R-:W-:-:S05]  /*11e00*/  VIADD R124, R116, 0xffffff01 ;  /* 0xffffff01747c7836 */ /* 0x000fca0000000000 */
[C---:B------:R-:W-:Y:S02]  /*11e10*/  ISETP.GE.AND P0, PT, R124.reuse, R3, PT ;  /* 0x000000037c00720c */ /* 0x040fe40003f06270 */
[C---:B------:R-:W-:Y:S01]  /*11e20*/  HMMA.16816.F32 R44, R136.reuse, R126, R44 ;  /* 0x0000007e882c723c */ /* 0x040fe2000000182c */
[----:B------:R-:W-:Y:S01]  /*11e30*/  ISETP.GE.AND P3, PT, R124, R119, PT ;  /* 0x000000777c00720c */ /* 0x000fe20003f66270 */
[C---:B------:R-:W-:Y:S01]  /*11e40*/  VIADD R126, R116.reuse, 0xffffff00 ;  /* 0xffffff00747e7836 */ /* 0x040fe20000000000 */
[----:B------:R-:W-:Y:S01]  /*11e50*/  FSEL R9, R9, -INF , !P0 ;  /* 0xff80000009097808 */ /* 0x000fe20004000000 */
[----:B------:R-:W-:Y:S01]  /*11e60*/  VIADD R124, R116, 0xffffff08 ;  /* 0xffffff08747c7836 */ /* 0x000fe20000000000 */
[----:B------:R-:W-:Y:S02]  /*11e70*/  FSEL R243, R11, -INF , !P3 ;  /* 0xff8000000bf37808 */ /* 0x000fe40005800000 */
[C---:B------:R-:W-:Y:S01]  /*11e80*/  ISETP.GE.AND P1, PT, R126.reuse, R3, PT ;  /* 0x000000037e00720c */ /* 0x040fe20003f26270 */
[----:B----4-:R-:W-:Y:S01]  /*11e90*/  HMMA.16816.F32 R56, R136, R128, R56 ;  /* 0x000000808838723c */ /* 0x010fe20000001838 */
[----:B------:R-:W-:Y:S01]  /*11ea0*/  ISETP.GE.AND P4, PT, R126, R119, PT ;  /* 0x000000777e00720c */ /* 0x000fe20003f86270 */
[----:B------:R-:W-:Y:S01]  /*11eb0*/  VIADD R126, R116, 0xffffff09 ;  /* 0xffffff09747e7836 */ /* 0x000fe20000000000 */
[----:B------:R-:W-:-:S02]  /*11ec0*/  ISETP.GE.AND P6, PT, R124, R3, PT ;  /* 0x000000037c00720c */ /* 0x000fc40003fc6270 */
[-C--:B------:R-:W-:Y:S01]  /*11ed0*/  ISETP.GE.AND P5, PT, R124, R119.reuse, PT ;  /* 0x000000777c00720c */ /* 0x080fe20003fa6270 */
[----:B------:R-:W-:Y:S01]  /*11ee0*/  VIADD R124, R116, 0xffffff10 ;  /* 0xffffff10747c7836 */ /* 0x000fe20000000000 */
[----:B------:R-:W-:Y:S01]  /*11ef0*/  FSEL R245, R8, -INF , !P1 ;  /* 0xff80000008f57808 */ /* 0x000fe20004800000 */
[----:B------:R-:W-:Y:S01]  /*11f00*/  VIADD R8, R116, 0xffffff18 ;  /* 0xffffff1874087836 */ /* 0x000fe20000000000 */
[----:B------:R-:W-:Y:S01]  /*11f10*/  FSEL R185, R10, -INF , !P4 ;  /* 0xff8000000ab97808 */ /* 0x000fe20006000000 */
[----:B------:R-:W-:Y:S01]  /*11f20*/  VIADD R10, R116, 0xffffff11 ;  /* 0xffffff11740a7836 */ /* 0x000fe20000000000 */
[----:B------:R-:W-:Y:S01]  /*11f30*/  FSEL R247, R4, -INF , !P6 ;  /* 0xff80000004f77808 */ /* 0x000fe20007000000 */
[----:B------:R-:W-:Y:S01]  /*11f40*/  VIADD R4, R116, 0xffffff19 ;  /* 0xffffff1974047836 */ /* 0x000fe20000000000 */
[----:B------:R-:W-:Y:S01]  /*11f50*/  ISETP.GE.AND P1, PT, R126, R119, PT ;  /* 0x000000777e00720c */ /* 0x000fe20003f26270 */
[----:B------:R-:W-:Y:S01]  /*11f60*/  HMMA.16816.F32 R52, R136, R130, R52 ;  /* 0x000000828834723c */ /* 0x000fe20000001834 */
[----:B------:R-:W-:-:S02]  /*11f70*/  ISETP.GE.AND P4, PT, R124, R3, PT ;  /* 0x000000037c00720c */ /* 0x000fc40003f86270 */
[----:B------:R-:W-:Y:S02]  /*11f80*/  FSEL R241, R7, -INF , !P1 ;  /* 0xff80000007f17808 */ /* 0x000fe40004800000 */
[----:B------:R-:W-:Y:S02]  /*11f90*/  FSEL R237, R64, -INF , !P4 ;  /* 0xff80000040ed7808 */ /* 0x000fe40006000000 */
[-C--:B------:R-:W-:Y:S01]  /*11fa0*/  ISETP.GE.AND P3, PT, R10, R3.reuse, PT ;  /* 0x000000030a00720c */ /* 0x080fe20003f66270 */
[C---:B-1----:R-:W-:Y:S01]  /*11fb0*/  HMMA.16816.F32 R32, R136.reuse, R120, R32 ;  /* 0x000000788820723c */ /* 0x042fe20000001820 */
[----:B------:R-:W-:Y:S01]  /*11fc0*/  FSEL R239, R6, -INF , !P5 ;  /* 0xff80000006ef7808 */ /* 0x000fe20006800000 */
[----:B------:R-:W-:Y:S01]  /*11fd0*/  VIADD R6, R116, 0xffffff21 ;  /* 0xffffff2174067836 */ /* 0x000fe20000000000 */
[C---:B------:R-:W-:Y:S02]  /*11fe0*/  ISETP.GE.AND P1, PT, R4.reuse, R3, PT ;  /* 0x000000030400720c */ /* 0x040fe40003f26270 */
[-C--:B------:R-:W-:Y:S01]  /*11ff0*/  ISETP.GE.AND P4, PT, R4, R119.reuse, PT ;  /* 0x000000770400720c */ /* 0x080fe20003f86270 */
[----:B------:R-:W-:Y:S01]  /*12000*/  VIADD R4, R116, 0xffffff20 ;  /* 0xffffff2074047836 */ /* 0x000fe20000000000 */
[-C--:B------:R-:W-:Y:S01]  /*12010*/  ISETP.GE.AND P0, PT, R124, R119.reuse, PT ;  /* 0x000000777c00720c */ /* 0x080fe20003f06270 */
[----:B------:R-:W-:Y:S01]  /*12020*/  HMMA.16816.F32 R28, R136, R122, R28 ;  /* 0x0000007a881c723c */ /* 0x000fe2000000181c */
[----:B------:R-:W-:Y:S01]  /*12030*/  ISETP.GE.AND P6, PT, R10, R119, PT ;  /* 0x000000770a00720c */ /* 0x000fe20003fc6270 */
[----:B------:R-:W-:Y:S01]  /*12040*/  VIADD R10, R116, 0xffffff29 ;  /* 0xffffff29740a7836 */ /* 0x000fe20000000000 */
[----:B------:R-:W-:-:S02]  /*12050*/  ISETP.GE.AND P5, PT, R8, R3, PT ;  /* 0x000000030800720c */ /* 0x000fc40003fa6270 */
[----:B------:R-:W-:Y:S02]  /*12060*/  ISETP.GE.AND P2, PT, R126, R3, PT ;  /* 0x000000037e00720c */ /* 0x000fe40003f46270 */
[----:B------:R-:W-:Y:S02]  /*12070*/  FSEL R121, R65, -INF , !P3 ;  /* 0xff80000041797808 */ /* 0x000fe40005800000 */
[----:B------:R-:W-:Y:S02]  /*12080*/  FSEL R235, R66, -INF , !P0 ;  /* 0xff80000042eb7808 */ /* 0x000fe40004000000 */
[----:B------:R-:W-:Y:S02]  /*12090*/  FSEL R67, R67, -INF , !P6 ;  /* 0xff80000043437808 */ /* 0x000fe40007000000 */
[----:B------:R-:W-:Y:S02]  /*120a0*/  FSEL R65, R60, -INF , !P5 ;  /* 0xff8000003c417808 */ /* 0x000fe40006800000 */
[----:B------:R-:W-:-:S02]  /*120b0*/  FSEL R11, R5, -INF , !P2 ;  /* 0xff800000050b7808 */ /* 0x000fc40005000000 */
[C---:B------:R-:W-:Y:S02]  /*120c0*/  ISETP.GE.AND P0, PT, R4.reuse, R3, PT ;  /* 0x000000030400720c */ /* 0x040fe40003f06270 */
[----:B------:R-:W-:Y:S02]  /*120d0*/  ISETP.GE.AND P3, PT, R4, R119, PT ;  /* 0x000000770400720c */ /* 0x000fe40003f66270 */
[C---:B------:R-:W-:Y:S02]  /*120e0*/  ISETP.GE.AND P6, PT, R6.reuse, R3, PT ;  /* 0x000000030600720c */ /* 0x040fe40003fc6270 */
[-C--:B------:R-:W-:Y:S02]  /*120f0*/  ISETP.GE.AND P5, PT, R6, R119.reuse, PT ;  /* 0x000000770600720c */ /* 0x080fe40003fa6270 */
[----:B------:R-:W1:Y:S01]  /*12100*/  LDSM.16.M88.4 R4, [R140+0x8800] ;  /* 0x008800008c04783b */ /* 0x000e620000000200 */
        /* <DEDUP_REMOVED lines=24> */
[C---:B------:R-:W-:Y:S01]  /*12290*/  ISETP.GE.AND P1, PT, R8.reuse, R3, PT ;  /* 0x000000030800720c */ /* 0x040fe20003f26270 */
[----:B-1----:R-:W-:Y:S01]  /*122a0*/  HMMA.16816.F32 R24, R136, R4, R24 ;  /* 0x000000048818723c */ /* 0x002fe20000001818 */
[----:B------:R-:W-:Y:S01]  /*122b0*/  ISETP.GE.AND P4, PT, R8, R119, PT ;  /* 0x000000770800720c */ /* 0x000fe20003f86270 */
[----:B------:R-:W-:Y:S01]  /*122c0*/  VIADD R8, R116, 0xffffff40 ;  /* 0xffffff4074087836 */ /* 0x000fe20000000000 */
[----:B------:R-:W-:Y:S01]  /*122d0*/  FSEL R215, R48, -INF , !P3 ;  /* 0xff80000030d77808 */ /* 0x000fe20005800000 */
[----:B------:R-:W-:Y:S01]  /*122e0*/  VIADD R4, R116, 0xffffff49 ;  /* 0xffffff4974047836 */ /* 0x000fe20000000000 */
[----:B------:R-:W-:-:S02]  /*122f0*/  FSEL R209, R50, -INF , !P6 ;  /* 0xff80000032d17808 */ /* 0x000fc40007000000 */
[----:B------:R-:W-:Y:S01]  /*12300*/  ISETP.GE.AND P3, PT, R10, R119, PT ;  /* 0x000000770a00720c */ /* 0x000fe20003f66270 */
[----:B------:R-:W-:Y:S01]  /*12310*/  HMMA.16816.F32 R20, R136, R6, R20 ;  /* 0x000000068814723c */ /* 0x000fe20000001814 */
[-C--:B------:R-:W-:Y:S02]  /*12320*/  ISETP.GE.AND P6, PT, R8, R3.reuse, PT ;  /* 0x000000030800720c */ /* 0x080fe40003fc6270 */
[----:B------:R-:W-:Y:S02]  /*12330*/  FSEL R207, R47, -INF , !P3 ;  /* 0xff8000002fcf7808 */ /* 0x000fe40005800000 */
[----:B------:R-:W-:Y:S02]  /*12340*/  FSEL R199, R40, -INF , !P6 ;  /* 0xff80000028c77808 */ /* 0x000fe40007000000 */
[C---:B------:R-:W-:Y:S02]  /*12350*/  ISETP.GE.AND P3, PT, R4.reuse, R3, PT ;  /* 0x000000030400720c */ /* 0x040fe40003f66270 */
[----:B------:R-:W-:-:S02]  /*12360*/  ISETP.GE.AND P6, PT, R4, R119, PT ;  /* 0x000000770400720c */ /* 0x000fc40003fc6270 */
[----:B------:R-:W1:Y:S01]  /*12370*/  LDSM.16.M88.4 R4, [R140+0x8c00] ;  /* 0x008c00008c04783b */ /* 0x000e620000000200 */
[----:B------:R-:W-:Y:S01]  /*12380*/  FSEL R219, R55, -INF , !P0 ;  /* 0xff80000037db7808 */ /* 0x000fe20004000000 */
[----:B------:R-:W-:-:S04]  /*12390*/  DEPBAR.LE SB0, 0x0 ;  /* 0x000080000000791a */ /* 0x000fc80000000000 */
[----:B------:R-:W-:Y:S01]  /*123a0*/  ISETP.GE.AND P0, PT, R10, R3, PT ;  /* 0x000000030a00720c */ /* 0x000fe20003f06270 */
[----:B------:R-:W-:Y:S01]  /*123b0*/  VIADD R10, R116, 0xffffff41 ;  /* 0xffffff41740a7836 */ /* 0x000fe20000000000 */
[----:B------:R-:W-:Y:S02]  /*123c0*/  FSEL R211, R49, -INF , !P5 ;  /* 0xff80000031d37808 */ /* 0x000fe40006800000 */
        /* <DEDUP_REMOVED lines=22> */
[C---:B------:R-:W-:Y:S01]  /*12530*/  VIADD R8, R116.reuse, 0xffffff58 ;  /* 0xffffff5874087836 */ /* 0x040fe20000000000 */
[----:B------:R-:W-:Y:S01]  /*12540*/  FSEL R201, R39, -INF , !P6 ;  /* 0xff80000027c97808 */ /* 0x000fe20007000000 */
[----:B------:R-:W-:Y:S01]  /*12550*/  VIADD R4, R116, 0xffffff71 ;  /* 0xffffff7174047836 */ /* 0x000fe20000000000 */
[----:B------:R-:W-:-:S02]  /*12560*/  FSEL R177, R32, -INF , !P5 ;  /* 0xff80000020b17808 */ /* 0x000fc40006800000 */
[----:B------:R-:W-:Y:S01]  /*12570*/  FSEL R193, R38, -INF , !P0 ;  /* 0xff80000026c17808 */ /* 0x000fe20004000000 */
[----:B------:R-:W-:Y:S01]  /*12580*/  HMMA.16816.F32 R12, R136, R6, R12 ;  /* 0x00000006880c723c */ /* 0x000fe2000000180c */
[----:B------:R-:W-:Y:S01]  /*12590*/  BAR.SYNC.DEFER_BLOCKING 0x0 ;  /* 0x0000000000007b1d */ /* 0x000fe20000010000 */
[C---:B------:R-:W-:Y:S02]  /*125a0*/  ISETP.GE.AND P6, PT, R10.reuse, R3, PT ;  /* 0x000000030a00720c */ /* 0x040fe40003fc6270 */
[----:B------:R-:W-:Y:S01]  /*125b0*/  ISETP.GE.AND P5, PT, R10, R119, PT ;  /* 0x000000770a00720c */ /* 0x000fe20003fa6270 */
[----:B------:R-:W-:Y:S01]  /*125c0*/  VIADD R10, R116, 0xffffff61 ;  /* 0xffffff61740a7836 */ /* 0x000fe20000000000 */
[C---:B------:R-:W-:Y:S02]  /*125d0*/  ISETP.GE.AND P0, PT, R8.reuse, R3, PT ;  /* 0x000000030800720c */ /* 0x040fe40003f06270 */
[----:B------:R-:W-:Y:S02]  /*125e0*/  FSEL R195, R37, -INF , !P3 ;  /* 0xff80000025c37808 */ /* 0x000fe40005800000 */
[----:B------:R-:W-:Y:S01]  /*125f0*/  ISETP.GE.AND P3, PT, R8, R119, PT ;  /* 0x000000770800720c */ /* 0x000fe20003f66270 */
[----:B------:R-:W-:Y:S01]  /*12600*/  VIADD R8, R116, 0xffffff60 ;  /* 0xffffff6074087836 */ /* 0x000fe20000000000 */
[----:B------:R-:W-:-:S02]  /*12610*/  FSEL R166, R28, -INF , !P0 ;  /* 0xff8000001ca67808 */ /* 0x000fc40004000000 */
[----:B------:R-:W-:Y:S02]  /*12620*/  ISETP.GE.AND P0, PT, R10, R119, PT ;  /* 0x000000770a00720c */ /* 0x000fe40003f06270 */
[----:B------:R-:W-:Y:S02]  /*12630*/  FSEL R165, R34, -INF , !P2 ;  /* 0xff80000022a57808 */ /* 0x000fe40005000000 */
[----:B------:R-:W-:Y:S02]  /*12640*/  FSEL R170, R33, -INF , !P1 ;  /* 0xff80000021aa7808 */ /* 0x000fe40004800000 */
[C---:B------:R-:W-:Y:S02]  /*12650*/  ISETP.GE.AND P2, PT, R8.reuse, R3, PT ;  /* 0x000000030800720c */ /* 0x040fe40003f46270 */
[----:B------:R-:W-:Y:S01]  /*12660*/  ISETP.GE.AND P1, PT, R8, R119, PT ;  /* 0x000000770800720c */ /* 0x000fe20003f26270 */
[----:B------:R-:W-:Y:S01]  /*12670*/  VIADD R8, R116, 0xffffff68 ;  /* 0xffffff6874087836 */ /* 0x000fe20000000000 */
[----:B------:R-:W-:-:S02]  /*12680*/  FSEL R129, R27, -INF , !P0 ;  /* 0xff8000001b817808 */ /* 0x000fc40004000000 */
[-C--:B------:R-:W-:Y:S02]  /*12690*/  ISETP.GE.AND P0, PT, R4, R3.reuse, PT ;  /* 0x000000030400720c */ /* 0x080fe40003f06270 */
[----:B------:R-:W-:Y:S02]  /*126a0*/  FSEL R169, R30, -INF , !P3 ;  /* 0xff8000001ea97808 */ /* 0x000fe40005800000 */
[----:B------:R-:W-:Y:S02]  /*126b0*/  FSEL R167, R35, -INF , !P4 ;  /* 0xff80000023a77808 */ /* 0x000fe40006000000 */
[----:B------:R-:W-:Y:S02]  /*126c0*/  ISETP.GE.AND P3, PT, R8, R3, PT ;  /* 0x000000030800720c */ /* 0x000fe40003f66270 */
[----:B------:R-:W-:Y:S02]  /*126d0*/  FSEL R171, R29, -INF , !P6 ;  /* 0xff8000001dab7808 */ /* 0x000fe40007000000 */
[----:B------:R-:W-:-:S02]  /*126e0*/  FSEL R183, R17, -INF , !P0 ;  /* 0xff80000011b77808 */ /* 0x000fc40004000000 */
[----:B------:R-:W-:Y:S01]  /*126f0*/  ISETP.GE.AND P4, PT, R10, R3, PT ;  /* 0x000000030a00720c */ /* 0x000fe20003f86270 */
[----:B------:R-:W-:Y:S01]  /*12700*/  VIADD R10, R116, 0xffffff69 ;  /* 0xffffff69740a7836 */ /* 0x000fe20000000000 */
[-C--:B------:R-:W-:Y:S01]  /*12710*/  ISETP.GE.AND P6, PT, R8, R119.reuse, PT ;  /* 0x000000770800720c */ /* 0x080fe20003fc6270 */
[----:B------:R-:W-:Y:S01]  /*12720*/  VIADD R8, R116, 0xffffff70 ;  /* 0xffffff7074087836 */ /* 0x000fe20000000000 */
[----:B------:R-:W-:Y:S02]  /*12730*/  ISETP.GE.AND P0, PT, R117, 0x3, PT ;  /* 0x000000037500780c */ /* 0x000fe40003f06270 */
[----:B------:R-:W-:Y:S02]  /*12740*/  FSEL R168, R20, -INF , !P3 ;  /* 0xff80000014a87808 */ /* 0x000fe40005800000 */
[----:B------:R-:W-:Y:S01]  /*12750*/  ISETP.GE.AND P3, PT, R4, R119, PT ;  /* 0x000000770400720c */ /* 0x000fe20003f66270 */
[C---:B------:R-:W-:Y:S01]  /*12760*/  VIADD R4, R116.reuse, 0xffffff78 ;  /* 0xffffff7874047836 */ /* 0x040fe20000000000 */
[----:B------:R-:W-:Y:S01]  /*12770*/  FSEL R173, R31, -INF , !P5 ;  /* 0xff8000001fad7808 */ /* 0x000fe20006800000 */
[----:B------:R-:W-:Y:S01]  /*12780*/  VIADD R116, R116, 0xffffff79 ;  /* 0xffffff7974747836 */ /* 0x000fe20000000000 */
[----:B------:R-:W-:-:S02]  /*12790*/  FSEL R162, R24, -INF , !P2 ;  /* 0xff80000018a27808 */ /* 0x000fc40005000000 */
[----:B------:R-:W-:Y:S02]  /*127a0*/  FSEL R131, R26, -INF , !P1 ;  /* 0xff8000001a837808 */ /* 0x000fe40004800000 */
[C---:B------:R-:W-:Y:S02]  /*127b0*/  ISETP.GE.AND P5, PT, R10.reuse, R3, PT ;  /* 0x000000030a00720c */ /* 0x040fe40003fa6270 */
[----:B------:R-:W-:Y:S02]  /*127c0*/  ISETP.GE.AND P2, PT, R10, R119, PT ;  /* 0x000000770a00720c */ /* 0x000fe40003f46270 */
[----:B------:R-:W-:Y:S02]  /*127d0*/  ISETP.GE.AND P1, PT, R8, R3, PT ;  /* 0x000000030800720c */ /* 0x000fe40003f26270 */
[----:B------:R-:W-:Y:S02]  /*127e0*/  FSEL R175, R25, -INF , !P4 ;  /* 0xff80000019af7808 */ /* 0x000fe40006000000 */
[----:B------:R-:W-:-:S02]  /*127f0*/  FSEL R133, R22, -INF , !P6 ;  /* 0xff80000016857808 */ /* 0x000fc40007000000 */
[----:B------:R-:W-:Y:S02]  /*12800*/  FSEL R179, R21, -INF , !P5 ;  /* 0xff80000015b37808 */ /* 0x000fe40006800000 */
[----:B------:R-:W-:Y:S02]  /*12810*/  FSEL R135, R23, -INF , !P2 ;  /* 0xff80000017877808 */ /* 0x000fe40005000000 */
[----:B------:R-:W-:Y:S02]  /*12820*/  FSEL R172, R16, -INF , !P1 ;  /* 0xff80000010ac7808 */ /* 0x000fe40004800000 */
[----:B------:R-:W-:Y:S02]  /*12830*/  ISETP.GE.AND P4, PT, R8, R119, PT ;  /* 0x000000770800720c */ /* 0x000fe40003f86270 */
        /* <DEDUP_REMOVED lines=63> */
[C---:B------:R-:W-:Y:S02]  /*12c30*/  IMAD R3, R6.reuse, UR9, R3 ;  /* 0x0000000906037c24 */ /* 0x040fe4000f8e0203 */
[----:B------:R-:W-:-:S04]  /*12c40*/  IMAD.WIDE.U32 R6, R6, UR8, RZ ;  /* 0x0000000806067c25 */ /* 0x000fc8000f8e00ff */
        /* <DEDUP_REMOVED lines=10> */
.L_x_1774:
        /* <DEDUP_REMOVED lines=8> */
.L_x_1775:
[----:B------:R-:W1:Y:S01]  /*12d70*/  LDCU UR5, c[0x0][0x3bc] ;  /* 0x00007780ff0577ac */ /* 0x000e620008000800 */
[----:B------:R-:W-:Y:S02]  /*12d80*/  IMAD.MOV.U32 R14, RZ, RZ, R146 ;  /* 0x000000ffff0e7224 */ /* 0x000fe400078e0092 */
        /* <DEDUP_REMOVED lines=25> */
.L_x_1773:
        /* <DEDUP_REMOVED lines=48> */
[----:B------:R-:W-:Y:S02]  /*13220*/  FSEL R7, R56, RZ, P1 ;  /* 0x000000ff38077208 */ /* 0x000fe40000800000 */
[----:B------:R-:W-:Y:S01]  /*13230*/  FSEL R176, R176, RZ, P1 ;  /* 0x000000ffb0b07208 */ /* 0x000fe20000800000 */
[C---:B------:R-:W-:Y:S01]  /*13240*/  FMUL.FTZ R126, R3.reuse, UR10 ;  /* 0x0000000a037e7c20 */ /* 0x040fe20008410000 */
[----:B------:R-:W-:Y:S01]  /*13250*/  FSETP.NEU.FTZ.AND P0, PT, R3, -INF , PT ;  /* 0xff8000000300780b */ /* 0x000fe20003f1d000 */
[----:B------:R-:W-:Y:S02]  /*13260*/  FADD.FTZ R7, R2, -R7 ;  /* 0x8000000702077221 */ /* 0x000fe40000010000 */
[--C-:B------:R-:W-:Y:S01]  /*13270*/  FFMA.FTZ R132, R9, UR10, -R176.reuse ;  /* 0x0000000a09847c23 */ /* 0x100fe200080108b0 */
[--C-:B------:R-:W-:Y:S01]  /*13280*/  FFMA.FTZ R57, R11, UR10, -R176.reuse ;  /* 0x0000000a0b397c23 */ /* 0x100fe200080108b0 */
[----:B------:R-:W-:Y:S01]  /*13290*/  FSEL R5, R3, RZ, P0 ;  /* 0x000000ff03057208 */ /* 0x000fe20000000000 */
[----:B------:R-:W1:Y:S01]  /*132a0*/  LDSM.16.MT88.4 R8, [R141+0x9000] ;  /* 0x009000008d08783b */ /* 0x000e620000004200 */
[----:B------:R-:W-:Y:S01]  /*132b0*/  FSEL R126, R126, RZ, P0 ;  /* 0x000000ff7e7e7208 */ /* 0x000fe20000000000 */
[--C-:B------:R-:W-:Y:S01]  /*132c0*/  FFMA.FTZ R180, R245, UR10, -R176.reuse ;  /* 0x0000000af5b47c23 */ /* 0x100fe200080108b0 */
[----:B------:R-:W-:Y:S01]  /*132d0*/  FFMA.FTZ R128, R247, UR10, -R176 ;  /* 0x0000000af7807c23 */ /* 0x000fe200080108b0 */
[----:B------:R-:W-:Y:S01]  /*132e0*/  FADD.FTZ R5, R0, -R5 ;  /* 0x8000000500057221 */ /* 0x000fe20000010000 */
[----:B------:R-:W-:Y:S01]  /*132f0*/  FMUL.FTZ R182, R7, UR10 ;  /* 0x0000000a07b67c20 */ /* 0x000fe20008410000 */
[--C-:B------:R-:W-:Y:S01]  /*13300*/  FFMA.FTZ R185, R185, UR10, -R126.reuse ;  /* 0x0000000ab9b97c23 */ /* 0x100fe2000801087e */
[--C-:B------:R-:W-:Y:S01]  /*13310*/  FFMA.FTZ R130, R243, UR10, -R126.reuse ;  /* 0x0000000af3827c23 */ /* 0x100fe2000801087e */
[----:B------:R-:W-:Y:S01]  /*13320*/  FMUL.FTZ R178, R5, UR10 ;  /* 0x0000000a05b27c20 */ /* 0x000fe20008410000 */
[--C-:B------:R-:W-:Y:S01]  /*13330*/  FFMA.FTZ R59, R239, UR10, -R126.reuse ;  /* 0x0000000aef3b7c23 */ /* 0x100fe2000801087e */
[----:B------:R-:W-:Y:S01]  /*13340*/  FFMA.FTZ R0, R241, UR10, -R126 ;  /* 0x0000000af1007c23 */ /* 0x000fe2000801087e */
[----:B------:R-:W-:Y:S01]  /*13350*/  MUFU.EX2 R180, R180 ;  /* 0x000000b400b47308 */ /* 0x000fe20000000800 */
[--C-:B------:R-:W-:Y:S01]  /*13360*/  FFMA.FTZ R58, R61, UR10, -R176.reuse ;  /* 0x0000000a3d3a7c23 */ /* 0x100fe200080108b0 */
[--C-:B------:R-:W-:Y:S01]  /*13370*/  FFMA.FTZ R116, R121, UR10, -R176.reuse ;  /* 0x0000000a79747c23 */ /* 0x100fe200080108b0 */
[----:B------:R-:W2:Y:S01]  /*13380*/  LDSM.16.MT88.4 R60, [R118+0x9400] ;  /* 0x00940000763c783b */ /* 0x000ea20000004200 */
[----:B------:R-:W3:Y:S01]  /*13390*/  MUFU.EX2 R132, R132 ;  /* 0x0000008400847308 */ /* 0x000ee20000000800 */
[----:B------:R-:W-:Y:S01]  /*133a0*/  FFMA.FTZ R121, R65, UR10, -R176 ;  /* 0x0000000a41797c23 */ /* 0x000fe200080108b0 */
[--C-:B------:R-:W-:Y:S01]  /*133b0*/  FFMA.FTZ R123, R235, UR10, -R126.reuse ;  /* 0x0000000aeb7b7c23 */ /* 0x100fe2000801087e */
[--C-:B------:R-:W-:Y:S01]  /*133c0*/  FFMA.FTZ R120, R67, UR10, -R126.reuse ;  /* 0x0000000a43787c23 */ /* 0x100fe2000801087e */
[----:B------:R-:W-:Y:S01]  /*133d0*/  MUFU.EX2 R128, R128 ;  /* 0x0000008000807308 */ /* 0x000fe20000000800 */
[--C-:B------:R-:W-:Y:S01]  /*133e0*/  FFMA.FTZ R119, R231, UR10, -R126.reuse ;  /* 0x0000000ae7777c23 */ /* 0x100fe2000801087e */
[----:B------:R-:W-:Y:S01]  /*133f0*/  FFMA.FTZ R2, R233, UR10, -R126 ;  /* 0x0000000ae9027c23 */ /* 0x000fe2000801087e */
[----:B------:R-:W-:Y:S01]  /*13400*/  LDSM.16.MT88.4 R64, [R141+0xb400] ;  /* 0x00b400008d40783b */ /* 0x000fe20000004200 */
[----:B------:R-:W4:Y:S01]  /*13410*/  MUFU.EX2 R57, R57 ;  /* 0x0000003900397308 */ /* 0x000f220000000800 */
[--C-:B------:R-:W-:Y:S01]  /*13420*/  FFMA.FTZ R137, R229, UR10, -R176.reuse ;  /* 0x0000000ae5897c23 */ /* 0x100fe200080108b0 */
[--C-:B------:R-:W-:Y:S01]  /*13430*/  FFMA.FTZ R136, R223, UR10, -R176.reuse ;  /* 0x0000000adf887c23 */ /* 0x100fe200080108b0 */
[--C-:B------:R-:W-:Y:S01]  /*13440*/  FFMA.FTZ R134, R225, UR10, -R176.reuse ;  /* 0x0000000ae1867c23 */ /* 0x100fe200080108b0 */
[----:B------:R-:W-:Y:S01]  /*13450*/  MUFU.EX2 R185, R185 ;  /* 0x000000b900b97308 */ /* 0x000fe20000000800 */
[----:B------:R-:W-:Y:S01]  /*13460*/  FFMA.FTZ R139, R227, UR10, -R176 ;  /* 0x0000000ae38b7c23 */ /* 0x000fe200080108b0 */
[----:B---3--:R-:W-:Y:S01]  /*13470*/  F2FP.F16.F32.PACK_AB R48, R132, R180 ;  /* 0x000000b48430723e */ /* 0x008fe200000000ff */
[--C-:B------:R-:W-:Y:S01]  /*13480*/  FFMA.FTZ R160, R161, UR10, -R126.reuse ;  /* 0x0000000aa1a07c23 */ /* 0x100fe2000801087e */
[----:B------:R-:W3:Y:S01]  /*13490*/  MUFU.EX2 R130, R130 ;  /* 0x0000008200827308 */ /* 0x000ee20000000800 */
[--C-:B------:R-:W-:Y:S01]  /*134a0*/  FFMA.FTZ R147, R147, UR10, -R126.reuse ;  /* 0x0000000a93937c23 */ /* 0x100fe2000801087e */
[--C-:B------:R-:W-:Y:S01]  /*134b0*/  FFMA.FTZ R138, R219, UR10, -R126.reuse ;  /* 0x0000000adb8a7c23 */ /* 0x100fe2000801087e */
[----:B------:R-:W-:Y:S01]  /*134c0*/  FFMA.FTZ R221, R221, UR10, -R126 ;  /* 0x0000000adddd7c23 */ /* 0x000fe2000801087e */
[----:B------:R-:W5:Y:S01]  /*134d0*/  MUFU.EX2 R182, R182 ;  /* 0x000000b600b67308 */ /* 0x000f620000000800 */
[----:B------:R-:W-:Y:S01]  /*134e0*/  FFMA.FTZ R184, R213, UR10, -R176 ;  /* 0x0000000ad5b87c23 */ /* 0x000fe200080108b0 */
[----:B----4-:R-:W-:Y:S01]  /*134f0*/  F2FP.F16.F32.PACK_AB R50, R57, R128 ;  /* 0x000000803932723e */ /* 0x010fe200000000ff */
[----:B------:R-:W-:Y:S01]  /*13500*/  FFMA.FTZ R190, R203, UR10, -R126 ;  /* 0x0000000acbbe7c23 */ /* 0x000fe2000801087e */
[----:B------:R-:W4:Y:S01]  /*13510*/  MUFU.EX2 R178, R178 ;  /* 0x000000b200b27308 */ /* 0x000f220000000800 */
[----:B------:R-:W-:Y:S01]  /*13520*/  FFMA.FTZ R186, R211, UR10, -R176 ;  /* 0x0000000ad3ba7c23 */ /* 0x000fe200080108b0 */
        /* <DEDUP_REMOVED lines=22> */
[-C--:B------:R-:W-:Y:S01]  /*13690*/  FMUL.FTZ R76, R76, R182.reuse ;  /* 0x000000b64c4c7220 */ /* 0x080fe20000410000 */
[----:B------:R-:W-:Y:S01]  /*136a0*/  FMUL.FTZ R77, R77, R182 ;  /* 0x000000b64d4d7220 */ /* 0x000fe20000410000 */
[-C--:B------:R-:W-:Y:S01]  /*136b0*/  FMUL.FTZ R78, R78, R178.reuse ;  /* 0x000000b24e4e7220 */ /* 0x080fe20000410000 */
[----:B------:R-:W-:Y:S01]  /*136c0*/  FMUL.FTZ R79, R79, R178 ;  /* 0x000000b24f4f7220 */ /* 0x000fe20000410000 */
[--C-:B------:R-:W-:Y:S01]  /*136d0*/  FFMA.FTZ R105, R237, UR10, -R176.reuse ;  /* 0x0000000aed697c23 */ /* 0x100fe200080108b0 */
[C---:B-1----:R-:W-:Y:S01]  /*136e0*/  HMMA.16816.F32 R4, R48.reuse, R8, R4 ;  /* 0x000000083004723c */ /* 0x042fe20000001804 */
[----:B------:R-:W-:Y:S01]  /*136f0*/  MUFU.EX2 R116, R116 ;  /* 0x0000007400747308 */ /* 0x000fe20000000800 */
[-C--:B------:R-:W-:Y:S01]  /*13700*/  FMUL.FTZ R20, R80, R182.reuse ;  /* 0x000000b650147220 */ /* 0x080fe20000410000 */
[----:B------:R-:W-:Y:S01]  /*13710*/  FMUL.FTZ R21, R81, R182 ;  /* 0x000000b651157220 */ /* 0x000fe20000410000 */
[-C--:B------:R-:W-:Y:S01]  /*13720*/  FMUL.FTZ R22, R82, R178.reuse ;  /* 0x000000b252167220 */ /* 0x080fe20000410000 */
[----:B------:R-:W1:Y:S01]  /*13730*/  MUFU.EX2 R105, R105 ;  /* 0x0000006900697308 */ /* 0x000e620000000800 */
[----:B------:R-:W-:Y:S01]  /*13740*/  FMUL.FTZ R23, R83, R178 ;  /* 0x000000b253177220 */ /* 0x000fe20000410000 */
[-C--:B------:R-:W-:Y:S01]  /*13750*/  FMUL.FTZ R28, R88, R182.reuse ;  /* 0x000000b6581c7220 */ /* 0x080fe20000410000 */
[C---:B------:R-:W-:Y:S01]  /*13760*/  HMMA.16816.F32 R8, R48.reuse, R10, R68 ;  /* 0x0000000a3008723c */ /* 0x040fe20000001844 */
[----:B------:R-:W3:Y:S01]  /*13770*/  LDSM.16.MT88.4 R68, [R141+0x9400] ;  /* 0x009400008d44783b */ /* 0x000ee20000004200 */
        /* <DEDUP_REMOVED lines=8> */
[----:B------:R-:W-:Y:S01]  /*13800*/  MUFU.EX2 R123, R123 ;  /* 0x0000007b007b7308 */ /* 0x000fe20000000800 */
[-C--:B------:R-:W-:Y:S01]  /*13810*/  FMUL.FTZ R38, R98, R178.reuse ;  /* 0x000000b262267220 */ /* 0x080fe20000410000 */
[----:B------:R-:W-:Y:S01]  /*13820*/  FMUL.FTZ R39, R99, R178 ;  /* 0x000000b263277220 */ /* 0x000fe20000410000 */
[-C--:B------:R-:W-:Y:S01]  /*13830*/  FMUL.FTZ R84, R84, R182.reuse ;  /* 0x000000b654547220 */ /* 0x080fe20000410000 */
[----:B------:R-:W4:Y:S01]  /*13840*/  MUFU.EX2 R120, R120 ;  /* 0x0000007800787308 */ /* 0x000f220000000800 */
[----:B------:R-:W-:Y:S01]  /*13850*/  FMUL.FTZ R85, R85, R182 ;  /* 0x000000b655557220 */ /* 0x000fe20000410000 */
[C---:B------:R-:W-:Y:S01]  /*13860*/  HMMA.16816.F32 R16, R48.reuse, R18, R76 ;  /* 0x000000123010723c */ /* 0x040fe2000000184c */
[-C--:B------:R-:W-:Y:S01]  /*13870*/  FMUL.FTZ R86, R86, R178.reuse ;  /* 0x000000b256567220 */ /* 0x080fe20000410000 */
[----:B------:R-:W-:Y:S01]  /*13880*/  MUFU.EX2 R119, R119 ;  /* 0x0000007700777308 */ /* 0x000fe20000000800 */
[----:B------:R-:W-:Y:S01]  /*13890*/  FMUL.FTZ R87, R87, R178 ;  /* 0x000000b257577220 */ /* 0x000fe20000410000 */
[-C--:B------:R-:W-:Y:S01]  /*138a0*/  FMUL.FTZ R92, R92, R182.reuse ;  /* 0x000000b65c5c7220 */ /* 0x080fe20000410000 */
[----:B------:R-:W-:Y:S01]  /*138b0*/  FMUL.FTZ R93, R93, R182 ;  /* 0x000000b65d5d7220 */ /* 0x000fe20000410000 */
[----:B------:R-:W5:Y:S01]  /*138c0*/  MUFU.EX2 R2, R2 ;  /* 0x0000000200027308 */ /* 0x000f620000000800 */
        /* <DEDUP_REMOVED lines=14> */
[----:B------:R-:W3:Y:S01]  /*139b0*/  LDSM.16.MT88.4 R72, [R118+0xb400] ;  /* 0x00b400007648783b */ /* 0x000ee20000004200 */
[----:B------:R-:W-:Y:S01]  /*139c0*/  MUFU.EX2 R137, R137 ;  /* 0x0000008900897308 */ /* 0x000fe20000000800 */
[--C-:B------:R-:W-:Y:S01]  /*139d0*/  FFMA.FTZ R196, R199, UR10, -R176.reuse ;  /* 0x0000000ac7c47c23 */ /* 0x100fe200080108b0 */
[----:B------:R-:W-:Y:S01]  /*139e0*/  FFMA.FTZ R192, R191, UR10, -R176 ;  /* 0x0000000abfc07c23 */ /* 0x000fe200080108b0 */
[--C-:B------:R-:W-:Y:S01]  /*139f0*/  FFMA.FTZ R198, R187, UR10, -R126.reuse ;  /* 0x0000000abbc67c23 */ /* 0x100fe2000801087e */
[----:B------:R-:W3:Y:S01]  /*13a00*/  MUFU.EX2 R136, R136 ;  /* 0x0000008800887308 */ /* 0x000ee20000000800 */
[----:B------:R-:W-:Y:S01]  /*13a10*/  FFMA.FTZ R194, R193, UR10, -R126 ;  /* 0x0000000ac1c27c23 */ /* 0x000fe2000801087e */
[C---:B------:R-:W-:Y:S01]  /*13a20*/  HMMA.16816.F32 R28, R48.reuse, R32, R28 ;  /* 0x00000020301c723c */ /* 0x040fe2000000181c */
[--C-:B------:R-:W-:Y:S01]  /*13a30*/  FFMA.FTZ R197, R197, UR10, -R176.reuse ;  /* 0x0000000ac5c57c23 */ /* 0x100fe200080108b0 */
[----:B------:R-:W-:Y:S01]  /*13a40*/  MUFU.EX2 R134, R134 ;  /* 0x0000008600867308 */ /* 0x000fe20000000800 */
[----:B------:R-:W-:Y:S01]  /*13a50*/  FFMA.FTZ R195, R195, UR10, -R176 ;  /* 0x0000000ac3c37c23 */ /* 0x000fe200080108b0 */
[----:B------:R-:W-:Y:S01]  /*13a60*/  FFMA.FTZ R77, R163, R182, R180 ;  /* 0x000000b6a34d7223 */ /* 0x000fe200000100b4 */
[----:B------:R-:W-:Y:S01]  /*13a70*/  FFMA.FTZ R163, R177, UR10, -R176 ;  /* 0x0000000ab1a37c23 */ /* 0x000fe200080108b0 */
[----:B------:R-:W-:Y:S01]  /*13a80*/  MUFU.EX2 R139, R139 ;  /* 0x0000008b008b7308 */ /* 0x000fe20000000800 */
[--C-:B------:R-:W-:Y:S01]  /*13a90*/  FFMA.FTZ R182, R165, UR10, -R126.reuse ;  /* 0x0000000aa5b67c23 */ /* 0x100fe2000801087e */
[C---:B------:R-:W-:Y:S01]  /*13aa0*/  HMMA.16816.F32 R36, R48.reuse, R40, R36 ;  /* 0x000000283024723c */ /* 0x040fe20000001824 */
[----:B------:R-:W-:Y:S01]  /*13ab0*/  FFMA.FTZ R180, R169, UR10, -R126 ;  /* 0x0000000aa9b47c23 */ /* 0x000fe2000801087e */
[----:B------:R-:W-:Y:S01]  /*13ac0*/  MUFU.EX2 R161, R221 ;  /* 0x000000dd00a17308 */ /* 0x000fe20000000800 */
[--C-:B------:R-:W-:Y:S01]  /*13ad0*/  FFMA.FTZ R171, R171, UR10, -R176.reuse ;  /* 0x0000000aabab7c23 */ /* 0x100fe200080108b0 */
[--C-:B------:R-:W-:Y:S01]  /*13ae0*/  FFMA.FTZ R162, R162, UR10, -R176.reuse ;  /* 0x0000000aa2a27c23 */ /* 0x100fe200080108b0 */
[--C-:B------:R-:W-:Y:S01]  /*13af0*/  FFMA.FTZ R175, R175, UR10, -R176.reuse ;  /* 0x0000000aafaf7c23 */ /* 0x100fe200080108b0 */
[----:B------:R-:W3:Y:S01]  /*13b00*/  MUFU.EX2 R160, R160 ;  /* 0x000000a000a07308 */ /* 0x000ee20000000800 */
[--C-:B------:R-:W-:Y:S01]  /*13b10*/  FFMA.FTZ R168, R168, UR10, -R176.reuse ;  /* 0x0000000aa8a87c23 */ /* 0x100fe200080108b0 */
[C---:B------:R-:W-:Y:S01]  /*13b20*/  HMMA.16816.F32 R24, R48.reuse, R26, R84 ;  /* 0x0000001a3018723c */ /* 0x040fe20000001854 */
[----:B------:R-:W-:Y:S01]  /*13b30*/  FFMA.FTZ R179, R179, UR10, -R176 ;  /* 0x0000000ab3b37c23 */ /* 0x000fe200080108b0 */
[----:B------:R-:W-:Y:S01]  /*13b40*/  MUFU.EX2 R147, R147 ;  /* 0x0000009300937308 */ /* 0x000fe20000000800 */
[----:B------:R-:W-:Y:S01]  /*13b50*/  FFMA.FTZ R129, R129, UR10, -R126 ;  /* 0x0000000a81817c23 */ /* 0x000fe2000801087e */
[----:B------:R-:W-:Y:S01]  /*13b60*/  LDSM.16.MT88.4 R84, [R141+0xc800] ;  /* 0x00c800008d54783b */ /* 0x000fe20000004200 */
[----:B------:R-:W-:Y:S01]  /*13b70*/  FFMA.FTZ R185, R164, R178, R185 ;  /* 0x000000b2a4b97223 */ /* 0x000fe200000100b9 */
[----:B------:R-:W3:Y:S01]  /*13b80*/  MUFU.EX2 R138, R138 ;  /* 0x0000008a008a7308 */ /* 0x000ee20000000800 */
[--C-:B------:R-:W-:Y:S01]  /*13b90*/  FFMA.FTZ R172, R172, UR10, -R176.reuse ;  /* 0x0000000aacac7c23 */ /* 0x100fe200080108b0 */
[C---:B------:R-:W-:Y:S01]  /*13ba0*/  HMMA.16816.F32 R32, R48.reuse, R34, R92 ;  /* 0x000000223020723c */ /* 0x040fe2000000185c */
[----:B------:R-:W-:Y:S01]  /*13bb0*/  FADD.FTZ R130, R130, R185 ;  /* 0x000000b982827221 */ /* 0x000fe20000010000 */
[----:B------:R-:W-:Y:S01]  /*13bc0*/  MUFU.EX2 R211, R215 ;  /* 0x000000d700d37308 */ /* 0x000fe20000000800 */
[----:B------:R-:W-:Y:S01]  /*13bd0*/  LDSM.16.MT88.4 R92, [R118+0xc800] ;  /* 0x00c80000765c783b */ /* 0x000fe20000004200 */
[----:B------:R-:W-:Y:S01]  /*13be0*/  FFMA.FTZ R183, R183, UR10, -R176 ;  /* 0x0000000ab7b77c23 */ /* 0x000fe200080108b0 */
[----:B------:R-:W-:Y:S01]  /*13bf0*/  FADD.FTZ R59, R59, R130 ;  /* 0x000000823b3b7221 */ /* 0x000fe20000010000 */
[----:B------:R-:W3:Y:S01]  /*13c00*/  MUFU.EX2 R186, R186 ;  /* 0x000000ba00ba7308 */ /* 0x000ee20000000800 */
[--C-:B------:R-:W-:Y:S01]  /*13c10*/  FFMA.FTZ R181, R181, UR10, -R176.reuse ;  /* 0x0000000ab5b57c23 */ /* 0x100fe200080108b0 */
[C---:B------:R-:W-:Y:S01]  /*13c20*/  HMMA.16816.F32 R40, R48.reuse, R42, R100 ;  /* 0x0000002a3028723c */ /* 0x040fe20000001864 */
[----:B------:R-:W-:Y:S01]  /*13c30*/  FADD.FTZ R0, R0, R59 ;  /* 0x0000003b00007221 */ /* 0x000fe20000010000 */
[----:B------:R-:W-:Y:S01]  /*13c40*/  MUFU.EX2 R184, R184 ;  /* 0x000000b800b87308 */ /* 0x000fe20000000800 */
[----:B------:R-:W-:Y:S01]  /*13c50*/  LDSM.16.MT88.4 R100, [R141+0xe800] ;  /* 0x00e800008d64783b */ /* 0x000fe20000004200 */
[----:B------:R-:W-:Y:S01]  /*13c60*/  FFMA.FTZ R174, R174, UR10, -R176 ;  /* 0x0000000aaeae7c23 */ /* 0x000fe200080108b0 */
[--C-:B------:R-:W-:Y:S01]  /*13c70*/  FFMA.FTZ R125, R125, UR10, -R126.reuse ;  /* 0x0000000a7d7d7c23 */ /* 0x100fe2000801087e */
[----:B------:R-:W-:Y:S01]  /*13c80*/  MUFU.EX2 R209, R217 ;  /* 0x000000d900d17308 */ /* 0x000fe20000000800 */
[----:B------:R-:W-:Y:S01]  /*13c90*/  FFMA.FTZ R122, R122, UR10, -R126 ;  /* 0x0000000a7a7a7c23 */ /* 0x000fe2000801087e */
[C---:B------:R-:W-:Y:S01]  /*13ca0*/  HMMA.16816.F32 R44, R48.reuse, R52, R44 ;  /* 0x00000034302c723c */ /* 0x040fe2000000182c */
[----:B-1----:R-:W-:Y:S01]  /*13cb0*/  F2FP.F16.F32.PACK_AB R52, R116, R105 ;  /* 0x000000697434723e */ /* 0x002fe200000000ff */
[----:B------:R-:W-:Y:S01]  /*13cc0*/  MUFU.EX2 R213, R213 ;  /* 0x000000d500d57308 */ /* 0x000fe20000000800 */
[----:B----4-:R-:W-:Y:S01]  /*13cd0*/  F2FP.F16.F32.PACK_AB R53, R120, R123 ;  /* 0x0000007b7835723e */ /* 0x010fe200000000ff */
[----:B------:R-:W-:Y:S01]  /*13ce0*/  FADD.FTZ R123, R123, R0 ;  /* 0x000000007b7b7221 */ /* 0x000fe20000010000 */
[--C-:B------:R-:W-:Y:S01]  /*13cf0*/  FFMA.FTZ R127, R127, UR10, -R126.reuse ;  /* 0x0000000a7f7f7c23 */ /* 0x100fe2000801087e */
[----:B------:R-:W1:Y:S01]  /*13d00*/  MUFU.EX2 R190, R190 ;  /* 0x000000be00be7308 */ /* 0x000e620000000800 */
[----:B------:R-:W-:Y:S01]  /*13d10*/  FFMA.FTZ R124, R124, UR10, -R126 ;  /* 0x0000000a7c7c7c23 */ /* 0x000fe2000801087e */
[----:B------:R-:W-:Y:S01]  /*13d20*/  HMMA.16816.F32 R48, R48, R54, R108 ;  /* 0x000000363030723c */ /* 0x000fe2000000186c */
[----:B------:R-:W-:Y:S01]  /*13d30*/  F2FP.F16.F32.PACK_AB R54, R58, R121 ;  /* 0x000000793a36723e */ /* 0x000fe200000000ff */
[----:B------:R-:W-:Y:S01]  /*13d40*/  MUFU.EX2 R203, R203 ;  /* 0x000000cb00cb7308 */ /* 0x000fe20000000800 */
[----:B-----5:R-:W-:Y:S01]  /*13d50*/  F2FP.F16.F32.PACK_AB R55, R2, R119 ;  /* 0x000000770237723e */ /* 0x020fe200000000ff */
[----:B------:R-:W-:Y:S01]  /*13d60*/  FADD.FTZ R120, R120, R123 ;  /* 0x0000007b78787221 */ /* 0x000fe20000010000 */
[----:B------:R-:W-:Y:S01]  /*13d70*/  MOV R0, R3 ;  /* 0x0000000300007202 */ /* 0x000fe20000000f00 */
[----:B------:R-:W4:Y:S02]  /*13d80*/  MUFU.EX2 R188, R188 ;  /* 0x000000bc00bc7308 */ /* 0x000f240000000800 */
[----:B------:R-:W-:-:S02]  /*13d90*/  FADD.FTZ R119, R119, R120 ;  /* 0x0000007877777221 */ /* 0x000fc40000010000 */
[----:B--2---:R-:W-:Y:S01]  /*13da0*/  HMMA.16816.F32 R12, R52, R60, R12 ;  /* 0x0000003c340c723c */ /* 0x004fe2000000180c */
[----:B------:R-:W-:Y:S01]  /*13db0*/  MUFU.EX2 R196, R196 ;  /* 0x000000c400c47308 */ /* 0x000fe20000000800 */
[----:B------:R-:W-:-:S03]  /*13dc0*/  FADD.FTZ R2, R2, R119 ;  /* 0x0000007702027221 */ /* 0x000fc60000010000 */
[----:B------:R-:W2:Y:S03]  /*13dd0*/  MUFU.EX2 R191, R197 ;  /* 0x000000c500bf7308 */ /* 0x000ea60000000800 */
[C---:B------:R-:W-:Y:S01]  /*13de0*/  HMMA.16816.F32 R16, R52.reuse, R62, R16 ;  /* 0x0000003e3410723c */ /* 0x040fe20000001810 */
[----:B------:R-:W5:Y:S01]  /*13df0*/  LDSM.16.MT88.4 R60, [R118+0xd400] ;  /* 0x00d40000763c783b */ /* 0x000f620000004200 */
[----:B------:R-:W-:Y:S04]  /*13e00*/  MUFU.EX2 R192, R192 ;  /* 0x000000c000c07308 */ /* 0x000fe80000000800 */
[----:B------:R-:W2:Y:S02]  /*13e10*/  MUFU.EX2 R187, R195 ;  /* 0x000000c300bb7308 */ /* 0x000ea40000000800 */
[C---:B---3--:R-:W-:Y:S02]  /*13e20*/  HMMA.16816.F32 R4, R52.reuse, R68, R4 ;  /* 0x000000443404723c */ /* 0x048fe40000001804 */
[----:B------:R-:W-:Y:S04]  /*13e30*/  MUFU.EX2 R198, R198 ;  /* 0x000000c600c67308 */ /* 0x000fe80000000800 */
[----:B------:R-:W-:Y:S02]  /*13e40*/  MUFU.EX2 R194, R194 ;  /* 0x000000c200c27308 */ /* 0x000fe40000000800 */
        /* <DEDUP_REMOVED lines=8> */
[----:B------:R-:W1:Y:S01]  /*13ed0*/  LDSM.16.MT88.4 R64, [R141+0xb800] ;  /* 0x00b800008d40783b */ /* 0x000e620000004200 */
[----:B------:R-:W-:Y:S04]  /*13ee0*/  MUFU.EX2 R172, R172 ;  /* 0x000000ac00ac7308 */ /* 0x000fe80000000800 */
[----:B------:R-:W-:Y:S02]  /*13ef0*/  MUFU.EX2 R183, R183 ;  /* 0x000000b700b77308 */ /* 0x000fe40000000800 */
[C---:B------:R-:W-:Y:S02]  /*13f00*/  HMMA.16816.F32 R28, R52.reuse, R72, R28 ;  /* 0x00000048341c723c */ /* 0x040fe4000000181c */
[----:B------:R-:W-:Y:S04]  /*13f10*/  MUFU.EX2 R181, R181 ;  /* 0x000000b500b57308 */ /* 0x000fe80000000800 */
[----:B------:R-:W-:Y:S02]  /*13f20*/  MUFU.EX2 R174, R174 ;  /* 0x000000ae00ae7308 */ /* 0x000fe40000000800 */
[C---:B-----5:R-:W-:Y:S02]  /*13f30*/  HMMA.16816.F32 R44, R52.reuse, R60, R44 ;  /* 0x0000003c342c723c */ /* 0x060fe4000000182c */
[----:B------:R-:W-:Y:S04]  /*13f40*/  MUFU.EX2 R125, R125 ;  /* 0x0000007d007d7308 */ /* 0x000fe80000000800 */
[----:B------:R-:W-:Y:S02]  /*13f50*/  MUFU.EX2 R122, R122 ;  /* 0x0000007a007a7308 */ /* 0x000fe40000000800 */
[C---:B------:R-:W-:Y:S01]  /*13f60*/  HMMA.16816.F32 R48, R52.reuse, R62, R48 ;  /* 0x0000003e3430723c */ /* 0x040fe20000001830 */
[----:B------:R-:W5:Y:S07]  /*13f70*/  LDSM.16.MT88.4 R60, [R118+0x9800] ;  /* 0x00980000763c783b */ /* 0x000f6e0000004200 */
[C---:B---3--:R-:W-:Y:S08]  /*13f80*/  HMMA.16816.F32 R36, R52.reuse, R68, R36 ;  /* 0x000000443424723c */ /* 0x048ff00000001824 */
[C---:B------:R-:W-:Y:S01]  /*13f90*/  HMMA.16816.F32 R40, R52.reuse, R70, R40 ;  /* 0x000000463428723c */ /* 0x040fe20000001828 */
[----:B------:R-:W3:Y:S07]  /*13fa0*/  LDSM.16.MT88.4 R68, [R141+0x9800] ;  /* 0x009800008d44783b */ /* 0x000eee0000004200 */
[----:B------:R-:W-:Y:S01]  /*13fb0*/  HMMA.16816.F32 R32, R52, R74, R32 ;  /* 0x0000004a3420723c */ /* 0x000fe20000001820 */
[----:B------:R-:W-:Y:S01]  /*13fc0*/  F2FP.F16.F32.PACK_AB R52, R136, R137 ;  /* 0x000000898834723e */ /* 0x000fe200000000ff */
[----:B------:R-:W4:Y:S01]  /*13fd0*/  LDSM.16.MT88.4 R72, [R118+0xb800] ;  /* 0x00b800007648783b */ /* 0x000f220000004200 */
[----:B------:R-:W-:Y:S01]  /*13fe0*/  F2FP.F16.F32.PACK_AB R53, R160, R161 ;  /* 0x000000a1a035723e */ /* 0x000fe200000000ff */
[----:B------:R-:W-:Y:S01]  /*13ff0*/  FADD.FTZ R161, R161, R2 ;  /* 0x00000002a1a17221 */ /* 0x000fe20000010000 */
[----:B------:R-:W-:-:S02]  /*14000*/  F2FP.F16.F32.PACK_AB R54, R139, R134 ;  /* 0x000000868b36723e */ /* 0x000fc400000000ff */
[----:B------:R-:W-:Y:S01]  /*14010*/  F2FP.F16.F32.PACK_AB R55, R138, R147 ;  /* 0x000000938a37723e */ /* 0x000fe200000000ff */
[----:B------:R-:W-:Y:S01]  /*14020*/  FADD.FTZ R160, R160, R161 ;  /* 0x000000a1a0a07221 */ /* 0x000fe20000010000 */
[----:B------:R-:W-:Y:S02]  /*14030*/  IADD3 R161, PT, PT, R117, -0x3, RZ ;  /* 0xfffffffd75a17810 */ /* 0x000fe40007ffe0ff */
[----:B------:R-:W-:Y:S01]  /*14040*/  MOV R2, R56 ;  /* 0x0000003800027202 */ /* 0x000fe20000000f00 */
[----:B------:R-:W-:Y:S02]  /*14050*/  FADD.FTZ R147, R147, R160 ;  /* 0x000000a093937221 */ /* 0x000fe40000010000 */
[----:B-1----:R-:W-:Y:S02]  /*14060*/  HMMA.16816.F32 R20, R52, R64, R20 ;  /* 0x000000403414723c */ /* 0x002fe40000001814 */
[----:B------:R-:W-:-:S06]  /*14070*/  FADD.FTZ R138, R138, R147 ;  /* 0x000000938a8a7221 */ /* 0x000fcc0000010000 */
[C---:B-----5:R-:W-:Y:S08]  /*14080*/  HMMA.16816.F32 R12, R52.reuse, R60, R12 ;  /* 0x0000003c340c723c */ /* 0x060ff0000000180c */
[C---:B------:R-:W-:Y:S01]  /*14090*/  HMMA.16816.F32 R16, R52.reuse, R62, R16 ;  /* 0x0000003e3410723c */ /* 0x040fe20000001810 */
[----:B------:R-:W1:Y:S07]  /*140a0*/  LDSM.16.MT88.4 R60, [R118+0xd800] ;  /* 0x00d80000763c783b */ /* 0x000e6e0000004200 */
[C---:B---3--:R-:W-:Y:S08]  /*140b0*/  HMMA.16816.F32 R4, R52.reuse, R68, R4 ;  /* 0x000000443404723c */ /* 0x048ff00000001804 */
[C---:B------:R-:W-:Y:S01]  /*140c0*/  HMMA.16816.F32 R8, R52.reuse, R70, R8 ;  /* 0x000000463408723c */ /* 0x040fe20000001808 */
[----:B------:R-:W3:Y:S07]  /*140d0*/  LDSM.16.MT88.4 R68, [R141+0xd800] ;  /* 0x00d800008d44783b */ /* 0x000eee0000004200 */
[C---:B------:R-:W-:Y:S01]  /*140e0*/  HMMA.16816.F32 R24, R52.reuse, R66, R24 ;  /* 0x000000423418723c */ /* 0x040fe20000001818 */
[----:B------:R-:W5:Y:S07]  /*140f0*/  LDSM.16.MT88.4 R64, [R141+0xbc00] ;  /* 0x00bc00008d40783b */ /* 0x000f6e0000004200 */
[C---:B----4-:R-:W-:Y:S08]  /*14100*/  HMMA.16816.F32 R28, R52.reuse, R72, R28 ;  /* 0x00000048341c723c */ /* 0x050ff0000000181c */
[C---:B------:R-:W-:Y:S01]  /*14110*/  HMMA.16816.F32 R32, R52.reuse, R74, R32 ;  /* 0x0000004a3420723c */ /* 0x040fe20000001820 */
[----:B------:R-:W-:Y:S07]  /*14120*/  LDSM.16.MT88.4 R72, [R118+0xbc00] ;  /* 0x00bc00007648783b */ /* 0x000fee0000004200 */
[C---:B-1----:R-:W-:Y:S08]  /*14130*/  HMMA.16816.F32 R44, R52.reuse, R60, R44 ;  /* 0x0000003c342c723c */ /* 0x042ff0000000182c */
[C---:B------:R-:W-:Y:S01]  /*14140*/  HMMA.16816.F32 R48, R52.reuse, R62, R48 ;  /* 0x0000003e3430723c */ /* 0x040fe20000001830 */
[----:B------:R-:W1:Y:S07]  /*14150*/  LDSM.16.MT88.4 R60, [R118+0x9c00] ;  /* 0x009c0000763c783b */ /* 0x000e6e0000004200 */
        /* <DEDUP_REMOVED lines=31> */
[----:B------:R-:W4:Y:S01]  /*14350*/  MUFU.EX2 R189, R189 ;  /* 0x000000bd00bd7308 */ /* 0x000f220000000800 */
[----:B--2---:R-:W-:Y:S02]  /*14360*/  F2FP.F16.F32.PACK_AB R52, R191, R196 ;  /* 0x000000c4bf34723e */ /* 0x004fe400000000ff */
[----:B------:R-:W-:Y:S02]  /*14370*/  F2FP.F16.F32.PACK_AB R54, R187, R192 ;  /* 0x000000c0bb36723e */ /* 0x000fe400000000ff */
[----:B---3--:R-:W-:Y:S01]  /*14380*/  F2FP.F16.F32.PACK_AB R53, R193, R198 ;  /* 0x000000c6c135723e */ /* 0x008fe200000000ff */
[----:B------:R-:W2:Y:S01]  /*14390*/  LDSM.16.MT88.4 R68, [R118+0xc000] ;  /* 0x00c000007644783b */ /* 0x000ea20000004200 */
[----:B------:R-:W-:Y:S01]  /*143a0*/  FADD.FTZ R198, R198, R203 ;  /* 0x000000cbc6c67221 */ /* 0x000fe20000010000 */
[----:B----4-:R-:W-:-:S03]  /*143b0*/  F2FP.F16.F32.PACK_AB R55, R189, R194 ;  /* 0x000000c2bd37723e */ /* 0x010fc600000000ff */
        /* <DEDUP_REMOVED lines=13> */
[C---:B------:R-:W-:Y:S01]  /*14490*/  HMMA.16816.F32 R32, R52.reuse, R70, R32 ;  /* 0x000000463420723c */ /* 0x040fe20000001820 */
[----:B------:R-:W2:Y:S07]  /*144a0*/  LDSM.16.MT88.4 R68, [R118+0xa400] ;  /* 0x00a400007644783b */ /* 0x000eae0000004200 */
[C---:B---3--:R-:W-:Y:S08]  /*144b0*/  HMMA.16816.F32 R36, R52.reuse, R64, R36 ;  /* 0x000000403424723c */ /* 0x048ff00000001824 */
        /* <DEDUP_REMOVED lines=41> */
[C---:B------:R-:W-:Y:S03]  /*14750*/  HMMA.16816.F32 R8, R108.reuse, R74, R8 ;  /* 0x0000004a6c08723c */ /* 0x040fe60000001808 */
[----:B------:R-:W5:Y:S05]  /*14760*/  MUFU.EX2 R54, R54 ;  /* 0x0000003600367308 */ /* 0x000f6a0000000800 */
[----:B------:R-:W-:Y:S01]  /*14770*/  HMMA.16816.F32 R20, R108, R64, R20 ;  /* 0x000000406c14723c */ /* 0x000fe20000001814 */
[----:B------:R-:W-:-:S02]  /*14780*/  FADD.FTZ R65, R132, R77 ;  /* 0x0000004d84417221 */ /* 0x000fc40000010000 */
[----:B------:R-:W4:Y:S02]  /*14790*/  LDSM.16.MT88.4 R76, [R118+0xa800] ;  /* 0x00a80000764c783b */ /* 0x000f240000004200 */
[----:B------:R-:W-:-:S03]  /*147a0*/  FADD.FTZ R128, R128, R65 ;  /* 0x0000004180807221 */ /* 0x000fc60000010000 */
[----:B------:R-:W-:Y:S01]  /*147b0*/  HMMA.16816.F32 R24, R108, R66, R24 ;  /* 0x000000426c18723c */ /* 0x000fe20000001818 */
[----:B------:R-:W-:-:S07]  /*147c0*/  FADD.FTZ R128, R57, R128 ;  /* 0x0000008039807221 */ /* 0x000fce0000010000 */
[----:B--2---:R-:W-:Y:S01]  /*147d0*/  HMMA.16816.F32 R44, R108, R4, R44 ;  /* 0x000000046c2c723c */ /* 0x004fe2000000182c */
[----:B-1----:R-:W-:Y:S02]  /*147e0*/  F2FP.F16.F32.PACK_AB R4, R60, R61 ;  /* 0x0000003d3c04723e */ /* 0x002fe400000000ff */
[----:B------:R-:W-:Y:S01]  /*147f0*/  F2FP.F16.F32.PACK_AB R5, R55, R62 ;  /* 0x0000003e3705723e */ /* 0x000fe200000000ff */
[----:B------:R-:W-:-:S04]  /*14800*/  FADD.FTZ R62, R62, R167 ;  /* 0x000000a73e3e7221 */ /* 0x000fc80000010000 */
[----:B------:R-:W-:Y:S01]  /*14810*/  HMMA.16816.F32 R108, R108, R6, R48 ;  /* 0x000000066c6c723c */ /* 0x000fe20000001830 */
[----:B---3--:R-:W-:Y:S01]  /*14820*/  F2FP.F16.F32.PACK_AB R6, R52, R53 ;  /* 0x000000353406723e */ /* 0x008fe200000000ff */
[----:B------:R-:W-:Y:S01]  /*14830*/  FADD.FTZ R62, R55, R62 ;  /* 0x0000003e373e7221 */ /* 0x000fe20000010000 */
[----:B-----5:R-:W-:-:S03]  /*14840*/  F2FP.F16.F32.PACK_AB R7, R54, R63 ;  /* 0x0000003f3607723e */ /* 0x020fc600000000ff */
[----:B------:R-:W-:-:S04]  /*14850*/  FADD.FTZ R63, R63, R62 ;  /* 0x0000003e3f3f7221 */ /* 0x000fc80000010000 */
[----:B----4-:R-:W-:Y:S01]  /*14860*/  HMMA.16816.F32 R112, R4, R68, R112 ;  /* 0x000000440470723c */ /* 0x010fe20000001870 */
        /* <DEDUP_REMOVED lines=8> */
[----:B------:R-:W-:Y:S01]  /*148f0*/  HMMA.16816.F32 R72, R4, R76, R12 ;  /* 0x0000004c0448723c */ /* 0x000fe2000000180c */
        /* <DEDUP_REMOVED lines=61> */
.L_x_1770:
        /* <DEDUP_REMOVED lines=13> */
.L_x_1780:
        /* <DEDUP_REMOVED lines=19> */
[----:B------:R-:W5:Y:S02]  /*14ed0*/  I2F.RP R11, R4 ;  /* 0x00000004000b7306 */ /* 0x000f640000209400 */
[----:B------:R-:W-:Y:S08]  /*14ee0*/  ISETP.GE.AND P1, PT, R6, RZ, PT ;  /* 0x000000ff0600720c */ /* 0x000ff00003f26270 */
        /* <DEDUP_REMOVED lines=37> */
[----:B------:R-:W-:Y:S02]  /*15140*/  IMAD R9, R8, R9, -0x80 ;  /* 0xffffff8008097424 */ /* 0x000fe400078e0209 */
[----:B------:R-:W2:Y:S03]  /*15150*/  LDG.E R11, desc[UR6][R18.64] ;  /* 0x00000006120b7981 */ /* 0x000ea6000c1e1900 */
[----:B------:R-:W-:Y:S01]  /*15160*/  SHF.R.S32.HI R13, RZ, 0x1f, R9 ;  /* 0x0000001fff0d7819 */ /* 0x000fe20000011409 */
[----:B------:R-:W2:Y:S04]  /*15170*/  LDG.E R6, desc[UR6][R16.64] ;  /* 0x0000000610067981 */ /* 0x000ea8000c1e1900 */
[-C--:B-----5:R-:W-:Y:S02]  /*15180*/  IMAD R8, R13, R4.reuse, RZ ;  /* 0x000000040d087224 */ /* 0x0a0fe400078e02ff */
[C---:B------:R-:W-:Y:S04]  /*15190*/  IMAD.WIDE.U32 R12, R9.reuse, R4, RZ ;  /* 0x00000004090c7225 */ /* 0x040fe800078e00ff */
[----:B------:R-:W-:Y:S05]  /*151a0*/  IMAD R8, R9, R5, R8 ;  /* 0x0000000509087224 */ /* 0x000fea00078e0208 */
[----:B------:R-:W-:Y:S01]  /*151b0*/  IADD3 R13, PT, PT, R13, R8, RZ ;  /* 0x000000080d0d7210 */ /* 0x000fe20007ffe0ff */
[----:B--2---:R-:W-:Y:S04]  /*151c0*/  IMAD.IADD R11, R11, 0x1, -R6 ;  /* 0x000000010b0b7824 */ /* 0x004fe800078e0a06 */
[----:B---3--:R-:W-:Y:S01]  /*151d0*/  IMAD.WIDE.U32 R12, R11, UR10, R12 ;  /* 0x0000000a0b0c7c25 */ /* 0x008fe2000f8e000c */
[----:B------:R-:W-:Y:S02]  /*151e0*/  SHF.R.S32.HI R5, RZ, 0x1f, R11 ;  /* 0x0000001fff057819 */ /* 0x000fe4000001140b */
[C---:B------:R-:W-:Y:S03]  /*151f0*/  LEA R148, P1, R12.reuse, R2, 0x1 ;  /* 0x000000020c947211 */ /* 0x040fe600078208ff */
[----:B------:R-:W-:Y:S04]  /*15200*/  IMAD R6, R5, UR10, RZ ;  /* 0x0000000a05067c24 */ /* 0x000fe8000f8e02ff */
[----:B------:R-:W-:Y:S04]  /*15210*/  IMAD R6, R11, UR11, R6 ;  /* 0x0000000b0b067c24 */ /* 0x000fe8000f8e0206 */
[----:B------:R-:W-:Y:S05]  /*15220*/  IMAD.IADD R149, R13, 0x1, R6 ;  /* 0x000000010d957824 */ /* 0x000fea00078e0206 */
[----:B------:R-:W-:Y:S07]  /*15230*/  LEA.HI.X R149, R12, R0, R149, 0x1, P1 ;  /* 0x000000000c957211 */ /* 0x000fee00008f0c95 */
.L_x_1777:
[C---:B------:R-:W-:Y:S01]  /*15240*/  IMAD.SHL.U32 R5, R4.reuse, 0x40, RZ ;  /* 0x0000004004057824 */ /* 0x040fe200078e00ff */
[----:B------:R-:W-:Y:S01]  /*15250*/  @!PT LDS RZ, [RZ] ;  /* 0x00000000fffff984 */ /* 0x000fe20000000800 */
[----:B------:R-:W-:Y:S01]  /*15260*/  @!PT LDS RZ, [RZ] ;  /* 0x00000000fffff984 */ /* 0x000fe20000000800 */
[----:B------:R-:W-:Y:S01]  /*15270*/  @!PT LDS RZ, [RZ] ;  /* 0x00000000fffff984 */ /* 0x000fe20000000800 */
[----:B------:R-:W-:Y:S01]  /*15280*/  LDGSTS.E.BYPASS.LTC128B.128 [R159+0x9000], desc[UR6][R148.64] ;  /* 0x09000000949f7fae */ /* 0x000fe2000b981a06 */
[----:B----4-:R-:W-:Y:S03]  /*15290*/  SHF.L.U64.HI R4, R4, 0x6, R7 ;  /* 0x0000000604047819 */ /* 0x010fe60000010207 */
[C---:B------:R-:W-:Y:S01]  /*152a0*/  IADD3 R6, P1, PT, R5.reuse, R148, RZ ;  /* 0x0000009405067210 */ /* 0x040fe20007f3e0ff */
[----:B------:R-:W-:Y:S03]  /*152b0*/  LDGSTS.E.BYPASS.LTC128B.128 [R159+0xb000], desc[UR6][R148.64+0x40] ;  /* 0x0b000040949f7fae */ /* 0x000fe6000b981a06 */
[C---:B------:R-:W-:Y:S01]  /*152c0*/  IADD3 R12, P2, PT, R5.reuse, R6, RZ ;  /* 0x00000006050c7210 */ /* 0x040fe20007f5e0ff */
[C---:B------:R-:W-:Y:S01]  /*152d0*/  IMAD.X R7, R4.reuse, 0x1, R149, P1 ;  /* 0x0000000104077824 */ /* 0x040fe200008e0695 */
[----:B------:R-:W-:Y:S02]  /*152e0*/  LDGSTS.E.BYPASS.LTC128B.128 [R159+0xd000], desc[UR6][R148.64+0x80] ;  /* 0x0d000080949f7fae */ /* 0x000fe4000b981a06 */
[----:B------:R-:W-:Y:S01]  /*152f0*/  IADD3 R14, P1, PT, R5, R12, RZ ;  /* 0x0000000c050e7210 */ /* 0x000fe20007f3e0ff */
[C---:B------:R-:W-:Y:S02]  /*15300*/  IMAD.X R13, R4.reuse, 0x1, R7, P2 ;  /* 0x00000001040d7824 */ /* 0x040fe400010e0607 */
[----:B------:R-:W-:Y:S02]  /*15310*/  LDGSTS.E.BYPASS.LTC128B.128 [R159+0x9800], desc[UR6][R6.64] ;  /* 0x09800000069f7fae */ /* 0x000fe4000b981a06 */
[----:B------:R-:W-:Y:S03]  /*15320*/  IMAD.X R15, R4, 0x1, R13, P1 ;  /* 0x00000001040f7824 */ /* 0x000fe600008e060d */
[----:B------:R-:W-:Y:S01]  /*15330*/  LDGSTS.E.BYPASS.LTC128B.128 [R159+0xb800], desc[UR6][R6.64+0x40] ;  /* 0x0b800040069f7fae */ /* 0x000fe2000b981a06 */
[----:B------:R-:W-:Y:S04]  /*15340*/  ISETP.NE.AND P1, PT, R161, 0x1, PT ;  /* 0x00000001a100780c */ /* 0x000fe80003f25270 */
[----:B------:R4:W-:Y:S05]  /*15350*/  LDGSTS.E.BYPASS.LTC128B.128 [R159+0xd800], desc[UR6][R6.64+0x80] ;  /* 0x0d800080069f7fae */ /* 0x0009ea000b981a06 */
[----:B------:R-:W-:Y:S05]  /*15360*/  LDGSTS.E.BYPASS.LTC128B.128 [R159+0xa000], desc[UR6][R12.64] ;  /* 0x0a0000000c9f7fae */ /* 0x000fea000b981a06 */
[----:B------:R-:W-:Y:S05]  /*15370*/  LDGSTS.E.BYPASS.LTC128B.128 [R159+0xc000], desc[UR6][R12.64+0x40] ;  /* 0x0c0000400c9f7fae */ /* 0x000fea000b981a06 */
[----:B------:R-:W-:Y:S05]  /*15380*/  LDGSTS.E.BYPASS.LTC128B.128 [R159+0xe000], desc[UR6][R12.64+0x80] ;  /* 0x0e0000800c9f7fae */ /* 0x000fea000b981a06 */
[----:B------:R-:W-:Y:S05]  /*15390*/  LDGSTS.E.BYPASS.LTC128B.128 [R159+0xa800], desc[UR6][R14.64] ;  /* 0x0a8000000e9f7fae */ /* 0x000fea000b981a06 */
[----:B------:R-:W-:Y:S05]  /*153a0*/  LDGSTS.E.BYPASS.LTC128B.128 [R159+0xc800], desc[UR6][R14.64+0x40] ;  /* 0x0c8000400e9f7fae */ /* 0x000fea000b981a06 */
[----:B------:R5:W-:Y:S05]  /*153b0*/  LDGSTS.E.BYPASS.LTC128B.128 [R159+0xe800], desc[UR6][R14.64+0x80] ;  /* 0x0e8000800e9f7fae */ /* 0x000bea000b981a06 */
[----:B------:R-:W-:Y:S05]  /*153c0*/  LDSM.16.M88.4 R64, [R144] ;  /* 0x000000009040783b */ /* 0x000fea0000000200 */
[----:B------:R-:W4:Y:S05]  /*153d0*/  LDSM.16.M88.4 R8, [R143+0x3000] ;  /* 0x003000008f08783b */ /* 0x000f2a0000000200 */
[----:B------:R-:W5:Y:S05]  /*153e0*/  LDSM.16.M88.4 R16, [R143+0x3400] ;  /* 0x003400008f10783b */ /* 0x000f6a0000000200 */
[----:B------:R-:W1:Y:S05]  /*153f0*/  LDSM.16.M88.4 R24, [R143+0x3800] ;  /* 0x003800008f18783b */ /* 0x000e6a0000000200 */
[----:B------:R-:W0:Y:S05]  /*15400*/  LDGDEPBAR ;  /* 0x00000000000079af */ /* 0x000e2a0000000000 */
[----:B------:R-:W2:Y:S05]  /*15410*/  LDSM.16.M88.4 R32, [R143+0x3c00] ;  /* 0x003c00008f20783b */ /* 0x000eaa0000000200 */
[----:B------:R-:W3:Y:S05]  /*15420*/  LDSM.16.M88.4 R40, [R143+0x4000] ;  /* 0x004000008f28783b */ /* 0x000eea0000000200 */
[----:B------:R-:W3:Y:S05]  /*15430*/  LDSM.16.M88.4 R48, [R143+0x4400] ;  /* 0x004400008f30783b */ /* 0x000eea0000000200 */
[----:B------:R-:W3:Y:S05]  /*15440*/  LDSM.16.M88.4 R56, [R143+0x4800] ;  /* 0x004800008f38783b */ /* 0x000eea0000000200 */
[----:B------:R-:W3:Y:S01]  /*15450*/  LDSM.16.M88.4 R120, [R143+0x4c00] ;  /* 0x004c00008f78783b */ /* 0x000ee20000000200 */
[C---:B----4-:R-:W-:Y:S04]  /*15460*/  HMMA.16816.F32 R4, R64.reuse, R8, RZ ;  /* 0x000000084004723c */ /* 0x050fe800000018ff */
[----:B------:R-:W-:Y:S04]  /*15470*/  LDSM.16.M88.4 R124, [R142] ;  /* 0x000000008e7c783b */ /* 0x000fe80000000200 */
[C---:B------:R-:W-:Y:S01]  /*15480*/  HMMA.16816.F32 R8, R64.reuse, R10, RZ ;  /* 0x0000000a4008723c */ /* 0x040fe200000018ff */
[----:B------:R-:W4:Y:S05]  /*15490*/  LDSM.16.M88.4 R128, [R140+0x3000] ;  /* 0x003000008c80783b */ /* 0x000f2a0000000200 */
[----:B------:R-:W4:Y:S02]  /*154a0*/  LDSM.16.M88.4 R132, [R140+0x3400] ;  /* 0x003400008c84783b */ /* 0x000f240000000200 */
[C---:B-----5:R-:W-:Y:S03]  /*154b0*/  HMMA.16816.F32 R12, R64.reuse, R16, RZ ;  /* 0x00000010400c723c */ /* 0x060fe600000018ff */
[----:B------:R-:W5:Y:S05]  /*154c0*/  LDSM.16.M88.4 R136, [R140+0x3800] ;  /* 0x003800008c88783b */ /* 0x000f6a0000000200 */
[C---:B------:R-:W-:Y:S08]  /*154d0*/  HMMA.16816.F32 R16, R64.reuse, R18, RZ ;  /* 0x000000124010723c */ /* 0x040ff000000018ff */
[C---:B-1----:R-:W-:Y:S08]  /*154e0*/  HMMA.16816.F32 R20, R64.reuse, R24, RZ ;  /* 0x000000184014723c */ /* 0x042ff000000018ff */
[C---:B------:R-:W-:Y:S08]  /*154f0*/  HMMA.16816.F32 R24, R64.reuse, R26, RZ ;  /* 0x0000001a4018723c */ /* 0x040ff000000018ff */
[C---:B--2---:R-:W-:Y:S08]  /*15500*/  HMMA.16816.F32 R28, R64.reuse, R32, RZ ;  /* 0x00000020401c723c */ /* 0x044ff000000018ff */
        /* <DEDUP_REMOVED lines=210> */
.L_x_1779:
[----:B------:R-:W-:Y:S01]  /*16230*/  IMAD.MOV.U32 R147, RZ, RZ, R145 ;  /* 0x000000ffff937224 */ /* 0x000fe200078e0091 */
[C---:B------:R-:W-:Y:S01]  /*16240*/  SHF.L.U64.HI R119, R120.reuse, 0x6, R119 ;  /* 0x0000000678777819 */ /* 0x040fe20000010277 */
[----:B------:R-:W-:Y:S03]  /*16250*/  IMAD.SHL.U32 R121, R120, 0x40, RZ ;  /* 0x0000004078797824 */ /* 0x000fe600078e00ff */
[----:B------:R-:W-:Y:S01]  /*16260*/  @!PT LDS RZ, [RZ] ;  /* 0x00000000fffff984 */ /* 0x000fe20000000800 */
[----:B------:R-:W-:Y:S01]  /*16270*/  @!PT LDS RZ, [RZ] ;  /* 0x00000000fffff984 */ /* 0x000fe20000000800 */
[----:B------:R-:W-:Y:S01]  /*16280*/  @!PT LDS RZ, [RZ] ;  /* 0x00000000fffff984 */ /* 0x000fe20000000800 */
[----:B------:R1:W-:Y:S02]  /*16290*/  LDGSTS.E.BYPASS.LTC128B.128 [R159+0x3000], desc[UR6][R146.64] ;  /* 0x03000000929f7fae */ /* 0x0003e4000b981a06 */
[C---:B------:R-:W-:Y:S02]  /*162a0*/  IADD3 R122, P1, PT, R121.reuse, R146, RZ ;  /* 0x00000092797a7210 */ /* 0x040fe40007f3e0ff */
        /* <DEDUP_REMOVED lines=17> */
.L_x_1778:
        /* <DEDUP_REMOVED lines=145> */
[--C-:B------:R-:W-:Y:S01]  /*16cd0*/  FFMA.FTZ R166, R15, UR4, -R139.reuse ;  /* 0x000000040fa67c23 */ /* 0x100fe2000801088b */
[----:B------:R-:W-:Y:S01]  /*16ce0*/  FMUL.FTZ R15, R3, R111 ;  /* 0x0000006f030f7220 */ /* 0x000fe20000410000 */
[--C-:B------:R-:W-:Y:S01]  /*16cf0*/  FFMA.FTZ R174, R36, UR4, -R168.reuse ;  /* 0x0000000424ae7c23 */ /* 0x100fe200080108a8 */
[C---:B------:R-:W-:Y:S01]  /*16d00*/  HMMA.16816.F32 R80, R112.reuse, R128, R80 ;  /* 0x000000807050723c */ /* 0x040fe20000001850 */
[----:B------:R-:W-:Y:S03]  /*16d10*/  LDSM.16.MT88.4 R108, [R141+0xb400] ;  /* 0x00b400008d6c783b */ /* 0x000fe60000004200 */
[----:B------:R-:W-:Y:S01]  /*16d20*/  MUFU.EX2 R136, R136 ;  /* 0x0000008800887308 */ /* 0x000fe20000000800 */
[--C-:B------:R-:W-:Y:S01]  /*16d30*/  FFMA.FTZ R36, R49, UR4, -R168.reuse ;  /* 0x0000000431247c23 */ /* 0x100fe200080108a8 */
[--C-:B------:R-:W-:Y:S01]  /*16d40*/  FFMA.FTZ R177, R37, UR4, -R168.reuse ;  /* 0x0000000425b17c23 */ /* 0x100fe200080108a8 */
[--C-:B------:R-:W-:Y:S01]  /*16d50*/  FFMA.FTZ R37, R48, UR4, -R168.reuse ;  /* 0x0000000430257c23 */ /* 0x100fe200080108a8 */
[--C-:B------:R-:W-:Y:S01]  /*16d60*/  FFMA.FTZ R176, R38, UR4, -R139.reuse ;  /* 0x0000000426b07c23 */ /* 0x100fe2000801088b */
[--C-:B------:R-:W-:Y:S01]  /*16d70*/  FFMA.FTZ R38, R45, UR4, -R168.reuse ;  /* 0x000000042d267c23 */ /* 0x100fe200080108a8 */
[C---:B------:R-:W-:Y:S01]  /*16d80*/  HMMA.16816.F32 R84, R112.reuse, R130, R84 ;  /* 0x000000827054723c */ /* 0x040fe20000001854 */
[----:B------:R-:W4:Y:S03]  /*16d90*/  LDSM.16.MT88.4 R128, [R118+0xd000] ;  /* 0x00d000007680783b */ /* 0x000f260000004200 */
[----:B------:R-:W-:Y:S01]  /*16da0*/  MUFU.EX2 R49, R37 ;  /* 0x0000002500317308 */ /* 0x000fe20000000800 */
[--C-:B------:R-:W-:Y:S01]  /*16db0*/  FFMA.FTZ R175, R39, UR4, -R139.reuse ;  /* 0x0000000427af7c23 */ /* 0x100fe2000801088b */
[--C-:B------:R-:W-:Y:S01]  /*16dc0*/  FFMA.FTZ R39, R44, UR4, -R168.reuse ;  /* 0x000000042c277c23 */ /* 0x100fe200080108a8 */
[--C-:B------:R-:W-:Y:S07]  /*16dd0*/  FFMA.FTZ R178, R40, UR4, -R168.reuse ;  /* 0x0000000428b27c23 */ /* 0x100fee00080108a8 */
[----:B------:R-:W-:Y:S01]  /*16de0*/  MUFU.EX2 R44, R43 ;  /* 0x0000002b002c7308 */ /* 0x000fe20000000800 */
[--C-:B------:R-:W-:Y:S01]  /*16df0*/  FFMA.FTZ R40, R52, UR4, -R168.reuse ;  /* 0x0000000434287c23 */ /* 0x100fe200080108a8 */
[--C-:B------:R-:W-:Y:S01]  /*16e00*/  FFMA.FTZ R52, R50, UR4, -R139.reuse ;  /* 0x0000000432347c23 */ /* 0x100fe2000801088b */
[C---:B-1----:R-:W-:Y:S07]  /*16e10*/  HMMA.16816.F32 R88, R112.reuse, R120, R88 ;  /* 0x000000787058723c */ /* 0x042fee0000001858 */
[----:B------:R-:W-:Y:S01]  /*16e20*/  MUFU.EX2 R45, R39 ;  /* 0x00000027002d7308 */ /* 0x000fe20000000800 */
[--C-:B------:R-:W-:Y:S01]  /*16e30*/  FFMA.FTZ R135, R16, UR4, -R168.reuse ;  /* 0x0000000410877c23 */ /* 0x100fe200080108a8 */
[----:B--2---:R-:W-:Y:S08]  /*16e40*/  F2FP.F16.F32.PACK_AB R16, R133, R134 ;  /* 0x000000868510723e */ /* 0x004ff000000000ff */
[----:B------:R-:W-:Y:S01]  /*16e50*/  MUFU.EX2 R48, R38 ;  /* 0x0000002600307308 */ /* 0x000fe20000000800 */
[--C-:B------:R-:W-:Y:S01]  /*16e60*/  FFMA.FTZ R138, R17, UR4, -R168.reuse ;  /* 0x00000004118a7c23 */ /* 0x100fe200080108a8 */
[--C-:B------:R-:W-:Y:S01]  /*16e70*/  FFMA.FTZ R137, R18, UR4, -R139.reuse ;  /* 0x0000000412897c23 */ /* 0x100fe2000801088b */
[C---:B------:R-:W-:Y:S01]  /*16e80*/  HMMA.16816.F32 R92, R112.reuse, R122, R92 ;  /* 0x0000007a705c723c */ /* 0x040fe2000000185c */
[----:B------:R-:W1:Y:S06]  /*16e90*/  LDSM.16.MT88.4 R120, [R141+0x9400] ;  /* 0x009400008d78783b */ /* 0x000e6c0000004200 */
[----:B------:R2:W-:Y:S01]  /*16ea0*/  MUFU.EX2 R50, R36 ;  /* 0x0000002400327308 */ /* 0x0005e20000000800 */
[--C-:B------:R-:W-:Y:S01]  /*16eb0*/  FFMA.FTZ R53, R53, UR4, -R168.reuse ;  /* 0x0000000435357c23 */ /* 0x100fe200080108a8 */
[--C-:B------:R-:W-:Y:S01]  /*16ec0*/  FFMA.FTZ R56, R56, UR4, -R168.reuse ;  /* 0x0000000438387c23 */ /* 0x100fe200080108a8 */
[--C-:B------:R-:W-:Y:S07]  /*16ed0*/  FFMA.FTZ R57, R57, UR4, -R168.reuse ;  /* 0x0000000439397c23 */ /* 0x100fee00080108a8 */
        /* <DEDUP_REMOVED lines=8> */
[--C-:B------:R-:W-:Y:S01]  /*16f60*/  FFMA.FTZ R116, R58, UR4, -R139.reuse ;  /* 0x000000043a747c23 */ /* 0x100fe2000801088b */
[C---:B------:R-:W-:Y:S01]  /*16f70*/  HMMA.16816.F32 R100, R112.reuse, R126, R100 ;  /* 0x0000007e7064723c */ /* 0x040fe20000001864 */
[----:B------:R-:W3:Y:S07]  /*16f80*/  LDSM.16.MT88.4 R124, [R118+0x9400] ;  /* 0x00940000767c783b */ /* 0x000eee0000004200 */
[----:B------:R-:W-:Y:S01]  /*16f90*/  MUFU.EX2 R56, R56 ;  /* 0x0000003800387308 */ /* 0x000fe20000000800 */
[--C-:B------:R-:W-:Y:S01]  /*16fa0*/  FFMA.FTZ R60, R60, UR4, -R168.reuse ;  /* 0x000000043c3c7c23 */ /* 0x100fe200080108a8 */
[--C-:B------:R-:W-:Y:S01]  /*16fb0*/  FFMA.FTZ R61, R61, UR4, -R168.reuse ;  /* 0x000000043d3d7c23 */ /* 0x100fe200080108a8 */
[--C-:B------:R-:W-:Y:S07]  /*16fc0*/  FFMA.FTZ R64, R64, UR4, -R168.reuse ;  /* 0x0000000440407c23 */ /* 0x100fee00080108a8 */
        /* <DEDUP_REMOVED lines=26> */
[----:B------:R-:W-:Y:S09]  /*17170*/  FADD.FTZ R7, R7, R132 ;  /* 0x0000008407077221 */ /* 0x000ff20000010000 */
[----:B------:R-:W-:Y:S01]  /*17180*/  MUFU.EX2 R130, R130 ;  /* 0x0000008200827308 */ /* 0x000fe20000000800 */
[----:B-1----:R-:W-:Y:S09]  /*17190*/  F2FP.F16.F32.PACK_AB R19, R128, R137 ;  /* 0x000000898013723e */ /* 0x002ff200000000ff */
[----:B------:R-:W-:Y:S01]  /*171a0*/  MUFU.EX2 R131, R131 ;  /* 0x0000008300837308 */ /* 0x000fe20000000800 */
[C---:B------:R-:W-:Y:S09]  /*171b0*/  HMMA.16816.F32 R8, R16.reuse, R120, R8 ;  /* 0x000000781008723c */ /* 0x040ff20000001808 */
[----:B------:R-:W-:Y:S10]  /*171c0*/  MUFU.EX2 R166, R166 ;  /* 0x000000a600a67308 */ /* 0x000ff40000000800 */
[----:B------:R-:W-:Y:S01]  /*171d0*/  MUFU.EX2 R171, R171 ;  /* 0x000000ab00ab7308 */ /* 0x000fe20000000800 */
[C---:B------:R-:W-:Y:S01]  /*171e0*/  HMMA.16816.F32 R68, R16.reuse, R122, R68 ;  /* 0x0000007a1044723c */ /* 0x040fe20000001844 */
[----:B------:R-:W1:Y:S08]  /*171f0*/  LDSM.16.MT88.4 R120, [R141+0xd400] ;  /* 0x00d400008d78783b */ /* 0x000e700000004200 */
[----:B------:R-:W-:Y:S10]  /*17200*/  MUFU.EX2 R172, R172 ;  /* 0x000000ac00ac7308 */ /* 0x000ff40000000800 */
[----:B------:R-:W-:Y:S01]  /*17210*/  MUFU.EX2 R173, R173 ;  /* 0x000000ad00ad7308 */ /* 0x000fe20000000800 */
[C---:B---3--:R-:W-:Y:S09]  /*17220*/  HMMA.16816.F32 R72, R16.reuse, R124, R72 ;  /* 0x0000007c1048723c */ /* 0x048ff20000001848 */
[----:B------:R-:W-:Y:S01]  /*17230*/  MUFU.EX2 R174, R174 ;  /* 0x000000ae00ae7308 */ /* 0x000fe20000000800 */
[--C-:B------:R-:W-:Y:S01]  /*17240*/  FFMA.FTZ R125, R20, UR4, -R168.reuse ;  /* 0x00000004147d7c23 */ /* 0x100fe200080108a8 */
[--C-:B------:R-:W-:Y:S08]  /*17250*/  FFMA.FTZ R124, R23, UR4, -R139.reuse ;  /* 0x00000004177c7c23 */ /* 0x100ff0000801088b */
[----:B------:R-:W-:Y:S01]  /*17260*/  MUFU.EX2 R177, R177 ;  /* 0x000000b100b17308 */ /* 0x000fe20000000800 */
[C---:B------:R-:W-:Y:S09]  /*17270*/  HMMA.16816.F32 R76, R16.reuse, R126, R76 ;  /* 0x0000007e104c723c */ /* 0x040ff2000000184c */
[----:B------:R-:W-:Y:S01]  /*17280*/  MUFU.EX2 R125, R125 ;  /* 0x0000007d007d7308 */ /* 0x000fe20000000800 */
[--C-:B------:R-:W-:Y:S01]  /*17290*/  FFMA.FTZ R126, R21, UR4, -R168.reuse ;  /* 0x00000004157e7c23 */ /* 0x100fe200080108a8 */
[--C-:B------:R-:W-:Y:S02]  /*172a0*/  FFMA.FTZ R127, R22, UR4, -R139.reuse ;  /* 0x00000004167f7c23 */ /* 0x100fe4000801088b */
[----:B------:R-:W-:Y:S06]  /*172b0*/  LDSM.16.MT88.4 R20, [R141+0xb800] ;  /* 0x00b800008d14783b */ /* 0x000fec0000004200 */
[----:B------:R-:W-:Y:S01]  /*172c0*/  MUFU.EX2 R124, R124 ;  /* 0x0000007c007c7308 */ /* 0x000fe20000000800 */
[C---:B------:R-:W-:Y:S09]  /*172d0*/  HMMA.16816.F32 R80, R16.reuse, R108, R80 ;  /* 0x0000006c1050723c */ /* 0x040ff20000001850 */
[----:B------:R-:W2:Y:S10]  /*172e0*/  MUFU.EX2 R126, R126 ;  /* 0x0000007e007e7308 */ /* 0x000eb40000000800 */
[----:B------:R-:W3:Y:S01]  /*172f0*/  MUFU.EX2 R127, R127 ;  /* 0x0000007f007f7308 */ /* 0x000ee20000000800 */
[C---:B------:R-:W-:Y:S01]  /*17300*/  HMMA.16816.F32 R84, R16.reuse, R110, R84 ;  /* 0x0000006e1054723c */ /* 0x040fe20000001854 */
[----:B------:R-:W4:Y:S08]  /*17310*/  LDSM.16.MT88.4 R108, [R118+0xd400] ;  /* 0x00d40000766c783b */ /* 0x000f300000004200 */
        /* <DEDUP_REMOVED lines=9> */
[C---:B-1----:R-:W-:Y:S09]  /*173b0*/  HMMA.16816.F32 R96, R16.reuse, R120, R96 ;  /* 0x000000781060723c */ /* 0x042ff20000001860 */
[----:B------:R-:W-:Y:S10]  /*173c0*/  MUFU.EX2 R51, R51 ;  /* 0x0000003300337308 */ /* 0x000ff40000000800 */
[----:B------:R-:W-:Y:S01]  /*173d0*/  MUFU.EX2 R60, R60 ;  /* 0x0000003c003c7308 */ /* 0x000fe20000000800 */
[C---:B------:R-:W-:Y:S01]  /*173e0*/  HMMA.16816.F32 R100, R16.reuse, R122, R100 ;  /* 0x0000007a1064723c */ /* 0x040fe20000001864 */
[----:B------:R-:W1:Y:S08]  /*173f0*/  LDSM.16.MT88.4 R120, [R118+0x9800] ;  /* 0x009800007678783b */ /* 0x000e700000004200 */
[----:B------:R-:W-:Y:S10]  /*17400*/  MUFU.EX2 R61, R61 ;  /* 0x0000003d003d7308 */ /* 0x000ff40000000800 */
[----:B------:R-:W-:Y:S01]  /*17410*/  MUFU.EX2 R62, R62 ;  /* 0x0000003e003e7308 */ /* 0x000fe20000000800 */
[C---:B----4-:R-:W-:Y:S09]  /*17420*/  HMMA.16816.F32 R104, R16.reuse, R108, R104 ;  /* 0x0000006c1068723c */ /* 0x050ff20000001868 */
[----:B------:R-:W-:Y:S10]  /*17430*/  MUFU.EX2 R63, R63 ;  /* 0x0000003f003f7308 */ /* 0x000ff40000000800 */
[----:B------:R-:W-:Y:S01]  /*17440*/  MUFU.EX2 R64, R64 ;  /* 0x0000004000407308 */ /* 0x000fe20000000800 */
[----:B------:R-:W-:Y:S01]  /*17450*/  HMMA.16816.F32 R12, R16, R110, R12 ;  /* 0x0000006e100c723c */ /* 0x000fe2000000180c */
[----:B------:R-:W4:Y:S08]  /*17460*/  LDSM.16.MT88.4 R108, [R141+0xd800] ;  /* 0x00d800008d6c783b */ /* 0x000f300000004200 */
[----:B------:R-:W-:Y:S01]  /*17470*/  MUFU.EX2 R66, R66 ;  /* 0x0000004200427308 */ /* 0x000fe20000000800 */
[----:B--2---:R-:W-:Y:S02]  /*17480*/  F2FP.F16.F32.PACK_AB R16, R126, R125 ;  /* 0x0000007d7e10723e */ /* 0x004fe400000000ff */
[----:B---3--:R-:W-:Y:S02]  /*17490*/  F2FP.F16.F32.PACK_AB R17, R124, R127 ;  /* 0x0000007f7c11723e */ /* 0x008fe400000000ff */
[----:B------:R-:W-:Y:S02]  /*174a0*/  F2FP.F16.F32.PACK_AB R18, R131, R130 ;  /* 0x000000828312723e */ /* 0x000fe400000000ff */
[----:B------:R-:W-:Y:S07]  /*174b0*/  F2FP.F16.F32.PACK_AB R19, R167, R166 ;  /* 0x000000a6a713723e */ /* 0x000fee00000000ff */
[C---:B-----5:R-:W-:Y:S08]  /*174c0*/  HMMA.16816.F32 R8, R16.reuse, R112, R8 ;  /* 0x000000701008723c */ /* 0x060ff00000001808 */
[C---:B------:R-:W-:Y:S08]  /*174d0*/  HMMA.16816.F32 R68, R16.reuse, R114, R68 ;  /* 0x000000721044723c */ /* 0x040ff00000001844 */
[C---:B-1----:R-:W-:Y:S03]  /*174e0*/  HMMA.16816.F32 R72, R16.reuse, R120, R72 ;  /* 0x000000781048723c */ /* 0x042fe60000001848 */
[--C-:B------:R-:W-:Y:S01]  /*174f0*/  FFMA.FTZ R120, R31, UR4, -R139.reuse ;  /* 0x000000041f787c23 */ /* 0x100fe2000801088b */
[--C-:B------:R-:W-:Y:S04]  /*17500*/  FFMA.FTZ R121, R32, UR4, -R168.reuse ;  /* 0x0000000420797c23 */ /* 0x100fe800080108a8 */
[C---:B------:R-:W-:Y:S01]  /*17510*/  HMMA.16816.F32 R76, R16.reuse, R122, R76 ;  /* 0x0000007a104c723c */ /* 0x040fe2000000184c */
[----:B------:R-:W-:Y:S02]  /*17520*/  MUFU.EX2 R120, R120 ;  /* 0x0000007800787308 */ /* 0x000fe40000000800 */
[--C-:B------:R-:W-:Y:S01]  /*17530*/  FFMA.FTZ R123, R28, UR4, -R168.reuse ;  /* 0x000000041c7b7c23 */ /* 0x100fe200080108a8 */
[--C-:B------:R-:W-:Y:S01]  /*17540*/  FFMA.FTZ R122, R35, UR4, -R139.reuse ;  /* 0x00000004237a7c23 */ /* 0x100fe2000801088b */
        /* <DEDUP_REMOVED lines=10> */
[----:B------:R-:W3:Y:S09]  /*175f0*/  LDSM.16.MT88.4 R20, [R118+0xd800] ;  /* 0x00d800007614783b */ /* 0x000ef20000004200 */
[----:B------:R-:W5:Y:S01]  /*17600*/  MUFU.EX2 R122, R122 ;  /* 0x0000007a007a7308 */ /* 0x000f620000000800 */
[C---:B------:R-:W-:Y:S09]  /*17610*/  HMMA.16816.F32 R88, R16.reuse, R24, R88 ;  /* 0x000000181058723c */ /* 0x040ff20000001858 */
[----:B------:R-:W5:Y:S01]  /*17620*/  MUFU.EX2 R163, R168 ;  /* 0x000000a800a37308 */ /* 0x000f620000000800 */
[----:B--2---:R-:W-:Y:S01]  /*17630*/  LDSM.16.MT88.4 R40, [R141+0xe800] ;  /* 0x00e800008d28783b */ /* 0x004fe20000004200 */
[C---:B------:R-:W-:Y:S07]  /*17640*/  HMMA.16816.F32 R92, R16.reuse, R26, R92 ;  /* 0x0000001a105c723c */ /* 0x040fee000000185c */
[----:B------:R-:W2:Y:S01]  /*17650*/  LDSM.16.MT88.4 R24, [R141+0x9c00] ;  /* 0x009c00008d18783b */ /* 0x000ea20000004200 */
[C---:B----4-:R-:W-:Y:S08]  /*17660*/  HMMA.16816.F32 R96, R16.reuse, R108, R96 ;  /* 0x0000006c1060723c */ /* 0x050ff00000001860 */
[C---:B------:R-:W-:Y:S01]  /*17670*/  HMMA.16816.F32 R100, R16.reuse, R110, R100 ;  /* 0x0000006e1064723c */ /* 0x040fe20000001864 */
[----:B------:R-:W4:Y:S07]  /*17680*/  LDSM.16.MT88.4 R108, [R118+0x9c00] ;  /* 0x009c0000766c783b */ /* 0x000f2e0000004200 */
[C---:B---3--:R-:W-:Y:S08]  /*17690*/  HMMA.16816.F32 R104, R16.reuse, R20, R104 ;  /* 0x000000141068723c */ /* 0x048ff00000001868 */
[----:B------:R-:W-:Y:S01]  /*176a0*/  HMMA.16816.F32 R12, R16, R22, R12 ;  /* 0x00000016100c723c */ /* 0x000fe2000000180c */
[----:B------:R-:W3:Y:S02]  /*176b0*/  LDSM.16.MT88.4 R20, [R141+0xbc00] ;  /* 0x00bc00008d14783b */ /* 0x000ee40000004200 */
[----:B-1----:R-:W-:Y:S02]  /*176c0*/  F2FP.F16.F32.PACK_AB R16, R170, R123 ;  /* 0x0000007baa10723e */ /* 0x002fe400000000ff */
[----:B------:R-:W-:Y:S02]  /*176d0*/  F2FP.F16.F32.PACK_AB R17, R120, R171 ;  /* 0x000000ab7811723e */ /* 0x000fe400000000ff */
[----:B------:R-:W-:Y:S02]  /*176e0*/  F2FP.F16.F32.PACK_AB R18, R172, R121 ;  /* 0x00000079ac12723e */ /* 0x000fe400000000ff */
[----:B-----5:R-:W-:Y:S07]  /*176f0*/  F2FP.F16.F32.PACK_AB R19, R122, R173 ;  /* 0x000000ad7a13723e */ /* 0x020fee00000000ff */
[C---:B--2---:R-:W-:Y:S08]  /*17700*/  HMMA.16816.F32 R8, R16.reuse, R24, R8 ;  /* 0x000000181008723c */ /* 0x044ff00000001808 */
[C---:B------:R-:W-:Y:S01]  /*17710*/  HMMA.16816.F32 R68, R16.reuse, R26, R68 ;  /* 0x0000001a1044723c */ /* 0x040fe20000001844 */
[----:B------:R-:W1:Y:S07]  /*17720*/  LDSM.16.MT88.4 R24, [R118+0xbc00] ;  /* 0x00bc00007618783b */ /* 0x000e6e0000004200 */
[C---:B----4-:R-:W-:Y:S03]  /*17730*/  HMMA.16816.F32 R72, R16.reuse, R108, R72 ;  /* 0x0000006c1048723c */ /* 0x050fe60000001848 */
[----:B------:R-:W-:Y:S01]  /*17740*/  F2FP.F16.F32.PACK_AB R109, R63, R62 ;  /* 0x0000003e3f6d723e */ /* 0x000fe200000000ff */
[----:B------:R-:W-:Y:S04]  /*17750*/  FADD.FTZ R108, R119, R165 ;  /* 0x000000a5776c7221 */ /* 0x000fe80000010000 */
[C---:B------:R-:W-:Y:S03]  /*17760*/  HMMA.16816.F32 R76, R16.reuse, R110, R76 ;  /* 0x0000006e104c723c */ /* 0x040fe6000000184c */
[----:B------:R-:W-:Y:S01]  /*17770*/  F2FP.F16.F32.PACK_AB R110, R163, R64 ;  /* 0x00000040a36e723e */ /* 0x000fe200000000ff */
[----:B------:R-:W-:Y:S01]  /*17780*/  FADD.FTZ R117, R117, R108 ;  /* 0x0000006c75757221 */ /* 0x000fe20000010000 */
[----:B------:R-:W-:Y:S03]  /*17790*/  F2FP.F16.F32.PACK_AB R108, R61, R60 ;  /* 0x0000003c3d6c723e */ /* 0x000fe600000000ff */
[C---:B---3--:R-:W-:Y:S03]  /*177a0*/  HMMA.16816.F32 R80, R16.reuse, R20, R80 ;  /* 0x000000141050723c */ /* 0x048fe60000001850 */
[----:B------:R-:W-:Y:S01]  /*177b0*/  FADD.FTZ R117, R6, R117 ;  /* 0x0000007506757221 */ /* 0x000fe20000010000 */
[----:B------:R-:W-:Y:S03]  /*177c0*/  FADD.FTZ R6, R134, R7 ;  /* 0x0000000786067221 */ /* 0x000fe60000010000 */
[----:B------:R-:W-:Y:S01]  /*177d0*/  FADD.FTZ R136, R136, R117 ;  /* 0x0000007588887221 */ /* 0x000fe20000010000 */
[C---:B------:R-:W-:Y:S01]  /*177e0*/  HMMA.16816.F32 R84, R16.reuse, R22, R84 ;  /* 0x000000161054723c */ /* 0x040fe20000001854 */
[----:B------:R-:W2:Y:S02]  /*177f0*/  LDSM.16.MT88.4 R20, [R118+0xdc00] ;  /* 0x00dc00007614783b */ /* 0x000ea40000004200 */
[----:B------:R-:W-:Y:S01]  /*17800*/  MOV R117, R0 ;  /* 0x0000000000757202 */ /* 0x000fe20000000f00 */
[----:B------:R-:W-:Y:S01]  /*17810*/  FADD.FTZ R6, R133, R6 ;  /* 0x0000000685067221 */ /* 0x000fe20000010000 */
[----:B------:R-:W-:Y:S03]  /*17820*/  FADD.FTZ R136, R129, R136 ;  /* 0x0000008881887221 */ /* 0x000fe60000010000 */
[----:B------:R-:W-:Y:S01]  /*17830*/  FADD.FTZ R135, R135, R6 ;  /* 0x0000000687877221 */ /* 0x000fe20000010000 */
        /* <DEDUP_REMOVED lines=147> */
.L_x_1776:
[----:B------:R-:W1:Y:S01]  /*18170*/  SHFL.BFLY PT, R11, R164, 0x2, 0x1f ;  /* 0x0c401f00a40b7f89 */ /* 0x000e6200000e0000 */
[----:B------:R-:W2:Y:S01]  /*18180*/  S2UR UR4, SR_CgaCtaId ;  /* 0x00000000000479c3 */ /* 0x000ea20000008800 */
[C---:B------:R-:W-:Y:S01]  /*18190*/  SHF.L.U32 R4, R151.reuse, 0x1, RZ ;  /* 0x0000000197047819 */ /* 0x040fe200000006ff */
[----:B------:R-:W-:Y:S01]  /*181a0*/  UMOV UR5, 0x400 ;  /* 0x0000040000057882 */ /* 0x000fe20000000000 */
[----:B------:R-:W3:Y:S01]  /*181b0*/  SHFL.BFLY PT, R10, R163, 0x2, 0x1f ;  /* 0x0c401f00a30a7f89 */ /* 0x000ee200000e0000 */
[C---:B------:R-:W-:Y:S01]  /*181c0*/  SHF.L.U32 R3, R151.reuse, 0x4, RZ ;  /* 0x0000000497037819 */ /* 0x040fe200000006ff */
[----:B------:R-:W4:Y:S01]  /*181d0*/  LDCU.64 UR8, c[0x0][0x408] ;  /* 0x00008100ff0877ac */ /* 0x000f220008000a00 */
[----:B------:R-:W-:Y:S01]  /*181e0*/  LOP3.LUT R4, R4, 0x6, RZ, 0xc0, !PT ;  /* 0x0000000604047812 */ /* 0x000fe200078ec0ff */
[----:B------:R-:W-:Y:S01]  /*181f0*/  BSSY.RECONVERGENT B0, `(.L_x_1781) ;  /* 0x00000ad000007945 */ /* 0x000fe20003800200 */
[----:B------:R-:W-:Y:S02]  /*18200*/  SHF.L.U32 R5, R151, 0x3, RZ ;  /* 0x0000000397057819 */ /* 0x000fe400000006ff */
[----:B------:R-:W-:-:S02]  /*18210*/  LOP3.LUT R4, R4, 0x3e00, R3, 0xf8, !PT ;  /* 0x00003e0004047812 */ /* 0x000fc400078ef803 */
[----:B------:R-:W-:Y:S02]  /*18220*/  ISETP.NE.AND P1, PT, R150, -0x1, PT ;  /* 0xffffffff9600780c */ /* 0x000fe40003f25270 */
[----:B------:R-:W-:Y:S01]  /*18230*/  LOP3.LUT R4, R4, 0x20, R5, 0xf8, !PT ;  /* 0x0000002004047812 */ /* 0x000fe200078ef805 */
[----:B-1----:R-:W-:Y:S01]  /*18240*/  FADD.FTZ R11, R11, R164 ;  /* 0x000000a40b0b7221 */ /* 0x002fe20000010000 */
[----:B--2---:R-:W-:-:S09]  /*18250*/  ULEA UR4, UR4, UR5, 0x18 ;  /* 0x0000000504047291 */ /* 0x004fd2000f8ec0ff */
[----:B------:R-:W1:Y:S01]  /*18260*/  @P1 LDC.64 R16, c[0x0][0x408] ;  /* 0x00010200ff101b82 */ /* 0x000e620000000a00 */
[----:B---3--:R-:W-:Y:S01]  /*18270*/  FADD.FTZ R10, R10, R163 ;  /* 0x000000a30a0a7221 */ /* 0x008fe20000010000 */
[----:B------:R-:W2:Y:S04]  /*18280*/  SHFL.BFLY PT, R6, R11, 0x1, 0x1f ;  /* 0x0c201f000b067f89 */ /* 0x000ea800000e0000 */
[----:B------:R-:W3:Y:S01]  /*18290*/  SHFL.BFLY PT, R7, R10, 0x1, 0x1f ;  /* 0x0c201f000a077f89 */ /* 0x000ee200000e0000 */
[----:B--2---:R-:W-:Y:S01]  /*182a0*/  FADD.FTZ R6, R11, R6 ;  /* 0x000000060b067221 */ /* 0x004fe20000010000 */
[----:B---3--:R-:W-:-:S03]  /*182b0*/  FADD.FTZ R7, R10, R7 ;  /* 0x000000070a077221 */ /* 0x008fc60000010000 */
[----:B------:R-:W2:Y:S01]  /*182c0*/  MUFU.RCP R8, R6 ;  /* 0x0000000600087308 */ /* 0x000ea20000001000 */
[----:B------:R-:W-:Y:S02]  /*182d0*/  LOP3.LUT R10, R5, 0xc0, RZ, 0xc0, !PT ;  /* 0x000000c0050a7812 */ /* 0x000fe400078ec0ff */
[----:B------:R-:W-:Y:S01]  /*182e0*/  FSETP.NE.FTZ.AND P3, PT, R6, RZ, PT ;  /* 0x000000ff0600720b */ /* 0x000fe20003f75000 */
[----:B------:R-:W3:Y:S01]  /*182f0*/  LDC.U8 R5, c[0x0][0x548] ;  /* 0x00015200ff057b82 */ /* 0x000ee20000000000 */
[----:B------:R-:W-:Y:S02]  /*18300*/  FSETP.NE.FTZ.AND P4, PT, R7, RZ, PT ;  /* 0x000000ff0700720b */ /* 0x000fe40003f95000 */
[----:B------:R-:W-:Y:S01]  /*18310*/  LOP3.LUT R3, R10, 0x18, R151, 0xf8, !PT ;  /* 0x000000180a037812 */ /* 0x000fe200078ef897 */
[----:B------:R-:W5:Y:S03]  /*18320*/  MUFU.RCP R9, R7 ;  /* 0x0000000700097308 */ /* 0x000f660000001000 */
[----:B------:R-:W-:-:S02]  /*18330*/  LOP3.LUT R3, R4, R3, RZ, 0xfc, !PT ;  /* 0x0000000304037212 */ /* 0x000fc400078efcff */
[----:B------:R-:W-:Y:S02]  /*18340*/  SHF.L.U32 R4, R151, 0x2, RZ ;  /* 0x0000000297047819 */ /* 0x000fe400000006ff */
[----:B------:R-:W-:Y:S01]  /*18350*/  LEA R3, R3, UR4, 0x1 ;  /* 0x0000000403037c11 */ /* 0x000fe2000f8e08ff */
[----:B------:R-:W-:Y:S01]  /*18360*/  @P3 MUFU.LG2 R6, R6 ;  /* 0x0000000600063308 */ /* 0x000fe20000000c00 */
[----:B--2---:R-:W-:Y:S01]  /*18370*/  FSEL R8, R8, 1, P3 ;  /* 0x3f80000008087808 */ /* 0x004fe20001800000 */
[----:B------:R-:W2:Y:S04]  /*18380*/  @P4 LDC R19, c[0x0][0x458] ;  /* 0x00011600ff134b82 */ /* 0x000ea80000000800 */
[C---:B------:R-:W-:Y:S01]  /*18390*/  FMUL.FTZ R114, R8.reuse, R114 ;  /* 0x0000007208727220 */ /* 0x040fe20000410000 */
[C---:B------:R-:W-:Y:S01]  /*183a0*/  FMUL.FTZ R115, R8.reuse, R115 ;  /* 0x0000007308737220 */ /* 0x040fe20000410000 */
[C---:B------:R-:W-:Y:S01]  /*183b0*/  FMUL.FTZ R70, R8.reuse, R70 ;  /* 0x0000004608467220 */ /* 0x040fe20000410000 */
[----:B-----5:R-:W-:Y:S01]  /*183c0*/  FSEL R9, R9, 1, P4 ;  /* 0x3f80000009097808 */ /* 0x020fe20002000000 */
        /* <DEDUP_REMOVED lines=65> */
[----:B------:R-:W5:Y:S01]  /*187e0*/  @P4 MUFU.LG2 R7, R7 ;  /* 0x0000000700074308 */ /* 0x000f620000000c00 */
        /* <DEDUP_REMOVED lines=11> */
[----:B------:R-:W-:-:S02]  /*188a0*/  F2FP.F16.F32.PACK_AB R104, R105, R104 ;  /* 0x000000686968723e */ /* 0x000fc400000000ff */
[----:B------:R-:W-:Y:S01]  /*188b0*/  F2FP.F16.F32.PACK_AB R106, R107, R106 ;  /* 0x0000006a6b6a723e */ /* 0x000fe200000000ff */
[----:B------:R-:W-:Y:S01]  /*188c0*/  STS [R15+0x30], R76 ;  /* 0x0000304c0f007388 */ /* 0x000fe20000000800 */
[----:B------:R-:W-:Y:S01]  /*188d0*/  F2FP.F16.F32.PACK_AB R9, R9, R108 ;  /* 0x0000006c0909723e */ /* 0x000fe200000000ff */
[----:B-----5:R-:W-:Y:S01]  /*188e0*/  @P4 FMUL.FTZ R7, R7, 0.69314718246459960938 ;  /* 0x3f31721807074820 */ /* 0x020fe20000410000 */
[----:B------:R-:W-:Y:S01]  /*188f0*/  F2FP.F16.F32.PACK_AB R110, R111, R110 ;  /* 0x0000006e6f6e723e */ /* 0x000fe200000000ff */
[----:B------:R-:W-:Y:S01]  /*18900*/  STS [R15+0x230], R78 ;  /* 0x0002304e0f007388 */ /* 0x000fe20000000800 */
[----:B---3--:R-:W-:Y:S02]  /*18910*/  ISETP.NE.AND P2, PT, R5, RZ, PT ;  /* 0x000000ff0500720c */ /* 0x008fe40003f45270 */
[----:B------:R-:W3:Y:S01]  /*18920*/  @!P1 LDC.64 R4, c[0x0][0x400] ;  /* 0x00010000ff049b82 */ /* 0x000ee20000000a00 */
[----:B------:R-:W-:Y:S01]  /*18930*/  STS [R3+0x1000], R80 ;  /* 0x0010005003007388 */ /* 0x000fe20000000800 */
[----:B------:R-:W-:-:S03]  /*18940*/  ISETP.NE.OR P0, PT, R150, -0x1, !P2 ;  /* 0xffffffff9600780c */ /* 0x000fc60005705670 */
[----:B------:R-:W-:Y:S04]  /*18950*/  STS [R3+0x1200], R82 ;  /* 0x0012005203007388 */ /* 0x000fe80000000800 */
[----:B------:R-:W-:Y:S02]  /*18960*/  STS [R11+0x1010], R84 ;  /* 0x001010540b007388 */ /* 0x000fe40000000800 */
[----:B------:R-:W5:Y:S02]  /*18970*/  @!P2 LDC R10, c[0x0][0x3e0] ;  /* 0x0000f800ff0aab82 */ /* 0x000f640000000800 */
[----:B------:R-:W-:Y:S04]  /*18980*/  STS [R11+0x1210], R86 ;  /* 0x001210560b007388 */ /* 0x000fe80000000800 */
[----:B------:R-:W-:Y:S04]  /*18990*/  STS [R13+0x1020], R88 ;  /* 0x001020580d007388 */ /* 0x000fe80000000800 */
[----:B------:R-:W-:Y:S04]  /*189a0*/  STS [R13+0x1220], R90 ;  /* 0x0012205a0d007388 */ /* 0x000fe80000000800 */
[----:B------:R-:W-:Y:S04]  /*189b0*/  STS [R15+0x1030], R92 ;  /* 0x0010305c0f007388 */ /* 0x000fe80000000800 */
[----:B------:R-:W-:Y:S04]  /*189c0*/  STS [R15+0x1230], R94 ;  /* 0x0012305e0f007388 */ /* 0x000fe80000000800 */
[----:B------:R-:W-:Y:S01]  /*189d0*/  STS [R3+0x2000], R96 ;  /* 0x0020006003007388 */ /* 0x000fe20000000800 */
[----:B-----5:R-:W-:-:S03]  /*189e0*/  @!P2 IMAD R10, R152, R10, R153 ;  /* 0x0000000a980aa224 */ /* 0x020fc600078e0299 */
[----:B------:R5:W-:Y:S04]  /*189f0*/  STS [R3+0x2200], R98 ;  /* 0x0022006203007388 */ /* 0x000be80000000800 */
[----:B------:R-:W-:Y:S04]  /*18a00*/  STS [R11+0x2010], R100 ;  /* 0x002010640b007388 */ /* 0x000fe80000000800 */
[----:B------:R4:W-:Y:S04]  /*18a10*/  STS [R11+0x2210], R102 ;  /* 0x002210660b007388 */ /* 0x0009e80000000800 */
[----:B------:R-:W-:Y:S04]  /*18a20*/  STS [R13+0x2020], R104 ;  /* 0x002020680d007388 */ /* 0x000fe80000000800 */
[----:B------:R3:W-:Y:S04]  /*18a30*/  STS [R13+0x2220], R106 ;  /* 0x0022206a0d007388 */ /* 0x0007e80000000800 */
[----:B------:R1:W-:Y:S04]  /*18a40*/  STS [R15+0x2030], R9 ;  /* 0x002030090f007388 */ /* 0x0003e80000000800 */
[----:B------:R1:W-:Y:S01]  /*18a50*/  STS [R15+0x2230], R110 ;  /* 0x0022306e0f007388 */ /* 0x0003e20000000800 */
[----:B-----5:R-:W5:Y:S08]  /*18a60*/  LDC R3, c[0x0][0x434] ;  /* 0x00010d00ff037b82 */ /* 0x020f700000000800 */
[----:B------:R-:W-:Y:S08]  /*18a70*/  BAR.SYNC.DEFER_BLOCKING 0x0 ;  /* 0x0000000000007b1d */ /* 0x000ff00000010000 */
[----:B----4-:R-:W4:Y:S01]  /*18a80*/  @P3 LDC R11, c[0x0][0x458] ;  /* 0x00011600ff0b3b82 */ /* 0x010f220000000800 */
[----:B------:R-:W4:Y:S01]  /*18a90*/  S2R R8, SR_TID.X ;  /* 0x0000000000087919 */ /* 0x000f220000002100 */
[----:B---3--:R-:W-:Y:S01]  /*18aa0*/  @!P1 IMAD.WIDE.U32 R12, R152, R4, RZ ;  /* 0x00000004980c9225 */ /* 0x008fe200078e00ff */
[----:B------:R-:W-:-:S03]  /*18ab0*/  MOV R4, 0x7f800000 ;  /* 0x7f80000000047802 */ /* 0x000fc60000000f00 */
[----:B--2---:R-:W-:Y:S01]  /*18ac0*/  @P4 FFMA.FTZ R4, R2, R19, R7 ;  /* 0x0000001302044223 */ /* 0x004fe20000010007 */
[----:B------:R-:W-:Y:S01]  /*18ad0*/  LOP3.LUT P4, RZ, R151, 0x3, RZ, 0xc0, !PT ;  /* 0x0000000397ff7812 */ /* 0x000fe2000788c0ff */
[----:B-1----:R-:W1:Y:S01]  /*18ae0*/  @P2 LDC R9, c[0x0][0x454] ;  /* 0x00011500ff092b82 */ /* 0x002e620000000800 */
[----:B------:R-:W-:Y:S02]  /*18af0*/  @!P1 IMAD R5, R152, R5, R13 ;  /* 0x0000000598059224 */ /* 0x000fe400078e020d */
[----:B------:R-:W-:Y:S01]  /*18b00*/  @P3 FMUL.FTZ R7, R6, 0.69314718246459960938 ;  /* 0x3f31721806073820 */ /* 0x000fe20000410000 */
[----:B------:R-:W-:Y:S01]  /*18b10*/  MOV R2, 0x7f800000 ;  /* 0x7f80000000027802 */ /* 0x000fe20000000f00 */
[C---:B------:R-:W-:Y:S01]  /*18b20*/  @P1 IMAD.WIDE.U32 R14, R150.reuse, R16, RZ ;  /* 0x00000010960e1225 */ /* 0x040fe200078e00ff */
[----:B------:R2:W3:Y:S03]  /*18b30*/  LDS.128 R20, [R159+0x800] ;  /* 0x000800009f147984 */ /* 0x0004e60000000c00 */
[----:B------:R-:W-:-:S02]  /*18b40*/  @P1 IMAD R5, R150, R17, R15 ;  /* 0x0000001196051224 */ /* 0x000fc400078e020f */
[-C--:B-----5:R-:W-:Y:S02]  /*18b50*/  @!P2 IMAD R13, R10, R3.reuse, RZ ;  /* 0x000000030a0da224 */ /* 0x0a0fe400078e02ff */
[----:B------:R-:W-:Y:S02]  /*18b60*/  @!P0 IMAD R150, R152, R3, RZ ;  /* 0x0000000398968224 */ /* 0x000fe400078e02ff */
[----:B----4-:R-:W-:Y:S01]  /*18b70*/  @P3 FFMA.FTZ R2, R0, R11, R7 ;  /* 0x0000000b00023223 */ /* 0x010fe20000010007 */
[----:B------:R-:W-:Y:S01]  /*18b80*/  SHF.L.U32 R3, R8, 0x3, RZ ;  /* 0x0000000308037819 */ /* 0x000fe200000006ff */
[----:B-1----:R-:W-:Y:S01]  /*18b90*/  @P2 IMAD R13, R153, R9, R150 ;  /* 0x00000009990d2224 */ /* 0x002fe200078e0296 */
[----:B------:R-:W-:Y:S02]  /*18ba0*/  SHF.R.U32.HI R0, RZ, 0x2, R8 ;  /* 0x00000002ff007819 */ /* 0x000fe40000011608 */
[----:B------:R-:W-:Y:S01]  /*18bb0*/  LOP3.LUT R10, R3, 0x18, RZ, 0xc0, !PT ;  /* 0x00000018030a7812 */ /* 0x000fe200078ec0ff */
[----:B--23--:R-:W-:Y:S06]  /*18bc0*/  @P4 BRA `(.L_x_1782) ;  /* 0x00000000003c4947 */ /* 0x00cfec0003800000 */
        /* <DEDUP_REMOVED lines=15> */
.L_x_1782:
[----:B------:R-:W-:Y:S05]  /*18cc0*/  BSYNC.RECONVERGENT B0 ;  /* 0x0000000000007941 */ /* 0x000fea0003800200 */
.L_x_1781:
[----:B------:R-:W-:Y:S01]  /*18cd0*/  MOV R11, RZ ;  /* 0x000000ff000b7202 */ /* 0x000fe20000000f00 */
[----:B------:R-:W2:Y:S01]  /*18ce0*/  LDCU.64 UR4, c[0x0][0x410] ;  /* 0x00008200ff0477ac */ /* 0x000ea20008000a00 */
[----:B------:R-:W-:Y:S01]  /*18cf0*/  @P1 MOV R12, R14 ;  /* 0x0000000e000c1202 */ /* 0x000fe20000000f00 */
[----:B------:R-:W-:Y:S01]  /*18d00*/  BSSY.RECONVERGENT B0, `(.L_x_1783) ;  /* 0x0000017000007945 */ /* 0x000fe20003800200 */
[C---:B------:R-:W-:Y:S01]  /*18d10*/  IADD3 R155, PT, PT, -R154.reuse, R155, RZ ;  /* 0x0000009b9a9b7210 */ /* 0x040fe20007ffe1ff */
[----:B------:R-:W-:-:S03]  /*18d20*/  IMAD.WIDE.U32 R10, R154, UR8, R10 ;  /* 0x000000089a0a7c25 */ /* 0x000fc6000f8e000a */
[-C--:B------:R-:W-:Y:S01]  /*18d30*/  ISETP.GE.AND P1, PT, R158, R155.reuse, PT ;  /* 0x0000009b9e00720c */ /* 0x080fe20003f26270 */
[----:B-1----:R-:W-:Y:S01]  /*18d40*/  IMAD R2, R154, UR9, R11 ;  /* 0x000000099a027c24 */ /* 0x002fe2000f8e020b */
[----:B------:R-:W-:Y:S02]  /*18d50*/  IADD3 R16, P0, PT, R12, R10, RZ ;  /* 0x0000000a0c107210 */ /* 0x000fe40007f1e0ff */
[----:B------:R1:W3:Y:S02]  /*18d60*/  LDS.128 R12, [R159] ;  /* 0x000000009f0c7984 */ /* 0x0002e40000000c00 */
[----:B------:R-:W-:Y:S02]  /*18d70*/  IADD3.X R17, PT, PT, R5, R2, RZ, P0, !PT ;  /* 0x0000000205117210 */ /* 0x000fe400007fe4ff */
[----:B------:R1:W4:Y:S01]  /*18d80*/  LDS.128 R8, [R159+0x1000] ;  /* 0x001000009f087984 */ /* 0x0003220000000c00 */
[----:B------:R-:W-:Y:S01]  /*18d90*/  ISETP.GE.AND P0, PT, R0, R155, PT ;  /* 0x0000009b0000720c */ /* 0x000fe20003f06270 */
[----:B--2---:R-:W-:-:S02]  /*18da0*/  IMAD.WIDE.U32 R16, R153, UR4, R16 ;  /* 0x0000000499107c25 */ /* 0x004fc4000f8e0010 */
[----:B------:R1:W2:Y:S02]  /*18db0*/  LDS.128 R4, [R159+0x2000] ;  /* 0x002000009f047984 */ /* 0x0002a40000000c00 */
[----:B------:R-:W-:-:S08]  /*18dc0*/  IMAD R19, R153, UR5, R17 ;  /* 0x0000000599137c24 */ /* 0x000fd0000f8e0211 */
[----:B------:R-:W-:Y:S05]  /*18dd0*/  @P0 BRA `(.L_x_1784) ;  /* 0x0000000000240947 */ /* 0x000fea0003800000 */
[----:B------:R-:W5:Y:S01]  /*18de0*/  LDCU.64 UR4, c[0x0][0x3f0] ;  /* 0x00007e00ff0477ac */ /* 0x000f620008000a00 */
[----:B------:R-:W-:-:S05]  /*18df0*/  MOV R18, R16 ;  /* 0x0000001000127202 */ /* 0x000fca0000000f00 */
[----:B------:R-:W-:-:S04]  /*18e00*/  IMAD.WIDE.U32 R24, R0, UR8, R18 ;  /* 0x0000000800187c25 */ /* 0x000fc8000f8e0012 */
[----:B------:R-:W-:Y:S01]  /*18e10*/  IMAD R2, R0, UR9, R25 ;  /* 0x0000000900027c24 */ /* 0x000fe2000f8e0219 */
[----:B-----5:R-:W-:-:S04]  /*18e20*/  LEA R26, P0, R24, UR4, 0x1 ;  /* 0x00000004181a7c11 */ /* 0x020fc8000f8008ff */
[----:B------:R-:W-:-:S05]  /*18e30*/  LEA.HI.X R27, R24, UR5, R2, 0x1, P0 ;  /* 0x00000005181b7c11 */ /* 0x000fca00080f0c02 */
[----:B---3--:R3:W-:Y:S04]  /*18e40*/  STG.E.128 desc[UR6][R26.64], R12 ;  /* 0x0000000c1a007986 */ /* 0x0087e8000c101d06 */
[----:B----4-:R3:W-:Y:S04]  /*18e50*/  STG.E.128 desc[UR6][R26.64+0x40], R8 ;  /* 0x000040081a007986 */ /* 0x0107e8000c101d06 */
[----:B--2---:R3:W-:Y:S02]  /*18e60*/  STG.E.128 desc[UR6][R26.64+0x80], R4 ;  /* 0x000080041a007986 */ /* 0x0047e4000c101d06 */
.L_x_1784:
[----:B------:R-:W-:Y:S05]  /*18e70*/  BSYNC.RECONVERGENT B0 ;  /* 0x0000000000007941 */ /* 0x000fea0003800200 */
.L_x_1783:
[----:B--23--:R2:W3:Y:S04]  /*18e80*/  LDS.128 R4, [R159+0x1800] ;  /* 0x001800009f047984 */ /* 0x00c4e80000000c00 */
[----:B----4-:R2:W4:Y:S01]  /*18e90*/  LDS.128 R8, [R159+0x2800] ;  /* 0x002800009f087984 */ /* 0x0105220000000c00 */
[----:B------:R-:W-:Y:S05]  /*18ea0*/  @P1 EXIT ;  /* 0x000000000000194d */ /* 0x000fea0003800000 */
[----:B------:R-:W5:Y:S01]  /*18eb0*/  LDCU.64 UR4, c[0x0][0x3f0] ;  /* 0x00007e00ff0477ac */ /* 0x000f620008000a00 */
[----:B------:R-:W-:Y:S01]  /*18ec0*/  IADD3 R3, P0, PT, R0, 0x20, RZ ;  /* 0x0000002000037810 */ /* 0x000fe20007f1e0ff */
[----:B------:R-:W-:Y:S01]  /*18ed0*/  IMAD.MOV.U32 R12, RZ, RZ, R16 ;  /* 0x000000ffff0c7224 */ /* 0x000fe200078e0010 */
        /* <DEDUP_REMOVED lines=10> */
[----:B----4-:R-:W-:Y:S01]  /*18f80*/  STG.E.128 desc[UR6][R2.64+0x80], R8 ;  /* 0x0000800802007986 */ /* 0x010fe2000c101d06 */
[----:B------:R-:W-:Y:S05]  /*18f90*/  EXIT ;  /* 0x000000000000794d */ /* 0x000fea0003800000 */
.L_x_1785:
        /* <DEDUP_REMOVED lines=14> */
.L_x_5502:


//--------------------- .text._ZN5flash24flash_fwd_splitkv_kernelI23Flash_fwd_kernel_traitsILi96ELi64ELi128ELi4ELb0ELb0EN7cutlass6half_tE19Flash_kernel_traitsILi96ELi64ELi128ELi4ES3_EELb1ELb0ELb0ELb0ELb1ELb1ELb0ELb1EEEvNS_16Flash_fwd_paramsE --------------------------
	.section	.text._ZN5flash24flash_fwd_splitkv_kernelI23Flash_fwd_kernel_traitsILi96ELi64ELi128ELi4ELb0ELb0EN7cutlass6half_tE19Flash_kernel_traitsILi96ELi64ELi128ELi4ES3_EELb1ELb0ELb0ELb0ELb1ELb1ELb0ELb1EEEvNS_16Flash_fwd_paramsE,"ax",@progbits
	.align	128
        .global         _ZN5flash24flash_fwd_splitkv_kernelI23Flash_fwd_kernel_traitsILi96ELi64ELi128ELi4ELb0ELb0EN7cutlass6half_tE19Flash_kernel_traitsILi96ELi64ELi128ELi4ES3_EELb1ELb0ELb0ELb0ELb1ELb1ELb0ELb1EEEvNS_16Flash_fwd_paramsE
        .type           _ZN5flash24flash_fwd_splitkv_kernelI23Flash_fwd_kernel_traitsILi96ELi64ELi128ELi4ELb0ELb0EN7cutlass6half_tE19Flash_kernel_traitsILi96ELi64ELi128ELi4ES3_EELb1ELb0ELb0ELb0ELb1ELb1ELb0ELb1EEEvNS_16Flash_fwd_paramsE,@function
        .size           _ZN5flash24flash_fwd_splitkv_kernelI23Flash_fwd_kernel_traitsILi96ELi64ELi128ELi4ELb0ELb0EN7cutlass6half_tE19Flash_kernel_traitsILi96ELi64ELi128ELi4ES3_EELb1ELb0ELb0ELb0ELb1ELb1ELb0ELb1EEEvNS_16Flash_fwd_paramsE,(.L_x_5503 - _ZN5flash24flash_fwd_splitkv_kernelI23Flash_fwd_kernel_traitsILi96ELi64ELi128ELi4ELb0ELb0EN7cutlass6half_tE19Flash_kernel_traitsILi96ELi64ELi128ELi4ES3_EELb1ELb0ELb0ELb0ELb1ELb1ELb0ELb1EEEvNS_16Flash_fwd_paramsE)
        .other          _ZN5flash24flash_fwd_splitkv_kernelI23Flash_fwd_kernel_traitsILi96ELi64ELi128ELi4ELb0ELb0EN7cutlass6half_tE19Flash_kernel_traitsILi96ELi64ELi128ELi4ES3_EELb1ELb0ELb0ELb0ELb1ELb1ELb0ELb1EEEvNS_16Flash_fwd_paramsE,@"STO_CUDA_ENTRY STV_DEFAULT"
_ZN5flash24flash_fwd_splitkv_kernelI23Flash_fwd_kernel_traitsILi96ELi64ELi128ELi4ELb0ELb0EN7cutlass6half_tE19Flash_kernel_traitsILi96ELi64ELi128ELi4ES3_EELb1ELb0ELb0ELb0ELb1ELb1ELb0ELb1EEEvNS_16Flash_fwd_paramsE:
.text._ZN5flash24flash_fwd_splitkv_kernelI23Flash_fwd_kernel_traitsILi96ELi64ELi128ELi4ELb0ELb0EN7cutlass6half_tE19Flash_kernel_traitsILi96ELi64ELi128ELi4ES3_EELb1ELb0ELb0ELb0ELb1ELb1ELb0ELb1EEEvNS_16Flash_fwd_paramsE:
        /* <DEDUP_REMOVED lines=52> */
.L_x_1786:
        /* <DEDUP_REMOVED lines=29> */
[----:B-1----:R-:W-:Y:S01]  /*0510*/  SHF.L.U32 R10, R153, 0x3, RZ ;  /* 0x00000003990a7819 */ /* 0x002fe200000006ff */
[----:B------:R-:W1:Y:S01]  /*0520*/  LDCU.64 UR4, c[0x0][0x410] ;  /* 0x00008200ff0477ac */ /* 0x000e620008000a00 */
[----:B------:R-:W-:Y:S01]  /*0530*/  MOV R11, RZ ;  /* 0x000000ff000b7202 */ /* 0x000fe20000000f00 */
[----:B------:R-:W-:Y:S01]  /*0540*/  IMAD.IADD R157, R157, 0x1, -R156 ;  /* 0x000000019d9d7824 */ /* 0x000fe200078e0a9c */
[----:B------:R-:W-:Y:S01]  /*0550*/  LOP3.LUT R10, R10, 0x18, RZ, 0xc0, !PT ;  /* 0x000000180a0a7812 */ /* 0x000fe200078ec0ff */
[----:B------:R-:W-:Y:S02]  /*0560*/  BSSY.RECONVERGENT B0, `(.L_x_1788) ;  /* 0x000001d000007945 */ /* 0x000fe40003800200 */
[----:B------:R-:W3:Y:S08]  /*0570*/  LDC R0, c[0x0][0x3e0] ;  /* 0x0000f800ff007b82 */ /* 0x000ef00000000800 */
[----:B------:R-:W4:Y:S01]  /*0580*/  @!P0 LDC.64 R4, c[0x0][0x400] ;  /* 0x00010000ff048b82 */ /* 0x000f220000000a00 */
[----:B--2---:R-:W-:-:S04]  /*0590*/  @P0 IMAD.WIDE.U32 R12, R152, R2, RZ ;  /* 0x00000002980c0225 */ /* 0x004fc800078e00ff */
        /* <DEDUP_REMOVED lines=8> */
[----:B------:R-:W2:Y:S01]  /*0620*/  LDC R5, c[0x0][0x434] ;  /* 0x00010d00ff057b82 */ /* 0x000ea20000000800 */
[----:B------:R-:W-:-:S03]  /*0630*/  IADD3 R10, PT, PT, R4, 0x20, RZ ;  /* 0x00000020040a7810 */ /* 0x000fc60007ffe0ff */
[----:B------:R-:W-:Y:S01]  /*0640*/  IMAD.X R9, R6, 0x1, R7, P0 ;  /* 0x0000000106097824 */ /* 0x000fe200000e0607 */
[-C--:B------:R-:W-:Y:S02]  /*0650*/  ISETP.GE.AND P0, PT, R4, R157.reuse, PT ;  /* 0x0000009d0400720c */ /* 0x080fe40003f06270 */
[----:B------:R-:W-:Y:S01]  /*0660*/  ISETP.GE.AND P1, PT, R10, R157, PT ;  /* 0x0000009d0a00720c */ /* 0x000fe20003f26270 */
[----:B-1----:R-:W-:-:S04]  /*0670*/  IMAD.WIDE.U32 R8, R155, UR4, R8 ;  /* 0x000000049b087c25 */ /* 0x002fc8000f8e0008 */
[----:B------:R-:W-:-:S06]  /*0680*/  IMAD R11, R155, UR5, R9 ;  /* 0x000000059b0b7c24 */ /* 0x000fcc000f8e0209 */
[----:B---3--:R-:W-:Y:S05]  /*0690*/  @P0 BRA `(.L_x_1789) ;  /* 0x0000000000240947 */ /* 0x008fea0003800000 */
        /* <DEDUP_REMOVED lines=9> */
.L_x_1789:
[----:B------:R-:W-:Y:S05]  /*0730*/  BSYNC.RECONVERGENT B0 ;  /* 0x0000000000007941 */ /* 0x000fea0003800200 */
.L_x_1788:
        /* <DEDUP_REMOVED lines=15> */
.L_x_1791:
[----:B------:R-:W-:Y:S05]  /*0830*/  BSYNC.RECONVERGENT B0 ;  /* 0x0000000000007941 */ /* 0x000fea0003800200 */
.L_x_1790:
[----:B------:R-:W3:Y:S01]  /*0840*/  LDCU.64 UR4, c[0x0][0x420] ;  /* 0x00008400ff0477ac */ /* 0x000ee20008000a00 */
[----:B------:R-:W-:Y:S01]  /*0850*/  IMAD R0, R154, R0, R155 ;  /* 0x000000009a007224 */ /* 0x000fe200078e029b */
[----:B------:R-:W-:-:S03]  /*0860*/  LOP3.LUT P2, R153, R153, 0x3, RZ, 0xc0, !PT ;  /* 0x0000000399997812 */ /* 0x000fc6000784c0ff */
[----:B--2---:R-:W-:Y:S01]  /*0870*/  IMAD R5, R0, R5, R156 ;  /* 0x0000000500057224 */ /* 0x004fe200078e029c */
        /* <DEDUP_REMOVED lines=9> */
[----:B--2---:R-:W-:-:S05]  /*0910*/  MOV R5, 0x7f800000 ;  /* 0x7f80000000057802 */ /* 0x004fca0000000f00 */
[----:B------:R-:W-:Y:S01]  /*0920*/  STG.E desc[UR6][R2.64+0x80], R5 ;  /* 0x0000800502007986 */ /* 0x000fe2000c101906 */
[----:B------:R-:W-:Y:S05]  /*0930*/  EXIT ;  /* 0x000000000000794d */ /* 0x000fea0003800000 */
.L_x_1787:
        /* <DEDUP_REMOVED lines=11> */
.L_x_1792:
        /* <DEDUP_REMOVED lines=40> */
[----:B---3--:R-:W-:Y:S02]  /*0c70*/  IABS R2, R0 ;  /* 0x0000000000027213 */ /* 0x008fe40000000000 */
[----:B------:R-:W-:Y:S02]  /*0c80*/  IADD3 R3, PT, PT, -R3, RZ, RZ ;  /* 0x000000ff03037210 */ /* 0x000fe40007ffe1ff */
[----:B------:R-:W3:Y:S03]  /*0c90*/  I2F.RP R12, R2 ;  /* 0x00000002000c7306 */ /* 0x000ee60000209400 */
[----:B------:R-:W-:-:S05]  /*0ca0*/  IMAD R8, R5, R3, R8 ;  /* 0x0000000305087224 */ /* 0x000fca00078e0208 */
[----:B------:R-:W-:Y:S01]  /*0cb0*/  SHF.R.S32.HI R5, RZ, 0x1f, R8 ;  /* 0x0000001fff057819 */ /* 0x000fe20000011408 */
        /* <DEDUP_REMOVED lines=12> */
[----:B------:R-:W-:Y:S01]  /*0d80*/  @!P0 IADD3 R9, PT, PT, R9, -R2, RZ ;  /* 0x8000000209098210 */ /* 0x000fe20007ffe0ff */
[----:B------:R-:W-:-:S03]  /*0d90*/  @!P0 VIADD R4, R4, 0x1 ;  /* 0x0000000104048836 */ /* 0x000fc60000000000 */
        /* <DEDUP_REMOVED lines=16> */
[----:B------:R-:W-:Y:S01]  /*0ea0*/  IMAD.IADD R13, R7, 0x1, R12 ;  /* 0x00000001070d7824 */ /* 0x000fe200078e020c */
[----:B------:R-:W-:Y:S01]  /*0eb0*/  MOV R16, R10 ;  /* 0x0000000a00107202 */ /* 0x000fe20000000f00 */
[----:B------:R-:W-:Y:S01]  /*0ec0*/  IMAD.MOV.U32 R11, RZ, RZ, R4 ;  /* 0x000000ffff0b7224 */ /* 0x000fe200078e0004 */
[----:B-1----:R-:W-:Y:S01]  /*0ed0*/  MOV R7, UR15 ;  /* 0x0000000f00077c02 */ /* 0x002fe20008000f00 */
[----:B------:R-:W-:Y:S01]  /*0ee0*/  IMAD.MOV.U32 R12, RZ, RZ, R6 ;  /* 0x000000ffff0c7224 */ /* 0x000fe200078e0006 */
[----:B------:R-:W-:Y:S02]  /*0ef0*/  MOV R6, UR14 ;  /* 0x0000000e00067c02 */ /* 0x000fe40008000f00 */
[----:B------:R-:W-:-:S03]  /*0f00*/  @!P0 IADD3 R11, PT, PT, -R11, RZ, RZ ;  /* 0x000000ff0b0b8210 */ /* 0x000fc60007ffe1ff */
[-C--:B------:R-:W-:Y:S01]  /*0f10*/  IMAD R9, R5, R6.reuse, RZ ;  /* 0x0000000605097224 */ /* 0x080fe200078e02ff */
[----:B------:R-:W-:Y:S01]  /*0f20*/  SEL R10, R0, R11, !P1 ;  /* 0x0000000b000a7207 */ /* 0x000fe20004800000 */
[----:B------:R-:W-:Y:S01]  /*0f30*/  IMAD.WIDE.U32 R16, R8, R6, R16 ;  /* 0x0000000608107225 */ /* 0x000fe200078e0010 */
[----:B---3--:R-:W-:-:S03]  /*0f40*/  MOV R2, UR4 ;  /* 0x0000000400027c02 */ /* 0x008fc60008000f00 */
[----:B------:R-:W-:Y:S02]  /*0f50*/  IMAD.U32 R3, RZ, RZ, UR5 ;  /* 0x00000005ff037e24 */ /* 0x000fe4000f8e00ff */
[C---:B------:R-:W-:Y:S02]  /*0f60*/  IMAD R9, R8.reuse, R7, R9 ;  /* 0x0000000708097224 */ /* 0x040fe400078e0209 */
[-C--:B------:R-:W-:Y:S02]  /*0f70*/  IMAD R5, R5, R2.reuse, RZ ;  /* 0x0000000205057224 */ /* 0x080fe400078e02ff */
[----:B------:R-:W-:Y:S01]  /*0f80*/  IMAD.WIDE.U32 R12, R8, R2, R12 ;  /* 0x00000002080c7225 */ /* 0x000fe200078e000c */
[----:B------:R-:W-:-:S03]  /*0f90*/  IADD3 R17, PT, PT, R17, R9, RZ ;  /* 0x0000000911117210 */ /* 0x000fc60007ffe0ff */
[----:B------:R-:W-:Y:S01]  /*0fa0*/  IMAD R5, R8, R3, R5 ;  /* 0x0000000308057224 */ /* 0x000fe200078e0205 */
[----:B------:R-:W-:Y:S01]  /*0fb0*/  SHF.R.S32.HI R8, RZ, 0x1f, R10 ;  /* 0x0000001fff087819 */ /* 0x000fe2000001140a */
[----:B--2---:R-:W-:-:S03]  /*0fc0*/  IMAD.WIDE.U32 R16, R10, UR8, R16 ;  /* 0x000000080a107c25 */ /* 0x004fc6000f8e0010 */
[----:B------:R-:W-:Y:S01]  /*0fd0*/  IADD3 R13, PT, PT, R13, R5, RZ ;  /* 0x000000050d0d7210 */ /* 0x000fe20007ffe0ff */
[C---:B------:R-:W-:Y:S02]  /*0fe0*/  IMAD R5, R8.reuse, UR8, RZ ;  /* 0x0000000808057c24 */ /* 0x040fe4000f8e02ff */
[----:B------:R-:W-:Y:S02]  /*0ff0*/  IMAD R9, R8, UR10, RZ ;  /* 0x0000000a08097c24 */ /* 0x000fe4000f8e02ff */
[C---:B------:R-:W-:Y:S02]  /*1000*/  IMAD R5, R10.reuse, UR9, R5 ;  /* 0x000000090a057c24 */ /* 0x040fe4000f8e0205 */
[C---:B------:R-:W-:Y:S02]  /*1010*/  IMAD R9, R10.reuse, UR11, R9 ;  /* 0x0000000b0a097c24 */ /* 0x040fe4000f8e0209 */
[----:B------:R-:W-:-:S04]  /*1020*/  IMAD.WIDE.U32 R10, R10, UR10, R12 ;  /* 0x0000000a0a0a7c25 */ /* 0x000fc8000f8e000c */
[----:B------:R-:W-:Y:S01]  /*1030*/  IMAD.IADD R13, R17, 0x1, R5 ;  /* 0x00000001110d7824 */ /* 0x000fe200078e0205 */
[----:B------:R-:W-:Y:S02]  /*1040*/  IADD3 R12, PT, PT, R11, R9, RZ ;  /* 0x000000090b0c7210 */ /* 0x000fe40007ffe0ff */
[----:B------:R-:W-:Y:S01]  /*1050*/  MOV R14, R10 ;  /* 0x0000000a000e7202 */ /* 0x000fe20000000f00 */
[----:B------:R-:W-:Y:S06]  /*1060*/  BRA `(.L_x_1794) ;  /* 0x0000000400647947 */ /* 0x000fec0003800000 */
.L_x_1793:
        /* <DEDUP_REMOVED lines=15> */
.L_x_1795:
[----:B------:R-:W3:Y:S01]  /*1160*/  LDC.64 R6, c[0x0][0x3b8] ;  /* 0x0000ee00ff067b82 */ /* 0x000ee20000000a00 */
[----:B------:R-:W-:-:S05]  /*1170*/  IADD3 R2, PT, PT, R0, R9, RZ ;  /* 0x0000000900027210 */ /* 0x000fca0007ffe0ff */
[C---:B---3--:R-:W-:Y:S02]  /*1180*/  IMAD R13, R2.reuse, R7, RZ ;  /* 0x00000007020d7224 */ /* 0x048fe400078e02ff */
[----:B------:R-:W-:-:S05]  /*1190*/  IMAD.WIDE.U32 R2, R2, R6, RZ ;  /* 0x0000000602027225 */ /* 0x000fca00078e00ff */
[----:B------:R-:W-:Y:S02]  /*11a0*/  IADD3 R13, PT, PT, R3, R13, RZ ;  /* 0x0000000d030d7210 */ /* 0x000fe40007ffe0ff */
[----:B------:R-:W-:Y:S02]  /*11b0*/  MOV R12, R2 ;  /* 0x00000002000c7202 */ /* 0x000fe40000000f00 */
.L_x_1796:
        /* <DEDUP_REMOVED lines=14> */
.L_x_1797:
[----:B------:R-:W3:Y:S01]  /*12a0*/  LDC.64 R2, c[0x0][0x3c0] ;  /* 0x0000f000ff027b82 */ /* 0x000ee20000000a00 */
[----:B------:R-:W-:-:S05]  /*12b0*/  IADD3 R0, PT, PT, R0, R9, RZ ;  /* 0x0000000900007210 */ /* 0x000fca0007ffe0ff */
[C---:B---3--:R-:W-:Y:S02]  /*12c0*/  IMAD R17, R0.reuse, R3, RZ ;  /* 0x0000000300117224 */ /* 0x048fe400078e02ff */
[----:B--2--5:R-:W-:-:S05]  /*12d0*/  IMAD.WIDE.U32 R4, R0, R2, RZ ;  /* 0x0000000200047225 */ /* 0x024fca00078e00ff */
[----:B------:R-:W-:Y:S02]  /*12e0*/  IADD3 R17, PT, PT, R5, R17, RZ ;  /* 0x0000001105117210 */ /* 0x000fe40007ffe0ff */
[----:B------:R-:W-:-:S07]  /*12f0*/  MOV R16, R4 ;  /* 0x0000000400107202 */ /* 0x000fce0000000f00 */
.L_x_1798:
[----:B------:R-:W2:Y:S01]  /*1300*/  LDC R0, c[0x0][0x3e8] ;  /* 0x0000fa00ff007b82 */ /* 0x000ea20000000800 */
[----:B------:R-:W-:Y:S01]  /*1310*/  MOV R20, R12 ;  /* 0x0000000c00147202 */ /* 0x000fe20000000f00 */
[----:B------:R-:W-:Y:S01]  /*1320*/  IMAD.MOV.U32 R21, RZ, RZ, R13 ;  /* 0x000000ffff157224 */ /* 0x000fe200078e000d */
[----:B------:R-:W-:Y:S02]  /*1330*/  CS2R R158, SRZ ;  /* 0x00000000009e7805 */ /* 0x000fe4000001ff00 */
        /* <DEDUP_REMOVED lines=35> */
[C---:B------:R-:W-:Y:S01]  /*1570*/  IMAD R5, R13.reuse, R10, RZ ;  /* 0x0000000a0d057224 */ /* 0x040fe200078e02ff */
[----:B------:R-:W-:Y:S01]  /*1580*/  MOV R14, R16 ;  /* 0x00000010000e7202 */ /* 0x000fe20000000f00 */
[-C--:B--2---:R-:W-:Y:S02]  /*1590*/  IMAD R13, R13, R8.reuse, RZ ;  /* 0x000000080d0d7224 */ /* 0x084fe400078e02ff */
[----:B------:R-:W-:-:S04]  /*15a0*/  IMAD.WIDE.U32 R18, R12, R8, R18 ;  /* 0x000000080c127225 */ /* 0x000fc800078e0012 */
[C---:B------:R-:W-:Y:S01]  /*15b0*/  IMAD R13, R12.reuse, R9, R13 ;  /* 0x000000090c0d7224 */ /* 0x040fe200078e020d */
[----:B------:R-:W-:Y:S01]  /*15c0*/  MOV R16, R18 ;  /* 0x0000001200107202 */ /* 0x000fe20000000f00 */
[----:B------:R-:W-:-:S03]  /*15d0*/  IMAD R5, R12, R11, R5 ;  /* 0x0000000b0c057224 */ /* 0x000fc600078e0205 */
[----:B------:R-:W-:Y:S01]  /*15e0*/  IADD3 R13, PT, PT, R19, R13, RZ ;  /* 0x0000000d130d7210 */ /* 0x000fe20007ffe0ff */
[----:B------:R-:W-:-:S07]  /*15f0*/  IMAD.IADD R12, R17, 0x1, R5 ;  /* 0x00000001110c7824 */ /* 0x000fce00078e0205 */
.L_x_1794:
        /* <DEDUP_REMOVED lines=19> */
[--C-:B------:R-:W-:Y:S01]  /*1730*/  SHF.R.U32.HI R122, RZ, 0x2, R153.reuse ;  /* 0x00000002ff7a7819 */ /* 0x100fe20000011699 */
[----:B------:R-:W2:Y:S01]  /*1740*/  @!P2 LDC.64 R8, c[0x0][0x398] ;  /* 0x0000e600ff08ab82 */ /* 0x000ea20000000a00 */
[----:B------:R-:W-:Y:S01]  /*1750*/  LOP3.LUT R61, R20, R61, RZ, 0xfc, !PT ;  /* 0x0000003d143d7212 */ /* 0x000fe200078efcff */
[----:B------:R-:W-:Y:S01]  /*1760*/  IMAD.SHL.U32 R99, R6, 0x20, RZ ;  /* 0x0000002006637824 */ /* 0x000fe200078e00ff */
[----:B------:R-:W-:Y:S01]  /*1770*/  LOP3.LUT R18, R18, 0x8, R153, 0xf8, !PT ;  /* 0x0000000812127812 */ /* 0x000fe200078ef899 */
[----:B------:R-:W-:Y:S01]  /*1780*/  IMAD.WIDE.U32 R10, R15, 0x40, R122 ;  /* 0x000000400f0a7825 */ /* 0x000fe200078e007a */
[----:B------:R-:W-:-:S02]  /*1790*/  LOP3.LUT R24, R76, 0x18, RZ, 0xc0, !PT ;  /* 0x000000184c187812 */ /* 0x000fc400078ec0ff */
[----:B------:R-:W-:Y:S01]  /*17a0*/  LOP3.LUT R60, R60, 0x100, RZ, 0xc0, !PT ;  /* 0x000001003c3c7812 */ /* 0x000fe200078ec0ff */
[----:B-1----:R-:W-:Y:S01]  /*17b0*/  @P2 IMAD.WIDE.U32 R20, R152, R124, RZ ;  /* 0x0000007c98142225 */ /* 0x002fe200078e00ff */
[----:B------:R-:W-:Y:S02]  /*17c0*/  LOP3.LUT R15, R18, 0x18, R115, 0x78, !PT ;  /* 0x00000018120f7812 */ /* 0x000fe400078e7873 */
[----:B------:R-:W-:Y:S01]  /*17d0*/  LOP3.LUT R60, R60, 0x20, R17, 0xf8, !PT ;  /* 0x000000203c3c7812 */ /* 0x000fe200078ef811 */
[----:B------:R-:W-:Y:S01]  /*17e0*/  VIADD R72, R117, 0xffffff80 ;  /* 0xffffff8075487836 */ /* 0x000fe20000000000 */
[----:B------:R-:W-:Y:S02]  /*17f0*/  IADD3 R16, P3, PT, R24, R16, RZ ;  /* 0x0000001018107210 */ /* 0x000fe40007f7e0ff */
[----:B------:R-:W-:Y:S02]  /*1800*/  LOP3.LUT R60, R60, R15, RZ, 0xfc, !PT ;  /* 0x0000000f3c3c7212 */ /* 0x000fe400078efcff */
[----:B------:R-:W-:Y:S01]  /*1810*/  SHF.L.U64.HI R92, R2, 0x5, R3 ;  /* 0x00000005025c7819 */ /* 0x000fe20000010203 */
[----:B------:R-:W-:Y:S01]  /*1820*/  IMAD.X R17, RZ, RZ, R13, P3 ;  /* 0x000000ffff117224 */ /* 0x000fe200018e060d */
[----:B------:R-:W-:-:S02]  /*1830*/  LOP3.LUT R115, R115, 0xc, RZ, 0xc0, !PT ;  /* 0x0000000c73737812 */ /* 0x000fc400078ec0ff */
[----:B------:R-:W-:Y:S01]  /*1840*/  SHF.L.U64.HI R94, R6, 0x5, R7 ;  /* 0x00000005065e7819 */ /* 0x000fe20000010207 */
[----:B------:R-:W-:Y:S01]  /*1850*/  IMAD.WIDE.U32 R16, R122, R6, R16 ;  /* 0x000000067a107225 */ /* 0x000fe200078e0010 */
[----:B------:R-:W-:-:S03]  /*1860*/  LOP3.LUT R105, R76, 0x20, RZ, 0xc0, !PT ;  /* 0x000000204c697812 */ /* 0x000fc600078ec0ff */
[----:B--2---:R-:W-:Y:S01]  /*1870*/  @!P2 IMAD.WIDE.U32 R22, R154, R8, RZ ;  /* 0x000000089a16a225 */ /* 0x004fe200078e00ff */
[----:B------:R-:W-:-:S03]  /*1880*/  SHF.L.U32 R82, R16, 0x1, RZ ;  /* 0x0000000110527819 */ /* 0x000fc600000006ff */
[----:B------:R-:W-:Y:S01]  /*1890*/  @!P2 IMAD.MOV.U32 R8, RZ, RZ, R22 ;  /* 0x000000ffff08a224 */ /* 0x000fe200078e0016 */
[----:B----4-:R-:W-:Y:S01]  /*18a0*/  IADD3 R82, P3, PT, R82, UR8, RZ ;  /* 0x0000000852527c10 */ /* 0x010fe2000ff7e0ff */
[----:B------:R-:W-:Y:S02]  /*18b0*/  @P2 IMAD.MOV.U32 R8, RZ, RZ, R20 ;  /* 0x000000ffff082224 */ /* 0x000fe400078e0014 */
[----:B------:R-:W-:Y:S01]  /*18c0*/  @!P2 IMAD R9, R154, R9, R23 ;  /* 0x000000099a09a224 */ /* 0x000fe200078e0217 */
[----:B------:R-:W-:Y:S01]  /*18d0*/  MOV R148, R82 ;  /* 0x0000005200947202 */ /* 0x000fe20000000f00 */
[----:B------:R-:W-:Y:S01]  /*18e0*/  @P2 IMAD R9, R152, R125, R21 ;  /* 0x0000007d98092224 */ /* 0x000fe200078e0215 */
[----:B------:R-:W-:Y:S01]  /*18f0*/  IADD3 R18, P4, PT, R24, R8, RZ ;  /* 0x0000000818127210 */ /* 0x000fe20007f9e0ff */
[----:B------:R-:W-:Y:S01]  /*1900*/  IMAD R83, R122, R7, R17 ;  /* 0x000000077a537224 */ /* 0x000fe200078e0211 */
[----:B------:R-:W-:Y:S01]  /*1910*/  IADD3 R14, P2, PT, R24, R14, RZ ;  /* 0x0000000e180e7210 */ /* 0x000fe20007f5e0ff */
[----:B------:R-:W1:Y:S02]  /*1920*/  LDC R8, c[0x0][0x450] ;  /* 0x00011400ff087b82 */ /* 0x000e640000000800 */
[----:B------:R-:W-:Y:S01]  /*1930*/  IMAD.X R19, RZ, RZ, R9, P4 ;  /* 0x000000ffff137224 */ /* 0x000fe200020e0609 */
[----:B------:R-:W-:Y:S01]  /*1940*/  SHF.L.U64.HI R83, R16, 0x1, R83 ;  /* 0x0000000110537819 */ /* 0x000fe20000010253 */
[----:B------:R-:W-:-:S02]  /*1950*/  IMAD.X R15, RZ, RZ, R12, P2 ;  /* 0x000000ffff0f7224 */ /* 0x000fc400010e060c */
[----:B------:R-:W-:Y:S01]  /*1960*/  IMAD.WIDE.U32 R12, R155, UR4, R18 ;  /* 0x000000049b0c7c25 */ /* 0x000fe2000f8e0012 */
[----:B------:R-:W-:-:S03]  /*1970*/  IADD3.X R83, PT, PT, R83, UR9, RZ, P3, !PT ;  /* 0x0000000953537c10 */ /* 0x000fc60009ffe4ff */
[----:B------:R-:W-:Y:S01]  /*1980*/  IMAD R13, R155, UR5, R13 ;  /* 0x000000059b0d7c24 */ /* 0x000fe2000f8e020d */
[----:B------:R-:W2:Y:S01]  /*1990*/  LDCU.64 UR4, c[0x0][0x390] ;  /* 0x00007200ff0477ac */ /* 0x000ea20008000a00 */
[----:B------:R-:W-:Y:S01]  /*19a0*/  IMAD.WIDE.U32 R14, R122, R2, R14 ;  /* 0x000000027a0e7225 */ /* 0x000fe200078e000e */
[----:B------:R-:W-:-:S03]  /*19b0*/  SHF.R.S32.HI R2, RZ, 0x1f, R79 ;  /* 0x0000001fff027819 */ /* 0x000fc6000001144f */
[----:B------:R-:W-:Y:S01]  /*19c0*/  IMAD R81, R122, R3, R15 ;  /* 0x000000037a517224 */ /* 0x000fe200078e020f */
[----:B------:R-:W-:Y:S01]  /*19d0*/  LEA.HI R77, R2, R79, RZ, 0x7 ;  /* 0x0000004f024d7211 */ /* 0x000fe200078f38ff */
[C---:B------:R-:W-:Y:S02]  /*19e0*/  IMAD.SHL.U32 R80, R14.reuse, 0x2, RZ ;  /* 0x000000020e507824 */ /* 0x040fe400078e00ff */
[----:B------:R-:W-:Y:S01]  /*19f0*/  IMAD R9, R11, R124, RZ ;  /* 0x0000007c0b097224 */ /* 0x000fe200078e02ff */
[----:B------:R-:W-:Y:S01]  /*1a00*/  SHF.L.U64.HI R81, R14, 0x1, R81 ;  /* 0x000000010e517819 */ /* 0x000fe20000010251 */
[----:B------:R-:W-:Y:S01]  /*1a10*/  IMAD.MOV.U32 R147, RZ, RZ, R83 ;  /* 0x000000ffff937224 */ /* 0x000fe200078e0053 */
[----:B------:R-:W-:Y:S01]  /*1a20*/  SHF.R.S32.HI R77, RZ, 0x7, R77 ;  /* 0x00000007ff4d7819 */ /* 0x000fe2000001144d */
[----:B------:R-:W-:Y:S01]  /*1a30*/  IMAD R9, R10, R125, R9 ;  /* 0x0000007d0a097224 */ /* 0x000fe200078e0209 */
[----:B-1----:R-:W-:Y:S01]  /*1a40*/  LEA.HI R119, R8, R8, RZ, 0x1 ;  /* 0x0000000808777211 */ /* 0x002fe200078f08ff */
[----:B------:R-:W-:Y:S01]  /*1a50*/  IMAD.WIDE.U32 R124, R10, R124, R12 ;  /* 0x0000007c0a7c7225 */ /* 0x000fe200078e000c */
[----:B--2---:R-:W-:-:S03]  /*1a60*/  IADD3 R80, P2, PT, R80, UR4, RZ ;  /* 0x0000000450507c10 */ /* 0x004fc6000ff5e0ff */
[----:B------:R-:W-:Y:S01]  /*1a70*/  IMAD.IADD R78, R125, 0x1, R9 ;  /* 0x000000017d4e7824 */ /* 0x000fe200078e0209 */
[----:B------:R-:W-:Y:S02]  /*1a80*/  SHF.R.S32.HI R119, RZ, 0x1, R119 ;  /* 0x00000001ff777819 */ /* 0x000fe40000011477 */
        /* <DEDUP_REMOVED lines=12> */
[----:B------:R-:W-:Y:S01]  /*1b50*/  SHF.R.S32.HI R27, RZ, 0x1f, R79 ;  /* 0x0000001fff1b7819 */ /* 0x000fe2000001144f */
[----:B------:R-:W-:Y:S01]  /*1b60*/  @!P0 IMAD.MOV R4, RZ, RZ, -R4 ;  /* 0x000000ffff048224 */ /* 0x000fe200078e0a04 */
[----:B------:R-:W3:Y:S01]  /*1b70*/  LDCU.128 UR12, c[0x0][0x4c0] ;  /* 0x00009800ff0c77ac */ /* 0x000ee20008000c00 */
[----:B-----5:R-:W-:Y:S01]  /*1b80*/  IMAD.IADD R62, R72, 0x1, R5 ;  /* 0x00000001483e7824 */ /* 0x020fe200078e0205 */
[----:B------:R-:W-:Y:S01]  /*1b90*/  VIMNMX R77, PT, PT, RZ, R77, !PT ;  /* 0x0000004dff4d7248 */ /* 0x000fe20007fe0100 */
[----:B------:R-:W4:Y:S01]  /*1ba0*/  LDC.64 R100, c[0x0][0x4a8] ;  /* 0x00012a00ff647b82 */ /* 0x000f220000000a00 */
[----:B------:R-:W2:Y:S01]  /*1bb0*/  LDCU.128 UR8, c[0x0][0x490] ;  /* 0x00009200ff0877ac */ /* 0x000ea20008000c00 */
[----:B------:R-:W-:Y:S01]  /*1bc0*/  SEL R0, R0, R4, !P1 ;  /* 0x0000000400007207 */ /* 0x000fe20004800000 */
[----:B------:R-:W-:Y:S01]  /*1bd0*/  IMAD R62, R62, R119, RZ ;  /* 0x000000773e3e7224 */ /* 0x000fe200078e02ff */
[C---:B------:R-:W-:Y:S01]  /*1be0*/  IADD3 R74, PT, PT, R122.reuse, 0x20, RZ ;  /* 0x000000207a4a7810 */ /* 0x040fe20007ffe0ff */
[----:B------:R-:W3:Y:S01]  /*1bf0*/  LDCU.64 UR4, c[0x0][0x488] ;  /* 0x00009100ff0477ac */ /* 0x000ee20008000a00 */
[C---:B------:R-:W-:Y:S01]  /*1c00*/  IMAD.SHL.U32 R113, R119.reuse, 0x20, RZ ;  /* 0x0000002077717824 */ /* 0x040fe200078e00ff */
[----:B------:R-:W-:Y:S01]  /*1c10*/  IADD3 R112, PT, PT, R122, 0x60, RZ ;  /* 0x000000607a707810 */ /* 0x000fe20007ffe0ff */
[C---:B------:R-:W-:Y:S01]  /*1c20*/  IMAD R111, R119.reuse, 0x60, RZ ;  /* 0x00000060776f7824 */ /* 0x040fe200078e02ff */
[C---:B------:R-:W-:Y:S01]  /*1c30*/  LOP3.LUT R23, R24.reuse, 0x20, RZ, 0xfc, !PT ;  /* 0x0000002018177812 */ /* 0x040fe200078efcff */
[----:B------:R-:W-:Y:S01]  /*1c40*/  IMAD.SHL.U32 R110, R119, 0x40, RZ ;  /* 0x00000040776e7824 */ /* 0x000fe200078e00ff */
[----:B------:R-:W-:Y:S01]  /*1c50*/  LOP3.LUT R22, R24, 0x40, RZ, 0xfc, !PT ;  /* 0x0000004018167812 */ /* 0x000fe200078efcff */
[----:B------:R-:W-:Y:S01]  /*1c60*/  VIADD R114, R122, 0x40 ;  /* 0x000000407a727836 */ /* 0x000fe20000000000 */
[----:B------:R-:W-:Y:S01]  /*1c70*/  MOV R108, R72 ;  /* 0x00000048006c7202 */ /* 0x000fe20000000f00 */
[----:B------:R-:W-:Y:S01]  /*1c80*/  IMAD R109, R120, -0x80, R79 ;  /* 0xffffff80786d7824 */ /* 0x000fe200078e024f */
[----:B------:R-:W-:Y:S01]  /*1c90*/  SHF.R.S32.HI R98, RZ, 0x1f, R110 ;  /* 0x0000001fff627819 */ /* 0x000fe2000001146e */
[----:B-1----:R-:W-:Y:S01]  /*1ca0*/  IMAD.WIDE.U32 R6, R154, R2, R24 ;  /* 0x000000029a067225 */ /* 0x002fe200078e0018 */
[----:B------:R-:W-:-:S02]  /*1cb0*/  IADD3 R2, P0, PT, -R79, R122, RZ ;  /* 0x0000007a4f027210 */ /* 0x000fc40007f1e1ff */
[----:B------:R-:W-:Y:S01]  /*1cc0*/  SHF.R.S32.HI R96, RZ, 0x1f, R111 ;  /* 0x0000001fff607819 */ /* 0x000fe2000001146f */
[C---:B------:R-:W-:Y:S01]  /*1cd0*/  IMAD R7, R154.reuse, R3, R7 ;  /* 0x000000039a077224 */ /* 0x040fe200078e0207 */
[----:B------:R-:W-:Y:S01]  /*1ce0*/  SHF.R.S32.HI R3, RZ, 0x1f, R0 ;  /* 0x0000001fff037819 */ /* 0x000fe20000011400 */
[----:B--2---:R-:W-:Y:S01]  /*1cf0*/  IMAD.WIDE.U32 R8, R154, UR10, R24 ;  /* 0x0000000a9a087c25 */ /* 0x004fe2000f8e0018 */
[----:B------:R-:W-:Y:S02]  /*1d00*/  IADD3.X R27, PT, PT, RZ, ~R27, RZ, P0, !PT ;  /* 0x8000001bff1b7210 */ /* 0x000fe400007fe4ff */
[----:B------:R-:W-:Y:S01]  /*1d10*/  IADD3 R86, P0, PT, R62, R115, RZ ;  /* 0x000000733e567210 */ /* 0x000fe20007f1e0ff */
[----:B------:R-:W-:Y:S01]  /*1d20*/  IMAD.WIDE.U32 R12, R72, UR16, R6 ;  /* 0x00000010480c7c25 */ /* 0x000fe2000f8e0006 */
[----:B----4-:R-:W-:-:S03]  /*1d30*/  SHF.L.U32 R103, R100, 0x5, RZ ;  /* 0x0000000564677819 */ /* 0x010fc600000006ff */
[C---:B---3--:R-:W-:Y:S02]  /*1d40*/  IMAD R7, R3.reuse, UR12, RZ ;  /* 0x0000000c03077c24 */ /* 0x048fe4000f8e02ff */
[----:B------:R-:W-:Y:S02]  /*1d50*/  IMAD R13, R72, UR17, R13 ;  /* 0x00000011480d7c24 */ /* 0x000fe4000f8e020d */
[C---:B------:R-:W-:Y:S02]  /*1d60*/  IMAD R10, R0.reuse, UR13, R7 ;  /* 0x0000000d000a7c24 */ /* 0x040fe4000f8e0207 */
[----:B------:R-:W-:Y:S01]  /*1d70*/  IMAD.WIDE.U32 R6, R0, UR12, R12 ;  /* 0x0000000c00067c25 */ /* 0x000fe2000f8e000c */
[----:B------:R-:W1:Y:S03]  /*1d80*/  LDCU.64 UR12, c[0x0][0x4e0] ;  /* 0x00009c00ff0c77ac */ /* 0x000e660008000a00 */
[----:B------:R-:W-:Y:S01]  /*1d90*/  IMAD R3, R3, UR18, RZ ;  /* 0x0000001203037c24 */ /* 0x000fe2000f8e02ff */
[----:B------:R-:W-:Y:S01]  /*1da0*/  IADD3 R11, PT, PT, R7, R10, RZ ;  /* 0x0000000a070b7210 */ /* 0x000fe20007ffe0ff */
[----:B------:R-:W-:Y:S01]  /*1db0*/  IMAD R9, R154, UR11, R9 ;  /* 0x0000000b9a097c24 */ /* 0x000fe2000f8e0209 */
[----:B------:R-:W2:Y:S01]  /*1dc0*/  LDCU.64 UR10, c[0x0][0x4d0] ;  /* 0x00009a00ff0a77ac */ /* 0x000ea20008000a00 */
[----:B------:R-:W-:-:S02]  /*1dd0*/  IMAD.MOV.U32 R10, RZ, RZ, R6 ;  /* 0x000000ffff0a7224 */ /* 0x000fc400078e0006 */
[----:B------:R-:W-:Y:S01]  /*1de0*/  IMAD R6, R0, UR19, R3 ;  /* 0x0000001300067c24 */ /* 0x000fe2000f8e0203 */
[----:B------:R-:W-:Y:S01]  /*1df0*/  SHF.R.S32.HI R3, RZ, 0x1f, R62 ;  /* 0x0000001fff037819 */ /* 0x000fe2000001143e */
[----:B------:R-:W-:Y:S01]  /*1e00*/  IMAD.WIDE.U32 R8, R72, R100, R8 ;  /* 0x0000006448087225 */ /* 0x000fe200078e0008 */
[----:B------:R-:W-:Y:S01]  /*1e10*/  IADD3 R62, P1, PT, R62, R116, RZ ;  /* 0x000000743e3e7210 */ /* 0x000fe20007f3e0ff */
[----:B------:R-:W-:Y:S02]  /*1e20*/  UMOV UR19, URZ ;  /* 0x000000ff00137c82 */ /* 0x000fe40008000000 */
[C---:B------:R-:W-:Y:S02]  /*1e30*/  IMAD.X R87, R3.reuse, 0x1, R102, P0 ;  /* 0x0000000103577824 */ /* 0x040fe400000e0666 */
[----:B------:R-:W-:Y:S02]  /*1e40*/  IMAD R9, R72, R101, R9 ;  /* 0x0000006548097224 */ /* 0x000fe400078e0209 */
[----:B------:R-:W-:Y:S01]  /*1e50*/  IMAD.X R3, R3, 0x1, R104, P1 ;  /* 0x0000000103037824 */ /* 0x000fe200008e0668 */
[----:B------:R-:W-:Y:S01]  /*1e60*/  SHF.L.U64.HI R87, R86, 0x1, R87 ;  /* 0x0000000156577819 */ /* 0x000fe20000010257 */
[----:B------:R-:W-:Y:S01]  /*1e70*/  IMAD.WIDE.U32 R8, R0, UR18, R8 ;  /* 0x0000001200087c25 */ /* 0x000fe2000f8e0008 */
[----:B------:R-:W-:-:S02]  /*1e80*/  USHF.L.U32 UR18, UR16, 0x7, URZ ;  /* 0x0000000710127899 */ /* 0x000fc400080006ff */
[C---:B------:R-:W-:Y:S01]  /*1e90*/  SHF.L.U64.HI R0, R62.reuse, 0x1, R3 ;  /* 0x000000013e007819 */ /* 0x040fe20000010203 */
[----:B------:R-:W-:Y:S01]  /*1ea0*/  IMAD.SHL.U32 R62, R62, 0x2, RZ ;  /* 0x000000023e3e7824 */ /* 0x000fe200078e00ff */
[----:B------:R-:W-:Y:S01]  /*1eb0*/  IADD3 R7, PT, PT, R9, R6, RZ ;  /* 0x0000000609077210 */ /* 0x000fe20007ffe0ff */
[C---:B------:R-:W-:Y:S01]  /*1ec0*/  IMAD R85, R27.reuse, UR16, RZ ;  /* 0x000000101b557c24 */ /* 0x040fe2000f8e02ff */
[----:B------:R-:W-:Y:S01]  /*1ed0*/  MOV R6, R8 ;  /* 0x0000000800067202 */ /* 0x000fe20000000f00 */
[----:B------:R-:W-:Y:S01]  /*1ee0*/  IMAD.WIDE.U32 R4, R2, UR16, R10 ;  /* 0x0000001002047c25 */ /* 0x000fe2000f8e000a */
[----:B------:R-:W-:Y:S01]  /*1ef0*/  IADD3 R28, P0, PT, R62, UR14, RZ ;  /* 0x0000000e3e1c7c10 */ /* 0x000fe2000ff1e0ff */
[----:B------:R-:W3:Y:S02]  /*1f00*/  LDCU UR16, c[0x0][0x450] ;  /* 0x00008a00ff1077ac */ /* 0x000ee40008000800 */
[----:B------:R-:W-:Y:S01]  /*1f10*/  IMAD R85, R2, UR17, R85 ;  /* 0x0000001102557c24 */ /* 0x000fe2000f8e0255 */
[----:B------:R-:W-:Y:S01]  /*1f20*/  IADD3.X R29, PT, PT, R0, UR15, RZ, P0, !PT ;  /* 0x0000000f001d7c10 */ /* 0x000fe200087fe4ff */
[----:B------:R-:W4:Y:S01]  /*1f30*/  LDCU.U8 UR17, c[0x0][0x533] ;  /* 0x0000a660ff1177ac */ /* 0x000f220008000000 */
[----:B--2---:R-:W-:Y:S01]  /*1f40*/  IADD3 R62, P0, PT, R62, UR10, RZ ;  /* 0x0000000a3e3e7c10 */ /* 0x004fe2000ff1e0ff */
[-C--:B------:R-:W-:Y:S01]  /*1f50*/  IMAD R27, R27, R100.reuse, RZ ;  /* 0x000000641b1b7224 */ /* 0x080fe200078e02ff */
[----:B------:R-:W-:Y:S01]  /*1f60*/  LEA R84, P3, R4, UR8, 0x1 ;  /* 0x0000000804547c11 */ /* 0x000fe2000f8608ff */
[----:B------:R-:W-:Y:S01]  /*1f70*/  IMAD.SHL.U32 R86, R86, 0x2, RZ ;  /* 0x0000000256567824 */ /* 0x000fe200078e00ff */
[----:B------:R-:W-:Y:S01]  /*1f80*/  IADD3.X R63, PT, PT, R0, UR11, RZ, P0, !PT ;  /* 0x0000000b003f7c10 */ /* 0x000fe200087fe4ff */
[----:B------:R-:W-:Y:S01]  /*1f90*/  IMAD R27, R2, R101, R27 ;  /* 0x00000065021b7224 */ /* 0x000fe200078e021b */
[----:B------:R-:W-:Y:S01]  /*1fa0*/  IADD3 R0, P0, PT, RZ, -UR19, RZ ;  /* 0x80000013ff007c10 */ /* 0x000fe2000ff1e0ff */
[----:B------:R-:W-:Y:S01]  /*1fb0*/  IMAD.SHL.U32 R93, R100, 0x80, RZ ;  /* 0x00000080645d7824 */ /* 0x000fe200078e00ff */
[----:B------:R-:W-:Y:S01]  /*1fc0*/  IADD3 R88, P1, PT, R86, UR14, RZ ;  /* 0x0000000e56587c10 */ /* 0x000fe2000ff3e0ff */
[----:B------:R-:W-:Y:S01]  /*1fd0*/  IMAD.WIDE.U32 R2, R2, R100, R6 ;  /* 0x0000006402027225 */ /* 0x000fe200078e0006 */
[----:B------:R-:W-:-:S02]  /*1fe0*/  SHF.L.U64.HI R101, R100, 0x5, R101 ;  /* 0x0000000564657819 */ /* 0x000fc40000010265 */
[----:B------:R-:W-:Y:S01]  /*1ff0*/  IADD3.X R89, PT, PT, R87, UR15, RZ, P1, !PT ;  /* 0x0000000f57597c10 */ /* 0x000fe20008ffe4ff */
[----:B------:R-:W-:Y:S01]  /*2000*/  IMAD.X R93, RZ, RZ, ~R93, P0 ;  /* 0x000000ffff5d7224 */ /* 0x000fe200000e0e5d */
[----:B------:R-:W-:Y:S01]  /*2010*/  LEA R26, P2, R2, UR4, 0x1 ;  /* 0x00000004021a7c11 */ /* 0x000fe2000f8408ff */
[----:B------:R-:W-:Y:S01]  /*2020*/  IMAD.IADD R27, R3, 0x1, R27 ;  /* 0x00000001031b7824 */ /* 0x000fe200078e021b */
[----:B------:R-:W-:Y:S01]  /*2030*/  IADD3.X R3, PT, PT, RZ, ~UR18, RZ, P0, !PT ;  /* 0x80000012ff037c10 */ /* 0x000fe200087fe4ff */
[----:B------:R-:W-:Y:S01]  /*2040*/  IMAD.IADD R85, R5, 0x1, R85 ;  /* 0x0000000105557824 */ /* 0x000fe200078e0255 */
[----:B------:R-:W-:Y:S01]  /*2050*/  IADD3 R86, P1, PT, R86, UR10, RZ ;  /* 0x0000000a56567c10 */ /* 0x000fe2000ff3e0ff */
[----:B------:R-:W-:Y:S01]  /*2060*/  IMAD R107, R120, -0x80, R75 ;  /* 0xffffff80786b7824 */ /* 0x000fe200078e024b */
[----:B------:R-:W-:Y:S01]  /*2070*/  SHF.R.S64 R95, R0, 0x1f, R93 ;  /* 0x0000001f005f7819 */ /* 0x000fe2000000105d */
[----:B------:R-:W-:Y:S01]  /*2080*/  IMAD.MOV.U32 R106, RZ, RZ, R120 ;  /* 0x000000ffff6a7224 */ /* 0x000fe200078e0078 */
[----:B------:R-:W-:Y:S01]  /*2090*/  SHF.R.S32.HI R100, RZ, 0x1f, R113 ;  /* 0x0000001fff647819 */ /* 0x000fe20000011471 */
[----:B------:R-:W2:Y:S01]  /*20a0*/  LDCU.64 UR14, c[0x0][0x3c0] ;  /* 0x00007800ff0e77ac */ /* 0x000ea20008000a00 */
[----:B---3--:R-:W-:-:S02]  /*20b0*/  MOV R31, UR16 ;  /* 0x00000010001f7c02 */ /* 0x008fc40008000f00 */
[--C-:B------:R-:W-:Y:S01]  /*20c0*/  SHF.R.S64 R91, R0, 0x1f, R3.reuse ;  /* 0x0000001f005b7819 */ /* 0x100fe20000001003 */
[----:B----4-:R-:W-:Y:S01]  /*20d0*/  UISETP.NE.AND UP0, UPT, UR17, URZ, UPT ;  /* 0x000000ff1100728c */ /* 0x010fe2000bf05270 */
[----:B------:R-:W-:Y:S02]  /*20e0*/  SHF.R.S32.HI R90, RZ, 0x1f, R3 ;  /* 0x0000001fff5a7819 */ /* 0x000fe40000011403 */
[----:B------:R-:W-:Y:S02]  /*20f0*/  SHF.R.S32.HI R93, RZ, 0x1f, R93 ;  /* 0x0000001fff5d7819 */ /* 0x000fe4000001145d */
[----:B------:R-:W-:Y:S02]  /*2100*/  LEA.HI.X R85, R4, UR9, R85, 0x1, P3 ;  /* 0x0000000904557c11 */ /* 0x000fe400098f0c55 */
[----:B------:R-:W-:Y:S01]  /*2110*/  LEA.HI.X R27, R2, UR5, R27, 0x1, P2 ;  /* 0x00000005021b7c11 */ /* 0x000fe200090f0c1b */
[----:B------:R-:W3:Y:S01]  /*2120*/  LDCU.64 UR4, c[0x0][0x3b8] ;  /* 0x00007700ff0477ac */ /* 0x000ee20008000a00 */
[----:B------:R-:W-:Y:S01]  /*2130*/  IADD3.X R87, PT, PT, R87, UR11, RZ, P1, !PT ;  /* 0x0000000b57577c10 */ /* 0x000fe20008ffe4ff */
[----:B-1----:R-:W4:Y:S06]  /*2140*/  LDCU.128 UR8, c[0x0][0x3a0] ;  /* 0x00007400ff0877ac */ /* 0x002f2c0008000c00 */
.L_x_1821:
[----:B------:R-:W-:Y:S01]  /*2150*/  VIADD R107, R107, 0x80 ;  /* 0x000000806b6b7836 */ /* 0x000fe20000000000 */
[----:B------:R-:W-:Y:S01]  /*2160*/  BSSY.RECONVERGENT B1, `(.L_x_1800) ;  /* 0x0000734000017945 */ /* 0x000fe20003800200 */
[----:B------:R-:W-:Y:S02]  /*2170*/  VIADD R109, R109, 0x80 ;  /* 0x000000806d6d7836 */ /* 0x000fe40000000000 */
[----:B------:R-:W-:Y:S01]  /*2180*/  VIADD R106, R106, 0xffffffff ;  /* 0xffffffff6a6a7836 */ /* 0x000fe20000000000 */
[-C--:B------:R-:W-:Y:S01]  /*2190*/  ISETP.GE.AND P0, PT, R122, R107.reuse, PT ;  /* 0x0000006b7a00720c */ /* 0x080fe20003f06270 */
[----:B------:R-:W-:Y:S01]  /*21a0*/  IMAD.MOV.U32 R118, RZ, RZ, R108 ;  /* 0x000000ffff767224 */ /* 0x000fe200078e006c */
[----:B------:R-:W-:Y:S01]  /*21b0*/  ISETP.GE.AND P6, PT, R74, R107, PT ;  /* 0x0000006b4a00720c */ /* 0x000fe20003fc6270 */
        /* <DEDUP_REMOVED lines=15> */
[C---:B------:R-:W-:Y:S04]  /*22b0*/  @P6 LEA R34, P1, R97.reuse, R80, 0x1 ;  /* 0x0000005061226211 */ /* 0x040fe800078208ff */
        /* <DEDUP_REMOVED lines=12> */
[----:B------:R-:W2:Y:S04]  /*2380*/  @P6 LDG.E.128 R16, desc[UR6][R36.64] ;  /* 0x0000000624106981 */ /* 0x000ea8000c1e1d00 */
[----:B--2---:R-:W-:Y:S04]  /*2390*/  @P6 STG.E.128 desc[UR6][R34.64], R16 ;  /* 0x0000001022006986 */ /* 0x004fe8000c101d06 */
[----:B-1----:R-:W2:Y:S04]  /*23a0*/  @P6 LDG.E.128 R8, desc[UR6][R36.64+0x40] ;  /* 0x0000400624086981 */ /* 0x002ea8000c1e1d00 */
[----:B--2---:R-:W-:Y:S04]  /*23b0*/  @P6 STG.E.128 desc[UR6][R34.64+0x40], R8 ;  /* 0x0000400822006986 */ /* 0x004fe8000c101d06 */
[----:B------:R-:W2:Y:S04]  /*23c0*/  @P6 LDG.E.128 R12, desc[UR6][R36.64+0x80] ;  /* 0x00008006240c6981 */ /* 0x000ea8000c1e1d00 */
[----:B--2---:R1:W-:Y:S04]  /*23d0*/  @P6 STG.E.128 desc[UR6][R34.64+0x80], R12 ;  /* 0x0000800c22006986 */ /* 0x0043e8000c101d06 */
[----:B-----5:R-:W2:Y:S01]  /*23e0*/  @P5 LDG.E.128 R4, desc[UR6][R32.64] ;  /* 0x0000000620045981 */ /* 0x020ea2000c1e1d00 */
[----:B-1----:R-:W-:Y:S04]  /*23f0*/  @P4 IMAD.WIDE.U32 R34, R2, 0xc0, R84 ;  /* 0x000000c002224825 */ /* 0x002fe800078e0054 */
[----:B------:R-:W-:Y:S02]  /*2400*/  @P4 IMAD.IADD R35, R35, 0x1, R3 ;  /* 0x0000000123234824 */ /* 0x000fe400078e0203 */
[----:B------:R-:W1:Y:S02]  /*2410*/  @P4 LDC.64 R2, c[0x0][0x3c0] ;  /* 0x0000f000ff024b82 */ /* 0x000e640000000a00 */
[----:B-1----:R-:W-:Y:S01]  /*2420*/  @P4 IMAD R3, R3, 0xc0, RZ ;  /* 0x000000c003034824 */ /* 0x002fe200078e02ff */
[----:B--2---:R-:W-:Y:S04]  /*2430*/  @P5 STG.E.128 desc[UR6][R20.64], R4 ;  /* 0x0000000414005986 */ /* 0x004fe8000c101d06 */
[----:B------:R-:W2:Y:S04]  /*2440*/  @P5 LDG.E.128 R16, desc[UR6][R32.64+0x40] ;  /* 0x0000400620105981 */ /* 0x000ea8000c1e1d00 */
[----:B--2---:R1:W-:Y:S04]  /*2450*/  @P5 STG.E.128 desc[UR6][R20.64+0x40], R16 ;  /* 0x0000401014005986 */ /* 0x0043e8000c101d06 */
[----:B------:R-:W2:Y:S01]  /*2460*/  @P5 LDG.E.128 R8, desc[UR6][R32.64+0x80] ;  /* 0x0000800620085981 */ /* 0x000ea2000c1e1d00 */
[----:B-1----:R-:W-:Y:S04]  /*2470*/  @P4 IMAD.WIDE.U32 R16, R2, 0xc0, R80 ;  /* 0x000000c002104825 */ /* 0x002fe800078e0050 */
[----:B------:R-:W-:Y:S01]  /*2480*/  @P4 IMAD.IADD R17, R17, 0x1, R3 ;  /* 0x0000000111114824 */ /* 0x000fe200078e0203 */
[----:B--2---:R1:W-:Y:S04]  /*2490*/  @P5 STG.E.128 desc[UR6][R20.64+0x80], R8 ;  /* 0x0000800814005986 */ /* 0x0043e8000c101d06 */
[----:B------:R-:W2:Y:S04]  /*24a0*/  @P4 LDG.E.128 R4, desc[UR6][R34.64] ;  /* 0x0000000622044981 */ /* 0x000ea8000c1e1d00 */
[----:B--2---:R2:W-:Y:S04]  /*24b0*/  @P4 STG.E.128 desc[UR6][R16.64], R4 ;  /* 0x0000000410004986 */ /* 0x0045e8000c101d06 */
[----:B------:R-:W5:Y:S04]  /*24c0*/  @P4 LDG.E.128 R12, desc[UR6][R34.64+0x40] ;  /* 0x00004006220c4981 */ /* 0x000f68000c1e1d00 */
[----:B-----5:R2:W-:Y:S04]  /*24d0*/  @P4 STG.E.128 desc[UR6][R16.64+0x40], R12 ;  /* 0x0000400c10004986 */ /* 0x0205e8000c101d06 */
[----:B-1----:R-:W5:Y:S04]  /*24e0*/  @P4 LDG.E.128 R8, desc[UR6][R34.64+0x80] ;  /* 0x0000800622084981 */ /* 0x002f68000c1e1d00 */
[----:B-----5:R2:W-:Y:S01]  /*24f0*/  @P4 STG.E.128 desc[UR6][R16.64+0x80], R8 ;  /* 0x0000800810004986 */ /* 0x0205e2000c101d06 */
[----:B------:R-:W-:Y:S05]  /*2500*/  @P1 BRA `(.L_x_1801) ;  /* 0x0000000000b41947 */ /* 0x000fea0003800000 */
[----:B--2---:R-:W2:Y:S01]  /*2510*/  @P0 LDG.E.128 R12, desc[UR6][R26.64] ;  /* 0x000000061a0c0981 */ /* 0x004ea2000c1e1d00 */
[----:B------:R-:W1:Y:S01]  /*2520*/  @P5 LDC.64 R2, c[0x0][0x4a8] ;  /* 0x00012a00ff025b82 */ /* 0x000e620000000a00 */
[C---:B------:R-:W-:Y:S01]  /*2530*/  @P6 LEA R36, P1, R103.reuse, R26, 0x1 ;  /* 0x0000001a67246211 */ /* 0x040fe200078208ff */
[----:B------:R-:W-:Y:S03]  /*2540*/  IMAD.MOV.U32 R31, RZ, RZ, RZ ;  /* 0x000000ffff1f7224 */ /* 0x000fe600078e00ff */
[----:B------:R-:W-:Y:S01]  /*2550*/  @P6 LEA.HI.X R37, R103, R27, R101, 0x1, P1 ;  /* 0x0000001b67256211 */ /* 0x000fe200008f0c65 */
[----:B--2---:R2:W-:Y:S04]  /*2560*/  @P0 STG.E.128 desc[UR6][R82.64], R12 ;  /* 0x0000000c52000986 */ /* 0x0045e8000c101d06 */
[----:B------:R-:W5:Y:S04]  /*2570*/  @P0 LDG.E.128 R8, desc[UR6][R26.64+0x40] ;  /* 0x000040061a080981 */ /* 0x000f68000c1e1d00 */
[----:B-----5:R5:W-:Y:S04]  /*2580*/  @P0 STG.E.128 desc[UR6][R82.64+0x40], R8 ;  /* 0x0000400852000986 */ /* 0x020be8000c101d06 */
[----:B------:R-:W3:Y:S04]  /*2590*/  @P0 LDG.E.128 R4, desc[UR6][R26.64+0x80] ;  /* 0x000080061a040981 */ /* 0x000ee8000c1e1d00 */
[----:B---3--:R3:W-:Y:S01]  /*25a0*/  @P0 STG.E.128 desc[UR6][R82.64+0x80], R4 ;  /* 0x0000800452000986 */ /* 0x0087e2000c101d06 */
[C---:B------:R-:W-:Y:S03]  /*25b0*/  @P6 LEA R34, P0, R99.reuse, R82, 0x1 ;  /* 0x0000005263226211 */ /* 0x040fe600078008ff */
[----:B------:R-:W4:Y:S01]  /*25c0*/  @P6 LDG.E.128 R16, desc[UR6][R36.64] ;  /* 0x0000000624106981 */ /* 0x000f22000c1e1d00 */
[----:B------:R-:W-:Y:S02]  /*25d0*/  @P6 LEA.HI.X R35, R99, R83, R94, 0x1, P0 ;  /* 0x0000005363236211 */ /* 0x000fe400000f0c5e */
[C---:B-1----:R-:W-:Y:S04]  /*25e0*/  @P5 LEA R20, P0, R2.reuse, R26, 0x7 ;  /* 0x0000001a02145211 */ /* 0x042fe800078038ff */
[----:B------:R-:W-:Y:S02]  /*25f0*/  @P5 LEA.HI.X R21, R2, R27, R3, 0x7, P0 ;  /* 0x0000001b02155211 */ /* 0x000fe400000f3c03 */
[----:B------:R-:W1:Y:S02]  /*2600*/  @P5 LDC.64 R2, c[0x0][0x3b8] ;  /* 0x0000ee00ff025b82 */ /* 0x000e640000000a00 */
[C---:B-1----:R-:W-:Y:S04]  /*2610*/  @P5 LEA R32, P0, R2.reuse, R82, 0x7 ;  /* 0x0000005202205211 */ /* 0x042fe800078038ff */
[----:B------:R-:W-:Y:S01]  /*2620*/  @P5 LEA.HI.X R33, R2, R83, R3, 0x7, P0 ;  /* 0x0000005302215211 */ /* 0x000fe200000f3c03 */
[----:B----4-:R1:W-:Y:S04]  /*2630*/  @P6 STG.E.128 desc[UR6][R34.64], R16 ;  /* 0x0000001022006986 */ /* 0x0103e8000c101d06 */
[----:B--2---:R-:W2:Y:S04]  /*2640*/  @P6 LDG.E.128 R12, desc[UR6][R36.64+0x40] ;  /* 0x00004006240c6981 */ /* 0x004ea8000c1e1d00 */
[----:B--2---:R2:W-:Y:S04]  /*2650*/  @P6 STG.E.128 desc[UR6][R34.64+0x40], R12 ;  /* 0x0000400c22006986 */ /* 0x0045e8000c101d06 */
[----:B-----5:R-:W4:Y:S04]  /*2660*/  @P6 LDG.E.128 R8, desc[UR6][R36.64+0x80] ;  /* 0x0000800624086981 */ /* 0x020f28000c1e1d00 */
[----:B----4-:R4:W-:Y:S04]  /*2670*/  @P6 STG.E.128 desc[UR6][R34.64+0x80], R8 ;  /* 0x0000800822006986 */ /* 0x0109e8000c101d06 */
[----:B---3--:R-:W3:Y:S04]  /*2680*/  @P5 LDG.E.128 R4, desc[UR6][R20.64] ;  /* 0x0000000614045981 */ /* 0x008ee8000c1e1d00 */
[----:B---3--:R4:W-:Y:S04]  /*2690*/  @P5 STG.E.128 desc[UR6][R32.64], R4 ;  /* 0x0000000420005986 */ /* 0x0089e8000c101d06 */
[----:B-1----:R-:W3:Y:S04]  /*26a0*/  @P5 LDG.E.128 R16, desc[UR6][R20.64+0x40] ;  /* 0x0000400614105981 */ /* 0x002ee8000c1e1d00 */
[----:B---3--:R4:W-:Y:S04]  /*26b0*/  @P5 STG.E.128 desc[UR6][R32.64+0x40], R16 ;  /* 0x0000401020005986 */ /* 0x0089e8000c101d06 */
[----:B--2---:R-:W2:Y:S04]  /*26c0*/  @P5 LDG.E.128 R12, desc[UR6][R20.64+0x80] ;  /* 0x00008006140c5981 */ /* 0x004ea8000c1e1d00 */
        /* <DEDUP_REMOVED lines=17> */
.L_x_1801:
[----:B------:R-:W-:Y:S05]  /*27e0*/  BRA.U !UP0, `(.L_x_1803) ;  /* 0x0000002908047547 */ /* 0x000fea000b800000 */
[C---:B------:R-:W-:Y:S01]  /*27f0*/  SHF.L.U64.HI R3, R113.reuse, 0x1, R100 ;  /* 0x0000000171037819 */ /* 0x040fe20000010264 */
[----:B--2---:R-:W-:Y:S01]  /*2800*/  IMAD.SHL.U32 R5, R113, 0x2, RZ ;  /* 0x0000000271057824 */ /* 0x004fe200078e00ff */
        /* <DEDUP_REMOVED lines=8> */
[----:B------:R-:W2:Y:S01]  /*2890*/  LDG.E.128 R32, desc[UR6][R26.64] ;  /* 0x000000061a207981 */ /* 0x000ea2000c1e1d00 */
[----:B------:R-:W-:Y:S11]  /*28a0*/  ISETP.GE.AND P1, PT, R23, R31, PT ;  /* 0x0000001f1700720c */ /* 0x000ff60003f26270 */
[----:B------:R-:W5:Y:S06]  /*28b0*/  @!P0 LDG.E.64 R44, desc[UR6][R62.64] ;  /* 0x000000063e2c8981 */ /* 0x000f6c000c1e1b00 */
[----:B------:R-:W3:Y:S01]  /*28c0*/  @!P0 LDG.E.64 R16, desc[UR6][R28.64] ;  /* 0x000000061c108981 */ /* 0x000ee2000c1e1b00 */
[--C-:B-----5:R-:W-:Y:S01]  /*28d0*/  @!P0 HADD2.F32 R41, -RZ, R44.reuse.H0_H0 ;  /* 0x2000002cff298230 */ /* 0x120fe20000004100 */
[----:B--2---:R-:W-:Y:S01]  /*28e0*/  @!P0 MOV R21, R32 ;  /* 0x0000002000158202 */ /* 0x004fe20000000f00 */
[----:B------:R-:W-:Y:S01]  /*28f0*/  @!P0 HADD2.F32 R42, -RZ, R45.H0_H0 ;  /* 0x2000002dff2a8230 */ /* 0x000fe20000004100 */
[----:B------:R-:W-:Y:S01]  /*2900*/  @!P0 MOV R18, R33 ;  /* 0x0000002100128202 */ /* 0x000fe20000000f00 */
[----:B------:R-:W-:Y:S02]  /*2910*/  @!P0 HADD2.F32 R43, -RZ, R44.H1_H1 ;  /* 0x3000002cff2b8230 */ /* 0x000fe40000004100 */
[--C-:B------:R-:W-:Y:S02]  /*2920*/  @!P0 HADD2.F32 R20, -RZ, R21.reuse.H1_H1 ;  /* 0x30000015ff148230 */ /* 0x100fe40000004100 */
[--C-:B---3--:R-:W-:Y:S02]  /*2930*/  @!P0 HADD2.F32 R19, -RZ, R16.reuse.H0_H0 ;  /* 0x20000010ff138230 */ /* 0x108fe40000004100 */
        /* <DEDUP_REMOVED lines=40> */
[----:B------:R-:W5:Y:S06]  /*2bc0*/  @!P1 LDG.E.64 R44, desc[UR6][R62.64+0x20] ;  /* 0x000020063e2c9981 */ /* 0x000f6c000c1e1b00 */
[----:B------:R-:W4:Y:S01]  /*2bd0*/  @!P1 LDG.E.64 R16, desc[UR6][R28.64+0x20] ;  /* 0x000020061c109981 */ /* 0x000f22000c1e1b00 */
[----:B---3--:R-:W-:Y:S02]  /*2be0*/  @!P1 MOV R20, R36 ;  /* 0x0000002400149202 */ /* 0x008fe40000000f00 */
        /* <DEDUP_REMOVED lines=8> */
[--C-:B----4-:R-:W-:Y:S02]  /*2c70*/  @!P1 HADD2.F32 R19, -RZ, R16.reuse.H0_H0 ;  /* 0x20000010ff139230 */ /* 0x110fe40000004100 */
        /* <DEDUP_REMOVED lines=83> */
.L_x_1805:
[----:B---34-:R-:W-:Y:S05]  /*31b0*/  BSYNC.RECONVERGENT B0 ;  /* 0x0000000000007941 */ /* 0x018fea0003800200 */
.L_x_1804:
[----:B------:R-:W-:Y:S04]  /*31c0*/  BSSY.RECONVERGENT B0, `(.L_x_1806) ;  /* 0x0000099000007945 */ /* 0x000fe80003800200 */
[----:B------:R-:W-:Y:S05]  /*31d0*/  @!P6 BRA `(.L_x_1807) ;  /* 0x00000008005ce947 */ /* 0x000fea0003800000 */
[C---:B------:R-:W-:Y:S02]  /*31e0*/  LEA R50, P1, R103.reuse, R26, 0x1 ;  /* 0x0000001a67327211 */ /* 0x040fe400078208ff */
[----:B------:R-:W-:Y:S02]  /*31f0*/  ISETP.GE.AND P0, PT, R24, R31, PT ;  /* 0x0000001f1800720c */ /* 0x000fe40003f06270 */
[----:B------:R-:W-:Y:S02]  /*3200*/  LEA.HI.X R51, R103, R27, R101, 0x1, P1 ;  /* 0x0000001b67337211 */ /* 0x000fe400008f0c65 */
[----:B------:R-:W-:Y:S02]  /*3210*/  LEA R46, P2, R99, R82, 0x1 ;  /* 0x00000052632e7211 */ /* 0x000fe400078408ff */
[----:B------:R-:W-:Y:S01]  /*3220*/  ISETP.GE.AND P1, PT, R23, R31, PT ;  /* 0x0000001f1700720c */ /* 0x000fe20003f26270 */
[----:B------:R-:W2:Y:S08]  /*3230*/  LDG.E.128 R32, desc[UR6][R50.64] ;  /* 0x0000000632207981 */ /* 0x000eb0000c1e1d00 */
        /* <DEDUP_REMOVED lines=145> */
.L_x_1807:
[----:B------:R-:W-:Y:S05]  /*3b50*/  BSYNC.RECONVERGENT B0 ;  /* 0x0000000000007941 */ /* 0x000fea0003800200 */
.L_x_1806:
        /* <DEDUP_REMOVED lines=10> */
[----:B------:R-:W4:Y:S01]  /*3c00*/  @!P0 LDG.E.64 R16, desc[UR6][R18.64] ;  /* 0x0000000612108981 */ /* 0x000f22000c1e1b00 */
[--C-:B---3--:R-:W-:Y:S01]  /*3c10*/  @!P0 HADD2.F32 R43, -RZ, R46.reuse.H0_H0 ;  /* 0x2000002eff2b8230 */ /* 0x108fe20000004100 */
[C---:B--2---:R-:W-:Y:S01]  /*3c20*/  LEA R58, P5, R54.reuse, R26, 0x7 ;  /* 0x0000001a363a7211 */ /* 0x044fe200078a38ff */
[----:B------:R-:W-:Y:S02]  /*3c30*/  @!P0 HADD2.F32 R44, -RZ, R47.H0_H0 ;  /* 0x2000002fff2c8230 */ /* 0x000fe40000004100 */
[----:B------:R-:W-:Y:S01]  /*3c40*/  @!P0 HADD2.F32 R45, -RZ, R46.H1_H1 ;  /* 0x3000002eff2d8230 */ /* 0x000fe20000004100 */
[----:B------:R-:W-:Y:S01]  /*3c50*/  LEA.HI.X R59, R54, R27, R55, 0x7, P5 ;  /* 0x0000001b363b7211 */ /* 0x000fe200028f3c37 */
[--C-:B----4-:R-:W-:Y:S01]  /*3c60*/  @!P0 HADD2.F32 R21, -RZ, R16.reuse.H0_H0 ;  /* 0x20000010ff158230 */ /* 0x110fe20000004100 */
[----:B------:R-:W2:Y:S01]  /*3c70*/  LDC.64 R54, c[0x0][0x3b8] ;  /* 0x0000ee00ff367b82 */ /* 0x000ea20000000a00 */
[----:B------:R-:W-:Y:S02]  /*3c80*/  @!P0 HADD2.F32 R16, -RZ, R16.H1_H1 ;  /* 0x30000010ff108230 */ /* 0x000fe40000004100 */
[--C-:B------:R-:W-:Y:S01]  /*3c90*/  @!P0 HADD2.F32 R13, -RZ, R17.reuse.H0_H0 ;  /* 0x20000011ff0d8230 */ /* 0x100fe20000004100 */
[----:B------:R-:W3:Y:S01]  /*3ca0*/  LDG.E.128 R32, desc[UR6][R58.64] ;  /* 0x000000063a207981 */ /* 0x000ee2000c1e1d00 */
        /* <DEDUP_REMOVED lines=138> */
.L_x_1809:
[----:B------:R-:W-:Y:S05]  /*4550*/  BSYNC.RECONVERGENT B0 ;  /* 0x0000000000007941 */ /* 0x000fea0003800200 */
.L_x_1808:
[----:B------:R-:W-:Y:S04]  /*4560*/  BSSY.RECONVERGENT B0, `(.L_x_1810) ;  /* 0x00000a2000007945 */ /* 0x000fe80003800200 */
[----:B------:R-:W-:Y:S05]  /*4570*/  @!P4 BRA `(.L_x_1811) ;  /* 0x000000080080c947 */ /* 0x000fea0003800000 */
[----:B------:R-:W4:Y:S01]  /*4580*/  LDC.64 R50, c[0x0][0x4a8] ;  /* 0x00012a00ff327b82 */ /* 0x000f220000000a00 */
[----:B------:R-:W-:Y:S02]  /*4590*/  ISETP.GE.AND P0, PT, R24, R31, PT ;  /* 0x0000001f1800720c */ /* 0x000fe40003f06270 */
[C---:B---3--:R-:W-:Y:S02]  /*45a0*/  LEA R46, P1, R119.reuse, R48, 0x7 ;  /* 0x00000030772e7211 */ /* 0x048fe400078238ff */
[C---:B------:R-:W-:Y:S02]  /*45b0*/  LEA R20, P2, R119.reuse, R14, 0x7 ;  /* 0x0000000e77147211 */ /* 0x040fe400078438ff */
[C---:B------:R-:W-:Y:S02]  /*45c0*/  LEA.HI.X.SX32 R47, R119.reuse, R49, 0x7, P1 ;  /* 0x00000031772f7211 */ /* 0x040fe400008f3eff */
[----:B------:R-:W-:Y:S02]  /*45d0*/  LEA.HI.X.SX32 R21, R119, R15, 0x7, P2 ;  /* 0x0000000f77157211 */ /* 0x000fe400010f3eff */
[----:B------:R-:W-:Y:S03]  /*45e0*/  ISETP.GE.AND P1, PT, R23, R31, PT ;  /* 0x0000001f1700720c */ /* 0x000fe60003f26270 */
[----:B------:R-:W3:Y:S06]  /*45f0*/  @!P0 LDG.E.64 R42, desc[UR6][R46.64] ;  /* 0x000000062e2a8981 */ /* 0x000eec000c1e1b00 */
[----:B------:R-:W5:Y:S01]  /*4600*/  @!P0 LDG.E.64 R14, desc[UR6][R20.64] ;  /* 0x00000006140e8981 */ /* 0x000f62000c1e1b00 */
[----:B----4-:R-:W-:Y:S02]  /*4610*/  IMAD R51, R51, 0xc0, RZ ;  /* 0x000000c033337824 */ /* 0x010fe400078e02ff */
[----:B------:R-:W-:Y:S05]  /*4620*/  IMAD.WIDE.U32 R54, R50, 0xc0, R26 ;  /* 0x000000c032367825 */ /* 0x000fea00078e001a */
[----:B------:R-:W-:Y:S02]  /*4630*/  IADD3 R55, PT, PT, R55, R51, RZ ;  /* 0x0000003337377210 */ /* 0x000fe40007ffe0ff */
[----:B------:R-:W4:Y:S03]  /*4640*/  LDC.64 R50, c[0x0][0x3b8] ;  /* 0x0000ee00ff327b82 */ /* 0x000f260000000a00 */
[----:B--2---:R-:W2:Y:S01]  /*4650*/  LDG.E.128 R32, desc[UR6][R54.64] ;  /* 0x0000000636207981 */ /* 0x004ea2000c1e1d00 */
[----:B----4-:R-:W-:Y:S04]  /*4660*/  IMAD.WIDE.U32 R66, R50, 0xc0, R82 ;  /* 0x000000c032427825 */ /* 0x010fe800078e0052 */
[----:B------:R-:W-:Y:S01]  /*4670*/  IMAD R58, R51, 0xc0, RZ ;  /* 0x000000c0333a7824 */ /* 0x000fe200078e02ff */
[----:B------:R-:W-:Y:S04]  /*4680*/  MOV R50, R66 ;  /* 0x0000004200327202 */ /* 0x000fe80000000f00 */
[----:B------:R-:W-:Y:S01]  /*4690*/  IADD3 R51, PT, PT, R67, R58, RZ ;  /* 0x0000003a43337210 */ /* 0x000fe20007ffe0ff */
[--C-:B---3--:R-:W-:Y:S02]  /*46a0*/  @!P0 HADD2.F32 R39, -RZ, R42.reuse.H0_H0 ;  /* 0x2000002aff278230 */ /* 0x108fe40000004100 */
[----:B------:R-:W-:Y:S02]  /*46b0*/  @!P0 HADD2.F32 R41, -RZ, R42.H1_H1 ;  /* 0x3000002aff298230 */ /* 0x000fe40000004100 */
[----:B------:R-:W-:Y:S02]  /*46c0*/  @!P0 HADD2.F32 R42, -RZ, R43.H0_H0 ;  /* 0x2000002bff2a8230 */ /* 0x000fe40000004100 */
[--C-:B-----5:R-:W-:Y:S02]  /*46d0*/  @!P0 HADD2.F32 R17, -RZ, R14.reuse.H0_H0 ;  /* 0x2000000eff118230 */ /* 0x120fe40000004100 */
        /* <DEDUP_REMOVED lines=138> */
.L_x_1811:
[----:B------:R-:W-:Y:S05]  /*4f80*/  BSYNC.RECONVERGENT B0 ;  /* 0x0000000000007941 */ /* 0x000fea0003800200 */
.L_x_1810:
[----:B------:R-:W2:Y:S01]  /*4f90*/  LDC R31, c[0x0][0x450] ;  /* 0x00011400ff1f7b82 */ /* 0x000ea20000000800 */
[----:B-1----:R-:W-:Y:S05]  /*4fa0*/  IMAD.U32 R3, R52, -0x40, RZ ;  /* 0xffffffc034037824 */ /* 0x002fea00078e00ff */
[C---:B------:R-:W-:Y:S02]  /*4fb0*/  LEA R28, P1, R3.reuse, R28, 0x1 ;  /* 0x0000001c031c7211 */ /* 0x040fe400078208ff */
[C---:B------:R-:W-:Y:S02]  /*4fc0*/  LEA R62, P0, R3.reuse, R62, 0x1 ;  /* 0x0000003e033e7211 */ /* 0x040fe400078008ff */
[C---:B------:R-:W-:Y:S02]  /*4fd0*/  LEA.HI.X.SX32 R29, R3.reuse, R29, 0x1, P1 ;  /* 0x0000001d031d7211 */ /* 0x040fe400008f0eff */
[----:B------:R-:W-:Y:S01]  /*4fe0*/  LEA.HI.X.SX32 R63, R3, R63, 0x1, P0 ;  /* 0x0000003f033f7211 */ /* 0x000fe200000f0eff */
[----:B------:R-:W-:Y:S05]  /*4ff0*/  BRA `(.L_x_1802) ;  /* 0x0000004400287947 */ /* 0x000fea0003800000 */
.L_x_1803:
        /* <DEDUP_REMOVED lines=14> */
[----:B--2---:R-:W-:Y:S02]  /*50e0*/  @!P0 SHF.L.U32 R17, R19, 0x1, RZ ;  /* 0x0000000113118819 */ /* 0x004fe400000006ff */
[----:B------:R-:W-:Y:S02]  /*50f0*/  @!P0 SEL R35, R33, R30, !P1 ;  /* 0x0000001e21238207 */ /* 0x000fe40004800000 */
[----:B------:R-:W-:Y:S02]  /*5100*/  @!P0 IADD3 R132, P1, PT, R17, R86, RZ ;  /* 0x0000005611848210 */ /* 0x000fe40007f3e0ff */
[----:B------:R-:W-:Y:S01]  /*5110*/  @!P0 SHF.L.U64.HI R18, R19, 0x1, R18 ;  /* 0x0000000113128819 */ /* 0x000fe20000010212 */
[----:B------:R-:W-:Y:S03]  /*5120*/  @!P0 IMAD.WIDE R36, R35, 0x2, R26 ;  /* 0x0000000223248825 */ /* 0x000fe600078e021a */
[C---:B------:R-:W-:Y:S02]  /*5130*/  @!P0 IADD3.X R133, PT, PT, R18.reuse, R87, RZ, P1, !PT ;  /* 0x0000005712858210 */ /* 0x040fe40000ffe4ff */
[----:B------:R-:W-:Y:S01]  /*5140*/  @!P0 IADD3 R50, P1, PT, R17, R88, RZ ;  /* 0x0000005811328210 */ /* 0x000fe20007f3e0ff */
[----:B------:R-:W2:Y:S03]  /*5150*/  @!P0 LDG.E.128 R36, desc[UR6][R36.64] ;  /* 0x0000000624248981 */ /* 0x000ea6000c1e1d00 */
[----:B------:R-:W-:Y:S02]  /*5160*/  @!P0 IADD3.X R51, PT, PT, R18, R89, RZ, P1, !PT ;  /* 0x0000005912338210 */ /* 0x000fe40000ffe4ff */
[----:B------:R-:W-:Y:S03]  /*5170*/  ISETP.GE.U32.OR P1, PT, R24, R33, P0 ;  /* 0x000000211800720c */ /* 0x000fe60000726470 */
[----:B------:R-:W3:Y:S08]  /*5180*/  @!P0 LDG.E.128 R132, desc[UR6][R132.64] ;  /* 0x0000000684848981 */ /* 0x000ef0000c1e1d00 */
[----:B------:R4:W4:Y:S01]  /*5190*/  @!P0 LDG.E.128 R56, desc[UR6][R50.64] ;  /* 0x0000000632388981 */ /* 0x000922000c1e1d00 */
[--C-:B--2---:R-:W-:Y:S01]  /*51a0*/  @!P0 HADD2.F32 R44, -RZ, R36.reuse.H0_H0 ;  /* 0x20000024ff2c8230 */ /* 0x104fe20000004100 */
[----:B-----5:R-:W-:Y:S01]  /*51b0*/  @!P0 MOV R64, R70 ;  /* 0x0000004600408202 */ /* 0x020fe20000000f00 */
[----:B------:R-:W-:Y:S01]  /*51c0*/  @!P0 HADD2.F32 R42, -RZ, R36.H1_H1 ;  /* 0x30000024ff2a8230 */ /* 0x000fe20000004100 */
[----:B------:R-:W-:Y:S01]  /*51d0*/  @!P0 MOV R48, R68 ;  /* 0x0000004400308202 */ /* 0x000fe20000000f00 */
[--C-:B------:R-:W-:Y:S01]  /*51e0*/  @!P0 HADD2.F32 R41, -RZ, R37.reuse.H0_H0 ;  /* 0x20000025ff298230 */ /* 0x100fe20000004100 */
[----:B------:R-:W-:Y:S01]  /*51f0*/  @!P0 MOV R52, R69 ;  /* 0x0000004500348202 */ /* 0x000fe20000000f00 */
[----:B------:R-:W-:Y:S02]  /*5200*/  @!P0 HADD2.F32 R40, -RZ, R37.H1_H1 ;  /* 0x30000025ff288230 */ /* 0x000fe40000004100 */
[--C-:B---3--:R-:W-:Y:S02]  /*5210*/  @!P0 HADD2.F32 R49, -RZ, R132.reuse.H0_H0 ;  /* 0x20000084ff318230 */ /* 0x108fe40000004100 */
[----:B------:R-:W-:Y:S02]  /*5220*/  @!P0 HADD2.F32 R47, -RZ, R132.H1_H1 ;  /* 0x30000084ff2f8230 */ /* 0x000fe40000004100 */
[--C-:B------:R-:W-:Y:S02]  /*5230*/  @!P0 HADD2.F32 R34, -RZ, R39.reuse.H0_H0 ;  /* 0x20000027ff228230 */ /* 0x100fe40000004100 */
[----:B------:R-:W-:Y:S01]  /*5240*/  @!P1 FADD.FTZ R49, -R49, -RZ ;  /* 0x800000ff31319221 */ /* 0x000fe20000010100 */
[----:B------:R-:W-:Y:S02]  /*5250*/  @!P0 HADD2.F32 R35, -RZ, R39.H1_H1 ;  /* 0x30000027ff238230 */ /* 0x000fe40000004100 */
[----:B------:R-:W-:Y:S01]  /*5260*/  @!P1 FADD.FTZ R47, -R47, -RZ ;  /* 0x800000ff2f2f9221 */ /* 0x000fe20000010100 */
[--C-:B------:R-:W-:Y:S02]  /*5270*/  @!P0 HADD2.F32 R46, -RZ, R133.reuse.H0_H0 ;  /* 0x20000085ff2e8230 */ /* 0x100fe40000004100 */
[----:B------:R-:W-:Y:S01]  /*5280*/  @!P0 FMUL.FTZ R0, R44, R49 ;  /* 0x000000312c008220 */ /* 0x000fe20000410000 */
[--C-:B----4-:R-:W-:Y:S02]  /*5290*/  @!P0 HADD2.F32 R51, -RZ, R48.reuse.H0_H0 ;  /* 0x20000030ff338230 */ /* 0x110fe40000004100 */
        /* <DEDUP_REMOVED lines=229> */
.L_x_1813:
[----:B---34-:R-:W-:Y:S05]  /*60f0*/  BSYNC.RECONVERGENT B0 ;  /* 0x0000000000007941 */ /* 0x018fea0003800200 */
.L_x_1812:
[----:B------:R-:W-:Y:S04]  /*6100*/  BSSY.RECONVERGENT B0, `(.L_x_1814) ;  /* 0x000010e000007945 */ /* 0x000fe80003800200 */
[----:B------:R-:W-:Y:S05]  /*6110*/  @!P6 BRA `(.L_x_1815) ;  /* 0x000000100030e947 */ /* 0x000fea0003800000 */
[C---:B------:R-:W-:Y:S02]  /*6120*/  ISETP.GE.AND P0, PT, R24.reuse, R31, PT ;  /* 0x0000001f1800720c */ /* 0x040fe40003f06270 */
[C---:B--2---:R-:W-:Y:S04]  /*6130*/  LEA R10, P2, R103.reuse, R26, 0x1 ;  /* 0x0000001a670a7211 */ /* 0x044fe800078408ff */
        /* <DEDUP_REMOVED lines=266> */
.L_x_1815:
[----:B------:R-:W-:Y:S05]  /*71e0*/  BSYNC.RECONVERGENT B0 ;  /* 0x0000000000007941 */ /* 0x000fea0003800200 */
.L_x_1814:
[----:B------:R-:W-:Y:S04]  /*71f0*/  BSSY.RECONVERGENT B0, `(.L_x_1816) ;  /* 0x0000110000007945 */ /* 0x000fe80003800200 */
[----:B------:R-:W-:Y:S05]  /*7200*/  @!P5 BRA `(.L_x_1817) ;  /* 0x000000100038d947 */ /* 0x000fea0003800000 */
[----:B------:R-:W4:Y:S01]  /*7210*/  LDC.64 R2, c[0x0][0x4a8] ;  /* 0x00012a00ff027b82 */ /* 0x000f220000000a00 */
[C---:B------:R-:W-:Y:S07]  /*7220*/  ISETP.GE.AND P0, PT, R24.reuse, R31, PT ;  /* 0x0000001f1800720c */ /* 0x040fee0003f06270 */
[----:B------:R-:W3:Y:S06]  /*7230*/  LDC.64 R20, c[0x0][0x3b8] ;  /* 0x0000ee00ff147b82 */ /* 0x000eec0000000a00 */
[----:B------:R-:W-:Y:S04]  /*7240*/  @!P0 ISETP.GE.U32.AND P1, PT, R24, R33, PT ;  /* 0x000000211800820c */ /* 0x000fe80003f26070 */
[----:B--2---:R-:W-:Y:S02]  /*7250*/  @!P0 SEL R7, R30, RZ, P1 ;  /* 0x000000ff1e078207 */ /* 0x004fe40000800000 */
[----:B------:R-:W-:Y:S02]  /*7260*/  @!P0 SEL R9, R128, RZ, P1 ;  /* 0x000000ff80098207 */ /* 0x000fe40000800000 */
[----:B---3--:R-:W-:Y:S02]  /*7270*/  LEA R34, P5, R20, R82, 0x7 ;  /* 0x0000005214227211 */ /* 0x008fe400078a38ff */
[----:B----4-:R-:W-:Y:S02]  /*7280*/  LEA R10, P2, R2, R26, 0x7 ;  /* 0x0000001a020a7211 */ /* 0x010fe400078438ff */
        /* <DEDUP_REMOVED lines=31> */
[--C-:B------:R-:W-:Y:S02]  /*7480*/  @!P0 HADD2.F32 R16, -RZ, R41.reuse.H0_H0 ;  /* 0x20000029ff108230 */ /* 0x100fe40000004100 */
[----:B------:R-:W-:Y:S01]  /*7490*/  @!P1 FADD.FTZ R13, -R13, -RZ ;  /* 0x800000ff0d0d9221 */ /* 0x000fe20000010100 */
[----:B------:R-:W-:Y:S02]  /*74a0*/  @!P0 HADD2.F32 R15, -RZ, R41.H1_H1 ;  /* 0x30000029ff0f8230 */ /* 0x000fe40000004100 */
        /* <DEDUP_REMOVED lines=33> */
[--C-:B------:R-:W-:Y:S01]  /*76c0*/  @!P0 HADD2.F32 R12, -RZ, R19.reuse.H0_H0 ;  /* 0x20000013ff0c8230 */ /* 0x100fe20000004100 */
[----:B------:R-:W-:Y:S01]  /*76d0*/  @!P0 F2FP.F16.F32.PACK_AB R32, R2, R0 ;  /* 0x000000000220823e */ /* 0x000fe200000000ff */
[----:B------:R-:W-:Y:S02]  /*76e0*/  @!P0 HADD2.F32 R16, -RZ, R38.H1_H1 ;  /* 0x30000026ff108230 */ /* 0x000fe40000004100 */
[----:B------:R-:W-:Y:S01]  /*76f0*/  @!P0 FFMA.FTZ R4, R13, R14, R4 ;  /* 0x0000000e0d048223 */ /* 0x000fe20000010004 */
[----:B------:R-:W-:Y:S01]  /*7700*/  @!P0 HADD2.F32 R9, -RZ, R19.H1_H1 ;  /* 0x30000013ff098230 */ /* 0x000fe20000004100 */
[----:B------:R-:W-:Y:S01]  /*7710*/  @!P0 MOV R2, R47 ;  /* 0x0000002f00028202 */ /* 0x000fe20000000f00 */
[----:B------:R-:W-:Y:S01]  /*7720*/  @!P0 FFMA.FTZ R5, R12, R15, R5 ;  /* 0x0000000f0c058223 */ /* 0x000fe20000010005 */
[----:B------:R-:W-:Y:S02]  /*7730*/  @!P1 ISETP.GE.U32.AND P2, PT, R23, R33, PT ;  /* 0x000000211700920c */ /* 0x000fe40003f46070 */
[----:B------:R-:W-:Y:S01]  /*7740*/  @!P0 MOV R44, R32 ;  /* 0x00000020002c8202 */ /* 0x000fe20000000f00 */
[--C-:B------:R-:W-:Y:S01]  /*7750*/  @!P0 HADD2.F32 R0, -RZ, R2.reuse.H0_H0 ;  /* 0x20000002ff008230 */ /* 0x100fe20000004100 */
[----:B------:R-:W-:Y:S01]  /*7760*/  @!P0 F2FP.F16.F32.PACK_AB R13, R4, R3 ;  /* 0x00000003040d823e */ /* 0x000fe200000000ff */
[----:B------:R-:W-:Y:S02]  /*7770*/  @!P0 HADD2.F32 R3, -RZ, R2.H1_H1 ;  /* 0x30000002ff038230 */ /* 0x000fe40000004100 */
[----:B------:R-:W-:Y:S01]  /*7780*/  @!P0 FFMA.FTZ R6, R9, R16, R6 ;  /* 0x0000001009068223 */ /* 0x000fe20000010006 */
[----:B------:R-:W-:Y:S01]  /*7790*/  @!P1 SEL R9, R30, RZ, P2 ;  /* 0x000000ff1e099207 */ /* 0x000fe20001000000 */
[----:B------:R-:W-:Y:S01]  /*77a0*/  @!P0 FFMA.FTZ R7, R0, R17, R7 ;  /* 0x0000001100078223 */ /* 0x000fe20000010007 */
[----:B------:R-:W-:Y:S01]  /*77b0*/  @!P0 MOV R45, R13 ;  /* 0x0000000d002d8202 */ /* 0x000fe20000000f00 */
[----:B------:R-:W-:Y:S01]  /*77c0*/  @!P0 FFMA.FTZ R8, R3, R18, R8 ;  /* 0x0000001203088223 */ /* 0x000fe20000010008 */
[----:B------:R-:W-:Y:S02]  /*77d0*/  @!P1 SEL R13, R128, RZ, P2 ;  /* 0x000000ff800d9207 */ /* 0x000fe40001000000 */
        /* <DEDUP_REMOVED lines=105> */
[----:B------:R-:W3:Y:S08]  /*7e70*/  @!P0 LDG.E.128 R48, desc[UR6][R48.64+0x80] ;  /* 0x0000800630308981 */ /* 0x000ef0000c1e1d00 */
[----:B------:R-:W5:Y:S08]  /*7e80*/  @!P0 LDG.E.128 R4, desc[UR6][R4.64+0x80] ;  /* 0x0000800604048981 */ /* 0x000f70000c1e1d00 */
[----:B------:R1:W4:Y:S01]  /*7e90*/  @!P0 LDG.E.128 R36, desc[UR6][R14.64+0x80] ;  /* 0x000080060e248981 */ /* 0x000322000c1e1d00 */
[----:B--2---:R-:W-:Y:S02]  /*7ea0*/  @!P0 MOV R20, R45 ;  /* 0x0000002d00148202 */ /* 0x004fe40000000f00 */
[----:B------:R-:W-:Y:S02]  /*7eb0*/  @!P0 MOV R21, R46 ;  /* 0x0000002e00158202 */ /* 0x000fe40000000f00 */
[----:B------:R-:W-:Y:S01]  /*7ec0*/  @!P0 MOV R32, R47 ;  /* 0x0000002f00208202 */ /* 0x000fe20000000f00 */
[--C-:B---3--:R-:W-:Y:S02]  /*7ed0*/  @!P0 HADD2.F32 R11, -RZ, R50.reuse.H1_H1 ;  /* 0x30000032ff0b8230 */ /* 0x108fe40000004100 */
        /* <DEDUP_REMOVED lines=26> */
[--C-:B----4-:R-:W-:Y:S02]  /*8080*/  @!P0 HADD2.F32 R10, -RZ, R36.reuse.H0_H0 ;  /* 0x20000024ff0a8230 */ /* 0x110fe40000004100 */
        /* <DEDUP_REMOVED lines=38> */
.L_x_1817:
[----:B------:R-:W-:Y:S05]  /*82f0*/  BSYNC.RECONVERGENT B0 ;  /* 0x0000000000007941 */ /* 0x000fea0003800200 */
.L_x_1816:
[----:B------:R-:W-:Y:S04]  /*8300*/  BSSY.RECONVERGENT B0, `(.L_x_1818) ;  /* 0x0000113000007945 */ /* 0x000fe80003800200 */
[----:B------:R-:W-:Y:S05]  /*8310*/  @!P4 BRA `(.L_x_1819) ;  /* 0x000000100044c947 */ /* 0x000fea0003800000 */
[----:B--2---:R-:W2:Y:S01]  /*8320*/  LDC.64 R10, c[0x0][0x4a8] ;  /* 0x00012a00ff0a7b82 */ /* 0x004ea20000000a00 */
[C---:B------:R-:W-:Y:S11]  /*8330*/  ISETP.GE.AND P0, PT, R24.reuse, R31, PT ;  /* 0x0000001f1800720c */ /* 0x040ff60003f06270 */
[----:B------:R-:W-:Y:S02]  /*8340*/  @!UPT UIADD3 URZ, UPT, UPT, URZ, URZ, URZ ;  /* 0x000000fffffff290 */ /* 0x000fe4000fffe0ff */
[----:B------:R-:W-:Y:S04]  /*8350*/  @!P0 ISETP.GE.U32.AND P1, PT, R24, R33, PT ;  /* 0x000000211800820c */ /* 0x000fe80003f26070 */
[----:B------:R-:W-:Y:S02]  /*8360*/  @!P0 SEL R0, R30, RZ, P1 ;  /* 0x000000ff1e008207 */ /* 0x000fe40000800000 */
[----:B------:R-:W-:Y:S02]  /*8370*/  @!P0 SEL R9, R128, RZ, P1 ;  /* 0x000000ff80098207 */ /* 0x000fe40000800000 */
[----:B------:R-:W-:Y:S01]  /*8380*/  @!P0 IADD3 R7, P2, PT, R111, R0, RZ ;  /* 0x000000006f078210 */ /* 0x000fe20007f5e0ff */
[----:B--2---:R-:W-:Y:S02]  /*8390*/  IMAD R3, R11, 0xc0, RZ ;  /* 0x000000c00b037824 */ /* 0x004fe400078e02ff */
[----:B------:R-:W-:Y:S01]  /*83a0*/  IMAD.WIDE.U32 R10, R10, 0xc0, R26 ;  /* 0x000000c00a0a7825 */ /* 0x000fe200078e001a */
[----:B------:R-:W-:Y:S02]  /*83b0*/  @!P0 IADD3.X R0, PT, PT, R96, R9, RZ, P2, !PT ;  /* 0x0000000960008210 */ /* 0x000fe400017fe4ff */
[----:B------:R-:W-:Y:S02]  /*83c0*/  @!P0 SHF.L.U32 R9, R7, 0x1, RZ ;  /* 0x0000000107098819 */ /* 0x000fe400000006ff */
[----:B------:R-:W-:Y:S02]  /*83d0*/  IADD3 R11, PT, PT, R11, R3, RZ ;  /* 0x000000030b0b7210 */ /* 0x000fe40007ffe0ff */
[----:B------:R-:W-:Y:S02]  /*83e0*/  @!P0 SEL R3, R33, R30, !P1 ;  /* 0x0000001e21038207 */ /* 0x000fe40004800000 */
[----:B------:R-:W-:Y:S01]  /*83f0*/  @!P0 SHF.L.U64.HI R0, R7, 0x1, R0 ;  /* 0x0000000107008819 */ /* 0x000fe20000010200 */
[----:B---34-:R-:W2:Y:S01]  /*8400*/  LDG.E.128 R44, desc[UR6][R10.64] ;  /* 0x000000060a2c7981 */ /* 0x018ea2000c1e1d00 */
        /* <DEDUP_REMOVED lines=258> */
.L_x_1819:
[----:B------:R-:W-:Y:S05]  /*9430*/  BSYNC.RECONVERGENT B0 ;  /* 0x0000000000007941 */ /* 0x000fea0003800200 */
.L_x_1818:
[----:B------:R-:W2:Y:S01]  /*9440*/  LDC R31, c[0x0][0x450] ;  /* 0x00011400ff1f7b82 */ /* 0x000ea20000000800 */
[----:B-1----:R-:W-:Y:S05]  /*9450*/  IMAD.U32 R121, R121, -0x40, RZ ;  /* 0xffffffc079797824 */ /* 0x002fea00078e00ff */
[C---:B------:R-:W-:Y:S02]  /*9460*/  LEA R88, P1, R121.reuse, R88, 0x1 ;  /* 0x0000005879587211 */ /* 0x040fe400078208ff */
[C---:B------:R-:W-:Y:S02]  /*9470*/  LEA R86, P0, R121.reuse, R86, 0x1 ;  /* 0x0000005679567211 */ /* 0x040fe400078008ff */
[C---:B------:R-:W-:Y:S02]  /*9480*/  LEA.HI.X.SX32 R89, R121.reuse, R89, 0x1, P1 ;  /* 0x0000005979597211 */ /* 0x040fe400008f0eff */
[----:B------:R-:W-:Y:S09]  /*9490*/  LEA.HI.X.SX32 R87, R121, R87, 0x1, P0 ;  /* 0x0000005779577211 */ /* 0x000ff200000f0eff */
.L_x_1802:
[----:B------:R-:W-:Y:S05]  /*94a0*/  BSYNC.RECONVERGENT B1 ;  /* 0x0000000000017941 */ /* 0x000fea0003800200 */
.L_x_1800:
        /* <DEDUP_REMOVED lines=65> */
[----:B------:R-:W2:Y:S02]  /*98c0*/  LDG.E R7, desc[UR6][R8.64] ;  /* 0x0000000608077981 */ /* 0x000ea4000c1e1900 */
[----:B------:R-:W-:Y:S01]  /*98d0*/  IMAD.WIDE.U32 R10, R0, UR14, RZ ;  /* 0x0000000e000a7c25 */ /* 0x000fe2000f8e00ff */
[----:B------:R-:W-:Y:S01]  /*98e0*/  SHF.R.S32.HI R5, RZ, 0x1f, R0 ;  /* 0x0000001fff057819 */ /* 0x000fe20000011400 */
[----:B------:R-:W2:Y:S02]  /*98f0*/  LDG.E R4, desc[UR6][R12.64] ;  /* 0x000000060c047981 */ /* 0x000ea4000c1e1900 */
[----:B--2---:R-:W-:Y:S02]  /*9900*/  IADD3 R7, PT, PT, R7, -R4, RZ ;  /* 0x8000000407077210 */ /* 0x004fe40007ffe0ff */
        /* <DEDUP_REMOVED lines=20> */
.L_x_1820:
[----:B------:R-:W-:Y:S02]  /*9a50*/  IADD3 R84, P1, PT, R84, R91, RZ ;  /* 0x0000005b54547210 */ /* 0x000fe40007f3e0ff */
[----:B------:R-:W-:Y:S03]  /*9a60*/  IADD3 R26, P0, PT, R26, R95, RZ ;  /* 0x0000005f1a1a7210 */ /* 0x000fe60007f1e0ff */
[----:B------:R-:W-:Y:S02]  /*9a70*/  IMAD.X R85, R85, 0x1, R90, P1 ;  /* 0x0000000155557824 */ /* 0x000fe400008e065a */
[----:B------:R-:W-:Y:S01]  /*9a80*/  IMAD.X R27, R27, 0x1, R93, P0 ;  /* 0x000000011b1b7824 */ /* 0x000fe200000e065d */
[----:B------:R-:W-:Y:S07]  /*9a90*/  @P3 BRA `(.L_x_1821) ;  /* 0xffffff8400ac3947 */ /* 0x000fee000383ffff */
.L_x_1799:
        /* <DEDUP_REMOVED lines=31> */
.L_x_1825:
[----:B------:R-:W-:Y:S05]  /*9c90*/  BSYNC.RECONVERGENT B0 ;  /* 0x0000000000007941 */ /* 0x000fea0003800200 */
.L_x_1824:
        /* <DEDUP_REMOVED lines=10> */
.L_x_1823:
        /* <DEDUP_REMOVED lines=77> */
.L_x_1831:
[----:B------:R-:W-:Y:S05]  /*a210*/  BSYNC.RECONVERGENT B0 ;  /* 0x0000000000007941 */ /* 0x000fea0003800200 */
.L_x_1830:
        /* <DEDUP_REMOVED lines=45> */
.L_x_1833:
[----:B------:R-:W-:Y:S05]  /*a4f0*/  BSYNC.RECONVERGENT B0 ;  /* 0x0000000000007941 */ /* 0x000fea0003800200 */
.L_x_1832:
        /* <DEDUP_REMOVED lines=45> */
.L_x_1835:
[----:B------:R-:W-:Y:S05]  /*a7d0*/  BSYNC.RECONVERGENT B0 ;  /* 0x0000000000007941 */ /* 0x000fea0003800200 */
.L_x_1834:
[----:B------:R4:W-:Y:S02]  /*a7e0*/  STS.128 [R161+0x2000], R8 ;  /* 0x00200008a1007388 */ /* 0x0009e40000000c00 */
.L_x_1829:
[----:B------:R-:W-:Y:S05]  /*a7f0*/  BSYNC.RECONVERGENT B1 ;  /* 0x0000000000017941 */ /* 0x000fea0003800200 */
.L_x_1828:
        /* <DEDUP_REMOVED lines=61> */
.L_x_1837:
[----:B------:R-:W-:Y:S05]  /*abd0*/  BSYNC.RECONVERGENT B0 ;  /* 0x0000000000007941 */ /* 0x000fea0003800200 */
.L_x_1836:
        /* <DEDUP_REMOVED lines=55> */
.L_x_1839:
[----:B------:R-:W-:Y:S05]  /*af50*/  BSYNC.RECONVERGENT B0 ;  /* 0x0000000000007941 */ /* 0x000fea0003800200 */
.L_x_1838:
        /* <DEDUP_REMOVED lines=54> */
.L_x_1841:
[----:B------:R-:W-:Y:S05]  /*b2c0*/  BSYNC.RECONVERGENT B0 ;  /* 0x0000000000007941 */ /* 0x000fea0003800200 */
.L_x_1840:
[----:B------:R1:W-:Y:S01]  /*b2d0*/  STS.128 [R161+0x2800], R8 ;  /* 0x00280008a1007388 */ /* 0x0003e20000000c00 */
[----:B------:R-:W-:Y:S05]  /*b2e0*/  BRA `(.L_x_1826) ;  /* 0x0000002000487947 */ /* 0x000fea0003800000 */
.L_x_1827:
        /* <DEDUP_REMOVED lines=94> */
.L_x_1845:
[----:B------:R-:W-:Y:S05]  /*b8d0*/  BSYNC.RECONVERGENT B0 ;  /* 0x0000000000007941 */ /* 0x000fea0003800200 */
.L_x_1844:
        /* <DEDUP_REMOVED lines=84> */
.L_x_1847:
[----:B------:R-:W-:Y:S05]  /*be20*/  BSYNC.RECONVERGENT B0 ;  /* 0x0000000000007941 */ /* 0x000fea0003800200 */
.L_x_1846:
        /* <DEDUP_REMOVED lines=84> */
.L_x_1849:
[----:B------:R-:W-:Y:S05]  /*c370*/  BSYNC.RECONVERGENT B0 ;  /* 0x0000000000007941 */ /* 0x000fea0003800200 */
.L_x_1848:
[----:B------:R4:W-:Y:S02]  /*c380*/  STS.128 [R161+0x2000], R16 ;  /* 0x00200010a1007388 */ /* 0x0009e40000000c00 */
.L_x_1843:
[----:B------:R-:W-:Y:S05]  /*c390*/  BSYNC.RECONVERGENT B1 ;  /* 0x0000000000017941 */ /* 0x000fea0003800200 */
.L_x_1842:
[----:B------:R-:W-:-:S04]  /*c3a0*/  IADD3 R36, PT, PT, R122, 0x20, RZ ;  /* 0x000000207a247810 */ /* 0x000fc80007ffe0ff */
[----:B------:R-:W-:-:S13]  /*c3b0*/  ISETP.GE.AND P0, PT, R36, R37, PT ;  /* 0x000000252400720c */ /* 0x000fda0003f06270 */
[----:B------:R-:W-:Y:S05]  /*c3c0*/  @P0 BRA `(.L_x_1826) ;  /* 0x0000001000100947 */ /* 0x000fea0003800000 */
[----:B-1----:R-:W-:-:S04]  /*c3d0*/  LEA R38, P0, R31, R38, 0x1 ;  /* 0x000000261f267211 */ /* 0x002fc800078008ff */
        /* <DEDUP_REMOVED lines=26> */
[--C-:B--2---:R-:W-:Y:S02]  /*c580*/  HADD2.F32 R30, -RZ, R12.reuse.H0_H0 ;  /* 0x2000000cff1e7230 */ /* 0x104fe40000004100 */
[----:B------:R-:W-:Y:S02]  /*c590*/  HADD2.F32 R31, -RZ, R12.H1_H1 ;  /* 0x3000000cff1f7230 */ /* 0x000fe40000004100 */
[--C-:B------:R-:W-:Y:S02]  /*c5a0*/  HADD2.F32 R12, -RZ, R13.reuse.H0_H0 ;  /* 0x2000000dff0c7230 */ /* 0x100fe40000004100 */
[----:B------:R-:W-:Y:S02]  /*c5b0*/  HADD2.F32 R37, -RZ, R13.H1_H1 ;  /* 0x3000000dff257230 */ /* 0x000fe40000004100 */
[--C-:B------:R-:W-:Y:S02]  /*c5c0*/  HADD2.F32 R13, -RZ, R14.reuse.H0_H0 ;  /* 0x2000000eff0d7230 */ /* 0x100fe40000004100 */
[----:B------:R-:W-:-:S02]  /*c5d0*/  HADD2.F32 R40, -RZ, R14.H1_H1 ;  /* 0x3000000eff287230 */ /* 0x000fc40000004100 */
[--C-:B------:R-:W-:Y:S02]  /*c5e0*/  HADD2.F32 R14, -RZ, R15.reuse.H0_H0 ;  /* 0x2000000fff0e7230 */ /* 0x100fe40000004100 */
[----:B------:R-:W-:Y:S02]  /*c5f0*/  HADD2.F32 R41, -RZ, R15.H1_H1 ;  /* 0x3000000fff297230 */ /* 0x000fe40000004100 */
[--C-:B----4-:R-:W-:Y:S02]  /*c600*/  HADD2.F32 R15, -RZ, R4.reuse.H0_H0 ;  /* 0x20000004ff0f7230 */ /* 0x110fe40000004100 */
[--C-:B------:R-:W-:Y:S02]  /*c610*/  HADD2.F32 R43, -RZ, R5.reuse.H0_H0 ;  /* 0x20000005ff2b7230 */ /* 0x100fe40000004100 */
[----:B------:R-:W-:Y:S02]  /*c620*/  HADD2.F32 R44, -RZ, R5.H1_H1 ;  /* 0x30000005ff2c7230 */ /* 0x000fe40000004100 */
[----:B------:R-:W-:Y:S01]  /*c630*/  @!P0 FADD.FTZ R15, -R15, -RZ ;  /* 0x800000ff0f0f8221 */ /* 0x000fe20000010100 */
[----:B------:R-:W-:-:S02]  /*c640*/  HADD2.F32 R4, -RZ, R4.H1_H1 ;  /* 0x30000004ff047230 */ /* 0x000fc40000004100 */
[----:B------:R-:W-:Y:S01]  /*c650*/  @!P0 FADD.FTZ R43, -R43, -RZ ;  /* 0x800000ff2b2b8221 */ /* 0x000fe20000010100 */
[--C-:B------:R-:W-:Y:S02]  /*c660*/  HADD2.F32 R42, -RZ, R6.reuse.H0_H0 ;  /* 0x20000006ff2a7230 */ /* 0x100fe40000004100 */
[----:B------:R-:W-:Y:S01]  /*c670*/  @!P0 FADD.FTZ R44, -R44, -RZ ;  /* 0x800000ff2c2c8221 */ /* 0x000fe20000010100 */
[----:B------:R-:W-:Y:S02]  /*c680*/  HADD2.F32 R45, -RZ, R6.H1_H1 ;  /* 0x30000006ff2d7230 */ /* 0x000fe40000004100 */
[----:B------:R-:W-:Y:S01]  /*c690*/  @!P0 FADD.FTZ R4, -R4, -RZ ;  /* 0x800000ff04048221 */ /* 0x000fe20000010100 */
[--C-:B------:R-:W-:Y:S02]  /*c6a0*/  HADD2.F32 R5, -RZ, R7.reuse.H0_H0 ;  /* 0x20000007ff057230 */ /* 0x100fe40000004100 */
[----:B------:R-:W-:Y:S01]  /*c6b0*/  @!P0 FADD.FTZ R42, -R42, -RZ ;  /* 0x800000ff2a2a8221 */ /* 0x000fe20000010100 */
[----:B------:R-:W-:-:S02]  /*c6c0*/  HADD2.F32 R6, -RZ, R7.H1_H1 ;  /* 0x30000007ff067230 */ /* 0x000fc40000004100 */
[----:B------:R-:W-:Y:S01]  /*c6d0*/  FMUL.FTZ R31, R31, R4 ;  /* 0x000000041f1f7220 */ /* 0x000fe20000410000 */
[--C-:B---3--:R-:W-:Y:S02]  /*c6e0*/  HADD2.F32 R4, -RZ, R8.reuse.H0_H0 ;  /* 0x20000008ff047230 */ /* 0x108fe40000004100 */
[----:B------:R-:W-:Y:S01]  /*c6f0*/  @!P0 FADD.FTZ R5, -R5, -RZ ;  /* 0x800000ff05058221 */ /* 0x000fe20000010100 */
[----:B-----5:R-:W-:Y:S02]  /*c700*/  HADD2.F32 R7, -RZ, R33.H0_H0 ;  /* 0x20000021ff077230 */ /* 0x020fe40000004100 */
[----:B------:R-:W-:Y:S01]  /*c710*/  @!P0 FADD.FTZ R6, -R6, -RZ ;  /* 0x800000ff06068221 */ /* 0x000fe20000010100 */
[----:B------:R-:W-:Y:S02]  /*c720*/  HADD2.F32 R8, -RZ, R8.H1_H1 ;  /* 0x30000008ff087230 */ /* 0x000fe40000004100 */
[----:B------:R-:W-:Y:S01]  /*c730*/  FMUL.FTZ R14, R14, R5 ;  /* 0x000000050e0e7220 */ /* 0x000fe20000410000 */
[----:B------:R-:W-:-:S02]  /*c740*/  HADD2.F32 R5, -RZ, R32.H0_H0 ;  /* 0x20000020ff057230 */ /* 0x000fc40000004100 */
[----:B------:R-:W-:Y:S01]  /*c750*/  FMUL.FTZ R41, R41, R6 ;  /* 0x0000000629297220 */ /* 0x000fe20000410000 */
[----:B------:R-:W-:Y:S02]  /*c760*/  HADD2.F32 R32, -RZ, R32.H1_H1 ;  /* 0x30000020ff207230 */ /* 0x000fe40000004100 */
[----:B------:R-:W-:Y:S01]  /*c770*/  FMUL.FTZ R30, R30, R15 ;  /* 0x0000000f1e1e7220 */ /* 0x000fe20000410000 */
[--C-:B------:R-:W-:Y:S02]  /*c780*/  HADD2.F32 R6, -RZ, R9.reuse.H0_H0 ;  /* 0x20000009ff067230 */ /* 0x100fe40000004100 */
[----:B------:R-:W-:Y:S01]  /*c790*/  FMUL.FTZ R12, R12, R43 ;  /* 0x0000002b0c0c7220 */ /* 0x000fe20000410000 */
[----:B------:R-:W-:Y:S01]  /*c7a0*/  @!P0 FADD.FTZ R45, -R45, -RZ ;  /* 0x800000ff2d2d8221 */ /* 0x000fe20000010100 */
[----:B------:R-:W-:Y:S01]  /*c7b0*/  FMUL.FTZ R37, R37, R44 ;  /* 0x0000002c25257220 */ /* 0x000fe20000410000 */
        /* <DEDUP_REMOVED lines=9> */
[----:B------:R-:W-:Y:S01]  /*c850*/  HADD2.F32 R10, -RZ, R11.H1_H1 ;  /* 0x3000000bff0a7230 */ /* 0x000fe20000004100 */
[----:B------:R-:W-:Y:S01]  /*c860*/  F2FP.F16.F32.PACK_AB R32, R31, R4 ;  /* 0x000000041f20723e */ /* 0x000fe200000000ff */
[----:B------:R-:W-:-:S02]  /*c870*/  HADD2.F32 R12, -RZ, R33.H1_H1 ;  /* 0x30000021ff0c7230 */ /* 0x000fc40000004100 */
[--C-:B------:R-:W-:Y:S02]  /*c880*/  HADD2.F32 R8, -RZ, R34.reuse.H0_H0 ;  /* 0x20000022ff087230 */ /* 0x100fe40000004100 */
[----:B------:R-:W-:Y:S02]  /*c890*/  HADD2.F32 R7, -RZ, R34.H1_H1 ;  /* 0x30000022ff077230 */ /* 0x000fe40000004100 */
[----:B------:R-:W-:Y:S01]  /*c8a0*/  FFMA.FTZ R37, R12, R44, R37 ;  /* 0x0000002c0c257223 */ /* 0x000fe20000010025 */
[--C-:B------:R-:W-:Y:S02]  /*c8b0*/  HADD2.F32 R5, -RZ, R35.reuse.H0_H0 ;  /* 0x20000023ff057230 */ /* 0x100fe40000004100 */
[----:B------:R-:W-:Y:S01]  /*c8c0*/  FFMA.FTZ R8, R8, R42, R13 ;  /* 0x0000002a08087223 */ /* 0x000fe2000001000d */
[----:B------:R-:W-:Y:S02]  /*c8d0*/  HADD2.F32 R30, -RZ, R35.H1_H1 ;  /* 0x30000023ff1e7230 */ /* 0x000fe40000004100 */
[----:B------:R-:W-:Y:S01]  /*c8e0*/  FFMA.FTZ R7, R7, R15, R40 ;  /* 0x0000000f07077223 */ /* 0x000fe20000010028 */
[----:B------:R-:W-:Y:S01]  /*c8f0*/  F2FP.F16.F32.PACK_AB R33, R37, R6 ;  /* 0x000000062521723e */ /* 0x000fe200000000ff */
[----:B------:R-:W-:Y:S01]  /*c900*/  FFMA.FTZ R5, R5, R9, R14 ;  /* 0x0000000905057223 */ /* 0x000fe2000001000e */
[----:B------:R-:W-:-:S02]  /*c910*/  FFMA.FTZ R10, R30, R10, R41 ;  /* 0x0000000a1e0a7223 */ /* 0x000fc40000010029 */
[----:B------:R-:W-:-:S03]  /*c920*/  F2FP.F16.F32.PACK_AB R34, R7, R8 ;  /* 0x000000080722723e */ /* 0x000fc600000000ff */
[----:B------:R-:W-:-:S03]  /*c930*/  F2FP.F16.F32.PACK_AB R35, R10, R5 ;  /* 0x000000050a23723e */ /* 0x000fc600000000ff */
.L_x_1851:
[----:B------:R-:W-:Y:S05]  /*c940*/  BSYNC.RECONVERGENT B0 ;  /* 0x0000000000007941 */ /* 0x000fea0003800200 */
.L_x_1850:
[----:B-----5:R2:W-:Y:S01]  /*c950*/  STS.128 [R161+0x800], R32 ;  /* 0x00080020a1007388 */ /* 0x0205e20000000c00 */
[----:B------:R-:W-:Y:S01]  /*c960*/  LOP3.LUT R4, R24, 0x20, RZ, 0xfc, !PT ;  /* 0x0000002018047812 */ /* 0x000fe200078efcff */
[----:B------:R-:W-:Y:S03]  /*c970*/  BSSY.RECONVERGENT B0, `(.L_x_1852) ;  /* 0x0000053000007945 */ /* 0x000fe60003800200 */
[----:B------:R-:W-:-:S13]  /*c980*/  ISETP.GE.AND P0, PT, R4, R3, PT ;  /* 0x000000030400720c */ /* 0x000fda0003f06270 */
[----:B------:R-:W-:Y:S05]  /*c990*/  @P0 BRA `(.L_x_1853) ;  /* 0x0000000400400947 */ /* 0x000fea0003800000 */
[----:B------:R-:W3:Y:S01]  /*c9a0*/  LDCU.64 UR8, c[0x0][0x4d0] ;  /* 0x00009a00ff0877ac */ /* 0x000ee20008000a00 */
        /* <DEDUP_REMOVED lines=18> */
[----:B------:R-:W-:Y:S01]  /*cad0*/  MOV R30, R22 ;  /* 0x00000016001e7202 */ /* 0x000fe20000000f00 */
[--C-:B---3--:R-:W-:Y:S02]  /*cae0*/  HADD2.F32 R22, -RZ, R12.reuse.H0_H0 ;  /* 0x2000000cff167230 */ /* 0x108fe40000004100 */
[----:B------:R-:W-:Y:S02]  /*caf0*/  HADD2.F32 R31, -RZ, R12.H1_H1 ;  /* 0x3000000cff1f7230 */ /* 0x000fe40000004100 */
[--C-:B------:R-:W-:Y:S02]  /*cb00*/  HADD2.F32 R12, -RZ, R13.reuse.H0_H0 ;  /* 0x2000000dff0c7230 */ /* 0x100fe40000004100 */
[----:B--2---:R-:W-:Y:S02]  /*cb10*/  HADD2.F32 R32, -RZ, R13.H1_H1 ;  /* 0x3000000dff207230 */ /* 0x004fe40000004100 */
        /* <DEDUP_REMOVED lines=56> */
.L_x_1853:
[----:B------:R-:W-:Y:S05]  /*cea0*/  BSYNC.RECONVERGENT B0 ;  /* 0x0000000000007941 */ /* 0x000fea0003800200 */
.L_x_1852:
[----:B------:R3:W-:Y:S01]  /*ceb0*/  STS.128 [R161+0x1800], R20 ;  /* 0x00180014a1007388 */ /* 0x0007e20000000c00 */
        /* <DEDUP_REMOVED lines=23> */
[--C-:B----4-:R-:W-:Y:S02]  /*d030*/  HADD2.F32 R3, -RZ, R14.reuse.H0_H0 ;  /* 0x2000000eff037230 */ /* 0x110fe40000004100 */
[----:B---3--:R-:W-:Y:S02]  /*d040*/  HADD2.F32 R20, -RZ, R14.H1_H1 ;  /* 0x3000000eff147230 */ /* 0x008fe40000004100 */
        /* <DEDUP_REMOVED lines=26> */
[----:B-----5:R-:W-:Y:S02]  /*d1f0*/  HADD2.F32 R4, -RZ, R8.H0_H0 ;  /* 0x20000008ff047230 */ /* 0x020fe40000004100 */
        /* <DEDUP_REMOVED lines=31> */
.L_x_1855:
[----:B------:R-:W-:Y:S05]  /*d3f0*/  BSYNC.RECONVERGENT B0 ;  /* 0x0000000000007941 */ /* 0x000fea0003800200 */
.L_x_1854:
[----:B------:R4:W-:Y:S02]  /*d400*/  STS.128 [R161+0x2800], R16 ;  /* 0x00280010a1007388 */ /* 0x0009e40000000c00 */
.L_x_1826:
[----:B------:R-:W-:Y:S05]  /*d410*/  BSYNC.RECONVERGENT B2 ;  /* 0x0000000000027941 */ /* 0x000fea0003800200 */
.L_x_1822:
[----:B------:R-:W-:Y:S01]  /*d420*/  IADD3 R7, PT, PT, -R72, R75, RZ ;  /* 0x0000004b48077210 */ /* 0x000fe20007ffe1ff */
[----:B------:R-:W5:Y:S01]  /*d430*/  LDCU UR14, c[0x0][0x50c] ;  /* 0x0000a180ff0e77ac */ /* 0x000f620008000800 */
[C---:B------:R-:W-:Y:S02]  /*d440*/  IADD3 R6, PT, PT, R122.reuse, 0x40, RZ ;  /* 0x000000407a067810 */ /* 0x040fe40007ffe0ff */
[----:B------:R-:W-:Y:S01]  /*d450*/  IADD3 R0, PT, PT, R122, 0x60, RZ ;  /* 0x000000607a007810 */ /* 0x000fe20007ffe0ff */
[----:B------:R-:W5:Y:S01]  /*d460*/  LDCU UR5, c[0x0][0x508] ;  /* 0x0000a100ff0577ac */ /* 0x000f620008000800 */
[-C--:B------:R-:W-:Y:S02]  /*d470*/  ISETP.GE.AND P4, PT, R6, R7.reuse, PT ;  /* 0x000000070600720c */ /* 0x080fe40003f86270 */
[-C--:B------:R-:W-:Y:S02]  /*d480*/  ISETP.GE.AND P3, PT, R0, R7.reuse, PT ;  /* 0x000000070000720c */ /* 0x080fe40003f66270 */
[----:B------:R-:W-:-:S02]  /*d490*/  ISETP.GE.AND P6, PT, R122, R7, PT ;  /* 0x000000077a00720c */ /* 0x000fc40003fc6270 */
[-C--:B------:R-:W-:Y:S02]  /*d4a0*/  ISETP.GE.AND P5, PT, R36, R7.reuse, PT ;  /* 0x000000072400720c */ /* 0x080fe40003fa6270 */
[-C--:B------:R-:W-:Y:S02]  /*d4b0*/  ISETP.GE.AND P1, PT, R0, R7.reuse, PT ;  /* 0x000000070000720c */ /* 0x080fe40003f26270 */
[----:B------:R-:W-:Y:S02]  /*d4c0*/  ISETP.GE.AND P2, PT, R6, R7, PT ;  /* 0x000000070600720c */ /* 0x000fe40003f46270 */
[----:B------:R-:W-:Y:S01]  /*d4d0*/  LEA R145, R60, UR4, 0x1 ;  /* 0x000000043c917c11 */ /* 0x000fe2000f8e08ff */
[----:B---3--:R-:W3:Y:S01]  /*d4e0*/  @!P4 LDC.64 R4, c[0x0][0x3b8] ;  /* 0x0000ee00ff04cb82 */ /* 0x008ee20000000a00 */
[----:B------:R-:W-:Y:S02]  /*d4f0*/  LOP3.LUT R73, R73, 0x1f0, RZ, 0xc0, !PT ;  /* 0x000001f049497812 */ /* 0x000fe400078ec0ff */
[----:B------:R-:W-:-:S02]  /*d500*/  LOP3.LUT R122, R122, 0x7, RZ, 0xc0, !PT ;  /* 0x000000077a7a7812 */ /* 0x000fc400078ec0ff */
[-C--:B------:R-:W-:Y:S02]  /*d510*/  @!P6 MOV R146, R148.reuse ;  /* 0x000000940092e202 */ /* 0x080fe40000000f00 */
[----:B-1--4-:R-:W-:Y:S01]  /*d520*/  @!P5 LEA R8, P0, R99, R148, 0x1 ;  /* 0x000000946308d211 */ /* 0x012fe200078008ff */
[----:B------:R-:W1:Y:S01]  /*d530*/  @!P3 LDC.64 R2, c[0x0][0x3b8] ;  /* 0x0000ee00ff02bb82 */ /* 0x000e620000000a00 */
[----:B------:R-:W-:Y:S01]  /*d540*/  IADD3 R73, PT, PT, R73, 0x1, R156 ;  /* 0x0000000149497810 */ /* 0x000fe20007ffe09c */
[----:B------:R-:W-:Y:S01]  /*d550*/  @!PT LDS RZ, [RZ] ;  /* 0x00000000fffff984 */ /* 0x000fe20000000800 */
[----:B------:R-:W-:Y:S01]  /*d560*/  @!PT LDS RZ, [RZ] ;  /* 0x00000000fffff984 */ /* 0x000fe20000000800 */
[----:B------:R-:W-:Y:S01]  /*d570*/  @!PT LDS RZ, [RZ] ;  /* 0x00000000fffff984 */ /* 0x000fe20000000800 */
[----:B------:R-:W-:Y:S01]  /*d580*/  @!P6 LDGSTS.E.BYPASS.LTC128B.128 [R161+0x3000], desc[UR6][R146.64] ;  /* 0x0300000092a1efae */ /* 0x000fe2000b981a06 */
[----:B------:R-:W-:-:S03]  /*d590*/  @!P5 LEA.HI.X R9, R99, R147, R94, 0x1, P0 ;  /* 0x000000936309d211 */ /* 0x000fc600000f0c5e */
[----:B------:R-:W-:Y:S04]  /*d5a0*/  @!P6 LDGSTS.E.BYPASS.LTC128B.128 [R161+0x5000], desc[UR6][R146.64+0x40] ;  /* 0x0500004092a1efae */ /* 0x000fe8000b981a06 */
[----:B------:R4:W-:Y:S04]  /*d5b0*/  @!P6 LDGSTS.E.BYPASS.LTC128B.128 [R161+0x7000], desc[UR6][R146.64+0x80] ;  /* 0x0700008092a1efae */ /* 0x0009e8000b981a06 */
[----:B------:R-:W-:Y:S01]  /*d5c0*/  @!P5 LDGSTS.E.BYPASS.LTC128B.128 [R161+0x3800], desc[UR6][R8.64] ;  /* 0x0380000008a1dfae */ /* 0x000fe2000b981a06 */
[----:B---3--:R-:W-:-:S03]  /*d5d0*/  @!P4 LEA R10, P0, R4, R148, 0x7 ;  /* 0x00000094040ac211 */ /* 0x008fc600078038ff */
[----:B------:R-:W-:Y:S01]  /*d5e0*/  @!P5 LDGSTS.E.BYPASS.LTC128B.128 [R161+0x5800], desc[UR6][R8.64+0x40] ;  /* 0x0580004008a1dfae */ /* 0x000fe2000b981a06 */
[----:B------:R-:W-:-:S03]  /*d5f0*/  @!P4 LEA.HI.X R11, R4, R147, R5, 0x7, P0 ;  /* 0x00000093040bc211 */ /* 0x000fc600000f3c05 */
[----:B------:R3:W-:Y:S01]  /*d600*/  @!P5 LDGSTS.E.BYPASS.LTC128B.128 [R161+0x7800], desc[UR6][R8.64+0x80] ;  /* 0x0780008008a1dfae */ /* 0x0007e2000b981a06 */
[----:B------:R-:W2:Y:S01]  /*d610*/  @!P2 LDC.64 R4, c[0x0][0x3c0] ;  /* 0x0000f000ff04ab82 */ /* 0x000ea20000000a00 */
[----:B-1----:R-:W-:Y:S01]  /*d620*/  @!P3 IMAD R0, R3, 0xc0, RZ ;  /* 0x000000c00300b824 */ /* 0x002fe200078e02ff */
[----:B------:R-:W-:Y:S01]  /*d630*/  ISETP.GE.AND P0, PT, R36, R7, PT ;  /* 0x000000072400720c */ /* 0x000fe20003f06270 */
[----:B------:R-:W-:Y:S04]  /*d640*/  @!P4 LDGSTS.E.BYPASS.LTC128B.128 [R161+0x4000], desc[UR6][R10.64] ;  /* 0x040000000aa1cfae */ /* 0x000fe8000b981a06 */
[----:B------:R-:W-:Y:S04]  /*d650*/  @!P4 LDGSTS.E.BYPASS.LTC128B.128 [R161+0x6000], desc[UR6][R10.64+0x40] ;  /* 0x060000400aa1cfae */ /* 0x000fe8000b981a06 */
[----:B------:R-:W-:Y:S01]  /*d660*/  @!P4 LDGSTS.E.BYPASS.LTC128B.128 [R161+0x8000], desc[UR6][R10.64+0x80] ;  /* 0x080000800aa1cfae */ /* 0x000fe2000b981a06 */
[----:B----4-:R-:W-:-:S05]  /*d670*/  @!P3 MOV R146, R148 ;  /* 0x000000940092b202 */ /* 0x010fca0000000f00 */
[----:B------:R-:W-:Y:S01]  /*d680*/  @!P3 IMAD.WIDE.U32 R12, R2, 0xc0, R146 ;  /* 0x000000c0020cb825 */ /* 0x000fe200078e0092 */
[----:B------:R-:W-:Y:S01]  /*d690*/  LEA R146, R61, UR4, 0x1 ;  /* 0x000000043d927c11 */ /* 0x000fe2000f8e08ff */
[----:B------:R-:W3:Y:S03]  /*d6a0*/  @!P1 LDC.64 R2, c[0x0][0x3c0] ;  /* 0x0000f000ff029b82 */ /* 0x000ee60000000a00 */
[----:B------:R-:W-:-:S05]  /*d6b0*/  @!P3 IADD3 R13, PT, PT, R0, R13, RZ ;  /* 0x0000000d000db210 */ /* 0x000fca0007ffe0ff */
[----:B------:R-:W-:Y:S04]  /*d6c0*/  @!P3 LDGSTS.E.BYPASS.LTC128B.128 [R161+0x4800], desc[UR6][R12.64] ;  /* 0x048000000ca1bfae */ /* 0x000fe8000b981a06 */
[----:B------:R-:W-:Y:S04]  /*d6d0*/  @!P3 LDGSTS.E.BYPASS.LTC128B.128 [R161+0x6800], desc[UR6][R12.64+0x40] ;  /* 0x068000400ca1bfae */ /* 0x000fe8000b981a06 */
[----:B------:R-:W-:Y:S01]  /*d6e0*/  @!P3 LDGSTS.E.BYPASS.LTC128B.128 [R161+0x8800], desc[UR6][R12.64+0x80] ;  /* 0x088000800ca1bfae */ /* 0x000fe2000b981a06 */
[----:B------:R-:W-:-:S03]  /*d6f0*/  @!P0 LEA R6, P3, R97, R150, 0x1 ;  /* 0x0000009661068211 */ /* 0x000fc600078608ff */
[----:B------:R-:W0:Y:S01]  /*d700*/  LDGDEPBAR ;  /* 0x00000000000079af */ /* 0x000e220000000000 */
[----:B------:R-:W-:Y:S01]  /*d710*/  @!P0 LEA.HI.X R7, R97, R151, R92, 0x1, P3 ;  /* 0x0000009761078211 */ /* 0x000fe200018f0c5c */
[----:B---3--:R-:W-:Y:S01]  /*d720*/  @!P1 IMAD.WIDE.U32 R8, R2, 0xc0, R150 ;  /* 0x000000c002089825 */ /* 0x008fe200078e0096 */
[----:B--2---:R-:W-:-:S03]  /*d730*/  @!P2 LEA R2, P3, R4, R150, 0x7 ;  /* 0x000000960402a211 */ /* 0x004fc600078638ff */
[----:B------:R-:W-:-:S05]  /*d740*/  @!P1 IMAD R3, R3, 0xc0, RZ ;  /* 0x000000c003039824 */ /* 0x000fca00078e02ff */
[----:B------:R-:W-:Y:S02]  /*d750*/  @!P1 IADD3 R9, PT, PT, R3, R9, RZ ;  /* 0x0000000903099210 */ /* 0x000fe40007ffe0ff */
[----:B------:R-:W-:Y:S02]  /*d760*/  @!P2 LEA.HI.X R3, R4, R151, R5, 0x7, P3 ;  /* 0x000000970403a211 */ /* 0x000fe400018f3c05 */
        /* <DEDUP_REMOVED lines=25> */
[----:B------:R-:W-:Y:S01]  /*d900*/  @P2 STS.128 [R161+0xc000], RZ ;  /* 0x00c000ffa1002388 */ /* 0x000fe20000000c00 */
[C---:B------:R-:W-:Y:S02]  /*d910*/  LEA R144, R4.reuse, R146, 0x1 ;  /* 0x0000009204907211 */ /* 0x040fe400078e08ff */
[----:B------:R-:W-:Y:S01]  /*d920*/  LEA R118, R4, R145, 0x1 ;  /* 0x0000009104767211 */ /* 0x000fe200078e08ff */
        /* <DEDUP_REMOVED lines=16> */
[----:B------:R-:W-:Y:S04]  /*da30*/  LDSM.16.M88.4 R44, [R146] ;  /* 0x00000000922c783b */ /* 0x000fe80000000200 */
[----:B------:R-:W2:Y:S04]  /*da40*/  LDSM.16.M88.4 R32, [R145+0x3000] ;  /* 0x003000009120783b */ /* 0x000ea80000000200 */
[----:B------:R-:W3:Y:S04]  /*da50*/  LDSM.16.M88.4 R96, [R145+0x3400] ;  /* 0x003400009160783b */ /* 0x000ee80000000200 */
[----:B------:R-:W4:Y:S04]  /*da60*/  LDSM.16.M88.4 R88, [R145+0x3800] ;  /* 0x003800009158783b */ /* 0x000f280000000200 */
[----:B------:R-:W5:Y:S04]  /*da70*/  LDSM.16.M88.4 R80, [R145+0x3c00] ;  /* 0x003c00009150783b */ /* 0x000f680000000200 */
[----:B------:R-:W5:Y:S04]  /*da80*/  LDSM.16.M88.4 R68, [R145+0x4000] ;  /* 0x004000009144783b */ /* 0x000f680000000200 */
[----:B------:R-:W5:Y:S04]  /*da90*/  LDSM.16.M88.4 R60, [R145+0x4400] ;  /* 0x00440000913c783b */ /* 0x000f680000000200 */
[----:B------:R-:W5:Y:S04]  /*daa0*/  LDSM.16.M88.4 R52, [R145+0x4800] ;  /* 0x004800009134783b */ /* 0x000f680000000200 */
[----:B------:R-:W5:Y:S04]  /*dab0*/  LDSM.16.M88.4 R24, [R145+0x4c00] ;  /* 0x004c00009118783b */ /* 0x000f680000000200 */
[----:B-1----:R-:W-:Y:S04]  /*dac0*/  LDSM.16.M88.4 R8, [R144] ;  /* 0x000000009008783b */ /* 0x002fe80000000200 */
[----:B------:R-:W1:Y:S04]  /*dad0*/  LDSM.16.M88.4 R20, [R118+0x3000] ;  /* 0x003000007614783b */ /* 0x000e680000000200 */
[----:B------:R-:W1:Y:S01]  /*dae0*/  LDSM.16.M88.4 R36, [R118+0x3400] ;  /* 0x003400007624783b */ /* 0x000e620000000200 */
        /* <DEDUP_REMOVED lines=9> */
[C---:B------:R-:W-:Y:S03]  /*db80*/  HMMA.16816.F32 R96, R44.reuse, R98, RZ ;  /* 0x000000622c60723c */ /* 0x040fe600000018ff */
[----:B------:R-:W0:Y:S05]  /*db90*/  LDGDEPBAR ;  /* 0x00000000000079af */ /* 0x000e2a0000000000 */
        /* <DEDUP_REMOVED lines=64> */
[C---:B-1----:R-:W-:Y:S02]  /*dfa0*/  HMMA.16816.F32 R84, R104.reuse, R20, R84 ;  /* 0x000000146854723c */ /* 0x042fe40000001854 */
[----:B------:R-:W1:Y:S06]  /*dfb0*/  MUFU.TANH R74, R33 ;  /* 0x00000021004a7308 */ /* 0x000e6c0000002400 */
[----:B------:R-:W-:Y:S01]  /*dfc0*/  HMMA.16816.F32 R80, R104, R22, R80 ;  /* 0x000000166850723c */ /* 0x000fe20000001850 */
[----:B------:R-:W5:Y:S01]  /*dfd0*/  LDSM.16.M88.4 R20, [R118+0x5c00] ;  /* 0x005c00007614783b */ /* 0x000f620000000200 */
[----:B------:R-:W1:Y:S06]  /*dfe0*/  MUFU.TANH R100, R34 ;  /* 0x0000002200647308 */ /* 0x000e6c0000002400 */
[C---:B------:R-:W-:Y:S01]  /*dff0*/  HMMA.16816.F32 R112, R40.reuse, R36, R28 ;  /* 0x000000242870723c */ /* 0x040fe2000000181c */
[----:B------:R-:W-:Y:S01]  /*e000*/  LDSM.16.M88.4 R28, [R118+0x7400] ;  /* 0x00740000761c783b */ /* 0x000fe20000000200 */
[----:B------:R4:W1:Y:S06]  /*e010*/  MUFU.TANH R101, R35 ;  /* 0x0000002300657308 */ /* 0x00086c0000002400 */
[C---:B--2---:R-:W-:Y:S02]  /*e020*/  HMMA.16816.F32 R108, R40.reuse, R8, R108 ;  /* 0x00000008286c723c */ /* 0x044fe4000000186c */
[----:B------:R-:W2:Y:S06]  /*e030*/  MUFU.TANH R2, R2 ;  /* 0x0000000200027308 */ /* 0x000eac0000002400 */
[C---:B------:R-:W-:Y:S01]  /*e040*/  HMMA.16816.F32 R88, R40.reuse, R10, R88 ;  /* 0x0000000a2858723c */ /* 0x040fe20000001858 */
[----:B------:R-:W1:Y:S01]  /*e050*/  LDSM.16.M88.4 R8, [R145+0x7c00] ;  /* 0x007c00009108783b */ /* 0x000e620000000200 */
[----:B------:R-:W1:Y:S03]  /*e060*/  MUFU.TANH R5, R5 ;  /* 0x0000000500057308 */ /* 0x000e660000002400 */
[----:B----4-:R-:W-:Y:S03]  /*e070*/  LDSM.16.M88.4 R32, [R118+0x6000] ;  /* 0x006000007620783b */ /* 0x010fe60000000200 */
[----:B------:R-:W-:Y:S01]  /*e080*/  HMMA.16816.F32 R96, R40, R38, R96 ;  /* 0x000000262860723c */ /* 0x000fe20000001860 */
[----:B------:R-:W4:Y:S01]  /*e090*/  LDSM.16.M88.4 R36, [R145+0x6000] ;  /* 0x006000009124783b */ /* 0x000f220000000200 */
[----:B------:R-:W1:Y:S06]  /*e0a0*/  MUFU.TANH R6, R6 ;  /* 0x0000000600067308 */ /* 0x000e6c0000002400 */
[C---:B---3--:R-:W-:Y:S02]  /*e0b0*/  HMMA.16816.F32 R108, R24.reuse, R16, R108 ;  /* 0x00000010186c723c */ /* 0x048fe4000000186c */
[----:B------:R-:W3:Y:S06]  /*e0c0*/  MUFU.TANH R7, R7 ;  /* 0x0000000700077308 */ /* 0x000eec0000002400 */
[----:B------:R-:W-:Y:S01]  /*e0d0*/  HMMA.16816.F32 R88, R24, R18, R88 ;  /* 0x000000121858723c */ /* 0x000fe20000001858 */
[----:B------:R-:W2:Y:S07]  /*e0e0*/  LDSM.16.M88.4 R16, [R145+0x6400] ;  /* 0x006400009110783b */ /* 0x000eae0000000200 */
[C---:B-----5:R-:W-:Y:S08]  /*e0f0*/  HMMA.16816.F32 R84, R40.reuse, R20, R84 ;  /* 0x000000142854723c */ /* 0x060ff00000001854 */
[----:B------:R-:W-:Y:S01]  /*e100*/  HMMA.16816.F32 R80, R40, R22, R80 ;  /* 0x000000162850723c */ /* 0x000fe20000001850 */
[----:B------:R-:W-:Y:S07]  /*e110*/  LDSM.16.M88.4 R20, [R145+0x8000] ;  /* 0x008000009114783b */ /* 0x000fee0000000200 */
[C---:B------:R-:W-:Y:S08]  /*e120*/  HMMA.16816.F32 R112, R24.reuse, R92, R112 ;  /* 0x0000005c1870723c */ /* 0x040ff00000001870 */
        /* <DEDUP_REMOVED lines=9> */
[----:B------:R-:W-:Y:S01]  /*e1c0*/  HMMA.16816.F32 R96, R12, R30, R96 ;  /* 0x0000001e0c60723c */ /* 0x000fe20000001860 */
[----:B------:R-:W4:Y:S07]  /*e1d0*/  LDSM.16.M88.4 R28, [R118+0x7c00] ;  /* 0x007c0000761c783b */ /* 0x000f2e0000000200 */
[----:B--2---:R-:W-:Y:S03]  /*e1e0*/  HMMA.16816.F32 R64, R104, R16, R64 ;  /* 0x000000106840723c */ /* 0x004fe60000001840 */
[----:B------:R-:W-:Y:S01]  /*e1f0*/  FMUL.FTZ R102, R112, UR14 ;  /* 0x0000000e70667c20 */ /* 0x000fe20008410000 */
[----:B------:R-:W-:Y:S01]  /*e200*/  FMUL.FTZ R103, R113, UR14 ;  /* 0x0000000e71677c20 */ /* 0x000fe20008410000 */
[----:B------:R-:W-:Y:S01]  /*e210*/  FMUL.FTZ R112, R114, UR14 ;  /* 0x0000000e72707c20 */ /* 0x000fe20008410000 */
[----:B------:R-:W-:-:S02]  /*e220*/  FMUL.FTZ R113, R115, UR14 ;  /* 0x0000000e73717c20 */ /* 0x000fc40008410000 */
[----:B------:R-:W-:Y:S01]  /*e230*/  HMMA.16816.F32 R60, R104, R18, R60 ;  /* 0x00000012683c723c */ /* 0x000fe2000000183c */
[----:B------:R-:W2:Y:S01]  /*e240*/  LDSM.16.M88.4 R16, [R118+0x6400] ;  /* 0x006400007610783b */ /* 0x000ea20000000200 */
        /* <DEDUP_REMOVED lines=15> */
[C---:B----4-:R-:W-:Y:S08]  /*e340*/  HMMA.16816.F32 R84, R12.reuse, R28, R84 ;  /* 0x0000001c0c54723c */ /* 0x050ff00000001854 */
        /* <DEDUP_REMOVED lines=36> */
[C---:B----4-:R-:W-:Y:S02]  /*e590*/  HMMA.16816.F32 R64, R24.reuse, R28, R64 ;  /* 0x0000001c1840723c */ /* 0x050fe40000001840 */
[----:B------:R-:W4:Y:S06]  /*e5a0*/  MUFU.TANH R124, R83 ;  /* 0x00000053007c7308 */ /* 0x000f2c0000002400 */
[C---:B------:R-:W-:Y:S01]  /*e5b0*/  HMMA.16816.F32 R60, R24.reuse, R30, R60 ;  /* 0x0000001e183c723c */ /* 0x040fe2000000183c */
[----:B------:R-:W3:Y:S01]  /*e5c0*/  LDSM.16.M88.4 R28, [R118+0x8800] ;  /* 0x00880000761c783b */ /* 0x000ee20000000200 */
[----:B------:R-:W1:Y:S06]  /*e5d0*/  MUFU.TANH R141, R76 ;  /* 0x0000004c008d7308 */ /* 0x000e6c0000002400 */
[C---:B--2---:R-:W-:Y:S02]  /*e5e0*/  HMMA.16816.F32 R56, R24.reuse, R16, R56 ;  /* 0x000000101838723c */ /* 0x044fe40000001838 */
[----:B------:R-:W2:Y:S06]  /*e5f0*/  MUFU.TANH R139, R77 ;  /* 0x0000004d008b7308 */ /* 0x000eac0000002400 */
[----:B------:R-:W-:Y:S01]  /*e600*/  HMMA.16816.F32 R52, R24, R18, R52 ;  /* 0x000000121834723c */ /* 0x000fe20000001834 */
[----:B------:R-:W4:Y:S01]  /*e610*/  LDSM.16.M88.4 R16, [R118+0x8c00] ;  /* 0x008c00007610783b */ /* 0x000f220000000200 */
[----:B------:R-:W2:Y:S01]  /*e620*/  MUFU.TANH R142, R78 ;  /* 0x0000004e008e7308 */ /* 0x000ea20000002400 */
[----:B------:R-:W-:-:S05]  /*e630*/  DEPBAR.LE SB0, 0x0 ;  /* 0x000080000000791a */ /* 0x000fca0000000000 */
[C---:B-1----:R-:W-:Y:S02]  /*e640*/  HMMA.16816.F32 R48, R40.reuse, R36, R48 ;  /* 0x000000242830723c */ /* 0x042fe40000001830 */
[----:B------:R-:W1:Y:S06]  /*e650*/  MUFU.TANH R160, R79 ;  /* 0x0000004f00a07308 */ /* 0x000e6c0000002400 */
[----:B------:R-:W-:Y:S02]  /*e660*/  HMMA.16816.F32 R44, R40, R38, R44 ;  /* 0x00000026282c723c */ /* 0x000fe4000000182c */
[----:B------:R-:W1:Y:S06]  /*e670*/  MUFU.TANH R137, R68 ;  /* 0x0000004400897308 */ /* 0x000e6c0000002400 */
[----:B------:R-:W-:Y:S02]  /*e680*/  HMMA.16816.F32 R60, R12, R34, R60 ;  /* 0x000000220c3c723c */ /* 0x000fe4000000183c */
[----:B------:R-:W1:Y:S06]  /*e690*/  MUFU.TANH R135, R69 ;  /* 0x0000004500877308 */ /* 0x000e6c0000002400 */
[----:B-----5:R-:W-:Y:S01]  /*e6a0*/  HMMA.16816.F32 R48, R24, R8, R48 ;  /* 0x000000081830723c */ /* 0x020fe20000001830 */
[----:B------:R-:W-:Y:S01]  /*e6b0*/  IADD3 R8, PT, PT, -R157, R73, R122 ;  /* 0x000000499d087210 */ /* 0x000fe20007ffe17a */
[----:B------:R-:W1:Y:S03]  /*e6c0*/  MUFU.TANH R162, R70 ;  /* 0x0000004600a27308 */ /* 0x000e660000002400 */
[----:B------:R-:W-:-:S03]  /*e6d0*/  IADD3 R8, PT, PT, R8, UR5, R75 ;  /* 0x0000000508087c10 */ /* 0x000fc6000fffe04b */
[----:B------:R-:W-:Y:S01]  /*e6e0*/  HMMA.16816.F32 R44, R24, R10, R44 ;  /* 0x0000000a182c723c */ /* 0x000fe2000000182c */
[----:B------:R-:W-:Y:S01]  /*e6f0*/  VIMNMX R3, PT, PT, R8, R75, PT ;  /* 0x0000004b08037248 */ /* 0x000fe20003fe0100 */
[----:B------:R-:W1:Y:S01]  /*e700*/  MUFU.TANH R140, R71 ;  /* 0x00000047008c7308 */ /* 0x000e620000002400 */
[----:B------:R-:W-:Y:S01]  /*e710*/  FMUL.FTZ R61, R61, UR14 ;  /* 0x0000000e3d3d7c20 */ /* 0x000fe20008410000 */
[----:B------:R-:W-:Y:S01]  /*e720*/  FMUL.FTZ R60, R60, UR14 ;  /* 0x0000000e3c3c7c20 */ /* 0x000fe20008410000 */
[----:B------:R-:W-:Y:S01]  /*e730*/  FMUL.FTZ R130, R63, UR14 ;  /* 0x0000000e3f827c20 */ /* 0x000fe20008410000 */
[----:B------:R-:W-:Y:S01]  /*e740*/  FMUL.FTZ R62, R62, UR14 ;  /* 0x0000000e3e3e7c20 */ /* 0x000fe20008410000 */
[----:B------:R-:W-:Y:S01]  /*e750*/  VIADDMNMX R121, R8, 0x8, R75, PT ;  /* 0x0000000808797846 */ /* 0x000fe2000380014b */
[C---:B---3--:R-:W-:Y:S02]  /*e760*/  HMMA.16816.F32 R56, R12.reuse, R28, R56 ;  /* 0x0000001c0c38723c */ /* 0x048fe40000001838 */
[----:B------:R-:W3:Y:S06]  /*e770*/  MUFU.TANH R127, R61 ;  /* 0x0000003d007f7308 */ /* 0x000eec0000002400 */
[C---:B------:R-:W-:Y:S02]  /*e780*/  HMMA.16816.F32 R64, R12.reuse, R32, R64 ;  /* 0x000000200c40723c */ /* 0x040fe40000001840 */
[----:B------:R5:W1:Y:S06]  /*e790*/  MUFU.TANH R129, R60 ;  /* 0x0000003c00817308 */ /* 0x000a6c0000002400 */
[----:B------:R-:W-:Y:S02]  /*e7a0*/  HMMA.16816.F32 R52, R12, R30, R52 ;  /* 0x0000001e0c34723c */ /* 0x000fe40000001834 */
[----:B------:R-:W1:Y:S01]  /*e7b0*/  MUFU.TANH R132, R62 ;  /* 0x0000003e00847308 */ /* 0x000e620000002400 */
[----:B------:R-:W-:Y:S01]  /*e7c0*/  FMUL.FTZ R56, R56, UR14 ;  /* 0x0000000e38387c20 */ /* 0x000fe20008410000 */
[----:B------:R-:W-:-:S04]  /*e7d0*/  FMUL.FTZ R57, R57, UR14 ;  /* 0x0000000e39397c20 */ /* 0x000fc80008410000 */
[C---:B----4-:R-:W-:Y:S02]  /*e7e0*/  HMMA.16816.F32 R48, R12.reuse, R16, R48 ;  /* 0x000000100c30723c */ /* 0x050fe40000001830 */
[----:B------:R4:W1:Y:S01]  /*e7f0*/  MUFU.TANH R63, R56 ;  /* 0x00000038003f7308 */ /* 0x0008620000002400 */
[----:B------:R-:W-:Y:S01]  /*e800*/  FMUL.FTZ R64, R64, UR14 ;  /* 0x0000000e40407c20 */ /* 0x000fe20008410000 */
[----:B-----5:R-:W-:Y:S01]  /*e810*/  FMUL.FTZ R60, R58, UR14 ;  /* 0x0000000e3a3c7c20 */ /* 0x020fe20008410000 */
[----:B------:R-:W-:Y:S01]  /*e820*/  FMUL.FTZ R58, R59, UR14 ;  /* 0x0000000e3b3a7c20 */ /* 0x000fe20008410000 */
[----:B------:R-:W-:Y:S01]  /*e830*/  FMUL.FTZ R65, R65, UR14 ;  /* 0x0000000e41417c20 */ /* 0x000fe20008410000 */
[----:B------:R-:W-:Y:S01]  /*e840*/  FMUL.FTZ R66, R66, UR14 ;  /* 0x0000000e42427c20 */ /* 0x000fe20008410000 */
[----:B------:R-:W-:Y:S01]  /*e850*/  HMMA.16816.F32 R44, R12, R18, R44 ;  /* 0x000000120c2c723c */ /* 0x000fe2000000182c */
[----:B------:R-:W-:Y:S01]  /*e860*/  FMUL.FTZ R67, R67, UR14 ;  /* 0x0000000e43437c20 */ /* 0x000fe20008410000 */
[----:B------:R5:W1:Y:S01]  /*e870*/  MUFU.TANH R61, R57 ;  /* 0x00000039003d7308 */ /* 0x000a620000002400 */
[----:B------:R-:W-:Y:S01]  /*e880*/  FMUL.FTZ R52, R52, UR14 ;  /* 0x0000000e34347c20 */ /* 0x000fe20008410000 */
[----:B------:R-:W-:-:S04]  /*e890*/  FMUL.FTZ R53, R53, UR14 ;  /* 0x0000000e35357c20 */ /* 0x000fc80008410000 */
[C---:B------:R-:W-:Y:S01]  /*e8a0*/  HMMA.16816.F32 R108, R12.reuse, R92, R108 ;  /* 0x0000005c0c6c723c */ /* 0x040fe2000000186c */
[----:B------:R-:W-:Y:S01]  /*e8b0*/  FMUL.FTZ R92, R97, UR14 ;  /* 0x0000000e615c7c20 */ /* 0x000fe20008410000 */
[----:B------:R-:W-:Y:S01]  /*e8c0*/  FMUL.FTZ R93, R98, UR14 ;  /* 0x0000000e625d7c20 */ /* 0x000fe20008410000 */
[----:B------:R-:W-:Y:S01]  /*e8d0*/  FMUL.FTZ R97, R99, UR14 ;  /* 0x0000000e63617c20 */ /* 0x000fe20008410000 */
[----:B----4-:R-:W-:Y:S01]  /*e8e0*/  FMUL.FTZ R56, R54, UR14 ;  /* 0x0000000e36387c20 */ /* 0x010fe20008410000 */
[----:B------:R-:W-:Y:S01]  /*e8f0*/  FMUL.FTZ R54, R55, UR14 ;  /* 0x0000000e37367c20 */ /* 0x000fe20008410000 */
[----:B------:R-:W-:Y:S01]  /*e900*/  FMUL.FTZ R49, R49, UR14 ;  /* 0x0000000e31317c20 */ /* 0x000fe20008410000 */
[----:B------:R-:W-:Y:S01]  /*e910*/  FMUL.FTZ R50, R50, UR14 ;  /* 0x0000000e32327c20 */ /* 0x000fe20008410000 */
[----:B------:R-:W-:Y:S01]  /*e920*/  HMMA.16816.F32 R88, R12, R94, R88 ;  /* 0x0000005e0c58723c */ /* 0x000fe20000001858 */
[----:B------:R4:W1:Y:S02]  /*e930*/  MUFU.TANH R133, R64 ;  /* 0x0000004000857308 */ /* 0x0008640000002400 */
[----:B------:R-:W-:Y:S01]  /*e940*/  FMUL.FTZ R14, R46, UR14 ;  /* 0x0000000e2e0e7c20 */ /* 0x000fe20008410000 */
[----:B-----5:R-:W-:Y:S01]  /*e950*/  FMUL.FTZ R57, R48, UR14 ;  /* 0x0000000e30397c20 */ /* 0x020fe20008410000 */
[----:B------:R-:W-:Y:S01]  /*e960*/  FMUL.FTZ R48, R51, UR14 ;  /* 0x0000000e33307c20 */ /* 0x000fe20008410000 */
[----:B------:R-:W-:Y:S01]  /*e970*/  FMUL.FTZ R46, R47, UR14 ;  /* 0x0000000e2f2e7c20 */ /* 0x000fe20008410000 */
[----:B------:R-:W-:Y:S01]  /*e980*/  FMUL.FTZ R44, R44, UR14 ;  /* 0x0000000e2c2c7c20 */ /* 0x000fe20008410000 */
[----:B------:R-:W-:Y:S01]  /*e990*/  FMUL.FTZ R45, R45, UR14 ;  /* 0x0000000e2d2d7c20 */ /* 0x000fe20008410000 */
[----:B------:R4:W1:Y:S02]  /*e9a0*/  MUFU.TANH R59, R52 ;  /* 0x00000034003b7308 */ /* 0x0008640000002400 */
[----:B------:R-:W-:Y:S01]  /*e9b0*/  FMUL.FTZ R98, R108, UR14 ;  /* 0x0000000e6c627c20 */ /* 0x000fe20008410000 */
[----:B------:R-:W-:Y:S01]  /*e9c0*/  FMUL.FTZ R94, R109, UR14 ;  /* 0x0000000e6d5e7c20 */ /* 0x000fe20008410000 */
[----:B------:R-:W-:Y:S01]  /*e9d0*/  FMUL.FTZ R95, R110, UR14 ;  /* 0x0000000e6e5f7c20 */ /* 0x000fe20008410000 */
[----:B------:R-:W-:-:S03]  /*e9e0*/  FMUL.FTZ R99, R111, UR14 ;  /* 0x0000000e6f637c20 */ /* 0x000fc60008410000 */
[----:B------:R4:W1:Y:S02]  /*e9f0*/  MUFU.TANH R64, R53 ;  /* 0x0000003500407308 */ /* 0x0008640000002400 */
[----:B------:R-:W-:Y:S01]  /*ea00*/  FMUL.FTZ R88, R88, UR14 ;  /* 0x0000000e58587c20 */ /* 0x000fe20008410000 */
[----:B------:R-:W-:Y:S01]  /*ea10*/  FMUL.FTZ R89, R89, UR14 ;  /* 0x0000000e59597c20 */ /* 0x000fe20008410000 */
[----:B------:R-:W-:Y:S01]  /*ea20*/  FMUL.FTZ R90, R90, UR14 ;  /* 0x0000000e5a5a7c20 */ /* 0x000fe20008410000 */
[----:B------:R-:W-:-:S03]  /*ea30*/  FMUL.FTZ R91, R91, UR14 ;  /* 0x0000000e5b5b7c20 */ /* 0x000fc60008410000 */
        /* <DEDUP_REMOVED lines=12> */
[----:B------:R4:W1:Y:S08]  /*eb00*/  MUFU.TANH R136, R66 ;  /* 0x0000004200887308 */ /* 0x0008700000002400 */
[----:B------:R4:W1:Y:S08]  /*eb10*/  MUFU.TANH R134, R67 ;  /* 0x0000004300867308 */ /* 0x0008700000002400 */
        /* <DEDUP_REMOVED lines=27> */
.L_x_1857:
[----:B------:R-:W2:Y:S01]  /*ecd0*/  LDC R9, c[0x0][0x4f0] ;  /* 0x00013c00ff097b82 */ /* 0x000ea20000000800 */
[----:B------:R-:W-:Y:S01]  /*ece0*/  IADD3 R16, PT, PT, R117, -0x100, RZ ;  /* 0xffffff0075107810 */ /* 0x000fe20007ffe0ff */
[----:B------:R-:W3:Y:S01]  /*ecf0*/  LDCU.64 UR10, c[0x0][0x3b8] ;  /* 0x00007700ff0a77ac */ /* 0x000ee20008000a00 */
[----:B------:R-:W-:Y:S02]  /*ed00*/  IABS R12, R72 ;  /* 0x00000048000c7213 */ /* 0x000fe40000000000 */
[----:B------:R-:W-:Y:S01]  /*ed10*/  IABS R10, R16 ;  /* 0x00000010000a7213 */ /* 0x000fe20000000000 */
[----:B------:R-:W4:Y:S01]  /*ed20*/  LDCU.64 UR8, c[0x0][0x3a0] ;  /* 0x00007400ff0877ac */ /* 0x000f220008000a00 */
[-C--:B--2---:R-:W-:Y:S02]  /*ed30*/  IABS R8, R9.reuse ;  /* 0x0000000900087213 */ /* 0x084fe40000000000 */
[-C--:B------:R-:W-:Y:S02]  /*ed40*/  LOP3.LUT R16, R16, R9.reuse, RZ, 0x3c, !PT ;  /* 0x0000000910107212 */ /* 0x080fe400078e3cff */
[----:B------:R-:W2:Y:S01]  /*ed50*/  I2F.RP R11, R8 ;  /* 0x00000008000b7306 */ /* 0x000ea20000209400 */
[----:B------:R-:W-:-:S02]  /*ed60*/  LOP3.LUT R72, R72, R9, RZ, 0x3c, !PT ;  /* 0x0000000948487212 */ /* 0x000fc400078e3cff */
[----:B------:R-:W-:Y:S02]  /*ed70*/  ISETP.GE.AND P0, PT, R16, RZ, PT ;  /* 0x000000ff1000720c */ /* 0x000fe40003f06270 */
[----:B------:R-:W-:-:S03]  /*ed80*/  ISETP.GE.AND P2, PT, R72, RZ, PT ;  /* 0x000000ff4800720c */ /* 0x000fc60003f46270 */
        /* <DEDUP_REMOVED lines=37> */
[C---:B------:R-:W-:Y:S01]  /*efe0*/  IMAD R9, R10.reuse, UR11, R9 ;  /* 0x0000000b0a097c24 */ /* 0x040fe2000f8e0209 */
[----:B--2---:R-:W-:Y:S01]  /*eff0*/  IADD3 R8, PT, PT, R13, -R8, RZ ;  /* 0x800000080d087210 */ /* 0x004fe20007ffe0ff */
[----:B------:R-:W-:-:S03]  /*f000*/  IMAD.WIDE.U32 R12, R10, UR10, RZ ;  /* 0x0000000a0a0c7c25 */ /* 0x000fc6000f8e00ff */
[----:B------:R-:W-:Y:S01]  /*f010*/  SHF.R.S32.HI R10, RZ, 0x1f, R8 ;  /* 0x0000001fff0a7819 */ /* 0x000fe20000011408 */
[----:B------:R-:W-:-:S04]  /*f020*/  IMAD.IADD R13, R13, 0x1, R9 ;  /* 0x000000010d0d7824 */ /* 0x000fc800078e0209 */
[----:B----4-:R-:W-:Y:S02]  /*f030*/  IMAD R9, R10, UR8, RZ ;  /* 0x000000080a097c24 */ /* 0x010fe4000f8e02ff */
[----:B------:R-:W-:-:S04]  /*f040*/  IMAD.WIDE.U32 R12, R8, UR8, R12 ;  /* 0x00000008080c7c25 */ /* 0x000fc8000f8e000c */
[----:B------:R-:W-:Y:S01]  /*f050*/  IMAD R9, R8, UR9, R9 ;  /* 0x0000000908097c24 */ /* 0x000fe2000f8e0209 */
[----:B------:R-:W-:-:S04]  /*f060*/  LEA R148, P0, R12, R148, 0x1 ;  /* 0x000000940c947211 */ /* 0x000fc800078008ff */
[----:B------:R-:W-:-:S04]  /*f070*/  IADD3 R9, PT, PT, R13, R9, RZ ;  /* 0x000000090d097210 */ /* 0x000fc80007ffe0ff */
[----:B------:R-:W-:-:S07]  /*f080*/  LEA.HI.X R147, R12, R147, R9, 0x1, P0 ;  /* 0x000000930c937211 */ /* 0x000fce00000f0c09 */
.L_x_1858:
[----:B------:R-:W2:Y:S01]  /*f090*/  LDCU UR5, c[0x0][0x3bc] ;  /* 0x00007780ff0577ac */ /* 0x000ea20008000800 */
        /* <DEDUP_REMOVED lines=9> */
[----:B--2---:R-:W-:-:S06]  /*f130*/  USHF.L.U64.HI UR5, UR10, 0x6, UR5 ;  /* 0x000000060a057899 */ /* 0x004fcc0008010205 */
        /* <DEDUP_REMOVED lines=15> */
.L_x_1856:
[C---:B------:R-:W-:Y:S01]  /*f230*/  IMAD.SHL.U32 R21, R153.reuse, 0x2, RZ ;  /* 0x0000000299157824 */ /* 0x040fe200078e00ff */
[----:B------:R-:W2:Y:S01]  /*f240*/  LDCU UR10, c[0x0][0x45c] ;  /* 0x00008b80ff0a77ac */ /* 0x000ea20008000800 */
[----:B------:R-:W-:-:S03]  /*f250*/  IMAD.SHL.U32 R119, R153, 0x4, RZ ;  /* 0x0000000499777824 */ /* 0x000fc600078e00ff */
[----:B------:R-:W-:-:S05]  /*f260*/  LOP3.LUT R21, R21, 0x6, RZ, 0xc0, !PT ;  /* 0x0000000615157812 */ /* 0x000fca00078ec0ff */
[----:B------:R-:W-:-:S04]  /*f270*/  IMAD R21, R120, 0x80, R21 ;  /* 0x0000008078157824 */ /* 0x000fc800078e0215 */
[C---:B---3--:R-:W-:Y:S02]  /*f280*/  VIADD R8, R21.reuse, 0xffffff80 ;  /* 0xffffff8015087836 */ /* 0x048fe40000000000 */
[C---:B------:R-:W-:Y:S02]  /*f290*/  VIADD R10, R21.reuse, 0xffffff81 ;  /* 0xffffff81150a7836 */ /* 0x040fe40000000000 */
[C---:B------:R-:W-:Y:S01]  /*f2a0*/  VIADD R12, R21.reuse, 0xffffff89 ;  /* 0xffffff89150c7836 */ /* 0x040fe20000000000 */
[C---:B------:R-:W-:Y:S01]  /*f2b0*/  ISETP.GE.AND P0, PT, R8.reuse, R3, PT ;  /* 0x000000030800720c */ /* 0x040fe20003f06270 */
[C---:B------:R-:W-:Y:S01]  /*f2c0*/  VIADD R30, R21.reuse, 0xffffffe8 ;  /* 0xffffffe8151e7836 */ /* 0x040fe20000000000 */
[----:B------:R-:W-:Y:S01]  /*f2d0*/  ISETP.GE.AND P4, PT, R8, R121, PT ;  /* 0x000000790800720c */ /* 0x000fe20003f86270 */
[----:B------:R-:W-:Y:S01]  /*f2e0*/  VIADD R8, R21, 0xffffff88 ;  /* 0xffffff8815087836 */ /* 0x000fe20000000000 */
[C---:B------:R-:W-:Y:S02]  /*f2f0*/  ISETP.GE.AND P1, PT, R10.reuse, R3, PT ;  /* 0x000000030a00720c */ /* 0x040fe40003f26270 */
[----:B------:R-:W-:-:S02]  /*f300*/  ISETP.GE.AND P3, PT, R10, R121, PT ;  /* 0x000000790a00720c */ /* 0x000fc40003f66270 */
[C---:B------:R-:W-:Y:S02]  /*f310*/  ISETP.GE.AND P5, PT, R8.reuse, R3, PT ;  /* 0x000000030800720c */ /* 0x040fe40003fa6270 */
[----:B------:R-:W-:Y:S01]  /*f320*/  ISETP.GE.AND P2, PT, R8, R121, PT ;  /* 0x000000790800720c */ /* 0x000fe20003f46270 */
[C---:B------:R-:W-:Y:S01]  /*f330*/  VIADD R8, R21.reuse, 0xffffff90 ;  /* 0xffffff9015087836 */ /* 0x040fe20000000000 */
[----:B------:R-:W-:Y:S01]  /*f340*/  FSEL R13, R0, -INF , !P0 ;  /* 0xff800000000d7808 */ /* 0x000fe20004000000 */
[----:B------:R-:W-:Y:S01]  /*f350*/  VIADD R0, R21, 0xffffff91 ;  /* 0xffffff9115007836 */ /* 0x000fe20000000000 */
[----:B------:R-:W-:Y:S02]  /*f360*/  FSEL R10, R5, -INF , !P4 ;  /* 0xff800000050a7808 */ /* 0x000fe40006000000 */
[----:B------:R-:W-:Y:S01]  /*f370*/  FSEL R15, R2, -INF , !P1 ;  /* 0xff800000020f7808 */ /* 0x000fe20004800000 */
[----:B------:R-:W-:Y:S01]  /*f380*/  VIADD R2, R21, 0xffffff98 ;  /* 0xffffff9815027836 */ /* 0x000fe20000000000 */
[----:B------:R-:W-:-:S02]  /*f390*/  ISETP.GE.AND P0, PT, R12, R3, PT ;  /* 0x000000030c00720c */ /* 0x000fc40003f06270 */
[----:B------:R-:W-:Y:S02]  /*f3a0*/  ISETP.GE.AND P4, PT, R12, R121, PT ;  /* 0x000000790c00720c */ /* 0x000fe40003f86270 */
[----:B------:R-:W-:Y:S02]  /*f3b0*/  FSEL R12, R6, -INF , !P3 ;  /* 0xff800000060c7808 */ /* 0x000fe40005800000 */
[C---:B------:R-:W-:Y:S02]  /*f3c0*/  ISETP.GE.AND P1, PT, R8.reuse, R3, PT ;  /* 0x000000030800720c */ /* 0x040fe40003f26270 */
[----:B------:R-:W-:Y:S02]  /*f3d0*/  ISETP.GE.AND P3, PT, R8, R121, PT ;  /* 0x000000790800720c */ /* 0x000fe40003f66270 */
[----:B------:R-:W-:Y:S02]  /*f3e0*/  FSEL R5, R74, -INF , !P0 ;  /* 0xff8000004a057808 */ /* 0x000fe40004000000 */
[----:B------:R-:W-:-:S02]  /*f3f0*/  FSEL R8, R101, -INF , !P4 ;  /* 0xff80000065087808 */ /* 0x000fc40006000000 */
[----:B------:R-:W-:Y:S02]  /*f400*/  FSEL R7, R7, -INF , !P5 ;  /* 0xff80000007077808 */ /* 0x000fe40006800000 */
[----:B------:R-:W-:Y:S02]  /*f410*/  FSEL R6, R100, -INF , !P2 ;  /* 0xff80000064067808 */ /* 0x000fe40005000000 */
[C---:B------:R-:W-:Y:S02]  /*f420*/  ISETP.GE.AND P0, PT, R2.reuse, R3, PT ;  /* 0x000000030200720c */ /* 0x040fe40003f06270 */
[----:B------:R-:W-:Y:S01]  /*f430*/  ISETP.GE.AND P4, PT, R2, R121, PT ;  /* 0x000000790200720c */ /* 0x000fe20003f86270 */
        /* <DEDUP_REMOVED lines=86> */
[----:B------:R-:W-:-:S02]  /*f9a0*/  ISETP.GE.AND P0, PT, R2, R3, PT ;  /* 0x000000030200720c */ /* 0x000fc40003f06270 */
[----:B------:R-:W-:Y:S02]  /*f9b0*/  ISETP.GE.AND P4, PT, R2, R121, PT ;  /* 0x000000790200720c */ /* 0x000fe40003f86270 */
        /* <DEDUP_REMOVED lines=30> */
[----:B------:R-:W-:Y:S02]  /*fba0*/  FSEL R127, R127, -INF , !P5 ;  /* 0xff8000007f7f7808 */ /* 0x000fe40006800000 */
[----:B------:R-:W-:-:S02]  /*fbb0*/  FSEL R130, R130, -INF , !P2 ;  /* 0xff80000082827808 */ /* 0x000fc40005000000 */
[C---:B------:R-:W-:Y:S02]  /*fbc0*/  ISETP.GE.AND P1, PT, R0.reuse, R3, PT ;  /* 0x000000030000720c */ /* 0x040fe40003f26270 */
[----:B------:R-:W-:Y:S01]  /*fbd0*/  ISETP.GE.AND P3, PT, R0, R121, PT ;  /* 0x000000790000720c */ /* 0x000fe20003f66270 */
[----:B------:R-:W-:Y:S01]  /*fbe0*/  VIADD R0, R21, 0xfffffff1 ;  /* 0xfffffff115007836 */ /* 0x000fe20000000000 */
[C---:B------:R-:W-:Y:S02]  /*fbf0*/  ISETP.GE.AND P5, PT, R30.reuse, R3, PT ;  /* 0x000000031e00720c */ /* 0x040fe40003fa6270 */
[----:B------:R-:W-:Y:S02]  /*fc00*/  ISETP.GE.AND P2, PT, R30, R121, PT ;  /* 0x000000791e00720c */ /* 0x000fe40003f46270 */
        /* <DEDUP_REMOVED lines=19> */
[----:B------:R-:W-:Y:S02]  /*fd40*/  FMNMX3.FTZ R21, R21, R134, R132, !PT ;  /* 0x0000008615157276 */ /* 0x000fe40007810084 */
[----:B------:R-:W-:Y:S02]  /*fd50*/  FMNMX3.FTZ R2, R2, R61, R59, !PT ;  /* 0x0000003d02027276 */ /* 0x000fe4000781003b */
[----:B------:R-:W-:Y:S02]  /*fd60*/  FMNMX3.FTZ R21, R21, R130, R60, !PT ;  /* 0x0000008215157276 */ /* 0x000fe4000781003c */
[----:B------:R-:W-:-:S02]  /*fd70*/  FSEL R62, R62, -INF , !P5 ;  /* 0xff8000003e3e7808 */ /* 0x000fc40006800000 */
[----:B------:R-:W-:Y:S02]  /*fd80*/  ISETP.GE.AND P5, PT, R0, R3, PT ;  /* 0x000000030000720c */ /* 0x000fe40003fa6270 */
[----:B------:R-:W-:Y:S02]  /*fd90*/  FSEL R55, R55, -INF , !P0 ;  /* 0xff80000037377808 */ /* 0x000fe40004000000 */
[----:B------:R-:W-:Y:S02]  /*fda0*/  FMNMX3.FTZ R30, R2, R64, R57, !PT ;  /* 0x00000040021e7276 */ /* 0x000fe40007810039 */
[----:B------:R-:W-:Y:S02]  /*fdb0*/  FSEL R54, R54, -INF , !P4 ;  /* 0xff80000036367808 */ /* 0x000fe40006000000 */
[----:B------:R-:W-:Y:S02]  /*fdc0*/  FSEL R52, R52, -INF , !P3 ;  /* 0xff80000034347808 */ /* 0x000fe40005800000 */
[----:B------:R-:W-:-:S02]  /*fdd0*/  FMNMX3.FTZ R21, R21, R58, R56, !PT ;  /* 0x0000003a15157276 */ /* 0x000fc40007810038 */
[----:B------:R-:W-:Y:S02]  /*fde0*/  FSEL R53, R53, -INF , !P5 ;  /* 0xff80000035357808 */ /* 0x000fe40006800000 */
[----:B------:R-:W-:Y:S02]  /*fdf0*/  FMNMX3.FTZ R30, R30, R62, R55, !PT ;  /* 0x0000003e1e1e7276 */ /* 0x000fe40007810037 */
[----:B------:R-:W-:Y:S02]  /*fe00*/  ISETP.GE.AND P0, PT, R0, R121, PT ;  /* 0x000000790000720c */ /* 0x000fe40003f06270 */
[----:B------:R-:W-:Y:S02]  /*fe10*/  FSEL R48, R48, -INF , !P2 ;  /* 0xff80000030307808 */ /* 0x000fe40005000000 */
[----:B------:R-:W-:Y:S01]  /*fe20*/  FSEL R47, R14, -INF , !P1 ;  /* 0xff8000000e2f7808 */ /* 0x000fe20004800000 */
[----:B------:R-:W-:Y:S01]  /*fe30*/  IMAD.SHL.U32 R14, R153, 0x20, RZ ;  /* 0x00000020990e7824 */ /* 0x000fe200078e00ff */
[----:B------:R-:W-:-:S02]  /*fe40*/  FMNMX3.FTZ R21, R21, R54, R52, !PT ;  /* 0x0000003615157276 */ /* 0x000fc40007810034 */
[----:B------:R-:W-:Y:S02]  /*fe50*/  FMNMX.FTZ R30, R53, R30, !PT ;  /* 0x0000001e351e7209 */ /* 0x000fe40007810000 */
[----:B------:R-:W-:Y:S02]  /*fe60*/  FSEL R46, R46, -INF , !P0 ;  /* 0xff8000002e2e7808 */ /* 0x000fe40004000000 */
[----:B------:R-:W-:Y:S01]  /*fe70*/  FMNMX3.FTZ R21, R21, R48, R47, !PT ;  /* 0x0000003015157276 */ /* 0x000fe2000781002f */
[----:B------:R-:W1:Y:S01]  /*fe80*/  SHFL.BFLY PT, R23, R30, 0x2, 0x1f ;  /* 0x0c401f001e177f89 */ /* 0x000e6200000e0000 */
[----:B------:R-:W-:Y:S02]  /*fe90*/  LOP3.LUT R33, R14, 0xc0, RZ, 0xc0, !PT ;  /* 0x000000c00e217812 */ /* 0x000fe400078ec0ff */
[----:B------:R-:W-:-:S05]  /*fea0*/  FMNMX.FTZ R32, R46, R21, !PT ;  /* 0x000000152e207209 */ /* 0x000fca0007810000 */
[----:B------:R-:W3:Y:S01]  /*feb0*/  SHFL.BFLY PT, R21, R32, 0x2, 0x1f ;  /* 0x0c401f0020157f89 */ /* 0x000ee200000e0000 */
[----:B-1----:R-:W-:Y:S02]  /*fec0*/  FMNMX.FTZ R23, R30, R23, !PT ;  /* 0x000000171e177209 */ /* 0x002fe40007810000 */
[----:B------:R-:W-:-:S03]  /*fed0*/  SHF.R.U32.HI R30, RZ, 0x1, R153 ;  /* 0x00000001ff1e7819 */ /* 0x000fc60000011699 */
[----:B------:R-:W1:Y:S01]  /*fee0*/  SHFL.BFLY PT, R2, R23, 0x1, 0x1f ;  /* 0x0c201f0017027f89 */ /* 0x000e6200000e0000 */
        /* <DEDUP_REMOVED lines=9> */
[----:B-1----:R-:W-:-:S03]  /*ff80*/  FMNMX.FTZ R2, R23, R2, !PT ;  /* 0x0000000217027209 */ /* 0x002fc60007810000 */
[----:B------:R-:W1:Y:S01]  /*ff90*/  LDSM.16.MT88.4 R100, [R116+0x9000] ;  /* 0x009000007464783b */ /* 0x000e620000004200 */
[C---:B------:R-:W-:Y:S01]  /*ffa0*/  FSETP.NEU.FTZ.AND P0, PT, R2.reuse, -INF , PT ;  /* 0xff8000000200780b */ /* 0x040fe20003f1d000 */
[----:B--2---:R-:W-:Y:S02]  /*ffb0*/  FMUL.FTZ R66, R2, UR10 ;  /* 0x0000000a02427c20 */ /* 0x004fe40008410000 */
[----:B------:R-:W2:Y:S01]  /*ffc0*/  LDSM.16.MT88.4 R84, [R116+0xb000] ;  /* 0x00b000007454783b */ /* 0x000ea20000004200 */
        /* <DEDUP_REMOVED lines=15> */
[----:B------:R-:W5:Y:S01]  /*100c0*/  LDSM.16.MT88.4 R4, [R116+0xd000] ;  /* 0x00d000007404783b */ /* 0x000f620000004200 */
[--C-:B------:R-:W-:Y:S01]  /*100d0*/  FFMA.FTZ R42, R12, UR10, -R49.reuse ;  /* 0x0000000a0c2a7c23 */ /* 0x100fe20008010831 */
[--C-:B------:R-:W-:Y:S01]  /*100e0*/  FFMA.FTZ R38, R8, UR10, -R49.reuse ;  /* 0x0000000a08267c23 */ /* 0x100fe20008010831 */
[----:B------:R-:W-:Y:S01]  /*100f0*/  MUFU.EX2 R51, R51 ;  /* 0x0000003300337308 */ /* 0x000fe20000000800 */
[----:B------:R-:W5:Y:S01]  /*10100*/  LDSM.16.MT88.4 R12, [R119+0x9400] ;  /* 0x00940000770c783b */ /* 0x000f620000004200 */
[--C-:B------:R-:W-:Y:S01]  /*10110*/  FFMA.FTZ R35, R19, UR10, -R66.reuse ;  /* 0x0000000a13237c23 */ /* 0x100fe20008010842 */
[--C-:B------:R-:W-:Y:S01]  /*10120*/  FFMA.FTZ R34, R17, UR10, -R66.reuse ;  /* 0x0000000a11227c23 */ /* 0x100fe20008010842 */
[----:B------:R-:W4:Y:S01]  /*10130*/  MUFU.EX2 R50, R50 ;  /* 0x0000003200327308 */ /* 0x000f220000000800 */
[--C-:B------:R-:W-:Y:S01]  /*10140*/  FFMA.FTZ R37, R20, UR10, -R49.reuse ;  /* 0x0000000a14257c23 */ /* 0x100fe20008010831 */
[--C-:B------:R-:W-:Y:S01]  /*10150*/  FFMA.FTZ R36, R22, UR10, -R49.reuse ;  /* 0x0000000a16247c23 */ /* 0x100fe20008010831 */
[--C-:B------:R-:W-:Y:S01]  /*10160*/  FFMA.FTZ R33, R16, UR10, -R49.reuse ;  /* 0x0000000a10217c23 */ /* 0x100fe20008010831 */
[----:B------:R-:W1:Y:S01]  /*10170*/  MUFU.EX2 R41, R41 ;  /* 0x0000002900297308 */ /* 0x000e620000000800 */
[--C-:B------:R-:W-:Y:S01]  /*10180*/  FFMA.FTZ R32, R18, UR10, -R49.reuse ;  /* 0x0000000a12207c23 */ /* 0x100fe20008010831 */
[----:B------:R-:W5:Y:S01]  /*10190*/  LDSM.16.MT88.4 R8, [R116+0x9400] ;  /* 0x009400007408783b */ /* 0x000f620000004200 */
[--C-:B------:R-:W-:Y:S01]  /*101a0*/  FFMA.FTZ R30, R25, UR10, -R66.reuse ;  /* 0x0000000a191e7c23 */ /* 0x100fe20008010842 */
[----:B------:R-:W-:Y:S01]  /*101b0*/  MUFU.EX2 R45, R45 ;  /* 0x0000002d002d7308 */ /* 0x000fe20000000800 */
[--C-:B------:R-:W-:Y:S01]  /*101c0*/  FFMA.FTZ R31, R31, UR10, -R66.reuse ;  /* 0x0000000a1f1f7c23 */ /* 0x100fe20008010842 */
[----:B------:R-:W5:Y:S01]  /*101d0*/  LDSM.16.MT88.4 R20, [R119+0xb400] ;  /* 0x00b400007714783b */ /* 0x000f620000004200 */
[--C-:B------:R-:W-:Y:S01]  /*101e0*/  FFMA.FTZ R27, R27, UR10, -R66.reuse ;  /* 0x0000000a1b1b7c23 */ /* 0x100fe20008010842 */
[----:B------:R-:W2:Y:S01]  /*101f0*/  MUFU.EX2 R42, R42 ;  /* 0x0000002a002a7308 */ /* 0x000ea20000000800 */
[--C-:B------:R-:W-:Y:S01]  /*10200*/  FFMA.FTZ R25, R28, UR10, -R49.reuse ;  /* 0x0000000a1c197c23 */ /* 0x100fe20008010831 */
[----:B----4-:R-:W-:Y:S01]  /*10210*/  F2FP.F16.F32.PACK_AB R68, R50, R51 ;  /* 0x000000333244723e */ /* 0x010fe200000000ff */
[----:B------:R-:W4:Y:S01]  /*10220*/  LDSM.16.MT88.4 R16, [R116+0xd400] ;  /* 0x00d400007410783b */ /* 0x000f220000004200 */
        /* <DEDUP_REMOVED lines=17> */
[----:B------:R-:W-:Y:S01]  /*10340*/  FFMA.FTZ R165, R53, UR10, -R66 ;  /* 0x0000000a35a57c23 */ /* 0x000fe20008010842 */
[----:B-1----:R-:W-:Y:S01]  /*10350*/  F2FP.F16.F32.PACK_AB R71, R38, R43 ;  /* 0x0000002b2647723e */ /* 0x002fe200000000ff */
[--C-:B------:R-:W-:Y:S01]  /*10360*/  FFMA.FTZ R164, R46, UR10, -R49.reuse ;  /* 0x0000000a2ea47c23 */ /* 0x100fe20008010831 */
[----:B------:R-:W-:Y:S01]  /*10370*/  MUFU.EX2 R34, R34 ;  /* 0x0000002200227308 */ /* 0x000fe20000000800 */
[----:B------:R-:W-:Y:S01]  /*10380*/  FADD.FTZ R51, R51, R50 ;  /* 0x0000003233337221 */ /* 0x000fe20000010000 */
[----:B------:R-:W-:Y:S01]  /*10390*/  FADD.FTZ R42, R45, R42 ;  /* 0x0000002a2d2a7221 */ /* 0x000fe20000010000 */
[--C-:B------:R-:W-:Y:S01]  /*103a0*/  FFMA.FTZ R57, R57, UR10, -R66.reuse ;  /* 0x0000000a39397c23 */ /* 0x100fe20008010842 */
[----:B------:R-:W-:Y:S01]  /*103b0*/  MUFU.EX2 R37, R37 ;  /* 0x0000002500257308 */ /* 0x000fe20000000800 */
[C---:B------:R-:W-:Y:S01]  /*103c0*/  HMMA.16816.F32 R112, R68.reuse, R108, RZ ;  /* 0x0000006c4470723c */ /* 0x040fe200000018ff */
[--C-:B------:R-:W-:Y:S01]  /*103d0*/  FFMA.FTZ R62, R62, UR10, -R66.reuse ;  /* 0x0000000a3e3e7c23 */ /* 0x100fe20008010842 */
[----:B------:R-:W-:Y:S01]  /*103e0*/  FFMA.FTZ R55, R55, UR10, -R66 ;  /* 0x0000000a37377c23 */ /* 0x000fe20008010842 */
[----:B------:R-:W1:Y:S01]  /*103f0*/  MUFU.EX2 R36, R36 ;  /* 0x0000002400247308 */ /* 0x000e620000000800 */
[--C-:B------:R-:W-:Y:S01]  /*10400*/  FFMA.FTZ R52, R52, UR10, -R49.reuse ;  /* 0x0000000a34347c23 */ /* 0x100fe20008010831 */
[--C-:B------:R-:W-:Y:S01]  /*10410*/  FFMA.FTZ R48, R48, UR10, -R49.reuse ;  /* 0x0000000a30307c23 */ /* 0x100fe20008010831 */
[----:B------:R-:W-:Y:S01]  /*10420*/  FFMA.FTZ R47, R47, UR10, -R49 ;  /* 0x0000000a2f2f7c23 */ /* 0x000fe20008010831 */
[----:B------:R-:W-:Y:S01]  /*10430*/  MUFU.EX2 R33, R33 ;  /* 0x0000002100217308 */ /* 0x000fe20000000800 */
[C---:B------:R-:W-:Y:S01]  /*10440*/  HMMA.16816.F32 R108, R68.reuse, R110, RZ ;  /* 0x0000006e446c723c */ /* 0x040fe200000018ff */
[----:B------:R-:W-:Y:S01]  /*10450*/  FADD.FTZ R44, R44, R51 ;  /* 0x000000332c2c7221 */ /* 0x000fe20000010000 */
[----:B------:R-:W-:Y:S01]  /*10460*/  FADD.FTZ R45, R43, R42 ;  /* 0x0000002a2b2d7221 */ /* 0x000fe20000010000 */
[----:B------:R-:W4:Y:S02]  /*10470*/  MUFU.EX2 R32, R32 ;  /* 0x0000002000207308 */ /* 0x000f240000000800 */
[----:B------:R-:W-:Y:S01]  /*10480*/  FADD.FTZ R41, R41, R44 ;  /* 0x0000002c29297221 */ /* 0x000fe20000010000 */
[----:B------:R-:W-:Y:S01]  /*10490*/  FADD.FTZ R38, R38, R45 ;  /* 0x0000002d26267221 */ /* 0x000fe20000010000 */
[----:B------:R-:W-:Y:S01]  /*104a0*/  MUFU.EX2 R31, R31 ;  /* 0x0000001f001f7308 */ /* 0x000fe20000000800 */
[C---:B------:R-:W-:Y:S03]  /*104b0*/  HMMA.16816.F32 R104, R68.reuse, R100, RZ ;  /* 0x000000644468723c */ /* 0x040fe600000018ff */
[----:B------:R-:W4:Y:S04]  /*104c0*/  MUFU.EX2 R30, R30 ;  /* 0x0000001e001e7308 */ /* 0x000f280000000800 */
[----:B------:R-:W-:Y:S01]  /*104d0*/  MUFU.EX2 R27, R27 ;  /* 0x0000001b001b7308 */ /* 0x000fe20000000800 */
[C---:B------:R-:W-:Y:S03]  /*104e0*/  HMMA.16816.F32 R96, R68.reuse, R92, RZ ;  /* 0x0000005c4460723c */ /* 0x040fe600000018ff */
[----:B------:R-:W-:Y:S04]  /*104f0*/  MUFU.EX2 R25, R25 ;  /* 0x0000001900197308 */ /* 0x000fe80000000800 */
[----:B------:R-:W-:Y:S01]  /*10500*/  MUFU.EX2 R59, R59 ;  /* 0x0000003b003b7308 */ /* 0x000fe20000000800 */
[C---:B------:R-:W-:Y:S03]  /*10510*/  HMMA.16816.F32 R88, R68.reuse, R84, RZ ;  /* 0x000000544458723c */ /* 0x040fe600000018ff */
[----:B------:R-:W-:Y:S04]  /*10520*/  MUFU.EX2 R143, R143 ;  /* 0x0000008f008f7308 */ /* 0x000fe80000000800 */
[----:B------:R-:W-:Y:S01]  /*10530*/  MUFU.EX2 R54, R54 ;  /* 0x0000003600367308 */ /* 0x000fe20000000800 */
[C---:B---3--:R-:W-:Y:S03]  /*10540*/  HMMA.16816.F32 R80, R68.reuse, R76, RZ ;  /* 0x0000004c4450723c */ /* 0x048fe600000018ff */
[----:B------:R-:W-:Y:S04]  /*10550*/  MUFU.EX2 R46, R57 ;  /* 0x00000039002e7308 */ /* 0x000fe80000000800 */
[----:B------:R-:W-:Y:S01]  /*10560*/  MUFU.EX2 R165, R165 ;  /* 0x000000a500a57308 */ /* 0x000fe20000000800 */
[C---:B------:R-:W-:Y:S03]  /*10570*/  HMMA.16816.F32 R100, R68.reuse, R102, RZ ;  /* 0x000000664464723c */ /* 0x040fe600000018ff */
[----:B------:R-:W-:Y:S04]  /*10580*/  MUFU.EX2 R43, R47 ;  /* 0x0000002f002b7308 */ /* 0x000fe80000000800 */
[----:B------:R-:W-:Y:S01]  /*10590*/  MUFU.EX2 R164, R164 ;  /* 0x000000a400a47308 */ /* 0x000fe20000000800 */
[C---:B------:R-:W-:Y:S08]  /*105a0*/  HMMA.16816.F32 R92, R68.reuse, R94, RZ ;  /* 0x0000005e445c723c */ /* 0x040ff000000018ff */
[C---:B------:R-:W-:Y:S08]  /*105b0*/  HMMA.16816.F32 R84, R68.reuse, R86, RZ ;  /* 0x000000564454723c */ /* 0x040ff000000018ff */
[C---:B------:R-:W-:Y:S08]  /*105c0*/  HMMA.16816.F32 R76, R68.reuse, R78, RZ ;  /* 0x0000004e444c723c */ /* 0x040ff000000018ff */
[----:B-----5:R-:W-:Y:S01]  /*105d0*/  HMMA.16816.F32 R72, R68, R4, RZ ;  /* 0x000000044448723c */ /* 0x020fe200000018ff */
[----:B--2---:R-:W-:Y:S01]  /*105e0*/  F2FP.F16.F32.PACK_AB R4, R39, R40 ;  /* 0x000000282704723e */ /* 0x004fe200000000ff */
[----:B------:R-:W-:Y:S01]  /*105f0*/  FADD.FTZ R40, R40, R41 ;  /* 0x0000002928287221 */ /* 0x000fe20000010000 */
[----:B-1----:R-:W-:Y:S01]  /*10600*/  F2FP.F16.F32.PACK_AB R5, R36, R37 ;  /* 0x000000252405723e */ /* 0x002fe200000000ff */
[----:B------:R-:W-:-:S02]  /*10610*/  FADD.FTZ R37, R37, R38 ;  /* 0x0000002625257221 */ /* 0x000fc40000010000 */
[----:B------:R-:W-:Y:S02]  /*10620*/  FADD.FTZ R38, R39, R40 ;  /* 0x0000002827267221 */ /* 0x000fe40000010000 */
[----:B------:R-:W-:Y:S01]  /*10630*/  HMMA.16816.F32 R68, R68, R6, RZ ;  /* 0x000000064444723c */ /* 0x000fe200000018ff */
[----:B------:R-:W-:Y:S01]  /*10640*/  F2FP.F16.F32.PACK_AB R6, R34, R35 ;  /* 0x000000232206723e */ /* 0x000fe200000000ff */
[----:B------:R-:W-:Y:S01]  /*10650*/  FADD.FTZ R36, R36, R37 ;  /* 0x0000002524247221 */ /* 0x000fe20000010000 */
[----:B----4-:R-:W-:Y:S01]  /*10660*/  F2FP.F16.F32.PACK_AB R7, R32, R33 ;  /* 0x000000212007723e */ /* 0x010fe200000000ff */
[----:B------:R-:W-:Y:S02]  /*10670*/  FADD.FTZ R35, R35, R38 ;  /* 0x0000002623237221 */ /* 0x000fe40000010000 */
[----:B------:R-:W-:Y:S02]  /*10680*/  FADD.FTZ R33, R33, R36 ;  /* 0x0000002421217221 */ /* 0x000fe40000010000 */
[----:B------:R-:W-:-:S02]  /*10690*/  FADD.FTZ R34, R34, R35 ;  /* 0x0000002322227221 */ /* 0x000fc40000010000 */
[----:B------:R-:W-:Y:S01]  /*106a0*/  HMMA.16816.F32 R112, R4, R12, R112 ;  /* 0x0000000c0470723c */ /* 0x000fe20000001870 */
[----:B------:R-:W-:-:S07]  /*106b0*/  FADD.FTZ R32, R32, R33 ;  /* 0x0000002120207221 */ /* 0x000fce0000010000 */
[C---:B------:R-:W-:Y:S01]  /*106c0*/  HMMA.16816.F32 R108, R4.reuse, R14, R108 ;  /* 0x0000000e046c723c */ /* 0x040fe2000000186c */
[----:B------:R-:W1:Y:S07]  /*106d0*/  LDSM.16.MT88.4 R12, [R116+0xb400] ;  /* 0x00b40000740c783b */ /* 0x000e6e0000004200 */
[C---:B------:R-:W-:Y:S08]  /*106e0*/  HMMA.16816.F32 R104, R4.reuse, R8, R104 ;  /* 0x000000080468723c */ /* 0x040ff00000001868 */
[C---:B------:R-:W-:Y:S01]  /*106f0*/  HMMA.16816.F32 R100, R4.reuse, R10, R100 ;  /* 0x0000000a0464723c */ /* 0x040fe20000001864 */
[----:B------:R-:W2:Y:S07]  /*10700*/  LDSM.16.MT88.4 R8, [R119+0xd400] ;  /* 0x00d400007708783b */ /* 0x000eae0000004200 */
[----:B------:R-:W-:Y:S01]  /*10710*/  HMMA.16816.F32 R96, R4, R20, R96 ;  /* 0x000000140460723c */ /* 0x000fe20000001860 */
[----:B------:R-:W-:Y:S01]  /*10720*/  FFMA.FTZ R20, R29, UR10, -R66 ;  /* 0x0000000a1d147c23 */ /* 0x000fe20008010842 */
[----:B------:R-:W-:-:S03]  /*10730*/  FFMA.FTZ R29, R26, UR10, -R49 ;  /* 0x0000000a1a1d7c23 */ /* 0x000fc60008010831 */
[----:B------:R3:W4:Y:S03]  /*10740*/  MUFU.EX2 R26, R20 ;  /* 0x00000014001a7308 */ /* 0x0007260000000800 */
[C---:B------:R-:W-:Y:S01]  /*10750*/  HMMA.16816.F32 R72, R4.reuse, R16, R72 ;  /* 0x000000100448723c */ /* 0x040fe20000001848 */
[--C-:B------:R-:W-:Y:S01]  /*10760*/  FFMA.FTZ R16, R24, UR10, -R49.reuse ;  /* 0x0000000a18107c23 */ /* 0x100fe20008010831 */
[--C-:B------:R-:W-:Y:S01]  /*10770*/  FFMA.FTZ R24, R122, UR10, -R49.reuse ;  /* 0x0000000a7a187c23 */ /* 0x100fe20008010831 */
[----:B------:R-:W-:Y:S01]  /*10780*/  MUFU.EX2 R29, R29 ;  /* 0x0000001d001d7308 */ /* 0x000fe20000000800 */
[----:B------:R-:W-:Y:S01]  /*10790*/  FFMA.FTZ R122, R125, UR10, -R66 ;  /* 0x0000000a7d7a7c23 */ /* 0x000fe20008010842 */
[----:B------:R-:W-:Y:S02]  /*107a0*/  FFMA.FTZ R125, R128, UR10, -R49 ;  /* 0x0000000a807d7c23 */ /* 0x000fe40008010831 */
[----:B------:R5:W4:Y:S01]  /*107b0*/  MUFU.EX2 R28, R16 ;  /* 0x00000010001c7308 */ /* 0x000b220000000800 */
[C---:B------:R-:W-:Y:S03]  /*107c0*/  HMMA.16816.F32 R92, R4.reuse, R22, R92 ;  /* 0x00000016045c723c */ /* 0x040fe6000000185c */
[----:B------:R-:W4:Y:S01]  /*107d0*/  MUFU.EX2 R24, R24 ;  /* 0x0000001800187308 */ /* 0x000f220000000800 */
[----:B---3--:R-:W3:Y:S03]  /*107e0*/  LDSM.16.MT88.4 R20, [R119+0xb800] ;  /* 0x00b800007714783b */ /* 0x008ee60000004200 */
[----:B------:R-:W-:Y:S01]  /*107f0*/  MUFU.EX2 R122, R122 ;  /* 0x0000007a007a7308 */ /* 0x000fe20000000800 */
[C---:B-1----:R-:W-:Y:S03]  /*10800*/  HMMA.16816.F32 R88, R4.reuse, R12, R88 ;  /* 0x0000000c0458723c */ /* 0x042fe60000001858 */
[----:B------:R-:W-:Y:S05]  /*10810*/  MUFU.EX2 R125, R125 ;  /* 0x0000007d007d7308 */ /* 0x000fea0000000800 */
[C---:B------:R-:W-:Y:S01]  /*10820*/  HMMA.16816.F32 R84, R4.reuse, R14, R84 ;  /* 0x0000000e0454723c */ /* 0x040fe20000001854 */
[----:B------:R-:W1:Y:S07]  /*10830*/  LDSM.16.MT88.4 R12, [R119+0x9800] ;  /* 0x00980000770c783b */ /* 0x000e6e0000004200 */
[C---:B--2---:R-:W-:Y:S08]  /*10840*/  HMMA.16816.F32 R80, R4.reuse, R8, R80 ;  /* 0x000000080450723c */ /* 0x044ff00000001850 */
[C---:B------:R-:W-:Y:S01]  /*10850*/  HMMA.16816.F32 R76, R4.reuse, R10, R76 ;  /* 0x0000000a044c723c */ /* 0x040fe2000000184c */
[----:B------:R-:W2:Y:S07]  /*10860*/  LDSM.16.MT88.4 R8, [R116+0x9800] ;  /* 0x009800007408783b */ /* 0x000eae0000004200 */
[----:B------:R-:W-:Y:S01]  /*10870*/  HMMA.16816.F32 R68, R4, R18, R68 ;  /* 0x000000120444723c */ /* 0x000fe20000001844 */
[----:B------:R-:W-:Y:S01]  /*10880*/  F2FP.F16.F32.PACK_AB R4, R30, R31 ;  /* 0x0000001f1e04723e */ /* 0x000fe200000000ff */
[----:B-----5:R-:W5:Y:S01]  /*10890*/  LDSM.16.MT88.4 R16, [R116+0xd800] ;  /* 0x00d800007410783b */ /* 0x020f620000004200 */
        /* <DEDUP_REMOVED lines=8> */
[C---:B---3--:R-:W-:Y:S01]  /*10920*/  HMMA.16816.F32 R96, R4.reuse, R20, R96 ;  /* 0x000000140460723c */ /* 0x048fe20000001860 */
[--C-:B------:R-:W-:Y:S01]  /*10930*/  FFMA.FTZ R21, R67, UR10, -R66.reuse ;  /* 0x0000000a43157c23 */ /* 0x100fe20008010842 */
[----:B------:R-:W-:Y:S01]  /*10940*/  FFMA.FTZ R20, R65, UR10, -R66 ;  /* 0x0000000a41147c23 */ /* 0x000fe20008010842 */
[----:B------:R3:W4:Y:S04]  /*10950*/  MUFU.EX2 R67, R123 ;  /* 0x0000007b00437308 */ /* 0x0007280000000800 */
[----:B------:R-:W-:Y:S01]  /*10960*/  MUFU.EX2 R65, R21 ;  /* 0x0000001500417308 */ /* 0x000fe20000000800 */
[C---:B-1----:R-:W-:Y:S08]  /*10970*/  HMMA.16816.F32 R112, R4.reuse, R12, R112 ;  /* 0x0000000c0470723c */ /* 0x042ff00000001870 */
[----:B------:R-:W-:Y:S01]  /*10980*/  HMMA.16816.F32 R108, R4, R14, R108 ;  /* 0x0000000e046c723c */ /* 0x000fe2000000186c */
[----:B------:R-:W1:Y:S01]  /*10990*/  LDSM.16.MT88.4 R12, [R116+0xb800] ;  /* 0x00b80000740c783b */ /* 0x000e620000004200 */
[----:B---3--:R-:W-:-:S02]  /*109a0*/  FFMA.FTZ R123, R124, UR10, -R49 ;  /* 0x0000000a7c7b7c23 */ /* 0x008fc40008010831 */
[----:B------:R3:W-:Y:S04]  /*109b0*/  MUFU.EX2 R124, R138 ;  /* 0x0000008a007c7308 */ /* 0x0007e80000000800 */
[C---:B--2---:R-:W-:Y:S01]  /*109c0*/  HMMA.16816.F32 R104, R4.reuse, R8, R104 ;  /* 0x000000080468723c */ /* 0x044fe20000001868 */
[----:B------:R-:W-:Y:S07]  /*109d0*/  MUFU.EX2 R123, R123 ;  /* 0x0000007b007b7308 */ /* 0x000fee0000000800 */
[----:B------:R-:W-:Y:S01]  /*109e0*/  HMMA.16816.F32 R100, R4, R10, R100 ;  /* 0x0000000a0464723c */ /* 0x000fe20000001864 */
[----:B------:R-:W2:Y:S01]  /*109f0*/  LDSM.16.MT88.4 R8, [R119+0xd800] ;  /* 0x00d800007708783b */ /* 0x000ea20000004200 */
[----:B---3--:R-:W-:Y:S01]  /*10a00*/  FFMA.FTZ R138, R141, UR10, -R66 ;  /* 0x0000000a8d8a7c23 */ /* 0x008fe20008010842 */
[----:B------:R-:W-:-:S05]  /*10a10*/  FFMA.FTZ R141, R160, UR10, -R49 ;  /* 0x0000000aa08d7c23 */ /* 0x000fca0008010831 */
[C---:B-----5:R-:W-:Y:S01]  /*10a20*/  HMMA.16816.F32 R72, R4.reuse, R16, R72 ;  /* 0x000000100448723c */ /* 0x060fe20000001848 */
[----:B------:R-:W-:Y:S01]  /*10a30*/  FFMA.FTZ R16, R126, UR10, -R49 ;  /* 0x0000000a7e107c23 */ /* 0x000fe20008010831 */
[----:B------:R-:W-:Y:S04]  /*10a40*/  MUFU.EX2 R138, R138 ;  /* 0x0000008a008a7308 */ /* 0x000fe80000000800 */
[----:B------:R3:W5:Y:S02]  /*10a50*/  MUFU.EX2 R126, R20 ;  /* 0x00000014007e7308 */ /* 0x0007640000000800 */
[C---:B------:R-:W-:Y:S02]  /*10a60*/  HMMA.16816.F32 R92, R4.reuse, R22, R92 ;  /* 0x00000016045c723c */ /* 0x040fe4000000185c */
[----:B------:R4:W5:Y:S04]  /*10a70*/  MUFU.EX2 R128, R16 ;  /* 0x0000001000807308 */ /* 0x0009680000000800 */
[----:B------:R-:W-:Y:S02]  /*10a80*/  MUFU.EX2 R141, R141 ;  /* 0x0000008d008d7308 */ /* 0x000fe40000000800 */
[C---:B------:R-:W-:Y:S01]  /*10a90*/  HMMA.16816.F32 R68, R4.reuse, R18, R68 ;  /* 0x000000120444723c */ /* 0x040fe20000001844 */
[----:B---3--:R-:W3:Y:S07]  /*10aa0*/  LDSM.16.MT88.4 R20, [R119+0xbc00] ;  /* 0x00bc00007714783b */ /* 0x008eee0000004200 */
[C---:B-1----:R-:W-:Y:S01]  /*10ab0*/  HMMA.16816.F32 R88, R4.reuse, R12, R88 ;  /* 0x0000000c0458723c */ /* 0x042fe20000001858 */
[----:B----4-:R-:W1:Y:S07]  /*10ac0*/  LDSM.16.MT88.4 R16, [R116+0xdc00] ;  /* 0x00dc00007410783b */ /* 0x010e6e0000004200 */
[C---:B------:R-:W-:Y:S01]  /*10ad0*/  HMMA.16816.F32 R84, R4.reuse, R14, R84 ;  /* 0x0000000e0454723c */ /* 0x040fe20000001854 */
[----:B------:R-:W4:Y:S07]  /*10ae0*/  LDSM.16.MT88.4 R12, [R119+0x9c00] ;  /* 0x009c0000770c783b */ /* 0x000f2e0000004200 */
[C---:B--2---:R-:W-:Y:S08]  /*10af0*/  HMMA.16816.F32 R80, R4.reuse, R8, R80 ;  /* 0x000000080450723c */ /* 0x044ff00000001850 */
[----:B------:R-:W-:Y:S01]  /*10b00*/  HMMA.16816.F32 R76, R4, R10, R76 ;  /* 0x0000000a044c723c */ /* 0x000fe2000000184c */
[----:B------:R-:W2:Y:S01]  /*10b10*/  LDSM.16.MT88.4 R8, [R116+0x9c00] ;  /* 0x009c00007408783b */ /* 0x000ea20000004200 */
[----:B------:R-:W-:-:S02]  /*10b20*/  F2FP.F16.F32.PACK_AB R4, R67, R122 ;  /* 0x0000007a4304723e */ /* 0x000fc400000000ff */
[----:B-----5:R-:W-:Y:S02]  /*10b30*/  F2FP.F16.F32.PACK_AB R6, R126, R65 ;  /* 0x000000417e06723e */ /* 0x020fe400000000ff */
[----:B------:R-:W-:Y:S02]  /*10b40*/  F2FP.F16.F32.PACK_AB R5, R125, R128 ;  /* 0x000000807d05723e */ /* 0x000fe400000000ff */
[----:B------:R-:W-:-:S07]  /*10b50*/  F2FP.F16.F32.PACK_AB R7, R123, R124 ;  /* 0x0000007c7b07723e */ /* 0x000fce00000000ff */
[C---:B---3--:R-:W-:Y:S01]  /*10b60*/  HMMA.16816.F32 R96, R4.reuse, R20, R96 ;  /* 0x000000140460723c */ /* 0x048fe20000001860 */
[--C-:B------:R-:W-:Y:S01]  /*10b70*/  FFMA.FTZ R21, R137, UR10, -R66.reuse ;  /* 0x0000000a89157c23 */ /* 0x100fe20008010842 */
[----:B------:R-:W-:Y:S01]  /*10b80*/  FFMA.FTZ R20, R135, UR10, -R66 ;  /* 0x0000000a87147c23 */ /* 0x000fe20008010842 */
[----:B------:R3:W5:Y:S04]  /*10b90*/  MUFU.EX2 R137, R139 ;  /* 0x0000008b00897308 */ /* 0x0007680000000800 */
[----:B------:R-:W-:Y:S01]  /*10ba0*/  MUFU.EX2 R135, R21 ;  /* 0x0000001500877308 */ /* 0x000fe20000000800 */
[C---:B-1----:R-:W-:Y:S01]  /*10bb0*/  HMMA.16816.F32 R72, R4.reuse, R16, R72 ;  /* 0x000000100448723c */ /* 0x042fe20000001848 */
[--C-:B------:R-:W-:Y:S02]  /*10bc0*/  FFMA.FTZ R16, R142, UR10, -R49.reuse ;  /* 0x0000000a8e107c23 */ /* 0x100fe40008010831 */
[----:B------:R-:W1:Y:S04]  /*10bd0*/  MUFU.EX2 R142, R20 ;  /* 0x00000014008e7308 */ /* 0x000e680000000800 */
[----:B------:R-:W1:Y:S01]  /*10be0*/  MUFU.EX2 R160, R16 ;  /* 0x0000001000a07308 */ /* 0x000e620000000800 */
[----:B----4-:R-:W-:Y:S01]  /*10bf0*/  HMMA.16816.F32 R112, R4, R12, R112 ;  /* 0x0000000c0470723c */ /* 0x010fe20000001870 */
[----:B---3--:R-:W-:-:S02]  /*10c00*/  FFMA.FTZ R139, R140, UR10, -R49 ;  /* 0x0000000a8c8b7c23 */ /* 0x008fc40008010831 */
[----:B------:R3:W-:Y:S04]  /*10c10*/  MUFU.EX2 R140, R162 ;  /* 0x000000a2008c7308 */ /* 0x0007e80000000800 */
[----:B------:R-:W4:Y:S01]  /*10c20*/  MUFU.EX2 R139, R139 ;  /* 0x0000008b008b7308 */ /* 0x000f220000000800 */
[C---:B------:R-:W-:Y:S01]  /*10c30*/  HMMA.16816.F32 R108, R4.reuse, R14, R108 ;  /* 0x0000000e046c723c */ /* 0x040fe2000000186c */
[----:B------:R-:W5:Y:S07]  /*10c40*/  LDSM.16.MT88.4 R12, [R116+0xbc00] ;  /* 0x00bc0000740c783b */ /* 0x000f6e0000004200 */
[----:B--2---:R-:W-:Y:S01]  /*10c50*/  HMMA.16816.F32 R104, R4, R8, R104 ;  /* 0x000000080468723c */ /* 0x004fe20000001868 */
[----:B---3--:R-:W-:-:S06]  /*10c60*/  FFMA.FTZ R162, R131, UR10, -R66 ;  /* 0x0000000a83a27c23 */ /* 0x008fcc0008010842 */
[----:B------:R-:W-:Y:S01]  /*10c70*/  MUFU.EX2 R162, R162 ;  /* 0x000000a200a27308 */ /* 0x000fe20000000800 */
[C---:B------:R-:W-:Y:S01]  /*10c80*/  HMMA.16816.F32 R100, R4.reuse, R10, R100 ;  /* 0x0000000a0464723c */ /* 0x040fe20000001864 */
[----:B------:R-:W2:Y:S07]  /*10c90*/  LDSM.16.MT88.4 R8, [R119+0xdc00] ;  /* 0x00dc00007708783b */ /* 0x000eae0000004200 */
[C---:B------:R-:W-:Y:S01]  /*10ca0*/  HMMA.16816.F32 R92, R4.reuse, R22, R92 ;  /* 0x00000016045c723c */ /* 0x040fe2000000185c */
[----:B------:R-:W3:Y:S07]  /*10cb0*/  LDSM.16.MT88.4 R20, [R119+0xc000] ;  /* 0x00c000007714783b */ /* 0x000eee0000004200 */
[C---:B------:R-:W-:Y:S01]  /*10cc0*/  HMMA.16816.F32 R68, R4.reuse, R18, R68 ;  /* 0x000000120444723c */ /* 0x040fe20000001844 */
[----:B------:R-:W-:Y:S07]  /*10cd0*/  LDSM.16.MT88.4 R16, [R116+0xe000] ;  /* 0x00e000007410783b */ /* 0x000fee0000004200 */
[C---:B-----5:R-:W-:Y:S08]  /*10ce0*/  HMMA.16816.F32 R88, R4.reuse, R12, R88 ;  /* 0x0000000c0458723c */ /* 0x060ff00000001858 */
[C---:B------:R-:W-:Y:S01]  /*10cf0*/  HMMA.16816.F32 R84, R4.reuse, R14, R84 ;  /* 0x0000000e0454723c */ /* 0x040fe20000001854 */
[----:B------:R-:W5:Y:S07]  /*10d00*/  LDSM.16.MT88.4 R12, [R119+0xa000] ;  /* 0x00a00000770c783b */ /* 0x000f6e0000004200 */
[C---:B--2---:R-:W-:Y:S08]  /*10d10*/  HMMA.16816.F32 R80, R4.reuse, R8, R80 ;  /* 0x000000080450723c */ /* 0x044ff00000001850 */
[----:B------:R-:W-:Y:S01]  /*10d20*/  HMMA.16816.F32 R76, R4, R10, R76 ;  /* 0x0000000a044c723c */ /* 0x000fe2000000184c */
[----:B------:R-:W2:Y:S01]  /*10d30*/  LDSM.16.MT88.4 R8, [R116+0xa000] ;  /* 0x00a000007408783b */ /* 0x000ea20000004200 */
[----:B------:R-:W-:-:S02]  /*10d40*/  F2FP.F16.F32.PACK_AB R4, R137, R138 ;  /* 0x0000008a8904723e */ /* 0x000fc400000000ff */
[----:B-1----:R-:W-:Y:S02]  /*10d50*/  F2FP.F16.F32.PACK_AB R6, R142, R135 ;  /* 0x000000878e06723e */ /* 0x002fe400000000ff */
[----:B------:R-:W-:Y:S02]  /*10d60*/  F2FP.F16.F32.PACK_AB R5, R141, R160 ;  /* 0x000000a08d05723e */ /* 0x000fe400000000ff */
[----:B----4-:R-:W-:-:S07]  /*10d70*/  F2FP.F16.F32.PACK_AB R7, R139, R140 ;  /* 0x0000008c8b07723e */ /* 0x010fce00000000ff */
[C---:B---3--:R-:W-:Y:S01]  /*10d80*/  HMMA.16816.F32 R96, R4.reuse, R20, R96 ;  /* 0x000000140460723c */ /* 0x048fe20000001860 */
[--C-:B------:R-:W-:Y:S01]  /*10d90*/  FFMA.FTZ R21, R133, UR10, -R66.reuse ;  /* 0x0000000a85157c23 */ /* 0x100fe20008010842 */
[--C-:B------:R-:W-:Y:S01]  /*10da0*/  FFMA.FTZ R133, R136, UR10, -R49.reuse ;  /* 0x0000000a88857c23 */ /* 0x100fe20008010831 */
[--C-:B------:R-:W-:Y:S02]  /*10db0*/  FFMA.FTZ R20, R127, UR10, -R66.reuse ;  /* 0x0000000a7f147c23 */ /* 0x100fe40008010842 */
[----:B------:R-:W1:Y:S03]  /*10dc0*/  MUFU.EX2 R131, R21 ;  /* 0x0000001500837308 */ /* 0x000e660000000800 */
[C---:B------:R-:W-:Y:S01]  /*10dd0*/  HMMA.16816.F32 R92, R4.reuse, R22, R92 ;  /* 0x00000016045c723c */ /* 0x040fe2000000185c */
[----:B------:R-:W-:Y:S01]  /*10de0*/  FFMA.FTZ R22, R129, UR10, -R66 ;  /* 0x0000000a81167c23 */ /* 0x000fe20008010842 */
[--C-:B------:R-:W-:Y:S01]  /*10df0*/  FFMA.FTZ R129, R130, UR10, -R49.reuse ;  /* 0x0000000a82817c23 */ /* 0x100fe20008010831 */
[----:B------:R-:W-:Y:S04]  /*10e00*/  MUFU.EX2 R136, R20 ;  /* 0x0000001400887308 */ /* 0x000fe80000000800 */
[----:B------:R3:W4:Y:S01]  /*10e10*/  MUFU.EX2 R127, R22 ;  /* 0x00000016007f7308 */ /* 0x0007220000000800 */
[C---:B-----5:R-:W-:Y:S03]  /*10e20*/  HMMA.16816.F32 R112, R4.reuse, R12, R112 ;  /* 0x0000000c0470723c */ /* 0x060fe60000001870 */
[----:B------:R-:W-:Y:S04]  /*10e30*/  MUFU.EX2 R133, R133 ;  /* 0x0000008500857308 */ /* 0x000fe80000000800 */
[----:B------:R-:W-:Y:S01]  /*10e40*/  MUFU.EX2 R129, R129 ;  /* 0x0000008100817308 */ /* 0x000fe20000000800 */
[C---:B------:R-:W-:Y:S01]  /*10e50*/  HMMA.16816.F32 R108, R4.reuse, R14, R108 ;  /* 0x0000000e046c723c */ /* 0x040fe2000000186c */
[----:B------:R-:W5:Y:S04]  /*10e60*/  LDSM.16.MT88.4 R12, [R116+0xc000] ;  /* 0x00c00000740c783b */ /* 0x000f680000004200 */
[----:B---3--:R-:W-:Y:S03]  /*10e70*/  LDSM.16.MT88.4 R20, [R119+0xc400] ;  /* 0x00c400007714783b */ /* 0x008fe60000004200 */
[C---:B--2---:R-:W-:Y:S08]  /*10e80*/  HMMA.16816.F32 R104, R4.reuse, R8, R104 ;  /* 0x000000080468723c */ /* 0x044ff00000001868 */
[C---:B------:R-:W-:Y:S01]  /*10e90*/  HMMA.16816.F32 R100, R4.reuse, R10, R100 ;  /* 0x0000000a0464723c */ /* 0x040fe20000001864 */
[----:B------:R-:W2:Y:S07]  /*10ea0*/  LDSM.16.MT88.4 R8, [R119+0xe000] ;  /* 0x00e000007708783b */ /* 0x000eae0000004200 */
[----:B------:R-:W-:Y:S01]  /*10eb0*/  HMMA.16816.F32 R72, R4, R16, R72 ;  /* 0x000000100448723c */ /* 0x000fe20000001848 */
[----:B------:R-:W-:-:S02]  /*10ec0*/  FFMA.FTZ R16, R132, UR10, -R49 ;  /* 0x0000000a84107c23 */ /* 0x000fc40008010831 */
[----:B------:R3:W4:Y:S04]  /*10ed0*/  MUFU.EX2 R132, R134 ;  /* 0x0000008600847308 */ /* 0x0007280000000800 */
[----:B------:R1:W4:Y:S01]  /*10ee0*/  MUFU.EX2 R130, R16 ;  /* 0x0000001000827308 */ /* 0x0003220000000800 */
[C---:B------:R-:W-:Y:S08]  /*10ef0*/  HMMA.16816.F32 R68, R4.reuse, R18, R68 ;  /* 0x000000120444723c */ /* 0x040ff00000001844 */
[----:B-----5:R-:W-:Y:S01]  /*10f00*/  HMMA.16816.F32 R88, R4, R12, R88 ;  /* 0x0000000c0458723c */ /* 0x020fe20000001858 */
[----:B---3--:R-:W-:-:S02]  /*10f10*/  FFMA.FTZ R134, R61, UR10, -R66 ;  /* 0x0000000a3d867c23 */ /* 0x008fc40008010842 */
[----:B------:R3:W-:Y:S01]  /*10f20*/  MUFU.EX2 R61, R63 ;  /* 0x0000003f003d7308 */ /* 0x0007e20000000800 */
[----:B-1----:R-:W-:Y:S03]  /*10f30*/  LDSM.16.MT88.4 R16, [R116+0xc400] ;  /* 0x00c400007410783b */ /* 0x002fe60000004200 */
[----:B------:R-:W-:Y:S01]  /*10f40*/  MUFU.EX2 R134, R134 ;  /* 0x0000008600867308 */ /* 0x000fe20000000800 */
[C---:B------:R-:W-:Y:S01]  /*10f50*/  HMMA.16816.F32 R84, R4.reuse, R14, R84 ;  /* 0x0000000e0454723c */ /* 0x040fe20000001854 */
[----:B------:R-:W1:Y:S07]  /*10f60*/  LDSM.16.MT88.4 R12, [R119+0xa400] ;  /* 0x00a40000770c783b */ /* 0x000e6e0000004200 */
[----:B--2---:R-:W-:Y:S01]  /*10f70*/  HMMA.16816.F32 R80, R4, R8, R80 ;  /* 0x000000080450723c */ /* 0x004fe20000001850 */
[----:B---3--:R-:W-:-:S06]  /*10f80*/  FFMA.FTZ R63, R56, UR10, -R49 ;  /* 0x0000000a383f7c23 */ /* 0x008fcc0008010831 */
[----:B------:R-:W2:Y:S01]  /*10f90*/  MUFU.EX2 R63, R63 ;  /* 0x0000003f003f7308 */ /* 0x000ea20000000800 */
[----:B------:R-:W-:Y:S01]  /*10fa0*/  HMMA.16816.F32 R76, R4, R10, R76 ;  /* 0x0000000a044c723c */ /* 0x000fe2000000184c */
[----:B------:R-:W3:Y:S01]  /*10fb0*/  LDSM.16.MT88.4 R8, [R116+0xa400] ;  /* 0x00a400007408783b */ /* 0x000ee20000004200 */
[----:B------:R-:W-:Y:S02]  /*10fc0*/  F2FP.F16.F32.PACK_AB R4, R162, R131 ;  /* 0x00000083a204723e */ /* 0x000fe400000000ff */
[----:B----4-:R-:W-:Y:S02]  /*10fd0*/  F2FP.F16.F32.PACK_AB R6, R136, R127 ;  /* 0x0000007f8806723e */ /* 0x010fe400000000ff */
        /* <DEDUP_REMOVED lines=17> */
[C---:B---3--:R-:W-:Y:S08]  /*110f0*/  HMMA.16816.F32 R72, R4.reuse, R8, R72 ;  /* 0x000000080448723c */ /* 0x048ff00000001848 */
[----:B------:R-:W-:Y:S01]  /*11100*/  HMMA.16816.F32 R68, R4, R10, R68 ;  /* 0x0000000a0444723c */ /* 0x000fe20000001844 */
[----:B------:R-:W-:Y:S01]  /*11110*/  FFMA.FTZ R4, R60, UR10, -R49 ;  /* 0x0000000a3c047c23 */ /* 0x000fe20008010831 */
[----:B------:R-:W3:Y:S01]  /*11120*/  LDSM.16.MT88.4 R8, [R119+0xc800] ;  /* 0x00c800007708783b */ /* 0x000ee20000004200 */
[----:B------:R-:W4:Y:S01]  /*11130*/  MUFU.EX2 R60, R64 ;  /* 0x00000040003c7308 */ /* 0x000f220000000800 */
[----:B--2---:R-:W-:-:S03]  /*11140*/  F2FP.F16.F32.PACK_AB R7, R54, R63 ;  /* 0x0000003f3607723e */ /* 0x004fc600000000ff */
[----:B------:R2:W5:Y:S01]  /*11150*/  MUFU.EX2 R58, R4 ;  /* 0x00000004003a7308 */ /* 0x0005620000000800 */
[----:B----4-:R-:W-:Y:S02]  /*11160*/  F2FP.F16.F32.PACK_AB R6, R60, R59 ;  /* 0x0000003b3c06723e */ /* 0x010fe400000000ff */
[----:B--2---:R-:W-:Y:S02]  /*11170*/  F2FP.F16.F32.PACK_AB R4, R134, R61 ;  /* 0x0000003d8604723e */ /* 0x004fe400000000ff */
[----:B-----5:R-:W-:-:S07]  /*11180*/  F2FP.F16.F32.PACK_AB R5, R143, R58 ;  /* 0x0000003a8f05723e */ /* 0x020fce00000000ff */
        /* <DEDUP_REMOVED lines=20> */
[----:B------:R-:W2:Y:S01]  /*112d0*/  LDSM.16.MT88.4 R8, [R119+0xcc00] ;  /* 0x00cc00007708783b */ /* 0x000ea20000004200 */
[----:B----4-:R-:W-:-:S02]  /*112e0*/  F2FP.F16.F32.PACK_AB R4, R21, R46 ;  /* 0x0000002e1504723e */ /* 0x010fc400000000ff */
[----:B-----5:R-:W-:Y:S02]  /*112f0*/  F2FP.F16.F32.PACK_AB R6, R165, R22 ;  /* 0x00000016a506723e */ /* 0x020fe400000000ff */
        /* <DEDUP_REMOVED lines=37> */
[----:B------:R-:W-:Y:S02]  /*11550*/  IMAD.MOV.U32 R162, RZ, RZ, -0x1 ;  /* 0xffffffffffa27424 */ /* 0x000fe400078e00ff */
        /* <DEDUP_REMOVED lines=91> */
.L_x_1860:
        /* <DEDUP_REMOVED lines=8> */
.L_x_1861:
[----:B------:R-:W1:Y:S01]  /*11b90*/  LDCU UR4, c[0x0][0x3c4] ;  /* 0x00007880ff0477ac */ /* 0x000e620008000800 */
[----:B------:R-:W-:Y:S01]  /*11ba0*/  @!PT LDS RZ, [RZ] ;  /* 0x00000000fffff984 */ /* 0x000fe20000000800 */
[----:B------:R-:W-:Y:S01]  /*11bb0*/  @!PT LDS RZ, [RZ] ;  /* 0x00000000fffff984 */ /* 0x000fe20000000800 */
[----:B------:R-:W-:Y:S01]  /*11bc0*/  @!PT LDS RZ, [RZ] ;  /* 0x00000000fffff984 */ /* 0x000fe20000000800 */
[----:B------:R-:W-:Y:S01]  /*11bd0*/  LDGSTS.E.BYPASS.LTC128B.128 [R161+0x9000], desc[UR6][R150.64] ;  /* 0x0900000096a17fae */ /* 0x000fe2000b981a06 */
[----:B------:R-:W-:-:S03]  /*11be0*/  USHF.L.U32 UR5, UR8, 0x6, URZ ;  /* 0x0000000608057899 */ /* 0x000fc600080006ff */
[----:B------:R-:W-:Y:S04]  /*11bf0*/  LDGSTS.E.BYPASS.LTC128B.128 [R161+0xb000], desc[UR6][R150.64+0x40] ;  /* 0x0b00004096a17fae */ /* 0x000fe8000b981a06 */
[----:B------:R-:W-:Y:S01]  /*11c00*/  LDGSTS.E.BYPASS.LTC128B.128 [R161+0xd000], desc[UR6][R150.64+0x80] ;  /* 0x0d00008096a17fae */ /* 0x000fe2000b981a06 */
[----:B------:R-:W-:Y:S01]  /*11c10*/  IADD3 R12, P0, PT, R150, UR5, RZ ;  /* 0x00000005960c7c10 */ /* 0x000fe2000ff1e0ff */
        /* <DEDUP_REMOVED lines=16> */
[----:B------:R-:W3:Y:S04]  /*11d20*/  LDSM.16.M88.4 R16, [R145+0x3000] ;  /* 0x003000009110783b */ /* 0x000ee80000000200 */
[----:B------:R-:W1:Y:S04]  /*11d30*/  LDSM.16.M88.4 R8, [R145+0x3400] ;  /* 0x003400009108783b */ /* 0x000e680000000200 */
[----:B------:R-:W2:Y:S04]  /*11d40*/  LDSM.16.M88.4 R56, [R145+0x3800] ;  /* 0x003800009138783b */ /* 0x000ea80000000200 */
        /* <DEDUP_REMOVED lines=8> */
[C---:B---3--:R-:W-:Y:S03]  /*11dd0*/  HMMA.16816.F32 R20, R128.reuse, R16, RZ ;  /* 0x000000108014723c */ /* 0x048fe600000018ff */
[----:B------:R-:W3:Y:S04]  /*11de0*/  LDSM.16.M88.4 R64, [R118+0x3800] ;  /* 0x003800007640783b */ /* 0x000ee80000000200 */
[----:B------:R-:W3:Y:S01]  /*11df0*/  LDSM.16.M88.4 R168, [R118+0x3c00] ;  /* 0x003c000076a8783b */ /* 0x000ee20000000200 */
[C---:B-1----:R-:W-:Y:S03]  /*11e00*/  HMMA.16816.F32 R12, R128.reuse, R8, RZ ;  /* 0x00000008800c723c */ /* 0x042fe600000018ff */
[----:B------:R-:W0:Y:S05]  /*11e10*/  LDGDEPBAR ;  /* 0x00000000000079af */ /* 0x000e2a0000000000 */
[C---:B--2---:R-:W-:Y:S08]  /*11e20*/  HMMA.16816.F32 R4, R128.reuse, R56, RZ ;  /* 0x000000388004723c */ /* 0x044ff000000018ff */
        /* <DEDUP_REMOVED lines=25> */
[----:B------:R-:W-:Y:S07]  /*11fc0*/  LDSM.16.M88.4 R168, [R145+0x5c00] ;  /* 0x005c000091a8783b */ /* 0x000fee0000000200 */
[C---:B-1----:R-:W-:Y:S08]  /*11fd0*/  HMMA.16816.F32 R44, R60.reuse, R140, R44 ;  /* 0x0000008c3c2c723c */ /* 0x042ff0000000182c */
[C---:B------:R-:W-:Y:S01]  /*11fe0*/  HMMA.16816.F32 R40, R60.reuse, R142, R40 ;  /* 0x0000008e3c28723c */ /* 0x040fe20000001828 */
[----:B------:R-:W-:Y:S07]  /*11ff0*/  LDSM.16.M88.4 R140, [R145+0x6000] ;  /* 0x00600000918c783b */ /* 0x000fee0000000200 */
[C---:B--2---:R-:W-:Y:S08]  /*12000*/  HMMA.16816.F32 R36, R60.reuse, R136, R36 ;  /* 0x000000883c24723c */ /* 0x044ff00000001824 */
[C---:B------:R-:W-:Y:S01]  /*12010*/  HMMA.16816.F32 R32, R60.reuse, R138, R32 ;  /* 0x0000008a3c20723c */ /* 0x040fe20000001820 */
[----:B------:R-:W-:Y:S07]  /*12020*/  LDSM.16.M88.4 R136, [R145+0x5000] ;  /* 0x005000009188783b */ /* 0x000fee0000000200 */
[C---:B----4-:R-:W-:Y:S08]  /*12030*/  HMMA.16816.F32 R28, R60.reuse, R124, R28 ;  /* 0x0000007c3c1c723c */ /* 0x050ff0000000181c */
        /* <DEDUP_REMOVED lines=24> */
[C---:B------:R-:W-:Y:S08]  /*121c0*/  HMMA.16816.F32 R44, R60.reuse, R140, R44 ;  /* 0x0000008c3c2c723c */ /* 0x040ff0000000182c */
[C---:B------:R-:W-:Y:S01]  /*121d0*/  HMMA.16816.F32 R40, R60.reuse, R142, R40 ;  /* 0x0000008e3c28723c */ /* 0x040fe20000001828 */
[----:B------:R-:W4:Y:S07]  /*121e0*/  LDSM.16.M88.4 R140, [R118+0x6000] ;  /* 0x00600000768c783b */ /* 0x000f2e0000000200 */
[C---:B---3--:R-:W-:Y:S08]  /*121f0*/  HMMA.16816.F32 R36, R60.reuse, R136, R36 ;  /* 0x000000883c24723c */ /* 0x048ff00000001824 */
[----:B------:R-:W-:Y:S01]  /*12200*/  HMMA.16816.F32 R32, R60, R138, R32 ;  /* 0x0000008a3c20723c */ /* 0x000fe20000001820 */
[----:B------:R-:W3:Y:S04]  /*12210*/  LDSM.16.M88.4 R60, [R118+0x5800] ;  /* 0x00580000763c783b */ /* 0x000ee80000000200 */
[----:B------:R-:W5:Y:S03]  /*12220*/  LDSM.16.M88.4 R136, [R118+0x5000] ;  /* 0x005000007688783b */ /* 0x000f660000000200 */
[C---:B-1----:R-:W-:Y:S08]  /*12230*/  HMMA.16816.F32 R12, R124.reuse, R64, R12 ;  /* 0x000000407c0c723c */ /* 0x042ff0000000180c */
[C---:B------:R-:W-:Y:S01]  /*12240*/  HMMA.16816.F32 R8, R124.reuse, R66, R8 ;  /* 0x000000427c08723c */ /* 0x040fe20000001808 */
[----:B------:R-:W1:Y:S07]  /*12250*/  LDSM.16.M88.4 R64, [R118+0x6400] ;  /* 0x006400007640783b */ /* 0x000e6e0000000200 */
[C---:B--2---:R-:W-:Y:S08]  /*12260*/  HMMA.16816.F32 R52, R124.reuse, R168, R52 ;  /* 0x000000a87c34723c */ /* 0x044ff00000001834 */
[C---:B----4-:R-:W-:Y:S08]  /*12270*/  HMMA.16816.F32 R44, R124.reuse, R140, R44 ;  /* 0x0000008c7c2c723c */ /* 0x050ff0000000182c */
[C---:B------:R-:W-:Y:S01]  /*12280*/  HMMA.16816.F32 R40, R124.reuse, R142, R40 ;  /* 0x0000008e7c28723c */ /* 0x040fe20000001828 */
[----:B------:R-:W-:Y:S07]  /*12290*/  LDSM.16.M88.4 R140, [R146+0x2000] ;  /* 0x00200000928c783b */ /* 0x000fee0000000200 */
[C---:B---3--:R-:W-:Y:S08]  /*122a0*/  HMMA.16816.F32 R4, R124.reuse, R60, R4 ;  /* 0x0000003c7c04723c */ /* 0x048ff00000001804 */
[C---:B------:R-:W-:Y:S01]  /*122b0*/  HMMA.16816.F32 R56, R124.reuse, R62, R56 ;  /* 0x0000003e7c38723c */ /* 0x040fe20000001838 */
[----:B------:R-:W2:Y:S07]  /*122c0*/  LDSM.16.M88.4 R60, [R118+0x6800] ;  /* 0x00680000763c783b */ /* 0x000eae0000000200 */
[C---:B-----5:R-:W-:Y:S08]  /*122d0*/  HMMA.16816.F32 R20, R124.reuse, R136, R20 ;  /* 0x000000887c14723c */ /* 0x060ff00000001814 */
[C---:B------:R-:W-:Y:S01]  /*122e0*/  HMMA.16816.F32 R16, R124.reuse, R138, R16 ;  /* 0x0000008a7c10723c */ /* 0x040fe20000001810 */
[----:B------:R-:W3:Y:S07]  /*122f0*/  LDSM.16.M88.4 R136, [R118+0x6c00] ;  /* 0x006c00007688783b */ /* 0x000eee0000000200 */
[C---:B-1----:R-:W-:Y:S08]  /*12300*/  HMMA.16816.F32 R36, R124.reuse, R64, R36 ;  /* 0x000000407c24723c */ /* 0x042ff00000001824 */
[C---:B------:R-:W-:Y:S01]  /*12310*/  HMMA.16816.F32 R32, R124.reuse, R66, R32 ;  /* 0x000000427c20723c */ /* 0x040fe20000001820 */
[----:B------:R-:W1:Y:S07]  /*12320*/  LDSM.16.M88.4 R64, [R145+0x7000] ;  /* 0x007000009140783b */ /* 0x000e6e0000000200 */
[C---:B------:R-:W-:Y:S01]  /*12330*/  HMMA.16816.F32 R48, R124.reuse, R170, R48 ;  /* 0x000000aa7c30723c */ /* 0x040fe20000001830 */
[----:B------:R-:W4:Y:S07]  /*12340*/  LDSM.16.M88.4 R168, [R145+0x7800] ;  /* 0x0078000091a8783b */ /* 0x000f2e0000000200 */
[C---:B--2---:R-:W-:Y:S08]  /*12350*/  HMMA.16816.F32 R28, R124.reuse, R60, R28 ;  /* 0x0000003c7c1c723c */ /* 0x044ff0000000181c */
        /* <DEDUP_REMOVED lines=9> */
[C---:B----4-:R-:W-:Y:S08]  /*123f0*/  HMMA.16816.F32 R4, R140.reuse, R168, R4 ;  /* 0x000000a88c04723c */ /* 0x050ff00000001804 */
[C---:B--2---:R-:W-:Y:S08]  /*12400*/  HMMA.16816.F32 R12, R140.reuse, R60, R12 ;  /* 0x0000003c8c0c723c */ /* 0x044ff0000000180c */
[C---:B------:R-:W-:Y:S01]  /*12410*/  HMMA.16816.F32 R8, R140.reuse, R62, R8 ;  /* 0x0000003e8c08723c */ /* 0x040fe20000001808 */
[----:B------:R-:W2:Y:S07]  /*12420*/  LDSM.16.M88.4 R60, [R145+0x8400] ;  /* 0x00840000913c783b */ /* 0x000eae0000000200 */
[C---:B------:R-:W-:Y:S01]  /*12430*/  HMMA.16816.F32 R56, R140.reuse, R170, R56 ;  /* 0x000000aa8c38723c */ /* 0x040fe20000001838 */
[----:B------:R-:W-:Y:S07]  /*12440*/  LDSM.16.M88.4 R168, [R118+0x7800] ;  /* 0x0078000076a8783b */ /* 0x000fee0000000200 */
        /* <DEDUP_REMOVED lines=9> */
[----:B------:R-:W-:Y:S08]  /*124e0*/  HMMA.16816.F32 R28, R140, R136, R28 ;  /* 0x000000888c1c723c */ /* 0x000ff0000000181c */
[----:B---3--:R-:W-:Y:S08]  /*124f0*/  HMMA.16816.F32 R4, R124, R168, R4 ;  /* 0x000000a87c04723c */ /* 0x008ff00000001804 */
[----:B------:R-:W-:Y:S01]  /*12500*/  HMMA.16816.F32 R24, R140, R138, R24 ;  /* 0x0000008a8c18723c */ /* 0x000fe20000001818 */
[----:B------:R-:W3:Y:S07]  /*12510*/  LDSM.16.M88.4 R136, [R145+0x8c00] ;  /* 0x008c00009188783b */ /* 0x000eee0000000200 */
[C---:B-1----:R-:W-:Y:S03]  /*12520*/  HMMA.16816.F32 R20, R124.reuse, R64, R20 ;  /* 0x000000407c14723c */ /* 0x042fe60000001814 */
[----:B------:R-:W-:Y:S01]  /*12530*/  FMUL.FTZ R4, R4, UR14 ;  /* 0x0000000e04047c20 */ /* 0x000fe20008410000 */
[----:B------:R-:W-:Y:S01]  /*12540*/  FMUL.FTZ R5, R5, UR14 ;  /* 0x0000000e05057c20 */ /* 0x000fe20008410000 */
[----:B------:R-:W-:Y:S01]  /*12550*/  FMUL.FTZ R6, R6, UR14 ;  /* 0x0000000e06067c20 */ /* 0x000fe20008410000 */
[----:B------:R-:W-:Y:S01]  /*12560*/  FMUL.FTZ R7, R7, UR14 ;  /* 0x0000000e07077c20 */ /* 0x000fe20008410000 */
[----:B------:R-:W-:Y:S01]  /*12570*/  MUFU.TANH R224, R4 ;  /* 0x0000000400e07308 */ /* 0x000fe20000002400 */
[C---:B------:R-:W-:Y:S01]  /*12580*/  HMMA.16816.F32 R16, R124.reuse, R66, R16 ;  /* 0x000000427c10723c */ /* 0x040fe20000001810 */
[----:B------:R-:W1:Y:S06]  /*12590*/  LDSM.16.M88.4 R64, [R118+0x7c00] ;  /* 0x007c00007640783b */ /* 0x000e6c0000000200 */
[----:B------:R-:W-:Y:S01]  /*125a0*/  MUFU.TANH R222, R5 ;  /* 0x0000000500de7308 */ /* 0x000fe20000002400 */
[----:B--2---:R-:W-:Y:S03]  /*125b0*/  HMMA.16816.F32 R12, R124, R60, R12 ;  /* 0x0000003c7c0c723c */ /* 0x004fe6000000180c */
[----:B------:R-:W-:-:S04]  /*125c0*/  FMUL.FTZ R23, R23, UR14 ;  /* 0x0000000e17177c20 */ /* 0x000fc80008410000 */
[----:B------:R-:W-:Y:S01]  /*125d0*/  MUFU.TANH R220, R6 ;  /* 0x0000000600dc7308 */ /* 0x000fe20000002400 */
[----:B------:R-:W-:Y:S01]  /*125e0*/  HMMA.16816.F32 R8, R124, R62, R8 ;  /* 0x0000003e7c08723c */ /* 0x000fe20000001808 */
[----:B------:R-:W2:Y:S02]  /*125f0*/  LDSM.16.M88.4 R60, [R118+0x8000] ;  /* 0x00800000763c783b */ /* 0x000ea40000000200 */
[----:B------:R-:W-:-:S04]  /*12600*/  FMUL.FTZ R18, R18, UR14 ;  /* 0x0000000e12127c20 */ /* 0x000fc80008410000 */
[----:B------:R4:W-:Y:S01]  /*12610*/  MUFU.TANH R218, R7 ;  /* 0x0000000700da7308 */ /* 0x0009e20000002400 */
[----:B------:R-:W-:Y:S03]  /*12620*/  HMMA.16816.F32 R56, R124, R170, R56 ;  /* 0x000000aa7c38723c */ /* 0x000fe60000001838 */
[----:B------:R-:W-:Y:S01]  /*12630*/  FMUL.FTZ R13, R13, UR14 ;  /* 0x0000000e0d0d7c20 */ /* 0x000fe20008410000 */
[----:B------:R-:W-:Y:S01]  /*12640*/  FMUL.FTZ R12, R12, UR14 ;  /* 0x0000000e0c0c7c20 */ /* 0x000fe20008410000 */
[----:B------:R-:W-:Y:S01]  /*12650*/  FMUL.FTZ R14, R14, UR14 ;  /* 0x0000000e0e0e7c20 */ /* 0x000fe20008410000 */
[----:B------:R-:W-:Y:S01]  /*12660*/  FMUL.FTZ R15, R15, UR14 ;  /* 0x0000000e0f0f7c20 */ /* 0x000fe20008410000 */
[----:B------:R-:W-:Y:S01]  /*12670*/  MUFU.TANH R23, R23 ;  /* 0x0000001700177308 */ /* 0x000fe20000002400 */
[C---:B---3--:R-:W-:Y:S03]  /*12680*/  HMMA.16816.F32 R132, R140.reuse, R136, R132 ;  /* 0x000000888c84723c */ /* 0x048fe60000001884 */
[----:B------:R-:W-:Y:S01]  /*12690*/  FMUL.FTZ R8, R8, UR14 ;  /* 0x0000000e08087c20 */ /* 0x000fe20008410000 */
[----:B------:R-:W-:Y:S01]  /*126a0*/  FMUL.FTZ R9, R9, UR14 ;  /* 0x0000000e09097c20 */ /* 0x000fe20008410000 */
[----:B------:R-:W-:Y:S01]  /*126b0*/  FMUL.FTZ R10, R10, UR14 ;  /* 0x0000000e0a0a7c20 */ /* 0x000fe20008410000 */
[----:B------:R-:W-:Y:S01]  /*126c0*/  FMUL.FTZ R11, R11, UR14 ;  /* 0x0000000e0b0b7c20 */ /* 0x000fe20008410000 */
[----:B------:R-:W-:Y:S01]  /*126d0*/  MUFU.TANH R232, R8 ;  /* 0x0000000800e87308 */ /* 0x000fe20000002400 */
[----:B------:R-:W-:Y:S01]  /*126e0*/  HMMA.16816.F32 R128, R140, R138, R128 ;  /* 0x0000008a8c80723c */ /* 0x000fe20000001880 */
[----:B----4-:R-:W3:Y:S02]  /*126f0*/  LDSM.16.M88.4 R4, [R118+0x8400] ;  /* 0x008400007604783b */ /* 0x010ee40000000200 */
[----:B------:R-:W-:Y:S01]  /*12700*/  FMUL.FTZ R57, R57, UR14 ;  /* 0x0000000e39397c20 */ /* 0x000fe20008410000 */
[----:B------:R-:W-:Y:S01]  /*12710*/  FMUL.FTZ R58, R58, UR14 ;  /* 0x0000000e3a3a7c20 */ /* 0x000fe20008410000 */
[----:B------:R-:W-:Y:S01]  /*12720*/  FMUL.FTZ R56, R56, UR14 ;  /* 0x0000000e38387c20 */ /* 0x000fe20008410000 */
[----:B------:R-:W-:Y:S01]  /*12730*/  FMUL.FTZ R59, R59, UR14 ;  /* 0x0000000e3b3b7c20 */ /* 0x000fe20008410000 */
[----:B------:R-:W-:Y:S01]  /*12740*/  MUFU.TANH R230, R12 ;  /* 0x0000000c00e67308 */ /* 0x000fe20000002400 */
[----:B-1----:R-:W-:Y:S01]  /*12750*/  HMMA.16816.F32 R52, R124, R64, R52 ;  /* 0x000000407c34723c */ /* 0x002fe20000001834 */
[----:B------:R-:W-:Y:S01]  /*12760*/  FMUL.FTZ R65, R22, UR14 ;  /* 0x0000000e16417c20 */ /* 0x000fe20008410000 */
[----:B------:R-:W-:-:S05]  /*12770*/  FMUL.FTZ R22, R17, UR14 ;  /* 0x0000000e11167c20 */ /* 0x000fca0008410000 */
[----:B------:R1:W-:Y:S01]  /*12780*/  MUFU.TANH R17, R13 ;  /* 0x0000000d00117308 */ /* 0x0003e20000002400 */
[----:B------:R-:W-:Y:S01]  /*12790*/  HMMA.16816.F32 R48, R124, R66, R48 ;  /* 0x000000427c30723c */ /* 0x000fe20000001830 */
[----:B------:R-:W-:Y:S01]  /*127a0*/  FMUL.FTZ R67, R20, UR14 ;  /* 0x0000000e14437c20 */ /* 0x000fe20008410000 */
[----:B------:R-:W-:Y:S01]  /*127b0*/  FMUL.FTZ R20, R21, UR14 ;  /* 0x0000000e15147c20 */ /* 0x000fe20008410000 */
[----:B------:R-:W-:Y:S01]  /*127c0*/  FMUL.FTZ R21, R16, UR14 ;  /* 0x0000000e10157c20 */ /* 0x000fe20008410000 */
[----:B------:R-:W-:-:S03]  /*127d0*/  FMUL.FTZ R16, R19, UR14 ;  /* 0x0000000e13107c20 */ /* 0x000fc60008410000 */
[----:B------:R-:W4:Y:S01]  /*127e0*/  MUFU.TANH R67, R67 ;  /* 0x0000004300437308 */ /* 0x000f220000002400 */
[C---:B--2---:R-:W-:Y:S03]  /*127f0*/  HMMA.16816.F32 R40, R124.reuse, R62, R40 ;  /* 0x0000003e7c28723c */ /* 0x044fe60000001828 */
[----:B------:R-:W-:Y:S01]  /*12800*/  FMUL.FTZ R52, R52, UR14 ;  /* 0x0000000e34347c20 */ /* 0x000fe20008410000 */
[----:B------:R-:W-:Y:S01]  /*12810*/  FMUL.FTZ R54, R54, UR14 ;  /* 0x0000000e36367c20 */ /* 0x000fe20008410000 */
[----:B------:R-:W-:Y:S01]  /*12820*/  FMUL.FTZ R53, R53, UR14 ;  /* 0x0000000e35357c20 */ /* 0x000fe20008410000 */
[----:B------:R-:W-:Y:S01]  /*12830*/  FMUL.FTZ R55, R55, UR14 ;  /* 0x0000000e37377c20 */ /* 0x000fe20008410000 */
[----:B------:R-:W-:Y:S01]  /*12840*/  MUFU.TANH R21, R21 ;  /* 0x0000001500157308 */ /* 0x000fe20000002400 */
[----:B------:R-:W-:Y:S01]  /*12850*/  HMMA.16816.F32 R44, R124, R60, R44 ;  /* 0x0000003c7c2c723c */ /* 0x000fe2000000182c */
[----:B-1----:R-:W-:-:S02]  /*12860*/  IMAD.SHL.U32 R13, R153, 0x2, RZ ;  /* 0x00000002990d7824 */ /* 0x002fc400078e00ff */
[----:B------:R-:W-:Y:S01]  /*12870*/  FMUL.FTZ R49, R49, UR14 ;  /* 0x0000000e31317c20 */ /* 0x000fe20008410000 */
[----:B------:R-:W-:Y:S01]  /*12880*/  FMUL.FTZ R50, R50, UR14 ;  /* 0x0000000e32327c20 */ /* 0x000fe20008410000 */
[----:B------:R-:W-:Y:S01]  /*12890*/  FMUL.FTZ R48, R48, UR14 ;  /* 0x0000000e30307c20 */ /* 0x000fe20008410000 */
[----:B------:R-:W-:Y:S01]  /*128a0*/  LOP3.LUT R13, R13, 0x6, RZ, 0xc0, !PT ;  /* 0x000000060d0d7812 */ /* 0x000fe200078ec0ff */
[----:B------:R-:W-:Y:S01]  /*128b0*/  MUFU.TANH R20, R20 ;  /* 0x0000001400147308 */ /* 0x000fe20000002400 */
[----:B------:R-:W-:Y:S01]  /*128c0*/  FMUL.FTZ R51, R51, UR14 ;  /* 0x0000000e33337c20 */ /* 0x000fe20008410000 */
[C---:B---3--:R-:W-:Y:S02]  /*128d0*/  HMMA.16816.F32 R36, R124.reuse, R4, R36 ;  /* 0x000000047c24723c */ /* 0x048fe40000001824 */
[----:B------:R-:W-:Y:S02]  /*128e0*/  IMAD R13, R120, 0x80, R13 ;  /* 0x00000080780d7824 */ /* 0x000fe400078e020d */
[----:B------:R-:W-:Y:S01]  /*128f0*/  FMUL.FTZ R40, R40, UR14 ;  /* 0x0000000e28287c20 */ /* 0x000fe20008410000 */
[----:B------:R-:W-:Y:S01]  /*12900*/  FMUL.FTZ R41, R41, UR14 ;  /* 0x0000000e29297c20 */ /* 0x000fe20008410000 */
[----:B------:R-:W-:Y:S01]  /*12910*/  FMUL.FTZ R42, R42, UR14 ;  /* 0x0000000e2a2a7c20 */ /* 0x000fe20008410000 */
[C---:B------:R-:W-:Y:S01]  /*12920*/  VIADD R8, R13.reuse, 0xffffff00 ;  /* 0xffffff000d087836 */ /* 0x040fe20000000000 */
[----:B------:R-:W-:Y:S01]  /*12930*/  MUFU.TANH R65, R65 ;  /* 0x0000004100417308 */ /* 0x000fe20000002400 */
[C---:B------:R-:W-:Y:S01]  /*12940*/  VIADD R4, R13.reuse, 0xffffff01 ;  /* 0xffffff010d047836 */ /* 0x040fe20000000000 */
[----:B------:R-:W-:Y:S01]  /*12950*/  HMMA.16816.F32 R32, R124, R6, R32 ;  /* 0x000000067c20723c */ /* 0x000fe20000001820 */
[----:B------:R-:W-:Y:S01]  /*12960*/  VIADD R6, R13, 0xffffff10 ;  /* 0xffffff100d067836 */ /* 0x000fe20000000000 */
[C---:B------:R-:W-:Y:S01]  /*12970*/  ISETP.GE.AND P1, PT, R8.reuse, R3, PT ;  /* 0x000000030800720c */ /* 0x040fe20003f26270 */
[----:B------:R-:W-:Y:S01]  /*12980*/  FMUL.FTZ R45, R45, UR14 ;  /* 0x0000000e2d2d7c20 */ /* 0x000fe20008410000 */
[----:B------:R-:W-:Y:S01]  /*12990*/  ISETP.GE.AND P4, PT, R8, R121, PT ;  /* 0x000000790800720c */ /* 0x000fe20003f86270 */
[C---:B------:R-:W-:Y:S01]  /*129a0*/  VIADD R8, R13.reuse, 0xffffff08 ;  /* 0xffffff080d087836 */ /* 0x040fe20000000000 */
[----:B------:R-:W1:Y:S01]  /*129b0*/  MUFU.TANH R22, R22 ;  /* 0x0000001600167308 */ /* 0x000e620000002400 */
[----:B------:R-:W-:Y:S01]  /*129c0*/  ISETP.GE.AND P0, PT, R4, R3, PT ;  /* 0x000000030400720c */ /* 0x000fe20003f06270 */
[----:B------:R-:W-:Y:S01]  /*129d0*/  FMUL.FTZ R46, R46, UR14 ;  /* 0x0000000e2e2e7c20 */ /* 0x000fe20008410000 */
[----:B------:R-:W-:Y:S01]  /*129e0*/  ISETP.GE.AND P3, PT, R4, R121, PT ;  /* 0x000000790400720c */ /* 0x000fe20003f66270 */
[----:B------:R-:W-:Y:S01]  /*129f0*/  VIADD R4, R13, 0xffffff09 ;  /* 0xffffff090d047836 */ /* 0x000fe20000000000 */
[----:B------:R-:W-:Y:S01]  /*12a00*/  ISETP.GE.AND P6, PT, R8, R3, PT ;  /* 0x000000030800720c */ /* 0x000fe20003fc6270 */
[----:B------:R-:W-:Y:S01]  /*12a10*/  FMUL.FTZ R36, R36, UR14 ;  /* 0x0000000e24247c20 */ /* 0x000fe20008410000 */
[----:B------:R-:W-:Y:S01]  /*12a20*/  ISETP.GE.AND P5, PT, R8, R121, PT ;  /* 0x000000790800720c */ /* 0x000fe20003fa6270 */
[----:B------:R2:W-:Y:S01]  /*12a30*/  MUFU.TANH R61, R18 ;  /* 0x00000012003d7308 */ /* 0x0005e20000002400 */
[----:B----4-:R-:W-:Y:S01]  /*12a40*/  FSEL R12, R67, -INF , !P1 ;  /* 0xff800000430c7808 */ /* 0x010fe20004800000 */
[----:B------:R-:W-:Y:S01]  /*12a50*/  FMUL.FTZ R44, R44, UR14 ;  /* 0x0000000e2c2c7c20 */ /* 0x000fe20008410000 */
[C---:B------:R-:W-:Y:S01]  /*12a60*/  ISETP.GE.AND P2, PT, R4.reuse, R3, PT ;  /* 0x000000030400720c */ /* 0x040fe20003f46270 */
[----:B------:R-:W-:Y:S01]  /*12a70*/  FMUL.FTZ R47, R47, UR14 ;  /* 0x0000000e2f2f7c20 */ /* 0x000fe20008410000 */
[----:B------:R-:W-:Y:S01]  /*12a80*/  ISETP.GE.AND P1, PT, R4, R121, PT ;  /* 0x000000790400720c */ /* 0x000fe20003f26270 */
[----:B------:R-:W-:-:S02]  /*12a90*/  VIADD R4, R13, 0xffffff11 ;  /* 0xffffff110d047836 */ /* 0x000fc40000000000 */
[----:B------:R-:W-:Y:S01]  /*12aa0*/  FMUL.FTZ R43, R43, UR14 ;  /* 0x0000000e2b2b7c20 */ /* 0x000fe20008410000 */
[----:B------:R-:W-:Y:S01]  /*12ab0*/  MUFU.TANH R60, R9 ;  /* 0x00000009003c7308 */ /* 0x000fe20000002400 */
[----:B------:R-:W-:Y:S01]  /*12ac0*/  FMUL.FTZ R37, R37, UR14 ;  /* 0x0000000e25257c20 */ /* 0x000fe20008410000 */
[----:B-1----:R-:W-:Y:S01]  /*12ad0*/  FSEL R22, R22, -INF , !P2 ;  /* 0xff80000016167808 */ /* 0x002fe20005000000 */
[----:B------:R-:W-:Y:S01]  /*12ae0*/  FMUL.FTZ R38, R38, UR14 ;  /* 0x0000000e26267c20 */ /* 0x000fe20008410000 */
[----:B------:R-:W-:Y:S01]  /*12af0*/  FMUL.FTZ R32, R32, UR14 ;  /* 0x0000000e20207c20 */ /* 0x000fe20008410000 */
[----:B------:R-:W-:Y:S01]  /*12b00*/  FMUL.FTZ R34, R34, UR14 ;  /* 0x0000000e22227c20 */ /* 0x000fe20008410000 */
[----:B------:R-:W-:Y:S01]  /*12b10*/  FMUL.FTZ R33, R33, UR14 ;  /* 0x0000000e21217c20 */ /* 0x000fe20008410000 */
[----:B------:R-:W-:Y:S01]  /*12b20*/  FMUL.FTZ R35, R35, UR14 ;  /* 0x0000000e23237c20 */ /* 0x000fe20008410000 */
[----:B------:R-:W-:Y:S01]  /*12b30*/  MUFU.TANH R66, R10 ;  /* 0x0000000a00427308 */ /* 0x000fe20000002400 */
[----:B------:R-:W-:Y:S01]  /*12b40*/  FMUL.FTZ R39, R39, UR14 ;  /* 0x0000000e27277c20 */ /* 0x000fe20008410000 */
[----:B--2---:R-:W-:-:S02]  /*12b50*/  FSEL R18, R23, -INF , !P3 ;  /* 0xff80000017127808 */ /* 0x004fc40005800000 */
[----:B------:R-:W-:-:S04]  /*12b60*/  ISETP.GE.AND P3, PT, R4, R3, PT ;  /* 0x000000030400720c */ /* 0x000fc80003f66270 */
[----:B------:R1:W-:Y:S01]  /*12b70*/  MUFU.TANH R64, R11 ;  /* 0x0000000b00407308 */ /* 0x0003e20000002400 */
[----:B------:R-:W-:-:S07]  /*12b80*/  FSEL R62, R17, -INF , !P3 ;  /* 0xff800000113e7808 */ /* 0x000fce0005800000 */
[----:B------:R-:W2:Y:S08]  /*12b90*/  MUFU.TANH R16, R16 ;  /* 0x0000001000107308 */ /* 0x000eb00000002400 */
[----:B------:R3:W4:Y:S01]  /*12ba0*/  MUFU.TANH R19, R14 ;  /* 0x0000000e00137308 */ /* 0x0007220000002400 */
[----:B-1----:R-:W1:Y:S07]  /*12bb0*/  LDSM.16.M88.4 R8, [R118+0x8800] ;  /* 0x008800007608783b */ /* 0x002e6e0000000200 */
[----:B------:R5:W-:Y:S01]  /*12bc0*/  MUFU.TANH R180, R36 ;  /* 0x0000002400b47308 */ /* 0x000be20000002400 */
[----:B--2---:R-:W-:-:S07]  /*12bd0*/  FSEL R16, R16, -INF , !P1 ;  /* 0xff80000010107808 */ /* 0x004fce0004800000 */
[----:B------:R-:W2:Y:S01]  /*12be0*/  MUFU.TANH R15, R15 ;  /* 0x0000000f000f7308 */ /* 0x000ea20000002400 */
[----:B---3--:R-:W-:Y:S02]  /*12bf0*/  FSEL R14, R65, -INF , !P4 ;  /* 0xff800000410e7808 */ /* 0x008fe40006000000 */
[----:B------:R-:W-:-:S05]  /*12c00*/  ISETP.GE.AND P4, PT, R6, R3, PT ;  /* 0x000000030600720c */ /* 0x000fca0003f86270 */
[----:B------:R3:W-:Y:S01]  /*12c10*/  MUFU.TANH R194, R40 ;  /* 0x0000002800c27308 */ /* 0x0007e20000002400 */
[----:B------:R-:W-:Y:S02]  /*12c20*/  FSEL R230, R230, -INF , !P4 ;  /* 0xff800000e6e67808 */ /* 0x000fe40006000000 */
[----:B-----5:R-:W-:Y:S02]  /*12c30*/  FSEL R36, R21, -INF , !P6 ;  /* 0xff80000015247808 */ /* 0x020fe40007000000 */
[-C--:B------:R-:W-:Y:S01]  /*12c40*/  ISETP.GE.AND P6, PT, R4, R121.reuse, PT ;  /* 0x000000790400720c */ /* 0x080fe20003fc6270 */
[----:B------:R-:W-:Y:S02]  /*12c50*/  VIADD R4, R13, 0xffffff18 ;  /* 0xffffff180d047836 */ /* 0x000fe40000000000 */
[----:B------:R4:W-:Y:S03]  /*12c60*/  MUFU.TANH R212, R52 ;  /* 0x0000003400d47308 */ /* 0x0009e60000002400 */
[----:B------:R-:W-:-:S04]  /*12c70*/  ISETP.GE.AND P2, PT, R4, R121, PT ;  /* 0x000000790400720c */ /* 0x000fc80003f46270 */
[----:B------:R-:W-:Y:S01]  /*12c80*/  FSEL R66, R66, -INF , !P2 ;  /* 0xff80000042427808 */ /* 0x000fe20005000000 */
[----:B------:R2:W-:Y:S01]  /*12c90*/  MUFU.TANH R204, R54 ;  /* 0x0000003600cc7308 */ /* 0x0005e20000002400 */
[----:B---3--:R-:W-:Y:S01]  /*12ca0*/  FSEL R40, R20, -INF , !P0 ;  /* 0xff80000014287808 */ /* 0x008fe20004000000 */
[C---:B-1----:R-:W-:Y:S01]  /*12cb0*/  HMMA.16816.F32 R28, R124.reuse, R8, R28 ;  /* 0x000000087c1c723c */ /* 0x042fe2000000181c */
[----:B------:R-:W-:Y:S02]  /*12cc0*/  FSEL R20, R61, -INF , !P5 ;  /* 0xff8000003d147808 */ /* 0x000fe40006800000 */
[----:B------:R-:W-:Y:S01]  /*12cd0*/  ISETP.GE.AND P0, PT, R6, R121, PT ;  /* 0x000000790600720c */ /* 0x000fe20003f06270 */
[C---:B------:R-:W-:Y:S01]  /*12ce0*/  VIADD R6, R13.reuse, 0xffffff19 ;  /* 0xffffff190d067836 */ /* 0x040fe20000000000 */
[-C--:B------:R-:W-:Y:S01]  /*12cf0*/  ISETP.GE.AND P5, PT, R4, R3.reuse, PT ;  /* 0x000000030400720c */ /* 0x080fe20003fa6270 */
[----:B------:R-:W-:Y:S01]  /*12d00*/  VIADD R4, R13, 0xffffff20 ;  /* 0xffffff200d047836 */ /* 0x000fe20000000000 */
[----:B----4-:R-:W-:Y:S01]  /*12d10*/  FSEL R52, R19, -INF , !P0 ;  /* 0xff80000013347808 */ /* 0x010fe20004000000 */
[----:B------:R-:W-:Y:S01]  /*12d20*/  MUFU.TANH R226, R57 ;  /* 0x0000003900e27308 */ /* 0x000fe20000002400 */
[C---:B------:R-:W-:Y:S01]  /*12d30*/  ISETP.GE.AND P1, PT, R6.reuse, R3, PT ;  /* 0x000000030600720c */ /* 0x040fe20003f26270 */
[----:B------:R-:W-:Y:S01]  /*12d40*/  HMMA.16816.F32 R24, R124, R10, R24 ;  /* 0x0000000a7c18723c */ /* 0x000fe20000001818 */
[----:B------:R-:W-:Y:S01]  /*12d50*/  ISETP.GE.AND P4, PT, R6, R121, PT ;  /* 0x000000790600720c */ /* 0x000fe20003f86270 */
[C---:B------:R-:W-:Y:S01]  /*12d60*/  VIADD R6, R13.reuse, 0xffffff21 ;  /* 0xffffff210d067836 */ /* 0x040fe20000000000 */
[C---:B------:R-:W-:Y:S01]  /*12d70*/  ISETP.GE.AND P0, PT, R4.reuse, R3, PT ;  /* 0x000000030400720c */ /* 0x040fe20003f06270 */
[C---:B------:R-:W-:Y:S01]  /*12d80*/  VIADD R10, R13.reuse, 0xffffff38 ;  /* 0xffffff380d0a7836 */ /* 0x040fe20000000000 */
[----:B------:R-:W-:Y:S01]  /*12d90*/  ISETP.GE.AND P3, PT, R4, R121, PT ;  /* 0x000000790400720c */ /* 0x000fe20003f66270 */
[----:B------:R-:W-:Y:S01]  /*12da0*/  VIADD R4, R13, 0xffffff28 ;  /* 0xffffff280d047836 */ /* 0x000fe20000000000 */
[----:B--2---:R-:W-:Y:S01]  /*12db0*/  FSEL R54, R15, -INF , !P6 ;  /* 0xff8000000f367808 */ /* 0x004fe20007000000 */
[----:B------:R-:W1:Y:S01]  /*12dc0*/  MUFU.TANH R214, R58 ;  /* 0x0000003a00d67308 */ /* 0x000e620000002400 */
[----:B------:R-:W-:Y:S01]  /*12dd0*/  FSEL R232, R232, -INF , !P5 ;  /* 0xff800000e8e87808 */ /* 0x000fe20006800000 */
[----:B------:R-:W-:Y:S01]  /*12de0*/  FMUL.FTZ R8, R28, UR14 ;  /* 0x0000000e1c087c20 */ /* 0x000fe20008410000 */
[----:B------:R-:W-:Y:S01]  /*12df0*/  FSEL R60, R60, -INF , !P1 ;  /* 0xff8000003c3c7808 */ /* 0x000fe20004800000 */
[----:B------:R-:W-:Y:S01]  /*12e00*/  VIADD R28, R13, 0xffffff31 ;  /* 0xffffff310d1c7836 */ /* 0x000fe20000000000 */
[C---:B------:R-:W-:Y:S01]  /*12e10*/  ISETP.GE.AND P6, PT, R6.reuse, R3, PT ;  /* 0x000000030600720c */ /* 0x040fe20003fc6270 */
[----:B------:R-:W-:Y:S01]  /*12e20*/  FMUL.FTZ R31, R31, UR14 ;  /* 0x0000000e1f1f7c20 */ /* 0x000fe20008410000 */
[----:B------:R-:W-:Y:S01]  /*12e30*/  ISETP.GE.AND P5, PT, R6, R121, PT ;  /* 0x000000790600720c */ /* 0x000fe20003fa6270 */
[C---:B------:R-:W-:Y:S01]  /*12e40*/  VIADD R6, R13.reuse, 0xffffff29 ;  /* 0xffffff290d067836 */ /* 0x040fe20000000000 */
[C---:B------:R-:W-:Y:S01]  /*12e50*/  ISETP.GE.AND P2, PT, R4.reuse, R3, PT ;  /* 0x000000030400720c */ /* 0x040fe20003f46270 */
[----:B------:R-:W2:Y:S01]  /*12e60*/  MUFU.TANH R228, R56 ;  /* 0x0000003800e47308 */ /* 0x000ea20000002400 */
[----:B------:R-:W-:Y:S01]  /*12e70*/  ISETP.GE.AND P1, PT, R4, R121, PT ;  /* 0x000000790400720c */ /* 0x000fe20003f26270 */
[----:B------:R-:W-:Y:S01]  /*12e80*/  VIADD R4, R13, 0xffffff30 ;  /* 0xffffff300d047836 */ /* 0x000fe20000000000 */
[----:B------:R-:W-:Y:S01]  /*12e90*/  FSEL R64, R64, -INF , !P4 ;  /* 0xff80000040407808 */ /* 0x000fe20006000000 */
[----:B------:R-:W-:Y:S01]  /*12ea0*/  FMUL.FTZ R26, R26, UR14 ;  /* 0x0000000e1a1a7c20 */ /* 0x000fe20008410000 */
[----:B------:R-:W-:Y:S01]  /*12eb0*/  FSEL R224, R224, -INF , !P0 ;  /* 0xff800000e0e07808 */ /* 0x000fe20004000000 */
[----:B------:R-:W-:Y:S01]  /*12ec0*/  FMUL.FTZ R9, R29, UR14 ;  /* 0x0000000e1d097c20 */ /* 0x000fe20008410000 */
[----:B------:R-:W-:Y:S01]  /*12ed0*/  FSEL R220, R220, -INF , !P3 ;  /* 0xff800000dcdc7808 */ /* 0x000fe20005800000 */
[----:B------:R-:W3:Y:S01]  /*12ee0*/  MUFU.TANH R210, R53 ;  /* 0x0000003500d27308 */ /* 0x000ee20000002400 */
[----:B------:R-:W-:Y:S01]  /*12ef0*/  FSEL R222, R222, -INF , !P6 ;  /* 0xff800000dede7808 */ /* 0x000fe20007000000 */
[----:B------:R-:W-:Y:S01]  /*12f00*/  FMUL.FTZ R30, R30, UR14 ;  /* 0x0000000e1e1e7c20 */ /* 0x000fe20008410000 */
[C---:B------:R-:W-:Y:S01]  /*12f10*/  ISETP.GE.AND P4, PT, R6.reuse, R3, PT ;  /* 0x000000030600720c */ /* 0x040fe20003f86270 */
[----:B------:R-:W-:Y:S01]  /*12f20*/  FMUL.FTZ R25, R25, UR14 ;  /* 0x0000000e19197c20 */ /* 0x000fe20008410000 */
[----:B------:R-:W-:-:S02]  /*12f30*/  ISETP.GE.AND P0, PT, R6, R121, PT ;  /* 0x000000790600720c */ /* 0x000fc40003f06270 */
[C---:B------:R-:W-:Y:S01]  /*12f40*/  ISETP.GE.AND P3, PT, R4.reuse, R3, PT ;  /* 0x000000030400720c */ /* 0x040fe20003f66270 */
[----:B------:R-:W4:Y:S01]  /*12f50*/  MUFU.TANH R216, R59 ;  /* 0x0000003b00d87308 */ /* 0x000f220000002400 */
[----:B------:R-:W-:Y:S02]  /*12f60*/  ISETP.GE.AND P6, PT, R4, R121, PT ;  /* 0x000000790400720c */ /* 0x000fe40003fc6270 */
[----:B------:R-:W5:Y:S01]  /*12f70*/  LDSM.16.M88.4 R4, [R118+0x8c00] ;  /* 0x008c00007604783b */ /* 0x000f620000000200 */
[----:B-1----:R-:W-:Y:S01]  /*12f80*/  FSEL R214, R214, -INF , !P1 ;  /* 0xff800000d6d67808 */ /* 0x002fe20004800000 */
[----:B------:R-:W-:-:S04]  /*12f90*/  DEPBAR.LE SB0, 0x0 ;  /* 0x000080000000791a */ /* 0x000fc80000000000 */
[----:B------:R-:W-:Y:S01]  /*12fa0*/  MUFU.TANH R206, R49 ;  /* 0x0000003100ce7308 */ /* 0x000fe20000002400 */
[----:B------:R-:W-:Y:S02]  /*12fb0*/  FSEL R226, R226, -INF , !P4 ;  /* 0xff800000e2e27808 */ /* 0x000fe40006000000 */
[----:B------:R-:W-:Y:S02]  /*12fc0*/  FSEL R218, R218, -INF , !P5 ;  /* 0xff800000dada7808 */ /* 0x000fe40006800000 */
[C---:B------:R-:W-:Y:S02]  /*12fd0*/  ISETP.GE.AND P1, PT, R10.reuse, R3, PT ;  /* 0x000000030a00720c */ /* 0x040fe40003f26270 */
[----:B------:R-:W-:Y:S01]  /*12fe0*/  ISETP.GE.AND P4, PT, R10, R121, PT ;  /* 0x000000790a00720c */ /* 0x000fe20003f86270 */
[----:B------:R-:W1:Y:S01]  /*12ff0*/  MUFU.TANH R198, R50 ;  /* 0x0000003200c67308 */ /* 0x000e620000002400 */
[----:B------:R-:W-:Y:S01]  /*13000*/  ISETP.GE.AND P5, PT, R28, R3, PT ;  /* 0x000000031c00720c */ /* 0x000fe20003fa6270 */
[----:B------:R-:W-:Y:S01]  /*13010*/  VIADD R10, R13, 0xffffff40 ;  /* 0xffffff400d0a7836 */ /* 0x000fe20000000000 */
[----:B--2---:R-:W-:-:S02]  /*13020*/  FSEL R228, R228, -INF , !P2 ;  /* 0xff800000e4e47808 */ /* 0x004fc40005000000 */
[----:B------:R-:W-:Y:S01]  /*13030*/  ISETP.GE.AND P2, PT, R28, R121, PT ;  /* 0x000000791c00720c */ /* 0x000fe20003f46270 */
[C---:B------:R-:W-:Y:S01]  /*13040*/  VIADD R28, R13.reuse, 0xffffff39 ;  /* 0xffffff390d1c7836 */ /* 0x040fe20000000000 */
[----:B------:R-:W-:Y:S01]  /*13050*/  FSEL R204, R204, -INF , !P6 ;  /* 0xff800000cccc7808 */ /* 0x000fe20007000000 */
[----:B------:R-:W2:Y:S01]  /*13060*/  MUFU.TANH R200, R55 ;  /* 0x0000003700c87308 */ /* 0x000ea20000002400 */
[----:B---3--:R-:W-:Y:S02]  /*13070*/  FSEL R210, R210, -INF , !P5 ;  /* 0xff800000d2d27808 */ /* 0x008fe40006800000 */
[C---:B------:R-:W-:Y:S02]  /*13080*/  ISETP.GE.AND P6, PT, R10.reuse, R3, PT ;  /* 0x000000030a00720c */ /* 0x040fe40003fc6270 */
[----:B------:R-:W-:Y:S01]  /*13090*/  ISETP.GE.AND P5, PT, R10, R121, PT ;  /* 0x000000790a00720c */ /* 0x000fe20003fa6270 */
[----:B------:R-:W-:Y:S01]  /*130a0*/  FMUL.FTZ R10, R24, UR14 ;  /* 0x0000000e180a7c20 */ /* 0x000fe20008410000 */
[----:B----4-:R-:W-:Y:S01]  /*130b0*/  FSEL R216, R216, -INF , !P0 ;  /* 0xff800000d8d87808 */ /* 0x010fe20004000000 */
[----:B------:R-:W3:Y:S01]  /*130c0*/  MUFU.TANH R208, R48 ;  /* 0x0000003000d07308 */ /* 0x000ee20000002400 */
[----:B------:R-:W-:Y:S01]  /*130d0*/  FSEL R212, R212, -INF , !P3 ;  /* 0xff800000d4d47808 */ /* 0x000fe20005800000 */
[----:B------:R-:W-:Y:S01]  /*130e0*/  VIADD R24, R13, 0xffffff48 ;  /* 0xffffff480d187836 */ /* 0x000fe20000000000 */
[----:B------:R-:W-:-:S02]  /*130f0*/  ISETP.GE.AND P0, PT, R28, R3, PT ;  /* 0x000000031c00720c */ /* 0x000fc40003f06270 */
[----:B------:R-:W-:Y:S01]  /*13100*/  ISETP.GE.AND P3, PT, R28, R121, PT ;  /* 0x000000791c00720c */ /* 0x000fe20003f66270 */
[----:B------:R-:W-:Y:S01]  /*13110*/  VIADD R28, R13, 0xffffff41 ;  /* 0xffffff410d1c7836 */ /* 0x000fe20000000000 */
[----:B-1----:R-:W-:Y:S01]  /*13120*/  FSEL R198, R198, -INF , !P4 ;  /* 0xff800000c6c67808 */ /* 0x002fe20006000000 */
[----:B------:R-:W1:Y:S01]  /*13130*/  MUFU.TANH R190, R45 ;  /* 0x0000002d00be7308 */ /* 0x000e620000002400 */
[----:B------:R-:W-:Y:S01]  /*13140*/  FSEL R206, R206, -INF , !P0 ;  /* 0xff800000cece7808 */ /* 0x000fe20004000000 */
[C---:B-----5:R-:W-:Y:S01]  /*13150*/  HMMA.16816.F32 R132, R124.reuse, R4, R132 ;  /* 0x000000047c84723c */ /* 0x060fe20000001884 */
[----:B--2---:R-:W-:Y:S01]  /*13160*/  FSEL R200, R200, -INF , !P2 ;  /* 0xff800000c8c87808 */ /* 0x004fe20005000000 */
[----:B------:R-:W-:Y:S01]  /*13170*/  FMUL.FTZ R5, R27, UR14 ;  /* 0x0000000e1b057c20 */ /* 0x000fe20008410000 */
[C---:B------:R-:W-:Y:S02]  /*13180*/  ISETP.GE.AND P4, PT, R24.reuse, R3, PT ;  /* 0x000000031800720c */ /* 0x040fe40003f86270 */
[----:B------:R-:W-:Y:S01]  /*13190*/  ISETP.GE.AND P0, PT, R24, R121, PT ;  /* 0x000000791800720c */ /* 0x000fe20003f06270 */
[----:B------:R-:W2:Y:S01]  /*131a0*/  MUFU.TANH R188, R46 ;  /* 0x0000002e00bc7308 */ /* 0x000ea20000002400 */
[----:B------:R-:W-:Y:S01]  /*131b0*/  ISETP.GE.AND P2, PT, R28, R3, PT ;  /* 0x000000031c00720c */ /* 0x000fe20003f46270 */
[C---:B------:R-:W-:Y:S01]  /*131c0*/  VIADD R24, R13.reuse, 0xffffff50 ;  /* 0xffffff500d187836 */ /* 0x040fe20000000000 */
[----:B---3--:R-:W-:Y:S01]  /*131d0*/  FSEL R208, R208, -INF , !P1 ;  /* 0xff800000d0d07808 */ /* 0x008fe20004800000 */
[----:B------:R-:W-:Y:S01]  /*131e0*/  HMMA.16816.F32 R128, R124, R6, R128 ;  /* 0x000000067c80723c */ /* 0x000fe20000001880 */
[----:B------:R-:W-:Y:S01]  /*131f0*/  ISETP.GE.AND P1, PT, R28, R121, PT ;  /* 0x000000791c00720c */ /* 0x000fe20003f26270 */
[C---:B------:R-:W-:Y:S01]  /*13200*/  VIADD R28, R13.reuse, 0xffffff49 ;  /* 0xffffff490d1c7836 */ /* 0x040fe20000000000 */
[----:B------:R-:W-:Y:S01]  /*13210*/  FSEL R194, R194, -INF , !P4 ;  /* 0xff800000c2c27808 */ /* 0x000fe20006000000 */
[----:B------:R-:W3:Y:S01]  /*13220*/  MUFU.TANH R202, R51 ;  /* 0x0000003300ca7308 */ /* 0x000ee20000002400 */
[----:B------:R-:W-:Y:S01]  /*13230*/  VIADD R6, R13, 0xffffff51 ;  /* 0xffffff510d067836 */ /* 0x000fe20000000000 */
[----:B-1----:R-:W-:-:S02]  /*13240*/  FSEL R190, R190, -INF , !P2 ;  /* 0xff800000bebe7808 */ /* 0x002fc40005000000 */
[-C--:B------:R-:W-:Y:S01]  /*13250*/  ISETP.GE.AND P2, PT, R24, R121.reuse, PT ;  /* 0x000000791800720c */ /* 0x080fe20003f46270 */
[----:B------:R-:W-:Y:S01]  /*13260*/  FMUL.FTZ R133, R133, UR14 ;  /* 0x0000000e85857c20 */ /* 0x000fe20008410000 */
[----:B------:R-:W-:Y:S01]  /*13270*/  FMUL.FTZ R132, R132, UR14 ;  /* 0x0000000e84847c20 */ /* 0x000fe20008410000 */
[----:B------:R-:W-:Y:S01]  /*13280*/  ISETP.GE.AND P4, PT, R6, R121, PT ;  /* 0x000000790600720c */ /* 0x000fe20003f86270 */
[----:B------:R-:W1:Y:S01]  /*13290*/  MUFU.TANH R192, R41 ;  /* 0x0000002900c07308 */ /* 0x000e620000002400 */
[----:B--2---:R-:W-:Y:S02]  /*132a0*/  FSEL R188, R188, -INF , !P5 ;  /* 0xff800000bcbc7808 */ /* 0x004fe40006800000 */
[----:B------:R-:W-:Y:S01]  /*132b0*/  ISETP.GE.AND P5, PT, R24, R3, PT ;  /* 0x000000031800720c */ /* 0x000fe20003fa6270 */
[----:B------:R-:W-:-:S03]  /*132c0*/  VIADD R24, R13, 0xffffff58 ;  /* 0xffffff580d187836 */ /* 0x000fc60000000000 */
[----:B------:R-:W-:Y:S01]  /*132d0*/  FMUL.FTZ R11, R129, UR14 ;  /* 0x0000000e810b7c20 */ /* 0x000fe20008410000 */
[----:B------:R-:W2:Y:S01]  /*132e0*/  MUFU.TANH R184, R42 ;  /* 0x0000002a00b87308 */ /* 0x000ea20000002400 */
[----:B------:R-:W-:Y:S01]  /*132f0*/  FSEL R180, R180, -INF , !P5 ;  /* 0xff800000b4b47808 */ /* 0x000fe20006800000 */
[----:B------:R-:W-:Y:S01]  /*13300*/  FMUL.FTZ R7, R128, UR14 ;  /* 0x0000000e80077c20 */ /* 0x000fe20008410000 */
[----:B---3--:R-:W-:Y:S01]  /*13310*/  FSEL R202, R202, -INF , !P3 ;  /* 0xff800000caca7808 */ /* 0x008fe20005800000 */
[----:B------:R-:W-:Y:S01]  /*13320*/  FMUL.FTZ R129, R135, UR14 ;  /* 0x0000000e87817c20 */ /* 0x000fe20008410000 */
[----:B------:R-:W-:Y:S01]  /*13330*/  ISETP.GE.AND P3, PT, R28, R3, PT ;  /* 0x000000031c00720c */ /* 0x000fe20003f66270 */
[----:B------:R-:W-:Y:S02]  /*13340*/  FMUL.FTZ R130, R130, UR14 ;  /* 0x0000000e82827c20 */ /* 0x000fe40008410000 */
[----:B------:R-:W3:Y:S01]  /*13350*/  MUFU.TANH R196, R44 ;  /* 0x0000002c00c47308 */ /* 0x000ee20000002400 */
[----:B-1----:R-:W-:-:S02]  /*13360*/  FSEL R192, R192, -INF , !P3 ;  /* 0xff800000c0c07808 */ /* 0x002fc40005800000 */
        /* <DEDUP_REMOVED lines=12> */
[----:B--2---:R-:W-:-:S07]  /*13430*/  FSEL R182, R182, -INF , !P6 ;  /* 0xff800000b6b67808 */ /* 0x004fce0007000000 */
        /* <DEDUP_REMOVED lines=8> */
[----:B--2---:R-:W-:-:S07]  /*134c0*/  FSEL R176, R176, -INF , !P0 ;  /* 0xff800000b0b07808 */ /* 0x004fce0004000000 */
[----:B------:R-:W-:Y:S01]  /*134d0*/  MUFU.TANH R122, R31 ;  /* 0x0000001f007a7308 */ /* 0x000fe20000002400 */
[----:B---3--:R-:W-:Y:S02]  /*134e0*/  FSEL R168, R168, -INF , !P3 ;  /* 0xff800000a8a87808 */ /* 0x008fe40005800000 */
[----:B------:R-:W-:-:S05]  /*134f0*/  ISETP.GE.AND P3, PT, R24, R3, PT ;  /* 0x000000031800720c */ /* 0x000fca0003f66270 */
[----:B------:R-:W2:Y:S01]  /*13500*/  MUFU.TANH R10, R10 ;  /* 0x0000000a000a7308 */ /* 0x000ea20000002400 */
[----:B-1----:R-:W-:Y:S01]  /*13510*/  FSEL R127, R8, -INF , !P2 ;  /* 0xff800000087f7808 */ /* 0x002fe20005000000 */
[----:B------:R-:W-:-:S06]  /*13520*/  VIADD R8, R13, 0xffffff71 ;  /* 0xffffff710d087836 */ /* 0x000fcc0000000000 */
[----:B------:R-:W1:Y:S08]  /*13530*/  MUFU.TANH R174, R33 ;  /* 0x0000002100ae7308 */ /* 0x000e700000002400 */
[----:B------:R3:W-:Y:S01]  /*13540*/  MUFU.TANH R117, R26 ;  /* 0x0000001a00757308 */ /* 0x0007e20000002400 */
[----:B--2---:R-:W-:Y:S01]  /*13550*/  FSEL R125, R10, -INF , !P3 ;  /* 0xff8000000a7d7808 */ /* 0x004fe20005800000 */
[----:B------:R-:W-:Y:S01]  /*13560*/  VIADD R10, R13, 0xffffff79 ;  /* 0xffffff790d0a7836 */ /* 0x000fe20000000000 */
[----:B------:R-:W-:-:S05]  /*13570*/  ISETP.GE.AND P3, PT, R8, R121, PT ;  /* 0x000000790800720c */ /* 0x000fca0003f66270 */
[----:B------:R-:W2:Y:S08]  /*13580*/  MUFU.TANH R166, R35 ;  /* 0x0000002300a67308 */ /* 0x000eb00000002400 */
[----:B------:R-:W4:Y:S01]  /*13590*/  MUFU.TANH R170, R39 ;  /* 0x0000002700aa7308 */ /* 0x000f220000002400 */
[----:B---3--:R-:W-:-:S05]  /*135a0*/  VIADD R26, R13, 0xffffff59 ;  /* 0xffffff590d1a7836 */ /* 0x008fca0000000000 */
[C---:B------:R-:W-:Y:S02]  /*135b0*/  ISETP.GE.AND P6, PT, R26.reuse, R3, PT ;  /* 0x000000031a00720c */ /* 0x040fe40003fc6270 */
[----:B------:R-:W3:Y:S01]  /*135c0*/  MUFU.TANH R136, R133 ;  /* 0x0000008500887308 */ /* 0x000ee20000002400 */
[-C--:B------:R-:W-:Y:S01]  /*135d0*/  ISETP.GE.AND P5, PT, R26, R121.reuse, PT ;  /* 0x000000791a00720c */ /* 0x080fe20003fa6270 */
[C---:B------:R-:W-:Y:S01]  /*135e0*/  VIADD R26, R13.reuse, 0xffffff61 ;  /* 0xffffff610d1a7836 */ /* 0x040fe20000000000 */
[----:B-1----:R-:W-:Y:S02]  /*135f0*/  FSEL R174, R174, -INF , !P6 ;  /* 0xff800000aeae7808 */ /* 0x002fe40007000000 */
[-C--:B------:R-:W-:Y:S01]  /*13600*/  ISETP.GE.AND P6, PT, R24, R121.reuse, PT ;  /* 0x000000791800720c */ /* 0x080fe20003fc6270 */
[----:B------:R-:W-:Y:S01]  /*13610*/  VIADD R24, R13, 0xffffff69 ;  /* 0xffffff690d187836 */ /* 0x000fe20000000000 */
[----:B------:R-:W-:Y:S01]  /*13620*/  ISETP.GE.AND P0, PT, R26, R121, PT ;  /* 0x000000791a00720c */ /* 0x000fe20003f06270 */
[----:B------:R-:W1:Y:S01]  /*13630*/  MUFU.TANH R9, R9 ;  /* 0x0000000900097308 */ /* 0x000e620000002400 */
[----:B--2---:R-:W-:-:S02]  /*13640*/  FSEL R166, R166, -INF , !P5 ;  /* 0xff800000a6a67808 */ /* 0x004fc40006800000 */
[----:B------:R-:W-:Y:S02]  /*13650*/  FSEL R122, R122, -INF , !P0 ;  /* 0xff8000007a7a7808 */ /* 0x000fe40004000000 */
[-C--:B------:R-:W-:Y:S01]  /*13660*/  ISETP.GE.AND P0, PT, R8, R3.reuse, PT ;  /* 0x000000030800720c */ /* 0x080fe20003f06270 */
[----:B------:R-:W-:Y:S01]  /*13670*/  FMUL.FTZ R8, R131, UR14 ;  /* 0x0000000e83087c20 */ /* 0x000fe20008410000 */
[----:B----4-:R-:W-:Y:S01]  /*13680*/  FSEL R170, R170, -INF , !P4 ;  /* 0xff800000aaaa7808 */ /* 0x010fe20006000000 */
[----:B------:R-:W2:Y:S01]  /*13690*/  MUFU.TANH R123, R30 ;  /* 0x0000001e007b7308 */ /* 0x000ea20000002400 */
[C---:B------:R-:W-:Y:S02]  /*136a0*/  ISETP.GE.AND P5, PT, R24.reuse, R3, PT ;  /* 0x000000031800720c */ /* 0x040fe40003fa6270 */
[----:B------:R-:W-:Y:S01]  /*136b0*/  ISETP.GE.AND P2, PT, R24, R121, PT ;  /* 0x000000791800720c */ /* 0x000fe20003f46270 */
[----:B------:R-:W-:Y:S01]  /*136c0*/  VIADD R24, R13, 0xffffff70 ;  /* 0xffffff700d187836 */ /* 0x000fe20000000000 */
[----:B------:R-:W-:-:S02]  /*136d0*/  ISETP.GE.AND P4, PT, R26, R3, PT ;  /* 0x000000031a00720c */ /* 0x000fc40003f86270 */
[----:B---3--:R-:W-:Y:S01]  /*136e0*/  FSEL R136, R136, -INF , !P0 ;  /* 0xff80000088887808 */ /* 0x008fe20004000000 */
[----:B------:R-:W3:Y:S01]  /*136f0*/  MUFU.TANH R4, R25 ;  /* 0x0000001900047308 */ /* 0x000ee20000002400 */
[----:B------:R-:W-:Y:S02]  /*13700*/  ISETP.GE.AND P0, PT, R120, 0x3, PT ;  /* 0x000000037800780c */ /* 0x000fe40003f06270 */
[----:B-1----:R-:W-:Y:S02]  /*13710*/  FSEL R126, R9, -INF , !P4 ;  /* 0xff800000097e7808 */ /* 0x002fe40006000000 */
[----:B------:R-:W-:Y:S02]  /*13720*/  ISETP.GE.AND P4, PT, R24, R121, PT ;  /* 0x000000791800720c */ /* 0x000fe40003f86270 */
[----:B------:R-:W-:Y:S01]  /*13730*/  FSEL R117, R117, -INF , !P6 ;  /* 0xff80000075757808 */ /* 0x000fe20007000000 */
[----:B------:R1:W4:Y:S01]  /*13740*/  MUFU.TANH R6, R132 ;  /* 0x0000008400067308 */ /* 0x0003220000002400 */
[----:B--2---:R-:W-:-:S02]  /*13750*/  FSEL R123, R123, -INF , !P1 ;  /* 0xff8000007b7b7808 */ /* 0x004fc40004800000 */
[----:B------:R-:W-:Y:S01]  /*13760*/  ISETP.GE.AND P1, PT, R24, R3, PT ;  /* 0x000000031800720c */ /* 0x000fe20003f26270 */
[----:B------:R-:W-:-:S04]  /*13770*/  VIADD R24, R13, 0xffffff78 ;  /* 0xffffff780d187836 */ /* 0x000fc80000000000 */
[----:B------:R-:W2:Y:S01]  /*13780*/  MUFU.TANH R5, R5 ;  /* 0x0000000500057308 */ /* 0x000ea20000002400 */
[----:B---3--:R-:W-:Y:S02]  /*13790*/  FSEL R124, R4, -INF , !P5 ;  /* 0xff800000047c7808 */ /* 0x008fe40006800000 */
[-C--:B------:R-:W-:Y:S02]  /*137a0*/  ISETP.GE.AND P6, PT, R24, R3.reuse, PT ;  /* 0x000000031800720c */ /* 0x080fe40003fc6270 */
[----:B------:R-:W-:-:S03]  /*137b0*/  ISETP.GE.AND P5, PT, R10, R3, PT ;  /* 0x000000030a00720c */ /* 0x000fc60003fa6270 */
[----:B------:R-:W3:Y:S01]  /*137c0*/  MUFU.TANH R7, R7 ;  /* 0x0000000700077308 */ /* 0x000ee20000002400 */
[----:B-1----:R-:W-:Y:S01]  /*137d0*/  FMUL.FTZ R132, R134, UR14 ;  /* 0x0000000e86847c20 */ /* 0x002fe20008410000 */
[----:B----4-:R-:W-:Y:S02]  /*137e0*/  FSEL R3, R6, -INF , !P1 ;  /* 0xff80000006037808 */ /* 0x010fe40004800000 */
[----:B------:R-:W-:-:S04]  /*137f0*/  ISETP.GE.AND P1, PT, R10, R121, PT ;  /* 0x000000790a00720c */ /* 0x000fc80003f26270 */
[----:B------:R-:W1:Y:S01]  /*13800*/  MUFU.TANH R11, R11 ;  /* 0x0000000b000b7308 */ /* 0x000e620000002400 */
[----:B--2---:R-:W-:Y:S01]  /*13810*/  FSEL R128, R5, -INF , !P2 ;  /* 0xff80000005807808 */ /* 0x004fe20005000000 */
[----:B------:R-:W-:Y:S01]  /*13820*/  BAR.SYNC.DEFER_BLOCKING 0x0 ;  /* 0x0000000000007b1d */ /* 0x000fe20000010000 */
[----:B------:R-:W-:-:S05]  /*13830*/  ISETP.GE.AND P2, PT, R24, R121, PT ;  /* 0x000000791800720c */ /* 0x000fca0003f46270 */
[----:B------:R-:W2:Y:S01]  /*13840*/  MUFU.TANH R132, R132 ;  /* 0x0000008400847308 */ /* 0x000ea20000002400 */
[----:B---3--:R-:W-:-:S07]  /*13850*/  FSEL R134, R7, -INF , !P6 ;  /* 0xff80000007867808 */ /* 0x008fce0007000000 */
        /* <DEDUP_REMOVED lines=21> */
[----:B------:R-:W-:Y:S02]  /*139b0*/  LOP3.LUT R9, R9, R8, RZ, 0x3c, !PT ;  /* 0x0000000809097212 */ /* 0x000fe400078e3cff */
        /* <DEDUP_REMOVED lines=52> */
.L_x_1863:
        /* <DEDUP_REMOVED lines=8> */
.L_x_1864:
        /* <DEDUP_REMOVED lines=26> */
.L_x_1862:
        /* <DEDUP_REMOVED lines=60> */
[----:B------:R-:W-:Y:S01]  /*142e0*/  FMUL.FTZ R160, R5, UR10 ;  /* 0x0000000a05a07c20 */ /* 0x000fe20008410000 */
[--C-:B------:R-:W-:Y:S01]  /*142f0*/  FFMA.FTZ R0, R16, UR10, -R133.reuse ;  /* 0x0000000a10007c23 */ /* 0x100fe20008010885 */
[----:B------:R-:W-:Y:S01]  /*14300*/  FFMA.FTZ R18, R18, UR10, -R133 ;  /* 0x0000000a12127c23 */ /* 0x000fe20008010885 */
[----:B------:R-:W-:Y:S01]  /*14310*/  FMUL.FTZ R7, R7, UR10 ;  /* 0x0000000a07077c20 */ /* 0x000fe20008410000 */
[----:B------:R-:W-:Y:S01]  /*14320*/  MUFU.EX2 R142, R142 ;  /* 0x0000008e008e7308 */ /* 0x000fe20000000800 */
        /* <DEDUP_REMOVED lines=8> */
[----:B------:R-:W4:Y:S01]  /*143b0*/  LDSM.16.MT88.4 R36, [R116+0xb000] ;  /* 0x00b000007424783b */ /* 0x000f220000004200 */
[--C-:B------:R-:W-:Y:S01]  /*143c0*/  FFMA.FTZ R196, R196, UR10, -R139.reuse ;  /* 0x0000000ac4c47c23 */ /* 0x100fe2000801088b */
[----:B------:R-:W-:Y:S01]  /*143d0*/  FFMA.FTZ R192, R192, UR10, -R139 ;  /* 0x0000000ac0c07c23 */ /* 0x000fe2000801088b */
[----:B------:R-:W5:Y:S01]  /*143e0*/  MUFU.EX2 R135, R135 ;  /* 0x0000008700877308 */ /* 0x000f620000000800 */
[----:B------:R-:W-:Y:S01]  /*143f0*/  FFMA.FTZ R184, R184, UR10, -R133 ;  /* 0x0000000ab8b87c23 */ /* 0x000fe20008010885 */
        /* <DEDUP_REMOVED lines=8> */
[----:B------:R-:W-:Y:S01]  /*14480*/  FFMA.FTZ R174, R174, UR10, -R139 ;  /* 0x0000000aaeae7c23 */ /* 0x000fe2000801088b */
[----:B------:R-:W-:Y:S01]  /*14490*/  FFMA.FTZ R170, R170, UR10, -R133 ;  /* 0x0000000aaaaa7c23 */ /* 0x000fe20008010885 */
        /* <DEDUP_REMOVED lines=8> */
[----:B------:R-:W1:Y:S01]  /*14520*/  MUFU.EX2 R160, R160 ;  /* 0x000000a000a07308 */ /* 0x000e620000000800 */
[----:B--2---:R-:W-:-:S03]  /*14530*/  F2FP.F16.F32.PACK_AB R5, R2, R149 ;  /* 0x000000950205723e */ /* 0x004fc600000000ff */
[----:B------:R-:W2:Y:S04]  /*14540*/  MUFU.EX2 R0, R0 ;  /* 0x0000000000007308 */ /* 0x000ea80000000800 */
[----:B------:R-:W-:Y:S01]  /*14550*/  MUFU.EX2 R190, R196 ;  /* 0x000000c400be7308 */ /* 0x000fe20000000800 */
[-C--:B-----5:R-:W-:Y:S01]  /*14560*/  FMUL.FTZ R40, R80, R162.reuse ;  /* 0x000000a250287220 */ /* 0x0a0fe20000410000 */
[-C--:B------:R-:W-:Y:S01]  /*14570*/  FMUL.FTZ R41, R81, R162.reuse ;  /* 0x000000a251297220 */ /* 0x080fe20000410000 */
[-C--:B------:R-:W-:Y:S01]  /*14580*/  FMUL.FTZ R48, R76, R162.reuse ;  /* 0x000000a24c307220 */ /* 0x080fe20000410000 */
[----:B------:R-:W-:Y:S01]  /*14590*/  FMUL.FTZ R49, R77, R162 ;  /* 0x000000a24d317220 */ /* 0x000fe20000410000 */
[-C--:B-1----:R-:W-:Y:S01]  /*145a0*/  FMUL.FTZ R42, R82, R160.reuse ;  /* 0x000000a0522a7220 */ /* 0x082fe20000410000 */
[-C--:B------:R-:W-:Y:S01]  /*145b0*/  FMUL.FTZ R43, R83, R160.reuse ;  /* 0x000000a0532b7220 */ /* 0x080fe20000410000 */
[-C--:B------:R-:W-:Y:S01]  /*145c0*/  FMUL.FTZ R50, R78, R160.reuse ;  /* 0x000000a04e327220 */ /* 0x080fe20000410000 */
[----:B------:R-:W-:Y:S01]  /*145d0*/  FMUL.FTZ R51, R79, R160 ;  /* 0x000000a04f337220 */ /* 0x000fe20000410000 */
[----:B--2---:R-:W-:Y:S01]  /*145e0*/  F2FP.F16.F32.PACK_AB R7, R0, R143 ;  /* 0x0000008f0007723e */ /* 0x004fe200000000ff */
[--C-:B------:R-:W-:Y:S01]  /*145f0*/  FFMA.FTZ R76, R62, UR10, -R139.reuse ;  /* 0x0000000a3e4c7c23 */ /* 0x100fe2000801088b */
[-C--:B------:R-:W-:Y:S01]  /*14600*/  FMUL.FTZ R8, R112, R162.reuse ;  /* 0x000000a270087220 */ /* 0x080fe20000410000 */
[----:B------:R-:W-:Y:S01]  /*14610*/  FMUL.FTZ R9, R113, R162 ;  /* 0x000000a271097220 */ /* 0x000fe20000410000 */
[-C--:B------:R-:W-:Y:S01]  /*14620*/  FMUL.FTZ R10, R114, R160.reuse ;  /* 0x000000a0720a7220 */ /* 0x080fe20000410000 */
[----:B------:R-:W-:Y:S01]  /*14630*/  FMUL.FTZ R11, R115, R160 ;  /* 0x000000a0730b7220 */ /* 0x000fe20000410000 */
[-C--:B------:R-:W-:Y:S01]  /*14640*/  FMUL.FTZ R108, R108, R162.reuse ;  /* 0x000000a26c6c7220 */ /* 0x080fe20000410000 */
[C---:B------:R-:W-:Y:S01]  /*14650*/  HMMA.16816.F32 R40, R4.reuse, R44, R40 ;  /* 0x0000002c0428723c */ /* 0x040fe20000001828 */
[----:B------:R-:W-:Y:S01]  /*14660*/  FMUL.FTZ R109, R109, R162 ;  /* 0x000000a26d6d7220 */ /* 0x000fe20000410000 */
[-C--:B------:R-:W-:Y:S01]  /*14670*/  FMUL.FTZ R110, R110, R160.reuse ;  /* 0x000000a06e6e7220 */ /* 0x080fe20000410000 */
[----:B------:R-:W-:Y:S01]  /*14680*/  FMUL.FTZ R111, R111, R160 ;  /* 0x000000a06f6f7220 */ /* 0x000fe20000410000 */
[--C-:B------:R-:W-:Y:S01]  /*14690*/  FFMA.FTZ R77, R230, UR10, -R139.reuse ;  /* 0x0000000ae64d7c23 */ /* 0x100fe2000801088b */
[----:B------:R-:W-:Y:S01]  /*146a0*/  FFMA.FTZ R78, R232, UR10, -R139 ;  /* 0x0000000ae84e7c23 */ /* 0x000fe2000801088b */
[----:B------:R-:W-:Y:S01]  /*146b0*/  FFMA.FTZ R79, R52, UR10, -R133 ;  /* 0x0000000a344f7c23 */ /* 0x000fe20008010885 */
[----:B------:R-:W-:Y:S01]  /*146c0*/  MUFU.EX2 R76, R76 ;  /* 0x0000004c004c7308 */ /* 0x000fe20000000800 */
[C---:B------:R-:W-:Y:S01]  /*146d0*/  HMMA.16816.F32 R44, R4.reuse, R46, R48 ;  /* 0x0000002e042c723c */ /* 0x040fe20000001830 */
[-C--:B------:R-:W-:Y:S01]  /*146e0*/  FMUL.FTZ R49, R73, R162.reuse ;  /* 0x000000a249317220 */ /* 0x080fe20000410000 */
[----:B------:R-:W-:Y:S01]  /*146f0*/  FFMA.FTZ R73, R60, UR10, -R139 ;  /* 0x0000000a3c497c23 */ /* 0x000fe2000801088b */
[----:B------:R-:W-:Y:S01]  /*14700*/  FMUL.FTZ R48, R72, R162 ;  /* 0x000000a248307220 */ /* 0x000fe20000410000 */
[----:B------:R-:W1:Y:S01]  /*14710*/  LDSM.16.MT88.4 R60, [R119+0x9400] ;  /* 0x00940000773c783b */ /* 0x000e620000004200 */
[-C--:B------:R-:W-:Y:S01]  /*14720*/  FMUL.FTZ R50, R74, R160.reuse ;  /* 0x000000a04a327220 */ /* 0x080fe20000410000 */
[----:B------:R-:W-:Y:S01]  /*14730*/  FMUL.FTZ R51, R75, R160 ;  /* 0x000000a04b337220 */ /* 0x000fe20000410000 */
[--C-:B------:R-:W-:Y:S01]  /*14740*/  FFMA.FTZ R74, R54, UR10, -R133.reuse ;  /* 0x0000000a364a7c23 */ /* 0x100fe20008010885 */
[--C-:B------:R-:W-:Y:S01]  /*14750*/  FFMA.FTZ R75, R66, UR10, -R133.reuse ;  /* 0x0000000a424b7c23 */ /* 0x100fe20008010885 */
[----:B------:R-:W-:Y:S01]  /*14760*/  FFMA.FTZ R72, R64, UR10, -R133 ;  /* 0x0000000a40487c23 */ /* 0x000fe20008010885 */
[C---:B------:R-:W-:Y:S01]  /*14770*/  HMMA.16816.F32 R8, R4.reuse, R12, R8 ;  /* 0x0000000c0408723c */ /* 0x040fe20000001808 */
[----:B------:R-:W2:Y:S01]  /*14780*/  MUFU.EX2 R77, R77 ;  /* 0x0000004d004d7308 */ /* 0x000ea20000000800 */
[-C--:B------:R-:W-:Y:S01]  /*14790*/  FMUL.FTZ R16, R104, R162.reuse ;  /* 0x000000a268107220 */ /* 0x080fe20000410000 */
[----:B------:R-:W-:Y:S01]  /*147a0*/  FMUL.FTZ R17, R105, R162 ;  /* 0x000000a269117220 */ /* 0x000fe20000410000 */
[-C--:B------:R-:W-:Y:S01]  /*147b0*/  FMUL.FTZ R18, R106, R160.reuse ;  /* 0x000000a06a127220 */ /* 0x080fe20000410000 */
[----:B------:R-:W-:Y:S01]  /*147c0*/  MUFU.EX2 R78, R78 ;  /* 0x0000004e004e7308 */ /* 0x000fe20000000800 */
        /* <DEDUP_REMOVED lines=10> */
[-C--:B------:R-:W-:Y:S01]  /*14870*/  FMUL.FTZ R34, R90, R160.reuse ;  /* 0x000000a05a227220 */ /* 0x080fe20000410000 */
[----:B------:R-:W5:Y:S01]  /*14880*/  MUFU.EX2 R74, R74 ;  /* 0x0000004a004a7308 */ /* 0x000f620000000800 */
[----:B------:R-:W-:Y:S01]  /*14890*/  FMUL.FTZ R35, R91, R160 ;  /* 0x000000a05b237220 */ /* 0x000fe20000410000 */
[-C--:B------:R-:W-:Y:S01]  /*148a0*/  FMUL.FTZ R100, R100, R162.reuse ;  /* 0x000000a264647220 */ /* 0x080fe20000410000 */
[----:B------:R-:W-:Y:S01]  /*148b0*/  FMUL.FTZ R101, R101, R162 ;  /* 0x000000a265657220 */ /* 0x000fe20000410000 */
[----:B------:R-:W-:Y:S01]  /*148c0*/  MUFU.EX2 R75, R75 ;  /* 0x0000004b004b7308 */ /* 0x000fe20000000800 */
[-C--:B------:R-:W-:Y:S01]  /*148d0*/  FMUL.FTZ R102, R102, R160.reuse ;  /* 0x000000a066667220 */ /* 0x080fe20000410000 */
[----:B------:R-:W-:Y:S01]  /*148e0*/  FMUL.FTZ R103, R103, R160 ;  /* 0x000000a067677220 */ /* 0x000fe20000410000 */
[-C--:B------:R-:W-:Y:S01]  /*148f0*/  FMUL.FTZ R92, R92, R162.reuse ;  /* 0x000000a25c5c7220 */ /* 0x080fe20000410000 */
[----:B------:R-:W1:Y:S01]  /*14900*/  MUFU.EX2 R72, R72 ;  /* 0x0000004800487308 */ /* 0x000e620000000800 */
        /* <DEDUP_REMOVED lines=11> */
[C---:B---3--:R-:W-:Y:S01]  /*149c0*/  HMMA.16816.F32 R16, R4.reuse, R20, R16 ;  /* 0x000000140410723c */ /* 0x048fe20000001810 */
[----:B------:R-:W3:Y:S01]  /*149d0*/  LDSM.16.MT88.4 R52, [R116+0x9400] ;  /* 0x009400007434783b */ /* 0x000ee20000004200 */
[--C-:B------:R-:W-:Y:S01]  /*149e0*/  FFMA.FTZ R81, R222, UR10, -R139.reuse ;  /* 0x0000000ade517c23 */ /* 0x100fe2000801088b */
[--C-:B------:R-:W-:Y:S01]  /*149f0*/  FFMA.FTZ R80, R228, UR10, -R139.reuse ;  /* 0x0000000ae4507c23 */ /* 0x100fe2000801088b */
[----:B------:R-:W-:Y:S01]  /*14a00*/  FFMA.FTZ R83, R226, UR10, -R139 ;  /* 0x0000000ae2537c23 */ /* 0x000fe2000801088b */
[----:B------:R-:W3:Y:S01]  /*14a10*/  LDSM.16.MT88.4 R64, [R116+0xb400] ;  /* 0x00b400007440783b */ /* 0x000ee20000004200 */
[----:B------:R-:W-:Y:S01]  /*14a20*/  FFMA.FTZ R82, R216, UR10, -R133 ;  /* 0x0000000ad8527c23 */ /* 0x000fe20008010885 */
[--C-:B------:R-:W-:Y:S01]  /*14a30*/  FFMA.FTZ R89, R210, UR10, -R139.reuse ;  /* 0x0000000ad2597c23 */ /* 0x100fe2000801088b */
[C---:B------:R-:W-:Y:S01]  /*14a40*/  HMMA.16816.F32 R24, R4.reuse, R28, R24 ;  /* 0x0000001c0418723c */ /* 0x040fe20000001818 */
[----:B------:R-:W-:Y:S01]  /*14a50*/  MUFU.EX2 R81, R81 ;  /* 0x0000005100517308 */ /* 0x000fe20000000800 */
[--C-:B------:R-:W-:Y:S01]  /*14a60*/  FFMA.FTZ R88, R208, UR10, -R139.reuse ;  /* 0x0000000ad0587c23 */ /* 0x100fe2000801088b */
[----:B------:R-:W-:Y:S01]  /*14a70*/  FFMA.FTZ R91, R206, UR10, -R139 ;  /* 0x0000000ace5b7c23 */ /* 0x000fe2000801088b */
[----:B------:R-:W-:Y:S01]  /*14a80*/  FFMA.FTZ R90, R202, UR10, -R133 ;  /* 0x0000000aca5a7c23 */ /* 0x000fe20008010885 */
[----:B------:R-:W-:Y:S01]  /*14a90*/  MUFU.EX2 R80, R80 ;  /* 0x0000005000507308 */ /* 0x000fe20000000800 */
[--C-:B------:R-:W-:Y:S01]  /*14aa0*/  FFMA.FTZ R96, R125, UR10, -R139.reuse ;  /* 0x0000000a7d607c23 */ /* 0x100fe2000801088b */
[----:B------:R-:W-:Y:S01]  /*14ab0*/  FFMA.FTZ R97, R3, UR10, -R139 ;  /* 0x0000000a03617c23 */ /* 0x000fe2000801088b */
[C---:B----4-:R-:W-:Y:S01]  /*14ac0*/  HMMA.16816.F32 R32, R4.reuse, R36, R32 ;  /* 0x000000240420723c */ /* 0x050fe20000001820 */
[----:B------:R-:W-:Y:S01]  /*14ad0*/  MUFU.EX2 R83, R83 ;  /* 0x0000005300537308 */ /* 0x000fe20000000800 */
[----:B------:R-:W-:Y:S01]  /*14ae0*/  FFMA.FTZ R142, R165, R162, R142 ;  /* 0x000000a2a58e7223 */ /* 0x000fe2000001008e */
[----:B------:R-:W-:Y:S01]  /*14af0*/  FFMA.FTZ R149, R164, R160, R149 ;  /* 0x000000a0a4957223 */ /* 0x000fe20000010095 */
[----:B------:R-:W-:Y:S01]  /*14b00*/  LDSM.16.MT88.4 R108, [R119+0xac00] ;  /* 0x00ac0000776c783b */ /* 0x000fe20000004200 */
[----:B------:R-:W-:Y:S01]  /*14b10*/  MUFU.EX2 R82, R82 ;  /* 0x0000005200527308 */ /* 0x000fe20000000800 */
[----:B------:R-:W-:Y:S01]  /*14b20*/  FADD.FTZ R137, R137, R142 ;  /* 0x0000008e89897221 */ /* 0x000fe20000010000 */
[----:B------:R-:W-:Y:S01]  /*14b30*/  FADD.FTZ R98, R2, R149 ;  /* 0x0000009502627221 */ /* 0x000fe20000010000 */
[C---:B------:R-:W-:Y:S01]  /*14b40*/  HMMA.16816.F32 R20, R4.reuse, R22, R100 ;  /* 0x000000160414723c */ /* 0x040fe20000001864 */
[----:B------:R-:W-:Y:S01]  /*14b50*/  MUFU.EX2 R89, R89 ;  /* 0x0000005900597308 */ /* 0x000fe20000000800 */
[----:B------:R-:W-:Y:S01]  /*14b60*/  FADD.FTZ R138, R138, R137 ;  /* 0x000000898a8a7221 */ /* 0x000fe20000010000 */
[----:B------:R-:W-:Y:S01]  /*14b70*/  FADD.FTZ R143, R143, R98 ;  /* 0x000000628f8f7221 */ /* 0x000fe20000010000 */
[----:B------:R-:W-:Y:S01]  /*14b80*/  FFMA.FTZ R165, R131, UR10, -R139 ;  /* 0x0000000a83a57c23 */ /* 0x000fe2000801088b */
[----:B------:R-:W-:Y:S01]  /*14b90*/  MUFU.EX2 R88, R88 ;  /* 0x0000005800587308 */ /* 0x000fe20000000800 */
[----:B------:R-:W-:Y:S01]  /*14ba0*/  FADD.FTZ R138, R135, R138 ;  /* 0x0000008a878a7221 */ /* 0x000fe20000010000 */
[----:B------:R-:W-:Y:S01]  /*14bb0*/  FADD.FTZ R0, R0, R143 ;  /* 0x0000008f00007221 */ /* 0x000fe20000010000 */
[C---:B------:R-:W-:Y:S01]  /*14bc0*/  HMMA.16816.F32 R28, R4.reuse, R30, R92 ;  /* 0x0000001e041c723c */ /* 0x040fe2000000185c */
[----:B------:R-:W-:Y:S01]  /*14bd0*/  FFMA.FTZ R92, R212, UR10, -R139 ;  /* 0x0000000ad45c7c23 */ /* 0x000fe2000801088b */
[--C-:B------:R-:W-:Y:S01]  /*14be0*/  FFMA.FTZ R95, R204, UR10, -R133.reuse ;  /* 0x0000000acc5f7c23 */ /* 0x100fe20008010885 */
[--C-:B------:R-:W-:Y:S01]  /*14bf0*/  FFMA.FTZ R94, R200, UR10, -R133.reuse ;  /* 0x0000000ac85e7c23 */ /* 0x100fe20008010885 */
[----:B------:R-:W-:Y:S01]  /*14c00*/  FFMA.FTZ R93, R198, UR10, -R133 ;  /* 0x0000000ac65d7c23 */ /* 0x000fe20008010885 */
[----:B------:R-:W-:Y:S01]  /*14c10*/  MUFU.EX2 R91, R91 ;  /* 0x0000005b005b7308 */ /* 0x000fe20000000800 */
[----:B------:R-:W-:Y:S01]  /*14c20*/  LDSM.16.MT88.4 R100, [R116+0xac00] ;  /* 0x00ac00007464783b */ /* 0x000fe20000004200 */
[----:B------:R-:W-:Y:S01]  /*14c30*/  IADD3 R162, PT, PT, R120, -0x3, RZ ;  /* 0xfffffffd78a27810 */ /* 0x000fe20007ffe0ff */
[C---:B------:R-:W-:Y:S01]  /*14c40*/  HMMA.16816.F32 R36, R4.reuse, R38, R84 ;  /* 0x000000260424723c */ /* 0x040fe20000001854 */
[----:B------:R-:W-:Y:S01]  /*14c50*/  FFMA.FTZ R84, R224, UR10, -R139 ;  /* 0x0000000ae0547c23 */ /* 0x000fe2000801088b */
[--C-:B------:R-:W-:Y:S01]  /*14c60*/  FFMA.FTZ R87, R220, UR10, -R133.reuse ;  /* 0x0000000adc577c23 */ /* 0x100fe20008010885 */
[--C-:B------:R-:W-:Y:S01]  /*14c70*/  FFMA.FTZ R86, R218, UR10, -R133.reuse ;  /* 0x0000000ada567c23 */ /* 0x100fe20008010885 */
[----:B------:R-:W-:Y:S01]  /*14c80*/  FFMA.FTZ R85, R214, UR10, -R133 ;  /* 0x0000000ad6557c23 */ /* 0x000fe20008010885 */
[----:B------:R-:W-:Y:S03]  /*14c90*/  MUFU.EX2 R92, R92 ;  /* 0x0000005c005c7308 */ /* 0x000fe60000000800 */
[C---:B------:R-:W-:Y:S01]  /*14ca0*/  HMMA.16816.F32 R48, R4.reuse, R56, R48 ;  /* 0x000000380430723c */ /* 0x040fe20000001830 */
[----:B--2---:R-:W-:Y:S01]  /*14cb0*/  F2FP.F16.F32.PACK_AB R56, R76, R77 ;  /* 0x0000004d4c38723e */ /* 0x004fe200000000ff */
[----:B------:R-:W2:Y:S01]  /*14cc0*/  MUFU.EX2 R84, R84 ;  /* 0x0000005400547308 */ /* 0x000ea20000000800 */
[----:B-----5:R-:W-:Y:S01]  /*14cd0*/  F2FP.F16.F32.PACK_AB R57, R74, R79 ;  /* 0x0000004f4a39723e */ /* 0x020fe200000000ff */
[----:B------:R-:W-:Y:S01]  /*14ce0*/  FADD.FTZ R79, R79, R0 ;  /* 0x000000004f4f7221 */ /* 0x000fe20000010000 */
[----:B------:R-:W-:Y:S01]  /*14cf0*/  MOV R0, R140 ;  /* 0x0000008c00007202 */ /* 0x000fe20000000f00 */
[----:B------:R-:W-:Y:S02]  /*14d00*/  MUFU.EX2 R87, R87 ;  /* 0x0000005700577308 */ /* 0x000fe40000000800 */
[----:B------:R-:W-:Y:S01]  /*14d10*/  HMMA.16816.F32 R4, R4, R58, R68 ;  /* 0x0000003a0404723c */ /* 0x000fe20000001844 */
[----:B------:R-:W-:Y:S01]  /*14d20*/  F2FP.F16.F32.PACK_AB R58, R73, R78 ;  /* 0x0000004e493a723e */ /* 0x000fe200000000ff */
[----:B------:R-:W4:Y:S01]  /*14d30*/  MUFU.EX2 R86, R86 ;  /* 0x0000005600567308 */ /* 0x000f220000000800 */
[----:B-1----:R-:W-:Y:S01]  /*14d40*/  F2FP.F16.F32.PACK_AB R59, R72, R75 ;  /* 0x0000004b483b723e */ /* 0x002fe200000000ff */
[----:B------:R-:W1:Y:S01]  /*14d50*/  LDSM.16.MT88.4 R68, [R119+0xb400] ;  /* 0x00b400007744783b */ /* 0x000e620000004200 */
[----:B------:R-:W-:Y:S01]  /*14d60*/  FADD.FTZ R74, R74, R79 ;  /* 0x0000004f4a4a7221 */ /* 0x000fe20000010000 */
[----:B------:R-:W5:Y:S03]  /*14d70*/  MUFU.EX2 R85, R85 ;  /* 0x0000005500557308 */ /* 0x000f660000000800 */
[----:B------:R-:W-:Y:S01]  /*14d80*/  FADD.FTZ R75, R75, R74 ;  /* 0x0000004a4b4b7221 */ /* 0x000fe20000010000 */
[----:B------:R-:W-:Y:S01]  /*14d90*/  HMMA.16816.F32 R8, R56, R60, R8 ;  /* 0x0000003c3808723c */ /* 0x000fe20000001808 */
[----:B------:R-:W-:Y:S02]  /*14da0*/  MUFU.EX2 R95, R95 ;  /* 0x0000005f005f7308 */ /* 0x000fe40000000800 */
[----:B------:R-:W-:-:S02]  /*14db0*/  FADD.FTZ R72, R72, R75 ;  /* 0x0000004b48487221 */ /* 0x000fc40000010000 */
[----:B------:R-:W5:Y:S03]  /*14dc0*/  MUFU.EX2 R94, R94 ;  /* 0x0000005e005e7308 */ /* 0x000f660000000800 */
[C---:B------:R-:W-:Y:S01]  /*14dd0*/  HMMA.16816.F32 R12, R56.reuse, R62, R12 ;  /* 0x0000003e380c723c */ /* 0x040fe2000000180c */
[----:B------:R-:W2:Y:S01]  /*14de0*/  LDSM.16.MT88.4 R60, [R119+0xd400] ;  /* 0x00d40000773c783b */ /* 0x000ea20000004200 */
[----:B------:R-:W-:Y:S04]  /*14df0*/  MUFU.EX2 R93, R93 ;  /* 0x0000005d005d7308 */ /* 0x000fe80000000800 */
[----:B------:R-:W5:Y:S02]  /*14e00*/  MUFU.EX2 R90, R90 ;  /* 0x0000005a005a7308 */ /* 0x000f640000000800 */
[C---:B---3--:R-:W-:Y:S02]  /*14e10*/  HMMA.16816.F32 R16, R56.reuse, R52, R16 ;  /* 0x000000343810723c */ /* 0x048fe40000001810 */
[----:B------:R-:W3:Y:S04]  /*14e20*/  MUFU.EX2 R163, R163 ;  /* 0x000000a300a37308 */ /* 0x000ee80000000800 */
        /* <DEDUP_REMOVED lines=15> */
[C---:B--2---:R-:W-:Y:S02]  /*14f20*/  HMMA.16816.F32 R40, R56.reuse, R60, R40 ;  /* 0x0000003c3828723c */ /* 0x044fe40000001828 */
[----:B------:R-:W-:Y:S04]  /*14f30*/  MUFU.EX2 R179, R179 ;  /* 0x000000b300b37308 */ /* 0x000fe80000000800 */
[----:B------:R-:W-:Y:S02]  /*14f40*/  MUFU.EX2 R2, R136 ;  /* 0x0000008800027308 */ /* 0x000fe40000000800 */
[C---:B------:R-:W-:Y:S01]  /*14f50*/  HMMA.16816.F32 R44, R56.reuse, R62, R44 ;  /* 0x0000003e382c723c */ /* 0x040fe2000000182c */
[----:B------:R-:W1:Y:S01]  /*14f60*/  LDSM.16.MT88.4 R60, [R116+0x9800] ;  /* 0x00980000743c783b */ /* 0x000e620000004200 */
[----:B------:R-:W-:Y:S06]  /*14f70*/  MUFU.EX2 R165, R165 ;  /* 0x000000a500a57308 */ /* 0x000fec0000000800 */
[----:B----4-:R-:W-:Y:S01]  /*14f80*/  HMMA.16816.F32 R48, R56, R52, R48 ;  /* 0x000000343830723c */ /* 0x010fe20000001830 */
[----:B------:R-:W-:-:S02]  /*14f90*/  F2FP.F16.F32.PACK_AB R52, R81, R84 ;  /* 0x000000545134723e */ /* 0x000fc400000000ff */
[----:B------:R-:W-:Y:S01]  /*14fa0*/  F2FP.F16.F32.PACK_AB R53, R86, R87 ;  /* 0x000000575635723e */ /* 0x000fe200000000ff */
[----:B------:R-:W-:-:S04]  /*14fb0*/  FADD.FTZ R87, R87, R72 ;  /* 0x0000004857577221 */ /* 0x000fc80000010000 */
[----:B------:R-:W-:Y:S01]  /*14fc0*/  HMMA.16816.F32 R4, R56, R54, R4 ;  /* 0x000000363804723c */ /* 0x000fe20000001804 */
[----:B------:R-:W-:Y:S01]  /*14fd0*/  F2FP.F16.F32.PACK_AB R54, R83, R80 ;  /* 0x000000505336723e */ /* 0x000fe200000000ff */
[----:B------:R-:W-:Y:S01]  /*14fe0*/  FADD.FTZ R86, R86, R87 ;  /* 0x0000005756567221 */ /* 0x000fe20000010000 */
[----:B-----5:R-:W-:-:S03]  /*14ff0*/  F2FP.F16.F32.PACK_AB R55, R82, R85 ;  /* 0x000000555237723e */ /* 0x020fc600000000ff */
[----:B------:R-:W-:Y:S02]  /*15000*/  FADD.FTZ R85, R85, R86 ;  /* 0x0000005655557221 */ /* 0x000fe40000010000 */
[----:B------:R-:W-:Y:S01]  /*15010*/  HMMA.16816.F32 R28, R56, R70, R28 ;  /* 0x00000046381c723c */ /* 0x000fe2000000181c */
[----:B------:R-:W2:Y:S01]  /*15020*/  LDSM.16.MT88.4 R68, [R119+0xb800] ;  /* 0x00b800007744783b */ /* 0x000ea20000004200 */
[----:B------:R-:W-:-:S03]  /*15030*/  FADD.FTZ R82, R82, R85 ;  /* 0x0000005552527221 */ /* 0x000fc60000010000 */
[----:B------:R-:W-:Y:S03]  /*15040*/  LDSM.16.MT88.4 R56, [R116+0xd800] ;  /* 0x00d800007438783b */ /* 0x000fe60000004200 */
        /* <DEDUP_REMOVED lines=32> */
[----:B---3--:R-:W-:Y:S01]  /*15250*/  HMMA.16816.F32 R48, R52, R56, R48 ;  /* 0x000000383430723c */ /* 0x008fe20000001830 */
[----:B------:R-:W-:-:S02]  /*15260*/  FFMA.FTZ R56, R188, UR10, -R133 ;  /* 0x0000000abc387c23 */ /* 0x000fc40008010885 */
[----:B------:R-:W-:Y:S04]  /*15270*/  MUFU.EX2 R188, R192 ;  /* 0x000000c000bc7308 */ /* 0x000fe80000000800 */
[----:B------:R3:W4:Y:S01]  /*15280*/  MUFU.EX2 R186, R56 ;  /* 0x0000003800ba7308 */ /* 0x0007220000000800 */
[C---:B------:R-:W-:Y:S08]  /*15290*/  HMMA.16816.F32 R24, R52.reuse, R68, R24 ;  /* 0x000000443418723c */ /* 0x040ff00000001818 */
[C---:B------:R-:W-:Y:S01]  /*152a0*/  HMMA.16816.F32 R28, R52.reuse, R70, R28 ;  /* 0x00000046341c723c */ /* 0x040fe2000000181c */
[----:B------:R-:W5:Y:S07]  /*152b0*/  LDSM.16.MT88.4 R68, [R119+0xc000] ;  /* 0x00c000007744783b */ /* 0x000f6e0000004200 */
        /* <DEDUP_REMOVED lines=8> */
[----:B---3--:R-:W3:Y:S01]  /*15340*/  LDSM.16.MT88.4 R56, [R116+0xe000] ;  /* 0x00e000007438783b */ /* 0x008ee20000004200 */
[----:B----4-:R-:W-:Y:S01]  /*15350*/  F2FP.F16.F32.PACK_AB R53, R171, R186 ;  /* 0x000000baab35723e */ /* 0x010fe200000000ff */
[----:B------:R-:W-:Y:S01]  /*15360*/  FADD.FTZ R186, R186, R93 ;  /* 0x0000005dbaba7221 */ /* 0x000fe20000010000 */
[----:B------:R-:W-:-:S02]  /*15370*/  F2FP.F16.F32.PACK_AB R54, R188, R167 ;  /* 0x000000a7bc36723e */ /* 0x000fc400000000ff */
[----:B------:R-:W-:Y:S01]  /*15380*/  F2FP.F16.F32.PACK_AB R55, R169, R182 ;  /* 0x000000b6a937723e */ /* 0x000fe200000000ff */
[----:B------:R-:W-:-:S04]  /*15390*/  FADD.FTZ R171, R171, R186 ;  /* 0x000000baabab7221 */ /* 0x000fc80000010000 */
[----:B------:R-:W-:Y:S02]  /*153a0*/  FADD.FTZ R182, R182, R171 ;  /* 0x000000abb6b67221 */ /* 0x000fe40000010000 */
[----:B-----5:R-:W-:Y:S02]  /*153b0*/  HMMA.16816.F32 R24, R52, R68, R24 ;  /* 0x000000443418723c */ /* 0x020fe40000001818 */
        /* <DEDUP_REMOVED lines=8> */
[----:B------:R-:W-:-:S07]  /*15440*/  F2FP.F16.F32.PACK_AB R56, R173, R178 ;  /* 0x000000b2ad38723e */ /* 0x000fce00000000ff */
[----:B------:R-:W-:Y:S01]  /*15450*/  HMMA.16816.F32 R4, R52, R58, R4 ;  /* 0x0000003a3404723c */ /* 0x000fe20000001804 */
[----:B------:R-:W-:-:S07]  /*15460*/  F2FP.F16.F32.PACK_AB R58, R172, R175 ;  /* 0x000000afac3a723e */ /* 0x000fce00000000ff */
[C---:B------:R-:W-:Y:S01]  /*15470*/  HMMA.16816.F32 R28, R52.reuse, R70, R28 ;  /* 0x00000046341c723c */ /* 0x040fe2000000181c */
[----:B------:R-:W3:Y:S07]  /*15480*/  LDSM.16.MT88.4 R68, [R119+0xc400] ;  /* 0x00c400007744783b */ /* 0x000eee0000004200 */
[C---:B--2---:R-:W-:Y:S01]  /*15490*/  HMMA.16816.F32 R32, R52.reuse, R64, R32 ;  /* 0x000000403420723c */ /* 0x044fe20000001820 */
[----:B------:R-:W-:Y:S02]  /*154a0*/  FFMA.FTZ R64, R168, UR10, -R133 ;  /* 0x0000000aa8407c23 */ /* 0x000fe40008010885 */
[----:B------:R-:W2:Y:S04]  /*154b0*/  MUFU.EX2 R168, R170 ;  /* 0x000000aa00a87308 */ /* 0x000ea80000000800 */
[----:B------:R-:W4:Y:S01]  /*154c0*/  MUFU.EX2 R166, R64 ;  /* 0x0000004000a67308 */ /* 0x000f220000000800 */
[C---:B------:R-:W-:Y:S08]  /*154d0*/  HMMA.16816.F32 R36, R52.reuse, R66, R36 ;  /* 0x000000423424723c */ /* 0x040ff00000001824 */
[----:B-1----:R-:W-:Y:S01]  /*154e0*/  HMMA.16816.F32 R40, R52, R60, R40 ;  /* 0x0000003c3428723c */ /* 0x002fe20000001828 */
[C---:B--2---:R-:W-:Y:S01]  /*154f0*/  F2FP.F16.F32.PACK_AB R57, R168.reuse, R177 ;  /* 0x000000b1a839723e */ /* 0x044fe200000000ff */
[----:B------:R-:W-:Y:S01]  /*15500*/  FADD.FTZ R177, R177, R182 ;  /* 0x000000b6b1b17221 */ /* 0x000fe20000010000 */
[----:B----4-:R-:W-:Y:S01]  /*15510*/  F2FP.F16.F32.PACK_AB R59, R179, R166 ;  /* 0x000000a6b33b723e */ /* 0x010fe200000000ff */
[----:B------:R-:W1:Y:S02]  /*15520*/  LDSM.16.MT88.4 R64, [R116+0xc400] ;  /* 0x00c400007440783b */ /* 0x000e640000004200 */
[----:B------:R-:W-:-:S02]  /*15530*/  FADD.FTZ R177, R168, R177 ;  /* 0x000000b1a8b17221 */ /* 0x000fc40000010000 */
[----:B------:R-:W-:Y:S01]  /*15540*/  HMMA.16816.F32 R44, R52, R62, R44 ;  /* 0x0000003e342c723c */ /* 0x000fe2000000182c */
[----:B------:R-:W2:Y:S01]  /*15550*/  LDSM.16.MT88.4 R60, [R119+0xa400] ;  /* 0x00a40000773c783b */ /* 0x000ea20000004200 */
[----:B------:R-:W-:-:S03]  /*15560*/  FADD.FTZ R166, R166, R177 ;  /* 0x000000b1a6a67221 */ /* 0x000fc60000010000 */
[----:B------:R-:W4:Y:S01]  /*15570*/  LDSM.16.MT88.4 R52, [R116+0xa400] ;  /* 0x00a400007434783b */ /* 0x000f220000004200 */
[----:B------:R-:W-:Y:S02]  /*15580*/  FADD.FTZ R179, R179, R166 ;  /* 0x000000a6b3b37221 */ /* 0x000fe40000010000 */
[----:B---3--:R-:W-:Y:S01]  /*15590*/  HMMA.16816.F32 R28, R56, R70, R28 ;  /* 0x00000046381c723c */ /* 0x008fe2000000181c */
[--C-:B------:R-:W-:Y:S01]  /*155a0*/  FFMA.FTZ R71, R122, UR10, -R133.reuse ;  /* 0x0000000a7a477c23 */ /* 0x100fe20008010885 */
[----:B------:R-:W-:-:S04]  /*155b0*/  FFMA.FTZ R70, R128, UR10, -R133 ;  /* 0x0000000a80467c23 */ /* 0x000fc80008010885 */
[----:B------:R-:W-:Y:S02]  /*155c0*/  MUFU.EX2 R3, R70 ;  /* 0x0000004600037308 */ /* 0x000fe40000000800 */
[C---:B------:R-:W-:Y:S01]  /*155d0*/  HMMA.16816.F32 R24, R56.reuse, R68, R24 ;  /* 0x000000443818723c */ /* 0x040fe20000001818 */
[----:B------:R-:W-:Y:S01]  /*155e0*/  FFMA.FTZ R68, R126, UR10, -R139 ;  /* 0x0000000a7e447c23 */ /* 0x000fe2000801088b */
[----:B------:R-:W-:Y:S01]  /*155f0*/  FFMA.FTZ R69, R117, UR10, -R133 ;  /* 0x0000000a75457c23 */ /* 0x000fe20008010885 */
[----:B------:R-:W-:Y:S04]  /*15600*/  MUFU.EX2 R126, R127 ;  /* 0x0000007f007e7308 */ /* 0x000fe80000000800 */
[----:B------:R-:W3:Y:S04]  /*15610*/  MUFU.EX2 R125, R68 ;  /* 0x00000044007d7308 */ /* 0x000ee80000000800 */
[----:B------:R-:W-:Y:S04]  /*15620*/  MUFU.EX2 R117, R71 ;  /* 0x0000004700757308 */ /* 0x000fe80000000800 */
[----:B------:R5:W-:Y:S01]  /*15630*/  MUFU.EX2 R128, R69 ;  /* 0x0000004500807308 */ /* 0x000be20000000800 */
[C---:B-1----:R-:W-:Y:S08]  /*15640*/  HMMA.16816.F32 R32, R56.reuse, R64, R32 ;  /* 0x000000403820723c */ /* 0x042ff00000001820 */
[C---:B--2---:R-:W-:Y:S01]  /*15650*/  HMMA.16816.F32 R8, R56.reuse, R60, R8 ;  /* 0x0000003c3808723c */ /* 0x044fe20000001808 */
[----:B-----5:R-:W-:Y:S07]  /*15660*/  LDSM.16.MT88.4 R68, [R116+0xc800] ;  /* 0x00c800007444783b */ /* 0x020fee0000004200 */
[C---:B------:R-:W-:Y:S01]  /*15670*/  HMMA.16816.F32 R12, R56.reuse, R62, R12 ;  /* 0x0000003e380c723c */ /* 0x040fe2000000180c */
[----:B------:R-:W1:Y:S07]  /*15680*/  LDSM.16.MT88.4 R60, [R119+0xe400] ;  /* 0x00e40000773c783b */ /* 0x000e6e0000004200 */
[C---:B----4-:R-:W-:Y:S08]  /*15690*/  HMMA.16816.F32 R16, R56.reuse, R52, R16 ;  /* 0x000000343810723c */ /* 0x050ff00000001810 */
[C---:B------:R-:W-:Y:S01]  /*156a0*/  HMMA.16816.F32 R20, R56.reuse, R54, R20 ;  /* 0x000000363814723c */ /* 0x040fe20000001814 */
[----:B------:R-:W2:Y:S07]  /*156b0*/  LDSM.16.MT88.4 R52, [R116+0xe400] ;  /* 0x00e400007434783b */ /* 0x000eae0000004200 */
[C---:B------:R-:W-:Y:S01]  /*156c0*/  HMMA.16816.F32 R36, R56.reuse, R66, R36 ;  /* 0x000000423824723c */ /* 0x040fe20000001824 */
[----:B------:R-:W4:Y:S07]  /*156d0*/  LDSM.16.MT88.4 R64, [R119+0xa800] ;  /* 0x00a800007740783b */ /* 0x000f2e0000004200 */
[C---:B-1----:R-:W-:Y:S01]  /*156e0*/  HMMA.16816.F32 R40, R56.reuse, R60, R40 ;  /* 0x0000003c3828723c */ /* 0x042fe20000001828 */
[----:B------:R-:W-:Y:S01]  /*156f0*/  FFMA.FTZ R61, R124, UR10, -R139 ;  /* 0x0000000a7c3d7c23 */ /* 0x000fe2000801088b */
[--C-:B------:R-:W-:Y:S01]  /*15700*/  FFMA.FTZ R60, R123, UR10, -R133.reuse ;  /* 0x0000000a7b3c7c23 */ /* 0x100fe20008010885 */
[----:B------:R1:W-:Y:S04]  /*15710*/  MUFU.EX2 R124, R96 ;  /* 0x00000060007c7308 */ /* 0x0003e80000000800 */
[----:B------:R-:W-:Y:S01]  /*15720*/  MUFU.EX2 R123, R61 ;  /* 0x0000003d007b7308 */ /* 0x000fe20000000800 */
[C---:B------:R-:W-:Y:S03]  /*15730*/  HMMA.16816.F32 R44, R56.reuse, R62, R44 ;  /* 0x0000003e382c723c */ /* 0x040fe6000000182c */
[----:B------:R5:W4:Y:S05]  /*15740*/  MUFU.EX2 R122, R60 ;  /* 0x0000003c007a7308 */ /* 0x000b2a0000000800 */
[C---:B--2---:R-:W-:Y:S01]  /*15750*/  HMMA.16816.F32 R48, R56.reuse, R52, R48 ;  /* 0x000000343830723c */ /* 0x044fe20000001830 */
[--C-:B-1----:R-:W-:Y:S01]  /*15760*/  FFMA.FTZ R96, R130, UR10, -R133.reuse ;  /* 0x0000000a82607c23 */ /* 0x102fe20008010885 */
[----:B------:R-:W-:Y:S01]  /*15770*/  FFMA.FTZ R133, R121, UR10, -R133 ;  /* 0x0000000a79857c23 */ /* 0x000fe20008010885 */
[----:B------:R-:W-:Y:S04]  /*15780*/  MUFU.EX2 R130, R134 ;  /* 0x0000008600827308 */ /* 0x000fe80000000800 */
[----:B------:R-:W1:Y:S01]  /*15790*/  MUFU.EX2 R121, R97 ;  /* 0x0000006100797308 */ /* 0x000e620000000800 */
[----:B------:R-:W-:Y:S01]  /*157a0*/  HMMA.16816.F32 R4, R56, R54, R4 ;  /* 0x000000363804723c */ /* 0x000fe20000001804 */
[----:B-----5:R-:W2:Y:S01]  /*157b0*/  LDSM.16.MT88.4 R60, [R116+0xa800] ;  /* 0x00a80000743c783b */ /* 0x020ea20000004200 */
[----:B---3--:R-:W-:Y:S01]  /*157c0*/  F2FP.F16.F32.PACK_AB R56, R125, R126 ;  /* 0x0000007e7d38723e */ /* 0x008fe200000000ff */
[----:B------:R-:W-:Y:S01]  /*157d0*/  MUFU.EX2 R133, R133 ;  /* 0x0000008500857308 */ /* 0x000fe20000000800 */
[----:B----4-:R-:W-:Y:S01]  /*157e0*/  F2FP.F16.F32.PACK_AB R57, R117, R122 ;  /* 0x0000007a7539723e */ /* 0x010fe200000000ff */
[----:B------:R-:W3:Y:S01]  /*157f0*/  LDSM.16.MT88.4 R52, [R119+0xc800] ;  /* 0x00c800007734783b */ /* 0x000ee20000004200 */
[----:B------:R-:W-:Y:S01]  /*15800*/  F2FP.F16.F32.PACK_AB R58, R123, R124 ;  /* 0x0000007c7b3a723e */ /* 0x000fe200000000ff */
[----:B------:R-:W-:Y:S01]  /*15810*/  FADD.FTZ R122, R122, R179 ;  /* 0x000000b37a7a7221 */ /* 0x000fe20000010000 */
[----:B------:R-:W-:-:S03]  /*15820*/  F2FP.F16.F32.PACK_AB R59, R3, R128 ;  /* 0x00000080033b723e */ /* 0x000fc600000000ff */
[----:B------:R-:W-:-:S04]  /*15830*/  FADD.FTZ R117, R117, R122 ;  /* 0x0000007a75757221 */ /* 0x000fc80000010000 */
[----:B------:R-:W-:Y:S01]  /*15840*/  HMMA.16816.F32 R8, R56, R64, R8 ;  /* 0x000000403808723c */ /* 0x000fe20000001808 */
[----:B------:R-:W-:-:S04]  /*15850*/  FADD.FTZ R128, R128, R117 ;  /* 0x0000007580807221 */ /* 0x000fc80000010000 */
[----:B------:R-:W-:-:S03]  /*15860*/  FADD.FTZ R128, R3, R128 ;  /* 0x0000008003807221 */ /* 0x000fc60000010000 */
[C---:B------:R-:W-:Y:S01]  /*15870*/  HMMA.16816.F32 R12, R56.reuse, R66, R12 ;  /* 0x00000042380c723c */ /* 0x040fe2000000180c */
[----:B------:R-:W4:Y:S07]  /*15880*/  LDSM.16.MT88.4 R64, [R119+0xe800] ;  /* 0x00e800007740783b */ /* 0x000f2e0000004200 */
[----:B------:R-:W-:Y:S01]  /*15890*/  HMMA.16816.F32 R32, R56, R68, R32 ;  /* 0x000000443820723c */ /* 0x000fe20000001820 */
[----:B-1----:R-:W-:-:S07]  /*158a0*/  F2FP.F16.F32.PACK_AB R68, R2, R121 ;  /* 0x000000790244723e */ /* 0x002fce00000000ff */
[----:B------:R-:W-:Y:S01]  /*158b0*/  HMMA.16816.F32 R36, R56, R70, R36 ;  /* 0x000000463824723c */ /* 0x000fe20000001824 */
[----:B------:R-:W-:-:S07]  /*158c0*/  F2FP.F16.F32.PACK_AB R70, R165, R130 ;  /* 0x00000082a546723e */ /* 0x000fce00000000ff */
[C---:B--2---:R-:W-:Y:S08]  /*158d0*/  HMMA.16816.F32 R16, R56.reuse, R60, R16 ;  /* 0x0000003c3810723c */ /* 0x044ff00000001810 */
[C---:B------:R-:W-:Y:S01]  /*158e0*/  HMMA.16816.F32 R20, R56.reuse, R62, R20 ;  /* 0x0000003e3814723c */ /* 0x040fe20000001814 */
[----:B------:R-:W1:Y:S07]  /*158f0*/  LDSM.16.MT88.4 R60, [R116+0xe800] ;  /* 0x00e80000743c783b */ /* 0x000e6e0000004200 */
[C---:B---3--:R-:W-:Y:S08]  /*15900*/  HMMA.16816.F32 R24, R56.reuse, R52, R24 ;  /* 0x000000343818723c */ /* 0x048ff00000001818 */
[C---:B----4-:R-:W-:Y:S01]  /*15910*/  HMMA.16816.F32 R40, R56.reuse, R64, R40 ;  /* 0x000000403828723c */ /* 0x050fe20000001828 */
[----:B------:R-:W-:Y:S04]  /*15920*/  MUFU.EX2 R65, R132 ;  /* 0x0000008400417308 */ /* 0x000fe80000000800 */
[----:B------:R-:W2:Y:S03]  /*15930*/  MUFU.EX2 R64, R129 ;  /* 0x0000008100407308 */ /* 0x000ea60000000800 */
[C---:B------:R-:W-:Y:S01]  /*15940*/  HMMA.16816.F32 R44, R56.reuse, R66, R44 ;  /* 0x00000042382c723c */ /* 0x040fe2000000182c */
[----:B------:R-:W3:Y:S07]  /*15950*/  MUFU.EX2 R66, R96 ;  /* 0x0000006000427308 */ /* 0x000eee0000000800 */
[----:B------:R-:W-:Y:S01]  /*15960*/  HMMA.16816.F32 R28, R56, R54, R28 ;  /* 0x00000036381c723c */ /* 0x000fe2000000181c */
[----:B------:R-:W4:Y:S01]  /*15970*/  LDSM.16.MT88.4 R52, [R119+0xcc00] ;  /* 0x00cc00007734783b */ /* 0x000f220000004200 */
[----:B--2---:R-:W-:Y:S01]  /*15980*/  F2FP.F16.F32.PACK_AB R69, R64, R65 ;  /* 0x000000414045723e */ /* 0x004fe200000000ff */
[----:B------:R-:W-:Y:S01]  /*15990*/  FADD.FTZ R65, R65, R128 ;  /* 0x0000008041417221 */ /* 0x000fe20000010000 */
[----:B---3--:R-:W-:-:S03]  /*159a0*/  F2FP.F16.F32.PACK_AB R71, R133, R66 ;  /* 0x000000428547723e */ /* 0x008fc600000000ff */
[----:B------:R-:W-:Y:S01]  /*159b0*/  FADD.FTZ R65, R64, R65 ;  /* 0x0000004140417221 */ /* 0x000fe20000010000 */
[----:B-1----:R-:W-:Y:S01]  /*159c0*/  HMMA.16816.F32 R48, R56, R60, R48 ;  /* 0x0000003c3830723c */ /* 0x002fe20000001830 */
[----:B------:R-:W-:Y:S02]  /*159d0*/  FADD.FTZ R61, R77, R138 ;  /* 0x0000008a4d3d7221 */ /* 0x000fe40000010000 */
[----:B------:R-:W-:Y:S02]  /*159e0*/  FADD.FTZ R66, R66, R65 ;  /* 0x0000004142427221 */ /* 0x000fe40000010000 */
[----:B------:R-:W-:Y:S02]  /*159f0*/  FADD.FTZ R61, R76, R61 ;  /* 0x0000003d4c3d7221 */ /* 0x000fe40000010000 */
[----:B------:R-:W-:Y:S01]  /*15a00*/  FADD.FTZ R164, R133, R66 ;  /* 0x0000004285a47221 */ /* 0x000fe20000010000 */
[----:B------:R-:W-:Y:S01]  /*15a10*/  HMMA.16816.F32 R112, R68, R108, R8 ;  /* 0x0000006c4470723c */ /* 0x000fe20000001808 */
[----:B------:R-:W-:Y:S01]  /*15a20*/  FADD.FTZ R78, R78, R61 ;  /* 0x0000003d4e4e7221 */ /* 0x000fe20000010000 */
[----:B------:R-:W-:Y:S03]  /*15a30*/  LDSM.16.MT88.4 R8, [R116+0xcc00] ;  /* 0x00cc00007408783b */ /* 0x000fe60000004200 */
[----:B------:R-:W-:-:S02]  /*15a40*/  FADD.FTZ R73, R73, R78 ;  /* 0x0000004e49497221 */ /* 0x000fc40000010000 */
[----:B------:R-:W1:Y:S01]  /*15a50*/  LDSM.16.MT88.4 R76, [R119+0xec00] ;  /* 0x00ec0000774c783b */ /* 0x000e620000004200 */
[----:B------:R-:W-:Y:S01]  /*15a60*/  HMMA.16816.F32 R108, R68, R110, R12 ;  /* 0x0000006e446c723c */ /* 0x000fe2000000180c */
[----:B------:R-:W-:Y:S02]  /*15a70*/  FADD.FTZ R84, R84, R73 ;  /* 0x0000004954547221 */ /* 0x000fe40000010000 */
[----:B------:R-:W2:Y:S02]  /*15a80*/  LDSM.16.MT88.4 R12, [R116+0xec00] ;  /* 0x00ec0000740c783b */ /* 0x000ea40000004200 */
[----:B------:R-:W-:-:S03]  /*15a90*/  FADD.FTZ R81, R81, R84 ;  /* 0x0000005451517221 */ /* 0x000fc60000010000 */
[----:B------:R-:W-:Y:S01]  /*15aa0*/  HMMA.16816.F32 R4, R56, R62, R4 ;  /* 0x0000003e3804723c */ /* 0x000fe20000001804 */
[----:B------:R-:W-:-:S04]  /*15ab0*/  FADD.FTZ R80, R80, R81 ;  /* 0x0000005150507221 */ /* 0x000fc80000010000 */
[----:B------:R-:W-:-:S03]  /*15ac0*/  FADD.FTZ R83, R83, R80 ;  /* 0x0000005053537221 */ /* 0x000fc60000010000 */
[----:B------:R-:W-:Y:S01]  /*15ad0*/  HMMA.16816.F32 R104, R68, R100, R16 ;  /* 0x000000644468723c */ /* 0x000fe20000001810 */
[----:B------:R-:W-:-:S04]  /*15ae0*/  FADD.FTZ R92, R92, R83 ;  /* 0x000000535c5c7221 */ /* 0x000fc80000010000 */
[----:B------:R-:W-:-:S03]  /*15af0*/  FADD.FTZ R89, R89, R92 ;  /* 0x0000005c59597221 */ /* 0x000fc60000010000 */
[----:B------:R-:W-:Y:S01]  /*15b00*/  HMMA.16816.F32 R100, R68, R102, R20 ;  /* 0x000000664464723c */ /* 0x000fe20000001814 */
[----:B------:R-:W-:-:S04]  /*15b10*/  FADD.FTZ R88, R88, R89 ;  /* 0x0000005958587221 */ /* 0x000fc80000010000 */
[----:B------:R-:W-:-:S03]  /*15b20*/  FADD.FTZ R91, R91, R88 ;  /* 0x000000585b5b7221 */ /* 0x000fc60000010000 */
[----:B----4-:R-:W-:Y:S01]  /*15b30*/  HMMA.16816.F32 R96, R68, R52, R24 ;  /* 0x000000344460723c */ /* 0x010fe20000001818 */
        /* <DEDUP_REMOVED lines=17> */
[----:B--2---:R-:W-:Y:S01]  /*15c50*/  HMMA.16816.F32 R72, R68, R12, R48 ;  /* 0x0000000c4448723c */ /* 0x004fe20000001830 */
[----:B------:R-:W-:-:S04]  /*15c60*/  FADD.FTZ R121, R121, R124 ;  /* 0x0000007c79797221 */ /* 0x000fc80000010000 */
[----:B------:R-:W-:Y:S01]  /*15c70*/  FADD.FTZ R121, R2, R121 ;  /* 0x0000007902797221 */ /* 0x000fe20000010000 */
[----:B------:R-:W-:Y:S02]  /*15c80*/  MOV R2, R141 ;  /* 0x0000008d00027202 */ /* 0x000fe40000000f00 */
[----:B------:R-:W-:Y:S01]  /*15c90*/  HMMA.16816.F32 R68, R68, R14, R4 ;  /* 0x0000000e4444723c */ /* 0x000fe20000001804 */
[----:B------:R-:W-:-:S04]  /*15ca0*/  FADD.FTZ R130, R130, R121 ;  /* 0x0000007982827221 */ /* 0x000fc80000010000 */
[----:B------:R-:W-:-:S15]  /*15cb0*/  FADD.FTZ R165, R165, R130 ;  /* 0x00000082a5a57221 */ /* 0x000fde0000010000 */
.L_x_1859:
        /* <DEDUP_REMOVED lines=14> */
.L_x_1869:
        /* <DEDUP_REMOVED lines=74> */
.L_x_1866:
        /* <DEDUP_REMOVED lines=25> */
[----:B------:R-:W1:Y:S08]  /*163d0*/  LDSM.16.M88.4 R8, [R145+0x3000] ;  /* 0x003000009108783b */ /* 0x000e700000000200 */
[----:B------:R-:W5:Y:S08]  /*163e0*/  LDSM.16.M88.4 R16, [R145+0x3400] ;  /* 0x003400009110783b */ /* 0x000f700000000200 */
[----:B------:R-:W2:Y:S08]  /*163f0*/  LDSM.16.M88.4 R24, [R145+0x3800] ;  /* 0x003800009118783b */ /* 0x000eb00000000200 */
[----:B------:R-:W0:Y:S08]  /*16400*/  LDGDEPBAR ;  /* 0x00000000000079af */ /* 0x000e300000000000 */
[----:B------:R-:W3:Y:S08]  /*16410*/  LDSM.16.M88.4 R32, [R145+0x3c00] ;  /* 0x003c00009120783b */ /* 0x000ef00000000200 */
[----:B------:R-:W4:Y:S01]  /*16420*/  LDSM.16.M88.4 R40, [R145+0x4000] ;  /* 0x004000009128783b */ /* 0x000f220000000200 */
[C---:B-1----:R-:W-:Y:S07]  /*16430*/  HMMA.16816.F32 R4, R64.reuse, R8, RZ ;  /* 0x000000084004723c */ /* 0x042fee00000018ff */
[----:B------:R-:W1:Y:S01]  /*16440*/  LDSM.16.M88.4 R48, [R145+0x4400] ;  /* 0x004400009130783b */ /* 0x000e620000000200 */
[C---:B------:R-:W-:Y:S07]  /*16450*/  HMMA.16816.F32 R8, R64.reuse, R10, RZ ;  /* 0x0000000a4008723c */ /* 0x040fee00000018ff */
[----:B------:R-:W1:Y:S01]  /*16460*/  LDSM.16.M88.4 R56, [R145+0x4800] ;  /* 0x004800009138783b */ /* 0x000e620000000200 */
[C---:B-----5:R-:W-:Y:S07]  /*16470*/  HMMA.16816.F32 R12, R64.reuse, R16, RZ ;  /* 0x00000010400c723c */ /* 0x060fee00000018ff */
[----:B------:R-:W5:Y:S01]  /*16480*/  LDSM.16.M88.4 R120, [R145+0x4c00] ;  /* 0x004c00009178783b */ /* 0x000f620000000200 */
[C---:B------:R-:W-:Y:S07]  /*16490*/  HMMA.16816.F32 R16, R64.reuse, R18, RZ ;  /* 0x000000124010723c */ /* 0x040fee00000018ff */
[----:B------:R-:W-:Y:S01]  /*164a0*/  LDSM.16.M88.4 R124, [R144] ;  /* 0x00000000907c783b */ /* 0x000fe20000000200 */
[C---:B--2---:R-:W-:Y:S07]  /*164b0*/  HMMA.16816.F32 R20, R64.reuse, R24, RZ ;  /* 0x000000184014723c */ /* 0x044fee00000018ff */
[----:B------:R-:W2:Y:S01]  /*164c0*/  LDSM.16.M88.4 R128, [R118+0x3000] ;  /* 0x003000007680783b */ /* 0x000ea20000000200 */
[C---:B------:R-:W-:Y:S07]  /*164d0*/  HMMA.16816.F32 R24, R64.reuse, R26, RZ ;  /* 0x0000001a4018723c */ /* 0x040fee00000018ff */
[----:B------:R-:W2:Y:S01]  /*164e0*/  LDSM.16.M88.4 R132, [R118+0x3400] ;  /* 0x003400007684783b */ /* 0x000ea20000000200 */
[C---:B---3--:R-:W-:Y:S07]  /*164f0*/  HMMA.16816.F32 R28, R64.reuse, R32, RZ ;  /* 0x00000020401c723c */ /* 0x048fee00000018ff */
[----:B------:R-:W3:Y:S01]  /*16500*/  LDSM.16.M88.4 R136, [R118+0x3800] ;  /* 0x003800007688783b */ /* 0x000ee20000000200 */
[C---:B------:R-:W-:Y:S07]  /*16510*/  HMMA.16816.F32 R32, R64.reuse, R34, RZ ;  /* 0x000000224020723c */ /* 0x040fee00000018ff */
[----:B------:R-:W3:Y:S01]  /*16520*/  LDSM.16.M88.4 R140, [R118+0x3c00] ;  /* 0x003c0000768c783b */ /* 0x000ee20000000200 */
[C---:B----4-:R-:W-:Y:S08]  /*16530*/  HMMA.16816.F32 R36, R64.reuse, R40, RZ ;  /* 0x000000284024723c */ /* 0x050ff000000018ff */
[C---:B------:R-:W-:Y:S08]  /*16540*/  HMMA.16816.F32 R40, R64.reuse, R42, RZ ;  /* 0x0000002a4028723c */ /* 0x040ff000000018ff */
[C---:B-1----:R-:W-:Y:S08]  /*16550*/  HMMA.16816.F32 R44, R64.reuse, R48, RZ ;  /* 0x00000030402c723c */ /* 0x042ff000000018ff */
[C---:B------:R-:W-:Y:S08]  /*16560*/  HMMA.16816.F32 R48, R64.reuse, R50, RZ ;  /* 0x000000324030723c */ /* 0x040ff000000018ff */
[C---:B------:R-:W-:Y:S08]  /*16570*/  HMMA.16816.F32 R52, R64.reuse, R56, RZ ;  /* 0x000000384034723c */ /* 0x040ff000000018ff */
[C---:B------:R-:W-:Y:S08]  /*16580*/  HMMA.16816.F32 R56, R64.reuse, R58, RZ ;  /* 0x0000003a4038723c */ /* 0x040ff000000018ff */
[C---:B-----5:R-:W-:Y:S08]  /*16590*/  HMMA.16816.F32 R60, R64.reuse, R120, RZ ;  /* 0x00000078403c723c */ /* 0x060ff000000018ff */
[----:B------:R-:W-:Y:S01]  /*165a0*/  HMMA.16816.F32 R64, R64, R122, RZ ;  /* 0x0000007a4040723c */ /* 0x000fe200000018ff */
        /* <DEDUP_REMOVED lines=44> */
[C---:B----4-:R-:W-:Y:S08]  /*16870*/  HMMA.16816.F32 R52, R120.reuse, R140, R52 ;  /* 0x0000008c7834723c */ /* 0x050ff00000001834 */
[C---:B------:R-:W-:Y:S01]  /*16880*/  HMMA.16816.F32 R56, R120.reuse, R142, R56 ;  /* 0x0000008e7838723c */ /* 0x040fe20000001838 */
[----:B------:R-:W4:Y:S07]  /*16890*/  LDSM.16.M88.4 R140, [R118+0x5800] ;  /* 0x00580000768c783b */ /* 0x000f2e0000000200 */
[C---:B--2---:R-:W-:Y:S08]  /*168a0*/  HMMA.16816.F32 R60, R120.reuse, R132, R60 ;  /* 0x00000084783c723c */ /* 0x044ff0000000183c */
[----:B------:R-:W-:Y:S01]  /*168b0*/  HMMA.16816.F32 R64, R120, R134, R64 ;  /* 0x000000867840723c */ /* 0x000fe20000001840 */
[----:B------:R-:W2:Y:S07]  /*168c0*/  LDSM.16.M88.4 R120, [R118+0x5c00] ;  /* 0x005c00007678783b */ /* 0x000eae0000000200 */
[C---:B-1----:R-:W-:Y:S01]  /*168d0*/  HMMA.16816.F32 R4, R124.reuse, R128, R4 ;  /* 0x000000807c04723c */ /* 0x042fe20000001804 */
[----:B------:R-:W-:Y:S07]  /*168e0*/  LDSM.16.M88.4 R132, [R118+0x6400] ;  /* 0x006400007684783b */ /* 0x000fee0000000200 */
[C---:B------:R-:W-:Y:S01]  /*168f0*/  HMMA.16816.F32 R8, R124.reuse, R130, R8 ;  /* 0x000000827c08723c */ /* 0x040fe20000001808 */
[----:B------:R-:W1:Y:S07]  /*16900*/  LDSM.16.M88.4 R128, [R118+0x6000] ;  /* 0x006000007680783b */ /* 0x000e6e0000000200 */
[C---:B---3--:R-:W-:Y:S08]  /*16910*/  HMMA.16816.F32 R12, R124.reuse, R136, R12 ;  /* 0x000000887c0c723c */ /* 0x048ff0000000180c */
[C---:B------:R-:W-:Y:S01]  /*16920*/  HMMA.16816.F32 R16, R124.reuse, R138, R16 ;  /* 0x0000008a7c10723c */ /* 0x040fe20000001810 */
[----:B------:R-:W3:Y:S07]  /*16930*/  LDSM.16.M88.4 R136, [R118+0x6800] ;  /* 0x006800007688783b */ /* 0x000eee0000000200 */
        /* <DEDUP_REMOVED lines=40> */
[----:B------:R-:W-:Y:S08]  /*16bc0*/  HMMA.16816.F32 R64, R128, R126, R64 ;  /* 0x0000007e8040723c */ /* 0x000ff00000001840 */
[C---:B-1----:R-:W-:Y:S08]  /*16bd0*/  HMMA.16816.F32 R4, R132.reuse, R140, R4 ;  /* 0x0000008c8404723c */ /* 0x042ff00000001804 */
[C---:B------:R-:W-:Y:S08]  /*16be0*/  HMMA.16816.F32 R8, R132.reuse, R142, R8 ;  /* 0x0000008e8408723c */ /* 0x040ff00000001808 */
[C---:B--2---:R-:W-:Y:S03]  /*16bf0*/  HMMA.16816.F32 R12, R132.reuse, R120, R12 ;  /* 0x00000078840c723c */ /* 0x044fe6000000180c */
[----:B------:R-:W-:Y:S01]  /*16c00*/  FMUL.FTZ R201, R4, UR5 ;  /* 0x0000000504c97c20 */ /* 0x000fe20008410000 */
[----:B------:R-:W-:Y:S01]  /*16c10*/  FMUL.FTZ R125, R5, UR5 ;  /* 0x00000005057d7c20 */ /* 0x000fe20008410000 */
[----:B------:R-:W-:Y:S01]  /*16c20*/  FMUL.FTZ R124, R6, UR5 ;  /* 0x00000005067c7c20 */ /* 0x000fe20008410000 */
[----:B------:R-:W-:Y:S02]  /*16c30*/  FMUL.FTZ R126, R7, UR5 ;  /* 0x00000005077e7c20 */ /* 0x000fe40008410000 */
[----:B------:R-:W1:Y:S01]  /*16c40*/  LDSM.16.M88.4 R4, [R118+0x7800] ;  /* 0x007800007604783b */ /* 0x000e620000000200 */
[----:B------:R-:W2:Y:S02]  /*16c50*/  MUFU.TANH R201, R201 ;  /* 0x000000c900c97308 */ /* 0x000ea40000002400 */
[----:B------:R-:W-:Y:S01]  /*16c60*/  FMUL.FTZ R9, R9, UR5 ;  /* 0x0000000509097c20 */ /* 0x000fe20008410000 */
[----:B------:R-:W-:Y:S01]  /*16c70*/  FMUL.FTZ R10, R10, UR5 ;  /* 0x000000050a0a7c20 */ /* 0x000fe20008410000 */
[----:B------:R-:W-:Y:S01]  /*16c80*/  FMUL.FTZ R11, R11, UR5 ;  /* 0x000000050b0b7c20 */ /* 0x000fe20008410000 */
[----:B------:R-:W-:Y:S01]  /*16c90*/  FMUL.FTZ R203, R8, UR5 ;  /* 0x0000000508cb7c20 */ /* 0x000fe20008410000 */
[C---:B------:R-:W-:Y:S04]  /*16ca0*/  HMMA.16816.F32 R16, R132.reuse, R122, R16 ;  /* 0x0000007a8410723c */ /* 0x040fe80000001810 */
[----:B------:R-:W3:Y:S01]  /*16cb0*/  MUFU.TANH R121, R9 ;  /* 0x0000000900797308 */ /* 0x000ee20000002400 */
[----:B------:R-:W-:Y:S01]  /*16cc0*/  FMUL.FTZ R12, R12, UR5 ;  /* 0x000000050c0c7c20 */ /* 0x000fe20008410000 */
[----:B------:R-:W-:Y:S01]  /*16cd0*/  FMUL.FTZ R13, R13, UR5 ;  /* 0x000000050d0d7c20 */ /* 0x000fe20008410000 */
[----:B------:R-:W-:Y:S01]  /*16ce0*/  FMUL.FTZ R14, R14, UR5 ;  /* 0x000000050e0e7c20 */ /* 0x000fe20008410000 */
[----:B------:R-:W-:Y:S06]  /*16cf0*/  FMUL.FTZ R15, R15, UR5 ;  /* 0x000000050f0f7c20 */ /* 0x000fec0008410000 */
[----:B------:R-:W4:Y:S10]  /*16d00*/  MUFU.TANH R120, R10 ;  /* 0x0000000a00787308 */ /* 0x000f340000002400 */
[----:B------:R5:W2:Y:S01]  /*16d10*/  MUFU.TANH R202, R11 ;  /* 0x0000000b00ca7308 */ /* 0x000aa20000002400 */
[----:B------:R-:W-:Y:S01]  /*16d20*/  FMUL.FTZ R193, R16, UR5 ;  /* 0x0000000510c17c20 */ /* 0x000fe20008410000 */
[----:B------:R-:W-:Y:S01]  /*16d30*/  FMUL.FTZ R17, R17, UR5 ;  /* 0x0000000511117c20 */ /* 0x000fe20008410000 */
[----:B------:R-:W-:Y:S01]  /*16d40*/  FMUL.FTZ R18, R18, UR5 ;  /* 0x0000000512127c20 */ /* 0x000fe20008410000 */
[----:B------:R-:W-:Y:S06]  /*16d50*/  FMUL.FTZ R19, R19, UR5 ;  /* 0x0000000513137c20 */ /* 0x000fec0008410000 */
[----:B------:R-:W2:Y:S01]  /*16d60*/  MUFU.TANH R125, R125 ;  /* 0x0000007d007d7308 */ /* 0x000ea20000002400 */
[C---:B-1----:R-:W-:Y:S09]  /*16d70*/  HMMA.16816.F32 R20, R132.reuse, R4, R20 ;  /* 0x000000048414723c */ /* 0x042ff20000001814 */
[----:B------:R-:W1:Y:S01]  /*16d80*/  MUFU.TANH R124, R124 ;  /* 0x0000007c007c7308 */ /* 0x000e620000002400 */
[----:B-----5:R-:W5:Y:S01]  /*16d90*/  LDSM.16.M88.4 R8, [R118+0x7c00] ;  /* 0x007c00007608783b */ /* 0x020f620000000200 */
[C---:B------:R-:W-:Y:S08]  /*16da0*/  HMMA.16816.F32 R24, R132.reuse, R6, R24 ;  /* 0x000000068418723c */ /* 0x040ff00000001818 */
        /* <DEDUP_REMOVED lines=68> */
[----:B------:R-:W-:Y:S05]  /*171f0*/  FMUL.FTZ R173, R56, UR5 ;  /* 0x0000000538ad7c20 */ /* 0x000fea0008410000 */
        /* <DEDUP_REMOVED lines=10> */
[----:B------:R-:W-:Y:S01]  /*172a0*/  FMUL.FTZ R133, R64, UR5 ;  /* 0x0000000540857c20 */ /* 0x000fe20008410000 */
[----:B-----5:R-:W-:Y:S07]  /*172b0*/  FMUL.FTZ R54, R66, UR5 ;  /* 0x0000000542367c20 */ /* 0x020fee0008410000 */
        /* <DEDUP_REMOVED lines=118> */
.L_x_1868:
        /* <DEDUP_REMOVED lines=25> */
.L_x_1867:
[----:B-1----:R-:W-:Y:S01]  /*17bb0*/  FMNMX3.FTZ R5, R117, R124, R126, !PT ;  /* 0x0000007c75057276 */ /* 0x002fe2000781007e */
        /* <DEDUP_REMOVED lines=52> */
[----:B------:R-:W-:Y:S01]  /*17f00*/  FADD.FTZ R4, -R0, R117 ;  /* 0x0000007500047221 */ /* 0x000fe20000010100 */
[----:B------:R-:W-:Y:S01]  /*17f10*/  FSEL R184, R184, RZ, P2 ;  /* 0x000000ffb8b87208 */ /* 0x000fe20001000000 */
        /* <DEDUP_REMOVED lines=19> */
[----:B------:R3:W-:Y:S01]  /*18050*/  MUFU.EX2 R124, R4 ;  /* 0x00000004007c7308 */ /* 0x0007e20000000800 */
[--C-:B------:R-:W-:Y:S01]  /*18060*/  FFMA.FTZ R139, R139, UR4, -R184.reuse ;  /* 0x000000048b8b7c23 */ /* 0x100fe200080108b8 */
[--C-:B------:R-:W-:Y:S01]  /*18070*/  FFMA.FTZ R168, R168, UR4, -R184.reuse ;  /* 0x00000004a8a87c23 */ /* 0x100fe200080108b8 */
[--C-:B------:R-:W-:Y:S07]  /*18080*/  FFMA.FTZ R171, R171, UR4, -R184.reuse ;  /* 0x00000004abab7c23 */ /* 0x100fee00080108b8 */
[----:B------:R-:W-:Y:S01]  /*18090*/  MUFU.EX2 R123, R123 ;  /* 0x0000007b007b7308 */ /* 0x000fe20000000800 */
[--C-:B------:R-:W-:Y:S01]  /*180a0*/  FFMA.FTZ R172, R172, UR4, -R184.reuse ;  /* 0x00000004acac7c23 */ /* 0x100fe200080108b8 */
        /* <DEDUP_REMOVED lines=8> */
[C---:B---3--:R-:W-:Y:S01]  /*18130*/  FMUL.FTZ R4, R52.reuse, R112 ;  /* 0x0000007034047220 */ /* 0x048fe20000410000 */
[C---:B------:R-:W-:Y:S07]  /*18140*/  FMUL.FTZ R11, R3.reuse, R111 ;  /* 0x0000006f030b7220 */ /* 0x040fee0000410000 */
[----:B------:R-:W-:Y:S01]  /*18150*/  MUFU.EX2 R122, R122 ;  /* 0x0000007a007a7308 */ /* 0x000fe20000000800 */
[C---:B------:R-:W-:Y:S01]  /*18160*/  FMUL.FTZ R18, R3.reuse, R102 ;  /* 0x0000006603127220 */ /* 0x040fe20000410000 */
[C---:B------:R-:W-:Y:S01]  /*18170*/  FMUL.FTZ R19, R3.reuse, R103 ;  /* 0x0000006703137220 */ /* 0x040fe20000410000 */
[C---:B------:R-:W-:Y:S07]  /*18180*/  FMUL.FTZ R40, R52.reuse, R76 ;  /* 0x0000004c34287220 */ /* 0x040fee0000410000 */
[----:B------:R-:W2:Y:S01]  /*18190*/  MUFU.EX2 R125, R201 ;  /* 0x000000c9007d7308 */ /* 0x000ea20000000800 */
[----:B------:R-:W-:Y:S01]  /*181a0*/  FMUL.FTZ R41, R52, R77 ;  /* 0x0000004d34297220 */ /* 0x000fe20000410000 */
[C---:B------:R-:W-:Y:S01]  /*181b0*/  FMUL.FTZ R42, R3.reuse, R78 ;  /* 0x0000004e032a7220 */ /* 0x040fe20000410000 */
[C---:B------:R-:W-:Y:S07]  /*181c0*/  FMUL.FTZ R43, R3.reuse, R79 ;  /* 0x0000004f032b7220 */ /* 0x040fee0000410000 */
[----:B------:R3:W4:Y:S01]  /*181d0*/  MUFU.EX2 R126, R5 ;  /* 0x00000005007e7308 */ /* 0x0007220000000800 */
[----:B------:R-:W5:Y:S01]  /*181e0*/  LDSM.16.MT88.4 R76, [R119+0x9400] ;  /* 0x00940000774c783b */ /* 0x000f620000004200 */
[----:B-1----:R-:W-:Y:S01]  /*181f0*/  F2FP.F16.F32.PACK_AB R62, R120, R121 ;  /* 0x00000079783e723e */ /* 0x002fe200000000ff */
[C---:B------:R-:W-:Y:S07]  /*18200*/  FMUL.FTZ R8, R52.reuse, R108 ;  /* 0x0000006c34087220 */ /* 0x040fee0000410000 */
[----:B------:R-:W1:Y:S01]  /*18210*/  MUFU.EX2 R117, R117 ;  /* 0x0000007500757308 */ /* 0x000e620000000800 */
[C---:B------:R-:W-:Y:S01]  /*18220*/  FMUL.FTZ R48, R52.reuse, R68 ;  /* 0x0000004434307220 */ /* 0x040fe20000410000 */
[----:B------:R-:W-:Y:S01]  /*18230*/  FMUL.FTZ R49, R52, R69 ;  /* 0x0000004534317220 */ /* 0x000fe20000410000 */
[C---:B------:R-:W-:Y:S01]  /*18240*/  FMUL.FTZ R50, R3.reuse, R70 ;  /* 0x0000004603327220 */ /* 0x040fe20000410000 */
[----:B------:R-:W-:Y:S01]  /*18250*/  FMUL.FTZ R51, R3, R71 ;  /* 0x0000004703337220 */ /* 0x000fe20000410000 */
[----:B------:R-:W-:Y:S01]  /*18260*/  LDSM.16.MT88.4 R108, [R119+0xac00] ;  /* 0x00ac0000776c783b */ /* 0x000fe20000004200 */
[----:B--2---:R-:W-:Y:S01]  /*18270*/  F2FP.F16.F32.PACK_AB R60, R124, R125 ;  /* 0x0000007d7c3c723e */ /* 0x004fe200000000ff */
[--C-:B------:R-:W-:Y:S01]  /*18280*/  FFMA.FTZ R100, R57, UR4, -R183.reuse ;  /* 0x0000000439647c23 */ /* 0x100fe200080108b7 */
[--C-:B------:R-:W-:Y:S01]  /*18290*/  FFMA.FTZ R101, R58, UR4, -R183.reuse ;  /* 0x000000043a657c23 */ /* 0x100fe200080108b7 */
[C---:B------:R-:W-:Y:S01]  /*182a0*/  FMUL.FTZ R24, R52.reuse, R92 ;  /* 0x0000005c34187220 */ /* 0x040fe20000410000 */
[C---:B---3--:R-:W-:Y:S01]  /*182b0*/  FMUL.FTZ R5, R52.reuse, R113 ;  /* 0x0000007134057220 */ /* 0x048fe20000410000 */
[----:B----4-:R-:W-:Y:S01]  /*182c0*/  F2FP.F16.F32.PACK_AB R61, R123, R126 ;  /* 0x0000007e7b3d723e */ /* 0x010fe200000000ff */
[--C-:B------:R-:W-:Y:S01]  /*182d0*/  FFMA.FTZ R92, R59, UR4, -R184.reuse ;  /* 0x000000043b5c7c23 */ /* 0x100fe200080108b8 */
[----:B------:R-:W-:Y:S01]  /*182e0*/  LDSM.16.MT88.4 R68, [R119+0xb400] ;  /* 0x00b400007744783b */ /* 0x000fe20000004200 */
[----:B-1----:R-:W-:Y:S01]  /*182f0*/  F2FP.F16.F32.PACK_AB R63, R117, R122 ;  /* 0x0000007a753f723e */ /* 0x002fe200000000ff */
[----:B------:R-:W-:Y:S01]  /*18300*/  FMUL.FTZ R25, R52, R93 ;  /* 0x0000005d34197220 */ /* 0x000fe20000410000 */
[----:B------:R-:W-:Y:S01]  /*18310*/  FFMA.FTZ R93, R132, UR4, -R184 ;  /* 0x00000004845d7c23 */ /* 0x000fe200080108b8 */
[C---:B------:R-:W-:Y:S01]  /*18320*/  FMUL.FTZ R26, R3.reuse, R94 ;  /* 0x0000005e031a7220 */ /* 0x040fe20000410000 */
[--C-:B------:R-:W-:Y:S01]  /*18330*/  FFMA.FTZ R94, R54, UR4, -R183.reuse ;  /* 0x00000004365e7c23 */ /* 0x100fe200080108b7 */
[C---:B------:R-:W-:Y:S01]  /*18340*/  FMUL.FTZ R27, R3.reuse, R95 ;  /* 0x0000005f031b7220 */ /* 0x040fe20000410000 */
[----:B------:R-:W-:Y:S01]  /*18350*/  FFMA.FTZ R95, R56, UR4, -R183 ;  /* 0x00000004385f7c23 */ /* 0x000fe200080108b7 */
[C---:B------:R-:W-:Y:S01]  /*18360*/  HMMA.16816.F32 R4, R60.reuse, R12, R4 ;  /* 0x0000000c3c04723c */ /* 0x040fe20000001804 */
[----:B------:R-:W-:Y:S10]  /*18370*/  MUFU.EX2 R135, R135 ;  /* 0x0000008700877308 */ /* 0x000ff40000000800 */
[----:B------:R-:W-:Y:S01]  /*18380*/  MUFU.EX2 R182, R182 ;  /* 0x000000b600b67308 */ /* 0x000fe20000000800 */
[C---:B------:R-:W-:Y:S01]  /*18390*/  FFMA.FTZ R125, R52.reuse, R165, R125 ;  /* 0x000000a5347d7223 */ /* 0x040fe2000001007d */
[C---:B------:R-:W-:Y:S01]  /*183a0*/  FFMA.FTZ R126, R3.reuse, R164, R126 ;  /* 0x000000a4037e7223 */ /* 0x040fe2000001007e */
[C---:B------:R-:W-:Y:S07]  /*183b0*/  HMMA.16816.F32 R8, R60.reuse, R14, R8 ;  /* 0x0000000e3c08723c */ /* 0x040fee0000001808 */
[----:B------:R-:W-:Y:S01]  /*183c0*/  MUFU.EX2 R149, R149 ;  /* 0x0000009500957308 */ /* 0x000fe20000000800 */
[C---:B------:R-:W-:Y:S01]  /*183d0*/  FMUL.FTZ R12, R52.reuse, R104 ;  /* 0x00000068340c7220 */ /* 0x040fe20000410000 */
[----:B------:R-:W-:Y:S01]  /*183e0*/  FMUL.FTZ R13, R52, R105 ;  /* 0x00000069340d7220 */ /* 0x000fe20000410000 */
[C---:B------:R-:W-:Y:S01]  /*183f0*/  FMUL.FTZ R14, R3.reuse, R106 ;  /* 0x0000006a030e7220 */ /* 0x040fe20000410000 */
[----:B------:R-:W-:Y:S01]  /*18400*/  FMUL.FTZ R15, R3, R107 ;  /* 0x0000006b030f7220 */ /* 0x000fe20000410000 */
[----:B------:R-:W-:Y:S01]  /*18410*/  FADD.FTZ R102, R124, R125 ;  /* 0x0000007d7c667221 */ /* 0x000fe20000010000 */
[----:B------:R-:W-:Y:S04]  /*18420*/  FADD.FTZ R103, R123, R126 ;  /* 0x0000007e7b677221 */ /* 0x000fe80000010000 */
[----:B------:R-:W-:Y:S01]  /*18430*/  MUFU.EX2 R124, R100 ;  /* 0x00000064007c7308 */ /* 0x000fe20000000800 */
[----:B------:R-:W-:Y:S01]  /*18440*/  FMUL.FTZ R32, R52, R84 ;  /* 0x0000005434207220 */ /* 0x000fe20000410000 */
[----:B------:R-:W-:Y:S01]  /*18450*/  FADD.FTZ R121, R121, R102 ;  /* 0x0000006679797221 */ /* 0x000fe20000010000 */
[----:B------:R-:W-:Y:S01]  /*18460*/  FADD.FTZ R122, R122, R103 ;  /* 0x000000677a7a7221 */ /* 0x000fe20000010000 */
[C---:B------:R-:W-:Y:S06]  /*18470*/  HMMA.16816.F32 R12, R60.reuse, R20, R12 ;  /* 0x000000143c0c723c */ /* 0x040fec000000180c */
[----:B------:R1:W-:Y:S01]  /*18480*/  MUFU.EX2 R123, R101 ;  /* 0x00000065007b7308 */ /* 0x0003e20000000800 */
[C---:B------:R-:W-:Y:S01]  /*18490*/  FMUL.FTZ R20, R52.reuse, R96 ;  /* 0x0000006034147220 */ /* 0x040fe20000410000 */
[C---:B------:R-:W-:Y:S08]  /*184a0*/  FMUL.FTZ R21, R52.reuse, R97 ;  /* 0x0000006134157220 */ /* 0x040ff00000410000 */
        /* <DEDUP_REMOVED lines=8> */
[----:B------:R-:W-:Y:S01]  /*18530*/  FMUL.FTZ R35, R3, R87 ;  /* 0x0000005703237220 */ /* 0x000fe20000410000 */
[----:B-1----:R-:W-:Y:S01]  /*18540*/  LDSM.16.MT88.4 R100, [R116+0xac00] ;  /* 0x00ac00007464783b */ /* 0x002fe20000004200 */
[--C-:B------:R-:W-:Y:S01]  /*18550*/  FFMA.FTZ R87, R199, UR4, -R184.reuse ;  /* 0x00000004c7577c23 */ /* 0x100fe200080108b8 */
[--C-:B------:R-:W-:Y:S01]  /*18560*/  FFMA.FTZ R86, R197, UR4, -R184.reuse ;  /* 0x00000004c5567c23 */ /* 0x100fe200080108b8 */
[--C-:B------:R-:W-:Y:S01]  /*18570*/  FFMA.FTZ R84, R195, UR4, -R184.reuse ;  /* 0x00000004c3547c23 */ /* 0x100fe200080108b8 */
[C---:B------:R-:W-:Y:S04]  /*18580*/  HMMA.16816.F32 R20, R60.reuse, R28, R20 ;  /* 0x0000001c3c14723c */ /* 0x040fe80000001814 */
[----:B------:R-:W-:Y:S01]  /*18590*/  MUFU.EX2 R139, R139 ;  /* 0x0000008b008b7308 */ /* 0x000fe20000000800 */
[C---:B------:R-:W-:Y:S01]  /*185a0*/  FMUL.FTZ R28, R52.reuse, R88 ;  /* 0x00000058341c7220 */ /* 0x040fe20000410000 */
[----:B------:R-:W-:Y:S08]  /*185b0*/  FMUL.FTZ R29, R52, R89 ;  /* 0x00000059341d7220 */ /* 0x000ff00000410000 */
        /* <DEDUP_REMOVED lines=24> */
[----:B------:R-:W-:Y:S01]  /*18740*/  FFMA.FTZ R104, R55, UR4, -R183 ;  /* 0x0000000437687c23 */ /* 0x000fe200080108b7 */
[----:B------:R-:W2:Y:S06]  /*18750*/  LDSM.16.MT88.4 R80, [R116+0x9400] ;  /* 0x009400007450783b */ /* 0x000eac0000004200 */
[----:B------:R-:W-:Y:S01]  /*18760*/  MUFU.EX2 R98, R98 ;  /* 0x0000006200627308 */ /* 0x000fe20000000800 */
[----:B------:R-:W-:Y:S01]  /*18770*/  FADD.FTZ R121, R120, R121 ;  /* 0x0000007978797221 */ /* 0x000fe20000010000 */
[--C-:B------:R-:W-:Y:S01]  /*18780*/  FFMA.FTZ R89, R200, UR4, -R183.reuse ;  /* 0x00000004c8597c23 */ /* 0x100fe200080108b7 */
[--C-:B------:R-:W-:Y:S01]  /*18790*/  FFMA.FTZ R88, R194, UR4, -R183.reuse ;  /* 0x00000004c2587c23 */ /* 0x100fe200080108b7 */
[C---:B------:R-:W-:Y:S06]  /*187a0*/  HMMA.16816.F32 R36, R60.reuse, R44, R36 ;  /* 0x0000002c3c24723c */ /* 0x040fec0000001824 */
[----:B------:R-:W-:Y:S01]  /*187b0*/  MUFU.EX2 R171, R171 ;  /* 0x000000ab00ab7308 */ /* 0x000fe20000000800 */
[--C-:B------:R-:W-:Y:S01]  /*187c0*/  FFMA.FTZ R90, R198, UR4, -R183.reuse ;  /* 0x00000004c65a7c23 */ /* 0x100fe200080108b7 */
[C---:B------:R-:W-:Y:S01]  /*187d0*/  FMUL.FTZ R44, R52.reuse, R72 ;  /* 0x00000048342c7220 */ /* 0x040fe20000410000 */
[----:B------:R-:W-:Y:S07]  /*187e0*/  FMUL.FTZ R45, R52, R73 ;  /* 0x00000049342d7220 */ /* 0x000fee0000410000 */
[----:B------:R-:W-:Y:S01]  /*187f0*/  MUFU.EX2 R89, R89 ;  /* 0x0000005900597308 */ /* 0x000fe20000000800 */
[--C-:B------:R-:W-:Y:S01]  /*18800*/  FFMA.FTZ R97, R186, UR4, -R183.reuse ;  /* 0x00000004ba617c23 */ /* 0x100fe200080108b7 */
[C---:B------:R-:W-:Y:S08]  /*18810*/  HMMA.16816.F32 R40, R60.reuse, R46, R40 ;  /* 0x0000002e3c28723c */ /* 0x040ff00000001828 */
[----:B------:R-:W3:Y:S01]  /*18820*/  MUFU.EX2 R88, R88 ;  /* 0x0000005800587308 */ /* 0x000ee20000000800 */
[C---:B------:R-:W-:Y:S01]  /*18830*/  FMUL.FTZ R46, R3.reuse, R74 ;  /* 0x0000004a032e7220 */ /* 0x040fe20000410000 */
[----:B------:R-:W-:Y:S01]  /*18840*/  FMUL.FTZ R47, R3, R75 ;  /* 0x0000004b032f7220 */ /* 0x000fe20000410000 */
[--C-:B------:R-:W-:Y:S07]  /*18850*/  FFMA.FTZ R186, R175, UR4, -R183.reuse ;  /* 0x00000004afba7c23 */ /* 0x100fee00080108b7 */
        /* <DEDUP_REMOVED lines=8> */
[----:B------:R-:W-:Y:S01]  /*188e0*/  FFMA.FTZ R170, R170, UR4, -R183 ;  /* 0x00000004aaaa7c23 */ /* 0x000fe200080108b7 */
[----:B------:R-:W-:Y:S07]  /*188f0*/  FADD.FTZ R122, R117, R122 ;  /* 0x0000007a757a7221 */ /* 0x000fee0000010000 */
[----:B------:R-:W-:Y:S01]  /*18900*/  MUFU.EX2 R175, R175 ;  /* 0x000000af00af7308 */ /* 0x000fe20000000800 */
[----:B------:R-:W-:Y:S01]  /*18910*/  HMMA.16816.F32 R48, R60, R66, R48 ;  /* 0x000000423c30723c */ /* 0x000fe20000001830 */
[----:B------:R-:W2:Y:S02]  /*18920*/  LDSM.16.MT88.4 R64, [R116+0xb400] ;  /* 0x00b400007440783b */ /* 0x000ea40000004200 */
[----:B-1----:R-:W-:Y:S06]  /*18930*/  F2FP.F16.F32.PACK_AB R60, R87, R86 ;  /* 0x00000056573c723e */ /* 0x002fec00000000ff */
[----:B------:R-:W-:Y:S01]  /*18940*/  MUFU.EX2 R178, R178 ;  /* 0x000000b200b27308 */ /* 0x000fe20000000800 */
[----:B---3--:R-:W-:Y:S01]  /*18950*/  F2FP.F16.F32.PACK_AB R61, R88, R89 ;  /* 0x00000059583d723e */ /* 0x008fe200000000ff */
[----:B------:R-:W-:Y:S01]  /*18960*/  FADD.FTZ R86, R86, R121 ;  /* 0x0000007956567221 */ /* 0x000fe20000010000 */
[----:B------:R-:W-:Y:S07]  /*18970*/  F2FP.F16.F32.PACK_AB R62, R84, R91 ;  /* 0x0000005b543e723e */ /* 0x000fee00000000ff */
[----:B------:R-:W-:Y:S01]  /*18980*/  MUFU.EX2 R172, R172 ;  /* 0x000000ac00ac7308 */ /* 0x000fe20000000800 */
[----:B----4-:R-:W-:Y:S01]  /*18990*/  F2FP.F16.F32.PACK_AB R63, R85, R90 ;  /* 0x0000005a553f723e */ /* 0x010fe200000000ff */
[----:B------:R-:W-:Y:S01]  /*189a0*/  FADD.FTZ R86, R87, R86 ;  /* 0x0000005657567221 */ /* 0x000fe20000010000 */
[----:B------:R-:W-:Y:S07]  /*189b0*/  FADD.FTZ R89, R89, R122 ;  /* 0x0000007a59597221 */ /* 0x000fee0000010000 */
[----:B------:R-:W-:Y:S01]  /*189c0*/  MUFU.EX2 R169, R169 ;  /* 0x000000a900a97308 */ /* 0x000fe20000000800 */
[----:B------:R-:W-:Y:S01]  /*189d0*/  ISETP.NE.AND P1, PT, R162, RZ, PT ;  /* 0x000000ffa200720c */ /* 0x000fe20003f25270 */
[----:B------:R-:W-:Y:S01]  /*189e0*/  FADD.FTZ R91, R91, R86 ;  /* 0x000000565b5b7221 */ /* 0x000fe20000010000 */
[----:B------:R-:W-:Y:S01]  /*189f0*/  FADD.FTZ R89, R88, R89 ;  /* 0x0000005958597221 */ /* 0x000fe20000010000 */
[C---:B-----5:R-:W-:Y:S06]  /*18a00*/  HMMA.16816.F32 R4, R60.reuse, R76, R4 ;  /* 0x0000004c3c04723c */ /* 0x060fec0000001804 */
[----:B------:R-:W-:Y:S01]  /*18a10*/  MUFU.EX2 R170, R170 ;  /* 0x000000aa00aa7308 */ /* 0x000fe20000000800 */
[----:B------:R-:W-:Y:S01]  /*18a20*/  FADD.FTZ R84, R84, R91 ;  /* 0x0000005b54547221 */ /* 0x000fe20000010000 */
[----:B------:R-:W-:Y:S08]  /*18a30*/  FADD.FTZ R90, R90, R89 ;  /* 0x000000595a5a7221 */ /* 0x000ff00000010000 */
[----:B------:R-:W-:Y:S01]  /*18a40*/  MUFU.EX2 R173, R173 ;  /* 0x000000ad00ad7308 */ /* 0x000fe20000000800 */
[----:B------:R-:W-:Y:S01]  /*18a50*/  MOV R117, R0 ;  /* 0x0000000000757202 */ /* 0x000fe20000000f00 */
[C---:B------:R-:W-:Y:S01]  /*18a60*/  HMMA.16816.F32 R8, R60.reuse, R78, R8 ;  /* 0x0000004e3c08723c */ /* 0x040fe20000001808 */
[----:B------:R-:W-:Y:S07]  /*18a70*/  LDSM.16.MT88.4 R76, [R116+0x9800] ;  /* 0x00980000744c783b */ /* 0x000fee0000004200 */
[----:B------:R-:W-:Y:S01]  /*18a80*/  MUFU.EX2 R174, R174 ;  /* 0x000000ae00ae7308 */ /* 0x000fe20000000800 */
[----:B------:R-:W-:Y:S01]  /*18a90*/  FADD.FTZ R85, R85, R90 ;  /* 0x0000005a55557221 */ /* 0x000fe20000010000 */
[----:B------:R-:W-:Y:S08]  /*18aa0*/  MOV R3, R2 ;  /* 0x0000000200037202 */ /* 0x000ff00000000f00 */
[----:B------:R-:W-:Y:S01]  /*18ab0*/  MUFU.EX2 R133, R133 ;  /* 0x0000008500857308 */ /* 0x000fe20000000800 */
[C---:B--2---:R-:W-:Y:S03]  /*18ac0*/  HMMA.16816.F32 R12, R60.reuse, R80, R12 ;  /* 0x000000503c0c723c */ /* 0x044fe6000000180c */
[--C-:B------:R-:W-:Y:S01]  /*18ad0*/  FFMA.FTZ R81, R190, UR4, -R183.reuse ;  /* 0x00000004be517c23 */ /* 0x100fe200080108b7 */
[----:B------:R-:W-:Y:S04]  /*18ae0*/  FFMA.FTZ R80, R188, UR4, -R183 ;  /* 0x00000004bc507c23 */ /* 0x000fe800080108b7 */
[C---:B------:R-:W-:Y:S01]  /*18af0*/  HMMA.16816.F32 R16, R60.reuse, R82, R16 ;  /* 0x000000523c10723c */ /* 0x040fe20000001810 */
[----:B------:R-:W1:Y:S02]  /*18b00*/  MUFU.EX2 R81, R81 ;  /* 0x0000005100517308 */ /* 0x000e640000000800 */
[--C-:B------:R-:W-:Y:S01]  /*18b10*/  FFMA.FTZ R83, R187, UR4, -R184.reuse ;  /* 0x00000004bb537c23 */ /* 0x100fe200080108b8 */
[----:B------:R-:W-:Y:S07]  /*18b20*/  FFMA.FTZ R82, R185, UR4, -R184 ;  /* 0x00000004b9527c23 */ /* 0x000fee00080108b8 */
[----:B------:R-:W-:Y:S01]  /*18b30*/  MUFU.EX2 R80, R80 ;  /* 0x0000005000507308 */ /* 0x000fe20000000800 */
[C---:B------:R-:W-:Y:S09]  /*18b40*/  HMMA.16816.F32 R20, R60.reuse, R68, R20 ;  /* 0x000000443c14723c */ /* 0x040ff20000001814 */
[----:B------:R-:W-:Y:S10]  /*18b50*/  MUFU.EX2 R83, R83 ;  /* 0x0000005300537308 */ /* 0x000ff40000000800 */
[----:B------:R-:W2:Y:S01]  /*18b60*/  MUFU.EX2 R82, R82 ;  /* 0x0000005200527308 */ /* 0x000ea20000000800 */
[C---:B------:R-:W-:Y:S01]  /*18b70*/  HMMA.16816.F32 R24, R60.reuse, R70, R24 ;  /* 0x000000463c18723c */ /* 0x040fe20000001818 */
[----:B------:R-:W3:Y:S07]  /*18b80*/  LDSM.16.MT88.4 R68, [R116+0xd400] ;  /* 0x00d400007444783b */ /* 0x000eee0000004200 */
[C---:B------:R-:W-:Y:S08]  /*18b90*/  HMMA.16816.F32 R28, R60.reuse, R64, R28 ;  /* 0x000000403c1c723c */ /* 0x040ff0000000181c */
[C---:B------:R-:W-:Y:S01]  /*18ba0*/  HMMA.16816.F32 R32, R60.reuse, R66, R32 ;  /* 0x000000423c20723c */ /* 0x040fe20000001820 */
[----:B------:R-:W4:Y:S07]  /*18bb0*/  LDSM.16.MT88.4 R64, [R119+0x9800] ;  /* 0x009800007740783b */ /* 0x000f2e0000004200 */
[C---:B------:R-:W-:Y:S08]  /*18bc0*/  HMMA.16816.F32 R36, R60.reuse, R72, R36 ;  /* 0x000000483c24723c */ /* 0x040ff00000001824 */
[C---:B------:R-:W-:Y:S01]  /*18bd0*/  HMMA.16816.F32 R40, R60.reuse, R74, R40 ;  /* 0x0000004a3c28723c */ /* 0x040fe20000001828 */
[----:B------:R-:W-:Y:S07]  /*18be0*/  LDSM.16.MT88.4 R72, [R119+0xd800] ;  /* 0x00d800007748783b */ /* 0x000fee0000004200 */
[C---:B---3--:R-:W-:Y:S08]  /*18bf0*/  HMMA.16816.F32 R44, R60.reuse, R68, R44 ;  /* 0x000000443c2c723c */ /* 0x048ff0000000182c */
[----:B------:R-:W-:Y:S01]  /*18c00*/  HMMA.16816.F32 R48, R60, R70, R48 ;  /* 0x000000463c30723c */ /* 0x000fe20000001830 */
[----:B------:R-:W3:Y:S02]  /*18c10*/  LDSM.16.MT88.4 R68, [R119+0xb800] ;  /* 0x00b800007744783b */ /* 0x000ee40000004200 */
[----:B------:R-:W-:Y:S01]  /*18c20*/  F2FP.F16.F32.PACK_AB R60, R98, R99 ;  /* 0x00000063623c723e */ /* 0x000fe200000000ff */
[----:B------:R-:W-:Y:S01]  /*18c30*/  FADD.FTZ R99, R99, R84 ;  /* 0x0000005463637221 */ /* 0x000fe20000010000 */
[----:B-1----:R-:W-:Y:S01]  /*18c40*/  F2FP.F16.F32.PACK_AB R61, R81, R96 ;  /* 0x00000060513d723e */ /* 0x002fe200000000ff */
[----:B------:R-:W-:Y:S01]  /*18c50*/  FADD.FTZ R96, R96, R85 ;  /* 0x0000005560607221 */ /* 0x000fe20000010000 */
[----:B--2---:R-:W-:Y:S01]  /*18c60*/  F2FP.F16.F32.PACK_AB R62, R82, R83 ;  /* 0x00000053523e723e */ /* 0x004fe200000000ff */
[----:B------:R-:W-:Y:S01]  /*18c70*/  FADD.FTZ R98, R98, R99 ;  /* 0x0000006362627221 */ /* 0x000fe20000010000 */
[----:B------:R-:W-:Y:S01]  /*18c80*/  F2FP.F16.F32.PACK_AB R63, R97, R80 ;  /* 0x00000050613f723e */ /* 0x000fe200000000ff */
[----:B------:R-:W-:Y:S01]  /*18c90*/  LDSM.16.MT88.4 R84, [R116+0xcc00] ;  /* 0x00cc00007454783b */ /* 0x000fe20000004200 */
[----:B------:R-:W-:Y:S01]  /*18ca0*/  FADD.FTZ R81, R81, R96 ;  /* 0x0000006051517221 */ /* 0x000fe20000010000 */
[----:B------:R-:W-:Y:S03]  /*18cb0*/  FADD.FTZ R83, R83, R98 ;  /* 0x0000006253537221 */ /* 0x000fe60000010000 */
[----:B------:R-:W-:Y:S01]  /*18cc0*/  FADD.FTZ R80, R80, R81 ;  /* 0x0000005150507221 */ /* 0x000fe20000010000 */
[C---:B----4-:R-:W-:Y:S03]  /*18cd0*/  HMMA.16816.F32 R4, R60.reuse, R64, R4 ;  /* 0x000000403c04723c */ /* 0x050fe60000001804 */
[----:B------:R-:W-:Y:S01]  /*18ce0*/  FADD.FTZ R82, R82, R83 ;  /* 0x0000005352527221 */ /* 0x000fe20000010000 */
[----:B------:R-:W-:Y:S04]  /*18cf0*/  FADD.FTZ R97, R97, R80 ;  /* 0x0000005061617221 */ /* 0x000fe80000010000 */
[C---:B------:R-:W-:Y:S01]  /*18d00*/  HMMA.16816.F32 R8, R60.reuse, R66, R8 ;  /* 0x000000423c08723c */ /* 0x040fe20000001808 */
[----:B------:R-:W1:Y:S07]  /*18d10*/  LDSM.16.MT88.4 R64, [R116+0xb800] ;  /* 0x00b800007440783b */ /* 0x000e6e0000004200 */
[C---:B------:R-:W-:Y:S08]  /*18d20*/  HMMA.16816.F32 R12, R60.reuse, R76, R12 ;  /* 0x0000004c3c0c723c */ /* 0x040ff0000000180c */
        /* <DEDUP_REMOVED lines=11> */
[C---:B--2---:R-:W-:Y:S08]  /*18de0*/  HMMA.16816.F32 R44, R60.reuse, R68, R44 ;  /* 0x000000443c2c723c */ /* 0x044ff0000000182c */
[----:B------:R-:W-:Y:S01]  /*18df0*/  HMMA.16816.F32 R48, R60, R70, R48 ;  /* 0x000000463c30723c */ /* 0x000fe20000001830 */
[----:B------:R-:W2:Y:S02]  /*18e00*/  LDSM.16.MT88.4 R68, [R119+0xbc00] ;  /* 0x00bc00007744783b */ /* 0x000ea40000004200 */
[----:B------:R-:W-:Y:S01]  /*18e10*/  F2FP.F16.F32.PACK_AB R60, R182, R135 ;  /* 0x00000087b63c723e */ /* 0x000fe200000000ff */
[----:B------:R-:W-:Y:S01]  /*18e20*/  FADD.FTZ R135, R135, R82 ;  /* 0x0000005287877221 */ /* 0x000fe20000010000 */
[C---:B------:R-:W-:Y:S01]  /*18e30*/  F2FP.F16.F32.PACK_AB R61, R149.reuse, R186 ;  /* 0x000000ba953d723e */ /* 0x040fe200000000ff */
        /* <DEDUP_REMOVED lines=12> */
[C---:B------:R-:W-:Y:S08]  /*18f00*/  HMMA.16816.F32 R12, R60.reuse, R76, R12 ;  /* 0x0000004c3c0c723c */ /* 0x040ff0000000180c */
        /* <DEDUP_REMOVED lines=8> */
[C---:B------:R-:W-:Y:S03]  /*18f90*/  HMMA.16816.F32 R36, R60.reuse, R72, R36 ;  /* 0x000000483c24723c */ /* 0x040fe60000001824 */
[--C-:B------:R-:W-:Y:S01]  /*18fa0*/  FFMA.FTZ R73, R137, UR4, -R184.reuse ;  /* 0x0000000489497c23 */ /* 0x100fe200080108b8 */
[--C-:B------:R-:W-:Y:S01]  /*18fb0*/  FFMA.FTZ R72, R138, UR4, -R183.reuse ;  /* 0x000000048a487c23 */ /* 0x100fe200080108b7 */
[--C-:B------:R-:W-:Y:S01]  /*18fc0*/  FFMA.FTZ R138, R143, UR4, -R183.reuse ;  /* 0x000000048f8a7c23 */ /* 0x100fe200080108b7 */
[--C-:B------:R-:W-:Y:S01]  /*18fd0*/  FFMA.FTZ R143, R166, UR4, -R183.reuse ;  /* 0x00000004a68f7c23 */ /* 0x100fe200080108b7 */
[----:B------:R-:W-:Y:S01]  /*18fe0*/  MUFU.EX2 R132, R73 ;  /* 0x0000004900847308 */ /* 0x000fe20000000800 */
[C---:B------:R-:W-:Y:S03]  /*18ff0*/  HMMA.16816.F32 R40, R60.reuse, R74, R40 ;  /* 0x0000004a3c28723c */ /* 0x040fe60000001828 */
[--C-:B------:R-:W-:Y:S01]  /*19000*/  FFMA.FTZ R74, R128, UR4, -R183.reuse ;  /* 0x00000004804a7c23 */ /* 0x100fe200080108b7 */
[--C-:B------:R-:W-:Y:S01]  /*19010*/  FFMA.FTZ R75, R130, UR4, -R184.reuse ;  /* 0x00000004824b7c23 */ /* 0x100fe200080108b8 */
[--C-:B------:R-:W-:Y:S01]  /*19020*/  FFMA.FTZ R128, R129, UR4, -R183.reuse ;  /* 0x0000000481807c23 */ /* 0x100fe200080108b7 */
[--C-:B------:R-:W-:Y:S01]  /*19030*/  FFMA.FTZ R130, R127, UR4, -R184.reuse ;  /* 0x000000047f827c23 */ /* 0x100fe200080108b8 */
[--C-:B------:R-:W-:Y:S01]  /*19040*/  FFMA.FTZ R129, R136, UR4, -R184.reuse ;  /* 0x0000000488817c23 */ /* 0x100fe200080108b8 */
[C---:B---3--:R-:W-:Y:S01]  /*19050*/  HMMA.16816.F32 R44, R60.reuse, R76, R44 ;  /* 0x0000004c3c2c723c */ /* 0x048fe2000000182c */
[----:B------:R-:W-:Y:S02]  /*19060*/  MUFU.EX2 R127, R75 ;  /* 0x0000004b007f7308 */ /* 0x000fe40000000800 */
[--C-:B------:R-:W-:Y:S01]  /*19070*/  FFMA.FTZ R136, R142, UR4, -R184.reuse ;  /* 0x000000048e887c23 */ /* 0x100fe200080108b8 */
[--C-:B------:R-:W-:Y:S01]  /*19080*/  FFMA.FTZ R142, R167, UR4, -R184.reuse ;  /* 0x00000004a78e7c23 */ /* 0x100fe200080108b8 */
[----:B------:R-:W-:Y:S06]  /*19090*/  FFMA.FTZ R184, R134, UR4, -R184 ;  /* 0x0000000486b87c23 */ /* 0x000fec00080108b8 */
[----:B------:R-:W-:Y:S01]  /*190a0*/  MUFU.EX2 R137, R74 ;  /* 0x0000004a00897308 */ /* 0x000fe20000000800 */
[--C-:B------:R-:W-:Y:S01]  /*190b0*/  FFMA.FTZ R167, R140, UR4, -R183.reuse ;  /* 0x000000048ca77c23 */ /* 0x100fe200080108b7 */
[----:B------:R-:W-:Y:S01]  /*190c0*/  HMMA.16816.F32 R48, R60, R78, R48 ;  /* 0x0000004e3c30723c */ /* 0x000fe20000001830 */
[----:B------:R-:W2:Y:S07]  /*190d0*/  LDSM.16.MT88.4 R60, [R119+0xc000] ;  /* 0x00c00000773c783b */ /* 0x000eae0000004200 */
[----:B------:R-:W3:Y:S01]  /*190e0*/  MUFU.EX2 R134, R72 ;  /* 0x0000004800867308 */ /* 0x000ee20000000800 */
[--C-:B------:R-:W-:Y:S01]  /*190f0*/  FFMA.FTZ R140, R141, UR4, -R183.reuse ;  /* 0x000000048d8c7c23 */ /* 0x100fe200080108b7 */
[----:B------:R-:W-:Y:S08]  /*19100*/  FFMA.FTZ R183, R53, UR4, -R183 ;  /* 0x0000000435b77c23 */ /* 0x000ff000080108b7 */
[----:B------:R-:W4:Y:S01]  /*19110*/  MUFU.EX2 R130, R130 ;  /* 0x0000008200827308 */ /* 0x000f220000000800 */
[----:B------:R-:W-:Y:S09]  /*19120*/  LDSM.16.MT88.4 R76, [R119+0xe800] ;  /* 0x00e80000774c783b */ /* 0x000ff20000004200 */
[----:B------:R-:W5:Y:S10]  /*19130*/  MUFU.EX2 R128, R128 ;  /* 0x0000008000807308 */ /* 0x000f740000000800 */
[----:B------:R-:W1:Y:S01]  /*19140*/  MUFU.EX2 R129, R129 ;  /* 0x0000008100817308 */ /* 0x000e620000000800 */
[----:B---3--:R-:W-:Y:S01]  /*19150*/  F2FP.F16.F32.PACK_AB R59, R131, R134 ;  /* 0x00000086833b723e */ /* 0x008fe200000000ff */
[----:B------:R-:W3:Y:S08]  /*19160*/  LDSM.16.MT88.4 R72, [R116+0xc000] ;  /* 0x00c000007448783b */ /* 0x000ef00000004200 */
[----:B------:R-:W2:Y:S01]  /*19170*/  MUFU.EX2 R136, R136 ;  /* 0x0000008800887308 */ /* 0x000ea20000000800 */
[----:B----4-:R-:W-:Y:S01]  /*19180*/  F2FP.F16.F32.PACK_AB R56, R130, R127 ;  /* 0x0000007f8238723e */ /* 0x010fe200000000ff */
[----:B------:R-:W-:Y:S08]  /*19190*/  FADD.FTZ R127, R127, R176 ;  /* 0x000000b07f7f7221 */ /* 0x000ff00000010000 */
[----:B------:R-:W-:Y:S01]  /*191a0*/  MUFU.EX2 R167, R167 ;  /* 0x000000a700a77308 */ /* 0x000fe20000000800 */
[----:B-----5:R-:W-:Y:S01]  /*191b0*/  F2FP.F16.F32.PACK_AB R57, R128, R137 ;  /* 0x000000898039723e */ /* 0x020fe200000000ff */
[----:B------:R-:W-:Y:S08]  /*191c0*/  FADD.FTZ R137, R137, R178 ;  /* 0x000000b289897221 */ /* 0x000ff00000010000 */
[----:B------:R-:W4:Y:S01]  /*191d0*/  MUFU.EX2 R140, R140 ;  /* 0x0000008c008c7308 */ /* 0x000f220000000800 */
[----:B------:R-:W-:Y:S01]  /*191e0*/  FADD.FTZ R130, R130, R127 ;  /* 0x0000007f82827221 */ /* 0x000fe20000010000 */
[----:B-1----:R-:W-:Y:S01]  /*191f0*/  F2FP.F16.F32.PACK_AB R58, R132, R129 ;  /* 0x00000081843a723e */ /* 0x002fe200000000ff */
[----:B------:R-:W-:Y:S07]  /*19200*/  FADD.FTZ R137, R128, R137 ;  /* 0x0000008980897221 */ /* 0x000fee0000010000 */
[----:B------:R-:W-:Y:S01]  /*19210*/  MUFU.EX2 R142, R142 ;  /* 0x0000008e008e7308 */ /* 0x000fe20000000800 */
[----:B------:R-:W-:Y:S01]  /*19220*/  FADD.FTZ R129, R129, R130 ;  /* 0x0000008281817221 */ /* 0x000fe20000010000 */
[----:B--2---:R-:W-:Y:S01]  /*19230*/  F2FP.F16.F32.PACK_AB R52, R136, R139 ;  /* 0x0000008b8834723e */ /* 0x004fe200000000ff */
[----:B------:R-:W-:Y:S07]  /*19240*/  FADD.FTZ R134, R134, R137 ;  /* 0x0000008986867221 */ /* 0x000fee0000010000 */
[----:B------:R-:W1:Y:S01]  /*19250*/  MUFU.EX2 R141, R168 ;  /* 0x000000a8008d7308 */ /* 0x000e620000000800 */
[C---:B------:R-:W-:Y:S09]  /*19260*/  HMMA.16816.F32 R4, R56.reuse, R64, R4 ;  /* 0x000000403804723c */ /* 0x040ff20000001804 */
[----:B------:R-:W-:Y:S01]  /*19270*/  MUFU.EX2 R138, R138 ;  /* 0x0000008a008a7308 */ /* 0x000fe20000000800 */
[----:B----4-:R-:W-:Y:S01]  /*19280*/  F2FP.F16.F32.PACK_AB R53, R140, R167 ;  /* 0x000000a78c35723e */ /* 0x010fe200000000ff */
[----:B------:R-:W-:Y:S08]  /*19290*/  FADD.FTZ R132, R132, R129 ;  /* 0x0000008184847221 */ /* 0x000ff00000010000 */
[----:B------:R-:W2:Y:S01]  /*192a0*/  MUFU.EX2 R143, R143 ;  /* 0x0000008f008f7308 */ /* 0x000ea20000000800 */
[C---:B------:R-:W-:Y:S01]  /*192b0*/  HMMA.16816.F32 R8, R56.reuse, R66, R8 ;  /* 0x000000423808723c */ /* 0x040fe20000001808 */
[----:B------:R-:W4:Y:S08]  /*192c0*/  LDSM.16.MT88.4 R64, [R119+0xe000] ;  /* 0x00e000007740783b */ /* 0x000f300000004200 */
[----:B------:R-:W-:Y:S01]  /*192d0*/  MUFU.EX2 R184, R184 ;  /* 0x000000b800b87308 */ /* 0x000fe20000000800 */
[----:B------:R-:W-:Y:S01]  /*192e0*/  FADD.FTZ R134, R131, R134 ;  /* 0x0000008683867221 */ /* 0x000fe20000010000 */
[----:B-1----:R-:W-:Y:S08]  /*192f0*/  F2FP.F16.F32.PACK_AB R54, R141, R142 ;  /* 0x0000008e8d36723e */ /* 0x002ff000000000ff */
[----:B------:R-:W-:Y:S01]  /*19300*/  MUFU.EX2 R183, R183 ;  /* 0x000000b700b77308 */ /* 0x000fe20000000800 */
[C---:B------:R-:W-:Y:S03]  /*19310*/  HMMA.16816.F32 R12, R56.reuse, R68, R12 ;  /* 0x00000044380c723c */ /* 0x040fe6000000180c */
[----:B------:R-:W-:Y:S01]  /*19320*/  FADD.FTZ R167, R167, R134 ;  /* 0x00000086a7a77221 */ /* 0x000fe20000010000 */
[C---:B--2---:R-:W-:Y:S03]  /*19330*/  F2FP.F16.F32.PACK_AB R55, R143.reuse, R138 ;  /* 0x0000008a8f37723e */ /* 0x044fe600000000ff */
[----:B------:R-:W-:Y:S01]  /*19340*/  FADD.FTZ R167, R140, R167 ;  /* 0x000000a78ca77221 */ /* 0x000fe20000010000 */
[C---:B------:R-:W-:Y:S01]  /*19350*/  HMMA.16816.F32 R16, R56.reuse, R70, R16 ;  /* 0x000000463810723c */ /* 0x040fe20000001810 */
[----:B------:R-:W1:Y:S02]  /*19360*/  LDSM.16.MT88.4 R68, [R116+0xe000] ;  /* 0x00e000007444783b */ /* 0x000e640000004200 */
[----:B------:R-:W-:Y:S04]  /*19370*/  FADD.FTZ R138, R138, R167 ;  /* 0x000000a78a8a7221 */ /* 0x000fe80000010000 */
[----:B------:R-:W-:Y:S01]  /*19380*/  FADD.FTZ R138, R143, R138 ;  /* 0x0000008a8f8a7221 */ /* 0x000fe20000010000 */
[C---:B------:R-:W-:Y:S08]  /*19390*/  HMMA.16816.F32 R20, R56.reuse, R60, R20 ;  /* 0x0000003c3814723c */ /* 0x040ff00000001814 */
[C---:B------:R-:W-:Y:S01]  /*193a0*/  HMMA.16816.F32 R24, R56.reuse, R62, R24 ;  /* 0x0000003e3818723c */ /* 0x040fe20000001818 */
[----:B------:R-:W2:Y:S07]  /*193b0*/  LDSM.16.MT88.4 R60, [R119+0xa400] ;  /* 0x00a40000773c783b */ /* 0x000eae0000004200 */
[C---:B---3--:R-:W-:Y:S08]  /*193c0*/  HMMA.16816.F32 R28, R56.reuse, R72, R28 ;  /* 0x00000048381c723c */ /* 0x048ff0000000181c */
[C---:B------:R-:W-:Y:S01]  /*193d0*/  HMMA.16816.F32 R32, R56.reuse, R74, R32 ;  /* 0x0000004a3820723c */ /* 0x040fe20000001820 */
[----:B------:R-:W-:Y:S07]  /*193e0*/  LDSM.16.MT88.4 R72, [R119+0xc400] ;  /* 0x00c400007748783b */ /* 0x000fee0000004200 */
[C---:B----4-:R-:W-:Y:S08]  /*193f0*/  HMMA.16816.F32 R36, R56.reuse, R64, R36 ;  /* 0x000000403824723c */ /* 0x050ff00000001824 */
[C---:B------:R-:W-:Y:S01]  /*19400*/  HMMA.16816.F32 R40, R56.reuse, R66, R40 ;  /* 0x000000423828723c */ /* 0x040fe20000001828 */
[----:B------:R-:W3:Y:S07]  /*19410*/  LDSM.16.MT88.4 R64, [R116+0xa400] ;  /* 0x00a400007440783b */ /* 0x000eee0000004200 */
[C---:B-1----:R-:W-:Y:S08]  /*19420*/  HMMA.16816.F32 R44, R56.reuse, R68, R44 ;  /* 0x00000044382c723c */ /* 0x042ff0000000182c */
[----:B------:R-:W-:Y:S01]  /*19430*/  HMMA.16816.F32 R48, R56, R70, R48 ;  /* 0x000000463830723c */ /* 0x000fe20000001830 */
[----:B------:R-:W1:Y:S07]  /*19440*/  LDSM.16.MT88.4 R56, [R116+0xc400] ;  /* 0x00c400007438783b */ /* 0x000e6e0000004200 */
[C---:B--2---:R-:W-:Y:S01]  /*19450*/  HMMA.16816.F32 R4, R52.reuse, R60, R4 ;  /* 0x0000003c3404723c */ /* 0x044fe20000001804 */
[----:B------:R-:W2:Y:S07]  /*19460*/  LDSM.16.MT88.4 R68, [R119+0xe400] ;  /* 0x00e400007744783b */ /* 0x000eae0000004200 */
[C---:B------:R-:W-:Y:S01]  /*19470*/  HMMA.16816.F32 R8, R52.reuse, R62, R8 ;  /* 0x0000003e3408723c */ /* 0x040fe20000001808 */
[----:B------:R-:W4:Y:S07]  /*19480*/  LDSM.16.MT88.4 R60, [R116+0xe400] ;  /* 0x00e40000743c783b */ /* 0x000f2e0000004200 */
[C---:B---3--:R-:W-:Y:S08]  /*19490*/  HMMA.16816.F32 R12, R52.reuse, R64, R12 ;  /* 0x00000040340c723c */ /* 0x048ff0000000180c */
[C---:B------:R-:W-:Y:S01]  /*194a0*/  HMMA.16816.F32 R16, R52.reuse, R66, R16 ;  /* 0x000000423410723c */ /* 0x040fe20000001810 */
[----:B------:R-:W-:Y:S07]  /*194b0*/  LDSM.16.MT88.4 R64, [R116+0xa800] ;  /* 0x00a800007440783b */ /* 0x000fee0000004200 */
        /* <DEDUP_REMOVED lines=16> */
[C---:B------:R-:W-:Y:S01]  /*195c0*/  F2FP.F16.F32.PACK_AB R55, R123.reuse, R124 ;  /* 0x0000007c7b37723e */ /* 0x040fe200000000ff */
[----:B------:R-:W-:Y:S04]  /*195d0*/  FADD.FTZ R169, R170, R169 ;  /* 0x000000a9aaa97221 */ /* 0x000fe80000010000 */
[----:B------:R-:W-:Y:S02]  /*195e0*/  FADD.FTZ R124, R124, R169 ;  /* 0x000000a97c7c7221 */ /* 0x000fe40000010000 */
[C---:B-1----:R-:W-:Y:S01]  /*195f0*/  HMMA.16816.F32 R4, R52.reuse, R56, R4 ;  /* 0x000000383404723c */ /* 0x042fe20000001804 */
[----:B------:R-:W-:Y:S02]  /*19600*/  MUFU.EX2 R56, R92 ;  /* 0x0000005c00387308 */ /* 0x000fe40000000800 */
[----:B------:R-:W-:Y:S08]  /*19610*/  FADD.FTZ R124, R123, R124 ;  /* 0x0000007c7b7c7221 */ /* 0x000ff00000010000 */
[----:B------:R-:W1:Y:S01]  /*19620*/  MUFU.EX2 R57, R93 ;  /* 0x0000005d00397308 */ /* 0x000e620000000800 */
[C---:B------:R-:W-:Y:S09]  /*19630*/  HMMA.16816.F32 R8, R52.reuse, R58, R8 ;  /* 0x0000003a3408723c */ /* 0x040ff20000001808 */
[----:B------:R-:W-:Y:S10]  /*19640*/  MUFU.EX2 R59, R95 ;  /* 0x0000005f003b7308 */ /* 0x000ff40000000800 */
[----:B------:R-:W4:Y:S01]  /*19650*/  MUFU.EX2 R58, R104 ;  /* 0x00000068003a7308 */ /* 0x000f220000000800 */
[C---:B------:R-:W-:Y:S09]  /*19660*/  HMMA.16816.F32 R12, R52.reuse, R64, R12 ;  /* 0x00000040340c723c */ /* 0x040ff2000000180c */
[----:B------:R5:W3:Y:S01]  /*19670*/  MUFU.EX2 R64, R94 ;  /* 0x0000005e00407308 */ /* 0x000ae20000000800 */
[C---:B------:R-:W-:Y:S01]  /*19680*/  HMMA.16816.F32 R16, R52.reuse, R66, R16 ;  /* 0x000000423410723c */ /* 0x040fe20000001810 */
[----:B-----5:R-:W5:Y:S07]  /*19690*/  LDSM.16.MT88.4 R92, [R119+0xcc00] ;  /* 0x00cc0000775c783b */ /* 0x020f6e0000004200 */
[C---:B--2---:R-:W-:Y:S03]  /*196a0*/  HMMA.16816.F32 R20, R52.reuse, R68, R20 ;  /* 0x000000443414723c */ /* 0x044fe60000001814 */
[----:B-1----:R-:W-:Y:S02]  /*196b0*/  F2FP.F16.F32.PACK_AB R68, R57, R56 ;  /* 0x000000383944723e */ /* 0x002fe400000000ff */
[----:B----4-:R-:W-:Y:S01]  /*196c0*/  F2FP.F16.F32.PACK_AB R69, R58, R59 ;  /* 0x0000003b3a45723e */ /* 0x010fe200000000ff */
[----:B------:R-:W-:Y:S02]  /*196d0*/  FADD.FTZ R59, R59, R124 ;  /* 0x0000007c3b3b7221 */ /* 0x000fe40000010000 */
        /* <DEDUP_REMOVED lines=13> */
[C---:B------:R-:W-:Y:S01]  /*197b0*/  HMMA.16816.F32 R112, R68.reuse, R108, R4 ;  /* 0x0000006c4470723c */ /* 0x040fe20000001804 */
[----:B------:R-:W2:Y:S07]  /*197c0*/  LDSM.16.MT88.4 R4, [R116+0xec00] ;  /* 0x00ec00007404783b */ /* 0x000eae0000004200 */
        /* <DEDUP_REMOVED lines=9> */
[C---:B-----5:R-:W-:Y:S03]  /*19860*/  HMMA.16816.F32 R96, R68.reuse, R92, R20 ;  /* 0x0000005c4460723c */ /* 0x060fe60000001814 */
[----:B------:R-:W-:Y:S04]  /*19870*/  FADD.FTZ R9, R173, R172 ;  /* 0x000000acad097221 */ /* 0x000fe80000010000 */
[----:B------:R-:W-:Y:S01]  /*19880*/  FADD.FTZ R9, R174, R9 ;  /* 0x00000009ae097221 */ /* 0x000fe20000010000 */
[C---:B------:R-:W-:Y:S08]  /*19890*/  HMMA.16816.F32 R92, R68.reuse, R94, R24 ;  /* 0x0000005e445c723c */ /* 0x040ff00000001818 */
[C---:B------:R-:W-:Y:S08]  /*198a0*/  HMMA.16816.F32 R88, R68.reuse, R84, R28 ;  /* 0x000000544458723c */ /* 0x040ff0000000181c */
[C---:B------:R-:W-:Y:S08]  /*198b0*/  HMMA.16816.F32 R84, R68.reuse, R86, R32 ;  /* 0x000000564454723c */ /* 0x040ff00000001820 */
[C---:B-1----:R-:W-:Y:S08]  /*198c0*/  HMMA.16816.F32 R80, R68.reuse, R76, R36 ;  /* 0x0000004c4450723c */ /* 0x042ff00000001824 */
[C---:B------:R-:W-:Y:S08]  /*198d0*/  HMMA.16816.F32 R76, R68.reuse, R78, R40 ;  /* 0x0000004e444c723c */ /* 0x040ff00000001828 */
[C---:B--2---:R-:W-:Y:S03]  /*198e0*/  HMMA.16816.F32 R72, R68.reuse, R4, R44 ;  /* 0x000000044448723c */ /* 0x044fe6000000182c */
[----:B------:R-:W-:Y:S04]  /*198f0*/  FADD.FTZ R4, R56, R9 ;  /* 0x0000000938047221 */ /* 0x000fe80000010000 */
[----:B------:R-:W-:Y:S01]  /*19900*/  FADD.FTZ R4, R57, R4 ;  /* 0x0000000439047221 */ /* 0x000fe20000010000 */
[----:B------:R-:W-:Y:S03]  /*19910*/  HMMA.16816.F32 R68, R68, R6, R48 ;  /* 0x000000064444723c */ /* 0x000fe60000001830 */
[----:B------:R-:W-:Y:S04]  /*19920*/  FADD.FTZ R133, R133, R4 ;  /* 0x0000000485857221 */ /* 0x000fe80000010000 */
[----:B------:R-:W-:Y:S01]  /*19930*/  FADD.FTZ R165, R184, R133 ;  /* 0x00000085b8a57221 */ /* 0x000fe20000010000 */
[----:B------:R-:W-:Y:S01]  /*19940*/  @!UPT UIADD3 URZ, UPT, UPT, URZ, URZ, URZ ;  /* 0x000000fffffff290 */ /* 0x000fe2000fffe0ff */
[----:B------:R-:W-:Y:S11]  /*19950*/  @P1 BRA `(.L_x_1869) ;  /* 0xffffffc400101947 */ /* 0x000ff6000383ffff */
.L_x_1865:
        /* <DEDUP_REMOVED lines=20> */
[----:B------:R-:W-:Y:S01]  /*19aa0*/  LOP3.LUT R10, R5, 0xc0, RZ, 0xc0, !PT ;  /* 0x000000c0050a7812 */ /* 0x000fe200078ec0ff */
[----:B---3--:R-:W-:Y:S02]  /*19ab0*/  FADD.FTZ R6, R11, R6 ;  /* 0x000000060b067221 */ /* 0x008fe40000010000 */
[----:B------:R-:W2:Y:S01]  /*19ac0*/  MUFU.RCP R9, R7 ;  /* 0x0000000700097308 */ /* 0x000ea20000001000 */
[----:B------:R-:W-:-:S02]  /*19ad0*/  FSETP.NE.FTZ.AND P4, PT, R7, RZ, PT ;  /* 0x000000ff0700720b */ /* 0x000fc40003f95000 */
[----:B------:R-:W-:Y:S02]  /*19ae0*/  LOP3.LUT R3, R10, 0x18, R153, 0xf8, !PT ;  /* 0x000000180a037812 */ /* 0x000fe400078ef899 */
[----:B------:R-:W-:Y:S02]  /*19af0*/  FSETP.NE.FTZ.AND P3, PT, R6, RZ, PT ;  /* 0x000000ff0600720b */ /* 0x000fe40003f75000 */
[----:B------:R-:W-:Y:S01]  /*19b00*/  LOP3.LUT R3, R4, R3, RZ, 0xfc, !PT ;  /* 0x0000000304037212 */ /* 0x000fe200078efcff */
[----:B------:R-:W3:Y:S01]  /*19b10*/  MUFU.RCP R8, R6 ;  /* 0x0000000600087308 */ /* 0x000ee20000001000 */
[----:B------:R-:W-:Y:S02]  /*19b20*/  SHF.L.U32 R4, R153, 0x2, RZ ;  /* 0x0000000299047819 */ /* 0x000fe400000006ff */
[----:B------:R-:W-:Y:S02]  /*19b30*/  LEA R11, R3, UR4, 0x1 ;  /* 0x00000004030b7c11 */ /* 0x000fe4000f8e08ff */
[C---:B------:R-:W-:Y:S01]  /*19b40*/  LOP3.LUT R5, R4.reuse, 0x20, RZ, 0xc0, !PT ;  /* 0x0000002004057812 */ /* 0x040fe200078ec0ff */
[----:B------:R-:W5:Y:S01]  /*19b50*/  LDC.U8 R3, c[0x0][0x548] ;  /* 0x00015200ff037b82 */ /* 0x000f620000000000 */
[----:B------:R-:W-:Y:S01]  /*19b60*/  LOP3.LUT R4, R4, 0x40, RZ, 0xc0, !PT ;  /* 0x0000004004047812 */ /* 0x000fe200078ec0ff */
[----:B------:R-:W4:Y:S01]  /*19b70*/  @P4 MUFU.LG2 R7, R7 ;  /* 0x0000000700074308 */ /* 0x000f220000000c00 */
[----:B------:R-:W-:-:S02]  /*19b80*/  IADD3 R13, PT, PT, R11, -R5, RZ ;  /* 0x800000050b0d7210 */ /* 0x000fc40007ffe0ff */
[----:B--2---:R-:W-:Y:S02]  /*19b90*/  FSEL R9, R9, 1, P4 ;  /* 0x3f80000009097808 */ /* 0x004fe40002000000 */
[-C--:B------:R-:W-:Y:S01]  /*19ba0*/  IADD3 R15, PT, PT, R11, -R4.reuse, RZ ;  /* 0x800000040b0f7210 */ /* 0x080fe20007ffe0ff */
[----:B------:R-:W2:Y:S01]  /*19bb0*/  @P4 LDC R25, c[0x0][0x458] ;  /* 0x00011600ff194b82 */ /* 0x000ea20000000800 */
        /* <DEDUP_REMOVED lines=65> */
[----:B------:R-:W3:Y:S01]  /*19fd0*/  @!P1 LDC.64 R4, c[0x0][0x400] ;  /* 0x00010000ff049b82 */ /* 0x000ee20000000a00 */
[----:B------:R-:W-:Y:S01]  /*19fe0*/  F2FP.F16.F32.PACK_AB R90, R91, R90 ;  /* 0x0000005a5b5a723e */ /* 0x000fe200000000ff */
[----:B------:R-:W-:Y:S01]  /*19ff0*/  STS [R13+0x10], R108 ;  /* 0x0000106c0d007388 */ /* 0x000fe20000000800 */
[----:B------:R-:W-:Y:S01]  /*1a000*/  F2FP.F16.F32.PACK_AB R84, R85, R84 ;  /* 0x000000545554723e */ /* 0x000fe200000000ff */
[----:B------:R-:W1:Y:S01]  /*1a010*/  @P3 MUFU.LG2 R6, R6 ;  /* 0x0000000600063308 */ /* 0x000e620000000c00 */
        /* <DEDUP_REMOVED lines=15> */
[----:B-----5:R-:W-:-:S03]  /*1a110*/  ISETP.NE.AND P2, PT, R3, RZ, PT ;  /* 0x000000ff0300720c */ /* 0x020fc60003f45270 */
[----:B------:R-:W-:Y:S01]  /*1a120*/  STS [R11+0x1000], R96 ;  /* 0x001000600b007388 */ /* 0x000fe20000000800 */
[----:B------:R-:W-:-:S03]  /*1a130*/  ISETP.NE.OR P0, PT, R152, -0x1, !P2 ;  /* 0xffffffff9800780c */ /* 0x000fc60005705670 */
[----:B------:R-:W-:Y:S04]  /*1a140*/  STS [R11+0x1200], R98 ;  /* 0x001200620b007388 */ /* 0x000fe80000000800 */
[----:B------:R-:W-:Y:S02]  /*1a150*/  STS [R13+0x1010], R92 ;  /* 0x0010105c0d007388 */ /* 0x000fe40000000800 */
[----:B------:R-:W4:Y:S02]  /*1a160*/  @!P2 LDC R8, c[0x0][0x3e0] ;  /* 0x0000f800ff08ab82 */ /* 0x000f240000000800 */
[----:B------:R-:W-:Y:S04]  /*1a170*/  STS [R13+0x1210], R94 ;  /* 0x0012105e0d007388 */ /* 0x000fe80000000800 */
[----:B------:R-:W-:Y:S04]  /*1a180*/  STS [R15+0x1020], R88 ;  /* 0x001020580f007388 */ /* 0x000fe80000000800 */
[----:B------:R-:W-:Y:S04]  /*1a190*/  STS [R15+0x1220], R90 ;  /* 0x0012205a0f007388 */ /* 0x000fe80000000800 */
[----:B------:R-:W-:Y:S04]  /*1a1a0*/  STS [R17+0x1030], R84 ;  /* 0x0010305411007388 */ /* 0x000fe80000000800 */
[----:B------:R-:W-:Y:S04]  /*1a1b0*/  STS [R17+0x1230], R86 ;  /* 0x0012305611007388 */ /* 0x000fe80000000800 */
[----:B------:R-:W-:Y:S01]  /*1a1c0*/  STS [R11+0x2000], R80 ;  /* 0x002000500b007388 */ /* 0x000fe20000000800 */
[----:B----4-:R-:W-:-:S03]  /*1a1d0*/  @!P2 IMAD R8, R154, R8, R155 ;  /* 0x000000089a08a224 */ /* 0x010fc600078e029b */
[----:B------:R4:W-:Y:S04]  /*1a1e0*/  STS [R11+0x2200], R82 ;  /* 0x002200520b007388 */ /* 0x0009e80000000800 */
[----:B------:R-:W-:Y:S04]  /*1a1f0*/  STS [R13+0x2010], R76 ;  /* 0x0020104c0d007388 */ /* 0x000fe80000000800 */
[----:B------:R5:W-:Y:S04]  /*1a200*/  STS [R13+0x2210], R78 ;  /* 0x0022104e0d007388 */ /* 0x000be80000000800 */
[----:B------:R-:W-:Y:S04]  /*1a210*/  STS [R15+0x2020], R72 ;  /* 0x002020480f007388 */ /* 0x000fe80000000800 */
[----:B------:R3:W-:Y:S04]  /*1a220*/  STS [R15+0x2220], R74 ;  /* 0x0022204a0f007388 */ /* 0x0007e80000000800 */
[----:B------:R1:W-:Y:S04]  /*1a230*/  STS [R17+0x2030], R9 ;  /* 0x0020300911007388 */ /* 0x0003e80000000800 */
[----:B------:R1:W-:Y:S01]  /*1a240*/  STS [R17+0x2230], R70 ;  /* 0x0022304611007388 */ /* 0x0003e20000000800 */
[----:B----4-:R-:W4:Y:S08]  /*1a250*/  LDC R11, c[0x0][0x434] ;  /* 0x00010d00ff0b7b82 */ /* 0x010f300000000800 */
[----:B------:R-:W-:Y:S08]  /*1a260*/  BAR.SYNC.DEFER_BLOCKING 0x0 ;  /* 0x0000000000007b1d */ /* 0x000ff00000010000 */
[----:B-----5:R-:W5:Y:S01]  /*1a270*/  @P3 LDC R13, c[0x0][0x458] ;  /* 0x00011600ff0d3b82 */ /* 0x020f620000000800 */
[----:B------:R-:W5:Y:S01]  /*1a280*/  S2R R3, SR_TID.X ;  /* 0x0000000000037919 */ /* 0x000f620000002100 */
        /* <DEDUP_REMOVED lines=11> */
[-C--:B----4-:R-:W-:Y:S02]  /*1a340*/  @!P0 IMAD R152, R154, R11.reuse, RZ ;  /* 0x0000000b9a988224 */ /* 0x090fe400078e02ff */
[----:B------:R-:W-:Y:S02]  /*1a350*/  @!P2 IMAD R15, R8, R11, RZ ;  /* 0x0000000b080fa224 */ /* 0x000fe400078e02ff */
[----:B-----5:R-:W-:Y:S01]  /*1a360*/  @P3 FFMA.FTZ R2, R0, R13, R7 ;  /* 0x0000000d00023223 */ /* 0x020fe20000010007 */
        /* <DEDUP_REMOVED lines=20> */
.L_x_1871:
[----:B------:R-:W-:Y:S05]  /*1a4b0*/  BSYNC.RECONVERGENT B0 ;  /* 0x0000000000007941 */ /* 0x000fea0003800200 */
.L_x_1870:
[----:B------:R-:W-:Y:S01]  /*1a4c0*/  MOV R11, RZ ;  /* 0x000000ff000b7202 */ /* 0x000fe20000000f00 */
[----:B------:R-:W2:Y:S01]  /*1a4d0*/  LDCU.64 UR4, c[0x0][0x410] ;  /* 0x00008200ff0477ac */ /* 0x000ea20008000a00 */
[----:B------:R-:W-:Y:S01]  /*1a4e0*/  @P1 MOV R14, R16 ;  /* 0x00000010000e1202 */ /* 0x000fe20000000f00 */
[----:B------:R-:W-:Y:S01]  /*1a4f0*/  BSSY.RECONVERGENT B0, `(.L_x_1872) ;  /* 0x0000018000007945 */ /* 0x000fe20003800200 */
[----:B------:R-:W-:-:S04]  /*1a500*/  IMAD.WIDE.U32 R10, R156, UR8, R10 ;  /* 0x000000089c0a7c25 */ /* 0x000fc8000f8e000a */
[----:B------:R-:W-:Y:S01]  /*1a510*/  IMAD R0, R156, UR9, R11 ;  /* 0x000000099c007c24 */ /* 0x000fe2000f8e020b */
[----:B------:R-:W-:Y:S01]  /*1a520*/  IADD3 R16, P0, PT, R14, R10, RZ ;  /* 0x0000000a0e107210 */ /* 0x000fe20007f1e0ff */
[----:B------:R-:W-:Y:S01]  /*1a530*/  IMAD.IADD R156, R157, 0x1, -R156 ;  /* 0x000000019d9c7824 */ /* 0x000fe200078e0a9c */
[----:B------:R3:W4:Y:S02]  /*1a540*/  LDS.128 R12, [R161] ;  /* 0x00000000a10c7984 */ /* 0x0007240000000c00 */
[----:B------:R-:W-:Y:S01]  /*1a550*/  IADD3.X R17, PT, PT, R5, R0, RZ, P0, !PT ;  /* 0x0000000005117210 */ /* 0x000fe200007fe4ff */
[C---:B------:R-:W-:Y:S01]  /*1a560*/  VIADD R5, R3.reuse, 0x20 ;  /* 0x0000002003057836 */ /* 0x040fe20000000000 */
[----:B-1----:R3:W1:Y:S01]  /*1a570*/  LDS.128 R8, [R161+0x1000] ;  /* 0x00100000a1087984 */ /* 0x0026620000000c00 */
[-C--:B------:R-:W-:Y:S01]  /*1a580*/  ISETP.GE.AND P0, PT, R3, R156.reuse, PT ;  /* 0x0000009c0300720c */ /* 0x080fe20003f06270 */
[----:B--2---:R-:W-:Y:S02]  /*1a590*/  IMAD.WIDE.U32 R16, R155, UR4, R16 ;  /* 0x000000049b107c25 */ /* 0x004fe4000f8e0010 */
[----:B------:R-:W-:-:S02]  /*1a5a0*/  ISETP.GE.AND P1, PT, R5, R156, PT ;  /* 0x0000009c0500720c */ /* 0x000fc40003f26270 */
[----:B------:R3:W2:Y:S01]  /*1a5b0*/  LDS.128 R4, [R161+0x2000] ;  /* 0x00200000a1047984 */ /* 0x0006a20000000c00 */
[----:B------:R-:W-:-:S07]  /*1a5c0*/  IMAD R19, R155, UR5, R17 ;  /* 0x000000059b137c24 */ /* 0x000fce000f8e0211 */
[----:B------:R-:W-:Y:S05]  /*1a5d0*/  @P0 BRA `(.L_x_1873) ;  /* 0x0000000000240947 */ /* 0x000fea0003800000 */
[----:B------:R-:W5:Y:S01]  /*1a5e0*/  LDCU.64 UR4, c[0x0][0x3f0] ;  /* 0x00007e00ff0477ac */ /* 0x000f620008000a00 */
[----:B------:R-:W-:-:S05]  /*1a5f0*/  MOV R18, R16 ;  /* 0x0000001000127202 */ /* 0x000fca0000000f00 */
[----:B------:R-:W-:-:S04]  /*1a600*/  IMAD.WIDE.U32 R24, R3, UR8, R18 ;  /* 0x0000000803187c25 */ /* 0x000fc8000f8e0012 */
[----:B------:R-:W-:Y:S01]  /*1a610*/  IMAD R0, R3, UR9, R25 ;  /* 0x0000000903007c24 */ /* 0x000fe2000f8e0219 */
[----:B-----5:R-:W-:-:S04]  /*1a620*/  LEA R26, P0, R24, UR4, 0x1 ;  /* 0x00000004181a7c11 */ /* 0x020fc8000f8008ff */
[----:B------:R-:W-:-:S05]  /*1a630*/  LEA.HI.X R27, R24, UR5, R0, 0x1, P0 ;  /* 0x00000005181b7c11 */ /* 0x000fca00080f0c00 */
[----:B----4-:R4:W-:Y:S04]  /*1a640*/  STG.E.128 desc[UR6][R26.64], R12 ;  /* 0x0000000c1a007986 */ /* 0x0109e8000c101d06 */
[----:B-1----:R4:W-:Y:S04]  /*1a650*/  STG.E.128 desc[UR6][R26.64+0x40], R8 ;  /* 0x000040081a007986 */ /* 0x0029e8000c101d06 */
[----:B--2---:R4:W-:Y:S02]  /*1a660*/  STG.E.128 desc[UR6][R26.64+0x80], R4 ;  /* 0x000080041a007986 */ /* 0x0049e4000c101d06 */
.L_x_1873:
[----:B------:R-:W-:Y:S05]  /*1a670*/  BSYNC.RECONVERGENT B0 ;  /* 0x0000000000007941 */ /* 0x000fea0003800200 */
.L_x_1872:
[----:B--2-4-:R2:W4:Y:S04]  /*1a680*/  LDS.128 R4, [R161+0x1800] ;  /* 0x00180000a1047984 */ /* 0x0145280000000c00 */
[----:B-1----:R2:W1:Y:S01]  /*1a690*/  LDS.128 R8, [R161+0x2800] ;  /* 0x00280000a1087984 */ /* 0x0024620000000c00 */
        /* <DEDUP_REMOVED lines=14> */
[----:B-1----:R-:W-:Y:S01]  /*1a780*/  STG.E.128 desc[UR6][R2.64+0x80], R8 ;  /* 0x0000800802007986 */ /* 0x002fe2000c101d06 */
[----:B------:R-:W-:Y:S05]  /*1a790*/  EXIT ;  /* 0x000000000000794d */ /* 0x000fea0003800000 */
.L_x_1874:
        /* <DEDUP_REMOVED lines=14> */
.L_x_5503:


//--------------------- .text._ZN5flash24flash_fwd_splitkv_kernelI23Flash_fwd_kernel_traitsILi96ELi64ELi128ELi4ELb0ELb0EN7cutlass6half_tE19Flash_kernel_traitsILi96ELi64ELi128ELi4ES3_EELb1ELb0ELb1ELb0ELb0ELb0ELb0ELb1EEEvNS_16Flash_fwd_paramsE --------------------------
	.section	.text._ZN5flash24flash_fwd_splitkv_kernelI23Flash_fwd_kernel_traitsILi96ELi64ELi128ELi4ELb0ELb0EN7cutlass6half_tE19Flash_kernel_traitsILi96ELi64ELi128ELi4ES3_EELb1ELb0ELb1ELb0ELb0ELb0ELb0ELb1EEEvNS_16Flash_fwd_paramsE,"ax",@progbits
	.align	128
        .global         _ZN5flash24flash_fwd_splitkv_kernelI23Flash_fwd_kernel_traitsILi96ELi64ELi128ELi4ELb0ELb0EN7cutlass6half_tE19Flash_kernel_traitsILi96ELi64ELi128ELi4ES3_EELb1ELb0ELb1ELb0ELb0ELb0ELb0ELb1EEEvNS_16Flash_fwd_paramsE
        .type           _ZN5flash24flash_fwd_splitkv_kernelI23Flash_fwd_kernel_traitsILi96ELi64ELi128ELi4ELb0ELb0EN7cutlass6half_tE19Flash_kernel_traitsILi96ELi64ELi128ELi4ES3_EELb1ELb0ELb1ELb0ELb0ELb0ELb0ELb1EEEvNS_16Flash_fwd_paramsE,@function
        .size           _ZN5flash24flash_fwd_splitkv_kernelI23Flash_fwd_kernel_traitsILi96ELi64ELi128ELi4ELb0ELb0EN7cutlass6half_tE19Flash_kernel_traitsILi96ELi64ELi128ELi4ES3_EELb1ELb0ELb1ELb0ELb0ELb0ELb0ELb1EEEvNS_16Flash_fwd_paramsE,(.L_x_5504 - _ZN5flash24flash_fwd_splitkv_kernelI23Flash_fwd_kernel_traitsILi96ELi64ELi128ELi4ELb0ELb0EN7cutlass6half_tE19Flash_kernel_traitsILi96ELi64ELi128ELi4ES3_EELb1ELb0ELb1ELb0ELb0ELb0ELb0ELb1EEEvNS_16Flash_fwd_paramsE)
        .other          _ZN5flash24flash_fwd_splitkv_kernelI23Flash_fwd_kernel_traitsILi96ELi64ELi128ELi4ELb0ELb0EN7cutlass6half_tE19Flash_kernel_traitsILi96ELi64ELi128ELi4ES3_EELb1ELb0ELb1ELb0ELb0ELb0ELb0ELb1EEEvNS_16Flash_fwd_paramsE,@"STO_CUDA_ENTRY STV_DEFAULT"
_ZN5flash24flash_fwd_splitkv_kernelI23Flash_fwd_kernel_traitsILi96ELi64ELi128ELi4ELb0ELb0EN7cutlass6half_tE19Flash_kernel_traitsILi96ELi64ELi128ELi4ES3_EELb1ELb0ELb1ELb0ELb0ELb0ELb0ELb1EEEvNS_16Flash_fwd_paramsE:
.text._ZN5flash24flash_fwd_splitkv_kernelI23Flash_fwd_kernel_traitsILi96ELi64ELi128ELi4ELb0ELb0EN7cutlass6half_tE19Flash_kernel_traitsILi96ELi64ELi128ELi4ES3_EELb1ELb0ELb1ELb0ELb0ELb0ELb0ELb1EEEvNS_16Flash_fwd_paramsE:
        /* <DEDUP_REMOVED lines=52> */
.L_x_1875:
        /* <DEDUP_REMOVED lines=35> */
[----:B------:R-:W4:Y:S02]  /*0570*/  LDC R0, c[0x0][0x3e0] ;  /* 0x0000f800ff007b82 */ /* 0x000f240000000800 */
[----:B-1----:R-:W-:-:S06]  /*0580*/  LOP3.LUT R12, R6, 0x20, RZ, 0xfc, !PT ;  /* 0x00000020060c7812 */ /* 0x002fcc00078efcff */
        /* <DEDUP_REMOVED lines=11> */
[----:B------:R-:W-:-:S03]  /*0640*/  IADD3 R11, PT, PT, R63, 0x20, RZ ;  /* 0x000000203f0b7810 */ /* 0x000fc60007ffe0ff */
        /* <DEDUP_REMOVED lines=20> */
.L_x_1878:
[----:B------:R-:W-:Y:S05]  /*0790*/  BSYNC.RECONVERGENT B0 ;  /* 0x0000000000007941 */ /* 0x000fea0003800200 */
.L_x_1877:
        /* <DEDUP_REMOVED lines=19> */
.L_x_1880:
[----:B------:R-:W-:Y:S05]  /*08d0*/  BSYNC.RECONVERGENT B0 ;  /* 0x0000000000007941 */ /* 0x000fea0003800200 */
.L_x_1879:
[----:B------:R-:W3:Y:S01]  /*08e0*/  LDCU.64 UR4, c[0x0][0x420] ;  /* 0x00008400ff0477ac */ /* 0x000ee20008000a00 */
[----:B------:R-:W-:Y:S01]  /*08f0*/  IMAD R0, R153, R0, R158 ;  /* 0x0000000099007224 */ /* 0x000fe200078e029e */
[----:B------:R-:W-:-:S03]  /*0900*/  ISETP.NE.AND P2, PT, R6, RZ, PT ;  /* 0x000000ff0600720c */ /* 0x000fc60003f45270 */
[----:B-1----:R-:W-:Y:S01]  /*0910*/  IMAD R0, R0, R5, R154 ;  /* 0x0000000500007224 */ /* 0x002fe200078e029a */
        /* <DEDUP_REMOVED lines=12> */
.L_x_1876:
        /* <DEDUP_REMOVED lines=11> */
.L_x_1881:
[----:B------:R-:W-:Y:S05]  /*0a90*/  BRA.U !UP0, `(.L_x_1882) ;  /* 0x00000005088c7547 */ /* 0x000fea000b800000 */
[----:B------:R-:W3:Y:S01]  /*0aa0*/  LDC R7, c[0x0][0x4f0] ;  /* 0x00013c00ff077b82 */ /* 0x000ee20000000800 */
[----:B------:R-:W-:Y:S01]  /*0ab0*/  LEA R0, R61, 0xffffff80, 0x7 ;  /* 0xffffff803d007811 */ /* 0x000fe200078e38ff */
[----:B------:R-:W4:Y:S01]  /*0ac0*/  LDCU.64 UR4, c[0x0][0x4e8] ;  /* 0x00009d00ff0477ac */ /* 0x000f220008000a00 */
[----:B------:R-:W1:Y:S01]  /*0ad0*/  LDCU.64 UR8, c[0x0][0x3a0] ;  /* 0x00007400ff0877ac */ /* 0x000e620008000a00 */
[----:B------:R-:W1:Y:S01]  /*0ae0*/  LDCU.64 UR14, c[0x0][0x3b8] ;  /* 0x00007700ff0e77ac */ /* 0x000e620008000a00 */
[----:B---3-5:R-:W-:-:S04]  /*0af0*/  IABS R4, R7 ;  /* 0x0000000700047213 */ /* 0x028fc80000000000 */
[----:B--2---:R-:W2:Y:S08]  /*0b00*/  I2F.RP R5, R4 ;  /* 0x0000000400057306 */ /* 0x004eb00000209400 */
[----:B--2---:R-:W2:Y:S02]  /*0b10*/  MUFU.RCP R8, R5 ;  /* 0x0000000500087308 */ /* 0x004ea40000001000 */
[----:B--2---:R-:W-:-:S06]  /*0b20*/  IADD3 R8, PT, PT, R8, 0xffffffe, RZ ;  /* 0x0ffffffe08087810 */ /* 0x004fcc0007ffe0ff */
[----:B------:R-:W2:Y:S02]  /*0b30*/  F2I.FTZ.U32.TRUNC.NTZ R9, R8 ;  /* 0x0000000800097305 */ /* 0x000ea4000021f000 */
[----:B--2---:R-:W-:Y:S01]  /*0b40*/  IMAD.MOV R3, RZ, RZ, -R9 ;  /* 0x000000ffff037224 */ /* 0x004fe200078e0a09 */
[----:B------:R-:W-:-:S03]  /*0b50*/  MOV R8, RZ ;  /* 0x000000ff00087202 */ /* 0x000fc60000000f00 */
[----:B------:R-:W-:Y:S01]  /*0b60*/  IMAD R2, R3, R4, RZ ;  /* 0x0000000403027224 */ /* 0x000fe200078e02ff */
[----:B------:R-:W-:-:S03]  /*0b70*/  IABS R3, R0 ;  /* 0x0000000000037213 */ /* 0x000fc60000000000 */
        /* <DEDUP_REMOVED lines=11> */
[----:B----4-:R-:W-:-:S04]  /*0c30*/  IMAD.WIDE.U32 R2, R153, UR4, RZ ;  /* 0x0000000499027c25 */ /* 0x010fc8000f8e00ff */
[----:B------:R-:W-:Y:S01]  /*0c40*/  IMAD R157, R153, UR5, R3 ;  /* 0x00000005999d7c24 */ /* 0x000fe2000f8e0203 */
[----:B------:R-:W2:Y:S01]  /*0c50*/  LDCU.64 UR4, c[0x0][0x3a8] ;  /* 0x00007500ff0477ac */ /* 0x000ea20008000a00 */
[----:B------:R-:W3:Y:S06]  /*0c60*/  LDC R3, c[0x0][0x3e8] ;  /* 0x0000fa00ff037b82 */ /* 0x000eec0000000800 */
[----:B------:R-:W-:Y:S02]  /*0c70*/  @P0 IADD3 R5, PT, PT, R5, 0x1, RZ ;  /* 0x0000000105050810 */ /* 0x000fe40007ffe0ff */
[----:B------:R-:W-:-:S03]  /*0c80*/  LEA R156, P0, R2, UR12, 0x2 ;  /* 0x0000000c029c7c11 */ /* 0x000fc6000f8010ff */
[----:B------:R-:W-:Y:S01]  /*0c90*/  @!P1 IMAD.MOV R5, RZ, RZ, -R5 ;  /* 0x000000ffff059224 */ /* 0x000fe200078e0a05 */
[----:B------:R-:W-:Y:S02]  /*0ca0*/  LEA.HI.X R157, R2, UR13, R157, 0x2, P0 ;  /* 0x0000000d029d7c11 */ /* 0x000fe400080f149d */
[----:B------:R-:W-:-:S05]  /*0cb0*/  @!P3 LOP3.LUT R5, RZ, R7, RZ, 0x33, !PT ;  /* 0x00000007ff05b212 */ /* 0x000fca00078e33ff */
[----:B------:R-:W-:-:S05]  /*0cc0*/  IMAD.WIDE R14, R5, 0x4, R156 ;  /* 0x00000004050e7825 */ /* 0x000fca00078e029c */
[----:B------:R-:W4:Y:S01]  /*0cd0*/  LDG.E R10, desc[UR6][R14.64] ;  /* 0x000000060e0a7981 */ /* 0x000f22000c1e1900 */
[----:B---3--:R-:W-:Y:S02]  /*0ce0*/  IABS R2, R3 ;  /* 0x0000000300027213 */ /* 0x008fe40000000000 */
[----:B------:R-:W-:Y:S02]  /*0cf0*/  IADD3 R5, PT, PT, -R5, RZ, RZ ;  /* 0x000000ff05057210 */ /* 0x000fe40007ffe1ff */
[----:B------:R-:W3:Y:S03]  /*0d00*/  I2F.RP R11, R2 ;  /* 0x00000002000b7306 */ /* 0x000ee60000209400 */
[----:B------:R-:W-:Y:S01]  /*0d10*/  IMAD R0, R7, R5, R0 ;  /* 0x0000000507007224 */ /* 0x000fe200078e0200 */
[----:B-1----:R-:W-:-:S04]  /*0d20*/  MOV R7, UR15 ;  /* 0x0000000f00077c02 */ /* 0x002fc80008000f00 */
[----:B------:R-:W-:Y:S01]  /*0d30*/  SHF.R.S32.HI R5, RZ, 0x1f, R0 ;  /* 0x0000001fff057819 */ /* 0x000fe20000011400 */
[----:B---3--:R-:W1:Y:S02]  /*0d40*/  MUFU.RCP R12, R11 ;  /* 0x0000000b000c7308 */ /* 0x008e640000001000 */
[----:B-1----:R-:W-:-:S06]  /*0d50*/  IADD3 R12, PT, PT, R12, 0xffffffe, RZ ;  /* 0x0ffffffe0c0c7810 */ /* 0x002fcc0007ffe0ff */
[----:B------:R-:W1:Y:S02]  /*0d60*/  F2I.FTZ.U32.TRUNC.NTZ R9, R12 ;  /* 0x0000000c00097305 */ /* 0x000e64000021f000 */
[----:B-1----:R-:W-:-:S04]  /*0d70*/  IMAD.MOV R4, RZ, RZ, -R9 ;  /* 0x000000ffff047224 */ /* 0x002fc800078e0a09 */
[----:B------:R-:W-:Y:S01]  /*0d80*/  IMAD R6, R4, R2, RZ ;  /* 0x0000000204067224 */ /* 0x000fe200078e02ff */
[----:B------:R-:W-:-:S03]  /*0d90*/  IABS R4, R158 ;  /* 0x0000009e00047213 */ /* 0x000fc60000000000 */
[----:B------:R-:W-:Y:S01]  /*0da0*/  IMAD.HI.U32 R9, R9, R6, R8 ;  /* 0x0000000609097227 */ /* 0x000fe200078e0008 */
[----:B------:R-:W-:-:S05]  /*0db0*/  MOV R6, UR14 ;  /* 0x0000000e00067c02 */ /* 0x000fca0008000f00 */
[----:B------:R-:W-:-:S05]  /*0dc0*/  IMAD.HI.U32 R8, R9, R4, RZ ;  /* 0x0000000409087227 */ /* 0x000fca00078e00ff */
[----:B------:R-:W-:-:S05]  /*0dd0*/  IADD3 R9, PT, PT, -R8, RZ, RZ ;  /* 0x000000ff08097210 */ /* 0x000fca0007ffe1ff */
[----:B------:R-:W-:Y:S01]  /*0de0*/  IMAD R11, R2, R9, R4 ;  /* 0x00000009020b7224 */ /* 0x000fe200078e0204 */
[----:B------:R-:W-:-:S04]  /*0df0*/  LOP3.LUT R4, RZ, R3, RZ, 0x33, !PT ;  /* 0x00000003ff047212 */ /* 0x000fc800078e33ff */
        /* <DEDUP_REMOVED lines=8> */
[----:B----4-:R-:W-:Y:S01]  /*0e80*/  SHF.R.S32.HI R9, RZ, 0x1f, R10 ;  /* 0x0000001fff097819 */ /* 0x010fe2000001140a */
[----:B------:R-:W-:-:S04]  /*0e90*/  IMAD.WIDE.U32 R18, R10, UR8, RZ ;  /* 0x000000080a127c25 */ /* 0x000fc8000f8e00ff */
[C---:B------:R-:W-:Y:S02]  /*0ea0*/  IMAD R11, R9.reuse, UR8, RZ ;  /* 0x00000008090b7c24 */ /* 0x040fe4000f8e02ff */
[----:B--2---:R-:W-:Y:S02]  /*0eb0*/  IMAD R9, R9, UR4, RZ ;  /* 0x0000000409097c24 */ /* 0x004fe4000f8e02ff */
[C---:B------:R-:W-:Y:S01]  /*0ec0*/  IMAD R14, R10.reuse, UR9, R11 ;  /* 0x000000090a0e7c24 */ /* 0x040fe2000f8e020b */
[----:B------:R-:W1:Y:S01]  /*0ed0*/  LDCU.128 UR8, c[0x0][0x3d0] ;  /* 0x00007a00ff0877ac */ /* 0x000e620008000c00 */
[C---:B------:R-:W-:Y:S02]  /*0ee0*/  IMAD R12, R10.reuse, UR5, R9 ;  /* 0x000000050a0c7c24 */ /* 0x040fe4000f8e0209 */
[----:B------:R-:W-:Y:S01]  /*0ef0*/  IMAD.WIDE.U32 R10, R10, UR4, RZ ;  /* 0x000000040a0a7c25 */ /* 0x000fe2000f8e00ff */
[----:B------:R-:W2:Y:S01]  /*0f00*/  LDCU.64 UR4, c[0x0][0x3c0] ;  /* 0x00007800ff0477ac */ /* 0x000ea20008000a00 */
[----:B------:R-:W-:-:S02]  /*0f10*/  IADD3 R15, PT, PT, R19, R14, RZ ;  /* 0x0000000e130f7210 */ /* 0x000fc40007ffe0ff */
[----:B------:R-:W-:Y:S01]  /*0f20*/  IMAD.IADD R13, R11, 0x1, R12 ;  /* 0x000000010b0d7824 */ /* 0x000fe200078e020c */
[----:B------:R-:W-:Y:S01]  /*0f30*/  MOV R14, R18 ;  /* 0x00000012000e7202 */ /* 0x000fe20000000f00 */
[----:B------:R-:W-:Y:S02]  /*0f40*/  IMAD.MOV.U32 R11, RZ, RZ, R8 ;  /* 0x000000ffff0b7224 */ /* 0x000fe400078e0008 */
[-C--:B------:R-:W-:Y:S02]  /*0f50*/  IMAD R9, R5, R6.reuse, RZ ;  /* 0x0000000605097224 */ /* 0x080fe400078e02ff */
[----:B------:R-:W-:Y:S01]  /*0f60*/  IMAD.MOV.U32 R12, RZ, RZ, R10 ;  /* 0x000000ffff0c7224 */ /* 0x000fe200078e000a */
[----:B------:R-:W-:Y:S01]  /*0f70*/  @!P0 IADD3 R11, PT, PT, -R11, RZ, RZ ;  /* 0x000000ff0b0b8210 */ /* 0x000fe20007ffe1ff */
[C---:B------:R-:W-:Y:S02]  /*0f80*/  IMAD R9, R0.reuse, R7, R9 ;  /* 0x0000000700097224 */ /* 0x040fe400078e0209 */
[----:B------:R-:W-:Y:S01]  /*0f90*/  IMAD.WIDE.U32 R14, R0, R6, R14 ;  /* 0x00000006000e7225 */ /* 0x000fe200078e000e */
[----:B------:R-:W-:-:S02]  /*0fa0*/  SEL R10, R4, R11, !P1 ;  /* 0x0000000b040a7207 */ /* 0x000fc40004800000 */
[----:B--2---:R-:W-:Y:S01]  /*0fb0*/  MOV R2, UR4 ;  /* 0x0000000400027c02 */ /* 0x004fe20008000f00 */
[----:B------:R-:W-:Y:S01]  /*0fc0*/  IMAD.U32 R3, RZ, RZ, UR5 ;  /* 0x00000005ff037e24 */ /* 0x000fe2000f8e00ff */
[----:B------:R-:W-:-:S03]  /*0fd0*/  IADD3 R15, PT, PT, R15, R9, RZ ;  /* 0x000000090f0f7210 */ /* 0x000fc60007ffe0ff */
[-C--:B------:R-:W-:Y:S02]  /*0fe0*/  IMAD R5, R5, R2.reuse, RZ ;  /* 0x0000000205057224 */ /* 0x080fe400078e02ff */
[----:B------:R-:W-:-:S04]  /*0ff0*/  IMAD.WIDE.U32 R12, R0, R2, R12 ;  /* 0x00000002000c7225 */ /* 0x000fc800078e000c */
[----:B------:R-:W-:Y:S01]  /*1000*/  IMAD R5, R0, R3, R5 ;  /* 0x0000000300057224 */ /* 0x000fe200078e0205 */
[----:B------:R-:W-:Y:S01]  /*1010*/  SHF.R.S32.HI R0, RZ, 0x1f, R10 ;  /* 0x0000001fff007819 */ /* 0x000fe2000001140a */
[----:B-1----:R-:W-:-:S03]  /*1020*/  IMAD.WIDE.U32 R18, R10, UR8, R14 ;  /* 0x000000080a127c25 */ /* 0x002fc6000f8e000e */
        /* <DEDUP_REMOVED lines=10> */
.L_x_1882:
        /* <DEDUP_REMOVED lines=13> */
[----:B--2---:R-:W-:Y:S01]  /*11a0*/  IADD3 R5, PT, PT, R15, R3, RZ ;  /* 0x000000030f057210 */ /* 0x004fe20007ffe0ff */
[----:B------:R-:W-:Y:S05]  /*11b0*/  BRA `(.L_x_1885) ;  /* 0x0000000000147947 */ /* 0x000fea0003800000 */
.L_x_1884:
[----:B------:R-:W2:Y:S01]  /*11c0*/  LDC.64 R6, c[0x0][0x3b8] ;  /* 0x0000ee00ff067b82 */ /* 0x000ea20000000a00 */
[----:B------:R-:W-:-:S05]  /*11d0*/  IADD3 R2, PT, PT, R0, R9, RZ ;  /* 0x0000000900027210 */ /* 0x000fca0007ffe0ff */
[C---:B--2---:R-:W-:Y:S02]  /*11e0*/  IMAD R5, R2.reuse, R7, RZ ;  /* 0x0000000702057224 */ /* 0x044fe400078e02ff */
[----:B------:R-:W-:-:S05]  /*11f0*/  IMAD.WIDE.U32 R14, R2, R6, RZ ;  /* 0x00000006020e7225 */ /* 0x000fca00078e00ff */
[----:B------:R-:W-:Y:S02]  /*1200*/  IADD3 R5, PT, PT, R15, R5, RZ ;  /* 0x000000050f057210 */ /* 0x000fe40007ffe0ff */
.L_x_1885:
        /* <DEDUP_REMOVED lines=12> */
[----:B------:R-:W-:Y:S02]  /*12d0*/  IADD3 R9, PT, PT, R13, R11, RZ ;  /* 0x0000000b0d097210 */ /* 0x000fe40007ffe0ff */
[----:B------:R-:W-:Y:S01]  /*12e0*/  MOV R16, R12 ;  /* 0x0000000c00107202 */ /* 0x000fe20000000f00 */
[----:B------:R-:W-:Y:S06]  /*12f0*/  BRA `(.L_x_1887) ;  /* 0x0000000000187947 */ /* 0x000fec0003800000 */
.L_x_1886:
[----:B------:R-:W2:Y:S01]  /*1300*/  LDC.64 R2, c[0x0][0x3c0] ;  /* 0x0000f000ff027b82 */ /* 0x000ea20000000a00 */
[----:B------:R-:W-:-:S05]  /*1310*/  IADD3 R0, PT, PT, R0, R9, RZ ;  /* 0x0000000900007210 */ /* 0x000fca0007ffe0ff */
[C---:B--2---:R-:W-:Y:S02]  /*1320*/  IMAD R9, R0.reuse, R3, RZ ;  /* 0x0000000300097224 */ /* 0x044fe400078e02ff */
[----:B------:R-:W-:-:S05]  /*1330*/  IMAD.WIDE.U32 R10, R0, R2, RZ ;  /* 0x00000002000a7225 */ /* 0x000fca00078e00ff */
[----:B------:R-:W-:Y:S02]  /*1340*/  IADD3 R9, PT, PT, R11, R9, RZ ;  /* 0x000000090b097210 */ /* 0x000fe40007ffe0ff */
[----:B------:R-:W-:-:S07]  /*1350*/  MOV R16, R10 ;  /* 0x0000000a00107202 */ /* 0x000fce0000000f00 */
.L_x_1887:
[----:B------:R-:W2:Y:S01]  /*1360*/  LDC R19, c[0x0][0x3e8] ;  /* 0x0000fa00ff137b82 */ /* 0x000ea20000000800 */
[----:B------:R-:W-:Y:S01]  /*1370*/  IMAD.MOV.U32 R18, RZ, RZ, R16 ;  /* 0x000000ffff127224 */ /* 0x000fe200078e0010 */
[----:B------:R-:W-:Y:S01]  /*1380*/  MOV R21, R5 ;  /* 0x0000000500157202 */ /* 0x000fe20000000f00 */
[----:B------:R-:W-:Y:S01]  /*1390*/  IMAD.MOV.U32 R20, RZ, RZ, R14 ;  /* 0x000000ffff147224 */ /* 0x000fe200078e000e */
[----:B------:R-:W-:Y:S02]  /*13a0*/  CS2R R156, SRZ ;  /* 0x00000000009c7805 */ /* 0x000fe4000001ff00 */
[----:B--2---:R-:W-:-:S04]  /*13b0*/  IABS R0, R19 ;  /* 0x0000001300007213 */ /* 0x004fc80000000000 */
[----:B-1----:R-:W1:Y:S08]  /*13c0*/  I2F.RP R12, R0 ;  /* 0x00000000000c7306 */ /* 0x002e700000209400 */
[----:B-1----:R-:W1:Y:S02]  /*13d0*/  MUFU.RCP R10, R12 ;  /* 0x0000000c000a7308 */ /* 0x002e640000001000 */
[----:B-1----:R-:W-:Y:S01]  /*13e0*/  IADD3 R10, PT, PT, R10, 0xffffffe, RZ ;  /* 0x0ffffffe0a0a7810 */ /* 0x002fe20007ffe0ff */
[----:B------:R-:W1:Y:S05]  /*13f0*/  LDC.64 R12, c[0x0][0x3d8] ;  /* 0x0000f600ff0c7b82 */ /* 0x000e6a0000000a00 */
[----:B------:R-:W2:Y:S02]  /*1400*/  F2I.FTZ.U32.TRUNC.NTZ R11, R10 ;  /* 0x0000000a000b7305 */ /* 0x000ea4000021f000 */
[----:B--2--5:R-:W-:Y:S01]  /*1410*/  IMAD.MOV R4, RZ, RZ, -R11 ;  /* 0x000000ffff047224 */ /* 0x024fe200078e0a0b */
[----:B------:R-:W-:-:S03]  /*1420*/  MOV R10, RZ ;  /* 0x000000ff000a7202 */ /* 0x000fc60000000f00 */
[----:B------:R-:W-:Y:S01]  /*1430*/  IMAD R8, R4, R0, RZ ;  /* 0x0000000004087224 */ /* 0x000fe200078e02ff */
[----:B------:R-:W-:-:S03]  /*1440*/  IABS R4, R158 ;  /* 0x0000009e00047213 */ /* 0x000fc60000000000 */
[----:B------:R-:W-:-:S06]  /*1450*/  IMAD.HI.U32 R11, R11, R8, R10 ;  /* 0x000000080b0b7227 */ /* 0x000fcc00078e000a */
[----:B------:R-:W-:-:S04]  /*1460*/  IMAD.HI.U32 R8, R11, R4, RZ ;  /* 0x000000040b087227 */ /* 0x000fc800078e00ff */
[----:B------:R-:W-:-:S04]  /*1470*/  IMAD.MOV R11, RZ, RZ, -R8 ;  /* 0x000000ffff0b7224 */ /* 0x000fc800078e0a08 */
[----:B------:R-:W-:Y:S01]  /*1480*/  IMAD R11, R0, R11, R4 ;  /* 0x0000000b000b7224 */ /* 0x000fe200078e0204 */
[----:B------:R-:W-:-:S04]  /*1490*/  LOP3.LUT R4, RZ, R19, RZ, 0x33, !PT ;  /* 0x00000013ff047212 */ /* 0x000fc800078e33ff */
[----:B------:R-:W-:-:S13]  /*14a0*/  ISETP.GT.U32.AND P0, PT, R0, R11, PT ;  /* 0x0000000b0000720c */ /* 0x000fda0003f04070 */
[----:B------:R-:W-:Y:S01]  /*14b0*/  @!P0 IADD3 R11, PT, PT, R11, -R0, RZ ;  /* 0x800000000b0b8210 */ /* 0x000fe20007ffe0ff */
[----:B------:R-:W-:-:S03]  /*14c0*/  @!P0 VIADD R8, R8, 0x1 ;  /* 0x0000000108088836 */ /* 0x000fc60000000000 */
[----:B------:R-:W-:Y:S02]  /*14d0*/  ISETP.GE.U32.AND P1, PT, R11, R0, PT ;  /* 0x000000000b00720c */ /* 0x000fe40003f26070 */
[----:B------:R-:W-:Y:S01]  /*14e0*/  LOP3.LUT R0, R158, R19, RZ, 0x3c, !PT ;  /* 0x000000139e007212 */ /* 0x000fe200078e3cff */
[----:B------:R-:W2:Y:S03]  /*14f0*/  LDC.64 R10, c[0x0][0x3d0] ;  /* 0x0000f400ff0a7b82 */ /* 0x000ea60000000a00 */
[----:B------:R-:W-:Y:S02]  /*1500*/  ISETP.GE.AND P0, PT, R0, RZ, PT ;  /* 0x000000ff0000720c */ /* 0x000fe40003f06270 */
[----:B------:R-:W-:-:S05]  /*1510*/  LEA R0, R61, 0xffffff80, 0x7 ;  /* 0xffffff803d007811 */ /* 0x000fca00078e38ff */
[----:B------:R-:W-:Y:S01]  /*1520*/  @P1 IADD3 R8, PT, PT, R8, 0x1, RZ ;  /* 0x0000000108081810 */ /* 0x000fe20007ffe0ff */
[C---:B------:R-:W-:Y:S01]  /*1530*/  IMAD.WIDE.U32 R20, R0.reuse, R6, R20 ;  /* 0x0000000600147225 */ /* 0x040fe200078e0014 */
[----:B------:R-:W-:Y:S02]  /*1540*/  ISETP.NE.AND P1, PT, R19, RZ, PT ;  /* 0x000000ff1300720c */ /* 0x000fe40003f25270 */
[----:B------:R-:W-:Y:S01]  /*1550*/  MOV R19, R9 ;  /* 0x0000000900137202 */ /* 0x000fe20000000f00 */
[----:B------:R-:W-:Y:S02]  /*1560*/  IMAD.MOV.U32 R15, RZ, RZ, R8 ;  /* 0x000000ffff0f7224 */ /* 0x000fe400078e0008 */
[C---:B------:R-:W-:Y:S02]  /*1570*/  IMAD R21, R0.reuse, R7, R21 ;  /* 0x0000000700157224 */ /* 0x040fe400078e0215 */
[----:B------:R-:W-:Y:S01]  /*1580*/  IMAD.WIDE.U32 R18, R0, R2, R18 ;  /* 0x0000000200127225 */ /* 0x000fe200078e0012 */
[----:B------:R-:W-:-:S03]  /*1590*/  @!P0 IADD3 R15, PT, PT, -R15, RZ, RZ ;  /* 0x000000ff0f0f8210 */ /* 0x000fc60007ffe1ff */
[----:B------:R-:W-:Y:S01]  /*15a0*/  IMAD R19, R0, R3, R19 ;  /* 0x0000000300137224 */ /* 0x000fe200078e0213 */
[----:B------:R-:W-:-:S04]  /*15b0*/  SEL R9, R4, R15, !P1 ;  /* 0x0000000f04097207 */ /* 0x000fc80004800000 */
[----:B------:R-:W-:Y:S01]  /*15c0*/  SHF.R.S32.HI R5, RZ, 0x1f, R9 ;  /* 0x0000001fff057819 */ /* 0x000fe20000011409 */
[----:B-1----:R-:W-:-:S04]  /*15d0*/  IMAD.WIDE.U32 R18, R9, R12, R18 ;  /* 0x0000000c09127225 */ /* 0x002fc800078e0012 */
[C---:B--2---:R-:W-:Y:S01]  /*15e0*/  IMAD R14, R5.reuse, R10, RZ ;  /* 0x0000000a050e7224 */ /* 0x044fe200078e02ff */
[----:B------:R-:W-:Y:S01]  /*15f0*/  MOV R16, R18 ;  /* 0x0000001200107202 */ /* 0x000fe20000000f00 */
[----:B------:R-:W-:Y:S02]  /*1600*/  IMAD R0, R5, R12, RZ ;  /* 0x0000000c05007224 */ /* 0x000fe400078e02ff */
[----:B------:R-:W-:-:S04]  /*1610*/  IMAD.WIDE.U32 R20, R9, R10, R20 ;  /* 0x0000000a09147225 */ /* 0x000fc800078e0014 */
[C---:B------:R-:W-:Y:S01]  /*1620*/  IMAD R14, R9.reuse, R11, R14 ;  /* 0x0000000b090e7224 */ /* 0x040fe200078e020e */
[----:B------:R-:W-:Y:S01]  /*1630*/  MOV R18, R20 ;  /* 0x0000001400127202 */ /* 0x000fe20000000f00 */
[----:B------:R-:W-:-:S03]  /*1640*/  IMAD R0, R9, R13, R0 ;  /* 0x0000000d09007224 */ /* 0x000fc600078e0200 */
[----:B------:R-:W-:Y:S01]  /*1650*/  IADD3 R14, PT, PT, R21, R14, RZ ;  /* 0x0000000e150e7210 */ /* 0x000fe20007ffe0ff */
[----:B------:R-:W-:-:S07]  /*1660*/  IMAD.IADD R9, R19, 0x1, R0 ;  /* 0x0000000113097824 */ /* 0x000fce00078e0200 */
.L_x_1883:
[----:B------:R-:W-:Y:S01]  /*1670*/  IMAD.MOV.U32 R5, RZ, RZ, RZ ;  /* 0x000000ffff057224 */ /* 0x000fe200078e00ff */
[----:B------:R-:W1:Y:S01]  /*1680*/  LDC.64 R112, c[0x0][0x3b0] ;  /* 0x0000ec00ff707b82 */ /* 0x000e620000000a00 */
[C---:B------:R-:W-:Y:S01]  /*1690*/  IMAD.SHL.U32 R45, R63.reuse, 0x20, RZ ;  /* 0x000000203f2d7824 */ /* 0x040fe200078e00ff */
[----:B------:R-:W2:Y:S03]  /*16a0*/  LDCU.64 UR4, c[0x0][0x3c8] ;  /* 0x00007900ff0477ac */ /* 0x000ea60008000a00 */
[----:B------:R3:W5:Y:S01]  /*16b0*/  @P2 LDG.E R5, desc[UR6][R120.64] ;  /* 0x0000000678052981 */ /* 0x000762000c1e1900 */
[----:B------:R-:W-:Y:S01]  /*16c0*/  ISETP.NE.AND P2, PT, R152, -0x1, PT ;  /* 0xffffffff9800780c */ /* 0x000fe20003f45270 */
[----:B------:R-:W-:Y:S01]  /*16d0*/  IMAD.SHL.U32 R47, R63, 0x10, RZ ;  /* 0x000000103f2f7824 */ /* 0x000fe200078e00ff */
[----:B------:R-:W-:Y:S01]  /*16e0*/  LOP3.LUT R20, R45, 0x120, RZ, 0xc0, !PT ;  /* 0x000001202d147812 */ /* 0x000fe200078ec0ff */
[----:B------:R-:W-:Y:S01]  /*16f0*/  IMAD.SHL.U32 R68, R63, 0x8, RZ ;  /* 0x000000083f447824 */ /* 0x000fe200078e00ff */
[----:B------:R-:W-:Y:S01]  /*1700*/  LOP3.LUT R15, R45, 0xc0, RZ, 0xc0, !PT ;  /* 0x000000c02d0f7812 */ /* 0x000fe200078ec0ff */
[----:B------:R-:W-:Y:S01]  /*1710*/  IMAD.SHL.U32 R0, R63, 0x4, RZ ;  /* 0x000000043f007824 */ /* 0x000fe200078e00ff */
[----:B------:R-:W-:Y:S01]  /*1720*/  LOP3.LUT R12, R47, 0x100, RZ, 0xc0, !PT ;  /* 0x000001002f0c7812 */ /* 0x000fe200078ec0ff */
[----:B------:R-:W-:Y:S01]  /*1730*/  IMAD.MOV.U32 R115, RZ, RZ, RZ ;  /* 0x000000ffff737224 */ /* 0x000fe200078e00ff */
[----:B------:R-:W-:Y:S01]  /*1740*/  LOP3.LUT R47, R20, 0x3e00, R47, 0xf8, !PT ;  /* 0x00003e00142f7812 */ /* 0x000fe200078ef82f */
[----:B------:R-:W-:Y:S01]  /*1750*/  IMAD.SHL.U32 R65, R2, 0x20, RZ ;  /* 0x0000002002417824 */ /* 0x000fe200078e00ff */
[----:B------:R-:W-:Y:S01]  /*1760*/  LOP3.LUT R118, R68, 0x18, RZ, 0xc0, !PT ;  /* 0x0000001844767812 */ /* 0x000fe200078ec0ff */
[----:B------:R-:W4:Y:S01]  /*1770*/  LDCU.64 UR8, c[0x0][0x388] ;  /* 0x00007100ff0877ac */ /* 0x000f220008000a00 */
[--C-:B------:R-:W-:Y:S01]  /*1780*/  LOP3.LUT R13, R15, 0x8, R63.reuse, 0xf8, !PT ;  /* 0x000000080f0d7812 */ /* 0x100fe200078ef83f */
[----:B------:R-:W2:Y:S01]  /*1790*/  @!P2 LDC.64 R10, c[0x0][0x398] ;  /* 0x0000e600ff0aab82 */ /* 0x000ea20000000a00 */
[----:B------:R-:W-:Y:S01]  /*17a0*/  SHF.R.U32.HI R108, RZ, 0x1, R63 ;  /* 0x00000001ff6c7819 */ /* 0x000fe2000001163f */
[----:B------:R-:W-:Y:S01]  /*17b0*/  IMAD.SHL.U32 R60, R61, 0x80, RZ ;  /* 0x000000803d3c7824 */ /* 0x000fe200078e00ff */
[----:B------:R-:W-:Y:S01]  /*17c0*/  LOP3.LUT R19, R12, 0x20, R45, 0xf8, !PT ;  /* 0x000000200c137812 */ /* 0x000fe200078ef82d */
[----:B------:R-:W-:Y:S01]  /*17d0*/  IMAD.SHL.U32 R89, R6, 0x20, RZ ;  /* 0x0000002006597824 */ /* 0x000fe200078e00ff */
[----:B------:R-:W-:Y:S01]  /*17e0*/  LOP3.LUT R46, R13, 0x18, R0, 0x78, !PT ;  /* 0x000000180d2e7812 */ /* 0x000fe200078e7800 */
[----:B-1----:R-:W-:Y:S01]  /*17f0*/  @P2 IMAD.WIDE.U32 R22, R152, R112, RZ ;  /* 0x0000007098162225 */ /* 0x002fe200078e00ff */
[----:B------:R-:W-:-:S02]  /*1800*/  IADD3 R18, P3, PT, R118, R18, RZ ;  /* 0x0000001276127210 */ /* 0x000fc40007f7e0ff */
[----:B------:R-:W-:Y:S01]  /*1810*/  LOP3.LUT R15, R15, 0x8, R108, 0xf8, !PT ;  /* 0x000000080f0f7812 */ /* 0x000fe200078ef86c */
[----:B------:R-:W-:Y:S01]  /*1820*/  VIADD R62, R60, 0xffffff80 ;  /* 0xffffff803c3e7836 */ /* 0x000fe20000000000 */
[----:B------:R-:W-:Y:S01]  /*1830*/  LOP3.LUT R46, R19, R46, RZ, 0xfc, !PT ;  /* 0x0000002e132e7212 */ /* 0x000fe200078efcff */
[----:B------:R-:W-:Y:S01]  /*1840*/  IMAD.X R19, RZ, RZ, R14, P3 ;  /* 0x000000ffff137224 */ /* 0x000fe200018e060e */
[----:B------:R-:W-:Y:S02]  /*1850*/  SHF.R.U32.HI R114, RZ, 0x2, R63 ;  /* 0x00000002ff727819 */ /* 0x000fe4000001163f */
[----:B------:R-:W-:Y:S02]  /*1860*/  SHF.L.U64.HI R66, R2, 0x5, R3 ;  /* 0x0000000502427819 */ /* 0x000fe40000010203 */
[----:B------:R-:W-:Y:S01]  /*1870*/  SHF.L.U64.HI R84, R6, 0x5, R7 ;  /* 0x0000000506547819 */ /* 0x000fe20000010207 */
[----:B------:R-:W-:Y:S01]  /*1880*/  IMAD.WIDE.U32 R12, R17, 0x40, R114 ;  /* 0x00000040110c7825 */ /* 0x000fe200078e0072 */
[----:B------:R-:W-:-:S02]  /*1890*/  LOP3.LUT R95, R68, 0x20, RZ, 0xc0, !PT ;  /* 0x00000020445f7812 */ /* 0x000fc400078ec0ff */
[----:B------:R-:W-:Y:S01]  /*18a0*/  LOP3.LUT R117, R118, 0x20, RZ, 0xfc, !PT ;  /* 0x0000002076757812 */ /* 0x000fe200078efcff */
[----:B------:R-:W-:Y:S01]  /*18b0*/  IMAD.WIDE.U32 R18, R114, R6, R18 ;  /* 0x0000000672127225 */ /* 0x000fe200078e0012 */
[----:B------:R-:W-:-:S03]  /*18c0*/  LOP3.LUT R116, R118, 0x40, RZ, 0xfc, !PT ;  /* 0x0000004076747812 */ /* 0x000fc600078efcff */
[----:B--2---:R-:W-:-:S04]  /*18d0*/  @!P2 IMAD.WIDE.U32 R20, R153, R10, RZ ;  /* 0x0000000a9914a225 */ /* 0x004fc800078e00ff */
[----:B------:R-:W-:Y:S01]  /*18e0*/  @!P2 IMAD.MOV.U32 R10, RZ, RZ, R20 ;  /* 0x000000ffff0aa224 */ /* 0x000fe200078e0014 */
[----:B------:R-:W-:Y:S01]  /*18f0*/  LOP3.LUT R20, R15, 0x18, R0, 0x78, !PT ;  /* 0x000000180f147812 */ /* 0x000fe200078e7800 */
[----:B------:R-:W-:Y:S02]  /*1900*/  @P2 IMAD.MOV.U32 R10, RZ, RZ, R22 ;  /* 0x000000ffff0a2224 */ /* 0x000fe400078e0016 */
[----:B------:R-:W-:Y:S01]  /*1910*/  @!P2 IMAD R11, R153, R11, R21 ;  /* 0x0000000b990ba224 */ /* 0x000fe200078e0215 */
[----:B------:R-:W-:Y:S01]  /*1920*/  LOP3.LUT R47, R47, R20, RZ, 0xfc, !PT ;  /* 0x000000142f2f7212 */ /* 0x000fe200078efcff */
[----:B------:R-:W-:Y:S01]  /*1930*/  @P2 IMAD R11, R152, R113, R23 ;  /* 0x00000071980b2224 */ /* 0x000fe200078e0217 */
[----:B------:R-:W-:Y:S01]  /*1940*/  IADD3 R22, P4, PT, R118, R10, RZ ;  /* 0x0000000a76167210 */ /* 0x000fe20007f9e0ff */
[----:B------:R-:W-:Y:S01]  /*1950*/  IMAD R75, R114, R7, R19 ;  /* 0x00000007724b7224 */ /* 0x000fe200078e0213 */
[----:B------:R-:W1:Y:S01]  /*1960*/  LDC R10, c[0x0][0x450] ;  /* 0x00011400ff0a7b82 */ /* 0x000e620000000800 */
[----:B------:R-:W-:Y:S01]  /*1970*/  IADD3 R16, P2, PT, R118, R16, RZ ;  /* 0x0000001076107210 */ /* 0x000fe20007f5e0ff */
[----:B------:R-:W-:Y:S01]  /*1980*/  IMAD.SHL.U32 R74, R18, 0x2, RZ ;  /* 0x00000002124a7824 */ /* 0x000fe200078e00ff */
[----:B------:R-:W-:Y:S01]  /*1990*/  LOP3.LUT R45, R20, 0x120, R45, 0xf8, !PT ;  /* 0x00000120142d7812 */ /* 0x000fe200078ef82d */
[----:B------:R-:W-:Y:S01]  /*19a0*/  IMAD.X R23, RZ, RZ, R11, P4 ;  /* 0x000000ffff177224 */ /* 0x000fe200020e060b */
[----:B------:R-:W-:Y:S01]  /*19b0*/  SHF.L.U64.HI R75, R18, 0x1, R75 ;  /* 0x00000001124b7819 */ /* 0x000fe2000001024b */
[----:B------:R-:W-:Y:S01]  /*19c0*/  IMAD.X R17, RZ, RZ, R9, P2 ;  /* 0x000000ffff117224 */ /* 0x000fe200010e0609 */
[----:B----4-:R-:W-:Y:S01]  /*19d0*/  IADD3 R74, P3, PT, R74, UR8, RZ ;  /* 0x000000084a4a7c10 */ /* 0x010fe2000ff7e0ff */
[----:B------:R-:W-:-:S03]  /*19e0*/  IMAD.WIDE.U32 R14, R158, UR4, R22 ;  /* 0x000000049e0e7c25 */ /* 0x000fc6000f8e0016 */
[----:B------:R-:W-:Y:S01]  /*19f0*/  IADD3.X R75, PT, PT, R75, UR9, RZ, P3, !PT ;  /* 0x000000094b4b7c10 */ /* 0x000fe20009ffe4ff */
[----:B------:R-:W-:Y:S01]  /*1a00*/  IMAD R15, R158, UR5, R15 ;  /* 0x000000059e0f7c24 */ /* 0x000fe2000f8e020f */
[----:B------:R-:W2:Y:S01]  /*1a10*/  LDCU.64 UR4, c[0x0][0x390] ;  /* 0x00007200ff0477ac */ /* 0x000ea20008000a00 */
[----:B------:R-:W-:Y:S01]  /*1a20*/  IMAD.WIDE.U32 R16, R114, R2, R16 ;  /* 0x0000000272107225 */ /* 0x000fe200078e0010 */
[----:B------:R-:W-:-:S03]  /*1a30*/  SHF.R.S32.HI R2, RZ, 0x1f, R71 ;  /* 0x0000001fff027819 */ /* 0x000fc60000011447 */
[----:B------:R-:W-:Y:S01]  /*1a40*/  IMAD R73, R114, R3, R17 ;  /* 0x0000000372497224 */ /* 0x000fe200078e0211 */
[----:B------:R-:W-:Y:S01]  /*1a50*/  LOP3.LUT R3, R0, 0xc, RZ, 0xc0, !PT ;  /* 0x0000000c00037812 */ /* 0x000fe200078ec0ff */
[----:B------:R-:W-:Y:S01]  /*1a60*/  IMAD.SHL.U32 R72, R16, 0x2, RZ ;  /* 0x0000000210487824 */ /* 0x000fe200078e00ff */
[----:B------:R-:W-:Y:S01]  /*1a70*/  LEA.HI R0, R2, R71, RZ, 0x7 ;  /* 0x0000004702007211 */ /* 0x000fe200078f38ff */
        /* <DEDUP_REMOVED lines=8> */
[----:B------:R-:W-:Y:S01]  /*1b00*/  IMAD.MOV.U32 R147, RZ, RZ, R75 ;  /* 0x000000ffff937224 */ /* 0x000fe200078e004b */
[----:B------:R-:W-:Y:S01]  /*1b10*/  SHF.R.S32.HI R107, RZ, 0x1, R107 ;  /* 0x00000001ff6b7819 */ /* 0x000fe2000001146b */
[----:B------:R-:W-:Y:S01]  /*1b20*/  IMAD.IADD R70, R113, 0x1, R9 ;  /* 0x0000000171467824 */ /* 0x000fe200078e0209 */
        /* <DEDUP_REMOVED lines=15> */
[C---:B------:R-:W-:Y:S01]  /*1c20*/  IMAD.SHL.U32 R105, R107.reuse, 0x20, RZ ;  /* 0x000000206b697824 */ /* 0x040fe200078e00ff */
[----:B------:R-:W-:Y:S01]  /*1c30*/  IADD3 R67, PT, PT, R114, 0x20, RZ ;  /* 0x0000002072437810 */ /* 0x000fe20007ffe0ff */
[----:B------:R-:W4:Y:S01]  /*1c40*/  LDC.64 R90, c[0x0][0x4a8] ;  /* 0x00012a00ff5a7b82 */ /* 0x000f220000000a00 */
[----:B------:R-:W4:Y:S01]  /*1c50*/  LDCU.128 UR8, c[0x0][0x490] ;  /* 0x00009200ff0877ac */ /* 0x000f220008000c00 */
[----:B------:R-:W-:Y:S01]  /*1c60*/  SEL R4, R4, R8, !P1 ;  /* 0x0000000804047207 */ /* 0x000fe20004800000 */
[C---:B------:R-:W-:Y:S01]  /*1c70*/  IMAD R99, R107.reuse, 0x60, RZ ;  /* 0x000000606b637824 */ /* 0x040fe200078e02ff */
[C---:B------:R-:W-:Y:S01]  /*1c80*/  IADD3 R101, PT, PT, R114.reuse, 0x60, RZ ;  /* 0x0000006072657810 */ /* 0x040fe20007ffe0ff */
[----:B------:R-:W4:Y:S01]  /*1c90*/  LDCU.64 UR4, c[0x0][0x488] ;  /* 0x00009100ff0477ac */ /* 0x000f220008000a00 */
[----:B------:R-:W-:Y:S01]  /*1ca0*/  SHF.R.S32.HI R9, RZ, 0x1f, R4 ;  /* 0x0000001fff097819 */ /* 0x000fe20000011404 */
[----:B------:R-:W-:Y:S01]  /*1cb0*/  IMAD.SHL.U32 R97, R107, 0x40, RZ ;  /* 0x000000406b617824 */ /* 0x000fe200078e00ff */
[----:B------:R-:W-:Y:S01]  /*1cc0*/  MOV R98, R62 ;  /* 0x0000003e00627202 */ /* 0x000fe20000000f00 */
[----:B------:R-:W-:Y:S01]  /*1cd0*/  UMOV UR20, URZ ;  /* 0x000000ff00147c82 */ /* 0x000fe20008000000 */
[----:B------:R-:W-:Y:S01]  /*1ce0*/  VIADD R103, R114, 0x40 ;  /* 0x0000004072677836 */ /* 0x000fe20000000000 */
[----:B------:R-:W-:Y:S01]  /*1cf0*/  SHF.R.S32.HI R86, RZ, 0x1f, R99 ;  /* 0x0000001fff567819 */ /* 0x000fe20000011463 */
[C---:B------:R-:W-:Y:S01]  /*1d00*/  IMAD R102, R61.reuse, -0x80, R71 ;  /* 0xffffff803d667824 */ /* 0x040fe200078e0247 */
[----:B------:R-:W-:Y:S01]  /*1d10*/  SHF.R.S32.HI R88, RZ, 0x1f, R97 ;  /* 0x0000001fff587819 */ /* 0x000fe20000011461 */
[----:B------:R-:W-:-:S02]  /*1d20*/  IMAD R100, R61, -0x80, R64 ;  /* 0xffffff803d647824 */ /* 0x000fc400078e0240 */
[----:B-1----:R-:W-:-:S04]  /*1d30*/  IMAD.WIDE.U32 R6, R153, R2, R118 ;  /* 0x0000000299067225 */ /* 0x002fc800078e0076 */
[----:B------:R-:W-:Y:S02]  /*1d40*/  IMAD R7, R153, R3, R7 ;  /* 0x0000000399077224 */ /* 0x000fe400078e0207 */
[----:B---3--:R-:W-:Y:S02]  /*1d50*/  IMAD R3, R9, UR12, RZ ;  /* 0x0000000c09037c24 */ /* 0x008fe4000f8e02ff */
[----:B--2---:R-:W-:Y:S01]  /*1d60*/  IMAD.WIDE.U32 R6, R62, UR16, R6 ;  /* 0x000000103e067c25 */ /* 0x004fe2000f8e0006 */
[----:B----4-:R-:W-:-:S03]  /*1d70*/  SHF.L.U32 R85, R90, 0x7, RZ ;  /* 0x000000075a557819 */ /* 0x010fc600000006ff */
[----:B------:R-:W-:Y:S02]  /*1d80*/  IMAD R7, R62, UR17, R7 ;  /* 0x000000113e077c24 */ /* 0x000fe4000f8e0207 */
[----:B------:R-:W-:-:S04]  /*1d90*/  IMAD.WIDE.U32 R14, R153, UR10, R118 ;  /* 0x0000000a990e7c25 */ /* 0x000fc8000f8e0076 */
[C---:B------:R-:W-:Y:S01]  /*1da0*/  IMAD R10, R4.reuse, UR13, R3 ;  /* 0x0000000d040a7c24 */ /* 0x040fe2000f8e0203 */
[----:B------:R-:W-:Y:S01]  /*1db0*/  IADD3 R3, P0, PT, -R71, R114, RZ ;  /* 0x0000007247037210 */ /* 0x000fe20007f1e1ff */
[----:B------:R-:W-:Y:S01]  /*1dc0*/  IMAD.WIDE.U32 R6, R4, UR12, R6 ;  /* 0x0000000c04067c25 */ /* 0x000fe2000f8e0006 */
[----:B------:R-:W1:Y:S03]  /*1dd0*/  LDCU.64 UR12, c[0x0][0x4e0] ;  /* 0x00009c00ff0c77ac */ /* 0x000e660008000a00 */
[----:B-----5:R-:W-:Y:S01]  /*1de0*/  IMAD.IADD R2, R62, 0x1, R5 ;  /* 0x000000013e027824 */ /* 0x020fe200078e0205 */
[----:B------:R-:W-:Y:S01]  /*1df0*/  IADD3 R11, PT, PT, R7, R10, RZ ;  /* 0x0000000a070b7210 */ /* 0x000fe20007ffe0ff */
[----:B------:R-:W-:Y:S01]  /*1e00*/  IMAD R15, R153, UR11, R15 ;  /* 0x0000000b990f7c24 */ /* 0x000fe2000f8e020f */
[----:B------:R-:W-:Y:S01]  /*1e10*/  SHF.R.S32.HI R5, RZ, 0x1f, R71 ;  /* 0x0000001fff057819 */ /* 0x000fe20000011447 */
[----:B------:R-:W-:Y:S01]  /*1e20*/  IMAD R9, R9, UR18, RZ ;  /* 0x0000001209097c24 */ /* 0x000fe2000f8e02ff */
[----:B------:R-:W2:Y:S01]  /*1e30*/  LDCU.64 UR10, c[0x0][0x4d0] ;  /* 0x00009a00ff0a77ac */ /* 0x000ea20008000a00 */
[----:B------:R-:W-:Y:S01]  /*1e40*/  IMAD R7, R2, R107, RZ ;  /* 0x0000006b02077224 */ /* 0x000fe200078e02ff */
[----:B------:R-:W-:Y:S01]  /*1e50*/  IADD3.X R5, PT, PT, RZ, ~R5, RZ, P0, !PT ;  /* 0x80000005ff057210 */ /* 0x000fe200007fe4ff */
[----:B------:R-:W-:-:S03]  /*1e60*/  IMAD.WIDE.U32 R14, R62, R90, R14 ;  /* 0x0000005a3e0e7225 */ /* 0x000fc600078e000e */
[C---:B------:R-:W-:Y:S01]  /*1e70*/  IADD3 R78, P0, PT, R7.reuse, R104, RZ ;  /* 0x00000068074e7210 */ /* 0x040fe20007f1e0ff */
[----:B------:R-:W-:Y:S01]  /*1e80*/  IMAD R2, R4, UR19, R9 ;  /* 0x0000001304027c24 */ /* 0x000fe2000f8e0209 */
[----:B------:R-:W-:Y:S01]  /*1e90*/  SHF.R.S32.HI R9, RZ, 0x1f, R7 ;  /* 0x0000001fff097819 */ /* 0x000fe20000011407 */
[----:B------:R-:W-:Y:S01]  /*1ea0*/  IMAD R15, R62, R91, R15 ;  /* 0x0000005b3e0f7224 */ /* 0x000fe200078e020f */
[----:B------:R-:W-:Y:S01]  /*1eb0*/  IADD3 R48, P1, PT, R7, R106, RZ ;  /* 0x0000006a07307210 */ /* 0x000fe20007f3e0ff */
[----:B------:R-:W3:Y:S01]  /*1ec0*/  LDCU.U8 UR19, c[0x0][0x533] ;  /* 0x0000a660ff1377ac */ /* 0x000ee20008000000 */
[----:B------:R-:W-:Y:S02]  /*1ed0*/  IMAD.MOV.U32 R10, RZ, RZ, R6 ;  /* 0x000000ffff0a7224 */ /* 0x000fe400078e0006 */
[----:B------:R-:W-:Y:S01]  /*1ee0*/  IMAD.WIDE.U32 R14, R4, UR18, R14 ;  /* 0x00000012040e7c25 */ /* 0x000fe2000f8e000e */
[----:B------:R-:W-:-:S03]  /*1ef0*/  USHF.L.U32 UR18, UR16, 0x7, URZ ;  /* 0x0000000710127899 */ /* 0x000fc600080006ff */
[----:B------:R-:W-:Y:S01]  /*1f00*/  IMAD.X R79, R9, 0x1, R92, P0 ;  /* 0x00000001094f7824 */ /* 0x000fe200000e065c */
[----:B------:R-:W-:Y:S01]  /*1f10*/  IADD3 R15, PT, PT, R15, R2, RZ ;  /* 0x000000020f0f7210 */ /* 0x000fe20007ffe0ff */
[----:B------:R-:W-:Y:S02]  /*1f20*/  IMAD.X R9, R9, 0x1, R94, P1 ;  /* 0x0000000109097824 */ /* 0x000fe400008e065e */
[----:B------:R-:W-:Y:S01]  /*1f30*/  IMAD R4, R5, UR16, RZ ;  /* 0x0000001005047c24 */ /* 0x000fe2000f8e02ff */
[C---:B------:R-:W-:Y:S01]  /*1f40*/  SHF.L.U64.HI R79, R78.reuse, 0x1, R79 ;  /* 0x000000014e4f7819 */ /* 0x040fe2000001024f */
[----:B------:R-:W-:Y:S01]  /*1f50*/  IMAD.SHL.U32 R78, R78, 0x2, RZ ;  /* 0x000000024e4e7824 */ /* 0x000fe200078e00ff */
[C---:B------:R-:W-:Y:S01]  /*1f60*/  SHF.L.U64.HI R2, R48.reuse, 0x1, R9 ;  /* 0x0000000130027819 */ /* 0x040fe20000010209 */
[----:B------:R-:W-:Y:S02]  /*1f70*/  IMAD.SHL.U32 R48, R48, 0x2, RZ ;  /* 0x0000000230307824 */ /* 0x000fe400078e00ff */
[----:B------:R-:W-:Y:S01]  /*1f80*/  IMAD R77, R3, UR17, R4 ;  /* 0x00000011034d7c24 */ /* 0x000fe2000f8e0204 */
[----:B------:R-:W4:Y:S01]  /*1f90*/  LDCU UR17, c[0x0][0x450] ;  /* 0x00008a00ff1177ac */ /* 0x000f220008000800 */
[-C--:B------:R-:W-:Y:S01]  /*1fa0*/  IMAD R4, R5, R90.reuse, RZ ;  /* 0x0000005a05047224 */ /* 0x080fe200078e02ff */
[----:B------:R-:W-:Y:S01]  /*1fb0*/  IADD3 R12, P0, PT, R48, UR14, RZ ;  /* 0x0000000e300c7c10 */ /* 0x000fe2000ff1e0ff */
[C---:B------:R-:W-:Y:S01]  /*1fc0*/  IMAD.WIDE.U32 R6, R3.reuse, UR16, R10 ;  /* 0x0000001003067c25 */ /* 0x040fe2000f8e000a */
[----:B------:R-:W-:Y:S01]  /*1fd0*/  IADD3 R80, P1, PT, R78, UR14, RZ ;  /* 0x0000000e4e507c10 */ /* 0x000fe2000ff3e0ff */
[----:B------:R-:W1:Y:S01]  /*1fe0*/  LDCU UR16, c[0x0][0x440] ;  /* 0x00008800ff1077ac */ /* 0x000e620008000800 */
[----:B------:R-:W-:Y:S01]  /*1ff0*/  IADD3.X R13, PT, PT, R2, UR15, RZ, P0, !PT ;  /* 0x0000000f020d7c10 */ /* 0x000fe200087fe4ff */
[C---:B------:R-:W-:Y:S01]  /*2000*/  IMAD R11, R3.reuse, R91, R4 ;  /* 0x0000005b030b7224 */ /* 0x040fe200078e0204 */
[----:B--2---:R-:W-:Y:S01]  /*2010*/  IADD3 R48, P0, PT, R48, UR10, RZ ;  /* 0x0000000a30307c10 */ /* 0x004fe2000ff1e0ff */
[----:B------:R-:W-:Y:S01]  /*2020*/  IMAD.WIDE.U32 R4, R3, R90, R14 ;  /* 0x0000005a03047225 */ /* 0x000fe200078e000e */
[----:B------:R-:W-:Y:S01]  /*2030*/  IADD3.X R81, PT, PT, R79, UR15, RZ, P1, !PT ;  /* 0x0000000f4f517c10 */ /* 0x000fe20008ffe4ff */
[----:B------:R-:W2:Y:S01]  /*2040*/  LDCU.64 UR14, c[0x0][0x3c0] ;  /* 0x00007800ff0e77ac */ /* 0x000ea20008000a00 */
[----:B------:R-:W-:Y:S01]  /*2050*/  IADD3.X R49, PT, PT, R2, UR11, RZ, P0, !PT ;  /* 0x0000000b02317c10 */ /* 0x000fe200087fe4ff */
[----:B------:R-:W-:Y:S01]  /*2060*/  IMAD.IADD R11, R5, 0x1, R11 ;  /* 0x00000001050b7824 */ /* 0x000fe200078e020b */
[----:B------:R-:W-:Y:S01]  /*2070*/  IADD3 R0, P0, PT, RZ, -UR20, RZ ;  /* 0x80000014ff007c10 */ /* 0x000fe2000ff1e0ff */
[----:B------:R-:W-:Y:S01]  /*2080*/  IMAD.SHL.U32 R93, R90, 0x20, RZ ;  /* 0x000000205a5d7824 */ /* 0x000fe200078e00ff */
[----:B------:R-:W-:Y:S01]  /*2090*/  LEA R76, P3, R6, UR8, 0x1 ;  /* 0x00000008064c7c11 */ /* 0x000fe2000f8608ff */
[----:B------:R-:W-:Y:S01]  /*20a0*/  IMAD.MOV.U32 R96, RZ, RZ, R61 ;  /* 0x000000ffff607224 */ /* 0x000fe200078e003d */
[----:B------:R-:W-:Y:S01]  /*20b0*/  IADD3.X R3, PT, PT, RZ, ~UR18, RZ, P0, !PT ;  /* 0x80000012ff037c10 */ /* 0x000fe200087fe4ff */
[----:B------:R-:W-:Y:S01]  /*20c0*/  IMAD.X R85, RZ, RZ, ~R85, P0 ;  /* 0x000000ffff557224 */ /* 0x000fe200000e0e55 */
[----:B------:R-:W-:Y:S01]  /*20d0*/  IADD3 R77, PT, PT, R7, R77, RZ ;  /* 0x0000004d074d7210 */ /* 0x000fe20007ffe0ff */
[----:B---3--:R-:W-:Y:S01]  /*20e0*/  UISETP.NE.AND UP0, UPT, UR19, URZ, UPT ;  /* 0x000000ff1300728c */ /* 0x008fe2000bf05270 */
[----:B------:R-:W-:-:S02]  /*20f0*/  LEA R10, P2, R4, UR4, 0x1 ;  /* 0x00000004040a7c11 */ /* 0x000fc4000f8408ff */
[----:B------:R-:W-:Y:S02]  /*2100*/  IADD3 R78, P1, PT, R78, UR10, RZ ;  /* 0x0000000a4e4e7c10 */ /* 0x000fe4000ff3e0ff */
[----:B------:R-:W-:Y:S02]  /*2110*/  SHF.L.U64.HI R91, R90, 0x5, R91 ;  /* 0x000000055a5b7819 */ /* 0x000fe4000001025b */
[C---:B------:R-:W-:Y:S02]  /*2120*/  SHF.R.S64 R87, R0.reuse, 0x1f, R85 ;  /* 0x0000001f00577819 */ /* 0x040fe40000001055 */
[----:B------:R-:W-:Y:S02]  /*2130*/  SHF.R.S32.HI R90, RZ, 0x1f, R105 ;  /* 0x0000001fff5a7819 */ /* 0x000fe40000011469 */
[----:B----4-:R-:W-:Y:S02]  /*2140*/  MOV R9, UR17 ;  /* 0x0000001100097c02 */ /* 0x010fe40008000f00 */
[----:B------:R-:W-:-:S02]  /*2150*/  SHF.R.S64 R83, R0, 0x1f, R3 ;  /* 0x0000001f00537819 */ /* 0x000fc40000001003 */
[----:B------:R-:W-:Y:S02]  /*2160*/  SHF.R.S32.HI R82, RZ, 0x1f, R3 ;  /* 0x0000001fff527819 */ /* 0x000fe40000011403 */
[----:B------:R-:W-:Y:S02]  /*2170*/  SHF.R.S32.HI R85, RZ, 0x1f, R85 ;  /* 0x0000001fff557819 */ /* 0x000fe40000011455 */
[----:B------:R-:W-:Y:S02]  /*2180*/  LEA.HI.X R77, R6, UR9, R77, 0x1, P3 ;  /* 0x00000009064d7c11 */ /* 0x000fe400098f0c4d */
[----:B------:R-:W-:Y:S01]  /*2190*/  LEA.HI.X R11, R4, UR5, R11, 0x1, P2 ;  /* 0x00000005040b7c11 */ /* 0x000fe200090f0c0b */
[----:B------:R-:W3:Y:S01]  /*21a0*/  LDCU.64 UR4, c[0x0][0x3b8] ;  /* 0x00007700ff0477ac */ /* 0x000ee20008000a00 */
[----:B------:R-:W-:Y:S01]  /*21b0*/  IADD3.X R79, PT, PT, R79, UR11, RZ, P1, !PT ;  /* 0x0000000b4f4f7c10 */ /* 0x000fe20008ffe4ff */
[----:B-12---:R-:W4:Y:S06]  /*21c0*/  LDCU.128 UR8, c[0x0][0x3a0] ;  /* 0x00007400ff0877ac */ /* 0x006f2c0008000c00 */
.L_x_1956:
[----:B------:R-:W-:Y:S01]  /*21d0*/  VIADD R100, R100, 0x80 ;  /* 0x0000008064647836 */ /* 0x000fe20000000000 */
[----:B------:R-:W-:Y:S01]  /*21e0*/  BSSY.RECONVERGENT B0, `(.L_x_1889) ;  /* 0x0000011000007945 */ /* 0x000fe20003800200 */
[----:B------:R-:W-:Y:S03]  /*21f0*/  VIADD R102, R102, 0x80 ;  /* 0x0000008066667836 */ /* 0x000fe60000000000 */
[CC--:B------:R-:W-:Y:S02]  /*2200*/  ISETP.GE.AND P0, PT, R114.reuse, R100.reuse, PT ;  /* 0x000000647200720c */ /* 0x0c0fe40003f06270 */
        /* <DEDUP_REMOVED lines=10> */
[----:B------:R-:W2:Y:S04]  /*22b0*/  @!P2 LDG.E.128 R16, desc[UR6][R76.64+0x40] ;  /* 0x000040064c10a981 */ /* 0x000ea8000c1e1d00 */
[----:B--2---:R1:W-:Y:S06]  /*22c0*/  @!P2 STG.E.128 desc[UR6][R72.64+0x40], R16 ;  /* 0x000040104800a986 */ /* 0x0043ec000c101d06 */
[----:B------:R-:W2:Y:S04]  /*22d0*/  @!P1 LDG.E.128 R4, desc[UR6][R76.64+0x80] ;  /* 0x000080064c049981 */ /* 0x000ea8000c1e1d00 */
[----:B--2---:R1:W-:Y:S02]  /*22e0*/  @!P1 STG.E.128 desc[UR6][R72.64+0x80], R4 ;  /* 0x0000800448009986 */ /* 0x0043e4000c101d06 */
.L_x_1890:
[----:B---34-:R-:W-:Y:S05]  /*22f0*/  BSYNC.RECONVERGENT B0 ;  /* 0x0000000000007941 */ /* 0x018fea0003800200 */
.L_x_1889:
[----:B------:R-:W-:Y:S04]  /*2300*/  BSSY.RECONVERGENT B0, `(.L_x_1891) ;  /* 0x0000010000007945 */ /* 0x000fe80003800200 */
[----:B------:R-:W-:Y:S05]  /*2310*/  @!P5 BRA `(.L_x_1892) ;  /* 0x000000000038d947 */ /* 0x000fea0003800000 */
[----:B------:R-:W2:Y:S01]  /*2320*/  LDC.64 R2, c[0x0][0x4b0] ;  /* 0x00012c00ff027b82 */ /* 0x000ea20000000a00 */
[----:B------:R-:W-:Y:S02]  /*2330*/  ISETP.GE.AND P2, PT, R118, UR16, PT ;  /* 0x0000001076007c0c */ /* 0x000fe4000bf46270 */
[C---:B------:R-:W-:Y:S04]  /*2340*/  LEA R14, P3, R65.reuse, R72, 0x1 ;  /* 0x00000048410e7211 */ /* 0x040fe800078608ff */
[----:B------:R-:W-:Y:S02]  /*2350*/  LEA.HI.X R15, R65, R73, R66, 0x1, P3 ;  /* 0x00000049410f7211 */ /* 0x000fe400018f0c42 */
[C---:B--2---:R-:W-:Y:S04]  /*2360*/  LEA R24, P1, R2.reuse, R76, 0x6 ;  /* 0x0000004c02187211 */ /* 0x044fe800078230ff */
[----:B------:R-:W-:Y:S02]  /*2370*/  LEA.HI.X R25, R2, R77, R3, 0x6, P1 ;  /* 0x0000004d02197211 */ /* 0x000fe400008f3403 */
[----:B------:R-:W-:Y:S03]  /*2380*/  ISETP.GE.AND P1, PT, R117, UR16, PT ;  /* 0x0000001075007c0c */ /* 0x000fe6000bf26270 */
[----:B-1----:R-:W2:Y:S04]  /*2390*/  @!P2 LDG.E.128 R20, desc[UR6][R24.64] ;  /* 0x000000061814a981 */ /* 0x002ea8000c1e1d00 */
[----:B--2---:R2:W-:Y:S01]  /*23a0*/  @!P2 STG.E.128 desc[UR6][R14.64], R20 ;  /* 0x000000140e00a986 */ /* 0x0045e2000c101d06 */
[----:B------:R-:W-:Y:S05]  /*23b0*/  ISETP.GE.AND P2, PT, R116, UR16, PT ;  /* 0x0000001074007c0c */ /* 0x000fea000bf46270 */
[----:B------:R-:W3:Y:S04]  /*23c0*/  @!P1 LDG.E.128 R16, desc[UR6][R24.64+0x40] ;  /* 0x0000400618109981 */ /* 0x000ee8000c1e1d00 */
[----:B---3--:R2:W-:Y:S04]  /*23d0*/  @!P1 STG.E.128 desc[UR6][R14.64+0x40], R16 ;  /* 0x000040100e009986 */ /* 0x0085e8000c101d06 */
[----:B------:R-:W3:Y:S04]  /*23e0*/  @!P2 LDG.E.128 R4, desc[UR6][R24.64+0x80] ;  /* 0x000080061804a981 */ /* 0x000ee8000c1e1d00 */
[----:B---3--:R2:W-:Y:S02]  /*23f0*/  @!P2 STG.E.128 desc[UR6][R14.64+0x80], R4 ;  /* 0x000080040e00a986 */ /* 0x0085e4000c101d06 */
.L_x_1892:
[----:B------:R-:W-:Y:S05]  /*2400*/  BSYNC.RECONVERGENT B0 ;  /* 0x0000000000007941 */ /* 0x000fea0003800200 */
.L_x_1891:
        /* <DEDUP_REMOVED lines=20> */
.L_x_1894:
[----:B------:R-:W-:Y:S05]  /*2550*/  BSYNC.RECONVERGENT B0 ;  /* 0x0000000000007941 */ /* 0x000fea0003800200 */
.L_x_1893:
[----:B------:R-:W-:Y:S01]  /*2560*/  ISETP.NE.AND P1, PT, R9, RZ, PT ;  /* 0x000000ff0900720c */ /* 0x000fe20003f25270 */
[----:B------:R-:W-:Y:S01]  /*2570*/  BSSY.RECONVERGENT B0, `(.L_x_1895) ;  /* 0x0000014000007945 */ /* 0x000fe20003800200 */
[----:B------:R-:W-:Y:S03]  /*2580*/  IADD3 R96, PT, PT, R96, -0x1, RZ ;  /* 0xffffffff60607810 */ /* 0x000fe60007ffe0ff */
[----:B------:R-:W-:Y:S05]  /*2590*/  @!P3 BRA `(.L_x_1896) ;  /* 0x000000000044b947 */ /* 0x000fea0003800000 */
[----:B------:R-:W2:Y:S01]  /*25a0*/  LDC.64 R2, c[0x0][0x4b0] ;  /* 0x00012c00ff027b82 */ /* 0x000ea20000000a00 */
[----:B------:R-:W-:Y:S02]  /*25b0*/  ISETP.GE.AND P2, PT, R118, UR16, PT ;  /* 0x0000001076007c0c */ /* 0x000fe4000bf46270 */
[----:B------:R-:W-:Y:S01]  /*25c0*/  ISETP.GE.AND P6, PT, R117, UR16, PT ;  /* 0x0000001075007c0c */ /* 0x000fe2000bfc6270 */
[----:B--23--:R-:W-:Y:S04]  /*25d0*/  IMAD.WIDE.U32 R14, R2, 0xc0, R76 ;  /* 0x000000c0020e7825 */ /* 0x00cfe800078e004c */
[----:B------:R-:W-:Y:S05]  /*25e0*/  IMAD R3, R3, 0xc0, RZ ;  /* 0x000000c003037824 */ /* 0x000fea00078e02ff */
[----:B------:R-:W-:Y:S02]  /*25f0*/  IADD3 R15, PT, PT, R15, R3, RZ ;  /* 0x000000030f0f7210 */ /* 0x000fe40007ffe0ff */
[----:B------:R-:W2:Y:S03]  /*2600*/  LDC.64 R2, c[0x0][0x3c0] ;  /* 0x0000f000ff027b82 */ /* 0x000ea60000000a00 */
[----:B-1----:R-:W3:Y:S01]  /*2610*/  @!P2 LDG.E.128 R4, desc[UR6][R14.64] ;  /* 0x000000060e04a981 */ /* 0x002ee2000c1e1d00 */
[----:B--2---:R-:W-:Y:S04]  /*2620*/  IMAD.WIDE.U32 R24, R2, 0xc0, R72 ;  /* 0x000000c002187825 */ /* 0x004fe800078e0048 */
[----:B------:R-:W-:Y:S05]  /*2630*/  IMAD R3, R3, 0xc0, RZ ;  /* 0x000000c003037824 */ /* 0x000fea00078e02ff */
[----:B------:R-:W-:Y:S05]  /*2640*/  IADD3 R25, PT, PT, R25, R3, RZ ;  /* 0x0000000319197210 */ /* 0x000fea0007ffe0ff */
[----:B---3--:R4:W-:Y:S01]  /*2650*/  @!P2 STG.E.128 desc[UR6][R24.64], R4 ;  /* 0x000000041800a986 */ /* 0x0089e2000c101d06 */
[----:B------:R-:W-:Y:S03]  /*2660*/  ISETP.GE.AND P2, PT, R116, UR16, PT ;  /* 0x0000001074007c0c */ /* 0x000fe6000bf46270 */
[----:B------:R-:W2:Y:S04]  /*2670*/  @!P6 LDG.E.128 R20, desc[UR6][R14.64+0x40] ;  /* 0x000040060e14e981 */ /* 0x000ea8000c1e1d00 */
[----:B--2---:R4:W-:Y:S06]  /*2680*/  @!P6 STG.E.128 desc[UR6][R24.64+0x40], R20 ;  /* 0x000040141800e986 */ /* 0x0049ec000c101d06 */
[----:B------:R-:W2:Y:S04]  /*2690*/  @!P2 LDG.E.128 R16, desc[UR6][R14.64+0x80] ;  /* 0x000080060e10a981 */ /* 0x000ea8000c1e1d00 */
[----:B--2---:R4:W-:Y:S02]  /*26a0*/  @!P2 STG.E.128 desc[UR6][R24.64+0x80], R16 ;  /* 0x000080101800a986 */ /* 0x0049e4000c101d06 */
.L_x_1896:
[----:B------:R-:W-:Y:S05]  /*26b0*/  BSYNC.RECONVERGENT B0 ;  /* 0x0000000000007941 */ /* 0x000fea0003800200 */
.L_x_1895:
        /* <DEDUP_REMOVED lines=16> */
.L_x_1900:
[----:B------:R-:W-:Y:S05]  /*27c0*/  BSYNC.RECONVERGENT B0 ;  /* 0x0000000000007941 */ /* 0x000fea0003800200 */
.L_x_1899:
        /* <DEDUP_REMOVED lines=15> */
.L_x_1902:
[----:B------:R-:W-:Y:S05]  /*28c0*/  BSYNC.RECONVERGENT B0 ;  /* 0x0000000000007941 */ /* 0x000fea0003800200 */
.L_x_1901:
[----:B------:R-:W-:Y:S04]  /*28d0*/  BSSY.RECONVERGENT B0, `(.L_x_1903) ;  /* 0x0000011000007945 */ /* 0x000fe80003800200 */
[----:B------:R-:W-:Y:S05]  /*28e0*/  @!P4 BRA `(.L_x_1904) ;  /* 0x00000000003cc947 */ /* 0x000fea0003800000 */
[----:B-1----:R-:W2:Y:S01]  /*28f0*/  LDC.64 R2, c[0x0][0x4a8] ;  /* 0x00012a00ff027b82 */ /* 0x002ea20000000a00 */
[----:B------:R-:W-:Y:S02]  /*2900*/  ISETP.GE.AND P1, PT, R118, UR16, PT ;  /* 0x0000001076007c0c */ /* 0x000fe4000bf26270 */
[C---:B--23--:R-:W-:Y:S04]  /*2910*/  LEA R14, P0, R2.reuse, R10, 0x7 ;  /* 0x0000000a020e7211 */ /* 0x04cfe800078038ff */
[----:B------:R-:W-:Y:S02]  /*2920*/  LEA.HI.X R15, R2, R11, R3, 0x7, P0 ;  /* 0x0000000b020f7211 */ /* 0x000fe400000f3c03 */
[----:B------:R-:W1:Y:S01]  /*2930*/  LDC.64 R2, c[0x0][0x3b8] ;  /* 0x0000ee00ff027b82 */ /* 0x000e620000000a00 */
[----:B------:R-:W-:Y:S04]  /*2940*/  ISETP.GE.AND P0, PT, R117, UR16, PT ;  /* 0x0000001075007c0c */ /* 0x000fe8000bf06270 */
[----:B----4-:R-:W2:Y:S01]  /*2950*/  @!P1 LDG.E.128 R4, desc[UR6][R14.64] ;  /* 0x000000060e049981 */ /* 0x010ea2000c1e1d00 */
        /* <DEDUP_REMOVED lines=8> */
.L_x_1904:
[----:B------:R-:W-:Y:S05]  /*29e0*/  BSYNC.RECONVERGENT B0 ;  /* 0x0000000000007941 */ /* 0x000fea0003800200 */
.L_x_1903:
[----:B-1----:R-:W-:Y:S01]  /*29f0*/  MOV R9, RZ ;  /* 0x000000ff00097202 */ /* 0x002fe20000000f00 */
[----:B------:R-:W-:Y:S05]  /*2a00*/  @!P3 BRA `(.L_x_1905) ;  /* 0x000000740054b947 */ /* 0x000fea0003800000 */
[----:B------:R-:W1:Y:S01]  /*2a10*/  LDC.64 R2, c[0x0][0x4a8] ;  /* 0x00012a00ff027b82 */ /* 0x000e620000000a00 */
[----:B------:R-:W-:Y:S02]  /*2a20*/  ISETP.GE.AND P1, PT, R118, UR16, PT ;  /* 0x0000001076007c0c */ /* 0x000fe4000bf26270 */
[----:B------:R-:W-:Y:S01]  /*2a30*/  ISETP.GE.AND P0, PT, R117, UR16, PT ;  /* 0x0000001075007c0c */ /* 0x000fe2000bf06270 */
[----:B-1----:R-:W-:Y:S02]  /*2a40*/  IMAD R3, R3, 0xc0, RZ ;  /* 0x000000c003037824 */ /* 0x002fe400078e02ff */
[----:B--23--:R-:W-:Y:S05]  /*2a50*/  IMAD.WIDE.U32 R14, R2, 0xc0, R10 ;  /* 0x000000c0020e7825 */ /* 0x00cfea00078e000a */
[----:B------:R-:W-:Y:S02]  /*2a60*/  IADD3 R15, PT, PT, R15, R3, RZ ;  /* 0x000000030f0f7210 */ /* 0x000fe40007ffe0ff */
[----:B------:R-:W1:Y:S03]  /*2a70*/  LDC.64 R2, c[0x0][0x3b8] ;  /* 0x0000ee00ff027b82 */ /* 0x000e660000000a00 */
[----:B----4-:R-:W2:Y:S01]  /*2a80*/  @!P1 LDG.E.128 R4, desc[UR6][R14.64] ;  /* 0x000000060e049981 */ /* 0x010ea2000c1e1d00 */
        /* <DEDUP_REMOVED lines=12> */
.L_x_1898:
        /* <DEDUP_REMOVED lines=59> */
.L_x_1910:
[----:B------:R-:W-:Y:S05]  /*2f00*/  BSYNC.RECONVERGENT B0 ;  /* 0x0000000000007941 */ /* 0x000fea0003800200 */
.L_x_1909:
        /* <DEDUP_REMOVED lines=52> */
.L_x_1912:
[----:B------:R-:W-:Y:S05]  /*3250*/  BSYNC.RECONVERGENT B0 ;  /* 0x0000000000007941 */ /* 0x000fea0003800200 */
.L_x_1911:
        /* <DEDUP_REMOVED lines=51> */
.L_x_1908:
[----:B------:R-:W-:Y:S05]  /*3590*/  BSYNC.RECONVERGENT B1 ;  /* 0x0000000000017941 */ /* 0x000fea0003800200 */
.L_x_1907:
        /* <DEDUP_REMOVED lines=68> */
.L_x_1916:
[----:B------:R-:W-:Y:S05]  /*39e0*/  BSYNC.RECONVERGENT B0 ;  /* 0x0000000000007941 */ /* 0x000fea0003800200 */
.L_x_1915:
        /* <DEDUP_REMOVED lines=52> */
.L_x_1918:
[----:B------:R-:W-:Y:S05]  /*3d30*/  BSYNC.RECONVERGENT B0 ;  /* 0x0000000000007941 */ /* 0x000fea0003800200 */
.L_x_1917:
        /* <DEDUP_REMOVED lines=51> */
.L_x_1914:
[----:B------:R-:W-:Y:S05]  /*4070*/  BSYNC.RECONVERGENT B1 ;  /* 0x0000000000017941 */ /* 0x000fea0003800200 */
.L_x_1913:
        /* <DEDUP_REMOVED lines=68> */
.L_x_1922:
[----:B------:R-:W-:Y:S05]  /*44c0*/  BSYNC.RECONVERGENT B0 ;  /* 0x0000000000007941 */ /* 0x000fea0003800200 */
.L_x_1921:
        /* <DEDUP_REMOVED lines=52> */
.L_x_1924:
[----:B------:R-:W-:Y:S05]  /*4810*/  BSYNC.RECONVERGENT B0 ;  /* 0x0000000000007941 */ /* 0x000fea0003800200 */
.L_x_1923:
        /* <DEDUP_REMOVED lines=51> */
.L_x_1920:
[----:B------:R-:W-:Y:S05]  /*4b50*/  BSYNC.RECONVERGENT B1 ;  /* 0x0000000000017941 */ /* 0x000fea0003800200 */
.L_x_1919:
        /* <DEDUP_REMOVED lines=70> */
.L_x_1928:
[----:B------:R-:W-:Y:S05]  /*4fc0*/  BSYNC.RECONVERGENT B0 ;  /* 0x0000000000007941 */ /* 0x000fea0003800200 */
.L_x_1927:
        /* <DEDUP_REMOVED lines=52> */
.L_x_1930:
[----:B------:R-:W-:Y:S05]  /*5310*/  BSYNC.RECONVERGENT B0 ;  /* 0x0000000000007941 */ /* 0x000fea0003800200 */
.L_x_1929:
        /* <DEDUP_REMOVED lines=51> */
.L_x_1926:
[----:B------:R-:W-:Y:S05]  /*5650*/  BSYNC.RECONVERGENT B1 ;  /* 0x0000000000017941 */ /* 0x000fea0003800200 */
.L_x_1925:
        /* <DEDUP_REMOVED lines=8> */
.L_x_1906:
[----:B--23--:R-:W-:Y:S01]  /*56e0*/  LEA.HI R14, R9, R9, RZ, 0x1 ;  /* 0x00000009090e7211 */ /* 0x00cfe200078f08ff */
[----:B------:R-:W-:Y:S01]  /*56f0*/  BSSY.RECONVERGENT B1, `(.L_x_1931) ;  /* 0x000011d000017945 */ /* 0x000fe20003800200 */
[----:B------:R-:W-:Y:S02]  /*5700*/  SHF.R.U32.HI R15, RZ, 0x1, R9 ;  /* 0x00000001ff0f7819 */ /* 0x000fe40000011609 */
[----:B------:R-:W-:Y:S05]  /*5710*/  SHF.R.S32.HI R14, RZ, 0x1, R14 ;  /* 0x00000001ff0e7819 */ /* 0x000fea000001140e */
[----:B------:R-:W-:Y:S05]  /*5720*/  IMAD.MOV R14, RZ, RZ, -R14 ;  /* 0x000000ffff0e7224 */ /* 0x000fea00078e0a0e */
[----:B------:R-:W-:Y:S01]  /*5730*/  SHF.R.S32.HI R109, RZ, 0x1f, R14 ;  /* 0x0000001fff6d7819 */ /* 0x000fe2000001140e */
[----:B------:R-:W-:Y:S05]  /*5740*/  @!P0 BRA `(.L_x_1932) ;  /* 0x00000010005c8947 */ /* 0x000fea0003800000 */
[----:B------:R-:W2:Y:S01]  /*5750*/  LDC R51, c[0x0][0x440] ;  /* 0x00011000ff337b82 */ /* 0x000ea20000000800 */
[----:B------:R-:W-:Y:S01]  /*5760*/  BSSY.RECONVERGENT B0, `(.L_x_1933) ;  /* 0x000005b000007945 */ /* 0x000fe20003800200 */
        /* <DEDUP_REMOVED lines=10> */
[----:B-1--4-:R-:W-:Y:S02]  /*5810*/  @!P0 SEL R17, R15, R14, !P1 ;  /* 0x0000000e0f118207 */ /* 0x012fe40004800000 */
        /* <DEDUP_REMOVED lines=79> */
.L_x_1934:
[----:B------:R-:W-:Y:S05]  /*5d10*/  BSYNC.RECONVERGENT B0 ;  /* 0x0000000000007941 */ /* 0x000fea0003800200 */
.L_x_1933:
[----:B------:R-:W-:Y:S01]  /*5d20*/  ISETP.GE.AND P0, PT, R117, R51, PT ;  /* 0x000000337500720c */ /* 0x000fe20003f06270 */
[----:B------:R-:W-:Y:S11]  /*5d30*/  BSSY.RECONVERGENT B0, `(.L_x_1935) ;  /* 0x000005c000007945 */ /* 0x000ff60003800200 */
[----:B------:R-:W-:Y:S01]  /*5d40*/  @!UPT UIADD3 URZ, UPT, UPT, URZ, URZ, URZ ;  /* 0x000000fffffff290 */ /* 0x000fe2000fffe0ff */
[----:B------:R-:W-:Y:S05]  /*5d50*/  @P0 BRA `(.L_x_1936) ;  /* 0x0000000400640947 */ /* 0x000fea0003800000 */
[C---:B------:R-:W-:Y:S01]  /*5d60*/  ISETP.GE.AND P0, PT, R117.reuse, R9, PT ;  /* 0x000000097500720c */ /* 0x040fe20003f06270 */
[----:B--2---:R-:W2:Y:S11]  /*5d70*/  LDG.E.128 R52, desc[UR6][R10.64+0x40] ;  /* 0x000040060a347981 */ /* 0x004eb6000c1e1d00 */
[----:B------:R-:W-:Y:S01]  /*5d80*/  @!UPT UIADD3 URZ, UPT, UPT, URZ, URZ, URZ ;  /* 0x000000fffffff290 */ /* 0x000fe2000fffe0ff */
[----:B------:R-:W-:Y:S02]  /*5d90*/  @!P0 ISETP.GE.U32.AND P1, PT, R117, R15, PT ;  /* 0x0000000f7500820c */ /* 0x000fe40003f26070 */
[----:B------:R-:W-:Y:S02]  /*5da0*/  @!P0 IADD3 R57, P6, PT, R14, 0x20, RZ ;  /* 0x000000200e398810 */ /* 0x000fe40007fde0ff */
[----:B-1--4-:R-:W-:Y:S02]  /*5db0*/  @!P0 SEL R17, R15, R14, !P1 ;  /* 0x0000000e0f118207 */ /* 0x012fe40004800000 */
        /* <DEDUP_REMOVED lines=83> */
.L_x_1936:
[----:B------:R-:W-:Y:S05]  /*62f0*/  BSYNC.RECONVERGENT B0 ;  /* 0x0000000000007941 */ /* 0x000fea0003800200 */
.L_x_1935:
[----:B------:R-:W-:Y:S11]  /*6300*/  ISETP.GE.AND P0, PT, R116, R51, PT ;  /* 0x000000337400720c */ /* 0x000ff60003f06270 */
[----:B------:R-:W-:Y:S02]  /*6310*/  @!UPT UIADD3 URZ, UPT, UPT, URZ, URZ, URZ ;  /* 0x000000fffffff290 */ /* 0x000fe4000fffe0ff */
[----:B------:R-:W-:Y:S05]  /*6320*/  @P0 BRA `(.L_x_1932) ;  /* 0x0000000400640947 */ /* 0x000fea0003800000 */
[C---:B------:R-:W-:Y:S01]  /*6330*/  ISETP.GE.AND P0, PT, R116.reuse, R9, PT ;  /* 0x000000097400720c */ /* 0x040fe20003f06270 */
[----:B--23--:R-:W2:Y:S11]  /*6340*/  LDG.E.128 R52, desc[UR6][R10.64+0x80] ;  /* 0x000080060a347981 */ /* 0x00ceb6000c1e1d00 */
        /* <DEDUP_REMOVED lines=87> */
.L_x_1932:
[----:B------:R-:W-:Y:S05]  /*68c0*/  BSYNC.RECONVERGENT B1 ;  /* 0x0000000000017941 */ /* 0x000fea0003800200 */
.L_x_1931:
[----:B------:R-:W-:Y:S04]  /*68d0*/  BSSY.RECONVERGENT B1, `(.L_x_1937) ;  /* 0x000011f000017945 */ /* 0x000fe80003800200 */
[----:B------:R-:W-:Y:S05]  /*68e0*/  @!P5 BRA `(.L_x_1938) ;  /* 0x000000100074d947 */ /* 0x000fea0003800000 */
[----:B-1--4-:R-:W-:Y:S01]  /*68f0*/  LEA R20, P1, R93, R10, 0x1 ;  /* 0x0000000a5d147211 */ /* 0x012fe200078208ff */
[----:B------:R-:W1:Y:S01]  /*6900*/  LDC R111, c[0x0][0x440] ;  /* 0x00011000ff6f7b82 */ /* 0x000e620000000800 */
[----:B------:R-:W-:Y:S01]  /*6910*/  LEA R122, P0, R89, R74, 0x1 ;  /* 0x0000004a597a7211 */ /* 0x000fe200078008ff */
[----:B------:R-:W-:Y:S01]  /*6920*/  BSSY.RECONVERGENT B0, `(.L_x_1939) ;  /* 0x000005f000007945 */ /* 0x000fe20003800200 */
[----:B------:R-:W-:Y:S02]  /*6930*/  LEA.HI.X R21, R93, R11, R91, 0x1, P1 ;  /* 0x0000000b5d157211 */ /* 0x000fe400008f0c5b */
[----:B------:R-:W-:Y:S02]  /*6940*/  LEA.HI.X R123, R89, R75, R84, 0x1, P0 ;  /* 0x0000004b597b7211 */ /* 0x000fe400000f0c54 */
[----:B-1----:R-:W-:Y:S11]  /*6950*/  ISETP.GE.AND P5, PT, R118, R111, PT ;  /* 0x0000006f7600720c */ /* 0x002ff60003fa6270 */
        /* <DEDUP_REMOVED lines=91> */
.L_x_1940:
[----:B------:R-:W-:Y:S05]  /*6f10*/  BSYNC.RECONVERGENT B0 ;  /* 0x0000000000007941 */ /* 0x000fea0003800200 */
.L_x_1939:
        /* <DEDUP_REMOVED lines=93> */
.L_x_1942:
[----:B------:R-:W-:Y:S05]  /*74f0*/  BSYNC.RECONVERGENT B0 ;  /* 0x0000000000007941 */ /* 0x000fea0003800200 */
.L_x_1941:
        /* <DEDUP_REMOVED lines=92> */
.L_x_1938:
[----:B------:R-:W-:Y:S05]  /*7ac0*/  BSYNC.RECONVERGENT B1 ;  /* 0x0000000000017941 */ /* 0x000fea0003800200 */
.L_x_1937:
[----:B------:R-:W-:Y:S04]  /*7ad0*/  BSSY.RECONVERGENT B1, `(.L_x_1943) ;  /* 0x0000120000017945 */ /* 0x000fe80003800200 */
[----:B------:R-:W-:Y:S05]  /*7ae0*/  @!P4 BRA `(.L_x_1944) ;  /* 0x000000100078c947 */ /* 0x000fea0003800000 */
[----:B------:R-:W5:Y:S01]  /*7af0*/  LDC R111, c[0x0][0x440] ;  /* 0x00011000ff6f7b82 */ /* 0x000f620000000800 */
[----:B------:R-:W-:Y:S07]  /*7b00*/  BSSY.RECONVERGENT B0, `(.L_x_1945) ;  /* 0x0000062000007945 */ /* 0x000fee0003800200 */
[----:B-1--4-:R-:W1:Y:S08]  /*7b10*/  LDC.64 R4, c[0x0][0x4a8] ;  /* 0x00012a00ff047b82 */ /* 0x012e700000000a00 */
[----:B------:R-:W4:Y:S01]  /*7b20*/  LDC.64 R2, c[0x0][0x3b8] ;  /* 0x0000ee00ff027b82 */ /* 0x000f220000000a00 */
[----:B-----5:R-:W-:Y:S02]  /*7b30*/  ISETP.GE.AND P4, PT, R118, R111, PT ;  /* 0x0000006f7600720c */ /* 0x020fe40003f86270 */
[C---:B-1----:R-:W-:Y:S04]  /*7b40*/  LEA R20, P1, R4.reuse, R10, 0x7 ;  /* 0x0000000a04147211 */ /* 0x042fe800078238ff */
[----:B------:R-:W-:Y:S02]  /*7b50*/  LEA.HI.X R21, R4, R11, R5, 0x7, P1 ;  /* 0x0000000b04157211 */ /* 0x000fe400008f3c05 */
[C---:B----4-:R-:W-:Y:S04]  /*7b60*/  LEA R122, P0, R2.reuse, R74, 0x7 ;  /* 0x0000004a027a7211 */ /* 0x050fe800078038ff */
        /* <DEDUP_REMOVED lines=91> */
.L_x_1946:
[----:B------:R-:W-:Y:S05]  /*8120*/  BSYNC.RECONVERGENT B0 ;  /* 0x0000000000007941 */ /* 0x000fea0003800200 */
.L_x_1945:
        /* <DEDUP_REMOVED lines=93> */
.L_x_1948:
[----:B------:R-:W-:Y:S05]  /*8700*/  BSYNC.RECONVERGENT B0 ;  /* 0x0000000000007941 */ /* 0x000fea0003800200 */
.L_x_1947:
        /* <DEDUP_REMOVED lines=92> */
.L_x_1944:
[----:B------:R-:W-:Y:S05]  /*8cd0*/  BSYNC.RECONVERGENT B1 ;  /* 0x0000000000017941 */ /* 0x000fea0003800200 */
.L_x_1943:
[----:B------:R-:W-:Y:S04]  /*8ce0*/  BSSY.RECONVERGENT B1, `(.L_x_1949) ;  /* 0x0000120000017945 */ /* 0x000fe80003800200 */
[----:B------:R-:W-:Y:S05]  /*8cf0*/  @!P3 BRA `(.L_x_1950) ;  /* 0x000000100078b947 */ /* 0x000fea0003800000 */
[----:B------:R-:W5:Y:S01]  /*8d00*/  LDC R111, c[0x0][0x440] ;  /* 0x00011000ff6f7b82 */ /* 0x000f620000000800 */
[----:B------:R-:W-:Y:S07]  /*8d10*/  BSSY.RECONVERGENT B0, `(.L_x_1951) ;  /* 0x0000065000007945 */ /* 0x000fee0003800200 */
[----:B------:R-:W2:Y:S08]  /*8d20*/  LDC.64 R2, c[0x0][0x3b8] ;  /* 0x0000ee00ff027b82 */ /* 0x000eb00000000a00 */
[----:B-1--4-:R-:W1:Y:S01]  /*8d30*/  LDC.64 R4, c[0x0][0x4a8] ;  /* 0x00012a00ff047b82 */ /* 0x012e620000000a00 */
[----:B--2---:R-:W-:Y:S01]  /*8d40*/  IMAD.WIDE.U32 R122, R2, 0xc0, R74 ;  /* 0x000000c0027a7825 */ /* 0x004fe200078e004a */
[-C--:B-----5:R-:W-:Y:S02]  /*8d50*/  ISETP.GE.AND P0, PT, R118, R111.reuse, PT ;  /* 0x0000006f7600720c */ /* 0x0a0fe40003f06270 */
[----:B------:R-:W-:Y:S01]  /*8d60*/  ISETP.GE.AND P4, PT, R117, R111, PT ;  /* 0x0000006f7500720c */ /* 0x000fe20003f86270 */
[----:B------:R-:W-:Y:S02]  /*8d70*/  IMAD R3, R3, 0xc0, RZ ;  /* 0x000000c003037824 */ /* 0x000fe400078e02ff */
[----:B-1----:R-:W-:Y:S02]  /*8d80*/  IMAD R5, R5, 0xc0, RZ ;  /* 0x000000c005057824 */ /* 0x002fe400078e02ff */
        /* <DEDUP_REMOVED lines=93> */
.L_x_1952:
[----:B------:R-:W-:Y:S05]  /*9360*/  BSYNC.RECONVERGENT B0 ;  /* 0x0000000000007941 */ /* 0x000fea0003800200 */
.L_x_1951:
        /* <DEDUP_REMOVED lines=92> */
.L_x_1954:
[----:B------:R-:W-:Y:S05]  /*9930*/  BSYNC.RECONVERGENT B0 ;  /* 0x0000000000007941 */ /* 0x000fea0003800200 */
.L_x_1953:
        /* <DEDUP_REMOVED lines=90> */
.L_x_1950:
[----:B------:R-:W-:Y:S05]  /*9ee0*/  BSYNC.RECONVERGENT B1 ;  /* 0x0000000000017941 */ /* 0x000fea0003800200 */
.L_x_1949:
[----:B------:R-:W5:Y:S08]  /*9ef0*/  LDC R3, c[0x0][0x450] ;  /* 0x00011400ff037b82 */ /* 0x000f700000000800 */
[----:B------:R-:W1:Y:S01]  /*9f00*/  LDC R9, c[0x0][0x450] ;  /* 0x00011400ff097b82 */ /* 0x000e620000000800 */
[----:B-----5:R-:W-:Y:S05]  /*9f10*/  IMAD.U32 R3, R3, -0x40, RZ ;  /* 0xffffffc003037824 */ /* 0x020fea00078e00ff */
[C---:B------:R-:W-:Y:S02]  /*9f20*/  LEA R80, P1, R3.reuse, R80, 0x1 ;  /* 0x0000005003507211 */ /* 0x040fe400078208ff */
[C---:B------:R-:W-:Y:S02]  /*9f30*/  LEA R78, P0, R3.reuse, R78, 0x1 ;  /* 0x0000004e034e7211 */ /* 0x040fe400078008ff */
[C---:B------:R-:W-:Y:S02]  /*9f40*/  LEA.HI.X.SX32 R81, R3.reuse, R81, 0x1, P1 ;  /* 0x0000005103517211 */ /* 0x040fe400008f0eff */
[----:B-1----:R-:W-:Y:S09]  /*9f50*/  LEA.HI.X.SX32 R79, R3, R79, 0x1, P0 ;  /* 0x0000004f034f7211 */ /* 0x002ff200000f0eff */
.L_x_1905:
[----:B------:R-:W-:Y:S05]  /*9f60*/  BSYNC.RECONVERGENT B2 ;  /* 0x0000000000027941 */ /* 0x000fea0003800200 */
.L_x_1897:
        /* <DEDUP_REMOVED lines=91> */
.L_x_1955:
[----:B------:R-:W-:Y:S02]  /*a520*/  IADD3 R76, P1, PT, R76, R83, RZ ;  /* 0x000000534c4c7210 */ /* 0x000fe40007f3e0ff */
[----:B------:R-:W-:Y:S03]  /*a530*/  IADD3 R10, P0, PT, R10, R87, RZ ;  /* 0x000000570a0a7210 */ /* 0x000fe60007f1e0ff */
[----:B------:R-:W-:Y:S02]  /*a540*/  IMAD.X R77, R77, 0x1, R82, P1 ;  /* 0x000000014d4d7824 */ /* 0x000fe400008e0652 */
[----:B------:R-:W-:Y:S01]  /*a550*/  IMAD.X R11, R11, 0x1, R85, P0 ;  /* 0x000000010b0b7824 */ /* 0x000fe200000e0655 */
[----:B------:R-:W-:Y:S07]  /*a560*/  @P2 BRA `(.L_x_1956) ;  /* 0xffffff7c00182947 */ /* 0x000fee000383ffff */
.L_x_1888:
        /* <DEDUP_REMOVED lines=43> */
.L_x_1961:
[----:B------:R2:W-:Y:S02]  /*a820*/  STS.128 [R161+0x2000], RZ ;  /* 0x002000ffa1007388 */ /* 0x0005e40000000c00 */
.L_x_1960:
[----:B------:R-:W-:Y:S05]  /*a830*/  BSYNC.RECONVERGENT B0 ;  /* 0x0000000000007941 */ /* 0x000fea0003800200 */
.L_x_1959:
        /* <DEDUP_REMOVED lines=25> */
.L_x_1963:
[----:B------:R1:W-:Y:S01]  /*a9d0*/  STS.128 [R161+0x2800], RZ ;  /* 0x002800ffa1007388 */ /* 0x0003e20000000c00 */
[----:B------:R-:W-:Y:S05]  /*a9e0*/  BRA `(.L_x_1962) ;  /* 0x0000003800a07947 */ /* 0x000fea0003800000 */
.L_x_1958:
        /* <DEDUP_REMOVED lines=81> */
.L_x_1970:
[----:B------:R-:W-:Y:S05]  /*af00*/  BSYNC.RECONVERGENT B0 ;  /* 0x0000000000007941 */ /* 0x000fea0003800200 */
.L_x_1969:
[----:B-----5:R-:W-:Y:S01]  /*af10*/  IMAD.MOV.U32 R6, RZ, RZ, R10 ;  /* 0x000000ffff067224 */ /* 0x020fe200078e000a */
[----:B------:R-:W-:Y:S01]  /*af20*/  MOV R4, R8 ;  /* 0x0000000800047202 */ /* 0x000fe20000000f00 */
[----:B------:R-:W-:Y:S01]  /*af30*/  IMAD.MOV.U32 R7, RZ, RZ, R11 ;  /* 0x000000ffff077224 */ /* 0x000fe200078e000b */
[----:B------:R-:W-:Y:S02]  /*af40*/  MOV R5, R9 ;  /* 0x0000000900057202 */ /* 0x000fe40000000f00 */
.L_x_1968:
[----:B------:R-:W-:Y:S05]  /*af50*/  BSYNC.RECONVERGENT B1 ;  /* 0x0000000000017941 */ /* 0x000fea0003800200 */
.L_x_1967:
        /* <DEDUP_REMOVED lines=49> */
.L_x_1974:
[----:B------:R-:W-:Y:S05]  /*b270*/  BSYNC.RECONVERGENT B0 ;  /* 0x0000000000007941 */ /* 0x000fea0003800200 */
.L_x_1973:
[----:B-----5:R4:W-:Y:S02]  /*b280*/  STS.128 [R161+0x1000], R8 ;  /* 0x00100008a1007388 */ /* 0x0209e40000000c00 */
.L_x_1972:
[----:B------:R-:W-:Y:S05]  /*b290*/  BSYNC.RECONVERGENT B1 ;  /* 0x0000000000017941 */ /* 0x000fea0003800200 */
.L_x_1971:
        /* <DEDUP_REMOVED lines=47> */
.L_x_1976:
[----:B------:R-:W-:Y:S05]  /*b590*/  BSYNC.RECONVERGENT B0 ;  /* 0x0000000000007941 */ /* 0x000fea0003800200 */
.L_x_1975:
[----:B-----5:R1:W-:Y:S02]  /*b5a0*/  STS.128 [R161+0x2000], R8 ;  /* 0x00200008a1007388 */ /* 0x0203e40000000c00 */
.L_x_1966:
[----:B------:R-:W-:Y:S05]  /*b5b0*/  BSYNC.RECONVERGENT B2 ;  /* 0x0000000000027941 */ /* 0x000fea0003800200 */
.L_x_1965:
        /* <DEDUP_REMOVED lines=64> */
.L_x_1980:
[----:B------:R-:W-:Y:S05]  /*b9c0*/  BSYNC.RECONVERGENT B0 ;  /* 0x0000000000007941 */ /* 0x000fea0003800200 */
.L_x_1979:
[----:B-----5:R4:W-:Y:S02]  /*b9d0*/  STS.128 [R161+0x800], R8 ;  /* 0x00080008a1007388 */ /* 0x0209e40000000c00 */
.L_x_1978:
[----:B------:R-:W-:Y:S05]  /*b9e0*/  BSYNC.RECONVERGENT B1 ;  /* 0x0000000000017941 */ /* 0x000fea0003800200 */
.L_x_1977:
        /* <DEDUP_REMOVED lines=58> */
.L_x_1984:
[----:B------:R-:W-:Y:S05]  /*bd90*/  BSYNC.RECONVERGENT B0 ;  /* 0x0000000000007941 */ /* 0x000fea0003800200 */
.L_x_1983:
[----:B-----5:R4:W-:Y:S02]  /*bda0*/  STS.128 [R161+0x1800], R8 ;  /* 0x00180008a1007388 */ /* 0x0209e40000000c00 */
.L_x_1982:
[----:B------:R-:W-:Y:S05]  /*bdb0*/  BSYNC.RECONVERGENT B1 ;  /* 0x0000000000017941 */ /* 0x000fea0003800200 */
.L_x_1981:
        /* <DEDUP_REMOVED lines=56> */
.L_x_1986:
[----:B------:R-:W-:Y:S05]  /*c140*/  BSYNC.RECONVERGENT B0 ;  /* 0x0000000000007941 */ /* 0x000fea0003800200 */
.L_x_1985:
[----:B-----5:R4:W-:Y:S01]  /*c150*/  STS.128 [R161+0x2800], R8 ;  /* 0x00280008a1007388 */ /* 0x0209e20000000c00 */
[----:B------:R-:W-:Y:S05]  /*c160*/  BRA `(.L_x_1962) ;  /* 0x0000002000c07947 */ /* 0x000fea0003800000 */
.L_x_1964:
        /* <DEDUP_REMOVED lines=98> */
.L_x_1992:
[----:B------:R-:W-:Y:S05]  /*c790*/  BSYNC.RECONVERGENT B0 ;  /* 0x0000000000007941 */ /* 0x000fea0003800200 */
.L_x_1991:
[----:B-----5:R-:W-:Y:S01]  /*c7a0*/  IMAD.MOV.U32 R6, RZ, RZ, R22 ;  /* 0x000000ffff067224 */ /* 0x020fe200078e0016 */
[----:B------:R-:W-:Y:S01]  /*c7b0*/  MOV R4, R20 ;  /* 0x0000001400047202 */ /* 0x000fe20000000f00 */
[----:B------:R-:W-:Y:S01]  /*c7c0*/  IMAD.MOV.U32 R7, RZ, RZ, R23 ;  /* 0x000000ffff077224 */ /* 0x000fe200078e0017 */
[----:B------:R-:W-:Y:S02]  /*c7d0*/  MOV R5, R21 ;  /* 0x0000001500057202 */ /* 0x000fe40000000f00 */
.L_x_1990:
[----:B------:R-:W-:Y:S05]  /*c7e0*/  BSYNC.RECONVERGENT B1 ;  /* 0x0000000000017941 */ /* 0x000fea0003800200 */
.L_x_1989:
        /* <DEDUP_REMOVED lines=88> */
.L_x_1996:
[----:B------:R-:W-:Y:S05]  /*cd70*/  BSYNC.RECONVERGENT B0 ;  /* 0x0000000000007941 */ /* 0x000fea0003800200 */
.L_x_1995:
[----:B-----5:R4:W-:Y:S02]  /*cd80*/  STS.128 [R161+0x1000], R20 ;  /* 0x00100014a1007388 */ /* 0x0209e40000000c00 */
.L_x_1994:
[----:B------:R-:W-:Y:S05]  /*cd90*/  BSYNC.RECONVERGENT B1 ;  /* 0x0000000000017941 */ /* 0x000fea0003800200 */
.L_x_1993:
        /* <DEDUP_REMOVED lines=86> */
.L_x_1998:
[----:B------:R-:W-:Y:S05]  /*d300*/  BSYNC.RECONVERGENT B0 ;  /* 0x0000000000007941 */ /* 0x000fea0003800200 */
.L_x_1997:
[----:B-----5:R1:W-:Y:S02]  /*d310*/  STS.128 [R161+0x2000], R20 ;  /* 0x00200014a1007388 */ /* 0x0203e40000000c00 */
.L_x_1988:
[----:B------:R-:W-:Y:S05]  /*d320*/  BSYNC.RECONVERGENT B2 ;  /* 0x0000000000027941 */ /* 0x000fea0003800200 */
.L_x_1987:
        /* <DEDUP_REMOVED lines=94> */
.L_x_2002:
[----:B------:R-:W-:Y:S05]  /*d910*/  BSYNC.RECONVERGENT B0 ;  /* 0x0000000000007941 */ /* 0x000fea0003800200 */
.L_x_2001:
[----:B-----5:R4:W-:Y:S02]  /*d920*/  STS.128 [R161+0x800], R20 ;  /* 0x00080014a1007388 */ /* 0x0209e40000000c00 */
.L_x_2000:
[----:B------:R-:W-:Y:S05]  /*d930*/  BSYNC.RECONVERGENT B1 ;  /* 0x0000000000017941 */ /* 0x000fea0003800200 */
.L_x_1999:
        /* <DEDUP_REMOVED lines=88> */
.L_x_2006:
[----:B------:R-:W-:Y:S05]  /*dec0*/  BSYNC.RECONVERGENT B0 ;  /* 0x0000000000007941 */ /* 0x000fea0003800200 */
.L_x_2005:
[----:B-----5:R1:W-:Y:S02]  /*ded0*/  STS.128 [R161+0x1800], R20 ;  /* 0x00180014a1007388 */ /* 0x0203e40000000c00 */
.L_x_2004:
[----:B------:R-:W-:Y:S05]  /*dee0*/  BSYNC.RECONVERGENT B1 ;  /* 0x0000000000017941 */ /* 0x000fea0003800200 */
.L_x_2003:
        /* <DEDUP_REMOVED lines=86> */
.L_x_2008:
[----:B------:R-:W-:Y:S05]  /*e450*/  BSYNC.RECONVERGENT B0 ;  /* 0x0000000000007941 */ /* 0x000fea0003800200 */
.L_x_2007:
[----:B-----5:R4:W-:Y:S02]  /*e460*/  STS.128 [R161+0x2800], R20 ;  /* 0x00280014a1007388 */ /* 0x0209e40000000c00 */
.L_x_1962:
[----:B------:R-:W-:Y:S05]  /*e470*/  BSYNC.RECONVERGENT B3 ;  /* 0x0000000000037941 */ /* 0x000fea0003800200 */
.L_x_1957:
[----:B--2---:R-:W-:Y:S01]  /*e480*/  IADD3 R7, PT, PT, -R62, R64, RZ ;  /* 0x000000403e077210 */ /* 0x004fe20007ffe1ff */
[----:B------:R-:W-:Y:S03]  /*e490*/  BSSY.RECONVERGENT B0, `(.L_x_2009) ;  /* 0x000001b000007945 */ /* 0x000fe60003800200 */
[----:B------:R-:W-:-:S13]  /*e4a0*/  ISETP.GE.AND P3, PT, R114, R7, PT ;  /* 0x000000077200720c */ /* 0x000fda0003f66270 */
[----:B------:R-:W-:Y:S05]  /*e4b0*/  @P3 BRA `(.L_x_2010) ;  /* 0x0000000000603947 */ /* 0x000fea0003800000 */
[----:B------:R-:W2:Y:S02]  /*e4c0*/  LDCU UR5, c[0x0][0x440] ;  /* 0x00008800ff0577ac */ /* 0x000ea40008000800 */
[----:B--2---:R-:W-:Y:S02]  /*e4d0*/  ISETP.GE.AND P1, PT, R118, UR5, PT ;  /* 0x0000000576007c0c */ /* 0x004fe4000bf26270 */
[----:B------:R-:W-:-:S11]  /*e4e0*/  ISETP.GE.AND P0, PT, R117, UR5, PT ;  /* 0x0000000575007c0c */ /* 0x000fd6000bf06270 */
[----:B------:R-:W-:Y:S02]  /*e4f0*/  @!P1 IMAD.MOV.U32 R149, RZ, RZ, R147 ;  /* 0x000000ffff959224 */ /* 0x000fe400078e0093 */
        /* <DEDUP_REMOVED lines=13> */
[----:B--2---:R-:W-:-:S05]  /*e5d0*/  MOV R146, R148 ;  /* 0x0000009400927202 */ /* 0x004fca0000000f00 */
[----:B------:R-:W-:Y:S01]  /*e5e0*/  @!PT LDS RZ, [RZ] ;  /* 0x00000000fffff984 */ /* 0x000fe20000000800 */
[----:B------:R-:W-:Y:S01]  /*e5f0*/  @!PT LDS RZ, [RZ] ;  /* 0x00000000fffff984 */ /* 0x000fe20000000800 */
[----:B------:R-:W-:Y:S01]  /*e600*/  @!PT LDS RZ, [RZ] ;  /* 0x00000000fffff984 */ /* 0x000fe20000000800 */
[----:B------:R2:W-:Y:S01]  /*e610*/  LDGSTS.E.BYPASS.LTC128B.128 [R161+0x7000], desc[UR6][R146.64+0x80] ;  /* 0x0700008092a17fae */ /* 0x0005e2000b981a06 */
[----:B------:R-:W-:Y:S05]  /*e620*/  BRA `(.L_x_2010) ;  /* 0x0000000000047947 */ /* 0x000fea0003800000 */
.L_x_2011:
[----:B------:R1:W-:Y:S02]  /*e630*/  STS.128 [R161+0x7000], RZ ;  /* 0x007000ffa1007388 */ /* 0x0003e40000000c00 */
.L_x_2010:
[----:B------:R-:W-:Y:S05]  /*e640*/  BSYNC.RECONVERGENT B0 ;  /* 0x0000000000007941 */ /* 0x000fea0003800200 */
.L_x_2009:
        /* <DEDUP_REMOVED lines=25> */
.L_x_2014:
[----:B------:R4:W-:Y:S02]  /*e7e0*/  STS.128 [R161+0x7800], RZ ;  /* 0x007800ffa1007388 */ /* 0x0009e40000000c00 */
.L_x_2013:
[----:B------:R-:W-:Y:S05]  /*e7f0*/  BSYNC.RECONVERGENT B0 ;  /* 0x0000000000007941 */ /* 0x000fea0003800200 */
.L_x_2012:
[----:B------:R-:W-:Y:S01]  /*e800*/  IADD3 R6, PT, PT, R114, 0x40, RZ ;  /* 0x0000004072067810 */ /* 0x000fe20007ffe0ff */
[----:B------:R-:W-:Y:S03]  /*e810*/  BSSY.RECONVERGENT B0, `(.L_x_2015) ;  /* 0x000001b000007945 */ /* 0x000fe60003800200 */
[----:B------:R-:W-:-:S13]  /*e820*/  ISETP.GE.AND P0, PT, R6, R7, PT ;  /* 0x000000070600720c */ /* 0x000fda0003f06270 */
[----:B------:R-:W-:Y:S05]  /*e830*/  @P0 BRA `(.L_x_2016) ;  /* 0x0000000000600947 */ /* 0x000fea0003800000 */
[----:B-1--4-:R-:W3:Y:S01]  /*e840*/  LDC.64 R2, c[0x0][0x3b8] ;  /* 0x0000ee00ff027b82 */ /* 0x012ee20000000a00 */
[----:B------:R-:W1:Y:S02]  /*e850*/  LDCU UR5, c[0x0][0x440] ;  /* 0x00008800ff0577ac */ /* 0x000e640008000800 */
[----:B-1----:R-:W-:Y:S02]  /*e860*/  ISETP.GE.AND P1, PT, R118, UR5, PT ;  /* 0x0000000576007c0c */ /* 0x002fe4000bf26270 */
[----:B------:R-:W-:Y:S02]  /*e870*/  ISETP.GE.AND P0, PT, R117, UR5, PT ;  /* 0x0000000575007c0c */ /* 0x000fe4000bf06270 */
[----:B---3--:R-:W-:-:S04]  /*e880*/  LEA R4, P2, R2, R148, 0x7 ;  /* 0x0000009402047211 */ /* 0x008fc800078438ff */
        /* <DEDUP_REMOVED lines=18> */
.L_x_2017:
[----:B------:R3:W-:Y:S02]  /*e9b0*/  STS.128 [R161+0x8000], RZ ;  /* 0x008000ffa1007388 */ /* 0x0007e40000000c00 */
.L_x_2016:
[----:B------:R-:W-:Y:S05]  /*e9c0*/  BSYNC.RECONVERGENT B0 ;  /* 0x0000000000007941 */ /* 0x000fea0003800200 */
.L_x_2015:
[----:B-1-3--:R-:W1:Y:S01]  /*e9d0*/  LDC.64 R4, c[0x0][0x538] ;  /* 0x00014e00ff047b82 */ /* 0x00ae620000000a00 */
[----:B------:R-:W-:Y:S01]  /*e9e0*/  IADD3 R0, PT, PT, R114, 0x60, RZ ;  /* 0x0000006072007810 */ /* 0x000fe20007ffe0ff */
[----:B------:R-:W-:Y:S03]  /*e9f0*/  BSSY.RECONVERGENT B0, `(.L_x_2018) ;  /* 0x000001b000007945 */ /* 0x000fe60003800200 */
[----:B------:R-:W-:-:S13]  /*ea00*/  ISETP.GE.AND P0, PT, R0, R7, PT ;  /* 0x000000070000720c */ /* 0x000fda0003f06270 */
[----:B------:R-:W-:Y:S05]  /*ea10*/  @P0 BRA `(.L_x_2019) ;  /* 0x0000000000600947 */ /* 0x000fea0003800000 */
[----:B----4-:R-:W3:Y:S01]  /*ea20*/  LDC.64 R2, c[0x0][0x3b8] ;  /* 0x0000ee00ff027b82 */ /* 0x010ee20000000a00 */
[----:B------:R-:W4:Y:S01]  /*ea30*/  LDCU UR5, c[0x0][0x440] ;  /* 0x00008800ff0577ac */ /* 0x000f220008000800 */
[----:B--2---:R-:W-:Y:S01]  /*ea40*/  IMAD.MOV.U32 R146, RZ, RZ, R148 ;  /* 0x000000ffff927224 */ /* 0x004fe200078e0094 */
[----:B----4-:R-:W-:Y:S02]  /*ea50*/  ISETP.GE.AND P2, PT, R118, UR5, PT ;  /* 0x0000000576007c0c */ /* 0x010fe4000bf46270 */
[----:B------:R-:W-:Y:S02]  /*ea60*/  ISETP.GE.AND P1, PT, R117, UR5, PT ;  /* 0x0000000575007c0c */ /* 0x000fe4000bf26270 */
[----:B------:R-:W-:Y:S01]  /*ea70*/  ISETP.GE.AND P0, PT, R116, UR5, PT ;  /* 0x0000000574007c0c */ /* 0x000fe2000bf06270 */
[----:B---3--:R-:W-:-:S04]  /*ea80*/  IMAD.WIDE.U32 R8, R2, 0xc0, R146 ;  /* 0x000000c002087825 */ /* 0x008fc800078e0092 */
        /* <DEDUP_REMOVED lines=17> */
.L_x_2019:
[----:B------:R-:W-:Y:S05]  /*eba0*/  BSYNC.RECONVERGENT B0 ;  /* 0x0000000000007941 */ /* 0x000fea0003800200 */
.L_x_2018:
[----:B------:R-:W3:Y:S01]  /*ebb0*/  LDCU.64 UR8, c[0x0][0x540] ;  /* 0x0000a800ff0877ac */ /* 0x000ee20008000a00 */
[----:B------:R-:W-:Y:S01]  /*ebc0*/  IMAD.MOV.U32 R159, RZ, RZ, RZ ;  /* 0x000000ffff9f7224 */ /* 0x000fe200078e00ff */
[----:B------:R-:W0:Y:S01]  /*ebd0*/  LDGDEPBAR ;  /* 0x00000000000079af */ /* 0x000e220000000000 */
[----:B------:R-:W5:Y:S01]  /*ebe0*/  LDCU UR5, c[0x0][0x508] ;  /* 0x0000a100ff0577ac */ /* 0x000f620008000800 */
[C---:B---34-:R-:W-:Y:S01]  /*ebf0*/  IMAD.WIDE.U32 R8, R153.reuse, UR8, R158 ;  /* 0x0000000899087c25 */ /* 0x058fe2000f8e009e */
[----:B------:R-:W3:Y:S03]  /*ec00*/  LDCU UR8, c[0x0][0x458] ;  /* 0x00008b00ff0877ac */ /* 0x000ee60008000800 */
[----:B------:R-:W-:Y:S01]  /*ec10*/  IMAD R2, R153, UR9, R9 ;  /* 0x0000000999027c24 */ /* 0x000fe2000f8e0209 */
[----:B-1----:R-:W-:Y:S02]  /*ec20*/  LEA R10, P0, R8, R4, 0x2 ;  /* 0x00000004080a7211 */ /* 0x002fe400078010ff */
[----:B------:R-:W-:Y:S01]  /*ec30*/  LOP3.LUT R114, R114, 0x7, RZ, 0xc0, !PT ;  /* 0x0000000772727812 */ /* 0x000fe200078ec0ff */
[----:B------:R-:W-:-:S04]  /*ec40*/  DEPBAR.LE SB0, 0x0 ;  /* 0x000080000000791a */ /* 0x000fc80000000000 */
[----:B------:R-:W-:-:S05]  /*ec50*/  LEA.HI.X R11, R8, R5, R2, 0x2, P0 ;  /* 0x00000005080b7211 */ /* 0x000fca00000f1402 */
[----:B------:R-:W4:Y:S01]  /*ec60*/  LDG.E R2, desc[UR6][R10.64] ;  /* 0x000000060a027981 */ /* 0x000f22000c1e1900 */
[----:B------:R-:W-:Y:S01]  /*ec70*/  LOP3.LUT R5, R108, 0x1f0, RZ, 0xc0, !PT ;  /* 0x000001f06c057812 */ /* 0x000fe200078ec0ff */
[----:B---3--:R-:W4:Y:S01]  /*ec80*/  MUFU.RCP R3, UR8 ;  /* 0x0000000800037d08 */ /* 0x008f220008001000 */
[----:B------:R-:W-:Y:S02]  /*ec90*/  BSSY.RECONVERGENT B0, `(.L_x_2020) ;  /* 0x0000022000007945 */ /* 0x000fe40003800200 */
[----:B------:R-:W-:-:S04]  /*eca0*/  IADD3 R5, PT, PT, R5, 0x1, R154 ;  /* 0x0000000105057810 */ /* 0x000fc80007ffe09a */
[----:B------:R-:W-:-:S04]  /*ecb0*/  IADD3 R5, PT, PT, -R155, R5, R114 ;  /* 0x000000059b057210 */ /* 0x000fc80007ffe172 */
[----:B-----5:R-:W-:Y:S01]  /*ecc0*/  IADD3 R67, PT, PT, R5, UR5, R64 ;  /* 0x0000000505437c10 */ /* 0x020fe2000fffe040 */
[----:B------:R-:W-:Y:S01]  /*ecd0*/  BAR.SYNC.DEFER_BLOCKING 0x0 ;  /* 0x0000000000007b1d */ /* 0x000fe20000010000 */
[----:B----4-:R-:W-:-:S05]  /*ece0*/  FMUL.FTZ R3, R2, R3 ;  /* 0x0000000302037220 */ /* 0x010fca0000410000 */
        /* <DEDUP_REMOVED lines=23> */
.L_x_2022:
[----:B------:R4:W-:Y:S01]  /*ee60*/  STS.128 [R161+0xd000], RZ ;  /* 0x00d000ffa1007388 */ /* 0x0009e20000000c00 */
[----:B------:R-:W-:Y:S05]  /*ee70*/  BRA `(.L_x_2023) ;  /* 0x00000000000c7947 */ /* 0x000fea0003800000 */
.L_x_2021:
[----:B------:R1:W-:Y:S04]  /*ee80*/  STS.128 [R161+0x9000], RZ ;  /* 0x009000ffa1007388 */ /* 0x0003e80000000c00 */
[----:B------:R1:W-:Y:S04]  /*ee90*/  STS.128 [R161+0xb000], RZ ;  /* 0x00b000ffa1007388 */ /* 0x0003e80000000c00 */
[----:B------:R1:W-:Y:S02]  /*eea0*/  STS.128 [R161+0xd000], RZ ;  /* 0x00d000ffa1007388 */ /* 0x0003e40000000c00 */
.L_x_2023:
[----:B------:R-:W-:Y:S05]  /*eeb0*/  BSYNC.RECONVERGENT B0 ;  /* 0x0000000000007941 */ /* 0x000fea0003800200 */
.L_x_2020:
        /* <DEDUP_REMOVED lines=28> */
.L_x_2026:
[----:B------:R1:W-:Y:S02]  /*f080*/  STS.128 [R161+0xd800], RZ ;  /* 0x00d800ffa1007388 */ /* 0x0003e40000000c00 */
.L_x_2025:
[----:B------:R-:W-:Y:S05]  /*f090*/  BSYNC.RECONVERGENT B0 ;  /* 0x0000000000007941 */ /* 0x000fea0003800200 */
.L_x_2024:
        /* <DEDUP_REMOVED lines=29> */
.L_x_2029:
[----:B------:R1:W-:Y:S02]  /*f270*/  STS.128 [R161+0xe000], RZ ;  /* 0x00e000ffa1007388 */ /* 0x0003e40000000c00 */
.L_x_2028:
[----:B------:R-:W-:Y:S05]  /*f280*/  BSYNC.RECONVERGENT B0 ;  /* 0x0000000000007941 */ /* 0x000fea0003800200 */
.L_x_2027:
        /* <DEDUP_REMOVED lines=33> */
.L_x_2032:
[----:B------:R1:W-:Y:S02]  /*f4a0*/  STS.128 [R161+0xe800], RZ ;  /* 0x00e800ffa1007388 */ /* 0x0003e40000000c00 */
.L_x_2031:
[----:B------:R-:W-:Y:S05]  /*f4b0*/  BSYNC.RECONVERGENT B0 ;  /* 0x0000000000007941 */ /* 0x000fea0003800200 */
.L_x_2030:
[----:B--2---:R-:W-:Y:S01]  /*f4c0*/  LEA R146, R47, UR4, 0x1 ;  /* 0x000000042f927c11 */ /* 0x004fe2000f8e08ff */
[----:B------:R-:W-:Y:S01]  /*f4d0*/  IMAD.SHL.U32 R63, R63, 0x2, RZ ;  /* 0x000000023f3f7824 */ /* 0x000fe200078e00ff */
[----:B------:R-:W-:Y:S01]  /*f4e0*/  LEA R145, R46, UR4, 0x1 ;  /* 0x000000042e917c11 */ /* 0x000fe2000f8e08ff */
[----:B------:R-:W0:Y:S01]  /*f4f0*/  LDGDEPBAR ;  /* 0x00000000000079af */ /* 0x000e220000000000 */
[----:B------:R-:W-:Y:S01]  /*f500*/  VIMNMX R149, PT, PT, R67, R64, PT ;  /* 0x0000004043957248 */ /* 0x000fe20003fe0100 */
[----:B------:R-:W-:Y:S01]  /*f510*/  IMAD R2, R65, 0x2, R146 ;  /* 0x0000000241027824 */ /* 0x000fe200078e0292 */
[----:B------:R-:W-:Y:S01]  /*f520*/  LOP3.LUT R63, R63, 0x6, RZ, 0xc0, !PT ;  /* 0x000000063f3f7812 */ /* 0x000fe200078ec0ff */
[----:B------:R-:W-:Y:S01]  /*f530*/  LDSM.16.M88.4 R100, [R146] ;  /* 0x000000009264783b */ /* 0x000fe20000000200 */
[----:B------:R-:W-:Y:S01]  /*f540*/  IMAD R0, R65, 0x2, R145 ;  /* 0x0000000241007824 */ /* 0x000fe200078e0291 */
[----:B------:R-:W-:Y:S02]  /*f550*/  VIADDMNMX R162, R67, 0x8, R64, PT ;  /* 0x0000000843a27846 */ /* 0x000fe40003800140 */
[----:B------:R-:W2:Y:S04]  /*f560*/  LDSM.16.M88.4 R68, [R145+0x3000] ;  /* 0x003000009144783b */ /* 0x000ea80000000200 */
[----:B------:R-:W5:Y:S04]  /*f570*/  LDSM.16.M88.4 R40, [R145+0x3800] ;  /* 0x003800009128783b */ /* 0x000f680000000200 */
[----:B------:R-:W-:Y:S04]  /*f580*/  LDSM.16.M88.4 R84, [R2] ;  /* 0x000000000254783b */ /* 0x000fe80000000200 */
[----:B------:R-:W3:Y:S04]  /*f590*/  LDSM.16.M88.4 R80, [R0+0x3000] ;  /* 0x003000000050783b */ /* 0x000ee80000000200 */
[----:B-1----:R-:W1:Y:S04]  /*f5a0*/  LDSM.16.M88.4 R8, [R0+0x3800] ;  /* 0x003800000008783b */ /* 0x002e680000000200 */
[----:B------:R-:W4:Y:S04]  /*f5b0*/  LDSM.16.M88.4 R24, [R145+0x4000] ;  /* 0x004000009118783b */ /* 0x000f280000000200 */
[----:B------:R-:W4:Y:S04]  /*f5c0*/  LDSM.16.M88.4 R16, [R145+0x4400] ;  /* 0x004400009110783b */ /* 0x000f280000000200 */
[----:B------:R-:W4:Y:S04]  /*f5d0*/  LDSM.16.M88.4 R52, [R145+0x3400] ;  /* 0x003400009134783b */ /* 0x000f280000000200 */
[----:B------:R-:W4:Y:S04]  /*f5e0*/  LDSM.16.M88.4 R32, [R145+0x3c00] ;  /* 0x003c00009120783b */ /* 0x000f280000000200 */
[----:B------:R-:W4:Y:S01]  /*f5f0*/  LDSM.16.M88.4 R108, [R145+0x4800] ;  /* 0x00480000916c783b */ /* 0x000f220000000200 */
[C---:B--2---:R-:W-:Y:S03]  /*f600*/  HMMA.16816.F32 R72, R100.reuse, R68, RZ ;  /* 0x000000446448723c */ /* 0x044fe600000018ff */
[----:B------:R-:W2:Y:S04]  /*f610*/  LDSM.16.M88.4 R12, [R0+0x4000] ;  /* 0x00400000000c783b */ /* 0x000ea80000000200 */
[----:B------:R-:W2:Y:S01]  /*f620*/  LDSM.16.M88.4 R4, [R0+0x4400] ;  /* 0x004400000004783b */ /* 0x000ea20000000200 */
[C---:B-----5:R-:W-:Y:S03]  /*f630*/  HMMA.16816.F32 R48, R100.reuse, R40, RZ ;  /* 0x000000286430723c */ /* 0x060fe600000018ff */
[----:B------:R-:W5:Y:S04]  /*f640*/  LDSM.16.M88.4 R96, [R145+0x4c00] ;  /* 0x004c00009160783b */ /* 0x000f680000000200 */
[----:B------:R-:W5:Y:S01]  /*f650*/  LDSM.16.M88.4 R76, [R0+0x3400] ;  /* 0x00340000004c783b */ /* 0x000f620000000200 */
[C---:B------:R-:W-:Y:S03]  /*f660*/  HMMA.16816.F32 R68, R100.reuse, R70, RZ ;  /* 0x000000466444723c */ /* 0x040fe600000018ff */
[----:B------:R-:W5:Y:S04]  /*f670*/  LDSM.16.M88.4 R92, [R0+0x3c00] ;  /* 0x003c0000005c783b */ /* 0x000f680000000200 */
[----:B------:R-:W5:Y:S01]  /*f680*/  LDSM.16.M88.4 R88, [R0+0x4800] ;  /* 0x004800000058783b */ /* 0x000f620000000200 */
[----:B------:R-:W-:Y:S03]  /*f690*/  HMMA.16816.F32 R40, R100, R42, RZ ;  /* 0x0000002a6428723c */ /* 0x000fe600000018ff */
[----:B------:R-:W-:Y:S04]  /*f6a0*/  LDSM.16.M88.4 R120, [R0+0x4c00] ;  /* 0x004c00000078783b */ /* 0x000fe80000000200 */
[----:B------:R-:W-:Y:S01]  /*f6b0*/  LDSM.16.M88.4 R128, [R146+0x2000] ;  /* 0x002000009280783b */ /* 0x000fe20000000200 */
[C---:B---3--:R-:W-:Y:S03]  /*f6c0*/  HMMA.16816.F32 R72, R84.reuse, R80, R72 ;  /* 0x000000505448723c */ /* 0x048fe60000001848 */
[----:B------:R-:W-:Y:S04]  /*f6d0*/  LDSM.16.M88.4 R124, [R145+0x8800] ;  /* 0x00880000917c783b */ /* 0x000fe80000000200 */
[----:B------:R-:W-:Y:S01]  /*f6e0*/  LDSM.16.M88.4 R132, [R145+0x8400] ;  /* 0x008400009184783b */ /* 0x000fe20000000200 */
[C---:B------:R-:W-:Y:S03]  /*f6f0*/  HMMA.16816.F32 R68, R84.reuse, R82, R68 ;  /* 0x000000525444723c */ /* 0x040fe60000001844 */
[----:B------:R-:W-:Y:S05]  /*f700*/  LDSM.16.M88.4 R80, [R145+0x5000] ;  /* 0x005000009150783b */ /* 0x000fea0000000200 */
[C---:B-1----:R-:W-:Y:S08]  /*f710*/  HMMA.16816.F32 R48, R84.reuse, R8, R48 ;  /* 0x000000085430723c */ /* 0x042ff00000001830 */
[----:B------:R-:W-:Y:S01]  /*f720*/  HMMA.16816.F32 R40, R84, R10, R40 ;  /* 0x0000000a5428723c */ /* 0x000fe20000001828 */
[----:B------:R-:W1:Y:S07]  /*f730*/  LDSM.16.M88.4 R8, [R146+0x1000] ;  /* 0x001000009208783b */ /* 0x000e6e0000000200 */
        /* <DEDUP_REMOVED lines=9> */
[----:B------:R-:W-:Y:S08]  /*f7d0*/  HMMA.16816.F32 R108, R100, R110, RZ ;  /* 0x0000006e646c723c */ /* 0x000ff000000018ff */
[C---:B--2---:R-:W-:Y:S08]  /*f7e0*/  HMMA.16816.F32 R28, R84.reuse, R12, R28 ;  /* 0x0000000c541c723c */ /* 0x044ff0000000181c */
[C---:B------:R-:W-:Y:S01]  /*f7f0*/  HMMA.16816.F32 R24, R84.reuse, R14, R24 ;  /* 0x0000000e5418723c */ /* 0x040fe20000001818 */
[----:B------:R-:W2:Y:S07]  /*f800*/  LDSM.16.M88.4 R12, [R145+0x5800] ;  /* 0x00580000910c783b */ /* 0x000eae0000000200 */
[C---:B------:R-:W-:Y:S08]  /*f810*/  HMMA.16816.F32 R20, R84.reuse, R4, R20 ;  /* 0x000000045414723c */ /* 0x040ff00000001814 */
[----:B------:R-:W-:Y:S01]  /*f820*/  HMMA.16816.F32 R16, R84, R6, R16 ;  /* 0x000000065410723c */ /* 0x000fe20000001810 */
[----:B------:R-:W3:Y:S07]  /*f830*/  LDSM.16.M88.4 R4, [R145+0x6400] ;  /* 0x006400009104783b */ /* 0x000eee0000000200 */
[C---:B-----5:R-:W-:Y:S08]  /*f840*/  HMMA.16816.F32 R104, R100.reuse, R96, RZ ;  /* 0x000000606468723c */ /* 0x060ff000000018ff */
[----:B------:R-:W-:Y:S01]  /*f850*/  HMMA.16816.F32 R100, R100, R98, RZ ;  /* 0x000000626464723c */ /* 0x000fe200000018ff */
[----:B------:R-:W-:Y:S07]  /*f860*/  LDSM.16.M88.4 R96, [R145+0x5c00] ;  /* 0x005c00009160783b */ /* 0x000fee0000000200 */
[C---:B------:R-:W-:Y:S08]  /*f870*/  HMMA.16816.F32 R56, R84.reuse, R76, R56 ;  /* 0x0000004c5438723c */ /* 0x040ff00000001838 */
[C---:B------:R-:W-:Y:S01]  /*f880*/  HMMA.16816.F32 R52, R84.reuse, R78, R52 ;  /* 0x0000004e5434723c */ /* 0x040fe20000001834 */
[----:B------:R-:W4:Y:S07]  /*f890*/  LDSM.16.M88.4 R76, [R145+0x5400] ;  /* 0x00540000914c783b */ /* 0x000f2e0000000200 */
[C---:B------:R-:W-:Y:S08]  /*f8a0*/  HMMA.16816.F32 R36, R84.reuse, R92, R36 ;  /* 0x0000005c5424723c */ /* 0x040ff00000001824 */
[C---:B------:R-:W-:Y:S01]  /*f8b0*/  HMMA.16816.F32 R32, R84.reuse, R94, R32 ;  /* 0x0000005e5420723c */ /* 0x040fe20000001820 */
[----:B------:R-:W5:Y:S07]  /*f8c0*/  LDSM.16.M88.4 R92, [R145+0x6000] ;  /* 0x00600000915c783b */ /* 0x000f6e0000000200 */
[C---:B------:R-:W-:Y:S08]  /*f8d0*/  HMMA.16816.F32 R112, R84.reuse, R88, R112 ;  /* 0x000000585470723c */ /* 0x040ff00000001870 */
[----:B------:R-:W-:Y:S01]  /*f8e0*/  HMMA.16816.F32 R108, R84, R90, R108 ;  /* 0x0000005a546c723c */ /* 0x000fe2000000186c */
[----:B------:R-:W5:Y:S07]  /*f8f0*/  LDSM.16.M88.4 R88, [R145+0x6800] ;  /* 0x006800009158783b */ /* 0x000f6e0000000200 */
[C---:B-1----:R-:W-:Y:S08]  /*f900*/  HMMA.16816.F32 R72, R8.reuse, R80, R72 ;  /* 0x000000500848723c */ /* 0x042ff00000001848 */
[----:B------:R-:W-:Y:S01]  /*f910*/  HMMA.16816.F32 R68, R8, R82, R68 ;  /* 0x000000520844723c */ /* 0x000fe20000001844 */
[----:B------:R-:W1:Y:S07]  /*f920*/  LDSM.16.M88.4 R80, [R145+0x6c00] ;  /* 0x006c00009150783b */ /* 0x000e6e0000000200 */
[C---:B------:R-:W-:Y:S08]  /*f930*/  HMMA.16816.F32 R104, R84.reuse, R120, R104 ;  /* 0x000000785468723c */ /* 0x040ff00000001868 */
[----:B------:R-:W-:Y:S01]  /*f940*/  HMMA.16816.F32 R100, R84, R122, R100 ;  /* 0x0000007a5464723c */ /* 0x000fe20000001864 */
[----:B------:R-:W-:Y:S04]  /*f950*/  LDSM.16.M88.4 R84, [R2+0x1000] ;  /* 0x001000000254783b */ /* 0x000fe80000000200 */
[----:B------:R-:W-:Y:S03]  /*f960*/  LDSM.16.M88.4 R120, [R0+0x5c00] ;  /* 0x005c00000078783b */ /* 0x000fe60000000200 */
        /* <DEDUP_REMOVED lines=17> */
[----:B------:R-:W-:Y:S07]  /*fa80*/  LDSM.16.M88.4 R88, [R0+0x6c00] ;  /* 0x006c00000058783b */ /* 0x000fee0000000200 */
        /* <DEDUP_REMOVED lines=11> */
[C---:B-1----:R-:W-:Y:S08]  /*fb40*/  HMMA.16816.F32 R20, R84.reuse, R8, R20 ;  /* 0x000000085414723c */ /* 0x042ff00000001814 */
[C---:B------:R-:W-:Y:S01]  /*fb50*/  HMMA.16816.F32 R16, R84.reuse, R10, R16 ;  /* 0x0000000a5410723c */ /* 0x040fe20000001810 */
[----:B------:R-:W1:Y:S07]  /*fb60*/  LDSM.16.M88.4 R8, [R145+0x8000] ;  /* 0x008000009108783b */ /* 0x000e6e0000000200 */
[C---:B------:R-:W-:Y:S01]  /*fb70*/  HMMA.16816.F32 R68, R84.reuse, R78, R68 ;  /* 0x0000004e5444723c */ /* 0x040fe20000001844 */
[----:B------:R-:W4:Y:S07]  /*fb80*/  LDSM.16.M88.4 R76, [R145+0x7400] ;  /* 0x00740000914c783b */ /* 0x000f2e0000000200 */
[C---:B------:R-:W-:Y:S08]  /*fb90*/  HMMA.16816.F32 R36, R84.reuse, R120, R36 ;  /* 0x000000785424723c */ /* 0x040ff00000001824 */
[C---:B------:R-:W-:Y:S01]  /*fba0*/  HMMA.16816.F32 R32, R84.reuse, R122, R32 ;  /* 0x0000007a5420723c */ /* 0x040fe20000001820 */
[----:B------:R-:W5:Y:S07]  /*fbb0*/  LDSM.16.M88.4 R120, [R145+0x8c00] ;  /* 0x008c00009178783b */ /* 0x000f6e0000000200 */
[C---:B------:R-:W-:Y:S08]  /*fbc0*/  HMMA.16816.F32 R28, R84.reuse, R96, R28 ;  /* 0x00000060541c723c */ /* 0x040ff0000000181c */
[----:B------:R-:W-:Y:S01]  /*fbd0*/  HMMA.16816.F32 R24, R84, R98, R24 ;  /* 0x000000625418723c */ /* 0x000fe20000001818 */
[----:B------:R-:W-:Y:S07]  /*fbe0*/  LDSM.16.M88.4 R96, [R0+0x7000] ;  /* 0x007000000060783b */ /* 0x000fee0000000200 */
[C---:B--2---:R-:W-:Y:S08]  /*fbf0*/  HMMA.16816.F32 R48, R128.reuse, R12, R48 ;  /* 0x0000000c8030723c */ /* 0x044ff00000001830 */
[C---:B------:R-:W-:Y:S01]  /*fc00*/  HMMA.16816.F32 R40, R128.reuse, R14, R40 ;  /* 0x0000000e8028723c */ /* 0x040fe20000001828 */
[----:B------:R-:W-:Y:S07]  /*fc10*/  LDSM.16.M88.4 R12, [R0+0x8c00] ;  /* 0x008c0000000c783b */ /* 0x000fee0000000200 */
[C---:B---3--:R-:W-:Y:S08]  /*fc20*/  HMMA.16816.F32 R36, R128.reuse, R4, R36 ;  /* 0x000000048024723c */ /* 0x048ff00000001824 */
[----:B------:R-:W-:Y:S01]  /*fc30*/  HMMA.16816.F32 R32, R128, R6, R32 ;  /* 0x000000068020723c */ /* 0x000fe20000001820 */
[----:B------:R-:W2:Y:S07]  /*fc40*/  LDSM.16.M88.4 R4, [R2+0x2000] ;  /* 0x002000000204783b */ /* 0x000eae0000000200 */
[----:B------:R-:W-:Y:S08]  /*fc50*/  HMMA.16816.F32 R100, R84, R90, R100 ;  /* 0x0000005a5464723c */ /* 0x000ff00000001864 */
[C---:B-1----:R-:W-:Y:S08]  /*fc60*/  HMMA.16816.F32 R28, R128.reuse, R8, R28 ;  /* 0x00000008801c723c */ /* 0x042ff0000000181c */
[----:B------:R-:W-:Y:S01]  /*fc70*/  HMMA.16816.F32 R24, R128, R10, R24 ;  /* 0x0000000a8018723c */ /* 0x000fe20000001818 */
[----:B------:R-:W1:Y:S07]  /*fc80*/  LDSM.16.M88.4 R8, [R0+0x8800] ;  /* 0x008800000008783b */ /* 0x000e6e0000000200 */
[C---:B------:R-:W-:Y:S08]  /*fc90*/  HMMA.16816.F32 R112, R84.reuse, R92, R112 ;  /* 0x0000005c5470723c */ /* 0x040ff00000001870 */
[C---:B------:R-:W-:Y:S01]  /*fca0*/  HMMA.16816.F32 R108, R84.reuse, R94, R108 ;  /* 0x0000005e546c723c */ /* 0x040fe2000000186c */
[----:B------:R-:W3:Y:S07]  /*fcb0*/  LDSM.16.M88.4 R92, [R0+0x7400] ;  /* 0x00740000005c783b */ /* 0x000eee0000000200 */
[----:B------:R-:W-:Y:S01]  /*fcc0*/  HMMA.16816.F32 R104, R84, R88, R104 ;  /* 0x000000585468723c */ /* 0x000fe20000001868 */
[----:B------:R-:W3:Y:S04]  /*fcd0*/  LDSM.16.M88.4 R88, [R0+0x7800] ;  /* 0x007800000058783b */ /* 0x000ee80000000200 */
[----:B------:R-:W3:Y:S03]  /*fce0*/  LDSM.16.M88.4 R84, [R0+0x7c00] ;  /* 0x007c00000054783b */ /* 0x000ee60000000200 */
[C---:B------:R-:W-:Y:S08]  /*fcf0*/  HMMA.16816.F32 R72, R128.reuse, R80, R72 ;  /* 0x000000508048723c */ /* 0x040ff00000001848 */
[C---:B------:R-:W-:Y:S01]  /*fd00*/  HMMA.16816.F32 R68, R128.reuse, R82, R68 ;  /* 0x000000528044723c */ /* 0x040fe20000001844 */
[----:B------:R-:W3:Y:S07]  /*fd10*/  LDSM.16.M88.4 R80, [R0+0x8000] ;  /* 0x008000000050783b */ /* 0x000eee0000000200 */
[C---:B----4-:R-:W-:Y:S08]  /*fd20*/  HMMA.16816.F32 R56, R128.reuse, R76, R56 ;  /* 0x0000004c8038723c */ /* 0x050ff00000001838 */
[----:B------:R-:W-:Y:S01]  /*fd30*/  HMMA.16816.F32 R52, R128, R78, R52 ;  /* 0x0000004e8034723c */ /* 0x000fe20000001834 */
[----:B------:R4:W3:Y:S01]  /*fd40*/  LDSM.16.M88.4 R76, [R0+0x8400] ;  /* 0x00840000004c783b */ /* 0x0008e20000000200 */
[----:B------:R-:W-:-:S06]  /*fd50*/  DEPBAR.LE SB0, 0x0 ;  /* 0x000080000000791a */ /* 0x000fcc0000000000 */
[C---:B-----5:R-:W-:Y:S08]  /*fd60*/  HMMA.16816.F32 R100, R128.reuse, R122, R100 ;  /* 0x0000007a8064723c */ /* 0x060ff00000001864 */
[C---:B------:R-:W-:Y:S08]  /*fd70*/  HMMA.16816.F32 R112, R128.reuse, R124, R112 ;  /* 0x0000007c8070723c */ /* 0x040ff00000001870 */
[----:B------:R-:W-:Y:S01]  /*fd80*/  HMMA.16816.F32 R20, R128, R132, R20 ;  /* 0x000000848014723c */ /* 0x000fe20000001814 */
[----:B----4-:R-:W-:-:S04]  /*fd90*/  IMAD.IADD R0, R62, 0x1, R63 ;  /* 0x000000013e007824 */ /* 0x010fc800078e023f */
[----:B------:R-:W-:-:S03]  /*fda0*/  VIADD R2, R0, 0x78 ;  /* 0x0000007800027836 */ /* 0x000fc60000000000 */
[----:B------:R-:W-:Y:S02]  /*fdb0*/  HMMA.16816.F32 R16, R128, R134, R16 ;  /* 0x000000868010723c */ /* 0x000fe40000001810 */
[C---:B------:R-:W-:Y:S02]  /*fdc0*/  ISETP.GE.AND P1, PT, R2.reuse, R149, PT ;  /* 0x000000950200720c */ /* 0x040fe40003f26270 */
[----:B------:R-:W-:-:S04]  /*fdd0*/  ISETP.GE.AND P0, PT, R2, R162, PT ;  /* 0x000000a20200720c */ /* 0x000fc80003f06270 */
[C---:B------:R-:W-:Y:S08]  /*fde0*/  HMMA.16816.F32 R108, R128.reuse, R126, R108 ;  /* 0x0000007e806c723c */ /* 0x040ff0000000186c */
[----:B------:R-:W-:Y:S08]  /*fdf0*/  HMMA.16816.F32 R104, R128, R120, R104 ;  /* 0x000000788068723c */ /* 0x000ff00000001868 */
[C---:B--2---:R-:W-:Y:S08]  /*fe00*/  HMMA.16816.F32 R72, R4.reuse, R96, R72 ;  /* 0x000000600448723c */ /* 0x044ff00000001848 */
[----:B------:R-:W-:Y:S01]  /*fe10*/  HMMA.16816.F32 R100, R4, R14, R100 ;  /* 0x0000000e0464723c */ /* 0x000fe20000001864 */
[----:B------:R-:W-:-:S07]  /*fe20*/  VIADD R14, R0, 0x11 ;  /* 0x00000011000e7836 */ /* 0x000fce0000000000 */
[----:B-1----:R-:W-:Y:S01]  /*fe30*/  HMMA.16816.F32 R112, R4, R8, R112 ;  /* 0x000000080470723c */ /* 0x002fe20000001870 */
[----:B------:R-:W-:Y:S01]  /*fe40*/  VIADD R9, R0, 0x1 ;  /* 0x0000000100097836 */ /* 0x000fe20000000000 */
[----:B------:R-:W-:-:S04]  /*fe50*/  I2FP.F32.U32 R8, R2 ;  /* 0x0000000200087245 */ /* 0x000fc80000201000 */
[----:B------:R-:W-:Y:S02]  /*fe60*/  I2FP.F32.U32 R2, R9 ;  /* 0x0000000900027245 */ /* 0x000fe40000201000 */
[C---:B------:R-:W-:Y:S01]  /*fe70*/  HMMA.16816.F32 R68, R4.reuse, R98, R68 ;  /* 0x000000620444723c */ /* 0x040fe20000001844 */
[C---:B------:R-:W-:Y:S02]  /*fe80*/  ISETP.GE.AND P6, PT, R9.reuse, R149, PT ;  /* 0x000000950900720c */ /* 0x040fe40003fc6270 */
[----:B------:R-:W-:Y:S01]  /*fe90*/  ISETP.GE.AND P3, PT, R9, R162, PT ;  /* 0x000000a20900720c */ /* 0x000fe20003f66270 */
[CC--:B------:R-:W-:Y:S01]  /*fea0*/  FFMA.FTZ R46, R3.reuse, R8.reuse, R100 ;  /* 0x00000008032e7223 */ /* 0x0c0fe20000010064 */
[C---:B------:R-:W-:Y:S01]  /*feb0*/  FFMA.FTZ R44, R3.reuse, R8, R102 ;  /* 0x00000008032c7223 */ /* 0x040fe20000010066 */
[----:B------:R-:W-:Y:S02]  /*fec0*/  FFMA.FTZ R9, R3, R2, R75 ;  /* 0x0000000203097223 */ /* 0x000fe4000001004b */
[----:B---3--:R-:W-:Y:S01]  /*fed0*/  HMMA.16816.F32 R56, R4, R92, R56 ;  /* 0x0000005c0438723c */ /* 0x008fe20000001838 */
[----:B------:R-:W-:-:S02]  /*fee0*/  FSEL R46, R46, -INF , !P1 ;  /* 0xff8000002e2e7808 */ /* 0x000fc40004800000 */
[----:B------:R-:W-:Y:S02]  /*fef0*/  FSEL R44, R44, -INF , !P0 ;  /* 0xff8000002c2c7808 */ /* 0x000fe40004000000 */
[----:B------:R-:W-:Y:S02]  /*ff00*/  FSEL R9, R9, -INF , !P3 ;  /* 0xff80000009097808 */ /* 0x000fe40005800000 */
[-C--:B------:R-:W-:Y:S01]  /*ff10*/  ISETP.GE.AND P3, PT, R14, R149.reuse, PT ;  /* 0x000000950e00720c */ /* 0x080fe20003f66270 */
        /* <DEDUP_REMOVED lines=9> */
[----:B------:R-:W-:Y:S01]  /*ffb0*/  HMMA.16816.F32 R108, R4, R10, R108 ;  /* 0x0000000a046c723c */ /* 0x000fe2000000186c */
[----:B------:R-:W-:Y:S01]  /*ffc0*/  VIADD R11, R0, 0x10 ;  /* 0x00000010000b7836 */ /* 0x000fe20000000000 */
[----:B------:R-:W-:Y:S04]  /*ffd0*/  BAR.SYNC.DEFER_BLOCKING 0x0 ;  /* 0x0000000000007b1d */ /* 0x000fe80000010000 */
[----:B------:R-:W-:-:S02]  /*ffe0*/  ISETP.GE.AND P0, PT, R11, R149, PT ;  /* 0x000000950b00720c */ /* 0x000fc40003f06270 */
[----:B------:R-:W-:Y:S01]  /*fff0*/  HMMA.16816.F32 R104, R4, R12, R104 ;  /* 0x0000000c0468723c */ /* 0x000fe20000001868 */
[C---:B------:R-:W-:Y:S02]  /*10000*/  VIADD R7, R0.reuse, 0x8 ;  /* 0x0000000800077836 */ /* 0x040fe40000000000 */
[----:B------:R-:W-:Y:S01]  /*10010*/  FFMA.FTZ R4, R3, R2, R73 ;  /* 0x0000000203047223 */ /* 0x000fe20000010049 */
[C---:B------:R-:W-:Y:S02]  /*10020*/  VIADD R2, R0.reuse, 0x9 ;  /* 0x0000000900027836 */ /* 0x040fe40000000000 */
[----:B------:R-:W-:Y:S01]  /*10030*/  VIADD R13, R0, 0x20 ;  /* 0x00000020000d7836 */ /* 0x000fe20000000000 */
[C---:B------:R-:W-:Y:S02]  /*10040*/  ISETP.GE.AND P5, PT, R7.reuse, R149, PT ;  /* 0x000000950700720c */ /* 0x040fe40003fa6270 */
[----:B------:R-:W-:Y:S02]  /*10050*/  ISETP.GE.AND P2, PT, R7, R162, PT ;  /* 0x000000a20700720c */ /* 0x000fe40003f46270 */
[----:B------:R-:W-:-:S02]  /*10060*/  I2FP.F32.U32 R7, R7 ;  /* 0x0000000700077245 */ /* 0x000fc40000201000 */
[----:B------:R-:W-:Y:S02]  /*10070*/  FSEL R4, R4, -INF , !P6 ;  /* 0xff80000004047808 */ /* 0x000fe40007000000 */
[C---:B------:R-:W-:Y:S01]  /*10080*/  ISETP.GE.AND P4, PT, R2.reuse, R149, PT ;  /* 0x000000950200720c */ /* 0x040fe20003f86270 */
[CC--:B------:R-:W-:Y:S01]  /*10090*/  FFMA.FTZ R12, R3.reuse, R7.reuse, R68 ;  /* 0x00000007030c7223 */ /* 0x0c0fe20000010044 */
[-C--:B------:R-:W-:Y:S01]  /*100a0*/  ISETP.GE.AND P1, PT, R2, R162.reuse, PT ;  /* 0x000000a20200720c */ /* 0x080fe20003f26270 */
[----:B------:R-:W-:Y:S01]  /*100b0*/  FFMA.FTZ R7, R3, R7, R70 ;  /* 0x0000000703077223 */ /* 0x000fe20000010046 */
        /* <DEDUP_REMOVED lines=8> */
[----:B------:R-:W-:Y:S01]  /*10140*/  VIADD R11, R0, 0x18 ;  /* 0x00000018000b7836 */ /* 0x000fe20000000000 */
[----:B------:R-:W-:Y:S01]  /*10150*/  ISETP.GE.AND P5, PT, R14, R162, PT ;  /* 0x000000a20e00720c */ /* 0x000fe20003fa6270 */
[----:B------:R-:W-:Y:S01]  /*10160*/  VIADD R2, R0, 0x19 ;  /* 0x0000001900027836 */ /* 0x000fe20000000000 */
[----:B------:R-:W-:Y:S02]  /*10170*/  I2FP.F32.U32 R14, R14 ;  /* 0x0000000e000e7245 */ /* 0x000fe40000201000 */
[----:B------:R-:W-:-:S02]  /*10180*/  FSEL R7, R7, -INF , !P2 ;  /* 0xff80000007077808 */ /* 0x000fc40005000000 */
[----:B------:R-:W-:Y:S01]  /*10190*/  FSEL R6, R6, -INF , !P4 ;  /* 0xff80000006067808 */ /* 0x000fe20006000000 */
[-C--:B------:R-:W-:Y:S01]  /*101a0*/  FFMA.FTZ R10, R3, R14.reuse, R57 ;  /* 0x0000000e030a7223 */ /* 0x080fe20000010039 */
[----:B------:R-:W-:Y:S01]  /*101b0*/  FSEL R5, R5, -INF , !P1 ;  /* 0xff80000005057808 */ /* 0x000fe20004800000 */
[----:B------:R-:W-:Y:S01]  /*101c0*/  FFMA.FTZ R59, R3, R14, R59 ;  /* 0x0000000e033b7223 */ /* 0x000fe2000001003b */
[----:B------:R-:W-:Y:S01]  /*101d0*/  FSEL R8, R8, -INF , !P0 ;  /* 0xff80000008087808 */ /* 0x000fe20004000000 */
[----:B------:R-:W-:Y:S01]  /*101e0*/  VIADD R14, R0, 0x29 ;  /* 0x00000029000e7836 */ /* 0x000fe20000000000 */
        /* <DEDUP_REMOVED lines=11> */
[----:B------:R-:W-:Y:S01]  /*102a0*/  VIADD R2, R0, 0x21 ;  /* 0x0000002100027836 */ /* 0x000fe20000000000 */
[----:B------:R-:W-:Y:S01]  /*102b0*/  FSEL R10, R10, -INF , !P3 ;  /* 0xff8000000a0a7808 */ /* 0x000fe20005800000 */
[----:B------:R-:W-:Y:S01]  /*102c0*/  VIADD R11, R0, 0x28 ;  /* 0x00000028000b7836 */ /* 0x000fe20000000000 */
[----:B------:R-:W-:-:S02]  /*102d0*/  ISETP.GE.AND P6, PT, R13, R149, PT ;  /* 0x000000950d00720c */ /* 0x000fc40003fc6270 */
[----:B------:R-:W-:Y:S02]  /*102e0*/  ISETP.GE.AND P3, PT, R13, R162, PT ;  /* 0x000000a20d00720c */ /* 0x000fe40003f66270 */
[----:B------:R-:W-:Y:S02]  /*102f0*/  I2FP.F32.U32 R13, R13 ;  /* 0x0000000d000d7245 */ /* 0x000fe40000201000 */
[----:B------:R-:W-:Y:S02]  /*10300*/  FSEL R85, R59, -INF , !P5 ;  /* 0xff8000003b557808 */ /* 0x000fe40006800000 */
[----:B------:R-:W-:Y:S01]  /*10310*/  FSEL R86, R52, -INF , !P2 ;  /* 0xff80000034567808 */ /* 0x000fe20005000000 */
[CC--:B------:R-:W-:Y:S01]  /*10320*/  FFMA.FTZ R48, R3.reuse, R13.reuse, R48 ;  /* 0x0000000d03307223 */ /* 0x0c0fe20000010030 */
[----:B------:R-:W-:Y:S01]  /*10330*/  FSEL R93, R54, -INF , !P4 ;  /* 0xff800000365d7808 */ /* 0x000fe20006000000 */
[----:B------:R-:W-:Y:S01]  /*10340*/  FFMA.FTZ R50, R3, R13, R50 ;  /* 0x0000000d03327223 */ /* 0x000fe20000010032 */
[----:B------:R-:W-:Y:S01]  /*10350*/  FSEL R84, R53, -INF , !P1 ;  /* 0xff80000035547808 */ /* 0x000fe20004800000 */
[----:B------:R-:W-:Y:S01]  /*10360*/  VIADD R13, R0, 0x38 ;  /* 0x00000038000d7836 */ /* 0x000fe20000000000 */
[----:B------:R-:W-:-:S02]  /*10370*/  ISETP.GE.AND P5, PT, R2, R149, PT ;  /* 0x000000950200720c */ /* 0x000fc40003fa6270 */
[-C--:B------:R-:W-:Y:S02]  /*10380*/  ISETP.GE.AND P2, PT, R2, R162.reuse, PT ;  /* 0x000000a20200720c */ /* 0x080fe40003f46270 */
        /* <DEDUP_REMOVED lines=17> */
[-C--:B------:R-:W-:Y:S01]  /*104a0*/  FFMA.FTZ R41, R3, R14.reuse, R41 ;  /* 0x0000000e03297223 */ /* 0x080fe20000010029 */
        /* <DEDUP_REMOVED lines=15> */
[C---:B------:R-:W-:Y:S01]  /*105a0*/  VIADD R2, R0.reuse, 0x39 ;  /* 0x0000003900027836 */ /* 0x040fe20000000000 */
        /* <DEDUP_REMOVED lines=80> */
[----:B------:R-:W-:Y:S01]  /*10ab0*/  ISETP.GE.AND P4, PT, R11, R149, PT ;  /* 0x000000950b00720c */ /* 0x000fe20003f86270 */
[----:B------:R-:W-:Y:S01]  /*10ac0*/  FFMA.FTZ R19, R3, R14, R19 ;  /* 0x0000000e03137223 */ /* 0x000fe20000010013 */
[----:B------:R-:W-:-:S02]  /*10ad0*/  ISETP.GE.AND P1, PT, R11, R162, PT ;  /* 0x000000a20b00720c */ /* 0x000fc40003f26270 */
[----:B------:R-:W-:Y:S02]  /*10ae0*/  FSEL R133, R23, -INF , !P0 ;  /* 0xff80000017857808 */ /* 0x000fe40004000000 */
[----:B------:R-:W-:Y:S02]  /*10af0*/  FSEL R134, R16, -INF , !P6 ;  /* 0xff80000010867808 */ /* 0x000fe40007000000 */
[----:B------:R-:W-:Y:S02]  /*10b00*/  I2FP.F32.U32 R11, R11 ;  /* 0x0000000b000b7245 */ /* 0x000fe40000201000 */
[C---:B------:R-:W-:Y:S02]  /*10b10*/  ISETP.GE.AND P0, PT, R2.reuse, R149, PT ;  /* 0x000000950200720c */ /* 0x040fe40003f06270 */
[----:B------:R-:W-:Y:S01]  /*10b20*/  ISETP.GE.AND P6, PT, R2, R162, PT ;  /* 0x000000a20200720c */ /* 0x000fe20003fc6270 */
[CC--:B------:R-:W-:Y:S01]  /*10b30*/  FFMA.FTZ R112, R3.reuse, R11.reuse, R112 ;  /* 0x0000000b03707223 */ /* 0x0c0fe20000010070 */
[----:B------:R-:W-:Y:S01]  /*10b40*/  I2FP.F32.U32 R2, R2 ;  /* 0x0000000200027245 */ /* 0x000fe20000201000 */
[----:B------:R-:W-:Y:S01]  /*10b50*/  FFMA.FTZ R50, R3, R11, R114 ;  /* 0x0000000b03327223 */ /* 0x000fe20000010072 */
[----:B------:R-:W-:Y:S01]  /*10b60*/  VIADD R11, R0, 0x69 ;  /* 0x00000069000b7836 */ /* 0x000fe20000000000 */
[----:B------:R-:W-:-:S02]  /*10b70*/  FSEL R131, R18, -INF , !P3 ;  /* 0xff80000012837808 */ /* 0x000fc40005800000 */
[CC--:B------:R-:W-:Y:S01]  /*10b80*/  FFMA.FTZ R113, R3.reuse, R2.reuse, R113 ;  /* 0x0000000203717223 */ /* 0x0c0fe20000010071 */
[----:B------:R-:W-:Y:S01]  /*10b90*/  FFMA.FTZ R49, R3, R2, R115 ;  /* 0x0000000203317223 */ /* 0x000fe20000010073 */
[----:B------:R-:W-:Y:S01]  /*10ba0*/  VIADD R2, R0, 0x70 ;  /* 0x0000007000027836 */ /* 0x000fe20000000000 */
[----:B------:R-:W-:Y:S02]  /*10bb0*/  FSEL R132, R17, -INF , !P5 ;  /* 0xff80000011847808 */ /* 0x000fe40006800000 */
[C---:B------:R-:W-:Y:S02]  /*10bc0*/  ISETP.GE.AND P3, PT, R13.reuse, R149, PT ;  /* 0x000000950d00720c */ /* 0x040fe40003f66270 */
[----:B------:R-:W-:Y:S02]  /*10bd0*/  ISETP.GE.AND P5, PT, R13, R162, PT ;  /* 0x000000a20d00720c */ /* 0x000fe40003fa6270 */
[----:B------:R-:W-:Y:S02]  /*10be0*/  I2FP.F32.U32 R13, R13 ;  /* 0x0000000d000d7245 */ /* 0x000fe40000201000 */
[----:B------:R-:W-:-:S02]  /*10bf0*/  FSEL R129, R19, -INF , !P2 ;  /* 0xff80000013817808 */ /* 0x000fc40005000000 */
[----:B------:R-:W-:Y:S01]  /*10c00*/  FSEL R122, R112, -INF , !P4 ;  /* 0xff800000707a7808 */ /* 0x000fe20006000000 */
[----:B------:R-:W-:Y:S01]  /*10c10*/  FFMA.FTZ R64, R3, R13, R108 ;  /* 0x0000000d03407223 */ /* 0x000fe2000001006c */
[----:B------:R-:W-:Y:S01]  /*10c20*/  ISETP.GE.AND P2, PT, R11, R149, PT ;  /* 0x000000950b00720c */ /* 0x000fe20003f46270 */
[----:B------:R-:W-:Y:S01]  /*10c30*/  FFMA.FTZ R48, R3, R13, R110 ;  /* 0x0000000d03307223 */ /* 0x000fe2000001006e */
[----:B------:R-:W-:Y:S02]  /*10c40*/  ISETP.GE.AND P4, PT, R11, R162, PT ;  /* 0x000000a20b00720c */ /* 0x000fe40003f86270 */
[----:B------:R-:W-:Y:S02]  /*10c50*/  I2FP.F32.U32 R14, R11 ;  /* 0x0000000b000e7245 */ /* 0x000fe40000201000 */
[----:B------:R-:W-:Y:S02]  /*10c60*/  I2FP.F32.U32 R11, R2 ;  /* 0x00000002000b7245 */ /* 0x000fe40000201000 */
[----:B------:R-:W-:Y:S01]  /*10c70*/  FSEL R120, R113, -INF , !P0 ;  /* 0xff80000071787808 */ /* 0x000fe20004000000 */
[C---:B------:R-:W-:Y:S01]  /*10c80*/  FFMA.FTZ R52, R3.reuse, R14, R109 ;  /* 0x0000000e03347223 */ /* 0x040fe2000001006d */
[----:B------:R-:W-:Y:S01]  /*10c90*/  ISETP.GE.AND P0, PT, R2, R162, PT ;  /* 0x000000a20200720c */ /* 0x000fe20003f06270 */
[CC--:B------:R-:W-:Y:S01]  /*10ca0*/  FFMA.FTZ R58, R3.reuse, R11.reuse, R106 ;  /* 0x0000000b033a7223 */ /* 0x0c0fe2000001006a */
[----:B------:R-:W-:Y:S01]  /*10cb0*/  FSEL R50, R50, -INF , !P1 ;  /* 0xff80000032327808 */ /* 0x000fe20004800000 */
[C---:B------:R-:W-:Y:S01]  /*10cc0*/  FFMA.FTZ R51, R3.reuse, R11, R104 ;  /* 0x0000000b03337223 */ /* 0x040fe20000010068 */
[----:B------:R-:W-:Y:S01]  /*10cd0*/  ISETP.GE.AND P1, PT, R2, R149, PT ;  /* 0x000000950200720c */ /* 0x000fe20003f26270 */
[----:B------:R-:W-:Y:S01]  /*10ce0*/  FFMA.FTZ R47, R3, R14, R111 ;  /* 0x0000000e032f7223 */ /* 0x000fe2000001006f */
[----:B------:R-:W-:Y:S01]  /*10cf0*/  FSEL R49, R49, -INF , !P6 ;  /* 0xff80000031317808 */ /* 0x000fe20007000000 */
[----:B------:R-:W-:Y:S01]  /*10d00*/  VIADD R2, R0, 0x71 ;  /* 0x0000007100027836 */ /* 0x000fe20000000000 */
[----:B------:R-:W-:-:S02]  /*10d10*/  FSEL R64, R64, -INF , !P3 ;  /* 0xff80000040407808 */ /* 0x000fc40005800000 */
[C---:B------:R-:W-:Y:S02]  /*10d20*/  ISETP.GE.AND P6, PT, R0.reuse, R149, PT ;  /* 0x000000950000720c */ /* 0x040fe40003fc6270 */
[C---:B------:R-:W-:Y:S02]  /*10d30*/  ISETP.GE.AND P3, PT, R0.reuse, R162, PT ;  /* 0x000000a20000720c */ /* 0x040fe40003f66270 */
[----:B------:R-:W-:Y:S01]  /*10d40*/  I2FP.F32.U32 R11, R0 ;  /* 0x00000000000b7245 */ /* 0x000fe20000201000 */
[----:B------:R-:W-:Y:S01]  /*10d50*/  VIADD R0, R0, 0x79 ;  /* 0x0000007900007836 */ /* 0x000fe20000000000 */
[----:B------:R-:W-:Y:S02]  /*10d60*/  FSEL R58, R58, -INF , !P0 ;  /* 0xff8000003a3a7808 */ /* 0x000fe40004000000 */
[----:B------:R-:W-:Y:S01]  /*10d70*/  ISETP.NE.AND P0, PT, R61, 0x1, PT ;  /* 0x000000013d00780c */ /* 0x000fe20003f05270 */
[CC--:B------:R-:W-:Y:S01]  /*10d80*/  FFMA.FTZ R66, R3.reuse, R11.reuse, R72 ;  /* 0x0000000b03427223 */ /* 0x0c0fe20000010048 */
[----:B------:R-:W-:Y:S01]  /*10d90*/  FSEL R48, R48, -INF , !P5 ;  /* 0xff80000030307808 */ /* 0x000fe20006800000 */
[----:B------:R-:W-:Y:S01]  /*10da0*/  FFMA.FTZ R11, R3, R11, R74 ;  /* 0x0000000b030b7223 */ /* 0x000fe2000001004a */
[----:B------:R-:W-:-:S02]  /*10db0*/  FSEL R52, R52, -INF , !P2 ;  /* 0xff80000034347808 */ /* 0x000fc40005000000 */
[----:B------:R-:W-:Y:S02]  /*10dc0*/  FSEL R47, R47, -INF , !P4 ;  /* 0xff8000002f2f7808 */ /* 0x000fe40006000000 */
[----:B------:R-:W-:Y:S02]  /*10dd0*/  FSEL R51, R51, -INF , !P1 ;  /* 0xff80000033337808 */ /* 0x000fe40004800000 */
[CC--:B------:R-:W-:Y:S02]  /*10de0*/  ISETP.GE.AND P5, PT, R2.reuse, R149.reuse, PT ;  /* 0x000000950200720c */ /* 0x0c0fe40003fa6270 */
[-C--:B------:R-:W-:Y:S02]  /*10df0*/  ISETP.GE.AND P2, PT, R2, R162.reuse, PT ;  /* 0x000000a20200720c */ /* 0x080fe40003f46270 */
[C---:B------:R-:W-:Y:S02]  /*10e00*/  ISETP.GE.AND P4, PT, R0.reuse, R149, PT ;  /* 0x000000950000720c */ /* 0x040fe40003f86270 */
[----:B------:R-:W-:-:S02]  /*10e10*/  ISETP.GE.AND P1, PT, R0, R162, PT ;  /* 0x000000a20000720c */ /* 0x000fc40003f26270 */
[----:B------:R-:W-:Y:S02]  /*10e20*/  I2FP.F32.U32 R2, R2 ;  /* 0x0000000200027245 */ /* 0x000fe40000201000 */
[----:B------:R-:W-:Y:S02]  /*10e30*/  I2FP.F32.U32 R0, R0 ;  /* 0x0000000000007245 */ /* 0x000fe40000201000 */
[----:B------:R-:W-:Y:S01]  /*10e40*/  FSEL R66, R66, -INF , !P6 ;  /* 0xff80000042427808 */ /* 0x000fe20007000000 */
[CC--:B------:R-:W-:Y:S01]  /*10e50*/  FFMA.FTZ R59, R3.reuse, R2.reuse, R105 ;  /* 0x00000002033b7223 */ /* 0x0c0fe20000010069 */
[C---:B------:R-:W-:Y:S01]  /*10e60*/  FFMA.FTZ R55, R3.reuse, R2, R107 ;  /* 0x0000000203377223 */ /* 0x040fe2000001006b */
[CC--:B------:R-:W-:Y:S01]  /*10e70*/  FFMA.FTZ R57, R3.reuse, R0.reuse, R101 ;  /* 0x0000000003397223 */ /* 0x0c0fe20000010065 */
[----:B------:R-:W-:Y:S01]  /*10e80*/  FFMA.FTZ R53, R3, R0, R103 ;  /* 0x0000000003357223 */ /* 0x000fe20000010067 */
[----:B------:R-:W-:Y:S02]  /*10e90*/  FSEL R11, R11, -INF , !P3 ;  /* 0xff8000000b0b7808 */ /* 0x000fe40005800000 */
[----:B------:R-:W-:-:S02]  /*10ea0*/  FSEL R59, R59, -INF , !P5 ;  /* 0xff8000003b3b7808 */ /* 0x000fc40006800000 */
[----:B------:R-:W-:Y:S02]  /*10eb0*/  FSEL R55, R55, -INF , !P2 ;  /* 0xff80000037377808 */ /* 0x000fe40005000000 */
[----:B------:R-:W-:Y:S02]  /*10ec0*/  FSEL R57, R57, -INF , !P4 ;  /* 0xff80000039397808 */ /* 0x000fe40006000000 */
[----:B------:R-:W-:Y:S01]  /*10ed0*/  FSEL R53, R53, -INF , !P1 ;  /* 0xff80000035357808 */ /* 0x000fe20004800000 */
[----:B------:R-:W-:Y:S06]  /*10ee0*/  @!P0 BRA `(.L_x_2033) ;  /* 0x0000000800708947 */ /* 0x000fec0003800000 */
        /* <DEDUP_REMOVED lines=12> */
.L_x_2034:
        /* <DEDUP_REMOVED lines=60> */
.L_x_2035:
        /* <DEDUP_REMOVED lines=10> */
[--C-:B------:R-:W-:Y:S01]  /*11410*/  @!P3 IMAD.MOV.U32 R14, RZ, RZ, R148.reuse ;  /* 0x000000ffff0eb224 */ /* 0x100fe200078e0094 */
[----:B------:R-:W-:Y:S01]  /*11420*/  IADD3 R20, P4, PT, R22, UR9, RZ ;  /* 0x0000000916147c10 */ /* 0x000fe2000ff9e0ff */
[--C-:B------:R-:W-:Y:S02]  /*11430*/  @!P3 IMAD.MOV.U32 R15, RZ, RZ, R147.reuse ;  /* 0x000000ffff0fb224 */ /* 0x100fe400078e0093 */
[----:B------:R-:W-:Y:S01]  /*11440*/  @!P2 IMAD.MOV.U32 R16, RZ, RZ, R148 ;  /* 0x000000ffff10a224 */ /* 0x000fe200078e0094 */
[----:B------:R-:W-:Y:S01]  /*11450*/  IADD3.X R21, PT, PT, R23, UR5, RZ, P4, !PT ;  /* 0x0000000517157c10 */ /* 0x000fe2000a7fe4ff */
[----:B------:R-:W-:Y:S01]  /*11460*/  @!P2 IMAD.MOV.U32 R17, RZ, RZ, R147 ;  /* 0x000000ffff11a224 */ /* 0x000fe200078e0093 */
        /* <DEDUP_REMOVED lines=11> */
[----:B------:R2:W-:Y:S01]  /*11520*/  @P2 STS.128 [R161+0x5000], RZ ;  /* 0x005000ffa1002388 */ /* 0x0005e20000000c00 */
[----:B-1----:R-:W-:Y:S02]  /*11530*/  @!P1 IMAD.MOV.U32 R14, RZ, RZ, R148 ;  /* 0x000000ffff0e9224 */ /* 0x002fe400078e0094 */
        /* <DEDUP_REMOVED lines=52> */
.L_x_2037:
[----:B------:R3:W-:Y:S02]  /*11880*/  STS.128 [R161+0x8800], RZ ;  /* 0x008800ffa1007388 */ /* 0x0007e40000000c00 */
.L_x_2038:
[----:B------:R-:W-:Y:S05]  /*11890*/  BSYNC.RECONVERGENT B0 ;  /* 0x0000000000007941 */ /* 0x000fea0003800200 */
.L_x_2036:
[----:B------:R-:W0:Y:S02]  /*118a0*/  LDGDEPBAR ;  /* 0x00000000000079af */ /* 0x000e240000000000 */
.L_x_2033:
[----:B------:R-:W-:Y:S01]  /*118b0*/  FMNMX3.FTZ R13, R66, R4, R12, !PT ;  /* 0x00000004420d7276 */ /* 0x000fe2000781000c */
[----:B------:R-:W4:Y:S01]  /*118c0*/  LDCU UR10, c[0x0][0x45c] ;  /* 0x00008b80ff0a77ac */ /* 0x000f220008000800 */
[----:B--2---:R-:W-:Y:S02]  /*118d0*/  FMNMX3.FTZ R14, R11, R9, R7, !PT ;  /* 0x000000090b0e7276 */ /* 0x004fe40007810007 */
        /* <DEDUP_REMOVED lines=30> */
[----:B------:R-:W-:Y:S01]  /*11ac0*/  LEA R144, R45, UR4, 0x1 ;  /* 0x000000042d907c11 */ /* 0x000fe2000f8e08ff */
[----:B------:R-:W2:Y:S03]  /*11ad0*/  SHFL.BFLY PT, R15, R16, 0x2, 0x1f ;  /* 0x0c401f00100f7f89 */ /* 0x000ea600000e0000 */
[----:B------:R-:W-:Y:S01]  /*11ae0*/  LEA R24, R65, R144, 0x1 ;  /* 0x0000009041187211 */ /* 0x000fe200078e08ff */
[----:B------:R-:W5:Y:S04]  /*11af0*/  SHFL.BFLY PT, R13, R14, 0x2, 0x1f ;  /* 0x0c401f000e0d7f89 */ /* 0x000f6800000e0000 */
[----:B------:R-:W-:Y:S04]  /*11b00*/  LDSM.16.MT88.4 R72, [R24+0x9000] ;  /* 0x009000001848783b */ /* 0x000fe80000004200 */
[----:B------:R-:W-:Y:S04]  /*11b10*/  LDSM.16.MT88.4 R108, [R144+0x9000] ;  /* 0x00900000906c783b */ /* 0x000fe80000004200 */
[----:B------:R-:W-:Y:S04]  /*11b20*/  LDSM.16.MT88.4 R80, [R144+0xb000] ;  /* 0x00b000009050783b */ /* 0x000fe80000004200 */
[----:B------:R-:W-:Y:S01]  /*11b30*/  LDSM.16.MT88.4 R88, [R24+0xb000] ;  /* 0x00b000001858783b */ /* 0x000fe20000004200 */
[----:B--2---:R-:W-:-:S03]  /*11b40*/  FMNMX.FTZ R15, R16, R15, !PT ;  /* 0x0000000f100f7209 */ /* 0x004fc60007810000 */
[----:B------:R-:W-:Y:S01]  /*11b50*/  LDSM.16.MT88.4 R96, [R144+0xd000] ;  /* 0x00d000009060783b */ /* 0x000fe20000004200 */
[----:B-----5:R-:W-:-:S03]  /*11b60*/  FMNMX.FTZ R13, R14, R13, !PT ;  /* 0x0000000d0e0d7209 */ /* 0x020fc60007810000 */
[----:B------:R-:W2:Y:S04]  /*11b70*/  SHFL.BFLY PT, R2, R15, 0x1, 0x1f ;  /* 0x0c201f000f027f89 */ /* 0x000ea800000e0000 */
[----:B------:R-:W5:Y:S04]  /*11b80*/  SHFL.BFLY PT, R0, R13, 0x1, 0x1f ;  /* 0x0c201f000d007f89 */ /* 0x000f6800000e0000 */
[----:B------:R-:W-:Y:S04]  /*11b90*/  LDSM.16.MT88.4 R20, [R144+0xb400] ;  /* 0x00b400009014783b */ /* 0x000fe80000004200 */
[----:B-1----:R-:W-:Y:S01]  /*11ba0*/  LDSM.16.MT88.4 R16, [R24+0xb400] ;  /* 0x00b400001810783b */ /* 0x002fe20000004200 */
[----:B--2---:R-:W-:-:S02]  /*11bb0*/  FMNMX.FTZ R2, R15, R2, !PT ;  /* 0x000000020f027209 */ /* 0x004fc40007810000 */
[----:B-----5:R-:W-:-:S03]  /*11bc0*/  FMNMX.FTZ R0, R13, R0, !PT ;  /* 0x000000000d007209 */ /* 0x020fc60007810000 */
[C---:B----4-:R-:W-:Y:S01]  /*11bd0*/  FMUL.FTZ R67, R2.reuse, UR10 ;  /* 0x0000000a02437c20 */ /* 0x050fe20008410000 */
[----:B------:R-:W-:Y:S01]  /*11be0*/  FSETP.NEU.FTZ.AND P1, PT, R2, -INF , PT ;  /* 0xff8000000200780b */ /* 0x000fe20003f3d000 */
[----:B------:R-:W-:-:S03]  /*11bf0*/  FMUL.FTZ R62, R0, UR10 ;  /* 0x0000000a003e7c20 */ /* 0x000fc60008410000 */
[----:B------:R-:W-:Y:S02]  /*11c00*/  FSEL R67, R67, RZ, P1 ;  /* 0x000000ff43437208 */ /* 0x000fe40000800000 */
[----:B------:R-:W-:-:S03]  /*11c10*/  FSETP.NEU.FTZ.AND P1, PT, R0, -INF , PT ;  /* 0xff8000000000780b */ /* 0x000fc60003f3d000 */
[--C-:B------:R-:W-:Y:S01]  /*11c20*/  FFMA.FTZ R65, R4, UR10, -R67.reuse ;  /* 0x0000000a04417c23 */ /* 0x100fe20008010843 */
        /* <DEDUP_REMOVED lines=8> */
[----:B------:R-:W1:Y:S01]  /*11cb0*/  LDSM.16.MT88.4 R4, [R24+0xd000] ;  /* 0x00d000001804783b */ /* 0x000e620000004200 */
[--C-:B------:R-:W-:Y:S01]  /*11cc0*/  FFMA.FTZ R45, R9, UR10, -R62.reuse ;  /* 0x0000000a092d7c23 */ /* 0x100fe2000801083e */
[----:B------:R-:W-:Y:S01]  /*11cd0*/  MUFU.EX2 R66, R66 ;  /* 0x0000004200427308 */ /* 0x000fe20000000800 */
[--C-:B------:R-:W-:Y:S01]  /*11ce0*/  FFMA.FTZ R39, R10, UR10, -R67.reuse ;  /* 0x0000000a0a277c23 */ /* 0x100fe20008010843 */
[--C-:B------:R-:W-:Y:S01]  /*11cf0*/  FFMA.FTZ R37, R86, UR10, -R67.reuse ;  /* 0x0000000a56257c23 */ /* 0x100fe20008010843 */
[----:B------:R-:W2:Y:S01]  /*11d00*/  LDSM.16.MT88.4 R8, [R24+0x9400] ;  /* 0x009400001808783b */ /* 0x000ea20000004200 */
[----:B------:R-:W4:Y:S01]  /*11d10*/  MUFU.EX2 R65, R65 ;  /* 0x0000004100417308 */ /* 0x000f220000000800 */
[--C-:B------:R-:W-:Y:S01]  /*11d20*/  FFMA.FTZ R34, R84, UR10, -R67.reuse ;  /* 0x0000000a54227c23 */ /* 0x100fe20008010843 */
[--C-:B------:R-:W-:Y:S01]  /*11d30*/  FFMA.FTZ R38, R87, UR10, -R62.reuse ;  /* 0x0000000a57267c23 */ /* 0x100fe2000801083e */
[--C-:B------:R-:W-:Y:S01]  /*11d40*/  FFMA.FTZ R35, R85, UR10, -R62.reuse ;  /* 0x0000000a55237c23 */ /* 0x100fe2000801083e */
[----:B------:R-:W-:Y:S01]  /*11d50*/  MUFU.EX2 R56, R56 ;  /* 0x0000003800387308 */ /* 0x000fe20000000800 */
[--C-:B------:R-:W-:Y:S01]  /*11d60*/  FFMA.FTZ R36, R93, UR10, -R62.reuse ;  /* 0x0000000a5d247c23 */ /* 0x100fe2000801083e */
[--C-:B------:R-:W-:Y:S01]  /*11d70*/  FFMA.FTZ R31, R95, UR10, -R62.reuse ;  /* 0x0000000a5f1f7c23 */ /* 0x100fe2000801083e */
[----:B------:R-:W5:Y:S01]  /*11d80*/  LDSM.16.MT88.4 R12, [R144+0x9400] ;  /* 0x00940000900c783b */ /* 0x000f620000004200 */
[----:B------:R-:W3:Y:S01]  /*11d90*/  MUFU.EX2 R43, R43 ;  /* 0x0000002b002b7308 */ /* 0x000ee20000000800 */
[--C-:B------:R-:W-:Y:S01]  /*11da0*/  FFMA.FTZ R33, R172, UR10, -R67.reuse ;  /* 0x0000000aac217c23 */ /* 0x100fe20008010843 */
        /* <DEDUP_REMOVED lines=37> */
[----:B------:R-:W-:Y:S01]  /*12000*/  FFMA.FTZ R122, R122, UR10, -R67 ;  /* 0x0000000a7a7a7c23 */ /* 0x000fe20008010843 */
[----:B------:R-:W3:Y:S01]  /*12010*/  MUFU.EX2 R35, R35 ;  /* 0x0000002300237308 */ /* 0x000ee20000000800 */
[----:B------:R-:W-:Y:S01]  /*12020*/  FFMA.FTZ R167, R53, UR10, -R62 ;  /* 0x0000000a35a77c23 */ /* 0x000fe2000801083e */
[----:B------:R-:W-:Y:S01]  /*12030*/  FADD.FTZ R65, R66, R65 ;  /* 0x0000004142417221 */ /* 0x000fe20000010000 */
[----:B------:R-:W-:Y:S01]  /*12040*/  FADD.FTZ R53, R54, R45 ;  /* 0x0000002d36357221 */ /* 0x000fe20000010000 */
[----:B------:R-:W-:Y:S01]  /*12050*/  MUFU.EX2 R36, R36 ;  /* 0x0000002400247308 */ /* 0x000fe20000000800 */
[C---:B------:R-:W-:Y:S01]  /*12060*/  HMMA.16816.F32 R72, R104.reuse, R74, RZ ;  /* 0x0000004a6848723c */ /* 0x040fe200000018ff */
[----:B------:R-:W-:Y:S01]  /*12070*/  FADD.FTZ R56, R56, R65 ;  /* 0x0000004138387221 */ /* 0x000fe20000010000 */
[----:B------:R-:W-:Y:S01]  /*12080*/  FADD.FTZ R42, R42, R53 ;  /* 0x000000352a2a7221 */ /* 0x000fe20000010000 */
[----:B------:R-:W2:Y:S01]  /*12090*/  MUFU.EX2 R31, R31 ;  /* 0x0000001f001f7308 */ /* 0x000ea20000000800 */
[--C-:B------:R-:W-:Y:S01]  /*120a0*/  FFMA.FTZ R168, R57, UR10, -R67.reuse ;  /* 0x0000000a39a87c23 */ /* 0x100fe20008010843 */
[----:B------:R-:W-:Y:S01]  /*120b0*/  FADD.FTZ R43, R43, R56 ;  /* 0x000000382b2b7221 */ /* 0x000fe20000010000 */
[----:B------:R-:W-:Y:S01]  /*120c0*/  FADD.FTZ R41, R41, R42 ;  /* 0x0000002a29297221 */ /* 0x000fe20000010000 */
[----:B------:R-:W-:Y:S01]  /*120d0*/  MUFU.EX2 R33, R33 ;  /* 0x0000002100217308 */ /* 0x000fe20000000800 */
[C---:B------:R-:W-:Y:S01]  /*120e0*/  HMMA.16816.F32 R112, R104.reuse, R108, RZ ;  /* 0x0000006c6870723c */ /* 0x040fe200000018ff */
[--C-:B------:R-:W-:Y:S01]  /*120f0*/  FFMA.FTZ R51, R51, UR10, -R67.reuse ;  /* 0x0000000a33337c23 */ /* 0x100fe20008010843 */
[----:B------:R-:W-:Y:S01]  /*12100*/  FFMA.FTZ R59, R59, UR10, -R67 ;  /* 0x0000000a3b3b7c23 */ /* 0x000fe20008010843 */
[----:B------:R-:W5:Y:S01]  /*12110*/  MUFU.EX2 R30, R30 ;  /* 0x0000001e001e7308 */ /* 0x000f620000000800 */
[--C-:B------:R-:W-:Y:S01]  /*12120*/  FFMA.FTZ R58, R58, UR10, -R62.reuse ;  /* 0x0000000a3a3a7c23 */ /* 0x100fe2000801083e */
[--C-:B------:R-:W-:Y:S01]  /*12130*/  FFMA.FTZ R55, R55, UR10, -R62.reuse ;  /* 0x0000000a37377c23 */ /* 0x100fe2000801083e */
[--C-:B------:R-:W-:Y:S01]  /*12140*/  FFMA.FTZ R44, R44, UR10, -R62.reuse ;  /* 0x0000000a2c2c7c23 */ /* 0x100fe2000801083e */
[----:B------:R-:W-:Y:S01]  /*12150*/  MUFU.EX2 R29, R29 ;  /* 0x0000001d001d7308 */ /* 0x000fe20000000800 */
[C---:B------:R-:W-:Y:S03]  /*12160*/  HMMA.16816.F32 R76, R104.reuse, R80, RZ ;  /* 0x00000050684c723c */ /* 0x040fe600000018ff */
[----:B------:R-:W-:Y:S04]  /*12170*/  MUFU.EX2 R26, R26 ;  /* 0x0000001a001a7308 */ /* 0x000fe80000000800 */
[----:B------:R-:W-:Y:S01]  /*12180*/  MUFU.EX2 R32, R32 ;  /* 0x0000002000207308 */ /* 0x000fe20000000800 */
[C---:B------:R-:W-:Y:S03]  /*12190*/  HMMA.16816.F32 R84, R104.reuse, R88, RZ ;  /* 0x000000586854723c */ /* 0x040fe600000018ff */
[----:B------:R-:W5:Y:S04]  /*121a0*/  MUFU.EX2 R27, R27 ;  /* 0x0000001b001b7308 */ /* 0x000f680000000800 */
[----:B------:R-:W-:Y:S01]  /*121b0*/  MUFU.EX2 R28, R28 ;  /* 0x0000001c001c7308 */ /* 0x000fe20000000800 */
[C---:B------:R-:W-:Y:S03]  /*121c0*/  HMMA.16816.F32 R92, R104.reuse, R96, RZ ;  /* 0x00000060685c723c */ /* 0x040fe600000018ff */
[----:B------:R-:W5:Y:S04]  /*121d0*/  MUFU.EX2 R25, R25 ;  /* 0x0000001900197308 */ /* 0x000f680000000800 */
[----:B------:R1:W-:Y:S01]  /*121e0*/  MUFU.EX2 R124, R128 ;  /* 0x00000080007c7308 */ /* 0x0003e20000000800 */
[C---:B------:R-:W-:Y:S03]  /*121f0*/  HMMA.16816.F32 R108, R104.reuse, R110, RZ ;  /* 0x0000006e686c723c */ /* 0x040fe600000018ff */
[----:B------:R-:W5:Y:S04]  /*12200*/  MUFU.EX2 R123, R123 ;  /* 0x0000007b007b7308 */ /* 0x000f680000000800 */
[----:B------:R-:W-:Y:S01]  /*12210*/  MUFU.EX2 R121, R121 ;  /* 0x0000007900797308 */ /* 0x000fe20000000800 */
[----:B------:R-:W-:Y:S03]  /*12220*/  HMMA.16816.F32 R80, R104, R82, RZ ;  /* 0x000000526850723c */ /* 0x000fe600000018ff */
[----:B------:R-:W-:Y:S01]  /*12230*/  MUFU.EX2 R126, R126 ;  /* 0x0000007e007e7308 */ /* 0x000fe20000000800 */
[----:B-1----:R-:W-:-:S03]  /*12240*/  FFMA.FTZ R128, R127, UR10, -R62 ;  /* 0x0000000a7f807c23 */ /* 0x002fc6000801083e */
[----:B------:R-:W-:Y:S01]  /*12250*/  MUFU.EX2 R130, R130 ;  /* 0x0000008200827308 */ /* 0x000fe20000000800 */
[C---:B------:R-:W-:Y:S03]  /*12260*/  HMMA.16816.F32 R88, R104.reuse, R90, RZ ;  /* 0x0000005a6858723c */ /* 0x040fe600000018ff */
[----:B------:R1:W5:Y:S04]  /*12270*/  MUFU.EX2 R127, R137 ;  /* 0x00000089007f7308 */ /* 0x0003680000000800 */
[----:B------:R-:W-:Y:S01]  /*12280*/  MUFU.EX2 R128, R128 ;  /* 0x0000008000807308 */ /* 0x000fe20000000800 */
[C---:B------:R-:W-:Y:S03]  /*12290*/  HMMA.16816.F32 R96, R104.reuse, R98, RZ ;  /* 0x000000626860723c */ /* 0x040fe600000018ff */
[----:B------:R-:W5:Y:S04]  /*122a0*/  MUFU.EX2 R125, R125 ;  /* 0x0000007d007d7308 */ /* 0x000f680000000800 */
[----:B------:R-:W-:Y:S01]  /*122b0*/  MUFU.EX2 R142, R142 ;  /* 0x0000008e008e7308 */ /* 0x000fe20000000800 */
[C---:B------:R-:W-:Y:S01]  /*122c0*/  HMMA.16816.F32 R100, R104.reuse, R4, RZ ;  /* 0x000000046864723c */ /* 0x040fe200000018ff */
[----:B----4-:R-:W-:Y:S01]  /*122d0*/  F2FP.F16.F32.PACK_AB R4, R39, R40 ;  /* 0x000000282704723e */ /* 0x010fe200000000ff */
[--C-:B-1----:R-:W-:Y:S01]  /*122e0*/  FFMA.FTZ R137, R160, UR10, -R67.reuse ;  /* 0x0000000aa0897c23 */ /* 0x102fe20008010843 */
[----:B---3--:R-:W-:Y:S01]  /*122f0*/  F2FP.F16.F32.PACK_AB R5, R35, R38 ;  /* 0x000000262305723e */ /* 0x008fe200000000ff */
[--C-:B------:R-:W-:Y:S01]  /*12300*/  FFMA.FTZ R160, R141, UR10, -R62.reuse ;  /* 0x0000000a8da07c23 */ /* 0x100fe2000801083e */
[--C-:B------:R-:W-:Y:S01]  /*12310*/  FFMA.FTZ R141, R163, UR10, -R62.reuse ;  /* 0x0000000aa38d7c23 */ /* 0x100fe2000801083e */
[----:B------:R-:W1:Y:S01]  /*12320*/  MUFU.EX2 R139, R139 ;  /* 0x0000008b008b7308 */ /* 0x000e620000000800 */
[----:B------:R-:W-:Y:S01]  /*12330*/  FFMA.FTZ R163, R138, UR10, -R67 ;  /* 0x0000000a8aa37c23 */ /* 0x000fe20008010843 */
[----:B------:R-:W-:Y:S01]  /*12340*/  HMMA.16816.F32 R104, R104, R6, RZ ;  /* 0x000000066868723c */ /* 0x000fe200000018ff */
[----:B------:R-:W-:Y:S01]  /*12350*/  F2FP.F16.F32.PACK_AB R6, R34, R37 ;  /* 0x000000252206723e */ /* 0x000fe200000000ff */
[----:B------:R-:W-:Y:S01]  /*12360*/  MUFU.EX2 R137, R137 ;  /* 0x0000008900897308 */ /* 0x000fe20000000800 */
[----:B--2---:R-:W-:Y:S01]  /*12370*/  F2FP.F16.F32.PACK_AB R7, R31, R36 ;  /* 0x000000241f07723e */ /* 0x004fe200000000ff */
[----:B------:R-:W-:Y:S01]  /*12380*/  FFMA.FTZ R138, R135, UR10, -R62 ;  /* 0x0000000a878a7c23 */ /* 0x000fe2000801083e */
[----:B------:R-:W-:Y:S01]  /*12390*/  FADD.FTZ R40, R40, R43 ;  /* 0x0000002b28287221 */ /* 0x000fe20000010000 */
[----:B------:R-:W-:Y:S01]  /*123a0*/  MUFU.EX2 R140, R140 ;  /* 0x0000008c008c7308 */ /* 0x000fe20000000800 */
[----:B------:R-:W-:-:S02]  /*123b0*/  FADD.FTZ R38, R38, R41 ;  /* 0x0000002926267221 */ /* 0x000fc40000010000 */
[----:B------:R-:W-:Y:S01]  /*123c0*/  FADD.FTZ R40, R39, R40 ;  /* 0x0000002827287221 */ /* 0x000fe20000010000 */
[C---:B------:R-:W-:Y:S01]  /*123d0*/  HMMA.16816.F32 R68, R4.reuse, R8, R68 ;  /* 0x000000080444723c */ /* 0x040fe20000001844 */
[----:B------:R-:W-:Y:S01]  /*123e0*/  MUFU.EX2 R164, R164 ;  /* 0x000000a400a47308 */ /* 0x000fe20000000800 */
[----:B------:R-:W-:Y:S01]  /*123f0*/  FADD.FTZ R35, R35, R38 ;  /* 0x0000002623237221 */ /* 0x000fe20000010000 */
[----:B------:R-:W-:Y:S02]  /*12400*/  FADD.FTZ R37, R37, R40 ;  /* 0x0000002825257221 */ /* 0x000fe40000010000 */
[----:B------:R-:W2:Y:S01]  /*12410*/  MUFU.EX2 R143, R143 ;  /* 0x0000008f008f7308 */ /* 0x000ea20000000800 */
[----:B------:R-:W-:Y:S01]  /*12420*/  FADD.FTZ R36, R36, R35 ;  /* 0x0000002324247221 */ /* 0x000fe20000010000 */
[----:B------:R-:W-:Y:S01]  /*12430*/  FADD.FTZ R34, R34, R37 ;  /* 0x0000002522227221 */ /* 0x000fe20000010000 */
[----:B------:R-:W-:Y:S01]  /*12440*/  HMMA.16816.F32 R72, R4, R10, R72 ;  /* 0x0000000a0448723c */ /* 0x000fe20000001848 */
[----:B------:R-:W3:Y:S01]  /*12450*/  LDSM.16.MT88.4 R8, [R24+0xd400] ;  /* 0x00d400001808783b */ /* 0x000ee20000004200 */
[----:B------:R-:W-:Y:S01]  /*12460*/  MUFU.EX2 R160, R160 ;  /* 0x000000a000a07308 */ /* 0x000fe20000000800 */
[----:B------:R-:W-:-:S03]  /*12470*/  FADD.FTZ R31, R31, R36 ;  /* 0x000000241f1f7221 */ /* 0x000fc60000010000 */
[----:B------:R-:W4:Y:S02]  /*12480*/  MUFU.EX2 R141, R141 ;  /* 0x0000008d008d7308 */ /* 0x000f240000000800 */
[C---:B-----5:R-:W-:Y:S02]  /*12490*/  HMMA.16816.F32 R112, R4.reuse, R12, R112 ;  /* 0x0000000c0470723c */ /* 0x060fe40000001870 */
[----:B------:R-:W-:Y:S04]  /*124a0*/  MUFU.EX2 R163, R163 ;  /* 0x000000a300a37308 */ /* 0x000fe80000000800 */
[----:B------:R-:W-:Y:S02]  /*124b0*/  MUFU.EX2 R138, R138 ;  /* 0x0000008a008a7308 */ /* 0x000fe40000000800 */
[C---:B------:R-:W-:Y:S01]  /*124c0*/  HMMA.16816.F32 R108, R4.reuse, R14, R108 ;  /* 0x0000000e046c723c */ /* 0x040fe2000000186c */
[----:B------:R-:W5:Y:S01]  /*124d0*/  LDSM.16.MT88.4 R12, [R144+0xd400] ;  /* 0x00d40000900c783b */ /* 0x000f620000004200 */
        /* <DEDUP_REMOVED lines=9> */
[C---:B------:R-:W-:Y:S08]  /*12570*/  HMMA.16816.F32 R84, R4.reuse, R16, R84 ;  /* 0x000000100454723c */ /* 0x040ff00000001854 */
[C---:B---3--:R-:W-:Y:S08]  /*12580*/  HMMA.16816.F32 R100, R4.reuse, R8, R100 ;  /* 0x000000080464723c */ /* 0x048ff00000001864 */
[C---:B------:R-:W-:Y:S01]  /*12590*/  HMMA.16816.F32 R104, R4.reuse, R10, R104 ;  /* 0x0000000a0468723c */ /* 0x040fe20000001868 */
[----:B------:R-:W3:Y:S07]  /*125a0*/  LDSM.16.MT88.4 R8, [R24+0x9800] ;  /* 0x009800001808783b */ /* 0x000eee0000004200 */
[C---:B-----5:R-:W-:Y:S08]  /*125b0*/  HMMA.16816.F32 R92, R4.reuse, R12, R92 ;  /* 0x0000000c045c723c */ /* 0x060ff0000000185c */
[C---:B------:R-:W-:Y:S01]  /*125c0*/  HMMA.16816.F32 R96, R4.reuse, R14, R96 ;  /* 0x0000000e0460723c */ /* 0x040fe20000001860 */
[----:B------:R-:W5:Y:S07]  /*125d0*/  LDSM.16.MT88.4 R12, [R144+0x9800] ;  /* 0x00980000900c783b */ /* 0x000f6e0000004200 */
[----:B------:R-:W-:Y:S01]  /*125e0*/  HMMA.16816.F32 R88, R4, R18, R88 ;  /* 0x000000120458723c */ /* 0x000fe20000001858 */
[----:B------:R-:W-:Y:S01]  /*125f0*/  F2FP.F16.F32.PACK_AB R4, R30, R33 ;  /* 0x000000211e04723e */ /* 0x000fe200000000ff */
[----:B------:R-:W2:Y:S01]  /*12600*/  LDSM.16.MT88.4 R16, [R24+0xb800] ;  /* 0x00b800001810783b */ /* 0x000ea20000004200 */
        /* <DEDUP_REMOVED lines=11> */
[----:B------:R-:W-:-:S03]  /*126c0*/  FADD.FTZ R25, R25, R28 ;  /* 0x0000001c19197221 */ /* 0x000fc60000010000 */
[C---:B---3--:R-:W-:Y:S08]  /*126d0*/  HMMA.16816.F32 R68, R4.reuse, R8, R68 ;  /* 0x000000080444723c */ /* 0x048ff00000001844 */
[C---:B------:R-:W-:Y:S01]  /*126e0*/  HMMA.16816.F32 R72, R4.reuse, R10, R72 ;  /* 0x0000000a0448723c */ /* 0x040fe20000001848 */
[----:B------:R-:W1:Y:S07]  /*126f0*/  LDSM.16.MT88.4 R8, [R24+0xd800] ;  /* 0x00d800001808783b */ /* 0x000e6e0000004200 */
[C---:B-----5:R-:W-:Y:S08]  /*12700*/  HMMA.16816.F32 R112, R4.reuse, R12, R112 ;  /* 0x0000000c0470723c */ /* 0x060ff00000001870 */
[C---:B------:R-:W-:Y:S01]  /*12710*/  HMMA.16816.F32 R108, R4.reuse, R14, R108 ;  /* 0x0000000e046c723c */ /* 0x040fe2000000186c */
[----:B------:R-:W3:Y:S07]  /*12720*/  LDSM.16.MT88.4 R12, [R144+0xd800] ;  /* 0x00d80000900c783b */ /* 0x000eee0000004200 */
[C---:B------:R-:W-:Y:S01]  /*12730*/  HMMA.16816.F32 R80, R4.reuse, R22, R80 ;  /* 0x000000160450723c */ /* 0x040fe20000001850 */
[----:B------:R-:W5:Y:S07]  /*12740*/  LDSM.16.MT88.4 R20, [R144+0xbc00] ;  /* 0x00bc00009014783b */ /* 0x000f6e0000004200 */
[C---:B--2---:R-:W-:Y:S08]  /*12750*/  HMMA.16816.F32 R84, R4.reuse, R16, R84 ;  /* 0x000000100454723c */ /* 0x044ff00000001854 */
[C---:B------:R-:W-:Y:S01]  /*12760*/  HMMA.16816.F32 R88, R4.reuse, R18, R88 ;  /* 0x000000120458723c */ /* 0x040fe20000001858 */
[----:B------:R-:W-:Y:S07]  /*12770*/  LDSM.16.MT88.4 R16, [R24+0xbc00] ;  /* 0x00bc00001810783b */ /* 0x000fee0000004200 */
[C---:B-1----:R-:W-:Y:S08]  /*12780*/  HMMA.16816.F32 R100, R4.reuse, R8, R100 ;  /* 0x000000080464723c */ /* 0x042ff00000001864 */
[C---:B------:R-:W-:Y:S01]  /*12790*/  HMMA.16816.F32 R104, R4.reuse, R10, R104 ;  /* 0x0000000a0468723c */ /* 0x040fe20000001868 */
[----:B------:R-:W1:Y:S07]  /*127a0*/  LDSM.16.MT88.4 R8, [R24+0x9c00] ;  /* 0x009c00001808783b */ /* 0x000e6e0000004200 */
[C---:B---3--:R-:W-:Y:S08]  /*127b0*/  HMMA.16816.F32 R92, R4.reuse, R12, R92 ;  /* 0x0000000c045c723c */ /* 0x048ff0000000185c */
[----:B------:R-:W-:Y:S01]  /*127c0*/  HMMA.16816.F32 R96, R4, R14, R96 ;  /* 0x0000000e0460723c */ /* 0x000fe20000001860 */
[----:B------:R-:W2:Y:S01]  /*127d0*/  LDSM.16.MT88.4 R12, [R144+0x9c00] ;  /* 0x009c0000900c783b */ /* 0x000ea20000004200 */
        /* <DEDUP_REMOVED lines=10> */
[----:B-----5:R-:W-:Y:S01]  /*12880*/  HMMA.16816.F32 R76, R4, R20, R76 ;  /* 0x00000014044c723c */ /* 0x020fe2000000184c */
[----:B------:R-:W-:Y:S01]  /*12890*/  FADD.FTZ R121, R126, R121 ;  /* 0x000000797e797221 */ /* 0x000fe20000010000 */
        /* <DEDUP_REMOVED lines=24> */
[----:B----4-:R-:W-:Y:S01]  /*12a20*/  F2FP.F16.F32.PACK_AB R7, R141, R160 ;  /* 0x000000a08d07723e */ /* 0x010fe200000000ff */
[----:B------:R-:W-:-:S02]  /*12a30*/  FADD.FTZ R143, R143, R164 ;  /* 0x000000a48f8f7221 */ /* 0x000fc40000010000 */
[----:B------:R-:W-:Y:S02]  /*12a40*/  FADD.FTZ R137, R137, R142 ;  /* 0x0000008e89897221 */ /* 0x000fe40000010000 */
[----:B------:R-:W-:Y:S02]  /*12a50*/  FADD.FTZ R160, R160, R143 ;  /* 0x0000008fa0a07221 */ /* 0x000fe40000010000 */
[C---:B---3--:R-:W-:Y:S01]  /*12a60*/  HMMA.16816.F32 R84, R4.reuse, R16, R84 ;  /* 0x000000100454723c */ /* 0x048fe20000001854 */
[--C-:B------:R-:W-:Y:S01]  /*12a70*/  FFMA.FTZ R17, R134, UR10, -R67.reuse ;  /* 0x0000000a86117c23 */ /* 0x100fe20008010843 */
[----:B------:R-:W-:Y:S01]  /*12a80*/  FFMA.FTZ R16, R132, UR10, -R67 ;  /* 0x0000000a84107c23 */ /* 0x000fe20008010843 */
[----:B------:R3:W4:Y:S01]  /*12a90*/  MUFU.EX2 R134, R136 ;  /* 0x0000008800867308 */ /* 0x0007220000000800 */
[----:B------:R-:W-:Y:S01]  /*12aa0*/  FADD.FTZ R140, R140, R137 ;  /* 0x000000898c8c7221 */ /* 0x000fe20000010000 */
[----:B------:R-:W-:Y:S01]  /*12ab0*/  FADD.FTZ R141, R141, R160 ;  /* 0x000000a08d8d7221 */ /* 0x000fe20000010000 */
[----:B------:R-:W-:Y:S01]  /*12ac0*/  IADD3 R160, PT, PT, R144, 0x9000, RZ ;  /* 0x0000900090a07810 */ /* 0x000fe20007ffe0ff */
[----:B------:R-:W-:Y:S01]  /*12ad0*/  MUFU.EX2 R132, R17 ;  /* 0x0000001100847308 */ /* 0x000fe20000000800 */
[C---:B------:R-:W-:Y:S03]  /*12ae0*/  HMMA.16816.F32 R76, R4.reuse, R20, R76 ;  /* 0x00000014044c723c */ /* 0x040fe6000000184c */
[----:B------:R-:W-:Y:S05]  /*12af0*/  MUFU.EX2 R135, R16 ;  /* 0x0000001000877308 */ /* 0x000fea0000000800 */
[----:B-1----:R-:W-:Y:S01]  /*12b00*/  HMMA.16816.F32 R68, R4, R8, R68 ;  /* 0x000000080444723c */ /* 0x002fe20000001844 */
[----:B---3--:R-:W-:-:S02]  /*12b10*/  FFMA.FTZ R136, R131, UR10, -R62 ;  /* 0x0000000a83887c23 */ /* 0x008fc4000801083e */
[----:B------:R1:W3:Y:S04]  /*12b20*/  MUFU.EX2 R131, R133 ;  /* 0x0000008500837308 */ /* 0x0002e80000000800 */
[----:B------:R-:W5:Y:S01]  /*12b30*/  MUFU.EX2 R136, R136 ;  /* 0x0000008800887308 */ /* 0x000f620000000800 */
[C---:B------:R-:W-:Y:S01]  /*12b40*/  HMMA.16816.F32 R72, R4.reuse, R10, R72 ;  /* 0x0000000a0448723c */ /* 0x040fe20000001848 */
[----:B------:R-:W4:Y:S07]  /*12b50*/  LDSM.16.MT88.4 R8, [R24+0xe000] ;  /* 0x00e000001808783b */ /* 0x000f2e0000004200 */
[----:B--2---:R-:W-:Y:S01]  /*12b60*/  HMMA.16816.F32 R112, R4, R12, R112 ;  /* 0x0000000c0470723c */ /* 0x004fe20000001870 */
[----:B-1----:R-:W-:-:S02]  /*12b70*/  FFMA.FTZ R133, R120, UR10, -R67 ;  /* 0x0000000a78857c23 */ /* 0x002fc40008010843 */
[----:B------:R-:W-:Y:S04]  /*12b80*/  MUFU.EX2 R120, R122 ;  /* 0x0000007a00787308 */ /* 0x000fe80000000800 */
[----:B------:R-:W-:Y:S01]  /*12b90*/  MUFU.EX2 R133, R133 ;  /* 0x0000008500857308 */ /* 0x000fe20000000800 */
[C---:B------:R-:W-:Y:S01]  /*12ba0*/  HMMA.16816.F32 R108, R4.reuse, R14, R108 ;  /* 0x0000000e046c723c */ /* 0x040fe2000000186c */
[----:B------:R-:W1:Y:S07]  /*12bb0*/  LDSM.16.MT88.4 R12, [R144+0xe000] ;  /* 0x00e00000900c783b */ /* 0x000e6e0000004200 */
[C---:B------:R-:W-:Y:S01]  /*12bc0*/  HMMA.16816.F32 R80, R4.reuse, R22, R80 ;  /* 0x000000160450723c */ /* 0x040fe20000001850 */
[----:B------:R-:W2:Y:S07]  /*12bd0*/  LDSM.16.MT88.4 R20, [R144+0xc400] ;  /* 0x00c400009014783b */ /* 0x000eae0000004200 */
[C---:B------:R-:W-:Y:S01]  /*12be0*/  HMMA.16816.F32 R88, R4.reuse, R18, R88 ;  /* 0x000000120458723c */ /* 0x040fe20000001858 */
[----:B------:R-:W-:Y:S07]  /*12bf0*/  LDSM.16.MT88.4 R16, [R24+0xc400] ;  /* 0x00c400001810783b */ /* 0x000fee0000004200 */
[C---:B----4-:R-:W-:Y:S08]  /*12c00*/  HMMA.16816.F32 R100, R4.reuse, R8, R100 ;  /* 0x000000080464723c */ /* 0x050ff00000001864 */
[C---:B------:R-:W-:Y:S01]  /*12c10*/  HMMA.16816.F32 R104, R4.reuse, R10, R104 ;  /* 0x0000000a0468723c */ /* 0x040fe20000001868 */
[----:B------:R-:W4:Y:S07]  /*12c20*/  LDSM.16.MT88.4 R8, [R24+0xa400] ;  /* 0x00a400001808783b */ /* 0x000f2e0000004200 */
[C---:B-1----:R-:W-:Y:S08]  /*12c30*/  HMMA.16816.F32 R92, R4.reuse, R12, R92 ;  /* 0x0000000c045c723c */ /* 0x042ff0000000185c */
[----:B------:R-:W-:Y:S01]  /*12c40*/  HMMA.16816.F32 R96, R4, R14, R96 ;  /* 0x0000000e0460723c */ /* 0x000fe20000001860 */
[----:B------:R-:W1:Y:S01]  /*12c50*/  LDSM.16.MT88.4 R12, [R144+0xa400] ;  /* 0x00a40000900c783b */ /* 0x000e620000004200 */
[----:B------:R-:W-:Y:S01]  /*12c60*/  F2FP.F16.F32.PACK_AB R4, R134, R163 ;  /* 0x000000a38604723e */ /* 0x000fe200000000ff */
[----:B------:R-:W-:Y:S01]  /*12c70*/  FADD.FTZ R163, R163, R140 ;  /* 0x0000008ca3a37221 */ /* 0x000fe20000010000 */
[----:B---3--:R-:W-:Y:S01]  /*12c80*/  F2FP.F16.F32.PACK_AB R5, R131, R138 ;  /* 0x0000008a8305723e */ /* 0x008fe200000000ff */
[----:B------:R-:W-:Y:S01]  /*12c90*/  FADD.FTZ R138, R138, R141 ;  /* 0x0000008d8a8a7221 */ /* 0x000fe20000010000 */
[----:B------:R-:W-:Y:S01]  /*12ca0*/  F2FP.F16.F32.PACK_AB R6, R135, R132 ;  /* 0x000000848706723e */ /* 0x000fe200000000ff */
[----:B------:R-:W-:Y:S01]  /*12cb0*/  FADD.FTZ R163, R134, R163 ;  /* 0x000000a386a37221 */ /* 0x000fe20000010000 */
[----:B-----5:R-:W-:Y:S01]  /*12cc0*/  F2FP.F16.F32.PACK_AB R7, R129, R136 ;  /* 0x000000888107723e */ /* 0x020fe200000000ff */
[----:B------:R-:W-:-:S02]  /*12cd0*/  FADD.FTZ R131, R131, R138 ;  /* 0x0000008a83837221 */ /* 0x000fc40000010000 */
[----:B------:R-:W-:Y:S02]  /*12ce0*/  FADD.FTZ R132, R132, R163 ;  /* 0x000000a384847221 */ /* 0x000fe40000010000 */
[----:B------:R-:W-:Y:S02]  /*12cf0*/  FADD.FTZ R136, R136, R131 ;  /* 0x0000008388887221 */ /* 0x000fe40000010000 */
[----:B--2---:R-:W-:Y:S01]  /*12d00*/  HMMA.16816.F32 R76, R4, R20, R76 ;  /* 0x00000014044c723c */ /* 0x004fe2000000184c */
[----:B------:R-:W-:Y:S01]  /*12d10*/  FADD.FTZ R135, R135, R132 ;  /* 0x0000008487877221 */ /* 0x000fe20000010000 */
[----:B------:R-:W-:-:S06]  /*12d20*/  FADD.FTZ R136, R129, R136 ;  /* 0x0000008881887221 */ /* 0x000fcc0000010000 */
        /* <DEDUP_REMOVED lines=14> */
[----:B-1----:R-:W-:Y:S01]  /*12e10*/  HMMA.16816.F32 R92, R4, R12, R92 ;  /* 0x0000000c045c723c */ /* 0x002fe2000000185c */
[--C-:B------:R-:W-:Y:S01]  /*12e20*/  FFMA.FTZ R12, R52, UR10, -R67.reuse ;  /* 0x0000000a340c7c23 */ /* 0x100fe20008010843 */
[----:B------:R-:W-:-:S06]  /*12e30*/  FFMA.FTZ R52, R46, UR10, -R67 ;  /* 0x0000000a2e347c23 */ /* 0x000fcc0008010843 */
[----:B------:R-:W-:Y:S01]  /*12e40*/  HMMA.16816.F32 R96, R4, R14, R96 ;  /* 0x0000000e0460723c */ /* 0x000fe20000001860 */
[--C-:B------:R-:W-:Y:S01]  /*12e50*/  FFMA.FTZ R7, R50, UR10, -R62.reuse ;  /* 0x0000000a32077c23 */ /* 0x100fe2000801083e */
[--C-:B------:R-:W-:Y:S01]  /*12e60*/  FFMA.FTZ R5, R49, UR10, -R62.reuse ;  /* 0x0000000a31057c23 */ /* 0x100fe2000801083e */
[--C-:B------:R-:W-:Y:S01]  /*12e70*/  FFMA.FTZ R4, R48, UR10, -R62.reuse ;  /* 0x0000000a30047c23 */ /* 0x100fe2000801083e */
[----:B------:R-:W-:Y:S01]  /*12e80*/  FFMA.FTZ R6, R47, UR10, -R62 ;  /* 0x0000000a2f067c23 */ /* 0x000fe2000801083e */
[----:B------:R1:W-:Y:S04]  /*12e90*/  MUFU.EX2 R50, R12 ;  /* 0x0000000c00327308 */ /* 0x0003e80000000800 */
[----:B------:R-:W-:Y:S04]  /*12ea0*/  MUFU.EX2 R49, R7 ;  /* 0x0000000700317308 */ /* 0x000fe80000000800 */
[----:B------:R-:W3:Y:S04]  /*12eb0*/  MUFU.EX2 R48, R5 ;  /* 0x0000000500307308 */ /* 0x000ee80000000800 */
[----:B------:R4:W-:Y:S01]  /*12ec0*/  MUFU.EX2 R47, R4 ;  /* 0x00000004002f7308 */ /* 0x0009e20000000800 */
[----:B-1----:R-:W1:Y:S03]  /*12ed0*/  LDSM.16.MT88.4 R12, [R24+0xc800] ;  /* 0x00c80000180c783b */ /* 0x002e660000004200 */
[----:B------:R5:W2:Y:S01]  /*12ee0*/  MUFU.EX2 R46, R6 ;  /* 0x00000006002e7308 */ /* 0x000aa20000000800 */
[----:B---3--:R-:W-:Y:S01]  /*12ef0*/  F2FP.F16.F32.PACK_AB R5, R48, R49 ;  /* 0x000000313005723e */ /* 0x008fe200000000ff */
[----:B------:R-:W-:Y:S01]  /*12f00*/  FADD.FTZ R49, R49, R136 ;  /* 0x0000008831317221 */ /* 0x000fe20000010000 */
[----:B----4-:R-:W-:Y:S01]  /*12f10*/  F2FP.F16.F32.PACK_AB R4, R133, R120 ;  /* 0x000000788504723e */ /* 0x010fe200000000ff */
[----:B------:R-:W-:-:S02]  /*12f20*/  FADD.FTZ R120, R120, R135 ;  /* 0x0000008778787221 */ /* 0x000fc40000010000 */
[----:B------:R-:W-:Y:S01]  /*12f30*/  FADD.FTZ R48, R48, R49 ;  /* 0x0000003130307221 */ /* 0x000fe20000010000 */
[----:B-----5:R-:W-:Y:S01]  /*12f40*/  F2FP.F16.F32.PACK_AB R6, R50, R165 ;  /* 0x000000a53206723e */ /* 0x020fe200000000ff */
[----:B------:R-:W-:Y:S01]  /*12f50*/  FADD.FTZ R120, R133, R120 ;  /* 0x0000007885787221 */ /* 0x000fe20000010000 */
[C---:B--2---:R-:W-:Y:S01]  /*12f60*/  F2FP.F16.F32.PACK_AB R7, R46.reuse, R47 ;  /* 0x0000002f2e07723e */ /* 0x044fe200000000ff */
[----:B------:R-:W-:Y:S02]  /*12f70*/  FADD.FTZ R47, R47, R48 ;  /* 0x000000302f2f7221 */ /* 0x000fe40000010000 */
[----:B------:R-:W-:Y:S02]  /*12f80*/  FADD.FTZ R165, R165, R120 ;  /* 0x00000078a5a57221 */ /* 0x000fe40000010000 */
[----:B------:R-:W-:Y:S02]  /*12f90*/  FADD.FTZ R46, R46, R47 ;  /* 0x0000002f2e2e7221 */ /* 0x000fe40000010000 */
[----:B------:R-:W-:Y:S01]  /*12fa0*/  HMMA.16816.F32 R112, R4, R8, R112 ;  /* 0x000000080470723c */ /* 0x000fe20000001870 */
[----:B------:R-:W-:Y:S01]  /*12fb0*/  FADD.FTZ R50, R50, R165 ;  /* 0x000000a532327221 */ /* 0x000fe20000010000 */
[----:B------:R-:W-:-:S06]  /*12fc0*/  MOV R165, 0xffffffff ;  /* 0xffffffff00a57802 */ /* 0x000fcc0000000f00 */
        /* <DEDUP_REMOVED lines=8> */
[C---:B------:R-:W-:Y:S01]  /*13050*/  HMMA.16816.F32 R68, R4.reuse, R20, R68 ;  /* 0x000000140444723c */ /* 0x040fe20000001844 */
[----:B------:R-:W4:Y:S04]  /*13060*/  MUFU.EX2 R20, R59 ;  /* 0x0000003b00147308 */ /* 0x000f280000000800 */
[----:B------:R-:W-:Y:S03]  /*13070*/  MUFU.EX2 R21, R52 ;  /* 0x0000003400157308 */ /* 0x000fe60000000800 */
[C---:B--2---:R-:W-:Y:S08]  /*13080*/  HMMA.16816.F32 R92, R4.reuse, R8, R92 ;  /* 0x00000008045c723c */ /* 0x044ff0000000185c */
[C---:B------:R-:W-:Y:S01]  /*13090*/  HMMA.16816.F32 R96, R4.reuse, R10, R96 ;  /* 0x0000000a0460723c */ /* 0x040fe20000001860 */
[----:B------:R-:W2:Y:S07]  /*130a0*/  LDSM.16.MT88.4 R8, [R24+0xac00] ;  /* 0x00ac00001808783b */ /* 0x000eae0000004200 */
[C---:B------:R-:W-:Y:S01]  /*130b0*/  HMMA.16816.F32 R72, R4.reuse, R22, R72 ;  /* 0x000000160448723c */ /* 0x040fe20000001848 */
[----:B------:R-:W-:Y:S04]  /*130c0*/  MUFU.EX2 R23, R58 ;  /* 0x0000003a00177308 */ /* 0x000fe80000000800 */
[----:B------:R-:W5:Y:S03]  /*130d0*/  MUFU.EX2 R22, R55 ;  /* 0x0000003700167308 */ /* 0x000f660000000800 */
[C---:B---3--:R-:W-:Y:S08]  /*130e0*/  HMMA.16816.F32 R100, R4.reuse, R16, R100 ;  /* 0x000000100464723c */ /* 0x048ff00000001864 */
[----:B------:R-:W-:Y:S01]  /*130f0*/  HMMA.16816.F32 R104, R4, R18, R104 ;  /* 0x000000120468723c */ /* 0x000fe20000001868 */
[----:B----4-:R-:W-:Y:S01]  /*13100*/  F2FP.F16.F32.PACK_AB R4, R20, R45 ;  /* 0x0000002d1404723e */ /* 0x010fe200000000ff */
[----:B------:R-:W3:Y:S01]  /*13110*/  LDSM.16.MT88.4 R16, [R144+0xcc00] ;  /* 0x00cc00009010783b */ /* 0x000ee20000004200 */
        /* <DEDUP_REMOVED lines=12> */
[C---:B------:R-:W-:Y:S01]  /*131e0*/  HMMA.16816.F32 R108, R4.reuse, R14, R108 ;  /* 0x0000000e046c723c */ /* 0x040fe2000000186c */
[----:B------:R-:W1:Y:S04]  /*131f0*/  LDSM.16.MT88.4 R12, [R24+0xcc00] ;  /* 0x00cc0000180c783b */ /* 0x000e680000004200 */
[----:B------:R-:W-:Y:S03]  /*13200*/  LDSM.16.MT88.4 R24, [R24+0xec00] ;  /* 0x00ec00001818783b */ /* 0x000fe60000004200 */
        /* <DEDUP_REMOVED lines=80> */
.L_x_2040:
        /* <DEDUP_REMOVED lines=8> */
.L_x_2041:
[----:B------:R-:W1:Y:S01]  /*13790*/  LDCU UR5, c[0x0][0x440] ;  /* 0x00008800ff0577ac */ /* 0x000e620008000800 */
[----:B------:R-:W2:Y:S01]  /*137a0*/  S2R R8, SR_TID.X ;  /* 0x0000000000087919 */ /* 0x000ea20000002100 */
[----:B------:R-:W-:Y:S01]  /*137b0*/  IMAD.MOV.U32 R60, RZ, RZ, 0x20 ;  /* 0x00000020ff3c7424 */ /* 0x000fe200078e00ff */
[----:B------:R-:W3:Y:S01]  /*137c0*/  LDCU UR4, c[0x0][0x3c4] ;  /* 0x00007880ff0477ac */ /* 0x000ee20008000800 */
[----:B------:R-:W-:-:S06]  /*137d0*/  USHF.L.U32 UR9, UR8, 0x6, URZ ;  /* 0x0000000608097899 */ /* 0x000fcc00080006ff */
[----:B------:R-:W-:Y:S02]  /*137e0*/  IADD3 R4, P0, PT, R150, UR9, RZ ;  /* 0x0000000996047c10 */ /* 0x000fe4000ff1e0ff */
[----:B-1----:R-:W-:Y:S02]  /*137f0*/  ISETP.GE.AND P4, PT, R118, UR5, PT ;  /* 0x0000000576007c0c */ /* 0x002fe4000bf86270 */
[----:B------:R-:W-:Y:S02]  /*13800*/  ISETP.GE.AND P3, PT, R117, UR5, PT ;  /* 0x0000000575007c0c */ /* 0x000fe4000bf66270 */
[----:B------:R-:W-:Y:S01]  /*13810*/  ISETP.GE.AND P2, PT, R116, UR5, PT ;  /* 0x0000000574007c0c */ /* 0x000fe2000bf46270 */
[----:B---3--:R-:W-:-:S06]  /*13820*/  USHF.L.U64.HI UR4, UR8, 0x6, UR4 ;  /* 0x0000000608047899 */ /* 0x008fcc0008010204 */
[----:B------:R-:W-:Y:S02]  /*13830*/  IADD3.X R5, PT, PT, R151, UR4, RZ, P0, !PT ;  /* 0x0000000497057c10 */ /* 0x000fe400087fe4ff */
[----:B------:R-:W-:Y:S01]  /*13840*/  @!PT LDS RZ, [RZ] ;  /* 0x00000000fffff984 */ /* 0x000fe20000000800 */
[----:B------:R-:W-:Y:S01]  /*13850*/  @!PT LDS RZ, [RZ] ;  /* 0x00000000fffff984 */ /* 0x000fe20000000800 */
[----:B------:R-:W-:Y:S01]  /*13860*/  @!PT LDS RZ, [RZ] ;  /* 0x00000000fffff984 */ /* 0x000fe20000000800 */
[----:B------:R-:W-:Y:S01]  /*13870*/  @!P4 LDGSTS.E.BYPASS.LTC128B.128 [R161+0x9000], desc[UR6][R150.64] ;  /* 0x0900000096a1cfae */ /* 0x000fe2000b981a06 */
[----:B------:R-:W-:-:S03]  /*13880*/  IADD3 R12, P0, PT, R4, UR9, RZ ;  /* 0x00000009040c7c10 */ /* 0x000fc6000ff1e0ff */
[----:B------:R-:W-:Y:S01]  /*13890*/  @P4 STS.128 [R161+0x9000], RZ ;  /* 0x009000ffa1004388 */ /* 0x000fe20000000c00 */
[----:B------:R-:W-:Y:S02]  /*138a0*/  IADD3.X R13, PT, PT, R5, UR4, RZ, P0, !PT ;  /* 0x00000004050d7c10 */ /* 0x000fe400087fe4ff */
[----:B------:R-:W-:Y:S01]  /*138b0*/  IADD3 R10, P0, PT, R12, UR9, RZ ;  /* 0x000000090c0a7c10 */ /* 0x000fe2000ff1e0ff */
[----:B------:R-:W-:Y:S01]  /*138c0*/  @!PT LDS RZ, [RZ] ;  /* 0x00000000fffff984 */ /* 0x000fe20000000800 */
[----:B------:R-:W-:Y:S01]  /*138d0*/  @!PT LDS RZ, [RZ] ;  /* 0x00000000fffff984 */ /* 0x000fe20000000800 */
[----:B------:R-:W-:Y:S01]  /*138e0*/  @!PT LDS RZ, [RZ] ;  /* 0x00000000fffff984 */ /* 0x000fe20000000800 */
[----:B------:R-:W-:Y:S03]  /*138f0*/  @!P3 LDGSTS.E.BYPASS.LTC128B.128 [R161+0xb000], desc[UR6][R150.64+0x40] ;  /* 0x0b00004096a1bfae */ /* 0x000fe6000b981a06 */
[----:B------:R-:W-:Y:S01]  /*13900*/  IADD3.X R11, PT, PT, R13, UR4, RZ, P0, !PT ;  /* 0x000000040d0b7c10 */ /* 0x000fe200087fe4ff */
[----:B------:R-:W-:Y:S01]  /*13910*/  @P3 STS.128 [R161+0xb000], RZ ;  /* 0x00b000ffa1003388 */ /* 0x000fe20000000c00 */
[----:B--2---:R-:W-:-:S03]  /*13920*/  LOP3.LUT P0, RZ, R8, 0x4, RZ, 0xc0, !PT ;  /* 0x0000000408ff7812 */ /* 0x004fc6000780c0ff */
[----:B------:R-:W-:Y:S01]  /*13930*/  @!PT LDS RZ, [RZ] ;  /* 0x00000000fffff984 */ /* 0x000fe20000000800 */
[----:B------:R-:W-:Y:S01]  /*13940*/  @!PT LDS RZ, [RZ] ;  /* 0x00000000fffff984 */ /* 0x000fe20000000800 */
[----:B------:R-:W-:Y:S01]  /*13950*/  @!PT LDS RZ, [RZ] ;  /* 0x00000000fffff984 */ /* 0x000fe20000000800 */
[----:B------:R-:W-:Y:S01]  /*13960*/  @!P2 LDGSTS.E.BYPASS.LTC128B.128 [R161+0xd000], desc[UR6][R150.64+0x80] ;  /* 0x0d00008096a1afae */ /* 0x000fe2000b981a06 */
[----:B------:R-:W-:-:S03]  /*13970*/  SEL R60, R60, 0xffffffe0, !P0 ;  /* 0xffffffe03c3c7807 */ /* 0x000fc60004000000 */
[----:B------:R-:W-:Y:S02]  /*13980*/  @P2 STS.128 [R161+0xd000], RZ ;  /* 0x00d000ffa1002388 */ /* 0x000fe40000000c00 */
[--C-:B------:R-:W-:Y:S02]  /*13990*/  IMAD.IADD R62, R146, 0x1, R60.reuse ;  /* 0x00000001923e7824 */ /* 0x100fe400078e023c */
[----:B------:R-:W-:Y:S01]  /*139a0*/  @!PT LDS RZ, [RZ] ;  /* 0x00000000fffff984 */ /* 0x000fe20000000800 */
[----:B------:R-:W-:Y:S01]  /*139b0*/  @!PT LDS RZ, [RZ] ;  /* 0x00000000fffff984 */ /* 0x000fe20000000800 */
[----:B------:R-:W-:Y:S01]  /*139c0*/  @!PT LDS RZ, [RZ] ;  /* 0x00000000fffff984 */ /* 0x000fe20000000800 */
[----:B------:R-:W-:Y:S01]  /*139d0*/  @!P4 LDGSTS.E.BYPASS.LTC128B.128 [R161+0x9800], desc[UR6][R4.64] ;  /* 0x0980000004a1cfae */ /* 0x000fe2000b981a06 */
[----:B------:R-:W-:-:S03]  /*139e0*/  IMAD.IADD R60, R145, 0x1, R60 ;  /* 0x00000001913c7824 */ /* 0x000fc600078e023c */
        /* <DEDUP_REMOVED lines=41> */
[----:B-1----:R-:W-:Y:S04]  /*13c80*/  LDSM.16.M88.4 R4, [R146] ;  /* 0x000000009204783b */ /* 0x002fe80000000200 */
[----:B------:R-:W1:Y:S04]  /*13c90*/  LDSM.16.M88.4 R64, [R145+0x3000] ;  /* 0x003000009140783b */ /* 0x000e680000000200 */
[----:B------:R-:W-:Y:S04]  /*13ca0*/  LDSM.16.M88.4 R132, [R62] ;  /* 0x000000003e84783b */ /* 0x000fe80000000200 */
[----:B--2---:R-:W-:Y:S04]  /*13cb0*/  LDSM.16.M88.4 R12, [R60+0x3000] ;  /* 0x003000003c0c783b */ /* 0x004fe80000000200 */
[----:B------:R-:W2:Y:S04]  /*13cc0*/  LDSM.16.M88.4 R44, [R145+0x3800] ;  /* 0x00380000912c783b */ /* 0x000ea80000000200 */
[----:B------:R-:W4:Y:S04]  /*13cd0*/  LDSM.16.M88.4 R36, [R145+0x3c00] ;  /* 0x003c00009124783b */ /* 0x000f280000000200 */
[----:B------:R-:W5:Y:S04]  /*13ce0*/  LDSM.16.M88.4 R128, [R60+0x3800] ;  /* 0x003800003c80783b */ /* 0x000f680000000200 */
[----:B------:R-:W5:Y:S04]  /*13cf0*/  LDSM.16.M88.4 R124, [R60+0x3c00] ;  /* 0x003c00003c7c783b */ /* 0x000f680000000200 */
[----:B------:R-:W5:Y:S04]  /*13d00*/  LDSM.16.M88.4 R52, [R145+0x3400] ;  /* 0x003400009134783b */ /* 0x000f680000000200 */
[----:B------:R-:W5:Y:S04]  /*13d10*/  LDSM.16.M88.4 R20, [R145+0x4400] ;  /* 0x004400009114783b */ /* 0x000f680000000200 */
[----:B---3--:R-:W-:Y:S01]  /*13d20*/  LDSM.16.M88.4 R8, [R60+0x3400] ;  /* 0x003400003c08783b */ /* 0x008fe20000000200 */
[C---:B-1----:R-:W-:Y:S03]  /*13d30*/  HMMA.16816.F32 R120, R4.reuse, R64, RZ ;  /* 0x000000400478723c */ /* 0x042fe600000018ff */
[----:B------:R-:W-:Y:S04]  /*13d40*/  LDSM.16.M88.4 R28, [R145+0x4000] ;  /* 0x00400000911c783b */ /* 0x000fe80000000200 */
[----:B------:R-:W-:Y:S01]  /*13d50*/  LDSM.16.M88.4 R140, [R145+0x4c00] ;  /* 0x004c0000918c783b */ /* 0x000fe20000000200 */
[C---:B------:R-:W-:Y:S03]  /*13d60*/  HMMA.16816.F32 R64, R4.reuse, R66, RZ ;  /* 0x000000420440723c */ /* 0x040fe600000018ff */
[----:B------:R-:W-:Y:S04]  /*13d70*/  LDSM.16.M88.4 R136, [R60+0x4000] ;  /* 0x004000003c88783b */ /* 0x000fe80000000200 */
[----:B------:R-:W0:Y:S01]  /*13d80*/  LDGDEPBAR ;  /* 0x00000000000079af */ /* 0x000e220000000000 */
[----:B--2---:R-:W-:Y:S08]  /*13d90*/  HMMA.16816.F32 R48, R4, R44, RZ ;  /* 0x0000002c0430723c */ /* 0x004ff000000018ff */
[C---:B------:R-:W-:Y:S08]  /*13da0*/  HMMA.16816.F32 R120, R132.reuse, R12, R120 ;  /* 0x0000000c8478723c */ /* 0x040ff00000001878 */
[----:B------:R-:W-:Y:S01]  /*13db0*/  HMMA.16816.F32 R64, R132, R14, R64 ;  /* 0x0000000e8440723c */ /* 0x000fe20000001840 */
[----:B------:R-:W1:Y:S07]  /*13dc0*/  LDSM.16.M88.4 R12, [R145+0x4800] ;  /* 0x00480000910c783b */ /* 0x000e6e0000000200 */
[C---:B----4-:R-:W-:Y:S08]  /*13dd0*/  HMMA.16816.F32 R40, R4.reuse, R36, RZ ;  /* 0x000000240428723c */ /* 0x050ff000000018ff */
[C---:B------:R-:W-:Y:S08]  /*13de0*/  HMMA.16816.F32 R44, R4.reuse, R46, RZ ;  /* 0x0000002e042c723c */ /* 0x040ff000000018ff */
[----:B------:R-:W-:Y:S08]  /*13df0*/  HMMA.16816.F32 R36, R4, R38, RZ ;  /* 0x000000260424723c */ /* 0x000ff000000018ff */
[C---:B-----5:R-:W-:Y:S08]  /*13e00*/  HMMA.16816.F32 R48, R132.reuse, R128, R48 ;  /* 0x000000808430723c */ /* 0x060ff00000001830 */
[C---:B------:R-:W-:Y:S01]  /*13e10*/  HMMA.16816.F32 R44, R132.reuse, R130, R44 ;  /* 0x00000082842c723c */ /* 0x040fe2000000182c */
[----:B------:R-:W2:Y:S07]  /*13e20*/  LDSM.16.M88.4 R128, [R60+0x4400] ;  /* 0x004400003c80783b */ /* 0x000eae0000000200 */
[C---:B------:R-:W-:Y:S08]  /*13e30*/  HMMA.16816.F32 R40, R132.reuse, R124, R40 ;  /* 0x0000007c8428723c */ /* 0x040ff00000001828 */
[----:B------:R-:W-:Y:S01]  /*13e40*/  HMMA.16816.F32 R36, R132, R126, R36 ;  /* 0x0000007e8424723c */ /* 0x000fe20000001824 */
[----:B------:R-:W3:Y:S07]  /*13e50*/  LDSM.16.M88.4 R124, [R60+0x4800] ;  /* 0x004800003c7c783b */ /* 0x000eee0000000200 */
[C---:B------:R-:W-:Y:S08]  /*13e60*/  HMMA.16816.F32 R56, R4.reuse, R52, RZ ;  /* 0x000000340438723c */ /* 0x040ff000000018ff */
[C---:B------:R-:W-:Y:S08]  /*13e70*/  HMMA.16816.F32 R52, R4.reuse, R54, RZ ;  /* 0x000000360434723c */ /* 0x040ff000000018ff */
[C---:B------:R-:W-:Y:S08]  /*13e80*/  HMMA.16816.F32 R24, R4.reuse, R20, RZ ;  /* 0x000000140418723c */ /* 0x040ff000000018ff */
[C---:B-1----:R-:W-:Y:S08]  /*13e90*/  HMMA.16816.F32 R16, R4.reuse, R12, RZ ;  /* 0x0000000c0410723c */ /* 0x042ff000000018ff */
[C---:B------:R-:W-:Y:S08]  /*13ea0*/  HMMA.16816.F32 R20, R4.reuse, R22, RZ ;  /* 0x000000160414723c */ /* 0x040ff000000018ff */
[----:B------:R-:W-:Y:S08]  /*13eb0*/  HMMA.16816.F32 R12, R4, R14, RZ ;  /* 0x0000000e040c723c */ /* 0x000ff000000018ff */
[----:B------:R-:W-:Y:S08]  /*13ec0*/  HMMA.16816.F32 R56, R132, R8, R56 ;  /* 0x000000088438723c */ /* 0x000ff00000001838 */
[----:B------:R-:W-:Y:S08]  /*13ed0*/  HMMA.16816.F32 R32, R4, R28, RZ ;  /* 0x0000001c0420723c */ /* 0x000ff000000018ff */
[----:B------:R-:W-:Y:S08]  /*13ee0*/  HMMA.16816.F32 R52, R132, R10, R52 ;  /* 0x0000000a8434723c */ /* 0x000ff00000001834 */
[C---:B------:R-:W-:Y:S08]  /*13ef0*/  HMMA.16816.F32 R28, R4.reuse, R30, RZ ;  /* 0x0000001e041c723c */ /* 0x040ff000000018ff */
[C---:B------:R-:W-:Y:S08]  /*13f00*/  HMMA.16816.F32 R8, R4.reuse, R140, RZ ;  /* 0x0000008c0408723c */ /* 0x040ff000000018ff */
[----:B------:R-:W-:Y:S01]  /*13f10*/  HMMA.16816.F32 R4, R4, R142, RZ ;  /* 0x0000008e0404723c */ /* 0x000fe200000018ff */
        /* <DEDUP_REMOVED lines=30> */
[C---:B-1----:R-:W-:Y:S08]  /*14100*/  HMMA.16816.F32 R24, R128.reuse, R132, R24 ;  /* 0x000000848018723c */ /* 0x042ff00000001818 */
[C---:B------:R-:W-:Y:S01]  /*14110*/  HMMA.16816.F32 R20, R128.reuse, R134, R20 ;  /* 0x000000868014723c */ /* 0x040fe20000001814 */
[----:B------:R-:W1:Y:S07]  /*14120*/  LDSM.16.M88.4 R132, [R62+0x1000] ;  /* 0x001000003e84783b */ /* 0x000e6e0000000200 */
        /* <DEDUP_REMOVED lines=10> */
[C---:B--2---:R-:W-:Y:S08]  /*141d0*/  HMMA.16816.F32 R120, R132.reuse, R124, R120 ;  /* 0x0000007c8478723c */ /* 0x044ff00000001878 */
[C---:B------:R-:W-:Y:S01]  /*141e0*/  HMMA.16816.F32 R64, R132.reuse, R126, R64 ;  /* 0x0000007e8440723c */ /* 0x040fe20000001840 */
[----:B------:R-:W2:Y:S07]  /*141f0*/  LDSM.16.M88.4 R124, [R60+0x5c00] ;  /* 0x005c00003c7c783b */ /* 0x000eae0000000200 */
[C---:B----4-:R-:W-:Y:S08]  /*14200*/  HMMA.16816.F32 R48, R132.reuse, R128, R48 ;  /* 0x000000808430723c */ /* 0x050ff00000001830 */
[C---:B------:R-:W-:Y:S01]  /*14210*/  HMMA.16816.F32 R44, R132.reuse, R130, R44 ;  /* 0x00000082842c723c */ /* 0x040fe2000000182c */
[----:B------:R-:W3:Y:S07]  /*14220*/  LDSM.16.M88.4 R128, [R60+0x6400] ;  /* 0x006400003c80783b */ /* 0x000eee0000000200 */
        /* <DEDUP_REMOVED lines=25> */
[C---:B-1----:R-:W-:Y:S08]  /*143c0*/  HMMA.16816.F32 R40, R124.reuse, R128, R40 ;  /* 0x000000807c28723c */ /* 0x042ff00000001828 */
[C---:B------:R-:W-:Y:S01]  /*143d0*/  HMMA.16816.F32 R36, R124.reuse, R130, R36 ;  /* 0x000000827c24723c */ /* 0x040fe20000001824 */
[----:B------:R-:W1:Y:S07]  /*143e0*/  LDSM.16.M88.4 R128, [R145+0x8c00] ;  /* 0x008c00009180783b */ /* 0x000e6e0000000200 */
[C---:B------:R-:W-:Y:S01]  /*143f0*/  HMMA.16816.F32 R28, R124.reuse, R142, R28 ;  /* 0x0000008e7c1c723c */ /* 0x040fe2000000181c */
[----:B------:R4:W-:Y:S07]  /*14400*/  LDSM.16.M88.4 R140, [R62+0x2000] ;  /* 0x002000003e8c783b */ /* 0x0009ee0000000200 */
[C---:B---3--:R-:W-:Y:S08]  /*14410*/  HMMA.16816.F32 R24, R124.reuse, R136, R24 ;  /* 0x000000887c18723c */ /* 0x048ff00000001818 */
[C---:B------:R-:W-:Y:S01]  /*14420*/  HMMA.16816.F32 R20, R124.reuse, R138, R20 ;  /* 0x0000008a7c14723c */ /* 0x040fe20000001814 */
[----:B------:R-:W3:Y:S07]  /*14430*/  LDSM.16.M88.4 R136, [R60+0x7000] ;  /* 0x007000003c88783b */ /* 0x000eee0000000200 */
[----:B--2---:R-:W-:Y:S01]  /*14440*/  HMMA.16816.F32 R16, R124, R132, R16 ;  /* 0x000000847c10723c */ /* 0x004fe20000001810 */
[----:B----4-:R-:W-:-:S07]  /*14450*/  IMAD.SHL.U32 R62, R61, 0x80, RZ ;  /* 0x000000803d3e7824 */ /* 0x010fce00078e00ff */
        /* <DEDUP_REMOVED lines=17> */
[----:B------:R-:W4:Y:S01]  /*14570*/  LDSM.16.M88.4 R124, [R60+0x8c00] ;  /* 0x008c00003c7c783b */ /* 0x000f220000000200 */
[----:B------:R-:W-:-:S06]  /*14580*/  DEPBAR.LE SB0, 0x0 ;  /* 0x000080000000791a */ /* 0x000fcc0000000000 */
[C---:B---3--:R-:W-:Y:S08]  /*14590*/  HMMA.16816.F32 R32, R140.reuse, R136, R32 ;  /* 0x000000888c20723c */ /* 0x048ff00000001820 */
[C---:B------:R-:W-:Y:S08]  /*145a0*/  HMMA.16816.F32 R28, R140.reuse, R138, R28 ;  /* 0x0000008a8c1c723c */ /* 0x040ff0000000181c */
[C---:B--2---:R-:W-:Y:S08]  /*145b0*/  HMMA.16816.F32 R20, R140.reuse, R134, R20 ;  /* 0x000000868c14723c */ /* 0x044ff00000001814 */
[----:B-1----:R-:W-:Y:S01]  /*145c0*/  HMMA.16816.F32 R16, R140, R128, R16 ;  /* 0x000000808c10723c */ /* 0x002fe20000001810 */
[----:B------:R-:W-:-:S04]  /*145d0*/  VIADD R128, R62, 0xffffff80 ;  /* 0xffffff803e807836 */ /* 0x000fc80000000000 */
[----:B------:R-:W-:-:S03]  /*145e0*/  IMAD.IADD R128, R128, 0x1, R63 ;  /* 0x0000000180807824 */ /* 0x000fc600078e023f */
[C---:B------:R-:W-:Y:S08]  /*145f0*/  HMMA.16816.F32 R12, R140.reuse, R130, R12 ;  /* 0x000000828c0c723c */ /* 0x040ff0000000180c */
[----:B----4-:R-:W-:Y:S01]  /*14600*/  HMMA.16816.F32 R4, R140, R126, R4 ;  /* 0x0000007e8c04723c */ /* 0x010fe20000001804 */
[----:B------:R-:W-:-:S05]  /*14610*/  VIADD R126, R128, 0xffffff80 ;  /* 0xffffff80807e7836 */ /* 0x000fca0000000000 */
[----:B------:R-:W-:Y:S02]  /*14620*/  I2FP.F32.U32 R60, R126 ;  /* 0x0000007e003c7245 */ /* 0x000fe40000201000 */
[C---:B------:R-:W-:Y:S01]  /*14630*/  HMMA.16816.F32 R8, R140.reuse, R124, R8 ;  /* 0x0000007c8c08723c */ /* 0x040fe20000001808 */
[----:B------:R-:W-:Y:S01]  /*14640*/  VIADD R124, R128, 0xfffffff8 ;  /* 0xfffffff8807c7836 */ /* 0x000fe20000000000 */
[----:B------:R-:W-:Y:S01]  /*14650*/  BAR.SYNC.DEFER_BLOCKING 0x0 ;  /* 0x0000000000007b1d */ /* 0x000fe20000010000 */
[CC--:B------:R-:W-:Y:S01]  /*14660*/  FFMA.FTZ R120, R3.reuse, R60.reuse, R120 ;  /* 0x0000003c03787223 */ /* 0x0c0fe20000010078 */
[----:B------:R-:W-:Y:S01]  /*14670*/  FFMA.FTZ R131, R3, R60, R122 ;  /* 0x0000003c03837223 */ /* 0x000fe2000001007a */
[-C--:B------:R-:W-:Y:S01]  /*14680*/  ISETP.GE.AND P0, PT, R126, R149.reuse, PT ;  /* 0x000000957e00720c */ /* 0x080fe20003f06270 */
[----:B------:R-:W-:Y:S01]  /*14690*/  VIADD R122, R128, 0xffffff81 ;  /* 0xffffff81807a7836 */ /* 0x000fe20000000000 */
[----:B------:R-:W-:Y:S01]  /*146a0*/  I2FP.F32.U32 R60, R124 ;  /* 0x0000007c003c7245 */ /* 0x000fe20000201000 */
[----:B------:R-:W-:Y:S01]  /*146b0*/  HMMA.16816.F32 R24, R140, R132, R24 ;  /* 0x000000848c18723c */ /* 0x000fe20000001818 */
[----:B------:R-:W-:-:S02]  /*146c0*/  ISETP.GE.AND P6, PT, R124, R149, PT ;  /* 0x000000957c00720c */ /* 0x000fc40003fc6270 */
[----:B------:R-:W-:Y:S01]  /*146d0*/  ISETP.GE.AND P1, PT, R124, R162, PT ;  /* 0x000000a27c00720c */ /* 0x000fe20003f26270 */
[CC--:B------:R-:W-:Y:S01]  /*146e0*/  FFMA.FTZ R4, R3.reuse, R60.reuse, R4 ;  /* 0x0000003c03047223 */ /* 0x0c0fe20000010004 */
[----:B------:R-:W-:Y:S01]  /*146f0*/  FFMA.FTZ R60, R3, R60, R6 ;  /* 0x0000003c033c7223 */ /* 0x000fe20000010006 */
[----:B------:R-:W-:Y:S01]  /*14700*/  VIADD R6, R128, 0xffffff88 ;  /* 0xffffff8880067836 */ /* 0x000fe20000000000 */
[----:B------:R-:W-:Y:S02]  /*14710*/  FSEL R201, R120, -INF , !P0 ;  /* 0xff80000078c97808 */ /* 0x000fe40004000000 */
[----:B------:R-:W-:Y:S02]  /*14720*/  FSEL R136, R4, -INF , !P6 ;  /* 0xff80000004887808 */ /* 0x000fe40007000000 */
[----:B------:R-:W-:Y:S02]  /*14730*/  FSEL R60, R60, -INF , !P1 ;  /* 0xff8000003c3c7808 */ /* 0x000fe40004800000 */
[----:B------:R-:W-:-:S02]  /*14740*/  I2FP.F32.U32 R120, R122 ;  /* 0x0000007a00787245 */ /* 0x000fc40000201000 */
[CC--:B------:R-:W-:Y:S02]  /*14750*/  ISETP.GE.AND P6, PT, R6.reuse, R149.reuse, PT ;  /* 0x000000950600720c */ /* 0x0c0fe40003fc6270 */
[----:B------:R-:W-:Y:S01]  /*14760*/  ISETP.GE.AND P1, PT, R6, R162, PT ;  /* 0x000000a20600720c */ /* 0x000fe20003f26270 */
[C---:B------:R-:W-:Y:S01]  /*14770*/  FFMA.FTZ R121, R3.reuse, R120, R121 ;  /* 0x0000007803797223 */ /* 0x040fe20000010079 */
[----:B------:R-:W-:Y:S01]  /*14780*/  I2FP.F32.U32 R6, R6 ;  /* 0x0000000600067245 */ /* 0x000fe20000201000 */
[C---:B------:R-:W-:Y:S01]  /*14790*/  FFMA.FTZ R123, R3.reuse, R120, R123 ;  /* 0x00000078037b7223 */ /* 0x040fe2000001007b */
[----:B------:R-:W-:Y:S01]  /*147a0*/  VIADD R120, R128, 0xffffff89 ;  /* 0xffffff8980787836 */ /* 0x000fe20000000000 */
[----:B------:R-:W-:Y:S02]  /*147b0*/  ISETP.GE.AND P0, PT, R122, R149, PT ;  /* 0x000000957a00720c */ /* 0x000fe40003f06270 */
[CC--:B------:R-:W-:Y:S01]  /*147c0*/  FFMA.FTZ R241, R3.reuse, R6.reuse, R64 ;  /* 0x0000000603f17223 */ /* 0x0c0fe20000010040 */
[----:B------:R-:W-:Y:S01]  /*147d0*/  FFMA.FTZ R66, R3, R6, R66 ;  /* 0x0000000603427223 */ /* 0x000fe20000010042 */
[C---:B------:R-:W-:Y:S01]  /*147e0*/  VIADD R6, R128.reuse, 0xffffff90 ;  /* 0xffffff9080067836 */ /* 0x040fe20000000000 */
[----:B------:R-:W-:Y:S01]  /*147f0*/  I2FP.F32.U32 R4, R120 ;  /* 0x0000007800047245 */ /* 0x000fe20000201000 */
[----:B------:R-:W-:Y:S01]  /*14800*/  VIADD R64, R128, 0xffffff91 ;  /* 0xffffff9180407836 */ /* 0x000fe20000000000 */
[----:B------:R-:W-:-:S02]  /*14810*/  FSEL R241, R241, -INF , !P6 ;  /* 0xff800000f1f17808 */ /* 0x000fc40007000000 */
[----:B------:R-:W-:Y:S01]  /*14820*/  FSEL R235, R66, -INF , !P1 ;  /* 0xff80000042eb7808 */ /* 0x000fe20004800000 */
[CC--:B------:R-:W-:Y:S01]  /*14830*/  FFMA.FTZ R65, R3.reuse, R4.reuse, R65 ;  /* 0x0000000403417223 */ /* 0x0c0fe20000010041 */
[CC--:B------:R-:W-:Y:S01]  /*14840*/  ISETP.GE.AND P6, PT, R6.reuse, R149.reuse, PT ;  /* 0x000000950600720c */ /* 0x0c0fe20003fc6270 */
[----:B------:R-:W-:Y:S01]  /*14850*/  FFMA.FTZ R67, R3, R4, R67 ;  /* 0x0000000403437223 */ /* 0x000fe20000010043 */
[----:B------:R-:W-:Y:S02]  /*14860*/  ISETP.GE.AND P1, PT, R6, R162, PT ;  /* 0x000000a20600720c */ /* 0x000fe40003f26270 */
[----:B------:R-:W-:Y:S02]  /*14870*/  I2FP.F32.U32 R6, R6 ;  /* 0x0000000600067245 */ /* 0x000fe40000201000 */
[----:B------:R-:W-:Y:S02]  /*14880*/  FSEL R237, R121, -INF , !P0 ;  /* 0xff80000079ed7808 */ /* 0x000fe40004000000 */
[----:B------:R-:W-:Y:S01]  /*14890*/  ISETP.GE.AND P0, PT, R120, R149, PT ;  /* 0x000000957800720c */ /* 0x000fe20003f06270 */
[C---:B------:R-:W-:Y:S01]  /*148a0*/  FFMA.FTZ R231, R3.reuse, R6, R56 ;  /* 0x0000000603e77223 */ /* 0x040fe20000010038 */
[----:B------:R-:W-:Y:S01]  /*148b0*/  I2FP.F32.U32 R4, R64 ;  /* 0x0000004000047245 */ /* 0x000fe20000201000 */
[----:B------:R-:W-:Y:S01]  /*148c0*/  FFMA.FTZ R58, R3, R6, R58 ;  /* 0x00000006033a7223 */ /* 0x000fe2000001003a */
[C---:B------:R-:W-:Y:S01]  /*148d0*/  VIADD R6, R128.reuse, 0xffffff98 ;  /* 0xffffff9880067836 */ /* 0x040fe20000000000 */
[----:B------:R-:W-:Y:S01]  /*148e0*/  FSEL R239, R65, -INF , !P0 ;  /* 0xff80000041ef7808 */ /* 0x000fe20004000000 */
[----:B------:R-:W-:-:S02]  /*148f0*/  VIADD R56, R128, 0xffffff99 ;  /* 0xffffff9980387836 */ /* 0x000fc40000000000 */
[-C--:B------:R-:W-:Y:S01]  /*14900*/  FFMA.FTZ R65, R3, R4.reuse, R59 ;  /* 0x0000000403417223 */ /* 0x080fe2000001003b */
[----:B------:R-:W-:Y:S01]  /*14910*/  FSEL R231, R231, -INF , !P6 ;  /* 0xff800000e7e77808 */ /* 0x000fe20007000000 */
[----:B------:R-:W-:Y:S01]  /*14920*/  FFMA.FTZ R57, R3, R4, R57 ;  /* 0x0000000403397223 */ /* 0x000fe20000010039 */
[----:B------:R-:W-:Y:S02]  /*14930*/  FSEL R59, R58, -INF , !P1 ;  /* 0xff8000003a3b7808 */ /* 0x000fe40004800000 */
[C---:B------:R-:W-:Y:S02]  /*14940*/  ISETP.GE.AND P6, PT, R6.reuse, R149, PT ;  /* 0x000000950600720c */ /* 0x040fe40003fc6270 */
[----:B------:R-:W-:Y:S02]  /*14950*/  ISETP.GE.AND P1, PT, R6, R162, PT ;  /* 0x000000a20600720c */ /* 0x000fe40003f26270 */
[----:B------:R-:W-:Y:S02]  /*14960*/  I2FP.F32.U32 R6, R6 ;  /* 0x0000000600067245 */ /* 0x000fe40000201000 */
[----:B------:R-:W-:-:S02]  /*14970*/  ISETP.GE.AND P5, PT, R126, R162, PT ;  /* 0x000000a27e00720c */ /* 0x000fc40003fa6270 */
[----:B------:R-:W-:Y:S01]  /*14980*/  I2FP.F32.U32 R4, R56 ;  /* 0x0000003800047245 */ /* 0x000fe20000201000 */
[CC--:B------:R-:W-:Y:S01]  /*14990*/  FFMA.FTZ R233, R3.reuse, R6.reuse, R52 ;  /* 0x0000000603e97223 */ /* 0x0c0fe20000010034 */
[----:B------:R-:W-:Y:S01]  /*149a0*/  FFMA.FTZ R54, R3, R6, R54 ;  /* 0x0000000603367223 */ /* 0x000fe20000010036 */
[C---:B------:R-:W-:Y:S01]  /*149b0*/  VIADD R6, R128.reuse, 0xffffffa0 ;  /* 0xffffffa080067836 */ /* 0x040fe20000000000 */
[----:B------:R-:W-:Y:S01]  /*149c0*/  FSEL R131, R131, -INF , !P5 ;  /* 0xff80000083837808 */ /* 0x000fe20006800000 */
[----:B------:R-:W-:Y:S01]  /*149d0*/  VIADD R52, R128, 0xffffffa1 ;  /* 0xffffffa180347836 */ /* 0x000fe20000000000 */
[----:B------:R-:W-:Y:S01]  /*149e0*/  FSEL R233, R233, -INF , !P6 ;  /* 0xff800000e9e97808 */ /* 0x000fe20007000000 */
[CC--:B------:R-:W-:Y:S01]  /*149f0*/  FFMA.FTZ R53, R3.reuse, R4.reuse, R53 ;  /* 0x0000000403357223 */ /* 0x0c0fe20000010035 */
[----:B------:R-:W-:Y:S01]  /*14a00*/  FSEL R227, R54, -INF , !P1 ;  /* 0xff80000036e37808 */ /* 0x000fe20004800000 */
[----:B------:R-:W-:Y:S01]  /*14a10*/  FFMA.FTZ R55, R3, R4, R55 ;  /* 0x0000000403377223 */ /* 0x000fe20000010037 */
[----:B------:R-:W-:-:S02]  /*14a20*/  ISETP.GE.AND P6, PT, R6, R149, PT ;  /* 0x000000950600720c */ /* 0x000fc40003fc6270 */
[----:B------:R-:W-:Y:S02]  /*14a30*/  ISETP.GE.AND P1, PT, R6, R162, PT ;  /* 0x000000a20600720c */ /* 0x000fe40003f26270 */
[----:B------:R-:W-:Y:S02]  /*14a40*/  I2FP.F32.U32 R6, R6 ;  /* 0x0000000600067245 */ /* 0x000fe40000201000 */
[----:B------:R-:W-:Y:S02]  /*14a50*/  ISETP.GE.AND P5, PT, R122, R162, PT ;  /* 0x000000a27a00720c */ /* 0x000fe40003fa6270 */
        /* <DEDUP_REMOVED lines=14> */
[----:B------:R-:W-:Y:S01]  /*14b40*/  ISETP.GE.AND P0, PT, R64, R149, PT ;  /* 0x000000954000720c */ /* 0x000fe20003f06270 */
[CC--:B------:R-:W-:Y:S01]  /*14b50*/  FFMA.FTZ R225, R3.reuse, R6.reuse, R44 ;  /* 0x0000000603e17223 */ /* 0x0c0fe2000001002c */
[----:B------:R-:W-:Y:S01]  /*14b60*/  FFMA.FTZ R46, R3, R6, R46 ;  /* 0x00000006032e7223 */ /* 0x000fe2000001002e */
[C---:B------:R-:W-:Y:S01]  /*14b70*/  VIADD R6, R128.reuse, 0xffffffb0 ;  /* 0xffffffb080067836 */ /* 0x040fe20000000000 */
[----:B------:R-:W-:Y:S01]  /*14b80*/  FSEL R133, R67, -INF , !P5 ;  /* 0xff80000043857808 */ /* 0x000fe20006800000 */
[----:B------:R-:W-:Y:S01]  /*14b90*/  VIADD R44, R128, 0xffffffb1 ;  /* 0xffffffb1802c7836 */ /* 0x000fe20000000000 */
[----:B------:R-:W-:-:S02]  /*14ba0*/  FSEL R225, R225, -INF , !P6 ;  /* 0xff800000e1e17808 */ /* 0x000fc40007000000 */
[----:B------:R-:W-:Y:S02]  /*14bb0*/  FSEL R219, R46, -INF , !P1 ;  /* 0xff8000002edb7808 */ /* 0x000fe40004800000 */
[CC--:B------:R-:W-:Y:S02]  /*14bc0*/  ISETP.GE.AND P6, PT, R6.reuse, R149.reuse, PT ;  /* 0x000000950600720c */ /* 0x0c0fe40003fc6270 */
[----:B------:R-:W-:Y:S02]  /*14bd0*/  ISETP.GE.AND P1, PT, R6, R162, PT ;  /* 0x000000a20600720c */ /* 0x000fe40003f26270 */
[----:B------:R-:W-:Y:S02]  /*14be0*/  I2FP.F32.U32 R6, R6 ;  /* 0x0000000600067245 */ /* 0x000fe40000201000 */
[----:B------:R-:W-:Y:S02]  /*14bf0*/  ISETP.GE.AND P5, PT, R64, R162, PT ;  /* 0x000000a24000720c */ /* 0x000fe40003fa6270 */
[----:B------:R-:W-:Y:S01]  /*14c00*/  I2FP.F32.U32 R4, R48 ;  /* 0x0000003000047245 */ /* 0x000fe20000201000 */
[CC--:B------:R-:W-:Y:S01]  /*14c10*/  FFMA.FTZ R205, R3.reuse, R6.reuse, R40 ;  /* 0x0000000603cd7223 */ /* 0x0c0fe20000010028 */
[----:B------:R-:W-:Y:S01]  /*14c20*/  FFMA.FTZ R42, R3, R6, R42 ;  /* 0x00000006032a7223 */ /* 0x000fe2000001002a */
[----:B------:R-:W-:Y:S01]  /*14c30*/  VIADD R6, R128, 0xffffffb8 ;  /* 0xffffffb880067836 */ /* 0x000fe20000000000 */
[----:B------:R-:W-:Y:S01]  /*14c40*/  FSEL R229, R57, -INF , !P0 ;  /* 0xff80000039e57808 */ /* 0x000fe20004000000 */
[-C--:B------:R-:W-:Y:S01]  /*14c50*/  FFMA.FTZ R45, R3, R4.reuse, R45 ;  /* 0x00000004032d7223 */ /* 0x080fe2000001002d */
[----:B------:R-:W-:Y:S01]  /*14c60*/  FSEL R205, R205, -INF , !P6 ;  /* 0xff800000cdcd7808 */ /* 0x000fe20007000000 */
[----:B------:R-:W-:Y:S01]  /*14c70*/  FFMA.FTZ R47, R3, R4, R47 ;  /* 0x00000004032f7223 */ /* 0x000fe2000001002f */
[----:B------:R-:W-:Y:S01]  /*14c80*/  FSEL R213, R42, -INF , !P1 ;  /* 0xff8000002ad57808 */ /* 0x000fe20004800000 */
[----:B------:R-:W-:Y:S01]  /*14c90*/  VIADD R40, R128, 0xffffffb9 ;  /* 0xffffffb980287836 */ /* 0x000fe20000000000 */
[----:B------:R-:W-:-:S02]  /*14ca0*/  ISETP.GE.AND P6, PT, R6, R149, PT ;  /* 0x000000950600720c */ /* 0x000fc40003fc6270 */
[----:B------:R-:W-:Y:S02]  /*14cb0*/  ISETP.GE.AND P1, PT, R6, R162, PT ;  /* 0x000000a20600720c */ /* 0x000fe40003f26270 */
[----:B------:R-:W-:Y:S02]  /*14cc0*/  I2FP.F32.U32 R6, R6 ;  /* 0x0000000600067245 */ /* 0x000fe40000201000 */
[----:B------:R-:W-:Y:S02]  /*14cd0*/  FSEL R65, R65, -INF , !P5 ;  /* 0xff80000041417808 */ /* 0x000fe40006800000 */
[----:B------:R-:W-:Y:S01]  /*14ce0*/  ISETP.GE.AND P0, PT, R56, R149, PT ;  /* 0x000000953800720c */ /* 0x000fe20003f06270 */
[CC--:B------:R-:W-:Y:S01]  /*14cf0*/  FFMA.FTZ R217, R3.reuse, R6.reuse, R36 ;  /* 0x0000000603d97223 */ /* 0x0c0fe20000010024 */
[----:B------:R-:W-:Y:S01]  /*14d00*/  FFMA.FTZ R38, R3, R6, R38 ;  /* 0x0000000603267223 */ /* 0x000fe20000010026 */
[----:B------:R-:W-:Y:S01]  /*14d10*/  VIADD R6, R128, 0xffffffc0 ;  /* 0xffffffc080067836 */ /* 0x000fe20000000000 */
[----:B------:R-:W-:Y:S01]  /*14d20*/  ISETP.GE.AND P5, PT, R56, R162, PT ;  /* 0x000000a23800720c */ /* 0x000fe20003fa6270 */
[----:B------:R-:W-:Y:S01]  /*14d30*/  VIADD R36, R128, 0xffffffc1 ;  /* 0xffffffc180247836 */ /* 0x000fe20000000000 */
[----:B------:R-:W-:-:S02]  /*14d40*/  FSEL R217, R217, -INF , !P6 ;  /* 0xff800000d9d97808 */ /* 0x000fc40007000000 */
[----:B------:R-:W-:Y:S02]  /*14d50*/  FSEL R211, R38, -INF , !P1 ;  /* 0xff80000026d37808 */ /* 0x000fe40004800000 */
[CC--:B------:R-:W-:Y:S02]  /*14d60*/  ISETP.GE.AND P6, PT, R6.reuse, R149.reuse, PT ;  /* 0x000000950600720c */ /* 0x0c0fe40003fc6270 */
[----:B------:R-:W-:Y:S02]  /*14d70*/  ISETP.GE.AND P1, PT, R6, R162, PT ;  /* 0x000000a20600720c */ /* 0x000fe40003f26270 */
[----:B------:R-:W-:Y:S02]  /*14d80*/  I2FP.F32.U32 R6, R6 ;  /* 0x0000000600067245 */ /* 0x000fe40000201000 */
[----:B------:R-:W-:Y:S02]  /*14d90*/  I2FP.F32.U32 R4, R44 ;  /* 0x0000002c00047245 */ /* 0x000fe40000201000 */
[----:B------:R-:W-:Y:S01]  /*14da0*/  FSEL R67, R53, -INF , !P0 ;  /* 0xff80000035437808 */ /* 0x000fe20004000000 */
        /* <DEDUP_REMOVED lines=12> */
[C---:B------:R-:W-:Y:S02]  /*14e70*/  ISETP.GE.AND P0, PT, R52.reuse, R149, PT ;  /* 0x000000953400720c */ /* 0x040fe40003f06270 */
[----:B------:R-:W-:Y:S01]  /*14e80*/  ISETP.GE.AND P5, PT, R52, R162, PT ;  /* 0x000000a23400720c */ /* 0x000fe20003fa6270 */
        /* <DEDUP_REMOVED lines=13> */
[----:B------:R-:W-:Y:S01]  /*14f60*/  FSEL R143, R51, -INF , !P5 ;  /* 0xff800000338f7808 */ /* 0x000fe20006800000 */
[CC--:B------:R-:W-:Y:S01]  /*14f70*/  FFMA.FTZ R179, R3.reuse, R6.reuse, R24 ;  /* 0x0000000603b37223 */ /* 0x0c0fe20000010018 */
[C---:B------:R-:W-:Y:S01]  /*14f80*/  ISETP.GE.AND P0, PT, R48.reuse, R149, PT ;  /* 0x000000953000720c */ /* 0x040fe20003f06270 */
[----:B------:R-:W-:Y:S01]  /*14f90*/  FFMA.FTZ R26, R3, R6, R26 ;  /* 0x00000006031a7223 */ /* 0x000fe2000001001a */
[----:B------:R-:W-:Y:S01]  /*14fa0*/  ISETP.GE.AND P5, PT, R48, R162, PT ;  /* 0x000000a23000720c */ /* 0x000fe20003fa6270 */
[C---:B------:R-:W-:Y:S01]  /*14fb0*/  VIADD R6, R128.reuse, 0xffffffd8 ;  /* 0xffffffd880067836 */ /* 0x040fe20000000000 */
[----:B------:R-:W-:Y:S01]  /*14fc0*/  FSEL R223, R45, -INF , !P0 ;  /* 0xff8000002ddf7808 */ /* 0x000fe20004000000 */
[----:B------:R-:W-:Y:S01]  /*14fd0*/  VIADD R24, R128, 0xffffffd9 ;  /* 0xffffffd980187836 */ /* 0x000fe20000000000 */
[----:B------:R-:W-:-:S02]  /*14fe0*/  FSEL R141, R47, -INF , !P5 ;  /* 0xff8000002f8d7808 */ /* 0x000fc40006800000 */
[----:B------:R-:W-:Y:S02]  /*14ff0*/  I2FP.F32.U32 R4, R36 ;  /* 0x0000002400047245 */ /* 0x000fe40000201000 */
[C---:B------:R-:W-:Y:S02]  /*15000*/  ISETP.GE.AND P0, PT, R44.reuse, R149, PT ;  /* 0x000000952c00720c */ /* 0x040fe40003f06270 */
[----:B------:R-:W-:Y:S01]  /*15010*/  ISETP.GE.AND P5, PT, R44, R162, PT ;  /* 0x000000a22c00720c */ /* 0x000fe20003fa6270 */
[-C--:B------:R-:W-:Y:S01]  /*15020*/  FFMA.FTZ R33, R3, R4.reuse, R33 ;  /* 0x0000000403217223 */ /* 0x080fe20000010021 */
[----:B------:R-:W-:Y:S01]  /*15030*/  FSEL R179, R179, -INF , !P6 ;  /* 0xff800000b3b37808 */ /* 0x000fe20007000000 */
[----:B------:R-:W-:Y:S01]  /*15040*/  FFMA.FTZ R35, R3, R4, R35 ;  /* 0x0000000403237223 */ /* 0x000fe20000010023 */
[----:B------:R-:W-:Y:S02]  /*15050*/  FSEL R165, R26, -INF , !P1 ;  /* 0xff8000001aa57808 */ /* 0x000fe40004800000 */
[----:B------:R-:W-:-:S02]  /*15060*/  FSEL R203, R41, -INF , !P0 ;  /* 0xff80000029cb7808 */ /* 0x000fc40004000000 */
[----:B------:R-:W-:Y:S02]  /*15070*/  FSEL R209, R43, -INF , !P5 ;  /* 0xff8000002bd17808 */ /* 0x000fe40006800000 */
[CC--:B------:R-:W-:Y:S02]  /*15080*/  ISETP.GE.AND P6, PT, R6.reuse, R149.reuse, PT ;  /* 0x000000950600720c */ /* 0x0c0fe40003fc6270 */
[-C--:B------:R-:W-:Y:S02]  /*15090*/  ISETP.GE.AND P1, PT, R6, R162.reuse, PT ;  /* 0x000000a20600720c */ /* 0x080fe40003f26270 */
[C---:B------:R-:W-:Y:S02]  /*150a0*/  ISETP.GE.AND P0, PT, R40.reuse, R149, PT ;  /* 0x000000952800720c */ /* 0x040fe40003f06270 */
[----:B------:R-:W-:Y:S02]  /*150b0*/  ISETP.GE.AND P5, PT, R40, R162, PT ;  /* 0x000000a22800720c */ /* 0x000fe40003fa6270 */
[----:B------:R-:W-:-:S02]  /*150c0*/  I2FP.F32.U32 R4, R32 ;  /* 0x0000002000047245 */ /* 0x000fc40000201000 */
[----:B------:R-:W-:Y:S02]  /*150d0*/  I2FP.F32.U32 R6, R6 ;  /* 0x0000000600067245 */ /* 0x000fe40000201000 */
[----:B------:R-:W-:Y:S01]  /*150e0*/  FSEL R215, R37, -INF , !P0 ;  /* 0xff80000025d77808 */ /* 0x000fe20004000000 */
[-C--:B------:R-:W-:Y:S01]  /*150f0*/  FFMA.FTZ R29, R3, R4.reuse, R29 ;  /* 0x00000004031d7223 */ /* 0x080fe2000001001d */
[----:B------:R-:W-:Y:S01]  /*15100*/  FSEL R207, R39, -INF , !P5 ;  /* 0xff80000027cf7808 */ /* 0x000fe20006800000 */
[C---:B------:R-:W-:Y:S01]  /*15110*/  FFMA.FTZ R31, R3.reuse, R4, R31 ;  /* 0x00000004031f7223 */ /* 0x040fe2000001001f */
[CC--:B------:R-:W-:Y:S01]  /*15120*/  ISETP.GE.AND P0, PT, R36.reuse, R149.reuse, PT ;  /* 0x000000952400720c */ /* 0x0c0fe20003f06270 */
        /* <DEDUP_REMOVED lines=9> */
[C---:B------:R-:W-:Y:S01]  /*151c0*/  ISETP.GE.AND P0, PT, R32.reuse, R149, PT ;  /* 0x000000952000720c */ /* 0x040fe20003f06270 */
[----:B------:R-:W-:Y:S01]  /*151d0*/  FFMA.FTZ R27, R3, R4, R27 ;  /* 0x00000004031b7223 */ /* 0x000fe2000001001b */
[----:B------:R-:W-:-:S02]  /*151e0*/  ISETP.GE.AND P5, PT, R32, R162, PT ;  /* 0x000000a22000720c */ /* 0x000fc40003fa6270 */
[----:B------:R-:W-:Y:S02]  /*151f0*/  FSEL R175, R175, -INF , !P6 ;  /* 0xff800000afaf7808 */ /* 0x000fe40007000000 */
[----:B------:R-:W-:Y:S02]  /*15200*/  FSEL R171, R22, -INF , !P1 ;  /* 0xff80000016ab7808 */ /* 0x000fe40004800000 */
[C---:B------:R-:W-:Y:S02]  /*15210*/  ISETP.GE.AND P6, PT, R6.reuse, R149, PT ;  /* 0x000000950600720c */ /* 0x040fe40003fc6270 */
[----:B------:R-:W-:Y:S02]  /*15220*/  ISETP.GE.AND P1, PT, R6, R162, PT ;  /* 0x000000a20600720c */ /* 0x000fe40003f26270 */
[----:B------:R-:W-:Y:S02]  /*15230*/  I2FP.F32.U32 R4, R24 ;  /* 0x0000001800047245 */ /* 0x000fe40000201000 */
[----:B------:R-:W-:-:S02]  /*15240*/  I2FP.F32.U32 R6, R6 ;  /* 0x0000000600067245 */ /* 0x000fc40000201000 */
        /* <DEDUP_REMOVED lines=21> */
[----:B------:R-:W-:Y:S02]  /*153a0*/  FSEL R164, R21, -INF , !P0 ;  /* 0xff80000015a47808 */ /* 0x000fe40004000000 */
[----:B------:R-:W-:-:S02]  /*153b0*/  FSEL R169, R23, -INF , !P5 ;  /* 0xff80000017a97808 */ /* 0x000fc40006800000 */
[----:B------:R-:W-:Y:S02]  /*153c0*/  I2FP.F32.U32 R6, R6 ;  /* 0x0000000600067245 */ /* 0x000fe40000201000 */
[----:B------:R-:W-:Y:S02]  /*153d0*/  I2FP.F32.U32 R4, R16 ;  /* 0x0000001000047245 */ /* 0x000fe40000201000 */
[CC--:B------:R-:W-:Y:S01]  /*153e0*/  ISETP.GE.AND P0, PT, R20.reuse, R149.reuse, PT ;  /* 0x000000951400720c */ /* 0x0c0fe20003f06270 */
[C---:B------:R-:W-:Y:S01]  /*153f0*/  FFMA.FTZ R12, R3.reuse, R6, R12 ;  /* 0x00000006030c7223 */ /* 0x040fe2000001000c */
[----:B------:R-:W-:Y:S01]  /*15400*/  ISETP.GE.AND P5, PT, R20, R162, PT ;  /* 0x000000a21400720c */ /* 0x000fe20003fa6270 */
[----:B------:R-:W-:Y:S01]  /*15410*/  FFMA.FTZ R14, R3, R6, R14 ;  /* 0x00000006030e7223 */ /* 0x000fe2000001000e */
[----:B------:R-:W-:Y:S01]  /*15420*/  FSEL R166, R17, -INF , !P0 ;  /* 0xff80000011a67808 */ /* 0x000fe20004000000 */
[-C--:B------:R-:W-:Y:S01]  /*15430*/  FFMA.FTZ R13, R3, R4.reuse, R13 ;  /* 0x00000004030d7223 */ /* 0x080fe2000001000d */
[----:B------:R-:W-:Y:S01]  /*15440*/  FSEL R124, R19, -INF , !P5 ;  /* 0xff800000137c7808 */ /* 0x000fe20006800000 */
        /* <DEDUP_REMOVED lines=8> */
[CC--:B------:R-:W-:Y:S02]  /*154d0*/  ISETP.GE.AND P0, PT, R6.reuse, R149.reuse, PT ;  /* 0x000000950600720c */ /* 0x0c0fe40003f06270 */
[----:B------:R-:W-:Y:S02]  /*154e0*/  ISETP.GE.AND P5, PT, R6, R162, PT ;  /* 0x000000a20600720c */ /* 0x000fe40003fa6270 */
[----:B------:R-:W-:Y:S02]  /*154f0*/  I2FP.F32.U32 R6, R6 ;  /* 0x0000000600067245 */ /* 0x000fe40000201000 */
[----:B------:R-:W-:Y:S02]  /*15500*/  FSEL R177, R12, -INF , !P6 ;  /* 0xff8000000cb17808 */ /* 0x000fe40007000000 */
[----:B------:R-:W-:Y:S01]  /*15510*/  FSEL R129, R14, -INF , !P1 ;  /* 0xff8000000e817808 */ /* 0x000fe20004800000 */
[CC--:B------:R-:W-:Y:S01]  /*15520*/  FFMA.FTZ R9, R3.reuse, R6.reuse, R9 ;  /* 0x0000000603097223 */ /* 0x0c0fe20000010009 */
[C---:B------:R-:W-:Y:S01]  /*15530*/  ISETP.GE.AND P6, PT, R16.reuse, R149, PT ;  /* 0x000000951000720c */ /* 0x040fe20003fc6270 */
[----:B------:R-:W-:Y:S01]  /*15540*/  FFMA.FTZ R11, R3, R6, R11 ;  /* 0x00000006030b7223 */ /* 0x000fe2000001000b */
[----:B------:R-:W-:-:S02]  /*15550*/  ISETP.GE.AND P1, PT, R16, R162, PT ;  /* 0x000000a21000720c */ /* 0x000fc40003f26270 */
[----:B------:R-:W-:Y:S02]  /*15560*/  I2FP.F32.U32 R16, R16 ;  /* 0x0000001000107245 */ /* 0x000fe40000201000 */
[----:B------:R-:W-:Y:S02]  /*15570*/  FSEL R181, R9, -INF , !P0 ;  /* 0xff80000009b57808 */ /* 0x000fe40004000000 */
[----:B------:R-:W-:Y:S01]  /*15580*/  ISETP.GE.AND P0, PT, R61, 0x3, PT ;  /* 0x000000033d00780c */ /* 0x000fe20003f06270 */
[CC--:B------:R-:W-:Y:S01]  /*15590*/  FFMA.FTZ R8, R3.reuse, R16.reuse, R8 ;  /* 0x0000001003087223 */ /* 0x0c0fe20000010008 */
[----:B------:R-:W-:Y:S01]  /*155a0*/  FFMA.FTZ R10, R3, R16, R10 ;  /* 0x00000010030a7223 */ /* 0x000fe2000001000a */
[----:B------:R-:W-:-:S03]  /*155b0*/  FSEL R126, R11, -INF , !P5 ;  /* 0xff8000000b7e7808 */ /* 0x000fc60006800000 */
[----:B------:R-:W-:Y:S02]  /*155c0*/  FSEL R174, R8, -INF , !P6 ;  /* 0xff80000008ae7808 */ /* 0x000fe40007000000 */
[----:B------:R-:W-:Y:S02]  /*155d0*/  I2FP.F32.U32 R8, R4 ;  /* 0x0000000400087245 */ /* 0x000fe40000201000 */
[----:B------:R-:W-:Y:S02]  /*155e0*/  FSEL R123, R10, -INF , !P1 ;  /* 0xff8000000a7b7808 */ /* 0x000fe40004800000 */
[C---:B------:R-:W-:Y:S01]  /*155f0*/  ISETP.GE.AND P6, PT, R4.reuse, R149, PT ;  /* 0x000000950400720c */ /* 0x040fe20003fc6270 */
[CC--:B------:R-:W-:Y:S01]  /*15600*/  FFMA.FTZ R5, R3.reuse, R8.reuse, R5 ;  /* 0x0000000803057223 */ /* 0x0c0fe20000010005 */
[----:B------:R-:W-:Y:S01]  /*15610*/  FFMA.FTZ R7, R3, R8, R7 ;  /* 0x0000000803077223 */ /* 0x000fe20000010007 */
[----:B------:R-:W-:-:S03]  /*15620*/  ISETP.GE.AND P1, PT, R4, R162, PT ;  /* 0x000000a20400720c */ /* 0x000fc60003f26270 */
[----:B------:R-:W-:Y:S02]  /*15630*/  FSEL R183, R5, -INF , !P6 ;  /* 0xff80000005b77808 */ /* 0x000fe40007000000 */
[----:B------:R-:W-:Y:S01]  /*15640*/  FSEL R127, R7, -INF , !P1 ;  /* 0xff800000077f7808 */ /* 0x000fe20004800000 */
[----:B------:R-:W-:Y:S07]  /*15650*/  @!P0 BRA `(.L_x_2042) ;  /* 0x0000000800448947 */ /* 0x000fee0003800000 */
        /* <DEDUP_REMOVED lines=24> */
[C---:B------:R-:W-:Y:S01]  /*157e0*/  IMAD R7, R4.reuse, R7, R9 ;  /* 0x0000000704077224 */ /* 0x040fe200078e0209 */
[----:B------:R-:W-:Y:S02]  /*157f0*/  LOP3.LUT R9, RZ, R5, RZ, 0x33, !PT ;  /* 0x00000005ff097212 */ /* 0x000fe400078e33ff */
        /* <DEDUP_REMOVED lines=38> */
.L_x_2043:
        /* <DEDUP_REMOVED lines=8> */
.L_x_2044:
[----:B------:R-:W1:Y:S01]  /*15ae0*/  LDC R8, c[0x0][0x3bc] ;  /* 0x0000ef00ff087b82 */ /* 0x000e620000000800 */
[----:B------:R-:W-:Y:S01]  /*15af0*/  @!P4 IMAD.MOV.U32 R149, RZ, RZ, R147 ;  /* 0x000000ffff95c224 */ /* 0x000fe200078e0093 */
[C---:B------:R-:W-:Y:S01]  /*15b00*/  LEA R10, P0, R5.reuse, R148, 0x6 ;  /* 0x00000094050a7211 */ /* 0x040fe200078030ff */
[----:B------:R-:W-:-:S03]  /*15b10*/  IMAD.SHL.U32 R4, R5, 0x40, RZ ;  /* 0x0000004005047824 */ /* 0x000fc600078e00ff */
[----:B------:R-:W-:Y:S01]  /*15b20*/  @!PT LDS RZ, [RZ] ;  /* 0x00000000fffff984 */ /* 0x000fe20000000800 */
[----:B------:R-:W-:Y:S01]  /*15b30*/  @!PT LDS RZ, [RZ] ;  /* 0x00000000fffff984 */ /* 0x000fe20000000800 */
[----:B------:R-:W-:Y:S01]  /*15b40*/  @!PT LDS RZ, [RZ] ;  /* 0x00000000fffff984 */ /* 0x000fe20000000800 */
[----:B------:R2:W-:Y:S04]  /*15b50*/  @!P4 LDGSTS.E.BYPASS.LTC128B.128 [R161+0x3000], desc[UR6][R148.64] ;  /* 0x0300000094a1cfae */ /* 0x0005e8000b981a06 */
[----:B------:R3:W-:Y:S01]  /*15b60*/  @P4 STS.128 [R161+0x3000], RZ ;  /* 0x003000ffa1004388 */ /* 0x0007e20000000c00 */
[C-C-:B-1----:R-:W-:Y:S02]  /*15b70*/  LEA.HI.X R11, R5.reuse, R147, R8.reuse, 0x6, P0 ;  /* 0x00000093050b7211 */ /* 0x142fe400000f3408 */
[----:B------:R-:W-:Y:S02]  /*15b80*/  SHF.L.U64.HI R6, R5, 0x6, R8 ;  /* 0x0000000605067819 */ /* 0x000fe40000010208 */
[----:B------:R-:W-:-:S04]  /*15b90*/  IADD3 R8, P1, PT, R4, R10, RZ ;  /* 0x0000000a04087210 */ /* 0x000fc80007f3e0ff */
[----:B------:R-:W-:Y:S01]  /*15ba0*/  IADD3.X R9, PT, PT, R6, R11, RZ, P1, !PT ;  /* 0x0000000b06097210 */ /* 0x000fe20000ffe4ff */
[----:B--2---:R-:W-:Y:S01]  /*15bb0*/  @!P3 IMAD.MOV.U32 R149, RZ, RZ, R147 ;  /* 0x000000ffff95b224 */ /* 0x004fe200078e0093 */
[----:B------:R-:W-:-:S04]  /*15bc0*/  IADD3 R4, P0, PT, R4, R8, RZ ;  /* 0x0000000804047210 */ /* 0x000fc80007f1e0ff */
[----:B------:R-:W-:Y:S01]  /*15bd0*/  @!PT LDS RZ, [RZ] ;  /* 0x00000000fffff984 */ /* 0x000fe20000000800 */
[----:B------:R-:W-:Y:S01]  /*15be0*/  @!PT LDS RZ, [RZ] ;  /* 0x00000000fffff984 */ /* 0x000fe20000000800 */
[----:B------:R-:W-:Y:S01]  /*15bf0*/  @!PT LDS RZ, [RZ] ;  /* 0x00000000fffff984 */ /* 0x000fe20000000800 */
[----:B------:R1:W-:Y:S01]  /*15c00*/  @!P3 LDGSTS.E.BYPASS.LTC128B.128 [R161+0x5000], desc[UR6][R148.64+0x40] ;  /* 0x0500004094a1bfae */ /* 0x0003e2000b981a06 */
[----:B------:R-:W-:-:S03]  /*15c10*/  IADD3.X R5, PT, PT, R6, R9, RZ, P0, !PT ;  /* 0x0000000906057210 */ /* 0x000fc600007fe4ff */
        /* <DEDUP_REMOVED lines=53> */
.L_x_2042:
[----:B---3--:R-:W-:Y:S01]  /*15f70*/  FMNMX3.FTZ R8, R0, R131, R135, !PT ;  /* 0x0000008300087276 */ /* 0x008fe20007810087 */
        /* <DEDUP_REMOVED lines=21> */
[----:B------:R-:W-:Y:S01]  /*160d0*/  FMNMX3.FTZ R8, R8, R165, R163, !PT ;  /* 0x000000a508087276 */ /* 0x000fe200078100a3 */
[----:B------:R-:W1:Y:S01]  /*160e0*/  S2R R4, SR_TID.X ;  /* 0x0000000000047919 */ /* 0x000e620000002100 */
        /* <DEDUP_REMOVED lines=12> */
[----:B------:R-:W2:Y:S04]  /*161b0*/  SHFL.BFLY PT, R5, R8, 0x2, 0x1f ;  /* 0x0c401f0008057f89 */ /* 0x000ea800000e0000 */
[----:B------:R-:W3:Y:S01]  /*161c0*/  SHFL.BFLY PT, R6, R7, 0x2, 0x1f ;  /* 0x0c401f0007067f89 */ /* 0x000ee200000e0000 */
[----:B-1----:R-:W-:-:S04]  /*161d0*/  LOP3.LUT R4, R4, 0x4, RZ, 0xc0, !PT ;  /* 0x0000000404047812 */ /* 0x002fc800078ec0ff */
[----:B------:R-:W-:Y:S02]  /*161e0*/  ISETP.NE.AND P2, PT, R4, RZ, PT ;  /* 0x000000ff0400720c */ /* 0x000fe40003f45270 */
[----:B--2---:R-:W-:Y:S02]  /*161f0*/  FMNMX.FTZ R5, R8, R5, !PT ;  /* 0x0000000508057209 */ /* 0x004fe40007810000 */
[----:B------:R-:W-:Y:S01]  /*16200*/  LDSM.16.MT88.4 R8, [R144+0x9000] ;  /* 0x009000009008783b */ /* 0x000fe20000004200 */
[----:B---3--:R-:W-:-:S03]  /*16210*/  FMNMX.FTZ R6, R7, R6, !PT ;  /* 0x0000000607067209 */ /* 0x008fc60007810000 */
[----:B------:R-:W1:Y:S04]  /*16220*/  SHFL.BFLY PT, R56, R5, 0x1, 0x1f ;  /* 0x0c201f0005387f89 */ /* 0x000e6800000e0000 */
[----:B------:R-:W2:Y:S01]  /*16230*/  SHFL.BFLY PT, R57, R6, 0x1, 0x1f ;  /* 0x0c201f0006397f89 */ /* 0x000ea200000e0000 */
[----:B-1----:R-:W-:-:S04]  /*16240*/  FMNMX.FTZ R56, R5, R56, !PT ;  /* 0x0000003805387209 */ /* 0x002fc80007810000 */
[C---:B------:R-:W-:Y:S01]  /*16250*/  FSETP.NEU.FTZ.AND P0, PT, R56.reuse, -INF , PT ;  /* 0xff8000003800780b */ /* 0x040fe20003f1d000 */
[----:B------:R-:W-:Y:S01]  /*16260*/  FMUL.FTZ R130, R56, UR10 ;  /* 0x0000000a38827c20 */ /* 0x000fe20008410000 */
[----:B--2---:R-:W-:Y:S02]  /*16270*/  FMNMX.FTZ R57, R6, R57, !PT ;  /* 0x0000003906397209 */ /* 0x004fe40007810000 */
[----:B------:R-:W-:Y:S02]  /*16280*/  FSEL R5, R56, RZ, P0 ;  /* 0x000000ff38057208 */ /* 0x000fe40000000000 */
[C---:B------:R-:W-:Y:S01]  /*16290*/  FSETP.NEU.FTZ.AND P1, PT, R57.reuse, -INF , PT ;  /* 0xff8000003900780b */ /* 0x040fe20003f3d000 */
[----:B------:R-:W-:Y:S01]  /*162a0*/  FMUL.FTZ R162, R57, UR10 ;  /* 0x0000000a39a27c20 */ /* 0x000fe20008410000 */
[----:B------:R-:W-:Y:S01]  /*162b0*/  FSEL R130, R130, RZ, P0 ;  /* 0x000000ff82827208 */ /* 0x000fe20000000000 */
[----:B------:R-:W-:Y:S01]  /*162c0*/  FADD.FTZ R5, R0, -R5 ;  /* 0x8000000500057221 */ /* 0x000fe20000010000 */
[----:B------:R-:W-:-:S02]  /*162d0*/  IADD3 R0, PT, PT, R144, 0x9020, RZ ;  /* 0x0000902090007810 */ /* 0x000fc40007ffe0ff */
[----:B------:R-:W-:Y:S01]  /*162e0*/  @P2 IADD3 R0, PT, PT, R160, -0x20, RZ ;  /* 0xffffffe0a0002810 */ /* 0x000fe20007ffe0ff */
[--C-:B------:R-:W-:Y:S01]  /*162f0*/  FFMA.FTZ R176, R131, UR10, -R130.reuse ;  /* 0x0000000a83b07c23 */ /* 0x100fe20008010882 */
[----:B------:R-:W-:Y:S01]  /*16300*/  FSEL R7, R57, RZ, P1 ;  /* 0x000000ff39077208 */ /* 0x000fe20000800000 */
[--C-:B------:R-:W-:Y:S01]  /*16310*/  FFMA.FTZ R135, R135, UR10, -R130.reuse ;  /* 0x0000000a87877c23 */ /* 0x100fe20008010882 */
[----:B------:R-:W-:Y:S01]  /*16320*/  FSEL R162, R162, RZ, P1 ;  /* 0x000000ffa2a27208 */ /* 0x000fe20000800000 */
[----:B------:R-:W1:Y:S01]  /*16330*/  LDSM.16.MT88.4 R16, [R0] ;  /* 0x000000000010783b */ /* 0x000e620000004200 */
[----:B------:R-:W-:Y:S01]  /*16340*/  FMUL.FTZ R178, R5, UR10 ;  /* 0x0000000a05b27c20 */ /* 0x000fe20008410000 */
[----:B------:R-:W-:Y:S01]  /*16350*/  FADD.FTZ R7, R2, -R7 ;  /* 0x8000000702077221 */ /* 0x000fe20000010000 */
[----:B------:R-:W-:Y:S01]  /*16360*/  FFMA.FTZ R2, R133, UR10, -R130 ;  /* 0x0000000a85027c23 */ /* 0x000fe20008010882 */
[----:B------:R-:W2:Y:S01]  /*16370*/  LDSM.16.MT88.4 R52, [R0+0x4000] ;  /* 0x004000000034783b */ /* 0x000ea20000004200 */
[--C-:B------:R-:W-:Y:S01]  /*16380*/  FFMA.FTZ R201, R201, UR10, -R162.reuse ;  /* 0x0000000ac9c97c23 */ /* 0x100fe200080108a2 */
[--C-:B------:R-:W-:Y:S01]  /*16390*/  FFMA.FTZ R149, R237, UR10, -R162.reuse ;  /* 0x0000000aed957c23 */ /* 0x100fe200080108a2 */
[--C-:B------:R-:W-:Y:S01]  /*163a0*/  FFMA.FTZ R134, R241, UR10, -R162.reuse ;  /* 0x0000000af1867c23 */ /* 0x100fe200080108a2 */
[----:B------:R-:W-:Y:S01]  /*163b0*/  FFMA.FTZ R239, R239, UR10, -R162 ;  /* 0x0000000aefef7c23 */ /* 0x000fe200080108a2 */
[----:B------:R-:W-:Y:S01]  /*163c0*/  FMUL.FTZ R7, R7, UR10 ;  /* 0x0000000a07077c20 */ /* 0x000fe20008410000 */
[--C-:B------:R-:W-:Y:S01]  /*163d0*/  FFMA.FTZ R235, R235, UR10, -R130.reuse ;  /* 0x0000000aebeb7c23 */ /* 0x100fe20008010882 */
[----:B------:R-:W-:Y:S01]  /*163e0*/  MUFU.EX2 R201, R201 ;  /* 0x000000c900c97308 */ /* 0x000fe20000000800 */
[----:B------:R-:W3:Y:S01]  /*163f0*/  LDSM.16.MT88.4 R32, [R0+0x2000] ;  /* 0x002000000020783b */ /* 0x000ee20000004200 */
[----:B------:R-:W-:Y:S01]  /*16400*/  FFMA.FTZ R122, R65, UR10, -R130 ;  /* 0x0000000a417a7c23 */ /* 0x000fe20008010882 */
[--C-:B------:R-:W-:Y:S01]  /*16410*/  FFMA.FTZ R62, R229, UR10, -R162.reuse ;  /* 0x0000000ae53e7c23 */ /* 0x100fe200080108a2 */
[----:B------:R-:W4:Y:S01]  /*16420*/  MUFU.EX2 R149, R149 ;  /* 0x0000009500957308 */ /* 0x000f220000000800 */
[----:B------:R-:W-:Y:S01]  /*16430*/  FFMA.FTZ R120, R233, UR10, -R162 ;  /* 0x0000000ae9787c23 */ /* 0x000fe200080108a2 */
[--C-:B------:R-:W-:Y:S01]  /*16440*/  FFMA.FTZ R58, R121, UR10, -R130.reuse ;  /* 0x0000000a793a7c23 */ /* 0x100fe20008010882 */
[----:B------:R-:W-:Y:S01]  /*16450*/  FFMA.FTZ R227, R227, UR10, -R130 ;  /* 0x0000000ae3e37c23 */ /* 0x000fe20008010882 */
[----:B------:R-:W-:Y:S01]  /*16460*/  MUFU.EX2 R134, R134 ;  /* 0x0000008600867308 */ /* 0x000fe20000000800 */
[--C-:B------:R-:W-:Y:S01]  /*16470*/  FFMA.FTZ R138, R137, UR10, -R162.reuse ;  /* 0x0000000a898a7c23 */ /* 0x100fe200080108a2 */
[--C-:B------:R-:W-:Y:S01]  /*16480*/  FFMA.FTZ R139, R139, UR10, -R162.reuse ;  /* 0x0000000a8b8b7c23 */ /* 0x100fe200080108a2 */
[--C-:B------:R-:W-:Y:S01]  /*16490*/  FFMA.FTZ R137, R225, UR10, -R162.reuse ;  /* 0x0000000ae1897c23 */ /* 0x100fe200080108a2 */
[----:B------:R-:W5:Y:S01]  /*164a0*/  MUFU.EX2 R131, R239 ;  /* 0x000000ef00837308 */ /* 0x000f620000000800 */
        /* <DEDUP_REMOVED lines=9> */
[--C-:B------:R-:W-:Y:S01]  /*16540*/  FFMA.FTZ R205, R205, UR10, -R162.reuse ;  /* 0x0000000acdcd7c23 */ /* 0x100fe200080108a2 */
[--C-:B------:R-:W-:Y:S01]  /*16550*/  FFMA.FTZ R203, R217, UR10, -R162.reuse ;  /* 0x0000000ad9cb7c23 */ /* 0x100fe200080108a2 */
[----:B------:R-:W1:Y:S01]  /*16560*/  MUFU.EX2 R180, R7 ;  /* 0x0000000700b47308 */ /* 0x000e620000000800 */
[----:B------:R-:W-:Y:S01]  /*16570*/  FFMA.FTZ R182, R215, UR10, -R162 ;  /* 0x0000000ad7b67c23 */ /* 0x000fe200080108a2 */
[----:B-----5:R-:W-:Y:S01]  /*16580*/  F2FP.F16.F32.PACK_AB R50, R131, R134 ;  /* 0x000000868332723e */ /* 0x020fe200000000ff */
[--C-:B------:R-:W-:Y:S01]  /*16590*/  FFMA.FTZ R188, R209, UR10, -R130.reuse ;  /* 0x0000000ad1bc7c23 */ /* 0x100fe20008010882 */
[----:B------:R-:W5:Y:S01]  /*165a0*/  MUFU.EX2 R178, R178 ;  /* 0x000000b200b27308 */ /* 0x000f620000000800 */
        /* <DEDUP_REMOVED lines=9> */
[-C--:B-1----:R-:W-:Y:S01]  /*16640*/  FMUL.FTZ R12, R68, R180.reuse ;  /* 0x000000b4440c7220 */ /* 0x082fe20000410000 */
[-C--:B------:R-:W-:Y:S01]  /*16650*/  FMUL.FTZ R13, R69, R180.reuse ;  /* 0x000000b4450d7220 */ /* 0x080fe20000410000 */
[-C--:B------:R-:W-:Y:S01]  /*16660*/  FMUL.FTZ R44, R100, R180.reuse ;  /* 0x000000b4642c7220 */ /* 0x080fe20000410000 */
[----:B------:R-:W-:Y:S01]  /*16670*/  FMUL.FTZ R45, R101, R180 ;  /* 0x000000b4652d7220 */ /* 0x000fe20000410000 */
[-C--:B-----5:R-:W-:Y:S01]  /*16680*/  FMUL.FTZ R14, R70, R178.reuse ;  /* 0x000000b2460e7220 */ /* 0x0a0fe20000410000 */
        /* <DEDUP_REMOVED lines=22> */
[C---:B--2---:R-:W-:Y:S01]  /*167f0*/  HMMA.16816.F32 R44, R48.reuse, R52, R44 ;  /* 0x00000034302c723c */ /* 0x044fe2000000182c */
[--C-:B------:R-:W-:Y:S01]  /*16800*/  FFMA.FTZ R52, R67, UR10, -R162.reuse ;  /* 0x0000000a43347c23 */ /* 0x100fe200080108a2 */
[----:B------:R-:W-:Y:S01]  /*16810*/  FMUL.FTZ R81, R81, R180 ;  /* 0x000000b451517220 */ /* 0x000fe20000410000 */
[----:B------:R-:W-:Y:S01]  /*16820*/  LDSM.16.MT88.4 R64, [R144+0xb400] ;  /* 0x00b400009040783b */ /* 0x000fe20000004200 */
[-C--:B------:R-:W-:Y:S01]  /*16830*/  FMUL.FTZ R82, R82, R178.reuse ;  /* 0x000000b252527220 */ /* 0x080fe20000410000 */
[----:B------:R-:W-:Y:S01]  /*16840*/  FMUL.FTZ R83, R83, R178 ;  /* 0x000000b253537220 */ /* 0x000fe20000410000 */
[----:B------:R-:W-:Y:S01]  /*16850*/  FFMA.FTZ R101, R231, UR10, -R162 ;  /* 0x0000000ae7657c23 */ /* 0x000fe200080108a2 */
[----:B------:R-:W-:Y:S01]  /*16860*/  FFMA.FTZ R103, R59, UR10, -R130 ;  /* 0x0000000a3b677c23 */ /* 0x000fe20008010882 */
[C---:B------:R-:W-:Y:S01]  /*16870*/  HMMA.16816.F32 R16, R48.reuse, R18, R72 ;  /* 0x000000123010723c */ /* 0x040fe20000001848 */
[----:B------:R-:W1:Y:S01]  /*16880*/  LDSM.16.MT88.4 R72, [R144+0x9400] ;  /* 0x009400009048783b */ /* 0x000e620000004200 */
[----:B------:R-:W-:Y:S01]  /*16890*/  MUFU.EX2 R62, R62 ;  /* 0x0000003e003e7308 */ /* 0x000fe20000000800 */
[-C--:B------:R-:W-:Y:S01]  /*168a0*/  FMUL.FTZ R28, R84, R180.reuse ;  /* 0x000000b4541c7220 */ /* 0x080fe20000410000 */
[----:B------:R-:W-:Y:S01]  /*168b0*/  FMUL.FTZ R29, R85, R180 ;  /* 0x000000b4551d7220 */ /* 0x000fe20000410000 */
[-C--:B------:R-:W-:Y:S01]  /*168c0*/  FMUL.FTZ R30, R86, R178.reuse ;  /* 0x000000b2561e7220 */ /* 0x080fe20000410000 */
[----:B------:R-:W2:Y:S01]  /*168d0*/  MUFU.EX2 R101, R101 ;  /* 0x0000006500657308 */ /* 0x000ea20000000800 */
[----:B------:R-:W-:Y:S01]  /*168e0*/  FMUL.FTZ R31, R87, R178 ;  /* 0x000000b2571f7220 */ /* 0x000fe20000410000 */
[C---:B------:R-:W-:Y:S01]  /*168f0*/  HMMA.16816.F32 R4, R48.reuse, R8, R4 ;  /* 0x000000083004723c */ /* 0x040fe20000001804 */
[-C--:B------:R-:W-:Y:S01]  /*16900*/  FMUL.FTZ R36, R92, R180.reuse ;  /* 0x000000b45c247220 */ /* 0x080fe20000410000 */
[----:B------:R-:W-:Y:S01]  /*16910*/  MUFU.EX2 R120, R120 ;  /* 0x0000007800787308 */ /* 0x000fe20000000800 */
[----:B------:R-:W-:Y:S01]  /*16920*/  FMUL.FTZ R37, R93, R180 ;  /* 0x000000b45d257220 */ /* 0x000fe20000410000 */
[-C--:B------:R-:W-:Y:S01]  /*16930*/  FMUL.FTZ R38, R94, R178.reuse ;  /* 0x000000b25e267220 */ /* 0x080fe20000410000 */
[----:B------:R-:W-:Y:S01]  /*16940*/  FMUL.FTZ R39, R95, R178 ;  /* 0x000000b25f277220 */ /* 0x000fe20000410000 */
[----:B------:R2:W-:Y:S01]  /*16950*/  MUFU.EX2 R59, R52 ;  /* 0x00000034003b7308 */ /* 0x0005e20000000800 */
        /* <DEDUP_REMOVED lines=17> */
[C---:B------:R-:W-:Y:S01]  /*16a70*/  HMMA.16816.F32 R24, R48.reuse, R26, R80 ;  /* 0x0000001a3018723c */ /* 0x040fe20000001850 */
[----:B------:R-:W-:Y:S01]  /*16a80*/  FMUL.FTZ R107, R107, R178 ;  /* 0x000000b26b6b7220 */ /* 0x000fe20000410000 */
[----:B------:R-:W1:Y:S01]  /*16a90*/  LDSM.16.MT88.4 R68, [R0+0x400] ;  /* 0x000400000044783b */ /* 0x000e620000004200 */
[----:B--2---:R-:W-:Y:S01]  /*16aa0*/  F2FP.F16.F32.PACK_AB R52, R62, R101 ;  /* 0x000000653e34723e */ /* 0x004fe200000000ff */
[----:B------:R-:W-:Y:S01]  /*16ab0*/  MUFU.EX2 R139, R139 ;  /* 0x0000008b008b7308 */ /* 0x000fe20000000800 */
[----:B----4-:R-:W-:Y:S01]  /*16ac0*/  F2FP.F16.F32.PACK_AB R53, R122, R103 ;  /* 0x000000677a35723e */ /* 0x010fe200000000ff */
[----:B------:R-:W-:Y:S01]  /*16ad0*/  FFMA.FTZ R190, R197, UR10, -R162 ;  /* 0x0000000ac5be7c23 */ /* 0x000fe200080108a2 */
[--C-:B------:R-:W-:Y:S01]  /*16ae0*/  FFMA.FTZ R196, R191, UR10, -R130.reuse ;  /* 0x0000000abfc47c23 */ /* 0x100fe20008010882 */
[C---:B---3--:R-:W-:Y:S01]  /*16af0*/  HMMA.16816.F32 R28, R48.reuse, R32, R28 ;  /* 0x00000020301c723c */ /* 0x048fe2000000181c */
[----:B------:R-:W-:Y:S01]  /*16b00*/  MUFU.EX2 R138, R138 ;  /* 0x0000008a008a7308 */ /* 0x000fe20000000800 */
[--C-:B------:R-:W-:Y:S01]  /*16b10*/  FFMA.FTZ R194, R187, UR10, -R130.reuse ;  /* 0x0000000abbc27c23 */ /* 0x100fe20008010882 */
[--C-:B------:R-:W-:Y:S01]  /*16b20*/  FFMA.FTZ R185, R185, UR10, -R130.reuse ;  /* 0x0000000ab9b97c23 */ /* 0x100fe20008010882 */
[----:B------:R-:W-:Y:S01]  /*16b30*/  FFMA.FTZ R189, R189, UR10, -R130 ;  /* 0x0000000abdbd7c23 */ /* 0x000fe20008010882 */
[----:B------:R-:W-:Y:S01]  /*16b40*/  MUFU.EX2 R137, R137 ;  /* 0x0000008900897308 */ /* 0x000fe20000000800 */
[----:B------:R-:W-:Y:S01]  /*16b50*/  LDSM.16.MT88.4 R76, [R0+0x3000] ;  /* 0x00300000004c783b */ /* 0x000fe20000004200 */
[----:B------:R-:W-:Y:S01]  /*16b60*/  FFMA.FTZ R80, R168, R180, R201 ;  /* 0x000000b4a8507223 */ /* 0x000fe200000100c9 */
[C---:B------:R-:W-:Y:S01]  /*16b70*/  HMMA.16816.F32 R36, R48.reuse, R40, R36 ;  /* 0x000000283024723c */ /* 0x040fe20000001824 */
[----:B------:R-:W-:Y:S01]  /*16b80*/  MUFU.EX2 R132, R132 ;  /* 0x0000008400847308 */ /* 0x000fe20000000800 */
[----:B------:R-:W-:Y:S01]  /*16b90*/  FFMA.FTZ R168, R179, UR10, -R162 ;  /* 0x0000000ab3a87c23 */ /* 0x000fe200080108a2 */
[----:B------:R-:W-:Y:S01]  /*16ba0*/  FFMA.FTZ R180, R165, UR10, -R130 ;  /* 0x0000000aa5b47c23 */ /* 0x000fe20008010882 */
[--C-:B------:R-:W-:Y:S01]  /*16bb0*/  FFMA.FTZ R172, R172, UR10, -R162.reuse ;  /* 0x0000000aacac7c23 */ /* 0x100fe200080108a2 */
[----:B------:R-:W-:Y:S01]  /*16bc0*/  MUFU.EX2 R143, R221 ;  /* 0x000000dd008f7308 */ /* 0x000fe20000000800 */
[--C-:B------:R-:W-:Y:S01]  /*16bd0*/  FFMA.FTZ R179, R175, UR10, -R162.reuse ;  /* 0x0000000aafb37c23 */ /* 0x100fe200080108a2 */
[----:B------:R-:W-:Y:S01]  /*16be0*/  FFMA.FTZ R164, R164, UR10, -R162 ;  /* 0x0000000aa4a47c23 */ /* 0x000fe200080108a2 */
[C---:B------:R-:W-:Y:S01]  /*16bf0*/  HMMA.16816.F32 R32, R48.reuse, R34, R88 ;  /* 0x000000223020723c */ /* 0x040fe20000001858 */
[----:B------:R-:W-:Y:S01]  /*16c00*/  MUFU.EX2 R142, R142 ;  /* 0x0000008e008e7308 */ /* 0x000fe20000000800 */
[--C-:B------:R-:W-:Y:S01]  /*16c10*/  FFMA.FTZ R163, R163, UR10, -R130.reuse ;  /* 0x0000000aa3a37c23 */ /* 0x100fe20008010882 */
[--C-:B------:R-:W-:Y:S01]  /*16c20*/  FFMA.FTZ R165, R169, UR10, -R130.reuse ;  /* 0x0000000aa9a57c23 */ /* 0x100fe20008010882 */
[----:B------:R-:W-:Y:S01]  /*16c30*/  FFMA.FTZ R171, R171, UR10, -R130 ;  /* 0x0000000aabab7c23 */ /* 0x000fe20008010882 */
[----:B------:R-:W-:Y:S01]  /*16c40*/  MUFU.EX2 R141, R219 ;  /* 0x000000db008d7308 */ /* 0x000fe20000000800 */
[----:B------:R-:W-:Y:S01]  /*16c50*/  LDSM.16.MT88.4 R108, [R144+0xa800] ;  /* 0x00a80000906c783b */ /* 0x000fe20000004200 */
[--C-:B------:R-:W-:Y:S01]  /*16c60*/  FFMA.FTZ R173, R173, UR10, -R162.reuse ;  /* 0x0000000aadad7c23 */ /* 0x100fe200080108a2 */
[C---:B------:R-:W-:Y:S01]  /*16c70*/  HMMA.16816.F32 R40, R48.reuse, R42, R96 ;  /* 0x0000002a3028723c */ /* 0x040fe20000001860 */
[----:B------:R-:W-:Y:S01]  /*16c80*/  MUFU.EX2 R140, R140 ;  /* 0x0000008c008c7308 */ /* 0x000fe20000000800 */
[--C-:B------:R-:W-:Y:S01]  /*16c90*/  FFMA.FTZ R166, R166, UR10, -R162.reuse ;  /* 0x0000000aa6a67c23 */ /* 0x100fe200080108a2 */
[--C-:B------:R-:W-:Y:S01]  /*16ca0*/  FFMA.FTZ R177, R177, UR10, -R162.reuse ;  /* 0x0000000ab1b17c23 */ /* 0x100fe200080108a2 */
[----:B------:R-:W-:Y:S01]  /*16cb0*/  FFMA.FTZ R170, R170, UR10, -R162 ;  /* 0x0000000aaaaa7c23 */ /* 0x000fe200080108a2 */
[----:B------:R-:W-:Y:S01]  /*16cc0*/  MUFU.EX2 R205, R205 ;  /* 0x000000cd00cd7308 */ /* 0x000fe20000000800 */
[----:B------:R-:W-:Y:S01]  /*16cd0*/  FADD.FTZ R149, R149, R80 ;  /* 0x0000005095957221 */ /* 0x000fe20000010000 */
[----:B------:R-:W-:Y:S01]  /*16ce0*/  FFMA.FTZ R176, R167, R178, R176 ;  /* 0x000000b2a7b07223 */ /* 0x000fe200000100b0 */
[----:B------:R-:W-:Y:S01]  /*16cf0*/  HMMA.16816.F32 R48, R48, R54, R104 ;  /* 0x000000363030723c */ /* 0x000fe20000001868 */
[----:B------:R-:W-:Y:S01]  /*16d00*/  F2FP.F16.F32.PACK_AB R54, R59, R120 ;  /* 0x000000783b36723e */ /* 0x000fe200000000ff */
[----:B------:R-:W-:Y:S01]  /*16d10*/  MUFU.EX2 R184, R184 ;  /* 0x000000b800b87308 */ /* 0x000fe20000000800 */
[----:B-----5:R-:W-:Y:S01]  /*16d20*/  F2FP.F16.F32.PACK_AB R55, R58, R121 ;  /* 0x000000793a37723e */ /* 0x020fe200000000ff */
[----:B------:R-:W-:Y:S01]  /*16d30*/  LDSM.16.MT88.4 R80, [R144+0xc800] ;  /* 0x00c800009050783b */ /* 0x000fe20000004200 */
[----:B------:R-:W-:Y:S01]  /*16d40*/  FADD.FTZ R176, R135, R176 ;  /* 0x000000b087b07221 */ /* 0x000fe20000010000 */
[----:B------:R-:W-:Y:S01]  /*16d50*/  MUFU.EX2 R203, R203 ;  /* 0x000000cb00cb7308 */ /* 0x000fe20000000800 */
[----:B------:R-:W-:Y:S01]  /*16d60*/  FADD.FTZ R100, R134, R149 ;  /* 0x0000009586647221 */ /* 0x000fe20000010000 */
[----:B------:R-:W-:Y:S01]  /*16d70*/  LDSM.16.MT88.4 R88, [R0+0x3800] ;  /* 0x003800000058783b */ /* 0x000fe20000004200 */
[----:B------:R-:W-:Y:S01]  /*16d80*/  FADD.FTZ R133, R133, R176 ;  /* 0x000000b085857221 */ /* 0x000fe20000010000 */
[C---:B-1----:R-:W-:Y:S01]  /*16d90*/  HMMA.16816.F32 R4, R52.reuse, R72, R4 ;  /* 0x000000483404723c */ /* 0x042fe20000001804 */
[----:B------:R-:W-:Y:S01]  /*16da0*/  MUFU.EX2 R182, R182 ;  /* 0x000000b600b67308 */ /* 0x000fe20000000800 */
[----:B------:R-:W-:Y:S01]  /*16db0*/  FADD.FTZ R100, R131, R100 ;  /* 0x0000006483647221 */ /* 0x000fe20000010000 */
[----:B------:R-:W-:Y:S01]  /*16dc0*/  FADD.FTZ R2, R2, R133 ;  /* 0x0000008502027221 */ /* 0x000fe20000010000 */
[----:B------:R-:W-:Y:S01]  /*16dd0*/  LDSM.16.MT88.4 R96, [R144+0xe800] ;  /* 0x00e800009060783b */ /* 0x000fe20000004200 */
[----:B------:R-:W-:Y:S01]  /*16de0*/  MUFU.EX2 R209, R213 ;  /* 0x000000d500d17308 */ /* 0x000fe20000000800 */
[--C-:B------:R-:W-:Y:S01]  /*16df0*/  FFMA.FTZ R174, R174, UR10, -R162.reuse ;  /* 0x0000000aaeae7c23 */ /* 0x100fe200080108a2 */
[--C-:B------:R-:W-:Y:S01]  /*16e00*/  FFMA.FTZ R181, R181, UR10, -R162.reuse ;  /* 0x0000000ab5b57c23 */ /* 0x100fe200080108a2 */
[C---:B------:R-:W-:Y:S01]  /*16e10*/  HMMA.16816.F32 R8, R52.reuse, R74, R8 ;  /* 0x0000004a3408723c */ /* 0x040fe20000001808 */
[----:B------:R-:W1:Y:S01]  /*16e20*/  LDSM.16.MT88.4 R72, [R0+0x2400] ;  /* 0x002400000048783b */ /* 0x000e620000004200 */
[----:B------:R-:W-:Y:S01]  /*16e30*/  MUFU.EX2 R188, R188 ;  /* 0x000000bc00bc7308 */ /* 0x000fe20000000800 */
[----:B------:R-:W-:Y:S01]  /*16e40*/  FFMA.FTZ R136, R136, UR10, -R162 ;  /* 0x0000000a88887c23 */ /* 0x000fe200080108a2 */
[--C-:B------:R-:W-:Y:S01]  /*16e50*/  FFMA.FTZ R60, R60, UR10, -R130.reuse ;  /* 0x0000000a3c3c7c23 */ /* 0x100fe20008010882 */
[----:B------:R-:W-:Y:S01]  /*16e60*/  FFMA.FTZ R127, R127, UR10, -R130 ;  /* 0x0000000a7f7f7c23 */ /* 0x000fe20008010882 */
[----:B------:R-:W-:Y:S01]  /*16e70*/  MUFU.EX2 R207, R211 ;  /* 0x000000d300cf7308 */ /* 0x000fe20000000800 */
[----:B------:R-:W-:Y:S01]  /*16e80*/  FFMA.FTZ R162, R183, UR10, -R162 ;  /* 0x0000000ab7a27c23 */ /* 0x000fe200080108a2 */
[----:B------:R-:W-:Y:S01]  /*16e90*/  HMMA.16816.F32 R20, R52, R64, R20 ;  /* 0x000000403414723c */ /* 0x000fe20000001814 */
[--C-:B------:R-:W-:Y:S01]  /*16ea0*/  FFMA.FTZ R123, R123, UR10, -R130.reuse ;  /* 0x0000000a7b7b7c23 */ /* 0x100fe20008010882 */
[----:B------:R-:W-:Y:S01]  /*16eb0*/  MUFU.EX2 R186, R186 ;  /* 0x000000ba00ba7308 */ /* 0x000fe20000000800 */
[----:B------:R-:W-:-:S03]  /*16ec0*/  FFMA.FTZ R126, R126, UR10, -R130 ;  /* 0x0000000a7e7e7c23 */ /* 0x000fc60008010882 */
        /* <DEDUP_REMOVED lines=17> */
[----:B------:R-:W4:Y:S04]  /*16fe0*/  MUFU.EX2 R168, R168 ;  /* 0x000000a800a87308 */ /* 0x000f280000000800 */
[----:B------:R-:W-:Y:S02]  /*16ff0*/  MUFU.EX2 R179, R179 ;  /* 0x000000b300b37308 */ /* 0x000fe40000000800 */
[C---:B--2---:R-:W-:Y:S02]  /*17000*/  HMMA.16816.F32 R44, R52.reuse, R64, R44 ;  /* 0x00000040342c723c */ /* 0x044fe4000000182c */
[----:B------:R-:W2:Y:S04]  /*17010*/  MUFU.EX2 R164, R164 ;  /* 0x000000a400a47308 */ /* 0x000ea80000000800 */
[----:B------:R-:W-:Y:S02]  /*17020*/  MUFU.EX2 R180, R180 ;  /* 0x000000b400b47308 */ /* 0x000fe40000000800 */
[----:B------:R-:W-:Y:S01]  /*17030*/  HMMA.16816.F32 R48, R52, R66, R48 ;  /* 0x000000423430723c */ /* 0x000fe20000001830 */
[----:B------:R-:W5:Y:S01]  /*17040*/  LDSM.16.MT88.4 R64, [R144+0xb800] ;  /* 0x00b800009040783b */ /* 0x000f620000004200 */
[----:B------:R-:W1:Y:S01]  /*17050*/  MUFU.EX2 R163, R163 ;  /* 0x000000a300a37308 */ /* 0x000e620000000800 */
[----:B----4-:R-:W-:-:S03]  /*17060*/  F2FP.F16.F32.PACK_AB R104, R175, R168 ;  /* 0x000000a8af68723e */ /* 0x010fc600000000ff */
[----:B------:R-:W-:Y:S02]  /*17070*/  MUFU.EX2 R172, R171 ;  /* 0x000000ab00ac7308 */ /* 0x000fe40000000800 */
[C---:B---3--:R-:W-:Y:S01]  /*17080*/  HMMA.16816.F32 R36, R52.reuse, R68, R36 ;  /* 0x000000443424723c */ /* 0x048fe20000001824 */
[----:B--2---:R-:W-:Y:S01]  /*17090*/  F2FP.F16.F32.PACK_AB R106, R164, R179 ;  /* 0x000000b3a46a723e */ /* 0x004fe200000000ff */
[----:B------:R-:W2:Y:S04]  /*170a0*/  MUFU.EX2 R165, R165 ;  /* 0x000000a500a57308 */ /* 0x000ea80000000800 */
[----:B------:R-:W-:Y:S02]  /*170b0*/  MUFU.EX2 R174, R174 ;  /* 0x000000ae00ae7308 */ /* 0x000fe40000000800 */
[----:B------:R-:W-:Y:S01]  /*170c0*/  HMMA.16816.F32 R40, R52, R70, R40 ;  /* 0x000000463428723c */ /* 0x000fe20000001828 */
[----:B------:R-:W3:Y:S01]  /*170d0*/  LDSM.16.MT88.4 R68, [R0+0x800] ;  /* 0x000800000044783b */ /* 0x000ee20000004200 */
[----:B------:R-:W-:Y:S01]  /*170e0*/  F2FP.F16.F32.PACK_AB R52, R138, R139 ;  /* 0x0000008b8a34723e */ /* 0x000fe200000000ff */
[----:B------:R-:W-:Y:S01]  /*170f0*/  MUFU.EX2 R181, R181 ;  /* 0x000000b500b57308 */ /* 0x000fe20000000800 */
[----:B------:R-:W-:-:S02]  /*17100*/  F2FP.F16.F32.PACK_AB R53, R142, R143 ;  /* 0x0000008f8e35723e */ /* 0x000fc400000000ff */
[----:B------:R-:W-:Y:S01]  /*17110*/  F2FP.F16.F32.PACK_AB R54, R132, R137 ;  /* 0x000000898436723e */ /* 0x000fe200000000ff */
[----:B------:R-:W-:Y:S01]  /*17120*/  MUFU.EX2 R136, R136 ;  /* 0x0000008800887308 */ /* 0x000fe20000000800 */
[----:B------:R-:W-:Y:S02]  /*17130*/  F2FP.F16.F32.PACK_AB R55, R140, R141 ;  /* 0x0000008d8c37723e */ /* 0x000fe400000000ff */
[----:B-1----:R-:W-:Y:S01]  /*17140*/  F2FP.F16.F32.PACK_AB R105, R163, R180 ;  /* 0x000000b4a369723e */ /* 0x002fe200000000ff */
[----:B------:R-:W-:Y:S01]  /*17150*/  MUFU.EX2 R60, R60 ;  /* 0x0000003c003c7308 */ /* 0x000fe20000000800 */
[----:B--2---:R-:W-:-:S03]  /*17160*/  F2FP.F16.F32.PACK_AB R107, R165, R172 ;  /* 0x000000aca56b723e */ /* 0x004fc600000000ff */
[C---:B------:R-:W-:Y:S01]  /*17170*/  HMMA.16816.F32 R4, R52.reuse, R72, R4 ;  /* 0x000000483404723c */ /* 0x040fe20000001804 */
[----:B------:R-:W-:Y:S07]  /*17180*/  MUFU.EX2 R127, R127 ;  /* 0x0000007f007f7308 */ /* 0x000fee0000000800 */
        /* <DEDUP_REMOVED lines=53> */
[C---:B------:R-:W-:Y:S08]  /*174e0*/  HMMA.16816.F32 R32, R52.reuse, R78, R32 ;  /* 0x0000004e3420723c */ /* 0x040ff00000001820 */
[C---:B-1----:R-:W-:Y:S08]  /*174f0*/  HMMA.16816.F32 R36, R52.reuse, R72, R36 ;  /* 0x000000483424723c */ /* 0x042ff00000001824 */
[C---:B------:R-:W-:Y:S01]  /*17500*/  HMMA.16816.F32 R40, R52.reuse, R74, R40 ;  /* 0x0000004a3428723c */ /* 0x040fe20000001828 */
[----:B------:R-:W1:Y:S07]  /*17510*/  LDSM.16.MT88.4 R72, [R0+0x1400] ;  /* 0x001400000048783b */ /* 0x000e6e0000004200 */
[C---:B--2---:R-:W-:Y:S08]  /*17520*/  HMMA.16816.F32 R44, R52.reuse, R64, R44 ;  /* 0x00000040342c723c */ /* 0x044ff0000000182c */
[----:B------:R-:W-:Y:S01]  /*17530*/  HMMA.16816.F32 R48, R52, R66, R48 ;  /* 0x000000423430723c */ /* 0x000fe20000001830 */
[----:B------:R-:W2:Y:S04]  /*17540*/  LDSM.16.MT88.4 R52, [R144+0xa400] ;  /* 0x00a400009034783b */ /* 0x000ea80000004200 */
[----:B------:R-:W4:Y:S03]  /*17550*/  LDSM.16.MT88.4 R64, [R0+0x3400] ;  /* 0x003400000040783b */ /* 0x000f260000004200 */
[C---:B---3--:R-:W-:Y:S08]  /*17560*/  HMMA.16816.F32 R20, R104.reuse, R68, R20 ;  /* 0x000000446814723c */ /* 0x048ff00000001814 */
[C---:B------:R-:W-:Y:S08]  /*17570*/  HMMA.16816.F32 R24, R104.reuse, R70, R24 ;  /* 0x000000466818723c */ /* 0x040ff00000001818 */
[C---:B-1----:R-:W-:Y:S08]  /*17580*/  HMMA.16816.F32 R12, R104.reuse, R72, R12 ;  /* 0x00000048680c723c */ /* 0x042ff0000000180c */
[C---:B------:R-:W-:Y:S01]  /*17590*/  HMMA.16816.F32 R16, R104.reuse, R74, R16 ;  /* 0x0000004a6810723c */ /* 0x040fe20000001810 */
[----:B------:R-:W-:Y:S07]  /*175a0*/  LDSM.16.MT88.4 R72, [R0+0x1800] ;  /* 0x001800000048783b */ /* 0x000fee0000004200 */
[C---:B--2---:R-:W-:Y:S01]  /*175b0*/  HMMA.16816.F32 R112, R104.reuse, R52, R4 ;  /* 0x000000346870723c */ /* 0x044fe20000001804 */
[----:B------:R-:W1:Y:S07]  /*175c0*/  LDSM.16.MT88.4 R4, [R0+0x5400] ;  /* 0x005400000004783b */ /* 0x000e6e0000004200 */
[C---:B------:R-:W-:Y:S01]  /*175d0*/  HMMA.16816.F32 R8, R104.reuse, R54, R8 ;  /* 0x000000366808723c */ /* 0x040fe20000001808 */
[----:B------:R-:W2:Y:S07]  /*175e0*/  LDSM.16.MT88.4 R52, [R144+0xe400] ;  /* 0x00e400009034783b */ /* 0x000eae0000004200 */
[C---:B----4-:R-:W-:Y:S01]  /*175f0*/  HMMA.16816.F32 R28, R104.reuse, R64, R28 ;  /* 0x00000040681c723c */ /* 0x050fe2000000181c */
[--C-:B------:R-:W-:Y:S01]  /*17600*/  FFMA.FTZ R64, R124, UR10, -R130.reuse ;  /* 0x0000000a7c407c23 */ /* 0x100fe20008010882 */
[----:B------:R-:W-:Y:S05]  /*17610*/  MUFU.EX2 R65, R173 ;  /* 0x000000ad00417308 */ /* 0x000fea0000000800 */
[----:B------:R-:W-:Y:S01]  /*17620*/  MUFU.EX2 R64, R64 ;  /* 0x0000004000407308 */ /* 0x000fe20000000800 */
[----:B------:R-:W-:Y:S01]  /*17630*/  HMMA.16816.F32 R32, R104, R66, R32 ;  /* 0x000000426820723c */ /* 0x000fe20000001820 */
[--C-:B------:R-:W-:Y:S01]  /*17640*/  FFMA.FTZ R67, R125, UR10, -R130.reuse ;  /* 0x0000000a7d437c23 */ /* 0x100fe20008010882 */
[----:B------:R-:W-:-:S05]  /*17650*/  FFMA.FTZ R66, R129, UR10, -R130 ;  /* 0x0000000a81427c23 */ /* 0x000fca0008010882 */
        /* <DEDUP_REMOVED lines=28> */
[----:B------:R-:W-:Y:S01]  /*17820*/  FADD.FTZ R2, R120, R25 ;  /* 0x0000001978027221 */ /* 0x000fe20000010000 */
[----:B------:R-:W-:Y:S01]  /*17830*/  FADD.FTZ R121, R121, R122 ;  /* 0x0000007a79797221 */ /* 0x000fe20000010000 */
[----:B------:R-:W3:Y:S02]  /*17840*/  LDSM.16.MT88.4 R12, [R144+0xac00] ;  /* 0x00ac0000900c783b */ /* 0x000ee40000004200 */
[----:B------:R-:W-:Y:S01]  /*17850*/  FADD.FTZ R2, R59, R2 ;  /* 0x000000023b027221 */ /* 0x000fe20000010000 */
[----:B------:R-:W-:Y:S02]  /*17860*/  FADD.FTZ R58, R58, R121 ;  /* 0x000000793a3a7221 */ /* 0x000fe40000010000 */
[----:B------:R-:W-:Y:S01]  /*17870*/  HMMA.16816.F32 R72, R4, R74, R16 ;  /* 0x0000004a0448723c */ /* 0x000fe20000001810 */
[----:B------:R-:W4:Y:S01]  /*17880*/  LDSM.16.MT88.4 R16, [R0+0x1c00] ;  /* 0x001c00000010783b */ /* 0x000f220000004200 */
[----:B------:R-:W-:Y:S01]  /*17890*/  FADD.FTZ R139, R139, R2 ;  /* 0x000000028b8b7221 */ /* 0x000fe20000010000 */
[----:B------:R-:W-:Y:S01]  /*178a0*/  FADD.FTZ R143, R143, R58 ;  /* 0x0000003a8f8f7221 */ /* 0x000fe20000010000 */
[----:B------:R-:W-:-:S02]  /*178b0*/  MOV R2, R57 ;  /* 0x0000003900027202 */ /* 0x000fc40000000f00 */
[----:B------:R-:W-:Y:S01]  /*178c0*/  FADD.FTZ R138, R138, R139 ;  /* 0x0000008b8a8a7221 */ /* 0x000fe20000010000 */
[----:B------:R-:W-:Y:S01]  /*178d0*/  FADD.FTZ R142, R142, R143 ;  /* 0x0000008f8e8e7221 */ /* 0x000fe20000010000 */
[----:B------:R-:W-:Y:S02]  /*178e0*/  HMMA.16816.F32 R84, R4, R88, R28 ;  /* 0x000000580454723c */ /* 0x000fe4000000181c */
        /* <DEDUP_REMOVED lines=38> */
[----:B------:R-:W-:Y:S01]  /*17b50*/  FADD.FTZ R172, R165, R172 ;  /* 0x000000aca5ac7221 */ /* 0x000fe20000010000 */
[----:B------:R-:W-:Y:S02]  /*17b60*/  IADD3 R165, PT, PT, R61, -0x3, RZ ;  /* 0xfffffffd3da57810 */ /* 0x000fe40007ffe0ff */
[----:B------:R-:W-:Y:S01]  /*17b70*/  FADD.FTZ R65, R65, R164 ;  /* 0x000000a441417221 */ /* 0x000fe20000010000 */
[----:B------:R-:W-:-:S02]  /*17b80*/  FADD.FTZ R67, R67, R172 ;  /* 0x000000ac43437221 */ /* 0x000fc40000010000 */
        /* <DEDUP_REMOVED lines=19> */
[----:B------:R-:W-:-:S05]  /*17cc0*/  FADD.FTZ R167, R127, R60 ;  /* 0x0000003c7fa77221 */ /* 0x000fca0000010000 */
        /* <DEDUP_REMOVED lines=10> */
.L_x_2039:
[----:B------:R-:W-:-:S13]  /*17d70*/  ISETP.GE.AND P0, PT, R165, RZ, PT ;  /* 0x000000ffa500720c */ /* 0x000fda0003f06270 */
[----:B------:R-:W-:Y:S05]  /*17d80*/  @!P0 BRA `(.L_x_2045) ;  /* 0x0000004000cc8947 */ /* 0x000fea0003800000 */
[----:B------:R-:W-:Y:S01]  /*17d90*/  UISETP.NE.U32.AND UP0, UPT, UR12, URZ, UPT ;  /* 0x000000ff0c00728c */ /* 0x000fe2000bf05070 */
[C---:B------:R-:W-:Y:S01]  /*17da0*/  IMAD.SHL.U32 R166, R165.reuse, 0x80, RZ ;  /* 0x00000080a5a67824 */ /* 0x040fe200078e00ff */
[----:B------:R-:W-:Y:S01]  /*17db0*/  MOV R121, R2 ;  /* 0x0000000200797202 */ /* 0x000fe20000000f00 */
[----:B------:R-:W-:Y:S01]  /*17dc0*/  IMAD.MOV.U32 R123, RZ, RZ, R0 ;  /* 0x000000ffff7b7224 */ /* 0x000fe200078e0000 */
[----:B------:R-:W-:Y:S01]  /*17dd0*/  UISETP.NE.AND.EX UP0, UPT, UR13, URZ, UPT, UP0 ;  /* 0x000000ff0d00728c */ /* 0x000fe2000bf05300 */
[----:B------:R-:W-:Y:S01]  /*17de0*/  IADD3 R165, PT, PT, R165, 0x1, RZ ;  /* 0x00000001a5a57810 */ /* 0x000fe20007ffe0ff */
[----:B------:R-:W-:Y:S01]  /*17df0*/  VIADD R162, R144, 0x9020 ;  /* 0x0000902090a27836 */ /* 0x000fe20000000000 */
[C---:B------:R-:W-:Y:S01]  /*17e00*/  LOP3.LUT R164, R166.reuse, 0x40, R63, 0xfe, !PT ;  /* 0x00000040a6a47812 */ /* 0x040fe200078efe3f */
[----:B------:R-:W-:Y:S01]  /*17e10*/  VIADD R166, R166, 0x80 ;  /* 0x00000080a6a67836 */ /* 0x000fe20000000000 */
[----:B------:R-:W-:Y:S01]  /*17e20*/  MOV R163, RZ ;  /* 0x000000ff00a37202 */ /* 0x000fe20000000f00 */
[----:B------:R-:W1:Y:S01]  /*17e30*/  LDCU UR5, c[0x0][0x440] ;  /* 0x00008800ff0577ac */ /* 0x000e620008000800 */
[----:B------:R-:W-:Y:S01]  /*17e40*/  PLOP3.LUT P4, PT, PT, PT, UP0, 0x80, 0x8 ;  /* 0x000000000008781c */ /* 0x000fe20003f8f008 */
[----:B------:R-:W2:Y:S01]  /*17e50*/  LDCU UR4, c[0x0][0x45c] ;  /* 0x00008b80ff0477ac */ /* 0x000ea20008000800 */
[----:B------:R-:W3:Y:S01]  /*17e60*/  LDCU.64 UR8, c[0x0][0x3a0] ;  /* 0x00007400ff0877ac */ /* 0x000ee20008000a00 */
[----:B------:R-:W4:Y:S10]  /*17e70*/  LDCU.64 UR10, c[0x0][0x3a8] ;  /* 0x00007500ff0a77ac */ /* 0x000f340008000a00 */
.L_x_2049:
[----:B------:R-:W-:Y:S01]  /*17e80*/  @!P4 IADD3 R5, P0, PT, RZ, -R163, RZ ;  /* 0x800000a3ff05c210 */ /* 0x000fe20007f1e0ff */
[----:B------:R-:W5:Y:S01]  /*17e90*/  @!P4 LDC R4, c[0x0][0x3c0] ;  /* 0x0000f000ff04cb82 */ /* 0x000f620000000800 */
[----:B-1----:R-:W-:Y:S01]  /*17ea0*/  ISETP.GE.AND P3, PT, R118, UR5, PT ;  /* 0x0000000576007c0c */ /* 0x002fe2000bf66270 */
[----:B------:R-:W-:Y:S06]  /*17eb0*/  DEPBAR.LE SB0, 0x0 ;  /* 0x000080000000791a */ /* 0x000fec0000000000 */
[----:B------:R-:W-:Y:S01]  /*17ec0*/  BAR.SYNC.DEFER_BLOCKING 0x0 ;  /* 0x0000000000007b1d */ /* 0x000fe20000010000 */
[----:B------:R-:W-:Y:S01]  /*17ed0*/  ISETP.GE.AND P2, PT, R117, UR5, PT ;  /* 0x0000000575007c0c */ /* 0x000fe2000bf46270 */
[----:B------:R-:W-:Y:S01]  /*17ee0*/  IMAD.MOV.U32 R2, RZ, RZ, R150 ;  /* 0x000000ffff027224 */ /* 0x000fe200078e0096 */
[----:B------:R-:W-:Y:S01]  /*17ef0*/  ISETP.GE.AND P1, PT, R116, UR5, PT ;  /* 0x0000000574007c0c */ /* 0x000fe2000bf26270 */
        /* <DEDUP_REMOVED lines=10> */
[----:B------:R-:W-:Y:S02]  /*17fa0*/  MOV R12, RZ ;  /* 0x000000ff000c7202 */ /* 0x000fe40000000f00 */
[----:B------:R-:W-:Y:S02]  /*17fb0*/  IABS R10, R166 ;  /* 0x000000a6000a7213 */ /* 0x000fe40000000000 */
[----:B------:R-:W-:Y:S02]  /*17fc0*/  IABS R11, R6 ;  /* 0x00000006000b7213 */ /* 0x000fe40000000000 */
[-C--:B-----5:R-:W-:Y:S02]  /*17fd0*/  IABS R5, R9.reuse ;  /* 0x0000000900057213 */ /* 0x0a0fe40000000000 */
[----:B------:R-:W-:Y:S02]  /*17fe0*/  LOP3.LUT R6, R6, R9, RZ, 0x3c, !PT ;  /* 0x0000000906067212 */ /* 0x000fe400078e3cff */
[----:B------:R-:W5:Y:S10]  /*17ff0*/  I2F.RP R8, R5 ;  /* 0x0000000500087306 */ /* 0x000f740000209400 */
[----:B-----5:R-:W5:Y:S02]  /*18000*/  MUFU.RCP R4, R8 ;  /* 0x0000000800047308 */ /* 0x020f640000001000 */
[----:B-----5:R-:W-:Y:S08]  /*18010*/  VIADD R13, R4, 0xffffffe ;  /* 0x0ffffffe040d7836 */ /* 0x020ff00000000000 */
[----:B------:R-:W5:Y:S02]  /*18020*/  F2I.FTZ.U32.TRUNC.NTZ R13, R13 ;  /* 0x0000000d000d7305 */ /* 0x000f64000021f000 */
[--C-:B-----5:R-:W-:Y:S04]  /*18030*/  IMAD.MOV R4, RZ, RZ, -R13.reuse ;  /* 0x000000ffff047224 */ /* 0x120fe800078e0a0d */
[----:B------:R-:W-:Y:S04]  /*18040*/  IMAD R4, R4, R5, RZ ;  /* 0x0000000504047224 */ /* 0x000fe800078e02ff */
[----:B------:R-:W-:Y:S06]  /*18050*/  IMAD.HI.U32 R4, R13, R4, R12 ;  /* 0x000000040d047227 */ /* 0x000fec00078e000c */
[C---:B------:R-:W-:Y:S04]  /*18060*/  IMAD.HI.U32 R12, R4.reuse, R11, RZ ;  /* 0x0000000b040c7227 */ /* 0x040fe800078e00ff */
[----:B------:R-:W-:Y:S02]  /*18070*/  IMAD.MOV R8, RZ, RZ, -R12 ;  /* 0x000000ffff087224 */ /* 0x000fe400078e0a0c */
[----:B------:R-:W-:Y:S04]  /*18080*/  IMAD.HI.U32 R4, R4, R10, RZ ;  /* 0x0000000a04047227 */ /* 0x000fe800078e00ff */
[C---:B------:R-:W-:Y:S02]  /*18090*/  IMAD R11, R5.reuse, R8, R11 ;  /* 0x00000008050b7224 */ /* 0x040fe400078e020b */
[----:B------:R-:W-:Y:S03]  /*180a0*/  IMAD.MOV R8, RZ, RZ, -R4 ;  /* 0x000000ffff087224 */ /* 0x000fe600078e0a04 */
[C---:B------:R-:W-:Y:S01]  /*180b0*/  ISETP.GT.U32.AND P0, PT, R5.reuse, R11, PT ;  /* 0x0000000b0500720c */ /* 0x040fe20003f04070 */
[C---:B------:R-:W-:Y:S05]  /*180c0*/  IMAD R10, R5.reuse, R8, R10 ;  /* 0x00000008050a7224 */ /* 0x040fea00078e020a */
[----:B------:R-:W-:Y:S07]  /*180d0*/  ISETP.GT.U32.AND P5, PT, R5, R10, PT ;  /* 0x0000000a0500720c */ /* 0x000fee0003fa4070 */
[----:B------:R-:W-:Y:S02]  /*180e0*/  @!P0 IMAD.IADD R11, R11, 0x1, -R5 ;  /* 0x000000010b0b8824 */ /* 0x000fe400078e0a05 */
[----:B------:R-:W-:Y:S03]  /*180f0*/  @!P0 VIADD R12, R12, 0x1 ;  /* 0x000000010c0c8836 */ /* 0x000fe60000000000 */
[-C--:B------:R-:W-:Y:S01]  /*18100*/  ISETP.GE.U32.AND P6, PT, R11, R5.reuse, PT ;  /* 0x000000050b00720c */ /* 0x080fe20003fc6070 */
[----:B------:R-:W-:Y:S01]  /*18110*/  @!P5 VIADD R4, R4, 0x1 ;  /* 0x000000010404d836 */ /* 0x000fe20000000000 */
[-C--:B------:R-:W-:Y:S02]  /*18120*/  @!P5 IADD3 R10, PT, PT, R10, -R5.reuse, RZ ;  /* 0x800000050a0ad210 */ /* 0x080fe40007ffe0ff */
[----:B------:R-:W-:Y:S02]  /*18130*/  ISETP.GE.AND P5, PT, R6, RZ, PT ;  /* 0x000000ff0600720c */ /* 0x000fe40003fa6270 */
[----:B------:R-:W-:Y:S02]  /*18140*/  ISETP.GE.U32.AND P0, PT, R10, R5, PT ;  /* 0x000000050a00720c */ /* 0x000fe40003f06070 */
[-C--:B------:R-:W-:Y:S02]  /*18150*/  LOP3.LUT R5, R166, R9.reuse, RZ, 0x3c, !PT ;  /* 0x00000009a6057212 */ /* 0x080fe400078e3cff */
[----:B------:R-:W-:Y:S03]  /*18160*/  LOP3.LUT R11, RZ, R9, RZ, 0x33, !PT ;  /* 0x00000009ff0b7212 */ /* 0x000fe600078e33ff */
[----:B------:R-:W-:Y:S02]  /*18170*/  @P6 IADD3 R12, PT, PT, R12, 0x1, RZ ;  /* 0x000000010c0c6810 */ /* 0x000fe40007ffe0ff */
[----:B------:R-:W-:Y:S03]  /*18180*/  ISETP.GE.AND P6, PT, R5, RZ, PT ;  /* 0x000000ff0500720c */ /* 0x000fe60003fc6270 */
[----:B------:R-:W-:Y:S02]  /*18190*/  @!P5 IMAD.MOV R12, RZ, RZ, -R12 ;  /* 0x000000ffff0cd224 */ /* 0x000fe400078e0a0c */
[----:B------:R-:W-:Y:S01]  /*181a0*/  @P0 VIADD R4, R4, 0x1 ;  /* 0x0000000104040836 */ /* 0x000fe20000000000 */
[----:B------:R-:W-:Y:S04]  /*181b0*/  ISETP.NE.AND P0, PT, R9, RZ, PT ;  /* 0x000000ff0900720c */ /* 0x000fe80003f05270 */
[----:B------:R-:W-:Y:S03]  /*181c0*/  SEL R15, R11, R12, !P0 ;  /* 0x0000000c0b0f7207 */ /* 0x000fe60004000000 */
[----:B------:R-:W-:Y:S02]  /*181d0*/  @!P6 IADD3 R4, PT, PT, -R4, RZ, RZ ;  /* 0x000000ff0404e210 */ /* 0x000fe40007ffe1ff */
[----:B------:R-:W-:Y:S02]  /*181e0*/  LEA R18, P5, R15, R156, 0x2 ;  /* 0x0000009c0f127211 */ /* 0x000fe400078a10ff */
[----:B------:R-:W-:Y:S02]  /*181f0*/  SEL R11, R11, R4, !P0 ;  /* 0x000000040b0b7207 */ /* 0x000fe40004000000 */
[-C--:B------:R-:W-:Y:S01]  /*18200*/  LEA.HI.X.SX32 R19, R15, R157.reuse, 0x2, P5 ;  /* 0x0000009d0f137211 */ /* 0x080fe200028f16ff */
[----:B------:R-:W5:Y:S01]  /*18210*/  LDC.64 R4, c[0x0][0x3c0] ;  /* 0x0000f000ff047b82 */ /* 0x000f620000000a00 */
[C---:B------:R-:W-:Y:S01]  /*18220*/  LEA R16, P0, R11.reuse, R156, 0x2 ;  /* 0x0000009c0b107211 */ /* 0x040fe200078010ff */
[C---:B------:R-:W-:Y:S02]  /*18230*/  IMAD.IADD R8, R11.reuse, 0x1, -R15 ;  /* 0x000000010b087824 */ /* 0x040fe400078e0a0f */
[----:B------:R-:W2:Y:S01]  /*18240*/  LDG.E R13, desc[UR6][R18.64] ;  /* 0x00000006120d7981 */ /* 0x000ea2000c1e1900 */
[----:B------:R-:W-:Y:S01]  /*18250*/  LEA.HI.X.SX32 R17, R11, R157, 0x2, P0 ;  /* 0x0000009d0b117211 */ /* 0x000fe200000f16ff */
[----:B------:R-:W-:Y:S04]  /*18260*/  IMAD R9, R8, R9, -0x80 ;  /* 0xffffff8008097424 */ /* 0x000fe800078e0209 */
        /* <DEDUP_REMOVED lines=14> */
.L_x_2046:
[----:B------:R-:W-:Y:S01]  /*18350*/  @!PT LDS RZ, [RZ] ;  /* 0x00000000fffff984 */ /* 0x000fe20000000800 */
[----:B------:R-:W-:Y:S01]  /*18360*/  @!PT LDS RZ, [RZ] ;  /* 0x00000000fffff984 */ /* 0x000fe20000000800 */
[----:B------:R-:W-:Y:S01]  /*18370*/  @!PT LDS RZ, [RZ] ;  /* 0x00000000fffff984 */ /* 0x000fe20000000800 */
[----:B------:R-:W-:Y:S01]  /*18380*/  @!P3 LDGSTS.E.BYPASS.LTC128B.128 [R161+0x9000], desc[UR6][R150.64] ;  /* 0x0900000096a1bfae */ /* 0x000fe2000b981a06 */
[C---:B------:R-:W-:Y:S01]  /*18390*/  IMAD.SHL.U32 R5, R4.reuse, 0x40, RZ ;  /* 0x0000004004057824 */ /* 0x040fe200078e00ff */
[----:B-1----:R-:W-:Y:S02]  /*183a0*/  SHF.L.U64.HI R4, R4, 0x6, R7 ;  /* 0x0000000604047819 */ /* 0x002fe40000010207 */
[----:B------:R-:W-:Y:S02]  /*183b0*/  @P3 STS.128 [R161+0x9000], RZ ;  /* 0x009000ffa1003388 */ /* 0x000fe40000000c00 */
[C---:B------:R-:W-:Y:S02]  /*183c0*/  IADD3 R8, P0, PT, R5.reuse, R150, RZ ;  /* 0x0000009605087210 */ /* 0x040fe40007f1e0ff */
[----:B------:R-:W-:Y:S01]  /*183d0*/  @!PT LDS RZ, [RZ] ;  /* 0x00000000fffff984 */ /* 0x000fe20000000800 */
[----:B------:R-:W-:Y:S01]  /*183e0*/  @!PT LDS RZ, [RZ] ;  /* 0x00000000fffff984 */ /* 0x000fe20000000800 */
[----:B------:R-:W-:Y:S01]  /*183f0*/  @!PT LDS RZ, [RZ] ;  /* 0x00000000fffff984 */ /* 0x000fe20000000800 */
[----:B------:R-:W-:Y:S02]  /*18400*/  @!P2 LDGSTS.E.BYPASS.LTC128B.128 [R161+0xb000], desc[UR6][R150.64+0x40] ;  /* 0x0b00004096a1afae */ /* 0x000fe4000b981a06 */
[C---:B------:R-:W-:Y:S01]  /*18410*/  IADD3 R6, P5, PT, R5.reuse, R8, RZ ;  /* 0x0000000805067210 */ /* 0x040fe20007fbe0ff */
[C---:B------:R-:W-:Y:S01]  /*18420*/  IMAD.X R9, R4.reuse, 0x1, R151, P0 ;  /* 0x0000000104097824 */ /* 0x040fe200000e0697 */
[----:B------:R-:W-:Y:S02]  /*18430*/  @P2 STS.128 [R161+0xb000], RZ ;  /* 0x00b000ffa1002388 */ /* 0x000fe40000000c00 */
[----:B------:R-:W-:Y:S01]  /*18440*/  IADD3 R12, P0, PT, R5, R6, RZ ;  /* 0x00000006050c7210 */ /* 0x000fe20007f1e0ff */
[C---:B------:R-:W-:Y:S01]  /*18450*/  IMAD.X R7, R4.reuse, 0x1, R9, P5 ;  /* 0x0000000104077824 */ /* 0x040fe200028e0609 */
[----:B------:R-:W-:Y:S01]  /*18460*/  @!PT LDS RZ, [RZ] ;  /* 0x00000000fffff984 */ /* 0x000fe20000000800 */
[----:B------:R-:W-:Y:S01]  /*18470*/  @!PT LDS RZ, [RZ] ;  /* 0x00000000fffff984 */ /* 0x000fe20000000800 */
[----:B------:R-:W-:Y:S01]  /*18480*/  @!PT LDS RZ, [RZ] ;  /* 0x00000000fffff984 */ /* 0x000fe20000000800 */
[----:B------:R-:W-:Y:S03]  /*18490*/  @!P1 LDGSTS.E.BYPASS.LTC128B.128 [R161+0xd000], desc[UR6][R150.64+0x80] ;  /* 0x0d00008096a19fae */ /* 0x000fe6000b981a06 */
[----:B------:R-:W-:Y:S01]  /*184a0*/  IMAD.X R13, R4, 0x1, R7, P0 ;  /* 0x00000001040d7824 */ /* 0x000fe200000e0607 */
[----:B------:R-:W-:Y:S01]  /*184b0*/  @P1 STS.128 [R161+0xd000], RZ ;  /* 0x00d000ffa1001388 */ /* 0x000fe20000000c00 */
[----:B------:R-:W-:Y:S03]  /*184c0*/  IMAD.MOV.U32 R4, RZ, RZ, 0x20 ;  /* 0x00000020ff047424 */ /* 0x000fe600078e00ff */
        /* <DEDUP_REMOVED lines=44> */
[----:B------:R-:W-:Y:S01]  /*18790*/  @P1 STS.128 [R161+0xe800], RZ ;  /* 0x00e800ffa1001388 */ /* 0x000fe20000000c00 */
[----:B------:R-:W3:Y:S03]  /*187a0*/  S2R R0, SR_TID.X ;  /* 0x0000000000007919 */ /* 0x000ee60000002100 */
[----:B------:R-:W-:Y:S04]  /*187b0*/  LDSM.16.M88.4 R124, [R146] ;  /* 0x00000000927c783b */ /* 0x000fe80000000200 */
[----:B-1----:R-:W5:Y:S04]  /*187c0*/  LDSM.16.M88.4 R8, [R145+0x3000] ;  /* 0x003000009108783b */ /* 0x002f680000000200 */
[----:B------:R-:W2:Y:S04]  /*187d0*/  LDSM.16.M88.4 R16, [R145+0x3400] ;  /* 0x003400009110783b */ /* 0x000ea80000000200 */
[----:B------:R-:W1:Y:S04]  /*187e0*/  LDSM.16.M88.4 R24, [R145+0x3800] ;  /* 0x003800009118783b */ /* 0x000e680000000200 */
[----:B------:R-:W4:Y:S04]  /*187f0*/  LDSM.16.M88.4 R32, [R145+0x3c00] ;  /* 0x003c00009120783b */ /* 0x000f280000000200 */
[----:B------:R-:W4:Y:S04]  /*18800*/  LDSM.16.M88.4 R40, [R145+0x4000] ;  /* 0x004000009128783b */ /* 0x000f280000000200 */
[----:B------:R-:W4:Y:S04]  /*18810*/  LDSM.16.M88.4 R48, [R145+0x4400] ;  /* 0x004400009130783b */ /* 0x000f280000000200 */
[----:B------:R-:W4:Y:S04]  /*18820*/  LDSM.16.M88.4 R56, [R145+0x4800] ;  /* 0x004800009138783b */ /* 0x000f280000000200 */
[----:B------:R-:W4:Y:S04]  /*18830*/  LDSM.16.M88.4 R64, [R145+0x4c00] ;  /* 0x004c00009140783b */ /* 0x000f280000000200 */
[----:B------:R-:W0:Y:S01]  /*18840*/  LDGDEPBAR ;  /* 0x00000000000079af */ /* 0x000e220000000000 */
[----:B---3--:R-:W-:Y:S04]  /*18850*/  LOP3.LUT P0, R169, R0, 0x4, RZ, 0xc0, !PT ;  /* 0x0000000400a97812 */ /* 0x008fe8000780c0ff */
[----:B------:R-:W-:Y:S02]  /*18860*/  SEL R4, R4, 0xffffffe0, !P0 ;  /* 0xffffffe004047807 */ /* 0x000fe40004000000 */
[----:B------:R-:W-:Y:S03]  /*18870*/  ISETP.NE.AND P0, PT, R165, 0x1, PT ;  /* 0x00000001a500780c */ /* 0x000fe60003f05270 */
[--C-:B------:R-:W-:Y:S02]  /*18880*/  IMAD.IADD R2, R146, 0x1, R4.reuse ;  /* 0x0000000192027824 */ /* 0x100fe400078e0204 */
[----:B------:R-:W-:Y:S02]  /*18890*/  IMAD.IADD R0, R145, 0x1, R4 ;  /* 0x0000000191007824 */ /* 0x000fe400078e0204 */
[C---:B-----5:R-:W-:Y:S01]  /*188a0*/  HMMA.16816.F32 R4, R124.reuse, R8, RZ ;  /* 0x000000087c04723c */ /* 0x060fe200000018ff */
[----:B------:R-:W-:Y:S04]  /*188b0*/  LDSM.16.M88.4 R128, [R2] ;  /* 0x000000000280783b */ /* 0x000fe80000000200 */
[----:B------:R-:W3:Y:S03]  /*188c0*/  LDSM.16.M88.4 R132, [R0+0x3000] ;  /* 0x003000000084783b */ /* 0x000ee60000000200 */
[C---:B------:R-:W-:Y:S01]  /*188d0*/  HMMA.16816.F32 R8, R124.reuse, R10, RZ ;  /* 0x0000000a7c08723c */ /* 0x040fe200000018ff */
[----:B------:R-:W5:Y:S04]  /*188e0*/  LDSM.16.M88.4 R136, [R0+0x3400] ;  /* 0x003400000088783b */ /* 0x000f680000000200 */
[----:B------:R-:W-:Y:S03]  /*188f0*/  LDSM.16.M88.4 R140, [R0+0x8c00] ;  /* 0x008c0000008c783b */ /* 0x000fe60000000200 */
[C---:B--2---:R-:W-:Y:S08]  /*18900*/  HMMA.16816.F32 R12, R124.reuse, R16, RZ ;  /* 0x000000107c0c723c */ /* 0x044ff000000018ff */
[C---:B------:R-:W-:Y:S08]  /*18910*/  HMMA.16816.F32 R16, R124.reuse, R18, RZ ;  /* 0x000000127c10723c */ /* 0x040ff000000018ff */
[C---:B-1----:R-:W-:Y:S08]  /*18920*/  HMMA.16816.F32 R20, R124.reuse, R24, RZ ;  /* 0x000000187c14723c */ /* 0x042ff000000018ff */
        /* <DEDUP_REMOVED lines=35> */
[----:B------:R-:W2:Y:S04]  /*18b60*/  LDSM.16.M88.4 R128, [R145+0x5400] ;  /* 0x005400009180783b */ /* 0x000ea80000000200 */
[----:B------:R-:W-:Y:S03]  /*18b70*/  LDSM.16.M88.4 R136, [R145+0x5c00] ;  /* 0x005c00009188783b */ /* 0x000fe60000000200 */
        /* <DEDUP_REMOVED lines=175> */
.L_x_2048:
        /* <DEDUP_REMOVED lines=72> */
.L_x_2047:
        /* <DEDUP_REMOVED lines=22> */
[C---:B------:R-:W-:Y:S01]  /*19c50*/  IADD3 R2, PT, PT, R164.reuse, -0x1f, RZ ;  /* 0xffffffe1a4027810 */ /* 0x040fe20007ffe0ff */
        /* <DEDUP_REMOVED lines=35> */
[C---:B------:R-:W-:Y:S01]  /*19e90*/  FFMA.FTZ R16, R3.reuse, R125, R16 ;  /* 0x0000007d03107223 */ /* 0x040fe20000010010 */
[----:B------:R-:W-:Y:S01]  /*19ea0*/  I2FP.F32.U32 R127, R127 ;  /* 0x0000007f007f7245 */ /* 0x000fe20000201000 */
[C---:B------:R-:W-:Y:S01]  /*19eb0*/  FFMA.FTZ R18, R3.reuse, R125, R18 ;  /* 0x0000007d03127223 */ /* 0x040fe20000010012 */
[C---:B------:R-:W-:Y:S01]  /*19ec0*/  IADD3 R120, PT, PT, R164.reuse, 0x21, RZ ;  /* 0x00000021a4787810 */ /* 0x040fe20007ffe0ff */
[CC--:B------:R-:W-:Y:S01]  /*19ed0*/  FFMA.FTZ R45, R3.reuse, R2.reuse, R45 ;  /* 0x00000002032d7223 */ /* 0x0c0fe2000001002d */
[C---:B------:R-:W-:Y:S01]  /*19ee0*/  IADD3 R125, PT, PT, R164.reuse, -0x18, RZ ;  /* 0xffffffe8a47d7810 */ /* 0x040fe20007ffe0ff */
[C---:B------:R-:W-:Y:S01]  /*19ef0*/  FFMA.FTZ R47, R3.reuse, R2, R47 ;  /* 0x00000002032f7223 */ /* 0x040fe2000001002f */
[C---:B------:R-:W-:Y:S01]  /*19f00*/  IADD3 R2, PT, PT, R164.reuse, 0x20, RZ ;  /* 0x00000020a4027810 */ /* 0x040fe20007ffe0ff */
[CC--:B------:R-:W-:Y:S01]  /*19f10*/  FFMA.FTZ R49, R3.reuse, R0.reuse, R49 ;  /* 0x0000000003317223 */ /* 0x0c0fe20000010031 */
[C---:B------:R-:W-:Y:S01]  /*19f20*/  FFMA.FTZ R51, R3.reuse, R0, R51 ;  /* 0x0000000003337223 */ /* 0x040fe20000010033 */
[CC--:B------:R-:W-:Y:S01]  /*19f30*/  FFMA.FTZ R12, R3.reuse, R127.reuse, R12 ;  /* 0x0000007f030c7223 */ /* 0x0c0fe2000001000c */
[C---:B------:R-:W-:Y:S01]  /*19f40*/  FFMA.FTZ R14, R3.reuse, R127, R14 ;  /* 0x0000007f030e7223 */ /* 0x040fe2000001000e */
[----:B------:R-:W-:Y:S02]  /*19f50*/  I2FP.F32.U32 R0, R120 ;  /* 0x0000007800007245 */ /* 0x000fe40000201000 */
[----:B------:R-:W-:Y:S02]  /*19f60*/  I2FP.F32.U32 R125, R125 ;  /* 0x0000007d007d7245 */ /* 0x000fe40000201000 */
[----:B------:R-:W-:Y:S01]  /*19f70*/  IADD3 R127, PT, PT, R164, -0x20, RZ ;  /* 0xffffffe0a47f7810 */ /* 0x000fe20007ffe0ff */
[----:B------:R-:W-:Y:S01]  /*19f80*/  FFMA.FTZ R55, R3, R0, R55 ;  /* 0x0000000003377223 */ /* 0x000fe20000010037 */
[----:B------:R-:W-:Y:S01]  /*19f90*/  FMNMX3.FTZ R120, R123, R6, R7, !PT ;  /* 0x000000067b787276 */ /* 0x000fe20007810007 */
[CC--:B------:R-:W-:Y:S01]  /*19fa0*/  FFMA.FTZ R24, R3.reuse, R125.reuse, R24 ;  /* 0x0000007d03187223 */ /* 0x0c0fe20000010018 */
[----:B------:R-:W-:Y:S01]  /*19fb0*/  I2FP.F32.U32 R2, R2 ;  /* 0x0000000200027245 */ /* 0x000fe20000201000 */
[C---:B------:R-:W-:Y:S01]  /*19fc0*/  FFMA.FTZ R26, R3.reuse, R125, R26 ;  /* 0x0000007d031a7223 */ /* 0x040fe2000001001a */
[----:B------:R-:W-:Y:S01]  /*19fd0*/  I2FP.F32.U32 R127, R127 ;  /* 0x0000007f007f7245 */ /* 0x000fe20000201000 */
[C---:B------:R-:W-:Y:S01]  /*19fe0*/  FFMA.FTZ R53, R3.reuse, R0, R53 ;  /* 0x0000000003357223 */ /* 0x040fe20000010035 */
[----:B------:R-:W-:Y:S01]  /*19ff0*/  FMNMX3.FTZ R120, R120, R10, R11, !PT ;  /* 0x0000000a78787276 */ /* 0x000fe2000781000b */
[CC--:B------:R-:W-:Y:S01]  /*1a000*/  FFMA.FTZ R52, R3.reuse, R2.reuse, R52 ;  /* 0x0000000203347223 */ /* 0x0c0fe20000010034 */
[----:B------:R-:W-:Y:S01]  /*1a010*/  IADD3 R125, PT, PT, R164, -0x8, RZ ;  /* 0xfffffff8a47d7810 */ /* 0x000fe20007ffe0ff */
[C---:B------:R-:W-:Y:S01]  /*1a020*/  FFMA.FTZ R54, R3.reuse, R2, R54 ;  /* 0x0000000203367223 */ /* 0x040fe20000010036 */
[----:B------:R-:W-:Y:S01]  /*1a030*/  FMNMX3.FTZ R2, R120, R14, R15, !PT ;  /* 0x0000000e78027276 */ /* 0x000fe2000781000f */
[CC--:B------:R-:W-:Y:S01]  /*1a040*/  FFMA.FTZ R20, R3.reuse, R127.reuse, R20 ;  /* 0x0000007f03147223 */ /* 0x0c0fe20000010014 */
[C---:B------:R-:W-:Y:S01]  /*1a050*/  FFMA.FTZ R22, R3.reuse, R127, R22 ;  /* 0x0000007f03167223 */ /* 0x040fe20000010016 */
[----:B------:R-:W-:Y:S02]  /*1a060*/  I2FP.F32.U32 R125, R125 ;  /* 0x0000007d007d7245 */ /* 0x000fe40000201000 */
[----:B------:R-:W-:Y:S02]  /*1a070*/  IADD3 R127, PT, PT, R164, -0x10, RZ ;  /* 0xfffffff0a47f7810 */ /* 0x000fe40007ffe0ff */
[----:B------:R-:W-:Y:S01]  /*1a080*/  FMNMX3.FTZ R2, R2, R18, R19, !PT ;  /* 0x0000001202027276 */ /* 0x000fe20007810013 */
[-C--:B------:R-:W-:Y:S01]  /*1a090*/  FFMA.FTZ R32, R3, R125.reuse, R32 ;  /* 0x0000007d03207223 */ /* 0x080fe20000010020 */
[----:B------:R-:W-:Y:S01]  /*1a0a0*/  FMNMX3.FTZ R122, R121, R4, R5, !PT ;  /* 0x00000004797a7276 */ /* 0x000fe20007810005 */
[C---:B------:R-:W-:Y:S01]  /*1a0b0*/  FFMA.FTZ R34, R3.reuse, R125, R34 ;  /* 0x0000007d03227223 */ /* 0x040fe20000010022 */
[----:B------:R-:W-:Y:S02]  /*1a0c0*/  I2FP.F32.U32 R127, R127 ;  /* 0x0000007f007f7245 */ /* 0x000fe40000201000 */
[----:B------:R-:W-:Y:S02]  /*1a0d0*/  FMNMX3.FTZ R2, R2, R22, R23, !PT ;  /* 0x0000001602027276 */ /* 0x000fe40007810017 */
[----:B------:R-:W-:Y:S01]  /*1a0e0*/  FMNMX3.FTZ R122, R122, R8, R9, !PT ;  /* 0x000000087a7a7276 */ /* 0x000fe20007810009 */
[CC--:B------:R-:W-:Y:S01]  /*1a0f0*/  FFMA.FTZ R30, R3.reuse, R127.reuse, R30 ;  /* 0x0000007f031e7223 */ /* 0x0c0fe2000001001e */
[----:B------:R-:W-:Y:S01]  /*1a100*/  IADD3 R125, PT, PT, R164, 0x8, RZ ;  /* 0x00000008a47d7810 */ /* 0x000fe20007ffe0ff */
[C---:B------:R-:W-:Y:S01]  /*1a110*/  FFMA.FTZ R28, R3.reuse, R127, R28 ;  /* 0x0000007f031c7223 */ /* 0x040fe2000001001c */
[----:B------:R-:W-:Y:S02]  /*1a120*/  FMNMX3.FTZ R2, R2, R26, R27, !PT ;  /* 0x0000001a02027276 */ /* 0x000fe4000781001b */
[----:B------:R-:W-:Y:S02]  /*1a130*/  I2FP.F32.U32 R125, R125 ;  /* 0x0000007d007d7245 */ /* 0x000fe40000201000 */
[----:B------:R-:W-:Y:S02]  /*1a140*/  FMNMX3.FTZ R122, R122, R12, R13, !PT ;  /* 0x0000000c7a7a7276 */ /* 0x000fe4000781000d */
[----:B------:R-:W-:Y:S01]  /*1a150*/  IADD3 R0, PT, PT, R164, 0x29, RZ ;  /* 0x00000029a4007810 */ /* 0x000fe20007ffe0ff */
[CC--:B------:R-:W-:Y:S01]  /*1a160*/  FFMA.FTZ R40, R3.reuse, R125.reuse, R40 ;  /* 0x0000007d03287223 */ /* 0x0c0fe20000010028 */
[----:B------:R-:W-:Y:S01]  /*1a170*/  FMNMX3.FTZ R2, R2, R30, R31, !PT ;  /* 0x0000001e02027276 */ /* 0x000fe2000781001f */
[C---:B------:R-:W-:Y:S01]  /*1a180*/  FFMA.FTZ R42, R3.reuse, R125, R42 ;  /* 0x0000007d032a7223 */ /* 0x040fe2000001002a */
[----:B------:R-:W-:Y:S02]  /*1a190*/  FMNMX3.FTZ R120, R122, R16, R17, !PT ;  /* 0x000000107a787276 */ /* 0x000fe40007810011 */
[----:B------:R-:W-:Y:S02]  /*1a1a0*/  I2FP.F32.U32 R0, R0 ;  /* 0x0000000000007245 */ /* 0x000fe40000201000 */
[C---:B------:R-:W-:Y:S02]  /*1a1b0*/  IADD3 R127, PT, PT, R164.reuse, 0x10, RZ ;  /* 0x00000010a47f7810 */ /* 0x040fe40007ffe0ff */
[----:B------:R-:W-:Y:S01]  /*1a1c0*/  IADD3 R125, PT, PT, R164, 0x18, RZ ;  /* 0x00000018a47d7810 */ /* 0x000fe20007ffe0ff */
[C---:B------:R-:W-:Y:S01]  /*1a1d0*/  FFMA.FTZ R57, R3.reuse, R0, R57 ;  /* 0x0000000003397223 */ /* 0x040fe20000010039 */
[----:B------:R-:W-:Y:S01]  /*1a1e0*/  FMNMX3.FTZ R120, R120, R20, R21, !PT ;  /* 0x0000001478787276 */ /* 0x000fe20007810015 */
[C---:B------:R-:W-:Y:S01]  /*1a1f0*/  FFMA.FTZ R59, R3.reuse, R0, R59 ;  /* 0x00000000033b7223 */ /* 0x040fe2000001003b */
[----:B------:R-:W-:Y:S02]  /*1a200*/  FMNMX3.FTZ R2, R2, R34, R35, !PT ;  /* 0x0000002202027276 */ /* 0x000fe40007810023 */
[----:B------:R-:W-:Y:S02]  /*1a210*/  I2FP.F32.U32 R127, R127 ;  /* 0x0000007f007f7245 */ /* 0x000fe40000201000 */
[----:B------:R-:W-:Y:S02]  /*1a220*/  I2FP.F32.U32 R125, R125 ;  /* 0x0000007d007d7245 */ /* 0x000fe40000201000 */
[----:B------:R-:W-:Y:S01]  /*1a230*/  FMNMX3.FTZ R120, R120, R24, R25, !PT ;  /* 0x0000001878787276 */ /* 0x000fe20007810019 */
[C---:B------:R-:W-:Y:S01]  /*1a240*/  FFMA.FTZ R46, R3.reuse, R127, R46 ;  /* 0x0000007f032e7223 */ /* 0x040fe2000001002e */
[----:B------:R-:W-:Y:S01]  /*1a250*/  FMNMX3.FTZ R0, R2, R38, R39, !PT ;  /* 0x0000002602007276 */ /* 0x000fe20007810027 */
[CC--:B------:R-:W-:Y:S01]  /*1a260*/  FFMA.FTZ R48, R3.reuse, R125.reuse, R48 ;  /* 0x0000007d03307223 */ /* 0x0c0fe20000010030 */
[----:B------:R-:W-:Y:S01]  /*1a270*/  IADD3 R122, PT, PT, R164, 0x28, RZ ;  /* 0x00000028a47a7810 */ /* 0x000fe20007ffe0ff */
[C---:B------:R-:W-:Y:S01]  /*1a280*/  FFMA.FTZ R50, R3.reuse, R125, R50 ;  /* 0x0000007d03327223 */ /* 0x040fe20000010032 */
[----:B------:R-:W-:Y:S01]  /*1a290*/  FMNMX3.FTZ R120, R120, R28, R29, !PT ;  /* 0x0000001c78787276 */ /* 0x000fe2000781001d */
[C---:B------:R-:W-:Y:S01]  /*1a2a0*/  FFMA.FTZ R44, R3.reuse, R127, R44 ;  /* 0x0000007f032c7223 */ /* 0x040fe2000001002c */
[----:B------:R-:W-:Y:S02]  /*1a2b0*/  FMNMX3.FTZ R0, R0, R42, R43, !PT ;  /* 0x0000002a00007276 */ /* 0x000fe4000781002b */
[----:B------:R-:W-:Y:S02]  /*1a2c0*/  I2FP.F32.U32 R122, R122 ;  /* 0x0000007a007a7245 */ /* 0x000fe40000201000 */
[----:B------:R-:W-:Y:S02]  /*1a2d0*/  IADD3 R125, PT, PT, R164, 0x30, RZ ;  /* 0x00000030a47d7810 */ /* 0x000fe40007ffe0ff */
[----:B------:R-:W-:Y:S01]  /*1a2e0*/  FMNMX3.FTZ R120, R120, R32, R33, !PT ;  /* 0x0000002078787276 */ /* 0x000fe20007810021 */
[CC--:B------:R-:W-:Y:S01]  /*1a2f0*/  FFMA.FTZ R56, R3.reuse, R122.reuse, R56 ;  /* 0x0000007a03387223 */ /* 0x0c0fe20000010038 */
        /* <DEDUP_REMOVED lines=31> */
[----:B------:R-:W-:Y:S02]  /*1a4f0*/  FMNMX3.FTZ R120, R120, R60, R61, !PT ;  /* 0x0000003c78787276 */ /* 0x000fe4000781003d */
[----:B------:R-:W-:Y:S02]  /*1a500*/  IADD3 R164, PT, PT, R164, -0x80, RZ ;  /* 0xffffff80a4a47810 */ /* 0x000fe40007ffe0ff */
[----:B------:R-:W-:Y:S05]  /*1a510*/  FMNMX3.FTZ R122, R120, R64, R65, !PT ;  /* 0x00000040787a7276 */ /* 0x000fea0007810041 */
        /* <DEDUP_REMOVED lines=9> */
[C---:B------:R-:W-:Y:S01]  /*1a5b0*/  FSETP.NEU.FTZ.AND P1, PT, R2.reuse, -INF , PT ;  /* 0xff8000000200780b */ /* 0x040fe20003f3d000 */
[----:B------:R-:W-:Y:S01]  /*1a5c0*/  FADD.FTZ R120, -R2, R121 ;  /* 0x0000007902787221 */ /* 0x000fe20000010100 */
[C---:B------:R-:W-:Y:S01]  /*1a5d0*/  FADD.FTZ R122, -R0.reuse, R123 ;  /* 0x0000007b007a7221 */ /* 0x040fe20000010100 */
[C---:B------:R-:W-:Y:S01]  /*1a5e0*/  FMUL.FTZ R123, R0.reuse, UR4 ;  /* 0x00000004007b7c20 */ /* 0x040fe20008410000 */
[----:B------:R-:W-:Y:S01]  /*1a5f0*/  FSETP.NEU.FTZ.AND P0, PT, R0, -INF , PT ;  /* 0xff8000000000780b */ /* 0x000fe20003f1d000 */
[----:B------:R-:W-:Y:S01]  /*1a600*/  FMUL.FTZ R121, R120, UR4 ;  /* 0x0000000478797c20 */ /* 0x000fe20008410000 */
[----:B------:R-:W-:Y:S01]  /*1a610*/  FSEL R140, R140, RZ, P1 ;  /* 0x000000ff8c8c7208 */ /* 0x000fe20000800000 */
[----:B------:R-:W-:Y:S01]  /*1a620*/  FMUL.FTZ R120, R122, UR4 ;  /* 0x000000047a787c20 */ /* 0x000fe20008410000 */
[----:B------:R-:W-:Y:S02]  /*1a630*/  FSEL R123, R123, RZ, P0 ;  /* 0x000000ff7b7b7208 */ /* 0x000fe40000000000 */
[----:B------:R-:W-:Y:S01]  /*1a640*/  ISETP.NE.AND P0, PT, R169, RZ, PT ;  /* 0x000000ffa900720c */ /* 0x000fe20003f05270 */
[--C-:B------:R-:W-:Y:S01]  /*1a650*/  FFMA.FTZ R138, R8, UR4, -R140.reuse ;  /* 0x00000004088a7c23 */ /* 0x100fe2000801088c */
[----:B------:R-:W-:Y:S01]  /*1a660*/  MOV R122, R162 ;  /* 0x000000a2007a7202 */ /* 0x000fe20000000f00 */
        /* <DEDUP_REMOVED lines=10> */
[----:B------:R-:W-:Y:S07]  /*1a710*/  @P0 IADD3 R122, PT, PT, R160, -0x20, RZ ;  /* 0xffffffe0a07a0810 */ /* 0x000fee0007ffe0ff */
[----:B------:R-:W3:Y:S01]  /*1a720*/  MUFU.EX2 R120, R120 ;  /* 0x0000007800787308 */ /* 0x000ee20000000800 */
[--C-:B------:R-:W-:Y:S01]  /*1a730*/  FFMA.FTZ R176, R30, UR4, -R123.reuse ;  /* 0x000000041eb07c23 */ /* 0x100fe2000801087b */
[--C-:B------:R-:W-:Y:S01]  /*1a740*/  FFMA.FTZ R175, R31, UR4, -R123.reuse ;  /* 0x000000041faf7c23 */ /* 0x100fe2000801087b */
[--C-:B------:R-:W-:Y:S01]  /*1a750*/  FFMA.FTZ R174, R32, UR4, -R140.reuse ;  /* 0x0000000420ae7c23 */ /* 0x100fe2000801088c */
[----:B------:R-:W4:Y:S06]  /*1a760*/  LDSM.16.MT88.4 R128, [R122] ;  /* 0x000000007a80783b */ /* 0x000f2c0000004200 */
        /* <DEDUP_REMOVED lines=15> */
[----:B------:R-:W3:Y:S07]  /*1a860*/  LDSM.16.MT88.4 R108, [R144+0xb000] ;  /* 0x00b00000906c783b */ /* 0x000eee0000004200 */
[----:B------:R-:W-:Y:S01]  /*1a870*/  MUFU.EX2 R138, R138 ;  /* 0x0000008a008a7308 */ /* 0x000fe20000000800 */
[----:B------:R-:W-:Y:S01]  /*1a880*/  FMUL.FTZ R68, R121, R68 ;  /* 0x0000004479447220 */ /* 0x000fe20000410000 */
[----:B-----5:R-:W-:Y:S01]  /*1a890*/  F2FP.F16.F32.PACK_AB R112, R149, R180 ;  /* 0x000000b49570723e */ /* 0x020fe200000000ff */
[C---:B------:R-:W-:Y:S07]  /*1a8a0*/  FMUL.FTZ R69, R121.reuse, R69 ;  /* 0x0000004579457220 */ /* 0x040fee0000410000 */
[----:B------:R-:W5:Y:S01]  /*1a8b0*/  MUFU.EX2 R133, R133 ;  /* 0x0000008500857308 */ /* 0x000f620000000800 */
        /* <DEDUP_REMOVED lines=22> */
[----:B------:R-:W-:Y:S01]  /*1aa20*/  LDSM.16.MT88.4 R28, [R144+0xdc00] ;  /* 0x00dc0000901c783b */ /* 0x000fe20000004200 */
[--C-:B------:R-:W-:Y:S01]  /*1aa30*/  FFMA.FTZ R177, R40, UR4, -R140.reuse ;  /* 0x0000000428b17c23 */ /* 0x100fe2000801088c */
[--C-:B------:R-:W-:Y:S01]  /*1aa40*/  FFMA.FTZ R42, R42, UR4, -R123.reuse ;  /* 0x000000042a2a7c23 */ /* 0x100fe2000801087b */
        /* <DEDUP_REMOVED lines=20> */
[--C-:B------:R-:W-:Y:S01]  /*1ab90*/  FFMA.FTZ R172, R12, UR4, -R140.reuse ;  /* 0x000000040cac7c23 */ /* 0x100fe2000801088c */
[----:B------:R-:W-:Y:S01]  /*1aba0*/  FMUL.FTZ R12, R121, R104 ;  /* 0x00000068790c7220 */ /* 0x000fe20000410000 */
[----:B------:R-:W-:Y:S01]  /*1abb0*/  FFMA.FTZ R143, R13, UR4, -R140 ;  /* 0x000000040d8f7c23 */ /* 0x000fe2000801088c */
[C---:B------:R-:W-:Y:S01]  /*1abc0*/  HMMA.16816.F32 R72, R112.reuse, R130, R72 ;  /* 0x000000827048723c */ /* 0x040fe20000001848 */
[----:B------:R-:W2:Y:S03]  /*1abd0*/  LDSM.16.MT88.4 R128, [R144+0xd000] ;  /* 0x00d000009080783b */ /* 0x000ea60000004200 */
[----:B------:R-:W-:Y:S01]  /*1abe0*/  MUFU.EX2 R169, R169 ;  /* 0x000000a900a97308 */ /* 0x000fe20000000800 */
[----:B------:R-:W-:Y:S01]  /*1abf0*/  FMUL.FTZ R13, R121, R105 ;  /* 0x00000069790d7220 */ /* 0x000fe20000410000 */
[--C-:B------:R-:W-:Y:S01]  /*1ac00*/  FFMA.FTZ R170, R14, UR4, -R123.reuse ;  /* 0x000000040eaa7c23 */ /* 0x100fe2000801087b */
[C---:B------:R-:W-:Y:S01]  /*1ac10*/  FMUL.FTZ R14, R120.reuse, R106 ;  /* 0x0000006a780e7220 */ /* 0x040fe20000410000 */
[----:B------:R-:W-:Y:S01]  /*1ac20*/  FFMA.FTZ R137, R15, UR4, -R123 ;  /* 0x000000040f897c23 */ /* 0x000fe2000801087b */
[C---:B------:R-:W-:Y:S01]  /*1ac30*/  FMUL.FTZ R15, R120.reuse, R107 ;  /* 0x0000006b780f7220 */ /* 0x040fe20000410000 */
[C---:B---3--:R-:W-:Y:S01]  /*1ac40*/  HMMA.16816.F32 R76, R112.reuse, R108, R76 ;  /* 0x0000006c704c723c */ /* 0x048fe2000000184c */
[----:B------:R-:W-:Y:S03]  /*1ac50*/  LDSM.16.MT88.4 R104, [R144+0xb400] ;  /* 0x00b400009068783b */ /* 0x000fe60000004200 */
[----:B------:R-:W-:Y:S01]  /*1ac60*/  MUFU.EX2 R172, R172 ;  /* 0x000000ac00ac7308 */ /* 0x000fe20000000800 */
[C---:B------:R-:W-:Y:S01]  /*1ac70*/  FMUL.FTZ R100, R121.reuse, R100 ;  /* 0x0000006479647220 */ /* 0x040fe20000410000 */
[C---:B------:R-:W-:Y:S01]  /*1ac80*/  FMUL.FTZ R101, R121.reuse, R101 ;  /* 0x0000006579657220 */ /* 0x040fe20000410000 */
[C---:B------:R-:W-:Y:S01]  /*1ac90*/  FMUL.FTZ R102, R120.reuse, R102 ;  /* 0x0000006678667220 */ /* 0x040fe20000410000 */
[----:B------:R-:W-:Y:S01]  /*1aca0*/  FMUL.FTZ R103, R120, R103 ;  /* 0x0000006778677220 */ /* 0x000fe20000410000 */
[----:B------:R-:W-:Y:S01]  /*1acb0*/  FFMA.FTZ R180, R121, R168, R180 ;  /* 0x000000a879b47223 */ /* 0x000fe200000100b4 */
[C---:B------:R-:W-:Y:S01]  /*1acc0*/  HMMA.16816.F32 R80, R112.reuse, R110, R80 ;  /* 0x0000006e7050723c */ /* 0x040fe20000001850 */
[----:B------:R-:W3:Y:S03]  /*1acd0*/  LDSM.16.MT88.4 R108, [R122+0x4000] ;  /* 0x004000007a6c783b */ /* 0x000ee60000004200 */
[----:B------:R-:W4:Y:S01]  /*1ace0*/  MUFU.EX2 R143, R143 ;  /* 0x0000008f008f7308 */ /* 0x000f220000000800 */
[--C-:B------:R-:W-:Y:S01]  /*1acf0*/  FFMA.FTZ R121, R36, UR4, -R140.reuse ;  /* 0x0000000424797c23 */ /* 0x100fe2000801088c */
[--C-:B------:R-:W-:Y:S01]  /*1ad00*/  FFMA.FTZ R168, R37, UR4, -R140.reuse ;  /* 0x0000000425a87c23 */ /* 0x100fe2000801088c */
[----:B------:R-:W-:Y:S01]  /*1ad10*/  FFMA.FTZ R171, R120, R167, R171 ;  /* 0x000000a778ab7223 */ /* 0x000fe200000100ab */
[--C-:B------:R-:W-:Y:S06]  /*1ad20*/  FFMA.FTZ R120, R43, UR4, -R123.reuse ;  /* 0x000000042b787c23 */ /* 0x100fec000801087b */
[----:B------:R5:W-:Y:S01]  /*1ad30*/  MUFU.EX2 R167, R42 ;  /* 0x0000002a00a77308 */ /* 0x000be20000000800 */
[----:B------:R-:W-:Y:S01]  /*1ad40*/  FFMA.FTZ R182, R41, UR4, -R140 ;  /* 0x0000000429b67c23 */ /* 0x000fe2000801088c */
[C---:B-1----:R-:W-:Y:S01]  /*1ad50*/  HMMA.16816.F32 R84, R112.reuse, R124, R84 ;  /* 0x0000007c7054723c */ /* 0x042fe20000001854 */
[----:B------:R-:W-:Y:S07]  /*1ad60*/  LDSM.16.MT88.4 R36, [R144+0xe400] ;  /* 0x00e400009024783b */ /* 0x000fee0000004200 */
[----:B------:R-:W-:Y:S01]  /*1ad70*/  MUFU.EX2 R121, R121 ;  /* 0x0000007900797308 */ /* 0x000fe20000000800 */
[----:B------:R-:W-:Y:S01]  /*1ad80*/  FADD.FTZ R41, R149, R180 ;  /* 0x000000b495297221 */ /* 0x000fe20000010000 */
[--C-:B------:R-:W-:Y:S01]  /*1ad90*/  FFMA.FTZ R139, R16, UR4, -R140.reuse ;  /* 0x00000004108b7c23 */ /* 0x100fe2000801088c */
[--C-:B------:R-:W-:Y:S01]  /*1ada0*/  FFMA.FTZ R134, R17, UR4, -R140.reuse ;  /* 0x0000000411867c23 */ /* 0x100fe2000801088c */
[----:B------:R-:W-:Y:S01]  /*1adb0*/  FFMA.FTZ R136, R18, UR4, -R123 ;  /* 0x0000000412887c23 */ /* 0x000fe2000801087b */
[----:B------:R-:W-:Y:S01]  /*1adc0*/  FADD.FTZ R138, R138, R41 ;  /* 0x000000298a8a7221 */ /* 0x000fe20000010000 */
[C---:B------:R-:W-:Y:S01]  /*1add0*/  HMMA.16816.F32 R88, R112.reuse, R126, R88 ;  /* 0x0000007e7058723c */ /* 0x040fe20000001858 */
[----:B------:R-:W1:Y:S03]  /*1ade0*/  LDSM.16.MT88.4 R124, [R144+0x9400] ;  /* 0x00940000907c783b */ /* 0x000e660000004200 */
[----:B------:R-:W-:Y:S01]  /*1adf0*/  MUFU.EX2 R170, R170 ;  /* 0x000000aa00aa7308 */ /* 0x000fe20000000800 */
[----:B----4-:R-:W-:Y:S01]  /*1ae00*/  F2FP.F16.F32.PACK_AB R16, R143, R172 ;  /* 0x000000ac8f10723e */ /* 0x010fe200000000ff */
[--C-:B------:R-:W-:Y:S01]  /*1ae10*/  FFMA.FTZ R135, R19, UR4, -R123.reuse ;  /* 0x0000000413877c23 */ /* 0x100fe2000801087b */
[--C-:B------:R-:W-:Y:S07]  /*1ae20*/  FFMA.FTZ R58, R58, UR4, -R123.reuse ;  /* 0x000000043a3a7c23 */ /* 0x100fee000801087b */
[----:B------:R-:W4:Y:S01]  /*1ae30*/  MUFU.EX2 R137, R137 ;  /* 0x0000008900897308 */ /* 0x000f220000000800 */
[--C-:B------:R-:W-:Y:S01]  /*1ae40*/  FFMA.FTZ R149, R47, UR4, -R123.reuse ;  /* 0x000000042f957c23 */ /* 0x100fe2000801087b */
[C---:B--2---:R-:W-:Y:S01]  /*1ae50*/  HMMA.16816.F32 R92, R112.reuse, R128, R92 ;  /* 0x00000080705c723c */ /* 0x044fe2000000185c */
[----:B-----5:R-:W-:Y:S07]  /*1ae60*/  LDSM.16.MT88.4 R40, [R144+0xe800] ;  /* 0x00e800009028783b */ /* 0x020fee0000004200 */
[----:B------:R-:W-:Y:S01]  /*1ae70*/  MUFU.EX2 R139, R139 ;  /* 0x0000008b008b7308 */ /* 0x000fe20000000800 */
[--C-:B------:R-:W-:Y:S01]  /*1ae80*/  FFMA.FTZ R47, R48, UR4, -R140.reuse ;  /* 0x00000004302f7c23 */ /* 0x100fe2000801088c */
[--C-:B------:R-:W-:Y:S01]  /*1ae90*/  FFMA.FTZ R48, R49, UR4, -R140.reuse ;  /* 0x0000000431307c23 */ /* 0x100fe2000801088c */
[--C-:B------:R-:W-:Y:S07]  /*1aea0*/  FFMA.FTZ R49, R50, UR4, -R123.reuse ;  /* 0x0000000432317c23 */ /* 0x100fee000801087b */
[----:B------:R-:W-:Y:S01]  /*1aeb0*/  MUFU.EX2 R58, R58 ;  /* 0x0000003a003a7308 */ /* 0x000fe20000000800 */
[--C-:B------:R-:W-:Y:S01]  /*1aec0*/  FFMA.FTZ R44, R44, UR4, -R140.reuse ;  /* 0x000000042c2c7c23 */ /* 0x100fe2000801088c */
[C---:B------:R-:W-:Y:S01]  /*1aed0*/  HMMA.16816.F32 R96, R112.reuse, R130, R96 ;  /* 0x000000827060723c */ /* 0x040fe20000001860 */
[----:B------:R-:W2:Y:S07]  /*1aee0*/  LDSM.16.MT88.4 R128, [R122+0x400] ;  /* 0x000400007a80783b */ /* 0x000eae0000004200 */
[----:B------:R-:W5:Y:S01]  /*1aef0*/  MUFU.EX2 R134, R134 ;  /* 0x0000008600867308 */ /* 0x000f620000000800 */
[--C-:B------:R-:W-:Y:S01]  /*1af00*/  FFMA.FTZ R45, R45, UR4, -R140.reuse ;  /* 0x000000042d2d7c23 */ /* 0x100fe2000801088c */
[----:B----4-:R-:W-:Y:S01]  /*1af10*/  F2FP.F16.F32.PACK_AB R17, R137, R170 ;  /* 0x000000aa8911723e */ /* 0x010fe200000000ff */
[--C-:B------:R-:W-:Y:S07]  /*1af20*/  FFMA.FTZ R46, R46, UR4, -R123.reuse ;  /* 0x000000042e2e7c23 */ /* 0x100fee000801087b */
[----:B------:R-:W-:Y:S01]  /*1af30*/  MUFU.EX2 R136, R136 ;  /* 0x0000008800887308 */ /* 0x000fe20000000800 */
[--C-:B------:R-:W-:Y:S01]  /*1af40*/  FFMA.FTZ R50, R51, UR4, -R123.reuse ;  /* 0x0000000433327c23 */ /* 0x100fe2000801087b */
[C---:B---3--:R-:W-:Y:S08]  /*1af50*/  HMMA.16816.F32 R100, R112.reuse, R108, R100 ;  /* 0x0000006c7064723c */ /* 0x048ff00000001864 */
[----:B------:R-:W3:Y:S01]  /*1af60*/  MUFU.EX2 R135, R135 ;  /* 0x0000008700877308 */ /* 0x000ee20000000800 */
[--C-:B------:R-:W-:Y:S01]  /*1af70*/  FFMA.FTZ R51, R52, UR4, -R140.reuse ;  /* 0x0000000434337c23 */ /* 0x100fe2000801088c */
[--C-:B------:R-:W-:Y:S01]  /*1af80*/  FFMA.FTZ R52, R53, UR4, -R140.reuse ;  /* 0x0000000435347c23 */ /* 0x100fe2000801088c */
[--C-:B------:R-:W-:Y:S07]  /*1af90*/  FFMA.FTZ R53, R54, UR4, -R123.reuse ;  /* 0x0000000436357c23 */ /* 0x100fee000801087b */
[----:B------:R-:W-:Y:S01]  /*1afa0*/  MUFU.EX2 R173, R173 ;  /* 0x000000ad00ad7308 */ /* 0x000fe20000000800 */
[----:B------:R-:W-:Y:S01]  /*1afb0*/  FFMA.FTZ R54, R55, UR4, -R123 ;  /* 0x0000000437367c23 */ /* 0x000fe2000801087b */
[----:B------:R-:W-:Y:S01]  /*1afc0*/  HMMA.16816.F32 R12, R112, R110, R12 ;  /* 0x0000006e700c723c */ /* 0x000fe2000000180c */
[----:B------:R-:W4:Y:S07]  /*1afd0*/  LDSM.16.MT88.4 R108, [R122+0x2400] ;  /* 0x002400007a6c783b */ /* 0x000f2e0000004200 */
[----:B------:R-:W-:Y:S01]  /*1afe0*/  MUFU.EX2 R175, R175 ;  /* 0x000000af00af7308 */ /* 0x000fe20000000800 */
[----:B-----5:R-:W-:Y:S01]  /*1aff0*/  F2FP.F16.F32.PACK_AB R18, R134, R139 ;  /* 0x0000008b8612723e */ /* 0x020fe200000000ff */
[--C-:B------:R-:W-:Y:S01]  /*1b000*/  FFMA.FTZ R60, R60, UR4, -R140.reuse ;  /* 0x000000043c3c7c23 */ /* 0x100fe2000801088c */
[--C-:B------:R-:W-:Y:S07]  /*1b010*/  FFMA.FTZ R61, R61, UR4, -R140.reuse ;  /* 0x000000043d3d7c23 */ /* 0x100fee000801088c */
[----:B------:R-:W-:Y:S01]  /*1b020*/  MUFU.EX2 R168, R168 ;  /* 0x000000a800a87308 */ /* 0x000fe20000000800 */
[----:B------:R-:W-:Y:S01]  /*1b030*/  FFMA.FTZ R64, R64, UR4, -R140 ;  /* 0x0000000440407c23 */ /* 0x000fe2000801088c */
[----:B---3--:R-:W-:Y:S01]  /*1b040*/  F2FP.F16.F32.PACK_AB R19, R135, R136 ;  /* 0x000000888713723e */ /* 0x008fe200000000ff */
[----:B------:R-:W3:Y:S07]  /*1b050*/  LDSM.16.MT88.4 R112, [R144+0xd400] ;  /* 0x00d400009070783b */ /* 0x000eee0000004200 */
[----:B------:R-:W-:Y:S01]  /*1b060*/  MUFU.EX2 R179, R179 ;  /* 0x000000b300b37308 */ /* 0x000fe20000000800 */
[----:B------:R-:W-:Y:S01]  /*1b070*/  FADD.FTZ R133, R133, R138 ;  /* 0x0000008a85857221 */ /* 0x000fe20000010000 */
[----:B------:R-:W-:Y:S01]  /*1b080*/  FADD.FTZ R142, R142, R171 ;  /* 0x000000ab8e8e7221 */ /* 0x000fe20000010000 */
[----:B------:R-:W-:Y:S07]  /*1b090*/  ISETP.NE.AND P0, PT, R165, RZ, PT ;  /* 0x000000ffa500720c */ /* 0x000fee0003f05270 */
[----:B------:R-:W-:Y:S01]  /*1b0a0*/  MUFU.EX2 R184, R184 ;  /* 0x000000b800b87308 */ /* 0x000fe20000000800 */
[C---:B-1----:R-:W-:Y:S09]  /*1b0b0*/  HMMA.16816.F32 R4, R16.reuse, R124, R4 ;  /* 0x0000007c1004723c */ /* 0x042ff20000001804 */
[----:B------:R-:W-:Y:S01]  /*1b0c0*/  MUFU.EX2 R177, R177 ;  /* 0x000000b100b17308 */ /* 0x000fe20000000800 */
[--C-:B------:R-:W-:Y:S01]  /*1b0d0*/  FFMA.FTZ R124, R20, UR4, -R140.reuse ;  /* 0x00000004147c7c23 */ /* 0x100fe2000801088c */
[----:B------:R-:W-:Y:S08]  /*1b0e0*/  FFMA.FTZ R125, R26, UR4, -R123 ;  /* 0x000000041a7d7c23 */ /* 0x000ff0000801087b */
[----:B------:R-:W-:Y:S01]  /*1b0f0*/  MUFU.EX2 R182, R182 ;  /* 0x000000b600b67308 */ /* 0x000fe20000000800 */
[C---:B------:R-:W-:Y:S03]  /*1b100*/  HMMA.16816.F32 R8, R16.reuse, R126, R8 ;  /* 0x0000007e1008723c */ /* 0x040fe60000001808 */
[--C-:B------:R-:W-:Y:S01]  /*1b110*/  FFMA.FTZ R127, R24, UR4, -R140.reuse ;  /* 0x00000004187f7c23 */ /* 0x100fe2000801088c */
[----:B------:R-:W-:Y:S05]  /*1b120*/  FFMA.FTZ R126, R25, UR4, -R140 ;  /* 0x00000004197e7c23 */ /* 0x000fea000801088c */
[----:B------:R-:W-:Y:S01]  /*1b130*/  MUFU.EX2 R125, R125 ;  /* 0x0000007d007d7308 */ /* 0x000fe20000000800 */
[----:B------:R-:W-:Y:S01]  /*1b140*/  FADD.FTZ R172, R172, R133 ;  /* 0x00000085acac7221 */ /* 0x000fe20000010000 */
[----:B------:R-:W-:Y:S01]  /*1b150*/  FADD.FTZ R141, R141, R142 ;  /* 0x0000008e8d8d7221 */ /* 0x000fe20000010000 */
[C---:B--2---:R-:W-:Y:S07]  /*1b160*/  HMMA.16816.F32 R68, R16.reuse, R128, R68 ;  /* 0x000000801044723c */ /* 0x044fee0000001844 */
[----:B------:R-:W-:Y:S01]  /*1b170*/  MUFU.EX2 R127, R127 ;  /* 0x0000007f007f7308 */ /* 0x000fe20000000800 */
[----:B------:R-:W-:Y:S01]  /*1b180*/  FFMA.FTZ R128, R21, UR4, -R140 ;  /* 0x0000000415807c23 */ /* 0x000fe2000801088c */
[----:B------:R-:W-:Y:S08]  /*1b190*/  FFMA.FTZ R129, R23, UR4, -R123 ;  /* 0x0000000417817c23 */ /* 0x000ff0000801087b */
[----:B------:R-:W-:Y:S01]  /*1b1a0*/  MUFU.EX2 R126, R126 ;  /* 0x0000007e007e7308 */ /* 0x000fe20000000800 */
[----:B------:R-:W-:Y:S01]  /*1b1b0*/  FADD.FTZ R141, R132, R141 ;  /* 0x0000008d848d7221 */ /* 0x000fe20000010000 */
[C---:B------:R-:W-:Y:S08]  /*1b1c0*/  HMMA.16816.F32 R72, R16.reuse, R130, R72 ;  /* 0x000000821048723c */ /* 0x040ff00000001848 */
[----:B------:R-:W-:Y:S01]  /*1b1d0*/  MUFU.EX2 R128, R128 ;  /* 0x0000008000807308 */ /* 0x000fe20000000800 */
[--C-:B------:R-:W-:Y:S01]  /*1b1e0*/  FFMA.FTZ R131, R34, UR4, -R123.reuse ;  /* 0x0000000422837c23 */ /* 0x100fe2000801087b */
[----:B------:R-:W-:Y:S08]  /*1b1f0*/  FFMA.FTZ R130, R35, UR4, -R123 ;  /* 0x0000000423827c23 */ /* 0x000ff0000801087b */
[----:B------:R-:W-:Y:S01]  /*1b200*/  MUFU.EX2 R129, R129 ;  /* 0x0000008100817308 */ /* 0x000fe20000000800 */
[----:B------:R-:W-:Y:S01]  /*1b210*/  LDSM.16.MT88.4 R32, [R144+0xc000] ;  /* 0x00c000009020783b */ /* 0x000fe20000004200 */
[----:B------:R-:W-:Y:S01]  /*1b220*/  FADD.FTZ R170, R170, R141 ;  /* 0x0000008daaaa7221 */ /* 0x000fe20000010000 */
[C---:B------:R-:W-:Y:S07]  /*1b230*/  HMMA.16816.F32 R76, R16.reuse, R104, R76 ;  /* 0x00000068104c723c */ /* 0x040fee000000184c */
[----:B------:R-:W-:Y:S01]  /*1b240*/  MUFU.EX2 R131, R131 ;  /* 0x0000008300837308 */ /* 0x000fe20000000800 */
[----:B------:R-:W-:Y:S09]  /*1b250*/  FADD.FTZ R137, R137, R170 ;  /* 0x000000aa89897221 */ /* 0x000ff20000010000 */
[----:B------:R-:W-:Y:S01]  /*1b260*/  MUFU.EX2 R130, R130 ;  /* 0x0000008200827308 */ /* 0x000fe20000000800 */
[----:B------:R-:W-:Y:S01]  /*1b270*/  FADD.FTZ R136, R136, R137 ;  /* 0x0000008988887221 */ /* 0x000fe20000010000 */
[C---:B------:R-:W-:Y:S01]  /*1b280*/  HMMA.16816.F32 R80, R16.reuse, R106, R80 ;  /* 0x0000006a1050723c */ /* 0x040fe20000001850 */
[----:B------:R-:W1:Y:S07]  /*1b290*/  LDSM.16.MT88.4 R104, [R122+0x4400] ;  /* 0x004400007a68783b */ /* 0x000e6e0000004200 */
[----:B------:R-:W-:Y:S01]  /*1b2a0*/  MUFU.EX2 R120, R120 ;  /* 0x0000007800787308 */ /* 0x000fe20000000800 */
[----:B------:R-:W-:Y:S09]  /*1b2b0*/  FADD.FTZ R135, R135, R136 ;  /* 0x0000008887877221 */ /* 0x000ff20000010000 */
[----:B------:R-:W-:Y:S01]  /*1b2c0*/  MUFU.EX2 R44, R44 ;  /* 0x0000002c002c7308 */ /* 0x000fe20000000800 */
[C---:B----4-:R-:W-:Y:S09]  /*1b2d0*/  HMMA.16816.F32 R84, R16.reuse, R108, R84 ;  /* 0x0000006c1054723c */ /* 0x050ff20000001854 */
[----:B------:R-:W-:Y:S10]  /*1b2e0*/  MUFU.EX2 R45, R45 ;  /* 0x0000002d002d7308 */ /* 0x000ff40000000800 */
[----:B------:R-:W-:Y:S01]  /*1b2f0*/  MUFU.EX2 R46, R46 ;  /* 0x0000002e002e7308 */ /* 0x000fe20000000800 */
[C---:B------:R-:W-:Y:S01]  /*1b300*/  HMMA.16816.F32 R88, R16.reuse, R110, R88 ;  /* 0x0000006e1058723c */ /* 0x040fe20000001858 */
[----:B------:R-:W2:Y:S08]  /*1b310*/  LDSM.16.MT88.4 R108, [R144+0x9800] ;  /* 0x00980000906c783b */ /* 0x000eb00000004200 */
[----:B------:R-:W-:Y:S10]  /*1b320*/  MUFU.EX2 R149, R149 ;  /* 0x0000009500957308 */ /* 0x000ff40000000800 */
[----:B------:R-:W-:Y:S01]  /*1b330*/  MUFU.EX2 R47, R47 ;  /* 0x0000002f002f7308 */ /* 0x000fe20000000800 */
[C---:B---3--:R-:W-:Y:S09]  /*1b340*/  HMMA.16816.F32 R92, R16.reuse, R112, R92 ;  /* 0x00000070105c723c */ /* 0x048ff2000000185c */
[----:B------:R3:W4:Y:S01]  /*1b350*/  MUFU.EX2 R113, R124 ;  /* 0x0000007c00717308 */ /* 0x0007220000000800 */
[--C-:B------:R-:W-:Y:S02]  /*1b360*/  FFMA.FTZ R112, R22, UR4, -R123.reuse ;  /* 0x0000000416707c23 */ /* 0x100fe4000801087b */
[----:B------:R-:W5:Y:S07]  /*1b370*/  LDSM.16.MT88.4 R20, [R122+0x800] ;  /* 0x000800007a14783b */ /* 0x000f6e0000004200 */
[----:B------:R-:W-:Y:S01]  /*1b380*/  MUFU.EX2 R48, R48 ;  /* 0x0000003000307308 */ /* 0x000fe20000000800 */
[C---:B------:R-:W-:Y:S09]  /*1b390*/  HMMA.16816.F32 R96, R16.reuse, R114, R96 ;  /* 0x000000721060723c */ /* 0x040ff20000001860 */
[----:B------:R-:W2:Y:S10]  /*1b3a0*/  MUFU.EX2 R112, R112 ;  /* 0x0000007000707308 */ /* 0x000eb40000000800 */
[----:B------:R-:W-:Y:S01]  /*1b3b0*/  MUFU.EX2 R49, R49 ;  /* 0x0000003100317308 */ /* 0x000fe20000000800 */
[--C-:B---3--:R-:W-:Y:S01]  /*1b3c0*/  FFMA.FTZ R124, R27, UR4, -R123.reuse ;  /* 0x000000041b7c7c23 */ /* 0x108fe2000801087b */
[C---:B-1----:R-:W-:Y:S01]  /*1b3d0*/  HMMA.16816.F32 R100, R16.reuse, R104, R100 ;  /* 0x000000681064723c */ /* 0x042fe20000001864 */
[----:B------:R-:W1:Y:S07]  /*1b3e0*/  LDSM.16.MT88.4 R24, [R144+0xb800] ;  /* 0x00b800009018783b */ /* 0x000e6e0000004200 */
[----:B------:R-:W-:Y:S10]  /*1b3f0*/  MUFU.EX2 R50, R50 ;  /* 0x0000003200327308 */ /* 0x000ff40000000800 */
[----:B------:R-:W3:Y:S01]  /*1b400*/  MUFU.EX2 R124, R124 ;  /* 0x0000007c007c7308 */ /* 0x000ee20000000800 */
[----:B------:R-:W-:Y:S01]  /*1b410*/  HMMA.16816.F32 R12, R16, R106, R12 ;  /* 0x0000006a100c723c */ /* 0x000fe2000000180c */
[----:B------:R-:W1:Y:S08]  /*1b420*/  LDSM.16.MT88.4 R104, [R122+0x2800] ;  /* 0x002800007a68783b */ /* 0x000e700000004200 */
[----:B------:R-:W-:Y:S01]  /*1b430*/  MUFU.EX2 R51, R51 ;  /* 0x0000003300337308 */ /* 0x000fe20000000800 */
[----:B----4-:R-:W-:Y:S02]  /*1b440*/  F2FP.F16.F32.PACK_AB R16, R128, R113 ;  /* 0x000000718010723e */ /* 0x010fe400000000ff */
[----:B--2---:R-:W-:Y:S07]  /*1b450*/  F2FP.F16.F32.PACK_AB R17, R129, R112 ;  /* 0x000000708111723e */ /* 0x004fee00000000ff */
[----:B------:R-:W-:Y:S01]  /*1b460*/  MUFU.EX2 R52, R52 ;  /* 0x0000003400347308 */ /* 0x000fe20000000800 */
[----:B------:R-:W-:Y:S09]  /*1b470*/  F2FP.F16.F32.PACK_AB R18, R126, R127 ;  /* 0x0000007f7e12723e */ /* 0x000ff200000000ff */
[----:B------:R-:W-:Y:S01]  /*1b480*/  MUFU.EX2 R53, R53 ;  /* 0x0000003500357308 */ /* 0x000fe20000000800 */
[----:B---3--:R-:W-:Y:S09]  /*1b490*/  F2FP.F16.F32.PACK_AB R19, R124, R125 ;  /* 0x0000007d7c13723e */ /* 0x008ff200000000ff */
[----:B------:R-:W-:Y:S10]  /*1b4a0*/  MUFU.EX2 R54, R54 ;  /* 0x0000003600367308 */ /* 0x000ff40000000800 */
[----:B------:R-:W-:Y:S01]  /*1b4b0*/  MUFU.EX2 R60, R60 ;  /* 0x0000003c003c7308 */ /* 0x000fe20000000800 */
[C---:B------:R-:W-:Y:S09]  /*1b4c0*/  HMMA.16816.F32 R4, R16.reuse, R108, R4 ;  /* 0x0000006c1004723c */ /* 0x040ff20000001804 */
[----:B------:R-:W2:Y:S10]  /*1b4d0*/  MUFU.EX2 R61, R61 ;  /* 0x0000003d003d7308 */ /* 0x000eb40000000800 */
[----:B------:R-:W-:Y:S01]  /*1b4e0*/  MUFU.EX2 R64, R64 ;  /* 0x0000004000407308 */ /* 0x000fe20000000800 */
[C---:B------:R-:W-:Y:S01]  /*1b4f0*/  HMMA.16816.F32 R8, R16.reuse, R110, R8 ;  /* 0x0000006e1008723c */ /* 0x040fe20000001808 */
[----:B------:R-:W-:Y:S07]  /*1b500*/  LDSM.16.MT88.4 R108, [R144+0xac00] ;  /* 0x00ac0000906c783b */ /* 0x000fee0000004200 */
[C---:B-----5:R-:W-:Y:S08]  /*1b510*/  HMMA.16816.F32 R68, R16.reuse, R20, R68 ;  /* 0x000000141044723c */ /* 0x060ff00000001844 */
        /* <DEDUP_REMOVED lines=20> */
[----:B------:R-:W3:Y:S07]  /*1b660*/  LDSM.16.MT88.4 R20, [R122+0x2c00] ;  /* 0x002c00007a14783b */ /* 0x000eee0000004200 */
[C---:B------:R-:W-:Y:S03]  /*1b670*/  HMMA.16816.F32 R68, R16.reuse, R104, R68 ;  /* 0x000000681044723c */ /* 0x040fe60000001844 */
[--C-:B------:R-:W-:Y:S01]  /*1b680*/  FFMA.FTZ R104, R56, UR4, -R140.reuse ;  /* 0x0000000438687c23 */ /* 0x100fe2000801088c */
[--C-:B------:R-:W-:Y:S01]  /*1b690*/  FFMA.FTZ R56, R57, UR4, -R140.reuse ;  /* 0x0000000439387c23 */ /* 0x100fe2000801088c */
[----:B------:R-:W-:Y:S01]  /*1b6a0*/  FFMA.FTZ R57, R59, UR4, -R123 ;  /* 0x000000043b397c23 */ /* 0x000fe2000801087b */
[----:B------:R-:W-:Y:S01]  /*1b6b0*/  FFMA.FTZ R140, R65, UR4, -R140 ;  /* 0x00000004418c7c23 */ /* 0x000fe2000801088c */
[----:B------:R4:W-:Y:S01]  /*1b6c0*/  MUFU.EX2 R55, R104 ;  /* 0x0000006800377308 */ /* 0x0009e20000000800 */
[C---:B------:R-:W-:Y:S09]  /*1b6d0*/  HMMA.16816.F32 R72, R16.reuse, R106, R72 ;  /* 0x0000006a1048723c */ /* 0x040ff20000001848 */
[----:B------:R-:W5:Y:S10]  /*1b6e0*/  MUFU.EX2 R56, R56 ;  /* 0x0000003800387308 */ /* 0x000f740000000800 */
[----:B------:R-:W5:Y:S01]  /*1b6f0*/  MUFU.EX2 R57, R57 ;  /* 0x0000003900397308 */ /* 0x000f620000000800 */
[C---:B-1----:R-:W-:Y:S03]  /*1b700*/  HMMA.16816.F32 R76, R16.reuse, R24, R76 ;  /* 0x00000018104c723c */ /* 0x042fe6000000184c */
[----:B----4-:R-:W-:Y:S05]  /*1b710*/  FADD.FTZ R104, R143, R172 ;  /* 0x000000ac8f687221 */ /* 0x010fea0000010000 */
[C---:B------:R-:W-:Y:S01]  /*1b720*/  HMMA.16816.F32 R80, R16.reuse, R26, R80 ;  /* 0x0000001a1050723c */ /* 0x040fe20000001850 */
[----:B------:R-:W1:Y:S02]  /*1b730*/  LDSM.16.MT88.4 R24, [R122+0x4c00] ;  /* 0x004c00007a18783b */ /* 0x000e640000004200 */
[----:B------:R-:W-:Y:S01]  /*1b740*/  FADD.FTZ R139, R139, R104 ;  /* 0x000000688b8b7221 */ /* 0x000fe20000010000 */
[----:B--2---:R-:W-:Y:S03]  /*1b750*/  F2FP.F16.F32.PACK_AB R104, R61, R60 ;  /* 0x0000003c3d68723e */ /* 0x004fe600000000ff */
[----:B------:R-:W-:Y:S01]  /*1b760*/  FADD.FTZ R134, R134, R139 ;  /* 0x0000008b86867221 */ /* 0x000fe20000010000 */
[C---:B---3--:R-:W-:Y:S08]  /*1b770*/  HMMA.16816.F32 R84, R16.reuse, R20, R84 ;  /* 0x000000141054723c */ /* 0x048ff00000001854 */
[C---:B------:R-:W-:Y:S01]  /*1b780*/  HMMA.16816.F32 R88, R16.reuse, R22, R88 ;  /* 0x000000161058723c */ /* 0x040fe20000001858 */
[----:B------:R-:W2:Y:S07]  /*1b790*/  LDSM.16.MT88.4 R20, [R144+0xa000] ;  /* 0x00a000009014783b */ /* 0x000eae0000004200 */
[C---:B------:R-:W-:Y:S08]  /*1b7a0*/  HMMA.16816.F32 R92, R16.reuse, R28, R92 ;  /* 0x0000001c105c723c */ /* 0x040ff0000000185c */
[C---:B------:R-:W-:Y:S01]  /*1b7b0*/  HMMA.16816.F32 R96, R16.reuse, R30, R96 ;  /* 0x0000001e1060723c */ /* 0x040fe20000001860 */
[----:B------:R-:W3:Y:S07]  /*1b7c0*/  LDSM.16.MT88.4 R28, [R122+0x1000] ;  /* 0x001000007a1c783b */ /* 0x000eee0000004200 */
[C---:B-1----:R-:W-:Y:S08]  /*1b7d0*/  HMMA.16816.F32 R100, R16.reuse, R24, R100 ;  /* 0x000000181064723c */ /* 0x042ff00000001864 */
[----:B------:R-:W-:Y:S01]  /*1b7e0*/  HMMA.16816.F32 R12, R16, R26, R12 ;  /* 0x0000001a100c723c */ /* 0x000fe2000000180c */
[----:B------:R-:W-:Y:S02]  /*1b7f0*/  LDSM.16.MT88.4 R24, [R144+0xe000] ;  /* 0x00e000009018783b */ /* 0x000fe40000004200 */
[----:B------:R-:W-:Y:S02]  /*1b800*/  F2FP.F16.F32.PACK_AB R16, R168, R121 ;  /* 0x00000079a810723e */ /* 0x000fe400000000ff */
[----:B------:R-:W-:Y:S02]  /*1b810*/  F2FP.F16.F32.PACK_AB R17, R184, R179 ;  /* 0x000000b3b811723e */ /* 0x000fe400000000ff */
[----:B------:R-:W-:Y:S02]  /*1b820*/  F2FP.F16.F32.PACK_AB R18, R182, R177 ;  /* 0x000000b1b612723e */ /* 0x000fe400000000ff */
[----:B------:R-:W-:Y:S07]  /*1b830*/  F2FP.F16.F32.PACK_AB R19, R120, R167 ;  /* 0x000000a77813723e */ /* 0x000fee00000000ff */
        /* <DEDUP_REMOVED lines=36> */
[----:B------:R-:W4:Y:S07]  /*1ba80*/  LDSM.16.MT88.4 R36, [R122+0x3800] ;  /* 0x003800007a24783b */ /* 0x000f2e0000004200 */
[C---:B-1----:R-:W-:Y:S08]  /*1ba90*/  HMMA.16816.F32 R100, R16.reuse, R20, R100 ;  /* 0x000000141064723c */ /* 0x042ff00000001864 */
[----:B------:R-:W-:Y:S01]  /*1baa0*/  HMMA.16816.F32 R12, R16, R22, R12 ;  /* 0x00000016100c723c */ /* 0x000fe2000000180c */
[----:B------:R-:W1:Y:S02]  /*1bab0*/  LDSM.16.MT88.4 R20, [R122+0x5800] ;  /* 0x005800007a14783b */ /* 0x000e640000004200 */
[----:B-----5:R-:W-:Y:S02]  /*1bac0*/  F2FP.F16.F32.PACK_AB R18, R56, R55 ;  /* 0x000000373812723e */ /* 0x020fe400000000ff */
[----:B------:R-:W-:Y:S02]  /*1bad0*/  F2FP.F16.F32.PACK_AB R19, R57, R58 ;  /* 0x0000003a3913723e */ /* 0x000fe400000000ff */
[----:B------:R-:W-:Y:S02]  /*1bae0*/  F2FP.F16.F32.PACK_AB R16, R52, R51 ;  /* 0x000000333410723e */ /* 0x000fe400000000ff */
[----:B------:R-:W-:Y:S07]  /*1baf0*/  F2FP.F16.F32.PACK_AB R17, R54, R53 ;  /* 0x000000353611723e */ /* 0x000fee00000000ff */
[C---:B---3--:R-:W-:Y:S08]  /*1bb00*/  HMMA.16816.F32 R4, R16.reuse, R24, R4 ;  /* 0x000000181004723c */ /* 0x048ff00000001804 */
[C---:B------:R-:W-:Y:S01]  /*1bb10*/  HMMA.16816.F32 R8, R16.reuse, R26, R8 ;  /* 0x0000001a1008723c */ /* 0x040fe20000001808 */
[----:B------:R-:W3:Y:S07]  /*1bb20*/  LDSM.16.MT88.4 R24, [R122+0x1c00] ;  /* 0x001c00007a18783b */ /* 0x000eee0000004200 */
[C---:B--2---:R-:W-:Y:S08]  /*1bb30*/  HMMA.16816.F32 R68, R16.reuse, R28, R68 ;  /* 0x0000001c1044723c */ /* 0x044ff00000001844 */
[C---:B------:R-:W-:Y:S01]  /*1bb40*/  HMMA.16816.F32 R72, R16.reuse, R30, R72 ;  /* 0x0000001e1048723c */ /* 0x040fe20000001848 */
[----:B------:R-:W2:Y:S07]  /*1bb50*/  LDSM.16.MT88.4 R28, [R144+0xcc00] ;  /* 0x00cc0000901c783b */ /* 0x000eae0000004200 */
[C---:B----4-:R-:W-:Y:S01]  /*1bb60*/  HMMA.16816.F32 R76, R16.reuse, R32, R76 ;  /* 0x00000020104c723c */ /* 0x050fe2000000184c */
[----:B------:R-:W4:Y:S02]  /*1bb70*/  MUFU.EX2 R33, R140 ;  /* 0x0000008c00217308 */ /* 0x000f240000000800 */
[--C-:B------:R-:W-:Y:S05]  /*1bb80*/  FFMA.FTZ R32, R62, UR4, -R123.reuse ;  /* 0x000000043e207c23 */ /* 0x100fea000801087b */
[C---:B------:R-:W-:Y:S03]  /*1bb90*/  HMMA.16816.F32 R80, R16.reuse, R34, R80 ;  /* 0x000000221050723c */ /* 0x040fe60000001850 */
[----:B------:R-:W-:Y:S01]  /*1bba0*/  MUFU.EX2 R32, R32 ;  /* 0x0000002000207308 */ /* 0x000fe20000000800 */
[--C-:B------:R-:W-:Y:S01]  /*1bbb0*/  FFMA.FTZ R35, R63, UR4, -R123.reuse ;  /* 0x000000043f237c23 */ /* 0x100fe2000801087b */
[--C-:B------:R-:W-:Y:S01]  /*1bbc0*/  FFMA.FTZ R34, R66, UR4, -R123.reuse ;  /* 0x0000000442227c23 */ /* 0x100fe2000801087b */
[----:B------:R-:W-:Y:S01]  /*1bbd0*/  FFMA.FTZ R123, R67, UR4, -R123 ;  /* 0x00000004437b7c23 */ /* 0x000fe2000801087b */
[----:B----4-:R-:W-:Y:S01]  /*1bbe0*/  F2FP.F16.F32.PACK_AB R106, R33, R64 ;  /* 0x00000040216a723e */ /* 0x010fe200000000ff */
[C---:B------:R-:W-:Y:S05]  /*1bbf0*/  HMMA.16816.F32 R84, R16.reuse, R36, R84 ;  /* 0x000000241054723c */ /* 0x040fea0000001854 */
[----:B------:R-:W4:Y:S10]  /*1bc00*/  MUFU.EX2 R35, R35 ;  /* 0x0000002300237308 */ /* 0x000f340000000800 */
[----:B------:R-:W-:Y:S01]  /*1bc10*/  MUFU.EX2 R34, R34 ;  /* 0x0000002200227308 */ /* 0x000fe20000000800 */
[C---:B------:R-:W-:Y:S09]  /*1bc20*/  HMMA.16816.F32 R88, R16.reuse, R38, R88 ;  /* 0x000000261058723c */ /* 0x040ff20000001858 */
[----:B------:R-:W5:Y:S01]  /*1bc30*/  MUFU.EX2 R123, R123 ;  /* 0x0000007b007b7308 */ /* 0x000f620000000800 */
[----:B----4-:R-:W-:Y:S01]  /*1bc40*/  F2FP.F16.F32.PACK_AB R105, R35, R32 ;  /* 0x000000202369723e */ /* 0x010fe200000000ff */
[C---:B------:R-:W-:Y:S03]  /*1bc50*/  HMMA.16816.F32 R92, R16.reuse, R40, R92 ;  /* 0x00000028105c723c */ /* 0x040fe6000000185c */
[----:B-----5:R-:W-:Y:S05]  /*1bc60*/  F2FP.F16.F32.PACK_AB R107, R123, R34 ;  /* 0x000000227b6b723e */ /* 0x020fea00000000ff */
[C---:B------:R-:W-:Y:S08]  /*1bc70*/  HMMA.16816.F32 R96, R16.reuse, R42, R96 ;  /* 0x0000002a1060723c */ /* 0x040ff00000001860 */
[C---:B-1----:R-:W-:Y:S03]  /*1bc80*/  HMMA.16816.F32 R100, R16.reuse, R20, R100 ;  /* 0x000000141064723c */ /* 0x042fe60000001864 */
[----:B------:R-:W-:Y:S01]  /*1bc90*/  FADD.FTZ R21, R113, R134 ;  /* 0x0000008671157221 */ /* 0x000fe20000010000 */
[----:B------:R-:W-:Y:S03]  /*1bca0*/  FADD.FTZ R20, R112, R135 ;  /* 0x0000008770147221 */ /* 0x000fe60000010000 */
[----:B------:R-:W-:Y:S01]  /*1bcb0*/  FADD.FTZ R128, R128, R21 ;  /* 0x0000001580807221 */ /* 0x000fe20000010000 */
[----:B------:R-:W-:Y:S03]  /*1bcc0*/  HMMA.16816.F32 R12, R16, R22, R12 ;  /* 0x00000016100c723c */ /* 0x000fe6000000180c */
[----:B------:R-:W-:Y:S01]  /*1bcd0*/  FADD.FTZ R20, R129, R20 ;  /* 0x0000001481147221 */ /* 0x000fe20000010000 */
[----:B------:R-:W-:Y:S04]  /*1bce0*/  FADD.FTZ R127, R127, R128 ;  /* 0x000000807f7f7221 */ /* 0x000fe80000010000 */
[C---:B------:R-:W-:Y:S01]  /*1bcf0*/  HMMA.16816.F32 R112, R104.reuse, R108, R4 ;  /* 0x0000006c6870723c */ /* 0x040fe20000001804 */
[----:B------:R-:W1:Y:S04]  /*1bd00*/  LDSM.16.MT88.4 R4, [R122+0x3c00] ;  /* 0x003c00007a04783b */ /* 0x000e680000004200 */
[----:B------:R-:W-:Y:S03]  /*1bd10*/  FADD.FTZ R126, R126, R127 ;  /* 0x0000007f7e7e7221 */ /* 0x000fe60000010000 */
[C---:B------:R-:W-:Y:S03]  /*1bd20*/  HMMA.16816.F32 R108, R104.reuse, R110, R8 ;  /* 0x0000006e686c723c */ /* 0x040fe60000001808 */
[----:B------:R-:W-:Y:S01]  /*1bd30*/  FADD.FTZ R9, R125, R20 ;  /* 0x000000147d097221 */ /* 0x000fe20000010000 */
[----:B------:R-:W-:Y:S03]  /*1bd40*/  FADD.FTZ R17, R173, R126 ;  /* 0x0000007ead117221 */ /* 0x000fe60000010000 */
[----:B------:R-:W-:Y:S01]  /*1bd50*/  FADD.FTZ R9, R124, R9 ;  /* 0x000000097c097221 */ /* 0x000fe20000010000 */
[C---:B---3--:R-:W-:Y:S03]  /*1bd60*/  HMMA.16816.F32 R68, R104.reuse, R24, R68 ;  /* 0x000000186844723c */ /* 0x048fe60000001844 */
[----:B------:R-:W-:Y:S01]  /*1bd70*/  FADD.FTZ R16, R176, R9 ;  /* 0x00000009b0107221 */ /* 0x000fe20000010000 */
[----:B------:R-:W-:Y:S01]  /*1bd80*/  FADD.FTZ R17, R178, R17 ;  /* 0x00000011b2117221 */ /* 0x000fe20000010000 */
[----:B------:R-:W3:Y:S02]  /*1bd90*/  LDSM.16.MT88.4 R8, [R144+0xec00] ;  /* 0x00ec00009008783b */ /* 0x000ee40000004200 */
[----:B------:R-:W-:Y:S01]  /*1bda0*/  FADD.FTZ R16, R175, R16 ;  /* 0x00000010af107221 */ /* 0x000fe20000010000 */
[C---:B------:R-:W-:Y:S03]  /*1bdb0*/  HMMA.16816.F32 R72, R104.reuse, R26, R72 ;  /* 0x0000001a6848723c */ /* 0x040fe60000001848 */
[----:B------:R-:W-:Y:S01]  /*1bdc0*/  FADD.FTZ R174, R174, R17 ;  /* 0x00000011aeae7221 */ /* 0x000fe20000010000 */
[----:B------:R-:W-:Y:S03]  /*1bdd0*/  FADD.FTZ R131, R131, R16 ;  /* 0x0000001083837221 */ /* 0x000fe60000010000 */
[----:B------:R-:W-:Y:S01]  /*1bde0*/  FADD.FTZ R16, R169, R174 ;  /* 0x000000aea9107221 */ /* 0x000fe20000010000 */
[C---:B--2---:R-:W-:Y:S03]  /*1bdf0*/  HMMA.16816.F32 R76, R104.reuse, R28, R76 ;  /* 0x0000001c684c723c */ /* 0x044fe6000000184c */
[----:B------:R-:W-:Y:S01]  /*1be00*/  FADD.FTZ R121, R121, R16 ;  /* 0x0000001079797221 */ /* 0x000fe20000010000 */
[----:B------:R-:W-:Y:S01]  /*1be10*/  FADD.FTZ R130, R130, R131 ;  /* 0x0000008382827221 */ /* 0x000fe20000010000 */
[----:B------:R-:W2:Y:S02]  /*1be20*/  LDSM.16.MT88.4 R16, [R122+0x5c00] ;  /* 0x005c00007a10783b */ /* 0x000ea40000004200 */
[----:B------:R-:W-:Y:S01]  /*1be30*/  FADD.FTZ R168, R168, R121 ;  /* 0x00000079a8a87221 */ /* 0x000fe20000010000 */
[C---:B------:R-:W-:Y:S03]  /*1be40*/  HMMA.16816.F32 R80, R104.reuse, R30, R80 ;  /* 0x0000001e6850723c */ /* 0x040fe60000001850 */
[----:B------:R-:W-:Y:S01]  /*1be50*/  FADD.FTZ R179, R179, R130 ;  /* 0x00000082b3b37221 */ /* 0x000fe20000010000 */
[----:B------:R-:W-:Y:S01]  /*1be60*/  MOV R121, R2 ;  /* 0x0000000200797202 */ /* 0x000fe20000000f00 */
[----:B------:R-:W-:Y:S02]  /*1be70*/  FADD.FTZ R21, R177, R168 ;  /* 0x000000a8b1157221 */ /* 0x000fe40000010000 */
        /* <DEDUP_REMOVED lines=36> */
.L_x_2045:
[----:B------:R-:W1:Y:S01]  /*1c0c0*/  SHFL.BFLY PT, R11, R168, 0x2, 0x1f ;  /* 0x0c401f00a80b7f89 */ /* 0x000e6200000e0000 */
[----:B------:R-:W2:Y:S01]  /*1c0d0*/  S2UR UR4, SR_CgaCtaId ;  /* 0x00000000000479c3 */ /* 0x000ea20000008800 */
[----:B------:R-:W-:Y:S01]  /*1c0e0*/  UMOV UR5, 0x400 ;  /* 0x0000040000057882 */ /* 0x000fe20000000000 */
[----:B------:R-:W-:Y:S01]  /*1c0f0*/  ISETP.NE.AND P1, PT, R152, -0x1, PT ;  /* 0xffffffff9800780c */ /* 0x000fe20003f25270 */
[----:B------:R-:W3:Y:S01]  /*1c100*/  SHFL.BFLY PT, R12, R167, 0x2, 0x1f ;  /* 0x0c401f00a70c7f89 */ /* 0x000ee200000e0000 */
[----:B------:R-:W4:Y:S01]  /*1c110*/  LDCU.64 UR8, c[0x0][0x408] ;  /* 0x00008100ff0877ac */ /* 0x000f220008000a00 */
[----:B------:R-:W-:Y:S01]  /*1c120*/  BSSY.RECONVERGENT B0, `(.L_x_2050) ;  /* 0x00000ae000007945 */ /* 0x000fe20003800200 */
[----:B------:R-:W5:Y:S02]  /*1c130*/  S2R R3, SR_TID.X ;  /* 0x0000000000037919 */ /* 0x000f640000002100 */
[----:B------:R-:W4:Y:S01]  /*1c140*/  LDC R14, c[0x0][0x434] ;  /* 0x00010d00ff0e7b82 */ /* 0x000f220000000800 */
[----:B-1----:R-:W-:Y:S01]  /*1c150*/  FADD.FTZ R11, R11, R168 ;  /* 0x000000a80b0b7221 */ /* 0x002fe20000010000 */
[----:B--2---:R-:W-:Y:S01]  /*1c160*/  ULEA UR4, UR4, UR5, 0x18 ;  /* 0x0000000504047291 */ /* 0x004fe2000f8ec0ff */
[----:B---3--:R-:W-:-:S03]  /*1c170*/  FADD.FTZ R12, R12, R167 ;  /* 0x000000a70c0c7221 */ /* 0x008fc60000010000 */
[----:B------:R-:W1:Y:S04]  /*1c180*/  SHFL.BFLY PT, R8, R11, 0x1, 0x1f ;  /* 0x0c201f000b087f89 */ /* 0x000e6800000e0000 */
[----:B------:R-:W2:Y:S01]  /*1c190*/  SHFL.BFLY PT, R7, R12, 0x1, 0x1f ;  /* 0x0c201f000c077f89 */ /* 0x000ea200000e0000 */
[C---:B-----5:R-:W-:Y:S02]  /*1c1a0*/  SHF.L.U32 R5, R3.reuse, 0x1, RZ ;  /* 0x0000000103057819 */ /* 0x060fe400000006ff */
[----:B------:R-:W-:Y:S02]  /*1c1b0*/  SHF.L.U32 R4, R3, 0x4, RZ ;  /* 0x0000000403047819 */ /* 0x000fe400000006ff */
[----:B------:R-:W-:Y:S02]  /*1c1c0*/  LOP3.LUT R5, R5, 0x6, RZ, 0xc0, !PT ;  /* 0x0000000605057812 */ /* 0x000fe400078ec0ff */
[----:B------:R-:W-:-:S02]  /*1c1d0*/  SHF.L.U32 R6, R3, 0x3, RZ ;  /* 0x0000000303067819 */ /* 0x000fc400000006ff */
[----:B------:R-:W-:Y:S02]  /*1c1e0*/  LOP3.LUT R5, R5, 0x3e00, R4, 0xf8, !PT ;  /* 0x00003e0005057812 */ /* 0x000fe400078ef804 */
[----:B------:R-:W-:Y:S02]  /*1c1f0*/  LOP3.LUT R4, R6, 0xc0, RZ, 0xc0, !PT ;  /* 0x000000c006047812 */ /* 0x000fe400078ec0ff */
[----:B------:R-:W-:Y:S01]  /*1c200*/  LOP3.LUT R5, R5, 0x20, R6, 0xf8, !PT ;  /* 0x0000002005057812 */ /* 0x000fe200078ef806 */
[----:B-1----:R-:W-:Y:S01]  /*1c210*/  FADD.FTZ R8, R11, R8 ;  /* 0x000000080b087221 */ /* 0x002fe20000010000 */
[----:B------:R-:W-:Y:S01]  /*1c220*/  LOP3.LUT R4, R4, 0x18, R3, 0xf8, !PT ;  /* 0x0000001804047812 */ /* 0x000fe200078ef803 */
[----:B------:R-:W1:Y:S01]  /*1c230*/  LDC.U8 R6, c[0x0][0x548] ;  /* 0x00015200ff067b82 */ /* 0x000e620000000000 */
[----:B------:R-:W-:Y:S01]  /*1c240*/  LOP3.LUT P5, RZ, R3, 0x3, RZ, 0xc0, !PT ;  /* 0x0000000303ff7812 */ /* 0x000fe200078ac0ff */
[----:B--2---:R-:W-:Y:S01]  /*1c250*/  FADD.FTZ R7, R12, R7 ;  /* 0x000000070c077221 */ /* 0x004fe20000010000 */
[----:B------:R-:W2:Y:S01]  /*1c260*/  MUFU.RCP R10, R8 ;  /* 0x00000008000a7308 */ /* 0x000ea20000001000 */
[----:B------:R-:W-:-:S02]  /*1c270*/  FSETP.NE.FTZ.AND P4, PT, R8, RZ, PT ;  /* 0x000000ff0800720b */ /* 0x000fc40003f95000 */
[----:B------:R-:W-:Y:S02]  /*1c280*/  LOP3.LUT R4, R5, R4, RZ, 0xfc, !PT ;  /* 0x0000000405047212 */ /* 0x000fe400078efcff */
[----:B------:R-:W-:Y:S01]  /*1c290*/  FSETP.NE.FTZ.AND P3, PT, R7, RZ, PT ;  /* 0x000000ff0700720b */ /* 0x000fe20003f75000 */
[----:B------:R-:W3:Y:S01]  /*1c2a0*/  @P1 LDC.64 R12, c[0x0][0x408] ;  /* 0x00010200ff0c1b82 */ /* 0x000ee20000000a00 */
[----:B------:R-:W-:Y:S01]  /*1c2b0*/  SHF.L.U32 R5, R3, 0x2, RZ ;  /* 0x0000000203057819 */ /* 0x000fe200000006ff */
[----:B------:R-:W5:Y:S01]  /*1c2c0*/  MUFU.RCP R9, R7 ;  /* 0x0000000700097308 */ /* 0x000f620000001000 */
[----:B------:R-:W-:Y:S02]  /*1c2d0*/  LEA R11, R4, UR4, 0x1 ;  /* 0x00000004040b7c11 */ /* 0x000fe4000f8e08ff */
[----:B------:R-:W-:-:S04]  /*1c2e0*/  LOP3.LUT R4, R5, 0x40, RZ, 0xc0, !PT ;  /* 0x0000004005047812 */ /* 0x000fc800078ec0ff */
[----:B------:R-:W-:Y:S01]  /*1c2f0*/  IADD3 R17, PT, PT, R11, -R4, RZ ;  /* 0x800000040b117210 */ /* 0x000fe20007ffe0ff */
[----:B------:R-:W-:Y:S01]  /*1c300*/  @P4 MUFU.LG2 R8, R8 ;  /* 0x0000000800084308 */ /* 0x000fe20000000c00 */
[----:B--2---:R-:W-:Y:S02]  /*1c310*/  FSEL R10, R10, 1, P4 ;  /* 0x3f8000000a0a7808 */ /* 0x004fe40002000000 */
[----:B-1----:R-:W-:-:S03]  /*1c320*/  ISETP.NE.AND P2, PT, R6, RZ, PT ;  /* 0x000000ff0600720c */ /* 0x002fc60003f45270 */
        /* <DEDUP_REMOVED lines=26> */
[----:B------:R-:W-:Y:S01]  /*1c4d0*/  FMUL.FTZ R115, R9, R115 ;  /* 0x0000007309737220 */ /* 0x000fe20000410000 */
[----:B------:R-:W-:Y:S01]  /*1c4e0*/  LOP3.LUT R10, R5, 0x20, RZ, 0xc0, !PT ;  /* 0x00000020050a7812 */ /* 0x000fe200078ec0ff */
        /* <DEDUP_REMOVED lines=44> */
[----:B------:R-:W2:Y:S01]  /*1c7b0*/  @P3 MUFU.LG2 R7, R7 ;  /* 0x0000000700073308 */ /* 0x000ea20000000c00 */
[----:B------:R-:W-:Y:S01]  /*1c7c0*/  F2FP.F16.F32.PACK_AB R92, R93, R92 ;  /* 0x0000005c5d5c723e */ /* 0x000fe200000000ff */
[----:B------:R-:W-:Y:S01]  /*1c7d0*/  STS [R15+0x210], R110 ;  /* 0x0002106e0f007388 */ /* 0x000fe20000000800 */
[----:B------:R-:W-:Y:S01]  /*1c7e0*/  F2FP.F16.F32.PACK_AB R94, R95, R94 ;  /* 0x0000005e5f5e723e */ /* 0x000fe200000000ff */
[----:B------:R-:W5:Y:S01]  /*1c7f0*/  @!P2 LDC R6, c[0x0][0x3e0] ;  /* 0x0000f800ff06ab82 */ /* 0x000f620000000800 */
[----:B------:R-:W-:Y:S01]  /*1c800*/  F2FP.F16.F32.PACK_AB R96, R97, R96 ;  /* 0x000000606160723e */ /* 0x000fe200000000ff */
[----:B------:R-:W-:Y:S01]  /*1c810*/  STS [R17+0x20], R68 ;  /* 0x0000204411007388 */ /* 0x000fe20000000800 */
[----:B------:R-:W-:Y:S01]  /*1c820*/  F2FP.F16.F32.PACK_AB R98, R99, R98 ;  /* 0x000000626362723e */ /* 0x000fe200000000ff */
[----:B---3--:R-:W-:Y:S01]  /*1c830*/  @P1 IMAD.WIDE.U32 R24, R152, R12, RZ ;  /* 0x0000000c98181225 */ /* 0x008fe200078e00ff */
[----:B------:R-:W-:Y:S01]  /*1c840*/  F2FP.F16.F32.PACK_AB R100, R101, R100 ;  /* 0x000000646564723e */ /* 0x000fe200000000ff */
[----:B------:R-:W-:Y:S01]  /*1c850*/  STS [R17+0x220], R70 ;  /* 0x0002204611007388 */ /* 0x000fe20000000800 */
[----:B------:R-:W-:-:S02]  /*1c860*/  F2FP.F16.F32.PACK_AB R102, R103, R102 ;  /* 0x000000666766723e */ /* 0x000fc400000000ff */
[----:B------:R-:W-:Y:S01]  /*1c870*/  F2FP.F16.F32.PACK_AB R104, R105, R104 ;  /* 0x000000686968723e */ /* 0x000fe200000000ff */
[----:B------:R-:W-:Y:S01]  /*1c880*/  STS [R19+0x30], R72 ;  /* 0x0000304813007388 */ /* 0x000fe20000000800 */
[----:B------:R-:W-:Y:S02]  /*1c890*/  F2FP.F16.F32.PACK_AB R9, R9, R106 ;  /* 0x0000006a0909723e */ /* 0x000fe400000000ff */
[----:B------:R-:W-:Y:S01]  /*1c8a0*/  ISETP.NE.OR P0, PT, R152, -0x1, !P2 ;  /* 0xffffffff9800780c */ /* 0x000fe20005705670 */
[----:B------:R-:W-:Y:S01]  /*1c8b0*/  STS [R19+0x230], R74 ;  /* 0x0002304a13007388 */ /* 0x000fe20000000800 */
[----:B--2---:R-:W-:-:S03]  /*1c8c0*/  @P3 FMUL.FTZ R7, R7, 0.69314718246459960938 ;  /* 0x3f31721807073820 */ /* 0x004fc60000410000 */
        /* <DEDUP_REMOVED lines=16> */
[----:B--2---:R-:W2:Y:S08]  /*1c9d0*/  @P3 LDC R11, c[0x0][0x458] ;  /* 0x00011600ff0b3b82 */ /* 0x004eb00000000800 */
[----:B------:R-:W-:Y:S08]  /*1c9e0*/  BAR.SYNC.DEFER_BLOCKING 0x0 ;  /* 0x0000000000007b1d */ /* 0x000ff00000010000 */
[----:B---3--:R-:W3:Y:S01]  /*1c9f0*/  @P4 LDC R15, c[0x0][0x458] ;  /* 0x00011600ff0f4b82 */ /* 0x008ee20000000800 */
[----:B------:R-:W3:Y:S07]  /*1ca00*/  S2R R10, SR_TID.X ;  /* 0x00000000000a7919 */ /* 0x000eee0000002100 */
[----:B----4-:R-:W4:Y:S01]  /*1ca10*/  @P2 LDC R17, c[0x0][0x454] ;  /* 0x00011500ff112b82 */ /* 0x010f220000000800 */
[----:B-1----:R-:W-:Y:S01]  /*1ca20*/  @!P1 IMAD.WIDE.U32 R18, R153, R4, RZ ;  /* 0x0000000499129225 */ /* 0x002fe200078e00ff */
[----:B------:R-:W-:-:S03]  /*1ca30*/  MOV R4, 0x7f800000 ;  /* 0x7f80000000047802 */ /* 0x000fc60000000f00 */
[----:B--2---:R-:W-:Y:S01]  /*1ca40*/  @P3 FFMA.FTZ R4, R0, R11, R7 ;  /* 0x0000000b00043223 */ /* 0x004fe20000010007 */
[----:B------:R1:W2:Y:S01]  /*1ca50*/  LDS.128 R20, [R161+0x800] ;  /* 0x00080000a1147984 */ /* 0x0002a20000000c00 */
[C---:B------:R-:W-:Y:S02]  /*1ca60*/  @!P1 IMAD R5, R153.reuse, R5, R19 ;  /* 0x0000000599059224 */ /* 0x040fe400078e0213 */
[----:B------:R-:W-:Y:S01]  /*1ca70*/  @P4 FMUL.FTZ R19, R8, 0.69314718246459960938 ;  /* 0x3f31721808134820 */ /* 0x000fe20000410000 */
[----:B------:R-:W-:Y:S01]  /*1ca80*/  @P1 IMAD R5, R152, R13, R25 ;  /* 0x0000000d98051224 */ /* 0x000fe200078e0219 */
[----:B------:R-:W-:Y:S01]  /*1ca90*/  MOV R9, 0x7f800000 ;  /* 0x7f80000000097802 */ /* 0x000fe20000000f00 */
[C---:B-----5:R-:W-:Y:S02]  /*1caa0*/  @!P2 IMAD R13, R153.reuse, R6, R158 ;  /* 0x00000006990da224 */ /* 0x060fe400078e029e */
[----:B---3--:R-:W-:Y:S01]  /*1cab0*/  @P4 FFMA.FTZ R9, R2, R15, R19 ;  /* 0x0000000f02094223 */ /* 0x008fe20000010013 */
[----:B------:R-:W-:-:S02]  /*1cac0*/  @!P0 IMAD R152, R153, R14, RZ ;  /* 0x0000000e99988224 */ /* 0x000fc400078e02ff */
[----:B------:R-:W-:Y:S02]  /*1cad0*/  @!P2 IMAD R13, R13, R14, RZ ;  /* 0x0000000e0d0da224 */ /* 0x000fe400078e02ff */
[----:B----4-:R-:W-:Y:S01]  /*1cae0*/  @P2 IMAD R13, R158, R17, R152 ;  /* 0x000000119e0d2224 */ /* 0x010fe200078e0298 */
[----:B------:R-:W-:Y:S01]  /*1caf0*/  SHF.R.U32.HI R0, RZ, 0x2, R10 ;  /* 0x00000002ff007819 */ /* 0x000fe2000001160a */
[----:B-1----:R-:W-:Y:S06]  /*1cb00*/  @P5 BRA `(.L_x_2051) ;  /* 0x00000000003c5947 */ /* 0x002fec0003800000 */
[----:B------:R-:W-:Y:S01]  /*1cb10*/  SHF.R.U32.HI R3, RZ, 0x1, R3 ;  /* 0x00000001ff037819 */ /* 0x000fe20000011603 */
[----:B------:R-:W1:Y:S01]  /*1cb20*/  LDCU.64 UR4, c[0x0][0x420] ;  /* 0x00008400ff0477ac */ /* 0x000e620008000a00 */
[----:B------:R-:W-:Y:S02]  /*1cb30*/  IMAD.IADD R13, R154, 0x1, R13 ;  /* 0x000000019a0d7824 */ /* 0x000fe400078e020d */
[----:B------:R-:W-:-:S04]  /*1cb40*/  LOP3.LUT R3, R3, 0x30, RZ, 0xc0, !PT ;  /* 0x0000003003037812 */ /* 0x000fc800078ec0ff */
[----:B------:R-:W-:Y:S01]  /*1cb50*/  LOP3.LUT R2, R3, 0x7, R0, 0xf8, !PT ;  /* 0x0000000703027812 */ /* 0x000fe200078ef800 */
[----:B------:R-:W-:-:S03]  /*1cb60*/  IMAD.IADD R3, R155, 0x1, -R154 ;  /* 0x000000019b037824 */ /* 0x000fc600078e0a9a */
        /* <DEDUP_REMOVED lines=9> */
.L_x_2051:
[----:B------:R-:W-:Y:S05]  /*1cc00*/  BSYNC.RECONVERGENT B0 ;  /* 0x0000000000007941 */ /* 0x000fea0003800200 */
.L_x_2050:
[----:B------:R-:W-:Y:S01]  /*1cc10*/  MOV R6, R118 ;  /* 0x0000007600067202 */ /* 0x000fe20000000f00 */
[----:B------:R3:W4:Y:S01]  /*1cc20*/  LDS.128 R12, [R161] ;  /* 0x00000000a10c7984 */ /* 0x0007220000000c00 */
[----:B------:R-:W-:Y:S01]  /*1cc30*/  MOV R7, RZ ;  /* 0x000000ff00077202 */ /* 0x000fe20000000f00 */
[----:B------:R-:W5:Y:S01]  /*1cc40*/  LDCU.64 UR4, c[0x0][0x410] ;  /* 0x00008200ff0477ac */ /* 0x000f620008000a00 */
[----:B------:R-:W-:Y:S01]  /*1cc50*/  @P1 MOV R18, R24 ;  /* 0x0000001800121202 */ /* 0x000fe20000000f00 */
[----:B-1----:R3:W1:Y:S01]  /*1cc60*/  LDS.128 R8, [R161+0x1000] ;  /* 0x00100000a1087984 */ /* 0x0026620000000c00 */
[----:B------:R-:W-:Y:S01]  /*1cc70*/  IMAD.IADD R155, R155, 0x1, -R154 ;  /* 0x000000019b9b7824 */ /* 0x000fe200078e0a9a */
[----:B------:R-:W-:Y:S01]  /*1cc80*/  BSSY.RECONVERGENT B0, `(.L_x_2052) ;  /* 0x0000019000007945 */ /* 0x000fe20003800200 */
[----:B------:R-:W-:-:S04]  /*1cc90*/  IMAD.WIDE.U32 R6, R154, UR8, R6 ;  /* 0x000000089a067c25 */ /* 0x000fc8000f8e0006 */
[----:B------:R-:W-:Y:S01]  /*1cca0*/  IMAD R2, R154, UR9, R7 ;  /* 0x000000099a027c24 */ /* 0x000fe2000f8e0207 */
[----:B------:R-:W-:-:S04]  /*1ccb0*/  IADD3 R16, P0, PT, R18, R6, RZ ;  /* 0x0000000612107210 */ /* 0x000fc80007f1e0ff */
[----:B------:R-:W-:Y:S01]  /*1ccc0*/  IADD3.X R17, PT, PT, R5, R2, RZ, P0, !PT ;  /* 0x0000000205117210 */ /* 0x000fe200007fe4ff */
[C---:B------:R-:W-:Y:S01]  /*1ccd0*/  VIADD R2, R0.reuse, 0x20 ;  /* 0x0000002000027836 */ /* 0x040fe20000000000 */
[----:B------:R3:W1:Y:S01]  /*1cce0*/  LDS.128 R4, [R161+0x2000] ;  /* 0x00200000a1047984 */ /* 0x0006620000000c00 */
[-C--:B------:R-:W-:Y:S01]  /*1ccf0*/  ISETP.GE.AND P0, PT, R0, R155.reuse, PT ;  /* 0x0000009b0000720c */ /* 0x080fe20003f06270 */
[----:B-----5:R-:W-:Y:S02]  /*1cd00*/  IMAD.WIDE.U32 R16, R158, UR4, R16 ;  /* 0x000000049e107c25 */ /* 0x020fe4000f8e0010 */
[----:B------:R-:W-:Y:S02]  /*1cd10*/  ISETP.GE.AND P4, PT, R2, R155, PT ;  /* 0x0000009b0200720c */ /* 0x000fe40003f86270 */
[----:B------:R-:W-:-:S08]  /*1cd20*/  IMAD R159, R158, UR5, R17 ;  /* 0x000000059e9f7c24 */ /* 0x000fd0000f8e0211 */
        /* <DEDUP_REMOVED lines=11> */
[----:B----4-:R2:W-:Y:S04]  /*1cde0*/  @!P2 STG.E.128 desc[UR6][R18.64], R12 ;  /* 0x0000000c1200a986 */ /* 0x0105e8000c101d06 */
[----:B-1----:R2:W-:Y:S04]  /*1cdf0*/  @!P1 STG.E.128 desc[UR6][R18.64+0x40], R8 ;  /* 0x0000400812009986 */ /* 0x0025e8000c101d06 */
[----:B------:R2:W-:Y:S02]  /*1ce00*/  @!P0 STG.E.128 desc[UR6][R18.64+0x80], R4 ;  /* 0x0000800412008986 */ /* 0x0005e4000c101d06 */
.L_x_2053:
[----:B------:R-:W-:Y:S05]  /*1ce10*/  BSYNC.RECONVERGENT B0 ;  /* 0x0000000000007941 */ /* 0x000fea0003800200 */
.L_x_2052:
[----:B-12---:R1:W2:Y:S01]  /*1ce20*/  LDS.128 R4, [R161+0x1800] ;  /* 0x00180000a1047984 */ /* 0x0062a20000000c00 */
        /* <DEDUP_REMOVED lines=18> */
[----:B--2---:R4:W-:Y:S02]  /*1cf50*/  @!P1 STG.E.128 desc[UR6][R2.64+0x40], R4 ;  /* 0x0000400402009986 */ /* 0x0049e4000c101d06 */
[----:B------:R-:W-:Y:S05]  /*1cf60*/  @P0 EXIT ;  /* 0x000000000000094d */ /* 0x000fea0003800000 */
[----:B-1----:R-:W-:Y:S01]  /*1cf70*/  STG.E.128 desc[UR6][R2.64+0x80], R8 ;  /* 0x0000800802007986 */ /* 0x002fe2000c101d06 */
[----:B------:R-:W-:Y:S05]  /*1cf80*/  EXIT ;  /* 0x000000000000794d */ /* 0x000fea0003800000 */
.L_x_2054:
        /* <DEDUP_REMOVED lines=15> */
.L_x_5504:


//--------------------- .text._ZN5flash24flash_fwd_splitkv_kernelI23Flash_fwd_kernel_traitsILi96ELi64ELi128ELi4ELb0ELb0EN7cutlass6half_tE19Flash_kernel_traitsILi96ELi64ELi128ELi4ES3_EELb1ELb0ELb1ELb0ELb0ELb1ELb0ELb1EEEvNS_16Flash_fwd_paramsE --------------------------
	.section	.text._ZN5flash24flash_fwd_splitkv_kernelI23Flash_fwd_kernel_traitsILi96ELi64ELi128ELi4ELb0ELb0EN7cutlass6half_tE19Flash_kernel_traitsILi96ELi64ELi128ELi4ES3_EELb1ELb0ELb1ELb0ELb0ELb1ELb0ELb1EEEvNS_16Flash_fwd_paramsE,"ax",@progbits
	.align	128
        .global         _ZN5flash24flash_fwd_splitkv_kernelI23Flash_fwd_kernel_traitsILi96ELi64ELi128ELi4ELb0ELb0EN7cutlass6half_tE19Flash_kernel_traitsILi96ELi64ELi128ELi4ES3_EELb1ELb0ELb1ELb0ELb0ELb1ELb0ELb1EEEvNS_16Flash_fwd_paramsE
        .type           _ZN5flash24flash_fwd_splitkv_kernelI23Flash_fwd_kernel_traitsILi96ELi64ELi128ELi4ELb0ELb0EN7cutlass6half_tE19Flash_kernel_traitsILi96ELi64ELi128ELi4ES3_EELb1ELb0ELb1ELb0ELb0ELb1ELb0ELb1EEEvNS_16Flash_fwd_paramsE,@function
        .size           _ZN5flash24flash_fwd_splitkv_kernelI23Flash_fwd_kernel_traitsILi96ELi64ELi128ELi4ELb0ELb0EN7cutlass6half_tE19Flash_kernel_traitsILi96ELi64ELi128ELi4ES3_EELb1ELb0ELb1ELb0ELb0ELb1ELb0ELb1EEEvNS_16Flash_fwd_paramsE,(.L_x_5505 - _ZN5flash24flash_fwd_splitkv_kernelI23Flash_fwd_kernel_traitsILi96ELi64ELi128ELi4ELb0ELb0EN7cutlass6half_tE19Flash_kernel_traitsILi96ELi64ELi128ELi4ES3_EELb1ELb0ELb1ELb0ELb0ELb1ELb0ELb1EEEvNS_16Flash_fwd_paramsE)
        .other          _ZN5flash24flash_fwd_splitkv_kernelI23Flash_fwd_kernel_traitsILi96ELi64ELi128ELi4ELb0ELb0EN7cutlass6half_tE19Flash_kernel_traitsILi96ELi64ELi128ELi4ES3_EELb1ELb0ELb1ELb0ELb0ELb1ELb0ELb1EEEvNS_16Flash_fwd_paramsE,@"STO_CUDA_ENTRY STV_DEFAULT"
_ZN5flash24flash_fwd_splitkv_kernelI23Flash_fwd_kernel_traitsILi96ELi64ELi128ELi4ELb0ELb0EN7cutlass6half_tE19Flash_kernel_traitsILi96ELi64ELi128ELi4ES3_EELb1ELb0ELb1ELb0ELb0ELb1ELb0ELb1EEEvNS_16Flash_fwd_paramsE:
.text._ZN5flash24flash_fwd_splitkv_kernelI23Flash_fwd_kernel_traitsILi96ELi64ELi128ELi4ELb0ELb0EN7cutlass6half_tE19Flash_kernel_traitsILi96ELi64ELi128ELi4ES3_EELb1ELb0ELb1ELb0ELb0ELb1ELb0ELb1EEEvNS_16Flash_fwd_paramsE:
        /* <DEDUP_REMOVED lines=52> */
.L_x_2055:
        /* <DEDUP_REMOVED lines=69> */
.L_x_2058:
[----:B------:R-:W-:Y:S05]  /*0790*/  BSYNC.RECONVERGENT B0 ;  /* 0x0000000000007941 */ /* 0x000fea0003800200 */
.L_x_2057:
        /* <DEDUP_REMOVED lines=19> */
.L_x_2060:
[----:B------:R-:W-:Y:S05]  /*08d0*/  BSYNC.RECONVERGENT B0 ;  /* 0x0000000000007941 */ /* 0x000fea0003800200 */
.L_x_2059:
        /* <DEDUP_REMOVED lines=16> */
.L_x_2056:
        /* <DEDUP_REMOVED lines=11> */
.L_x_2061:
        /* <DEDUP_REMOVED lines=100> */
.L_x_2062:
        /* <DEDUP_REMOVED lines=15> */
.L_x_2064:
[----:B------:R-:W2:Y:S01]  /*11c0*/  LDC.64 R6, c[0x0][0x3b8] ;  /* 0x0000ee00ff067b82 */ /* 0x000ea20000000a00 */
[----:B------:R-:W-:-:S05]  /*11d0*/  IADD3 R2, PT, PT, R0, R9, RZ ;  /* 0x0000000900027210 */ /* 0x000fca0007ffe0ff */
[C---:B--2---:R-:W-:Y:S02]  /*11e0*/  IMAD R5, R2.reuse, R7, RZ ;  /* 0x0000000702057224 */ /* 0x044fe400078e02ff */
[----:B------:R-:W-:-:S05]  /*11f0*/  IMAD.WIDE.U32 R14, R2, R6, RZ ;  /* 0x00000006020e7225 */ /* 0x000fca00078e00ff */
[----:B------:R-:W-:Y:S02]  /*1200*/  IADD3 R5, PT, PT, R15, R5, RZ ;  /* 0x000000050f057210 */ /* 0x000fe40007ffe0ff */
.L_x_2065:
        /* <DEDUP_REMOVED lines=15> */
.L_x_2066:
[----:B------:R-:W2:Y:S01]  /*1300*/  LDC.64 R2, c[0x0][0x3c0] ;  /* 0x0000f000ff027b82 */ /* 0x000ea20000000a00 */
[----:B------:R-:W-:-:S05]  /*1310*/  IADD3 R0, PT, PT, R0, R9, RZ ;  /* 0x0000000900007210 */ /* 0x000fca0007ffe0ff */
[C---:B--2---:R-:W-:Y:S02]  /*1320*/  IMAD R9, R0.reuse, R3, RZ ;  /* 0x0000000300097224 */ /* 0x044fe400078e02ff */
[----:B------:R-:W-:-:S05]  /*1330*/  IMAD.WIDE.U32 R10, R0, R2, RZ ;  /* 0x00000002000a7225 */ /* 0x000fca00078e00ff */
[----:B------:R-:W-:Y:S02]  /*1340*/  IADD3 R9, PT, PT, R11, R9, RZ ;  /* 0x000000090b097210 */ /* 0x000fe40007ffe0ff */
[----:B------:R-:W-:-:S07]  /*1350*/  MOV R16, R10 ;  /* 0x0000000a00107202 */ /* 0x000fce0000000f00 */
.L_x_2067:
        /* <DEDUP_REMOVED lines=49> */
.L_x_2063:
        /* <DEDUP_REMOVED lines=182> */
.L_x_2136:
        /* <DEDUP_REMOVED lines=18> */
.L_x_2070:
[----:B---34-:R-:W-:Y:S05]  /*22f0*/  BSYNC.RECONVERGENT B0 ;  /* 0x0000000000007941 */ /* 0x018fea0003800200 */
.L_x_2069:
        /* <DEDUP_REMOVED lines=16> */
.L_x_2072:
[----:B------:R-:W-:Y:S05]  /*2400*/  BSYNC.RECONVERGENT B0 ;  /* 0x0000000000007941 */ /* 0x000fea0003800200 */
.L_x_2071:
        /* <DEDUP_REMOVED lines=20> */
.L_x_2074:
[----:B------:R-:W-:Y:S05]  /*2550*/  BSYNC.RECONVERGENT B0 ;  /* 0x0000000000007941 */ /* 0x000fea0003800200 */
.L_x_2073:
        /* <DEDUP_REMOVED lines=21> */
.L_x_2076:
[----:B------:R-:W-:Y:S05]  /*26b0*/  BSYNC.RECONVERGENT B0 ;  /* 0x0000000000007941 */ /* 0x000fea0003800200 */
.L_x_2075:
        /* <DEDUP_REMOVED lines=16> */
.L_x_2080:
[----:B------:R-:W-:Y:S05]  /*27c0*/  BSYNC.RECONVERGENT B0 ;  /* 0x0000000000007941 */ /* 0x000fea0003800200 */
.L_x_2079:
        /* <DEDUP_REMOVED lines=15> */
.L_x_2082:
[----:B------:R-:W-:Y:S05]  /*28c0*/  BSYNC.RECONVERGENT B0 ;  /* 0x0000000000007941 */ /* 0x000fea0003800200 */
.L_x_2081:
        /* <DEDUP_REMOVED lines=17> */
.L_x_2084:
[----:B------:R-:W-:Y:S05]  /*29e0*/  BSYNC.RECONVERGENT B0 ;  /* 0x0000000000007941 */ /* 0x000fea0003800200 */
.L_x_2083:
        /* <DEDUP_REMOVED lines=22> */
.L_x_2078:
        /* <DEDUP_REMOVED lines=59> */
.L_x_2090:
[----:B------:R-:W-:Y:S05]  /*2f00*/  BSYNC.RECONVERGENT B0 ;  /* 0x0000000000007941 */ /* 0x000fea0003800200 */
.L_x_2089:
        /* <DEDUP_REMOVED lines=52> */
.L_x_2092:
[----:B------:R-:W-:Y:S05]  /*3250*/  BSYNC.RECONVERGENT B0 ;  /* 0x0000000000007941 */ /* 0x000fea0003800200 */
.L_x_2091:
        /* <DEDUP_REMOVED lines=51> */
.L_x_2088:
[----:B------:R-:W-:Y:S05]  /*3590*/  BSYNC.RECONVERGENT B1 ;  /* 0x0000000000017941 */ /* 0x000fea0003800200 */
.L_x_2087:
        /* <DEDUP_REMOVED lines=68> */
.L_x_2096:
[----:B------:R-:W-:Y:S05]  /*39e0*/  BSYNC.RECONVERGENT B0 ;  /* 0x0000000000007941 */ /* 0x000fea0003800200 */
.L_x_2095:
        /* <DEDUP_REMOVED lines=52> */
.L_x_2098:
[----:B------:R-:W-:Y:S05]  /*3d30*/  BSYNC.RECONVERGENT B0 ;  /* 0x0000000000007941 */ /* 0x000fea0003800200 */
.L_x_2097:
        /* <DEDUP_REMOVED lines=51> */
.L_x_2094:
[----:B------:R-:W-:Y:S05]  /*4070*/  BSYNC.RECONVERGENT B1 ;  /* 0x0000000000017941 */ /* 0x000fea0003800200 */
.L_x_2093:
        /* <DEDUP_REMOVED lines=68> */
.L_x_2102:
[----:B------:R-:W-:Y:S05]  /*44c0*/  BSYNC.RECONVERGENT B0 ;  /* 0x0000000000007941 */ /* 0x000fea0003800200 */
.L_x_2101:
        /* <DEDUP_REMOVED lines=52> */
.L_x_2104:
[----:B------:R-:W-:Y:S05]  /*4810*/  BSYNC.RECONVERGENT B0 ;  /* 0x0000000000007941 */ /* 0x000fea0003800200 */
.L_x_2103:
        /* <DEDUP_REMOVED lines=51> */
.L_x_2100:
[----:B------:R-:W-:Y:S05]  /*4b50*/  BSYNC.RECONVERGENT B1 ;  /* 0x0000000000017941 */ /* 0x000fea0003800200 */
.L_x_2099:
        /* <DEDUP_REMOVED lines=70> */
.L_x_2108:
[----:B------:R-:W-:Y:S05]  /*4fc0*/  BSYNC.RECONVERGENT B0 ;  /* 0x0000000000007941 */ /* 0x000fea0003800200 */
.L_x_2107:
        /* <DEDUP_REMOVED lines=52> */
.L_x_2110:
[----:B------:R-:W-:Y:S05]  /*5310*/  BSYNC.RECONVERGENT B0 ;  /* 0x0000000000007941 */ /* 0x000fea0003800200 */
.L_x_2109:
        /* <DEDUP_REMOVED lines=51> */
.L_x_2106:
[----:B------:R-:W-:Y:S05]  /*5650*/  BSYNC.RECONVERGENT B1 ;  /* 0x0000000000017941 */ /* 0x000fea0003800200 */
.L_x_2105:
        /* <DEDUP_REMOVED lines=8> */
.L_x_2086:
        /* <DEDUP_REMOVED lines=99> */
.L_x_2114:
[----:B------:R-:W-:Y:S05]  /*5d10*/  BSYNC.RECONVERGENT B0 ;  /* 0x0000000000007941 */ /* 0x000fea0003800200 */
.L_x_2113:
        /* <DEDUP_REMOVED lines=93> */
.L_x_2116:
[----:B------:R-:W-:Y:S05]  /*62f0*/  BSYNC.RECONVERGENT B0 ;  /* 0x0000000000007941 */ /* 0x000fea0003800200 */
.L_x_2115:
        /* <DEDUP_REMOVED lines=92> */
.L_x_2112:
[----:B------:R-:W-:Y:S05]  /*68c0*/  BSYNC.RECONVERGENT B1 ;  /* 0x0000000000017941 */ /* 0x000fea0003800200 */
.L_x_2111:
        /* <DEDUP_REMOVED lines=100> */
.L_x_2120:
[----:B------:R-:W-:Y:S05]  /*6f10*/  BSYNC.RECONVERGENT B0 ;  /* 0x0000000000007941 */ /* 0x000fea0003800200 */
.L_x_2119:
        /* <DEDUP_REMOVED lines=93> */
.L_x_2122:
[----:B------:R-:W-:Y:S05]  /*74f0*/  BSYNC.RECONVERGENT B0 ;  /* 0x0000000000007941 */ /* 0x000fea0003800200 */
.L_x_2121:
        /* <DEDUP_REMOVED lines=92> */
.L_x_2118:
[----:B------:R-:W-:Y:S05]  /*7ac0*/  BSYNC.RECONVERGENT B1 ;  /* 0x0000000000017941 */ /* 0x000fea0003800200 */
.L_x_2117:
        /* <DEDUP_REMOVED lines=101> */
.L_x_2126:
[----:B------:R-:W-:Y:S05]  /*8120*/  BSYNC.RECONVERGENT B0 ;  /* 0x0000000000007941 */ /* 0x000fea0003800200 */
.L_x_2125:
        /* <DEDUP_REMOVED lines=93> */
.L_x_2128:
[----:B------:R-:W-:Y:S05]  /*8700*/  BSYNC.RECONVERGENT B0 ;  /* 0x0000000000007941 */ /* 0x000fea0003800200 */
.L_x_2127:
        /* <DEDUP_REMOVED lines=92> */
.L_x_2124:
[----:B------:R-:W-:Y:S05]  /*8cd0*/  BSYNC.RECONVERGENT B1 ;  /* 0x0000000000017941 */ /* 0x000fea0003800200 */
.L_x_2123:
        /* <DEDUP_REMOVED lines=104> */
.L_x_2132:
[----:B------:R-:W-:Y:S05]  /*9360*/  BSYNC.RECONVERGENT B0 ;  /* 0x0000000000007941 */ /* 0x000fea0003800200 */
.L_x_2131:
        /* <DEDUP_REMOVED lines=92> */
.L_x_2134:
[----:B------:R-:W-:Y:S05]  /*9930*/  BSYNC.RECONVERGENT B0 ;  /* 0x0000000000007941 */ /* 0x000fea0003800200 */
.L_x_2133:
        /* <DEDUP_REMOVED lines=90> */
.L_x_2130:
[----:B------:R-:W-:Y:S05]  /*9ee0*/  BSYNC.RECONVERGENT B1 ;  /* 0x0000000000017941 */ /* 0x000fea0003800200 */
.L_x_2129:
[----:B------:R-:W5:Y:S08]  /*9ef0*/  LDC R3, c[0x0][0x450] ;  /* 0x00011400ff037b82 */ /* 0x000f700000000800 */
[----:B------:R-:W1:Y:S01]  /*9f00*/  LDC R9, c[0x0][0x450] ;  /* 0x00011400ff097b82 */ /* 0x000e620000000800 */
[----:B-----5:R-:W-:Y:S05]  /*9f10*/  IMAD.U32 R3, R3, -0x40, RZ ;  /* 0xffffffc003037824 */ /* 0x020fea00078e00ff */
[C---:B------:R-:W-:Y:S02]  /*9f20*/  LEA R80, P1, R3.reuse, R80, 0x1 ;  /* 0x0000005003507211 */ /* 0x040fe400078208ff */
[C---:B------:R-:W-:Y:S02]  /*9f30*/  LEA R78, P0, R3.reuse, R78, 0x1 ;  /* 0x0000004e034e7211 */ /* 0x040fe400078008ff */
[C---:B------:R-:W-:Y:S02]  /*9f40*/  LEA.HI.X.SX32 R81, R3.reuse, R81, 0x1, P1 ;  /* 0x0000005103517211 */ /* 0x040fe400008f0eff */
[----:B-1----:R-:W-:Y:S09]  /*9f50*/  LEA.HI.X.SX32 R79, R3, R79, 0x1, P0 ;  /* 0x0000004f034f7211 */ /* 0x002ff200000f0eff */
.L_x_2085:
[----:B------:R-:W-:Y:S05]  /*9f60*/  BSYNC.RECONVERGENT B2 ;  /* 0x0000000000027941 */ /* 0x000fea0003800200 */
.L_x_2077:
        /* <DEDUP_REMOVED lines=91> */
.L_x_2135:
[----:B------:R-:W-:Y:S02]  /*a520*/  IADD3 R76, P1, PT, R76, R83, RZ ;  /* 0x000000534c4c7210 */ /* 0x000fe40007f3e0ff */
[----:B------:R-:W-:Y:S03]  /*a530*/  IADD3 R10, P0, PT, R10, R87, RZ ;  /* 0x000000570a0a7210 */ /* 0x000fe60007f1e0ff */
[----:B------:R-:W-:Y:S02]  /*a540*/  IMAD.X R77, R77, 0x1, R82, P1 ;  /* 0x000000014d4d7824 */ /* 0x000fe400008e0652 */
[----:B------:R-:W-:Y:S01]  /*a550*/  IMAD.X R11, R11, 0x1, R85, P0 ;  /* 0x000000010b0b7824 */ /* 0x000fe200000e0655 */
[----:B------:R-:W-:Y:S07]  /*a560*/  @P2 BRA `(.L_x_2136) ;  /* 0xffffff7c00182947 */ /* 0x000fee000383ffff */
.L_x_2068:
        /* <DEDUP_REMOVED lines=43> */
.L_x_2141:
[----:B------:R2:W-:Y:S02]  /*a820*/  STS.128 [R155+0x2000], RZ ;  /* 0x002000ff9b007388 */ /* 0x0005e40000000c00 */
.L_x_2140:
[----:B------:R-:W-:Y:S05]  /*a830*/  BSYNC.RECONVERGENT B0 ;  /* 0x0000000000007941 */ /* 0x000fea0003800200 */
.L_x_2139:
        /* <DEDUP_REMOVED lines=25> */
.L_x_2143:
[----:B------:R1:W-:Y:S01]  /*a9d0*/  STS.128 [R155+0x2800], RZ ;  /* 0x002800ff9b007388 */ /* 0x0003e20000000c00 */
[----:B------:R-:W-:Y:S05]  /*a9e0*/  BRA `(.L_x_2142) ;  /* 0x0000003800a07947 */ /* 0x000fea0003800000 */
.L_x_2138:
        /* <DEDUP_REMOVED lines=81> */
.L_x_2150:
[----:B------:R-:W-:Y:S05]  /*af00*/  BSYNC.RECONVERGENT B0 ;  /* 0x0000000000007941 */ /* 0x000fea0003800200 */
.L_x_2149:
[----:B-----5:R-:W-:Y:S01]  /*af10*/  IMAD.MOV.U32 R6, RZ, RZ, R10 ;  /* 0x000000ffff067224 */ /* 0x020fe200078e000a */
[----:B------:R-:W-:Y:S01]  /*af20*/  MOV R4, R8 ;  /* 0x0000000800047202 */ /* 0x000fe20000000f00 */
[----:B------:R-:W-:Y:S01]  /*af30*/  IMAD.MOV.U32 R7, RZ, RZ, R11 ;  /* 0x000000ffff077224 */ /* 0x000fe200078e000b */
[----:B------:R-:W-:Y:S02]  /*af40*/  MOV R5, R9 ;  /* 0x0000000900057202 */ /* 0x000fe40000000f00 */
.L_x_2148:
[----:B------:R-:W-:Y:S05]  /*af50*/  BSYNC.RECONVERGENT B1 ;  /* 0x0000000000017941 */ /* 0x000fea0003800200 */
.L_x_2147:
        /* <DEDUP_REMOVED lines=49> */
.L_x_2154:
[----:B------:R-:W-:Y:S05]  /*b270*/  BSYNC.RECONVERGENT B0 ;  /* 0x0000000000007941 */ /* 0x000fea0003800200 */
.L_x_2153:
[----:B-----5:R4:W-:Y:S02]  /*b280*/  STS.128 [R155+0x1000], R8 ;  /* 0x001000089b007388 */ /* 0x0209e40000000c00 */
.L_x_2152:
[----:B------:R-:W-:Y:S05]  /*b290*/  BSYNC.RECONVERGENT B1 ;  /* 0x0000000000017941 */ /* 0x000fea0003800200 */
.L_x_2151:
        /* <DEDUP_REMOVED lines=47> */
.L_x_2156:
[----:B------:R-:W-:Y:S05]  /*b590*/  BSYNC.RECONVERGENT B0 ;  /* 0x0000000000007941 */ /* 0x000fea0003800200 */
.L_x_2155:
[----:B-----5:R1:W-:Y:S02]  /*b5a0*/  STS.128 [R155+0x2000], R8 ;  /* 0x002000089b007388 */ /* 0x0203e40000000c00 */
.L_x_2146:
[----:B------:R-:W-:Y:S05]  /*b5b0*/  BSYNC.RECONVERGENT B2 ;  /* 0x0000000000027941 */ /* 0x000fea0003800200 */
.L_x_2145:
        /* <DEDUP_REMOVED lines=64> */
.L_x_2160:
[----:B------:R-:W-:Y:S05]  /*b9c0*/  BSYNC.RECONVERGENT B0 ;  /* 0x0000000000007941 */ /* 0x000fea0003800200 */
.L_x_2159:
[----:B-----5:R4:W-:Y:S02]  /*b9d0*/  STS.128 [R155+0x800], R8 ;  /* 0x000800089b007388 */ /* 0x0209e40000000c00 */
.L_x_2158:
[----:B------:R-:W-:Y:S05]  /*b9e0*/  BSYNC.RECONVERGENT B1 ;  /* 0x0000000000017941 */ /* 0x000fea0003800200 */
.L_x_2157:
        /* <DEDUP_REMOVED lines=58> */
.L_x_2164:
[----:B------:R-:W-:Y:S05]  /*bd90*/  BSYNC.RECONVERGENT B0 ;  /* 0x0000000000007941 */ /* 0x000fea0003800200 */
.L_x_2163:
[----:B-----5:R4:W-:Y:S02]  /*bda0*/  STS.128 [R155+0x1800], R8 ;  /* 0x001800089b007388 */ /* 0x0209e40000000c00 */
.L_x_2162:
[----:B------:R-:W-:Y:S05]  /*bdb0*/  BSYNC.RECONVERGENT B1 ;  /* 0x0000000000017941 */ /* 0x000fea0003800200 */
.L_x_2161:
        /* <DEDUP_REMOVED lines=56> */
.L_x_2166:
[----:B------:R-:W-:Y:S05]  /*c140*/  BSYNC.RECONVERGENT B0 ;  /* 0x0000000000007941 */ /* 0x000fea0003800200 */
.L_x_2165:
[----:B-----5:R4:W-:Y:S01]  /*c150*/  STS.128 [R155+0x2800], R8 ;  /* 0x002800089b007388 */ /* 0x0209e20000000c00 */
[----:B------:R-:W-:Y:S05]  /*c160*/  BRA `(.L_x_2142) ;  /* 0x0000002000c07947 */ /* 0x000fea0003800000 */
.L_x_2144:
        /* <DEDUP_REMOVED lines=98> */
.L_x_2172:
[----:B------:R-:W-:Y:S05]  /*c790*/  BSYNC.RECONVERGENT B0 ;  /* 0x0000000000007941 */ /* 0x000fea0003800200 */
.L_x_2171:
[----:B-----5:R-:W-:Y:S01]  /*c7a0*/  IMAD.MOV.U32 R6, RZ, RZ, R22 ;  /* 0x000000ffff067224 */ /* 0x020fe200078e0016 */
[----:B------:R-:W-:Y:S01]  /*c7b0*/  MOV R4, R20 ;  /* 0x0000001400047202 */ /* 0x000fe20000000f00 */
[----:B------:R-:W-:Y:S01]  /*c7c0*/  IMAD.MOV.U32 R7, RZ, RZ, R23 ;  /* 0x000000ffff077224 */ /* 0x000fe200078e0017 */
[----:B------:R-:W-:Y:S02]  /*c7d0*/  MOV R5, R21 ;  /* 0x0000001500057202 */ /* 0x000fe40000000f00 */
.L_x_2170:
[----:B------:R-:W-:Y:S05]  /*c7e0*/  BSYNC.RECONVERGENT B1 ;  /* 0x0000000000017941 */ /* 0x000fea0003800200 */
.L_x_2169:
        /* <DEDUP_REMOVED lines=88> */
.L_x_2176:
[----:B------:R-:W-:Y:S05]  /*cd70*/  BSYNC.RECONVERGENT B0 ;  /* 0x0000000000007941 */ /* 0x000fea0003800200 */
.L_x_2175:
[----:B-----5:R4:W-:Y:S02]  /*cd80*/  STS.128 [R155+0x1000], R20 ;  /* 0x001000149b007388 */ /* 0x0209e40000000c00 */
.L_x_2174:
[----:B------:R-:W-:Y:S05]  /*cd90*/  BSYNC.RECONVERGENT B1 ;  /* 0x0000000000017941 */ /* 0x000fea0003800200 */
.L_x_2173:
        /* <DEDUP_REMOVED lines=86> */
.L_x_2178:
[----:B------:R-:W-:Y:S05]  /*d300*/  BSYNC.RECONVERGENT B0 ;  /* 0x0000000000007941 */ /* 0x000fea0003800200 */
.L_x_2177:
[----:B-----5:R1:W-:Y:S02]  /*d310*/  STS.128 [R155+0x2000], R20 ;  /* 0x002000149b007388 */ /* 0x0203e40000000c00 */
.L_x_2168:
[----:B------:R-:W-:Y:S05]  /*d320*/  BSYNC.RECONVERGENT B2 ;  /* 0x0000000000027941 */ /* 0x000fea0003800200 */
.L_x_2167:
        /* <DEDUP_REMOVED lines=94> */
.L_x_2182:
[----:B------:R-:W-:Y:S05]  /*d910*/  BSYNC.RECONVERGENT B0 ;  /* 0x0000000000007941 */ /* 0x000fea0003800200 */
.L_x_2181:
[----:B-----5:R4:W-:Y:S02]  /*d920*/  STS.128 [R155+0x800], R20 ;  /* 0x000800149b007388 */ /* 0x0209e40000000c00 */
.L_x_2180:
[----:B------:R-:W-:Y:S05]  /*d930*/  BSYNC.RECONVERGENT B1 ;  /* 0x0000000000017941 */ /* 0x000fea0003800200 */
.L_x_2179:
        /* <DEDUP_REMOVED lines=88> */
.L_x_2186:
[----:B------:R-:W-:Y:S05]  /*dec0*/  BSYNC.RECONVERGENT B0 ;  /* 0x0000000000007941 */ /* 0x000fea0003800200 */
.L_x_2185:
[----:B-----5:R1:W-:Y:S02]  /*ded0*/  STS.128 [R155+0x1800], R20 ;  /* 0x001800149b007388 */ /* 0x0203e40000000c00 */
.L_x_2184:
[----:B------:R-:W-:Y:S05]  /*dee0*/  BSYNC.RECONVERGENT B1 ;  /* 0x0000000000017941 */ /* 0x000fea0003800200 */
.L_x_2183:
        /* <DEDUP_REMOVED lines=86> */
.L_x_2188:
[----:B------:R-:W-:Y:S05]  /*e450*/  BSYNC.RECONVERGENT B0 ;  /* 0x0000000000007941 */ /* 0x000fea0003800200 */
.L_x_2187:
[----:B-----5:R4:W-:Y:S02]  /*e460*/  STS.128 [R155+0x2800], R20 ;  /* 0x002800149b007388 */ /* 0x0209e40000000c00 */
.L_x_2142:
[----:B------:R-:W-:Y:S05]  /*e470*/  BSYNC.RECONVERGENT B3 ;  /* 0x0000000000037941 */ /* 0x000fea0003800200 */
.L_x_2137:
        /* <DEDUP_REMOVED lines=27> */
.L_x_2191:
[----:B------:R1:W-:Y:S02]  /*e630*/  STS.128 [R155+0x7000], RZ ;  /* 0x007000ff9b007388 */ /* 0x0003e40000000c00 */
.L_x_2190:
[----:B------:R-:W-:Y:S05]  /*e640*/  BSYNC.RECONVERGENT B0 ;  /* 0x0000000000007941 */ /* 0x000fea0003800200 */
.L_x_2189:
        /* <DEDUP_REMOVED lines=25> */
.L_x_2194:
[----:B------:R4:W-:Y:S02]  /*e7e0*/  STS.128 [R155+0x7800], RZ ;  /* 0x007800ff9b007388 */ /* 0x0009e40000000c00 */
.L_x_2193:
[----:B------:R-:W-:Y:S05]  /*e7f0*/  BSYNC.RECONVERGENT B0 ;  /* 0x0000000000007941 */ /* 0x000fea0003800200 */
.L_x_2192:
[----:B-1--4-:R-:W-:Y:S01]  /*e800*/  IADD3 R8, PT, PT, R114, 0x40, RZ ;  /* 0x0000004072087810 */ /* 0x012fe20007ffe0ff */
[----:B------:R-:W-:Y:S03]  /*e810*/  BSSY.RECONVERGENT B0, `(.L_x_2195) ;  /* 0x000001b000007945 */ /* 0x000fe60003800200 */
[----:B------:R-:W-:-:S13]  /*e820*/  ISETP.GE.AND P0, PT, R8, R7, PT ;  /* 0x000000070800720c */ /* 0x000fda0003f06270 */
[----:B------:R-:W-:Y:S05]  /*e830*/  @P0 BRA `(.L_x_2196) ;  /* 0x0000000000600947 */ /* 0x000fea0003800000 */
[----:B------:R-:W3:Y:S01]  /*e840*/  LDC.64 R2, c[0x0][0x3b8] ;  /* 0x0000ee00ff027b82 */ /* 0x000ee20000000a00 */
        /* <DEDUP_REMOVED lines=22> */
.L_x_2197:
[----:B------:R3:W-:Y:S02]  /*e9b0*/  STS.128 [R155+0x8000], RZ ;  /* 0x008000ff9b007388 */ /* 0x0007e40000000c00 */
.L_x_2196:
[----:B------:R-:W-:Y:S05]  /*e9c0*/  BSYNC.RECONVERGENT B0 ;  /* 0x0000000000007941 */ /* 0x000fea0003800200 */
.L_x_2195:
[----:B-1-34-:R-:W1:Y:S01]  /*e9d0*/  LDC.64 R4, c[0x0][0x538] ;  /* 0x00014e00ff047b82 */ /* 0x01ae620000000a00 */
[----:B------:R-:W-:Y:S01]  /*e9e0*/  IADD3 R6, PT, PT, R114, 0x60, RZ ;  /* 0x0000006072067810 */ /* 0x000fe20007ffe0ff */
[----:B------:R-:W-:Y:S03]  /*e9f0*/  BSSY.RECONVERGENT B0, `(.L_x_2198) ;  /* 0x000001b000007945 */ /* 0x000fe60003800200 */
[----:B------:R-:W-:-:S13]  /*ea00*/  ISETP.GE.AND P0, PT, R6, R7, PT ;  /* 0x000000070600720c */ /* 0x000fda0003f06270 */
[----:B------:R-:W-:Y:S05]  /*ea10*/  @P0 BRA `(.L_x_2199) ;  /* 0x0000000000600947 */ /* 0x000fea0003800000 */
[----:B------:R-:W3:Y:S01]  /*ea20*/  LDC.64 R2, c[0x0][0x3b8] ;  /* 0x0000ee00ff027b82 */ /* 0x000ee20000000a00 */
        /* <DEDUP_REMOVED lines=23> */
.L_x_2199:
[----:B------:R-:W-:Y:S05]  /*eba0*/  BSYNC.RECONVERGENT B0 ;  /* 0x0000000000007941 */ /* 0x000fea0003800200 */
.L_x_2198:
[----:B------:R-:W4:Y:S01]  /*ebb0*/  LDCU.64 UR8, c[0x0][0x540] ;  /* 0x0000a800ff0877ac */ /* 0x000f220008000a00 */
[----:B------:R-:W-:Y:S01]  /*ebc0*/  IMAD.MOV.U32 R153, RZ, RZ, RZ ;  /* 0x000000ffff997224 */ /* 0x000fe200078e00ff */
[----:B------:R-:W0:Y:S01]  /*ebd0*/  LDGDEPBAR ;  /* 0x00000000000079af */ /* 0x000e220000000000 */
[----:B------:R-:W5:Y:S01]  /*ebe0*/  LDCU UR5, c[0x0][0x508] ;  /* 0x0000a100ff0577ac */ /* 0x000f620008000800 */
[C---:B----4-:R-:W-:Y:S01]  /*ebf0*/  IMAD.WIDE.U32 R2, R147.reuse, UR8, R152 ;  /* 0x0000000893027c25 */ /* 0x050fe2000f8e0098 */
[----:B------:R-:W4:Y:S03]  /*ec00*/  LDCU UR8, c[0x0][0x458] ;  /* 0x00008b00ff0877ac */ /* 0x000f260008000800 */
[----:B------:R-:W-:Y:S01]  /*ec10*/  IMAD R0, R147, UR9, R3 ;  /* 0x0000000993007c24 */ /* 0x000fe2000f8e0203 */
[----:B-1----:R-:W-:Y:S02]  /*ec20*/  LEA R4, P0, R2, R4, 0x2 ;  /* 0x0000000402047211 */ /* 0x002fe400078010ff */
[----:B------:R-:W-:Y:S01]  /*ec30*/  LOP3.LUT R114, R114, 0x7, RZ, 0xc0, !PT ;  /* 0x0000000772727812 */ /* 0x000fe200078ec0ff */
[----:B------:R-:W-:-:S04]  /*ec40*/  DEPBAR.LE SB0, 0x0 ;  /* 0x000080000000791a */ /* 0x000fc80000000000 */
[----:B------:R-:W-:-:S06]  /*ec50*/  LEA.HI.X R5, R2, R5, R0, 0x2, P0 ;  /* 0x0000000502057211 */ /* 0x000fcc00000f1400 */
[----:B------:R-:W2:Y:S01]  /*ec60*/  LDG.E R5, desc[UR6][R4.64] ;  /* 0x0000000604057981 */ /* 0x000ea2000c1e1900 */
[----:B----4-:R-:W2:Y:S01]  /*ec70*/  MUFU.RCP R0, UR8 ;  /* 0x0000000800007d08 */ /* 0x010ea20008001000 */
[----:B------:R-:W-:Y:S01]  /*ec80*/  LOP3.LUT R3, R108, 0x1f0, RZ, 0xc0, !PT ;  /* 0x000001f06c037812 */ /* 0x000fe200078ec0ff */
[----:B------:R-:W-:Y:S03]  /*ec90*/  BSSY.RECONVERGENT B0, `(.L_x_2200) ;  /* 0x0000022000007945 */ /* 0x000fe60003800200 */
[----:B------:R-:W-:-:S04]  /*eca0*/  IADD3 R3, PT, PT, R3, 0x1, R148 ;  /* 0x0000000103037810 */ /* 0x000fc80007ffe094 */
[----:B------:R-:W-:-:S04]  /*ecb0*/  IADD3 R3, PT, PT, -R149, R3, R114 ;  /* 0x0000000395037210 */ /* 0x000fc80007ffe172 */
[----:B-----5:R-:W-:Y:S01]  /*ecc0*/  IADD3 R3, PT, PT, R3, UR5, R64 ;  /* 0x0000000503037c10 */ /* 0x020fe2000fffe040 */
[----:B------:R-:W-:Y:S01]  /*ecd0*/  BAR.SYNC.DEFER_BLOCKING 0x0 ;  /* 0x0000000000007b1d */ /* 0x000fe20000010000 */
[----:B--2---:R-:W-:-:S05]  /*ece0*/  FMUL.FTZ R0, R5, R0 ;  /* 0x0000000005007220 */ /* 0x004fca0000410000 */
        /* <DEDUP_REMOVED lines=23> */
.L_x_2202:
[----:B------:R4:W-:Y:S01]  /*ee60*/  STS.128 [R155+0xd000], RZ ;  /* 0x00d000ff9b007388 */ /* 0x0009e20000000c00 */
[----:B------:R-:W-:Y:S05]  /*ee70*/  BRA `(.L_x_2203) ;  /* 0x00000000000c7947 */ /* 0x000fea0003800000 */
.L_x_2201:
[----:B------:R1:W-:Y:S04]  /*ee80*/  STS.128 [R155+0x9000], RZ ;  /* 0x009000ff9b007388 */ /* 0x0003e80000000c00 */
[----:B------:R1:W-:Y:S04]  /*ee90*/  STS.128 [R155+0xb000], RZ ;  /* 0x00b000ff9b007388 */ /* 0x0003e80000000c00 */
[----:B------:R1:W-:Y:S02]  /*eea0*/  STS.128 [R155+0xd000], RZ ;  /* 0x00d000ff9b007388 */ /* 0x0003e40000000c00 */
.L_x_2203:
[----:B------:R-:W-:Y:S05]  /*eeb0*/  BSYNC.RECONVERGENT B0 ;  /* 0x0000000000007941 */ /* 0x000fea0003800200 */
.L_x_2200:
        /* <DEDUP_REMOVED lines=28> */
.L_x_2206:
[----:B------:R1:W-:Y:S02]  /*f080*/  STS.128 [R155+0xd800], RZ ;  /* 0x00d800ff9b007388 */ /* 0x0003e40000000c00 */
.L_x_2205:
[----:B------:R-:W-:Y:S05]  /*f090*/  BSYNC.RECONVERGENT B0 ;  /* 0x0000000000007941 */ /* 0x000fea0003800200 */
.L_x_2204:
        /* <DEDUP_REMOVED lines=29> */
.L_x_2209:
[----:B------:R1:W-:Y:S02]  /*f270*/  STS.128 [R155+0xe000], RZ ;  /* 0x00e000ff9b007388 */ /* 0x0003e40000000c00 */
.L_x_2208:
[----:B------:R-:W-:Y:S05]  /*f280*/  BSYNC.RECONVERGENT B0 ;  /* 0x0000000000007941 */ /* 0x000fea0003800200 */
.L_x_2207:
        /* <DEDUP_REMOVED lines=33> */
.L_x_2212:
[----:B------:R1:W-:Y:S02]  /*f4a0*/  STS.128 [R155+0xe800], RZ ;  /* 0x00e800ff9b007388 */ /* 0x0003e40000000c00 */
.L_x_2211:
[----:B------:R-:W-:Y:S05]  /*f4b0*/  BSYNC.RECONVERGENT B0 ;  /* 0x0000000000007941 */ /* 0x000fea0003800200 */
.L_x_2210:
[----:B------:R-:W-:Y:S01]  /*f4c0*/  LEA R140, R47, UR4, 0x1 ;  /* 0x000000042f8c7c11 */ /* 0x000fe2000f8e08ff */
[----:B------:R-:W5:Y:S01]  /*f4d0*/  LDCU UR14, c[0x0][0x50c] ;  /* 0x0000a180ff0e77ac */ /* 0x000f620008000800 */
[----:B------:R-:W-:Y:S01]  /*f4e0*/  LEA R123, R46, UR4, 0x1 ;  /* 0x000000042e7b7c11 */ /* 0x000fe2000f8e08ff */
[----:B------:R-:W-:Y:S01]  /*f4f0*/  IMAD.SHL.U32 R63, R63, 0x2, RZ ;  /* 0x000000023f3f7824 */ /* 0x000fe200078e00ff */
[----:B------:R-:W-:Y:S01]  /*f500*/  VIMNMX R120, PT, PT, R3, R64, PT ;  /* 0x0000004003787248 */ /* 0x000fe20003fe0100 */
[----:B------:R-:W-:Y:S01]  /*f510*/  LDSM.16.M88.4 R128, [R140] ;  /* 0x000000008c80783b */ /* 0x000fe20000000200 */
[----:B------:R-:W-:Y:S01]  /*f520*/  IMAD R44, R65, 0x2, R140 ;  /* 0x00000002412c7824 */ /* 0x000fe200078e028c */
[----:B------:R-:W-:Y:S01]  /*f530*/  VIADDMNMX R121, R3, 0x8, R64, PT ;  /* 0x0000000803797846 */ /* 0x000fe20003800140 */
[----:B------:R-:W-:Y:S01]  /*f540*/  IMAD R2, R65, 0x2, R123 ;  /* 0x0000000241027824 */ /* 0x000fe200078e027b */
[----:B------:R-:W2:Y:S01]  /*f550*/  LDSM.16.M88.4 R32, [R123+0x4000] ;  /* 0x004000007b20783b */ /* 0x000ea20000000200 */
[----:B------:R-:W-:-:S03]  /*f560*/  LOP3.LUT R63, R63, 0x6, RZ, 0xc0, !PT ;  /* 0x000000063f3f7812 */ /* 0x000fc600078ec0ff */
[----:B------:R-:W3:Y:S04]  /*f570*/  LDSM.16.M88.4 R16, [R123+0x4800] ;  /* 0x004800007b10783b */ /* 0x000ee80000000200 */
[----:B------:R-:W4:Y:S04]  /*f580*/  LDSM.16.M88.4 R68, [R123+0x3400] ;  /* 0x003400007b44783b */ /* 0x000f280000000200 */
[----:B------:R-:W-:Y:S04]  /*f590*/  LDSM.16.M88.4 R156, [R44] ;  /* 0x000000002c9c783b */ /* 0x000fe80000000200 */
[----:B------:R-:W5:Y:S04]  /*f5a0*/  LDSM.16.M88.4 R12, [R2+0x4000] ;  /* 0x00400000020c783b */ /* 0x000f680000000200 */
[----:B-1----:R-:W1:Y:S04]  /*f5b0*/  LDSM.16.M88.4 R4, [R2+0x4800] ;  /* 0x004800000204783b */ /* 0x002e680000000200 */
[----:B------:R-:W1:Y:S04]  /*f5c0*/  LDSM.16.M88.4 R92, [R2+0x3400] ;  /* 0x00340000025c783b */ /* 0x000e680000000200 */
[----:B------:R-:W1:Y:S04]  /*f5d0*/  LDSM.16.M88.4 R52, [R123+0x3800] ;  /* 0x003800007b34783b */ /* 0x000e680000000200 */
[----:B------:R-:W1:Y:S04]  /*f5e0*/  LDSM.16.M88.4 R24, [R123+0x4400] ;  /* 0x004400007b18783b */ /* 0x000e680000000200 */
[----:B------:R-:W-:Y:S01]  /*f5f0*/  LDSM.16.M88.4 R124, [R140+0x1000] ;  /* 0x001000008c7c783b */ /* 0x000fe20000000200 */
[C---:B--2---:R-:W-:Y:S03]  /*f600*/  HMMA.16816.F32 R36, R128.reuse, R32, RZ ;  /* 0x000000208024723c */ /* 0x044fe600000018ff */
[----:B------:R-:W2:Y:S04]  /*f610*/  LDSM.16.M88.4 R108, [R123+0x5400] ;  /* 0x005400007b6c783b */ /* 0x000ea80000000200 */
[----:B------:R-:W2:Y:S01]  /*f620*/  LDSM.16.M88.4 R76, [R123+0x3000] ;  /* 0x003000007b4c783b */ /* 0x000ea20000000200 */
[C---:B---3--:R-:W-:Y:S03]  /*f630*/  HMMA.16816.F32 R20, R128.reuse, R16, RZ ;  /* 0x000000108014723c */ /* 0x048fe600000018ff */
[----:B------:R-:W3:Y:S04]  /*f640*/  LDSM.16.M88.4 R40, [R123+0x3c00] ;  /* 0x003c00007b28783b */ /* 0x000ee80000000200 */
[----:B------:R-:W3:Y:S01]  /*f650*/  LDSM.16.M88.4 R100, [R123+0x4c00] ;  /* 0x004c00007b64783b */ /* 0x000ee20000000200 */
[C---:B----4-:R-:W-:Y:S03]  /*f660*/  HMMA.16816.F32 R72, R128.reuse, R68, RZ ;  /* 0x000000448048723c */ /* 0x050fe600000018ff */
        /* <DEDUP_REMOVED lines=10> */
[----:B------:R-:W0:Y:S01]  /*f710*/  LDGDEPBAR ;  /* 0x00000000000079af */ /* 0x000e220000000000 */
[C---:B-----5:R-:W-:Y:S08]  /*f720*/  HMMA.16816.F32 R36, R156.reuse, R12, R36 ;  /* 0x0000000c9c24723c */ /* 0x060ff00000001824 */
[C---:B------:R-:W-:Y:S01]  /*f730*/  HMMA.16816.F32 R32, R156.reuse, R14, R32 ;  /* 0x0000000e9c20723c */ /* 0x040fe20000001820 */
[----:B------:R-:W-:Y:S07]  /*f740*/  LDSM.16.M88.4 R12, [R44+0x1000] ;  /* 0x001000002c0c783b */ /* 0x000fee0000000200 */
[C---:B-1----:R-:W-:Y:S08]  /*f750*/  HMMA.16816.F32 R20, R156.reuse, R4, R20 ;  /* 0x000000049c14723c */ /* 0x042ff00000001814 */
[C---:B------:R-:W-:Y:S01]  /*f760*/  HMMA.16816.F32 R16, R156.reuse, R6, R16 ;  /* 0x000000069c10723c */ /* 0x040fe20000001810 */
[----:B------:R-:W1:Y:S07]  /*f770*/  LDSM.16.M88.4 R4, [R2+0x5400] ;  /* 0x005400000204783b */ /* 0x000e6e0000000200 */
[C---:B------:R-:W-:Y:S08]  /*f780*/  HMMA.16816.F32 R72, R156.reuse, R92, R72 ;  /* 0x0000005c9c48723c */ /* 0x040ff00000001848 */
[----:B------:R-:W-:Y:S01]  /*f790*/  HMMA.16816.F32 R68, R156, R94, R68 ;  /* 0x0000005e9c44723c */ /* 0x000fe20000001844 */
[----:B------:R-:W4:Y:S07]  /*f7a0*/  LDSM.16.M88.4 R92, [R123+0x6400] ;  /* 0x006400007b5c783b */ /* 0x000f2e0000000200 */
[C---:B------:R-:W-:Y:S08]  /*f7b0*/  HMMA.16816.F32 R56, R128.reuse, R52, RZ ;  /* 0x000000348038723c */ /* 0x040ff000000018ff */
[----:B------:R-:W-:Y:S08]  /*f7c0*/  HMMA.16816.F32 R28, R128, R24, RZ ;  /* 0x00000018801c723c */ /* 0x000ff000000018ff */
[C---:B--2---:R-:W-:Y:S08]  /*f7d0*/  HMMA.16816.F32 R72, R124.reuse, R108, R72 ;  /* 0x0000006c7c48723c */ /* 0x044ff00000001848 */
[----:B------:R-:W-:Y:S08]  /*f7e0*/  HMMA.16816.F32 R68, R124, R110, R68 ;  /* 0x0000006e7c44723c */ /* 0x000ff00000001844 */
[C---:B------:R-:W-:Y:S08]  /*f7f0*/  HMMA.16816.F32 R80, R128.reuse, R76, RZ ;  /* 0x0000004c8050723c */ /* 0x040ff000000018ff */
[C---:B------:R-:W-:Y:S08]  /*f800*/  HMMA.16816.F32 R52, R128.reuse, R54, RZ ;  /* 0x000000368034723c */ /* 0x040ff000000018ff */
[C---:B------:R-:W-:Y:S08]  /*f810*/  HMMA.16816.F32 R24, R128.reuse, R26, RZ ;  /* 0x0000001a8018723c */ /* 0x040ff000000018ff */
[C---:B------:R-:W-:Y:S08]  /*f820*/  HMMA.16816.F32 R76, R128.reuse, R78, RZ ;  /* 0x0000004e804c723c */ /* 0x040ff000000018ff */
[C---:B---3--:R-:W-:Y:S08]  /*f830*/  HMMA.16816.F32 R48, R128.reuse, R40, RZ ;  /* 0x000000288030723c */ /* 0x048ff000000018ff */
[C---:B------:R-:W-:Y:S08]  /*f840*/  HMMA.16816.F32 R40, R128.reuse, R42, RZ ;  /* 0x0000002a8028723c */ /* 0x040ff000000018ff */
[C---:B------:R-:W-:Y:S08]  /*f850*/  HMMA.16816.F32 R132, R128.reuse, R100, RZ ;  /* 0x000000648084723c */ /* 0x040ff000000018ff */
[----:B------:R-:W-:Y:S01]  /*f860*/  HMMA.16816.F32 R128, R128, R102, RZ ;  /* 0x000000668080723c */ /* 0x000fe200000018ff */
[----:B------:R-:W2:Y:S07]  /*f870*/  LDSM.16.M88.4 R100, [R123+0x5c00] ;  /* 0x005c00007b64783b */ /* 0x000eae0000000200 */
        /* <DEDUP_REMOVED lines=8> */
[----:B------:R-:W3:Y:S07]  /*f900*/  LDSM.16.M88.4 R8, [R2+0x5000] ;  /* 0x005000000208783b */ /* 0x000eee0000000200 */
[C---:B------:R-:W-:Y:S08]  /*f910*/  HMMA.16816.F32 R80, R156.reuse, R96, R80 ;  /* 0x000000609c50723c */ /* 0x040ff00000001850 */
[C---:B------:R-:W-:Y:S01]  /*f920*/  HMMA.16816.F32 R76, R156.reuse, R98, R76 ;  /* 0x000000629c4c723c */ /* 0x040fe2000000184c */
[----:B------:R-:W5:Y:S07]  /*f930*/  LDSM.16.M88.4 R96, [R123+0x6000] ;  /* 0x006000007b60783b */ /* 0x000f6e0000000200 */
[C---:B------:R-:W-:Y:S08]  /*f940*/  HMMA.16816.F32 R48, R156.reuse, R84, R48 ;  /* 0x000000549c30723c */ /* 0x040ff00000001830 */
[----:B------:R-:W-:Y:S01]  /*f950*/  HMMA.16816.F32 R40, R156, R86, R40 ;  /* 0x000000569c28723c */ /* 0x000fe20000001828 */
[----:B------:R-:W5:Y:S07]  /*f960*/  LDSM.16.M88.4 R84, [R123+0x6c00] ;  /* 0x006c00007b54783b */ /* 0x000f6e0000000200 */
[C---:B------:R-:W-:Y:S08]  /*f970*/  HMMA.16816.F32 R56, R124.reuse, R104, R56 ;  /* 0x000000687c38723c */ /* 0x040ff00000001838 */
[C---:B------:R-:W-:Y:S01]  /*f980*/  HMMA.16816.F32 R52, R124.reuse, R106, R52 ;  /* 0x0000006a7c34723c */ /* 0x040fe20000001834 */
[----:B------:R-:W5:Y:S07]  /*f990*/  LDSM.16.M88.4 R104, [R2+0x5800] ;  /* 0x005800000268783b */ /* 0x000f6e0000000200 */
[C---:B----4-:R-:W-:Y:S08]  /*f9a0*/  HMMA.16816.F32 R28, R124.reuse, R92, R28 ;  /* 0x0000005c7c1c723c */ /* 0x050ff0000000181c */
[C---:B------:R-:W-:Y:S01]  /*f9b0*/  HMMA.16816.F32 R24, R124.reuse, R94, R24 ;  /* 0x0000005e7c18723c */ /* 0x040fe20000001818 */
[----:B------:R-:W-:Y:S07]  /*f9c0*/  LDSM.16.M88.4 R92, [R140+0x2000] ;  /* 0x002000008c5c783b */ /* 0x000fee0000000200 */
[C---:B------:R-:W-:Y:S08]  /*f9d0*/  HMMA.16816.F32 R80, R124.reuse, R112, R80 ;  /* 0x000000707c50723c */ /* 0x040ff00000001850 */
[----:B------:R-:W-:Y:S08]  /*f9e0*/  HMMA.16816.F32 R76, R124, R114, R76 ;  /* 0x000000727c4c723c */ /* 0x000ff0000000184c */
[C---:B------:R-:W-:Y:S08]  /*f9f0*/  HMMA.16816.F32 R132, R156.reuse, R136, R132 ;  /* 0x000000889c84723c */ /* 0x040ff00000001884 */
[----:B------:R-:W-:Y:S08]  /*fa00*/  HMMA.16816.F32 R128, R156, R138, R128 ;  /* 0x0000008a9c80723c */ /* 0x000ff00000001880 */
[C---:B--2---:R-:W-:Y:S08]  /*fa10*/  HMMA.16816.F32 R48, R124.reuse, R100, R48 ;  /* 0x000000647c30723c */ /* 0x044ff00000001830 */
[----:B------:R-:W-:Y:S01]  /*fa20*/  HMMA.16816.F32 R40, R124, R102, R40 ;  /* 0x000000667c28723c */ /* 0x000fe20000001828 */
[----:B------:R-:W2:Y:S07]  /*fa30*/  LDSM.16.M88.4 R100, [R2+0x5c00] ;  /* 0x005c00000264783b */ /* 0x000eae0000000200 */
[C---:B-1----:R-:W-:Y:S08]  /*fa40*/  HMMA.16816.F32 R28, R12.reuse, R4, R28 ;  /* 0x000000040c1c723c */ /* 0x042ff0000000181c */
[C---:B------:R-:W-:Y:S01]  /*fa50*/  HMMA.16816.F32 R24, R12.reuse, R6, R24 ;  /* 0x000000060c18723c */ /* 0x040fe20000001818 */
[----:B------:R-:W1:Y:S07]  /*fa60*/  LDSM.16.M88.4 R4, [R123+0x7800] ;  /* 0x007800007b04783b */ /* 0x000e6e0000000200 */
[C---:B---3--:R-:W-:Y:S08]  /*fa70*/  HMMA.16816.F32 R80, R12.reuse, R8, R80 ;  /* 0x000000080c50723c */ /* 0x048ff00000001850 */
[----:B------:R-:W-:Y:S01]  /*fa80*/  HMMA.16816.F32 R76, R12, R10, R76 ;  /* 0x0000000a0c4c723c */ /* 0x000fe2000000184c */
[----:B------:R-:W3:Y:S07]  /*fa90*/  LDSM.16.M88.4 R8, [R2+0x6000] ;  /* 0x006000000208783b */ /* 0x000eee0000000200 */
[C---:B-----5:R-:W-:Y:S08]  /*faa0*/  HMMA.16816.F32 R36, R124.reuse, R96, R36 ;  /* 0x000000607c24723c */ /* 0x060ff00000001824 */
[C---:B------:R-:W-:Y:S01]  /*fab0*/  HMMA.16816.F32 R32, R124.reuse, R98, R32 ;  /* 0x000000627c20723c */ /* 0x040fe20000001820 */
[----:B------:R-:W-:Y:S07]  /*fac0*/  LDSM.16.M88.4 R96, [R2+0x6c00] ;  /* 0x006c00000260783b */ /* 0x000fee0000000200 */
[C---:B------:R-:W-:Y:S08]  /*fad0*/  HMMA.16816.F32 R132, R124.reuse, R84, R132 ;  /* 0x000000547c84723c */ /* 0x040ff00000001884 */
[C---:B------:R-:W-:Y:S01]  /*fae0*/  HMMA.16816.F32 R128, R124.reuse, R86, R128 ;  /* 0x000000567c80723c */ /* 0x040fe20000001880 */
[----:B------:R-:W4:Y:S07]  /*faf0*/  LDSM.16.M88.4 R84, [R2+0x6800] ;  /* 0x006800000254783b */ /* 0x000f2e0000000200 */
[C---:B------:R-:W-:Y:S08]  /*fb00*/  HMMA.16816.F32 R20, R124.reuse, R88, R20 ;  /* 0x000000587c14723c */ /* 0x040ff00000001814 */
[----:B------:R-:W-:Y:S01]  /*fb10*/  HMMA.16816.F32 R16, R124, R90, R16 ;  /* 0x0000005a7c10723c */ /* 0x000fe20000001810 */
[----:B------:R-:W5:Y:S07]  /*fb20*/  LDSM.16.M88.4 R88, [R123+0x7000] ;  /* 0x007000007b58783b */ /* 0x000f6e0000000200 */
[C---:B------:R-:W-:Y:S08]  /*fb30*/  HMMA.16816.F32 R56, R12.reuse, R104, R56 ;  /* 0x000000680c38723c */ /* 0x040ff00000001838 */
[C---:B------:R-:W-:Y:S01]  /*fb40*/  HMMA.16816.F32 R52, R12.reuse, R106, R52 ;  /* 0x0000006a0c34723c */ /* 0x040fe20000001834 */
[----:B------:R-:W5:Y:S07]  /*fb50*/  LDSM.16.M88.4 R104, [R123+0x7400] ;  /* 0x007400007b68783b */ /* 0x000f6e0000000200 */
[C---:B--2---:R-:W-:Y:S08]  /*fb60*/  HMMA.16816.F32 R48, R12.reuse, R100, R48 ;  /* 0x000000640c30723c */ /* 0x044ff00000001830 */
[----:B------:R-:W-:Y:S08]  /*fb70*/  HMMA.16816.F32 R40, R12, R102, R40 ;  /* 0x000000660c28723c */ /* 0x000ff00000001828 */
[C---:B-1----:R-:W-:Y:S08]  /*fb80*/  HMMA.16816.F32 R56, R92.reuse, R4, R56 ;  /* 0x000000045c38723c */ /* 0x042ff00000001838 */
[----:B------:R-:W-:Y:S01]  /*fb90*/  HMMA.16816.F32 R52, R92, R6, R52 ;  /* 0x000000065c34723c */ /* 0x000fe20000001834 */
[----:B------:R-:W1:Y:S07]  /*fba0*/  LDSM.16.M88.4 R4, [R123+0x8400] ;  /* 0x008400007b04783b */ /* 0x000e6e0000000200 */
[C---:B---3--:R-:W-:Y:S08]  /*fbb0*/  HMMA.16816.F32 R36, R12.reuse, R8, R36 ;  /* 0x000000080c24723c */ /* 0x048ff00000001824 */
[C---:B------:R-:W-:Y:S01]  /*fbc0*/  HMMA.16816.F32 R100, R12.reuse, R10, R32 ;  /* 0x0000000a0c64723c */ /* 0x040fe20000001820 */
[----:B------:R-:W-:Y:S04]  /*fbd0*/  LDSM.16.M88.4 R8, [R44+0x2000] ;  /* 0x002000002c08783b */ /* 0x000fe80000000200 */
[----:B------:R-:W2:Y:S03]  /*fbe0*/  LDSM.16.M88.4 R32, [R2+0x7000] ;  /* 0x007000000220783b */ /* 0x000ea60000000200 */
[C---:B----4-:R-:W-:Y:S08]  /*fbf0*/  HMMA.16816.F32 R20, R12.reuse, R84, R20 ;  /* 0x000000540c14723c */ /* 0x050ff00000001814 */
[C---:B------:R-:W-:Y:S01]  /*fc00*/  HMMA.16816.F32 R16, R12.reuse, R86, R16 ;  /* 0x000000560c10723c */ /* 0x040fe20000001810 */
[----:B------:R-:W-:Y:S07]  /*fc10*/  LDSM.16.M88.4 R84, [R123+0x7c00] ;  /* 0x007c00007b54783b */ /* 0x000fee0000000200 */
[C---:B------:R-:W-:Y:S08]  /*fc20*/  HMMA.16816.F32 R132, R12.reuse, R96, R132 ;  /* 0x000000600c84723c */ /* 0x040ff00000001884 */
[----:B------:R-:W-:Y:S01]  /*fc30*/  HMMA.16816.F32 R128, R12, R98, R128 ;  /* 0x000000620c80723c */ /* 0x000fe20000001880 */
[----:B------:R-:W3:Y:S07]  /*fc40*/  LDSM.16.M88.4 R12, [R123+0x8000] ;  /* 0x008000007b0c783b */ /* 0x000eee0000000200 */
[C---:B-----5:R-:W-:Y:S08]  /*fc50*/  HMMA.16816.F32 R80, R92.reuse, R88, R80 ;  /* 0x000000585c50723c */ /* 0x060ff00000001850 */
[C---:B------:R-:W-:Y:S01]  /*fc60*/  HMMA.16816.F32 R76, R92.reuse, R90, R76 ;  /* 0x0000005a5c4c723c */ /* 0x040fe2000000184c */
[----:B------:R-:W4:Y:S07]  /*fc70*/  LDSM.16.M88.4 R88, [R2+0x7400] ;  /* 0x007400000258783b */ /* 0x000f2e0000000200 */
[C---:B------:R-:W-:Y:S08]  /*fc80*/  HMMA.16816.F32 R72, R92.reuse, R104, R72 ;  /* 0x000000685c48723c */ /* 0x040ff00000001848 */
[C---:B-1----:R-:W-:Y:S08]  /*fc90*/  HMMA.16816.F32 R28, R92.reuse, R4, R28 ;  /* 0x000000045c1c723c */ /* 0x042ff0000000181c */
[----:B------:R-:W-:Y:S01]  /*fca0*/  HMMA.16816.F32 R24, R92, R6, R24 ;  /* 0x000000065c18723c */ /* 0x000fe20000001818 */
[----:B------:R-:W1:Y:S07]  /*fcb0*/  LDSM.16.M88.4 R4, [R2+0x7c00] ;  /* 0x007c00000204783b */ /* 0x000e6e0000000200 */
[C---:B--2---:R-:W-:Y:S08]  /*fcc0*/  HMMA.16816.F32 R80, R8.reuse, R32, R80 ;  /* 0x000000200850723c */ /* 0x044ff00000001850 */
[----:B------:R-:W-:Y:S01]  /*fcd0*/  HMMA.16816.F32 R76, R8, R34, R76 ;  /* 0x00000022084c723c */ /* 0x000fe2000000184c */
[----:B------:R-:W2:Y:S07]  /*fce0*/  LDSM.16.M88.4 R32, [R123+0x8800] ;  /* 0x008800007b20783b */ /* 0x000eae0000000200 */
[----:B---3--:R-:W-:Y:S03]  /*fcf0*/  HMMA.16816.F32 R36, R92, R12, R36 ;  /* 0x0000000c5c24723c */ /* 0x008fe60000001824 */
[----:B------:R-:W-:Y:S01]  /*fd00*/  FMUL.FTZ R47, R80, UR14 ;  /* 0x0000000e502f7c20 */ /* 0x000fe20008410000 */
[----:B------:R-:W-:-:S04]  /*fd10*/  FMUL.FTZ R67, R81, UR14 ;  /* 0x0000000e51437c20 */ /* 0x000fc80008410000 */
[----:B------:R-:W-:Y:S01]  /*fd20*/  HMMA.16816.F32 R100, R92, R14, R100 ;  /* 0x0000000e5c64723c */ /* 0x000fe20000001864 */
[----:B------:R-:W3:Y:S01]  /*fd30*/  LDSM.16.M88.4 R12, [R2+0x7800] ;  /* 0x00780000020c783b */ /* 0x000ee20000000200 */
[----:B------:R-:W-:Y:S01]  /*fd40*/  MUFU.TANH R67, R67 ;  /* 0x0000004300437308 */ /* 0x000fe20000002400 */
[----:B------:R-:W-:Y:S01]  /*fd50*/  FMUL.FTZ R76, R76, UR14 ;  /* 0x0000000e4c4c7c20 */ /* 0x000fe20008410000 */
[----:B------:R-:W-:Y:S01]  /*fd60*/  FMUL.FTZ R77, R77, UR14 ;  /* 0x0000000e4d4d7c20 */ /* 0x000fe20008410000 */
[----:B------:R-:W-:Y:S01]  /*fd70*/  FMUL.FTZ R79, R79, UR14 ;  /* 0x0000000e4f4f7c20 */ /* 0x000fe20008410000 */
[----:B------:R-:W-:Y:S02]  /*fd80*/  FMUL.FTZ R78, R78, UR14 ;  /* 0x0000000e4e4e7c20 */ /* 0x000fe40008410000 */
[----:B----4-:R-:W-:Y:S02]  /*fd90*/  HMMA.16816.F32 R72, R8, R88, R72 ;  /* 0x000000580848723c */ /* 0x010fe40000001848 */
[----:B------:R-:W-:Y:S06]  /*fda0*/  MUFU.TANH R97, R76 ;  /* 0x0000004c00617308 */ /* 0x000fec0000002400 */
[C---:B------:R-:W-:Y:S01]  /*fdb0*/  HMMA.16816.F32 R48, R92.reuse, R84, R48 ;  /* 0x000000545c30723c */ /* 0x040fe20000001830 */
[----:B------:R-:W-:Y:S01]  /*fdc0*/  FMUL.FTZ R85, R82, UR14 ;  /* 0x0000000e52557c20 */ /* 0x000fe20008410000 */
[----:B------:R-:W-:Y:S06]  /*fdd0*/  MUFU.TANH R77, R77 ;  /* 0x0000004d004d7308 */ /* 0x000fec0000002400 */
[----:B------:R-:W-:Y:S01]  /*fde0*/  HMMA.16816.F32 R40, R92, R86, R40 ;  /* 0x000000565c28723c */ /* 0x000fe20000001828 */
[----:B------:R-:W-:Y:S01]  /*fdf0*/  FMUL.FTZ R87, R83, UR14 ;  /* 0x0000000e53577c20 */ /* 0x000fe20008410000 */
[----:B------:R-:W-:Y:S01]  /*fe00*/  MUFU.TANH R89, R78 ;  /* 0x0000004e00597308 */ /* 0x000fe20000002400 */
[----:B------:R-:W4:Y:S01]  /*fe10*/  LDSM.16.M88.4 R80, [R123+0x8c00] ;  /* 0x008c00007b50783b */ /* 0x000f220000000200 */
[----:B------:R-:W-:Y:S01]  /*fe20*/  FMUL.FTZ R72, R72, UR14 ;  /* 0x0000000e48487c20 */ /* 0x000fe20008410000 */
[----:B------:R-:W-:Y:S01]  /*fe30*/  FMUL.FTZ R73, R73, UR14 ;  /* 0x0000000e49497c20 */ /* 0x000fe20008410000 */
[----:B------:R-:W-:-:S02]  /*fe40*/  FMUL.FTZ R105, R74, UR14 ;  /* 0x0000000e4a697c20 */ /* 0x000fc40008410000 */
[----:B------:R-:W-:Y:S01]  /*fe50*/  HMMA.16816.F32 R68, R92, R106, R68 ;  /* 0x0000006a5c44723c */ /* 0x000fe20000001844 */
[----:B------:R-:W-:Y:S01]  /*fe60*/  FMUL.FTZ R107, R75, UR14 ;  /* 0x0000000e4b6b7c20 */ /* 0x000fe20008410000 */
[----:B------:R-:W-:Y:S06]  /*fe70*/  MUFU.TANH R99, R72 ;  /* 0x0000004800637308 */ /* 0x000fec0000002400 */
[C---:B-1----:R-:W-:Y:S02]  /*fe80*/  HMMA.16816.F32 R48, R8.reuse, R4, R48 ;  /* 0x000000040830723c */ /* 0x042fe40000001830 */
[----:B------:R-:W-:Y:S06]  /*fe90*/  MUFU.TANH R87, R87 ;  /* 0x0000005700577308 */ /* 0x000fec0000002400 */
[C---:B------:R-:W-:Y:S01]  /*fea0*/  HMMA.16816.F32 R40, R8.reuse, R6, R40 ;  /* 0x000000060828723c */ /* 0x040fe20000001828 */
[----:B------:R-:W-:Y:S01]  /*feb0*/  LDSM.16.M88.4 R4, [R2+0x8c00] ;  /* 0x008c00000204783b */ /* 0x000fe20000000200 */
[----:B------:R-:W-:Y:S06]  /*fec0*/  MUFU.TANH R79, R79 ;  /* 0x0000004f004f7308 */ /* 0x000fec0000002400 */
[----:B------:R-:W-:Y:S02]  /*fed0*/  HMMA.16816.F32 R68, R8, R90, R68 ;  /* 0x0000005a0844723c */ /* 0x000fe40000001844 */
[----:B------:R1:W-:Y:S01]  /*fee0*/  MUFU.TANH R91, R73 ;  /* 0x00000049005b7308 */ /* 0x0003e20000002400 */
[----:B------:R-:W-:Y:S01]  /*fef0*/  FMUL.FTZ R48, R48, UR14 ;  /* 0x0000000e30307c20 */ /* 0x000fe20008410000 */
[----:B------:R-:W-:Y:S01]  /*ff00*/  FMUL.FTZ R3, R49, UR14 ;  /* 0x0000000e31037c20 */ /* 0x000fe20008410000 */
[----:B------:R-:W-:-:S03]  /*ff10*/  FMUL.FTZ R49, R50, UR14 ;  /* 0x0000000e32317c20 */ /* 0x000fc60008410000 */
[----:B--2---:R-:W-:Y:S02]  /*ff20*/  HMMA.16816.F32 R20, R92, R32, R20 ;  /* 0x000000205c14723c */ /* 0x004fe40000001814 */
[----:B------:R-:W-:Y:S01]  /*ff30*/  MUFU.TANH R105, R105 ;  /* 0x0000006900697308 */ /* 0x000fe20000002400 */
[----:B------:R-:W-:Y:S01]  /*ff40*/  FMUL.FTZ R43, R43, UR14 ;  /* 0x0000000e2b2b7c20 */ /* 0x000fe20008410000 */
[----:B------:R-:W-:-:S04]  /*ff50*/  FMUL.FTZ R41, R41, UR14 ;  /* 0x0000000e29297c20 */ /* 0x000fc80008410000 */
[----:B------:R-:W-:Y:S01]  /*ff60*/  HMMA.16816.F32 R16, R92, R34, R16 ;  /* 0x000000225c10723c */ /* 0x000fe20000001810 */
[----:B------:R-:W2:Y:S01]  /*ff70*/  LDSM.16.M88.4 R32, [R2+0x8000] ;  /* 0x008000000220783b */ /* 0x000ea20000000200 */
[----:B------:R-:W-:Y:S01]  /*ff80*/  MUFU.TANH R107, R107 ;  /* 0x0000006b006b7308 */ /* 0x000fe20000002400 */
[----:B------:R-:W-:Y:S01]  /*ff90*/  FMUL.FTZ R69, R69, UR14 ;  /* 0x0000000e45457c20 */ /* 0x000fe20008410000 */
[----:B------:R-:W-:Y:S01]  /*ffa0*/  FMUL.FTZ R71, R71, UR14 ;  /* 0x0000000e47477c20 */ /* 0x000fe20008410000 */
[----:B-1----:R-:W1:Y:S01]  /*ffb0*/  LDSM.16.M88.4 R72, [R2+0x8400] ;  /* 0x008400000248783b */ /* 0x002e620000000200 */
[----:B------:R-:W-:Y:S01]  /*ffc0*/  FMUL.FTZ R68, R68, UR14 ;  /* 0x0000000e44447c20 */ /* 0x000fe20008410000 */
[----:B------:R-:W-:Y:S01]  /*ffd0*/  FMUL.FTZ R70, R70, UR14 ;  /* 0x0000000e46467c20 */ /* 0x000fe20008410000 */
[C---:B---3--:R-:W-:Y:S02]  /*ffe0*/  HMMA.16816.F32 R56, R8.reuse, R12, R56 ;  /* 0x0000000c0838723c */ /* 0x048fe40000001838 */
[----:B------:R-:W-:Y:S06]  /*fff0*/  MUFU.TANH R69, R69 ;  /* 0x0000004500457308 */ /* 0x000fec0000002400 */
[----:B------:R-:W-:Y:S01]  /*10000*/  HMMA.16816.F32 R52, R8, R14, R52 ;  /* 0x0000000e0834723c */ /* 0x000fe20000001834 */
[----:B------:R3:W5:Y:S01]  /*10010*/  LDSM.16.M88.4 R12, [R2+0x8800] ;  /* 0x00880000020c783b */ /* 0x0007620000000200 */
[----:B------:R-:W-:Y:S01]  /*10020*/  MUFU.TANH R71, R71 ;  /* 0x0000004700477308 */ /* 0x000fe20000002400 */
[----:B------:R-:W-:-:S05]  /*10030*/  DEPBAR.LE SB0, 0x0 ;  /* 0x000080000000791a */ /* 0x000fca0000000000 */
[----:B----4-:R-:W-:Y:S02]  /*10040*/  HMMA.16816.F32 R128, R92, R82, R128 ;  /* 0x000000525c80723c */ /* 0x010fe40000001880 */
[----:B------:R-:W-:Y:S01]  /*10050*/  MUFU.TANH R83, R70 ;  /* 0x0000004600537308 */ /* 0x000fe20000002400 */
[----:B------:R-:W-:Y:S01]  /*10060*/  FMUL.FTZ R56, R56, UR14 ;  /* 0x0000000e38387c20 */ /* 0x000fe20008410000 */
[----:B------:R-:W-:Y:S01]  /*10070*/  FMUL.FTZ R57, R57, UR14 ;  /* 0x0000000e39397c20 */ /* 0x000fe20008410000 */
[----:B------:R-:W-:-:S03]  /*10080*/  FMUL.FTZ R59, R59, UR14 ;  /* 0x0000000e3b3b7c20 */ /* 0x000fc60008410000 */
[----:B------:R-:W-:Y:S02]  /*10090*/  HMMA.16816.F32 R132, R92, R80, R132 ;  /* 0x000000505c84723c */ /* 0x000fe40000001884 */
[----:B------:R-:W-:Y:S01]  /*100a0*/  MUFU.TANH R93, R56 ;  /* 0x00000038005d7308 */ /* 0x000fe20000002400 */
[----:B------:R-:W-:Y:S01]  /*100b0*/  FMUL.FTZ R52, R52, UR14 ;  /* 0x0000000e34347c20 */ /* 0x000fe20008410000 */
[----:B------:R-:W-:Y:S01]  /*100c0*/  FMUL.FTZ R53, R53, UR14 ;  /* 0x0000000e35357c20 */ /* 0x000fe20008410000 */
[----:B---3--:R-:W-:-:S03]  /*100d0*/  FMUL.FTZ R2, R51, UR14 ;  /* 0x0000000e33027c20 */ /* 0x008fc60008410000 */
[----:B--2---:R-:W-:Y:S01]  /*100e0*/  HMMA.16816.F32 R36, R8, R32, R36 ;  /* 0x000000200824723c */ /* 0x004fe20000001824 */
[----:B------:R-:W-:Y:S01]  /*100f0*/  FMUL.FTZ R51, R40, UR14 ;  /* 0x0000000e28337c20 */ /* 0x000fe20008410000 */
[----:B------:R-:W-:Y:S01]  /*10100*/  MUFU.TANH R81, R68 ;  /* 0x0000004400517308 */ /* 0x000fe20000002400 */
[----:B------:R-:W-:-:S05]  /*10110*/  FMUL.FTZ R33, R58, UR14 ;  /* 0x0000000e3a217c20 */ /* 0x000fca0008410000 */
[C---:B------:R-:W-:Y:S01]  /*10120*/  HMMA.16816.F32 R128, R8.reuse, R6, R128 ;  /* 0x000000060880723c */ /* 0x040fe20000001880 */
[----:B------:R-:W-:Y:S01]  /*10130*/  FMUL.FTZ R7, R42, UR14 ;  /* 0x0000000e2a077c20 */ /* 0x000fe20008410000 */
[----:B------:R-:W-:Y:S06]  /*10140*/  MUFU.TANH R33, R33 ;  /* 0x0000002100217308 */ /* 0x000fec0000002400 */
[----:B-1----:R-:W-:Y:S02]  /*10150*/  HMMA.16816.F32 R24, R8, R74, R24 ;  /* 0x0000004a0818723c */ /* 0x002fe40000001818 */
[----:B------:R-:W-:Y:S01]  /*10160*/  MUFU.TANH R75, R41 ;  /* 0x00000029004b7308 */ /* 0x000fe20000002400 */
[----:B------:R-:W-:-:S05]  /*10170*/  FMUL.FTZ R37, R37, UR14 ;  /* 0x0000000e25257c20 */ /* 0x000fca0008410000 */
[----:B-----5:R-:W-:Y:S01]  /*10180*/  HMMA.16816.F32 R20, R8, R12, R20 ;  /* 0x0000000c0814723c */ /* 0x020fe20000001814 */
[----:B------:R-:W-:Y:S01]  /*10190*/  FMUL.FTZ R13, R54, UR14 ;  /* 0x0000000e360d7c20 */ /* 0x000fe20008410000 */
[----:B------:R-:W-:Y:S01]  /*101a0*/  MUFU.TANH R95, R7 ;  /* 0x00000007005f7308 */ /* 0x000fe20000002400 */
[----:B------:R-:W-:Y:S01]  /*101b0*/  FMUL.FTZ R128, R128, UR14 ;  /* 0x0000000e80807c20 */ /* 0x000fe20008410000 */
[----:B------:R-:W-:-:S04]  /*101c0*/  FMUL.FTZ R130, R130, UR14 ;  /* 0x0000000e82827c20 */ /* 0x000fc80008410000 */
[----:B------:R-:W-:Y:S02]  /*101d0*/  HMMA.16816.F32 R28, R8, R72, R28 ;  /* 0x00000048081c723c */ /* 0x000fe4000000181c */
[----:B------:R-:W-:Y:S01]  /*101e0*/  MUFU.TANH R57, R57 ;  /* 0x0000003900397308 */ /* 0x000fe20000002400 */
[----:B------:R-:W-:-:S05]  /*101f0*/  FMUL.FTZ R32, R25, UR14 ;  /* 0x0000000e19207c20 */ /* 0x000fca0008410000 */
[----:B------:R-:W-:Y:S01]  /*10200*/  HMMA.16816.F32 R16, R8, R14, R16 ;  /* 0x0000000e0810723c */ /* 0x000fe20000001810 */
[----:B------:R-:W-:Y:S01]  /*10210*/  FMUL.FTZ R15, R55, UR14 ;  /* 0x0000000e370f7c20 */ /* 0x000fe20008410000 */
[----:B------:R-:W1:Y:S01]  /*10220*/  MUFU.TANH R25, R128 ;  /* 0x0000008000197308 */ /* 0x000e620000002400 */
[----:B------:R-:W-:-:S05]  /*10230*/  FMUL.FTZ R22, R22, UR14 ;  /* 0x0000000e16167c20 */ /* 0x000fca0008410000 */
[C---:B------:R-:W-:Y:S02]  /*10240*/  HMMA.16816.F32 R100, R8.reuse, R34, R100 ;  /* 0x000000220864723c */ /* 0x040fe40000001864 */
[----:B------:R-:W-:Y:S01]  /*10250*/  MUFU.TANH R55, R48 ;  /* 0x0000003000377308 */ /* 0x000fe20000002400 */
[----:B------:R-:W-:Y:S01]  /*10260*/  FMUL.FTZ R40, R29, UR14 ;  /* 0x0000000e1d287c20 */ /* 0x000fe20008410000 */
[----:B------:R-:W-:Y:S01]  /*10270*/  FMUL.FTZ R42, R28, UR14 ;  /* 0x0000000e1c2a7c20 */ /* 0x000fe20008410000 */
[----:B------:R-:W-:Y:S01]  /*10280*/  FMUL.FTZ R28, R26, UR14 ;  /* 0x0000000e1a1c7c20 */ /* 0x000fe20008410000 */
[----:B------:R-:W-:Y:S01]  /*10290*/  FMUL.FTZ R26, R20, UR14 ;  /* 0x0000000e141a7c20 */ /* 0x000fe20008410000 */
[----:B------:R-:W-:Y:S01]  /*102a0*/  FMUL.FTZ R20, R23, UR14 ;  /* 0x0000000e17147c20 */ /* 0x000fe20008410000 */
[----:B------:R-:W-:Y:S01]  /*102b0*/  HMMA.16816.F32 R132, R8, R4, R132 ;  /* 0x000000040884723c */ /* 0x000fe20000001884 */
[----:B------:R-:W-:Y:S01]  /*102c0*/  FMUL.FTZ R9, R38, UR14 ;  /* 0x0000000e26097c20 */ /* 0x000fe20008410000 */
[----:B------:R-:W-:Y:S01]  /*102d0*/  FMUL.FTZ R38, R24, UR14 ;  /* 0x0000000e18267c20 */ /* 0x000fe20008410000 */
[----:B------:R-:W-:Y:S01]  /*102e0*/  FMUL.FTZ R24, R21, UR14 ;  /* 0x0000000e15187c20 */ /* 0x000fe20008410000 */
[----:B------:R2:W-:Y:S01]  /*102f0*/  MUFU.TANH R29, R2 ;  /* 0x00000002001d7308 */ /* 0x0005e20000002400 */
[----:B------:R-:W-:Y:S01]  /*10300*/  FMUL.FTZ R14, R17, UR14 ;  /* 0x0000000e110e7c20 */ /* 0x000fe20008410000 */
[----:B------:R-:W-:Y:S01]  /*10310*/  FMUL.FTZ R11, R39, UR14 ;  /* 0x0000000e270b7c20 */ /* 0x000fe20008410000 */
[----:B------:R-:W-:Y:S01]  /*10320*/  FMUL.FTZ R34, R31, UR14 ;  /* 0x0000000e1f227c20 */ /* 0x000fe20008410000 */
[----:B------:R-:W-:Y:S01]  /*10330*/  FMUL.FTZ R5, R36, UR14 ;  /* 0x0000000e24057c20 */ /* 0x000fe20008410000 */
[----:B------:R-:W-:Y:S01]  /*10340*/  FMUL.FTZ R12, R19, UR14 ;  /* 0x0000000e130c7c20 */ /* 0x000fe20008410000 */
[----:B------:R-:W-:Y:S01]  /*10350*/  FMUL.FTZ R36, R30, UR14 ;  /* 0x0000000e1e247c20 */ /* 0x000fe20008410000 */
[----:B------:R-:W-:Y:S01]  /*10360*/  FMUL.FTZ R30, R27, UR14 ;  /* 0x0000000e1b1e7c20 */ /* 0x000fe20008410000 */
[----:B------:R-:W3:Y:S01]  /*10370*/  MUFU.TANH R21, R130 ;  /* 0x0000008200157308 */ /* 0x000ee20000002400 */
[----:B------:R-:W-:Y:S01]  /*10380*/  FMUL.FTZ R101, R101, UR14 ;  /* 0x0000000e65657c20 */ /* 0x000fe20008410000 */
[----:B------:R-:W-:Y:S01]  /*10390*/  FMUL.FTZ R103, R103, UR14 ;  /* 0x0000000e67677c20 */ /* 0x000fe20008410000 */
[----:B------:R-:W-:Y:S01]  /*103a0*/  FMUL.FTZ R8, R129, UR14 ;  /* 0x0000000e81087c20 */ /* 0x000fe20008410000 */
[----:B------:R-:W-:Y:S01]  /*103b0*/  FMUL.FTZ R100, R100, UR14 ;  /* 0x0000000e64647c20 */ /* 0x000fe20008410000 */
[----:B------:R-:W-:Y:S01]  /*103c0*/  FMUL.FTZ R102, R102, UR14 ;  /* 0x0000000e66667c20 */ /* 0x000fe20008410000 */
[----:B------:R-:W-:Y:S01]  /*103d0*/  FMUL.FTZ R4, R131, UR14 ;  /* 0x0000000e83047c20 */ /* 0x000fe20008410000 */
[----:B------:R-:W-:Y:S01]  /*103e0*/  FMUL.FTZ R6, R135, UR14 ;  /* 0x0000000e87067c20 */ /* 0x000fe20008410000 */
[----:B------:R-:W-:Y:S01]  /*103f0*/  MUFU.TANH R109, R5 ;  /* 0x00000005006d7308 */ /* 0x000fe20000002400 */
[----:B------:R-:W-:Y:S01]  /*10400*/  FMUL.FTZ R10, R133, UR14 ;  /* 0x0000000e850a7c20 */ /* 0x000fe20008410000 */
[----:B--2---:R-:W-:-:S02]  /*10410*/  IMAD.IADD R2, R62, 0x1, R63 ;  /* 0x000000013e027824 */ /* 0x004fc400078e023f */
[----:B------:R-:W-:Y:S01]  /*10420*/  FMUL.FTZ R16, R16, UR14 ;  /* 0x0000000e10107c20 */ /* 0x000fe20008410000 */
[----:B------:R-:W-:Y:S01]  /*10430*/  FMUL.FTZ R134, R134, UR14 ;  /* 0x0000000e86867c20 */ /* 0x000fe20008410000 */
[----:B------:R-:W-:Y:S01]  /*10440*/  FMUL.FTZ R18, R18, UR14 ;  /* 0x0000000e12127c20 */ /* 0x000fe20008410000 */
[----:B------:R-:W-:Y:S02]  /*10450*/  VIADD R17, R2, 0x78 ;  /* 0x0000007802117836 */ /* 0x000fe40000000000 */
[----:B------:R-:W-:Y:S01]  /*10460*/  FMUL.FTZ R132, R132, UR14 ;  /* 0x0000000e84847c20 */ /* 0x000fe20008410000 */
[C---:B------:R-:W-:Y:S01]  /*10470*/  VIADD R44, R2.reuse, 0x1 ;  /* 0x00000001022c7836 */ /* 0x040fe20000000000 */
[----:B------:R-:W2:Y:S01]  /*10480*/  MUFU.TANH R59, R59 ;  /* 0x0000003b003b7308 */ /* 0x000ea20000002400 */
[C---:B------:R-:W-:Y:S01]  /*10490*/  VIADD R46, R2.reuse, 0x9 ;  /* 0x00000009022e7836 */ /* 0x040fe20000000000 */
[C---:B------:R-:W-:Y:S01]  /*104a0*/  ISETP.GE.AND P1, PT, R17.reuse, R120, PT ;  /* 0x000000781100720c */ /* 0x040fe20003f26270 */
[C---:B------:R-:W-:Y:S01]  /*104b0*/  VIADD R31, R2.reuse, 0x11 ;  /* 0x00000011021f7836 */ /* 0x040fe20000000000 */
[----:B------:R-:W-:Y:S01]  /*104c0*/  ISETP.GE.AND P0, PT, R17, R121, PT ;  /* 0x000000791100720c */ /* 0x000fe20003f06270 */
[----:B------:R-:W-:Y:S01]  /*104d0*/  VIADD R50, R2, 0x21 ;  /* 0x0000002102327836 */ /* 0x000fe20000000000 */
[----:B------:R-:W-:-:S02]  /*104e0*/  I2FP.F32.U32 R17, R17 ;  /* 0x0000001100117245 */ /* 0x000fc40000201000 */
[C---:B------:R-:W-:Y:S01]  /*104f0*/  ISETP.GE.AND P6, PT, R44.reuse, R120, PT ;  /* 0x000000782c00720c */ /* 0x040fe20003fc6270 */
[----:B------:R-:W4:Y:S01]  /*10500*/  MUFU.TANH R73, R52 ;  /* 0x0000003400497308 */ /* 0x000f220000002400 */
[----:B------:R-:W-:Y:S01]  /*10510*/  ISETP.GE.AND P3, PT, R44, R121, PT ;  /* 0x000000792c00720c */ /* 0x000fe20003f66270 */
[CC--:B-1----:R-:W-:Y:S01]  /*10520*/  FFMA.FTZ R25, R0.reuse, R17.reuse, R25 ;  /* 0x0000001100197223 */ /* 0x0c2fe20000010019 */
[----:B------:R-:W-:Y:S01]  /*10530*/  I2FP.F32.U32 R44, R44 ;  /* 0x0000002c002c7245 */ /* 0x000fe20000201000 */
[----:B---3--:R-:W-:Y:S01]  /*10540*/  FFMA.FTZ R21, R0, R17, R21 ;  /* 0x0000001100157223 */ /* 0x008fe20000010015 */
[----:B------:R-:W-:Y:S01]  /*10550*/  VIADD R17, R2, 0x8 ;  /* 0x0000000802117836 */ /* 0x000fe20000000000 */
[----:B------:R-:W-:Y:S02]  /*10560*/  ISETP.GE.AND P4, PT, R46, R120, PT ;  /* 0x000000782e00720c */ /* 0x000fe40003f86270 */
[CC--:B------:R-:W-:Y:S01]  /*10570*/  FFMA.FTZ R23, R0.reuse, R44.reuse, R67 ;  /* 0x0000002c00177223 */ /* 0x0c0fe20000010043 */
[----:B------:R-:W-:Y:S01]  /*10580*/  FFMA.FTZ R39, R0, R44, R87 ;  /* 0x0000002c00277223 */ /* 0x000fe20000010057 */
[----:B------:R-:W-:Y:S01]  /*10590*/  VIADD R44, R2, 0x10 ;  /* 0x00000010022c7836 */ /* 0x000fe20000000000 */
[C---:B------:R-:W-:Y:S01]  /*105a0*/  ISETP.GE.AND P5, PT, R17.reuse, R120, PT ;  /* 0x000000781100720c */ /* 0x040fe20003fa6270 */
[----:B------:R1:W-:Y:S01]  /*105b0*/  MUFU.TANH R87, R43 ;  /* 0x0000002b00577308 */ /* 0x0003e20000002400 */
[----:B------:R-:W-:-:S02]  /*105c0*/  ISETP.GE.AND P2, PT, R17, R121, PT ;  /* 0x000000791100720c */ /* 0x000fc40003f46270 */
[----:B------:R-:W-:Y:S02]  /*105d0*/  I2FP.F32.U32 R17, R17 ;  /* 0x0000001100117245 */ /* 0x000fe40000201000 */
[----:B------:R-:W-:Y:S01]  /*105e0*/  FSEL R56, R25, -INF , !P1 ;  /* 0xff80000019387808 */ /* 0x000fe20004800000 */
[----:B------:R-:W-:Y:S01]  /*105f0*/  VIADD R25, R2, 0x20 ;  /* 0x0000002002197836 */ /* 0x000fe20000000000 */
[----:B------:R-:W-:Y:S01]  /*10600*/  ISETP.GE.AND P1, PT, R46, R121, PT ;  /* 0x000000792e00720c */ /* 0x000fe20003f26270 */
[----:B------:R-:W-:Y:S01]  /*10610*/  FFMA.FTZ R7, R0, R17, R89 ;  /* 0x0000001100077223 */ /* 0x000fe20000010059 */
[----:B------:R-:W-:Y:S01]  /*10620*/  FSEL R48, R21, -INF , !P0 ;  /* 0xff80000015307808 */ /* 0x000fe20004000000 */
[----:B------:R3:W-:Y:S01]  /*10630*/  MUFU.TANH R89, R9 ;  /* 0x0000000900597308 */ /* 0x0007e20000002400 */
[----:B------:R-:W-:Y:S02]  /*10640*/  FSEL R23, R23, -INF , !P6 ;  /* 0xff80000017177808 */ /* 0x000fe40007000000 */
[----:B------:R-:W-:-:S02]  /*10650*/  I2FP.F32.U32 R46, R46 ;  /* 0x0000002e002e7245 */ /* 0x000fc40000201000 */
[C---:B------:R-:W-:Y:S02]  /*10660*/  ISETP.GE.AND P0, PT, R44.reuse, R120, PT ;  /* 0x000000782c00720c */ /* 0x040fe40003f06270 */
[----:B------:R-:W-:Y:S01]  /*10670*/  ISETP.GE.AND P6, PT, R44, R121, PT ;  /* 0x000000792c00720c */ /* 0x000fe20003fc6270 */
[C---:B-1----:R-:W-:Y:S01]  /*10680*/  FFMA.FTZ R43, R0.reuse, R17, R97 ;  /* 0x00000011002b7223 */ /* 0x042fe20000010061 */
[----:B------:R-:W-:Y:S01]  /*10690*/  I2FP.F32.U32 R44, R44 ;  /* 0x0000002c002c7245 */ /* 0x000fe20000201000 */
[CC--:B------:R-:W-:Y:S01]  /*106a0*/  FFMA.FTZ R41, R0.reuse, R46.reuse, R77 ;  /* 0x0000002e00297223 */ /* 0x0c0fe2000001004d */
[----:B------:R-:W-:Y:S01]  /*106b0*/  FFMA.FTZ R79, R0, R46, R79 ;  /* 0x0000002e004f7223 */ /* 0x000fe2000001004f */
[----:B------:R-:W-:Y:S01]  /*106c0*/  VIADD R46, R2, 0x18 ;  /* 0x00000018022e7836 */ /* 0x000fe20000000000 */
[----:B------:R-:W-:Y:S01]  /*106d0*/  FSEL R39, R39, -INF , !P3 ;  /* 0xff80000027277808 */ /* 0x000fe20005800000 */
[CC--:B------:R-:W-:Y:S01]  /*106e0*/  FFMA.FTZ R99, R0.reuse, R44.reuse, R99 ;  /* 0x0000002c00637223 */ /* 0x0c0fe20000010063 */
[----:B------:R-:W-:Y:S01]  /*106f0*/  FFMA.FTZ R35, R0, R44, R105 ;  /* 0x0000002c00237223 */ /* 0x000fe20000010069 */
[----:B------:R-:W-:Y:S01]  /*10700*/  VIADD R44, R2, 0x19 ;  /* 0x00000019022c7836 */ /* 0x000fe20000000000 */
[----:B------:R-:W-:Y:S01]  /*10710*/  FSEL R43, R43, -INF , !P5 ;  /* 0xff8000002b2b7808 */ /* 0x000fe20006800000 */
[----:B------:R-:W1:Y:S01]  /*10720*/  MUFU.TANH R13, R13 ;  /* 0x0000000d000d7308 */ /* 0x000e620000002400 */
[----:B------:R-:W-:-:S02]  /*10730*/  ISETP.GE.AND P3, PT, R31, R120, PT ;  /* 0x000000781f00720c */ /* 0x000fc40003f66270 */
[----:B------:R-:W-:Y:S02]  /*10740*/  ISETP.GE.AND P5, PT, R31, R121, PT ;  /* 0x000000791f00720c */ /* 0x000fe40003fa6270 */
[----:B------:R-:W-:Y:S02]  /*10750*/  I2FP.F32.U32 R31, R31 ;  /* 0x0000001f001f7245 */ /* 0x000fe40000201000 */
[----:B------:R-:W-:Y:S01]  /*10760*/  FSEL R7, R7, -INF , !P2 ;  /* 0xff80000007077808 */ /* 0x000fe20005000000 */
[----:B------:R5:W-:Y:S01]  /*10770*/  MUFU.TANH R67, R37 ;  /* 0x0000002500437308 */ /* 0x000be20000002400 */
[----:B------:R-:W-:Y:S01]  /*10780*/  FSEL R41, R41, -INF , !P4 ;  /* 0xff80000029297808 */ /* 0x000fe20006000000 */
[-C--:B------:R-:W-:Y:S01]  /*10790*/  FFMA.FTZ R91, R0, R31.reuse, R91 ;  /* 0x0000001f005b7223 */ /* 0x080fe2000001005b */
[----:B------:R-:W-:Y:S01]  /*107a0*/  ISETP.GE.AND P2, PT, R46, R120, PT ;  /* 0x000000782e00720c */ /* 0x000fe20003f46270 */
[----:B------:R-:W-:Y:S01]  /*107b0*/  FFMA.FTZ R31, R0, R31, R107 ;  /* 0x0000001f001f7223 */ /* 0x000fe2000001006b */
[----:B------:R-:W-:-:S02]  /*107c0*/  ISETP.GE.AND P4, PT, R46, R121, PT ;  /* 0x000000792e00720c */ /* 0x000fc40003f86270 */
[----:B------:R-:W-:Y:S01]  /*107d0*/  FSEL R5, R79, -INF , !P1 ;  /* 0xff8000004f057808 */ /* 0x000fe20004800000 */
[----:B------:R2:W-:Y:S01]  /*107e0*/  MUFU.TANH R77, R11 ;  /* 0x0000000b004d7308 */ /* 0x0005e20000002400 */
[----:B---3--:R-:W-:Y:S02]  /*107f0*/  FSEL R9, R99, -INF , !P0 ;  /* 0xff80000063097808 */ /* 0x008fe40004000000 */
[----:B------:R-:W-:Y:S02]  /*10800*/  I2FP.F32.U32 R46, R46 ;  /* 0x0000002e002e7245 */ /* 0x000fe40000201000 */
[C---:B------:R-:W-:Y:S02]  /*10810*/  ISETP.GE.AND P1, PT, R44.reuse, R120, PT ;  /* 0x000000782c00720c */ /* 0x040fe40003f26270 */
[----:B------:R-:W-:Y:S01]  /*10820*/  ISETP.GE.AND P0, PT, R44, R121, PT ;  /* 0x000000792c00720c */ /* 0x000fe20003f06270 */
[C---:B------:R-:W-:Y:S01]  /*10830*/  FFMA.FTZ R21, R0.reuse, R46, R81 ;  /* 0x0000002e00157223 */ /* 0x040fe20000010051 */
[----:B------:R-:W-:Y:S01]  /*10840*/  I2FP.F32.U32 R44, R44 ;  /* 0x0000002c002c7245 */ /* 0x000fe20000201000 */
[C---:B------:R-:W-:Y:S01]  /*10850*/  FFMA.FTZ R19, R0.reuse, R46, R83 ;  /* 0x0000002e00137223 */ /* 0x040fe20000010053 */
[----:B------:R-:W-:Y:S01]  /*10860*/  FSEL R35, R35, -INF , !P6 ;  /* 0xff80000023237808 */ /* 0x000fe20007000000 */
[----:B------:R-:W3:Y:S01]  /*10870*/  MUFU.TANH R53, R53 ;  /* 0x0000003500357308 */ /* 0x000ee20000002400 */
[----:B------:R-:W-:Y:S01]  /*10880*/  ISETP.GE.AND P6, PT, R25, R120, PT ;  /* 0x000000781900720c */ /* 0x000fe20003fc6270 */
[CC--:B-----5:R-:W-:Y:S01]  /*10890*/  FFMA.FTZ R37, R0.reuse, R44.reuse, R69 ;  /* 0x0000002c00257223 */ /* 0x0e0fe20000010045 */
[----:B------:R-:W-:Y:S01]  /*108a0*/  FFMA.FTZ R17, R0, R44, R71 ;  /* 0x0000002c00117223 */ /* 0x000fe20000010047 */
[----:B------:R-:W-:Y:S01]  /*108b0*/  VIADD R44, R2, 0x28 ;  /* 0x00000028022c7836 */ /* 0x000fe20000000000 */
[----:B------:R-:W-:-:S02]  /*108c0*/  FSEL R31, R31, -INF , !P5 ;  /* 0xff8000001f1f7808 */ /* 0x000fc40006800000 */
[----:B--2---:R-:W-:Y:S01]  /*108d0*/  FSEL R11, R91, -INF , !P3 ;  /* 0xff8000005b0b7808 */ /* 0x004fe20005800000 */
[----:B------:R-:W2:Y:S01]  /*108e0*/  MUFU.TANH R15, R15 ;  /* 0x0000000f000f7308 */ /* 0x000ea20000002400 */
[----:B------:R-:W-:Y:S02]  /*108f0*/  ISETP.GE.AND P3, PT, R25, R121, PT ;  /* 0x000000791900720c */ /* 0x000fe40003f66270 */
[----:B------:R-:W-:Y:S02]  /*10900*/  I2FP.F32.U32 R25, R25 ;  /* 0x0000001900197245 */ /* 0x000fe40000201000 */
[----:B------:R-:W-:Y:S02]  /*10910*/  FSEL R21, R21, -INF , !P2 ;  /* 0xff80000015157808 */ /* 0x000fe40005000000 */
[C---:B------:R-:W-:Y:S01]  /*10920*/  ISETP.GE.AND P5, PT, R50.reuse, R120, PT ;  /* 0x000000783200720c */ /* 0x040fe20003fa6270 */
[----:B------:R-:W5:Y:S01]  /*10930*/  MUFU.TANH R3, R3 ;  /* 0x0000000300037308 */ /* 0x000f620000002400 */
[----:B------:R-:W-:Y:S01]  /*10940*/  ISETP.GE.AND P2, PT, R50, R121, PT ;  /* 0x000000793200720c */ /* 0x000fe20003f46270 */
[CC--:B------:R-:W-:Y:S01]  /*10950*/  FFMA.FTZ R93, R0.reuse, R25.reuse, R93 ;  /* 0x00000019005d7223 */ /* 0x0c0fe2000001005d */
[----:B------:R-:W-:Y:S01]  /*10960*/  FSEL R19, R19, -INF , !P4 ;  /* 0xff80000013137808 */ /* 0x000fe20006000000 */
[----:B------:R-:W-:Y:S01]  /*10970*/  FFMA.FTZ R33, R0, R25, R33 ;  /* 0x0000001900217223 */ /* 0x000fe20000010021 */
[----:B------:R-:W-:Y:S01]  /*10980*/  FSEL R37, R37, -INF , !P1 ;  /* 0xff80000025257808 */ /* 0x000fe20004800000 */
[----:B------:R-:W-:Y:S01]  /*10990*/  VIADD R25, R2, 0x29 ;  /* 0x0000002902197836 */ /* 0x000fe20000000000 */
[----:B------:R-:W-:Y:S01]  /*109a0*/  I2FP.F32.U32 R50, R50 ;  /* 0x0000003200327245 */ /* 0x000fe20000201000 */
[----:B------:R-:W5:Y:S01]  /*109b0*/  MUFU.TANH R49, R49 ;  /* 0x0000003100317308 */ /* 0x000f620000002400 */
[----:B------:R-:W-:-:S02]  /*109c0*/  ISETP.GE.AND P4, PT, R44, R120, PT ;  /* 0x000000782c00720c */ /* 0x000fc40003f86270 */
[----:B------:R-:W-:Y:S01]  /*109d0*/  ISETP.GE.AND P1, PT, R44, R121, PT ;  /* 0x000000792c00720c */ /* 0x000fe20003f26270 */
[C---:B------:R-:W-:Y:S01]  /*109e0*/  FFMA.FTZ R46, R0.reuse, R50, R57 ;  /* 0x00000032002e7223 */ /* 0x040fe20000010039 */
[----:B------:R-:W-:Y:S01]  /*109f0*/  I2FP.F32.U32 R44, R44 ;  /* 0x0000002c002c7245 */ /* 0x000fe20000201000 */
[----:B------:R-:W-:Y:S01]  /*10a00*/  FFMA.FTZ R59, R0, R50, R59 ;  /* 0x00000032003b7223 */ /* 0x000fe2000001003b */
[----:B------:R-:W-:Y:S01]  /*10a10*/  VIADD R50, R2, 0x30 ;  /* 0x0000003002327836 */ /* 0x000fe20000000000 */
[----:B------:R-:W-:Y:S01]  /*10a20*/  FSEL R17, R17, -INF , !P0 ;  /* 0xff80000011117808 */ /* 0x000fe20004000000 */
[----:B------:R5:W-:Y:S01]  /*10a30*/  MUFU.TANH R57, R40 ;  /* 0x0000002800397308 */ /* 0x000be20000002400 */
[CC--:B----4-:R-:W-:Y:S01]  /*10a40*/  FFMA.FTZ R73, R0.reuse, R44.reuse, R73 ;  /* 0x0000002c00497223 */ /* 0x0d0fe20000010049 */
[----:B-1----:R-:W-:Y:S01]  /*10a50*/  FFMA.FTZ R27, R0, R44, R13 ;  /* 0x0000002c001b7223 */ /* 0x002fe2000001000d */
[----:B------:R-:W-:Y:S01]  /*10a60*/  VIADD R44, R2, 0x31 ;  /* 0x00000031022c7836 */ /* 0x000fe20000000000 */
[----:B------:R-:W-:-:S02]  /*10a70*/  FSEL R197, R93, -INF , !P6 ;  /* 0xff8000005dc57808 */ /* 0x000fc40007000000 */
[C---:B------:R-:W-:Y:S02]  /*10a80*/  ISETP.GE.AND P0, PT, R25.reuse, R120, PT ;  /* 0x000000781900720c */ /* 0x040fe40003f06270 */
[----:B------:R-:W-:Y:S01]  /*10a90*/  ISETP.GE.AND P6, PT, R25, R121, PT ;  /* 0x000000791900720c */ /* 0x000fe20003fc6270 */
[----:B------:R1:W-:Y:S01]  /*10aa0*/  MUFU.TANH R13, R42 ;  /* 0x0000002a000d7308 */ /* 0x0003e20000002400 */
[----:B------:R-:W-:Y:S02]  /*10ab0*/  I2FP.F32.U32 R25, R25 ;  /* 0x0000001900197245 */ /* 0x000fe40000201000 */
[----:B------:R-:W-:Y:S02]  /*10ac0*/  FSEL R191, R59, -INF , !P2 ;  /* 0xff8000003bbf7808 */ /* 0x000fe40005000000 */
[----:B------:R-:W-:Y:S01]  /*10ad0*/  FSEL R193, R33, -INF , !P3 ;  /* 0xff80000021c17808 */ /* 0x000fe20005800000 */
[CC--:B---3--:R-:W-:Y:S01]  /*10ae0*/  FFMA.FTZ R53, R0.reuse, R25.reuse, R53 ;  /* 0x0000001900357223 */ /* 0x0c8fe20000010035 */
[----:B--2---:R-:W-:Y:S01]  /*10af0*/  FFMA.FTZ R25, R0, R25, R15 ;  /* 0x0000001900197223 */ /* 0x004fe2000001000f */
[----:B------:R-:W2:Y:S01]  /*10b00*/  MUFU.TANH R51, R51 ;  /* 0x0000003300337308 */ /* 0x000ea20000002400 */
[----:B-----5:R-:W-:-:S02]  /*10b10*/  I2FP.F32.U32 R40, R44 ;  /* 0x0000002c00287245 */ /* 0x020fc40000201000 */
[----:B------:R-:W-:Y:S02]  /*10b20*/  ISETP.GE.AND P3, PT, R50, R120, PT ;  /* 0x000000783200720c */ /* 0x000fe40003f66270 */
[----:B------:R-:W-:Y:S01]  /*10b30*/  FSEL R25, R25, -INF , !P6 ;  /* 0xff80000019197808 */ /* 0x000fe20007000000 */
[CC--:B------:R-:W-:Y:S01]  /*10b40*/  FFMA.FTZ R129, R0.reuse, R40.reuse, R3 ;  /* 0x0000002800817223 */ /* 0x0c0fe20000010003 */
[----:B------:R-:W-:Y:S01]  /*10b50*/  FFMA.FTZ R135, R0, R40, R29 ;  /* 0x0000002800877223 */ /* 0x000fe2000001001d */
[----:B------:R3:W-:Y:S01]  /*10b60*/  MUFU.TANH R59, R36 ;  /* 0x00000024003b7308 */ /* 0x0007e20000002400 */
[----:B------:R-:W-:Y:S01]  /*10b70*/  VIADD R40, R2, 0x40 ;  /* 0x0000004002287836 */ /* 0x000fe20000000000 */
[----:B-1----:R-:W-:Y:S02]  /*10b80*/  I2FP.F32.U32 R42, R50 ;  /* 0x00000032002a7245 */ /* 0x002fe40000201000 */
[----:B------:R-:W-:Y:S02]  /*10b90*/  FSEL R27, R27, -INF , !P1 ;  /* 0xff8000001b1b7808 */ /* 0x000fe40004800000 */
[----:B------:R-:W-:Y:S01]  /*10ba0*/  FSEL R29, R53, -INF , !P0 ;  /* 0xff800000351d7808 */ /* 0x000fe20004000000 */
[CC--:B------:R-:W-:Y:S01]  /*10bb0*/  FFMA.FTZ R55, R0.reuse, R42.reuse, R55 ;  /* 0x0000002a00377223 */ /* 0x0c0fe20000010037 */
[----:B------:R-:W-:Y:S01]  /*10bc0*/  FFMA.FTZ R131, R0, R42, R49 ;  /* 0x0000002a00837223 */ /* 0x000fe20000010031 */
[----:B------:R-:W-:Y:S01]  /*10bd0*/  MUFU.TANH R79, R100 ;  /* 0x00000064004f7308 */ /* 0x000fe20000002400 */
[----:B------:R-:W-:Y:S01]  /*10be0*/  VIADD R42, R2, 0x38 ;  /* 0x00000038022a7836 */ /* 0x000fe20000000000 */
[----:B------:R-:W-:-:S02]  /*10bf0*/  FSEL R195, R73, -INF , !P4 ;  /* 0xff80000049c37808 */ /* 0x000fc40006000000 */
[----:B------:R-:W-:Y:S02]  /*10c00*/  FSEL R189, R55, -INF , !P3 ;  /* 0xff80000037bd7808 */ /* 0x000fe40005800000 */
[----:B------:R-:W-:Y:S02]  /*10c10*/  ISETP.GE.AND P1, PT, R42, R120, PT ;  /* 0x000000782a00720c */ /* 0x000fe40003f26270 */
[----:B------:R-:W1:Y:S01]  /*10c20*/  MUFU.TANH R101, R101 ;  /* 0x0000006500657308 */ /* 0x000e620000002400 */
[----:B---3--:R-:W-:Y:S01]  /*10c30*/  VIADD R36, R2, 0x39 ;  /* 0x0000003902247836 */ /* 0x008fe20000000000 */
[----:B------:R-:W-:Y:S02]  /*10c40*/  ISETP.GE.AND P0, PT, R42, R121, PT ;  /* 0x000000792a00720c */ /* 0x000fe40003f06270 */
[----:B------:R-:W-:Y:S02]  /*10c50*/  I2FP.F32.U32 R42, R42 ;  /* 0x0000002a002a7245 */ /* 0x000fe40000201000 */
[----:B------:R-:W-:-:S02]  /*10c60*/  ISETP.GE.AND P6, PT, R36, R120, PT ;  /* 0x000000782400720c */ /* 0x000fc40003fc6270 */
[----:B------:R-:W-:Y:S01]  /*10c70*/  MUFU.TANH R69, R102 ;  /* 0x0000006600457308 */ /* 0x000fe20000002400 */
[-C--:B------:R-:W-:Y:S01]  /*10c80*/  ISETP.GE.AND P3, PT, R36, R121.reuse, PT ;  /* 0x000000792400720c */ /* 0x080fe20003f66270 */
[C---:B--2---:R-:W-:Y:S01]  /*10c90*/  FFMA.FTZ R187, R0.reuse, R42, R51 ;  /* 0x0000002a00bb7223 */ /* 0x044fe20000010033 */
[----:B------:R-:W-:Y:S01]  /*10ca0*/  I2FP.F32.U32 R36, R36 ;  /* 0x0000002400247245 */ /* 0x000fe20000201000 */
[----:B------:R-:W-:Y:S01]  /*10cb0*/  FFMA.FTZ R95, R0, R42, R95 ;  /* 0x0000002a005f7223 */ /* 0x000fe2000001005f */
[----:B------:R-:W-:Y:S02]  /*10cc0*/  ISETP.GE.AND P4, PT, R44, R121, PT ;  /* 0x000000792c00720c */ /* 0x000fe40003f86270 */
[----:B------:R-:W-:Y:S01]  /*10cd0*/  FSEL R187, R187, -INF , !P1 ;  /* 0xff800000bbbb7808 */ /* 0x000fe20004800000 */
[----:B------:R-:W2:Y:S01]  /*10ce0*/  MUFU.TANH R103, R103 ;  /* 0x0000006700677308 */ /* 0x000ea20000002400 */
[CC--:B------:R-:W-:Y:S01]  /*10cf0*/  FFMA.FTZ R75, R0.reuse, R36.reuse, R75 ;  /* 0x00000024004b7223 */ /* 0x0c0fe2000001004b */
[----:B------:R-:W-:Y:S01]  /*10d00*/  FFMA.FTZ R87, R0, R36, R87 ;  /* 0x0000002400577223 */ /* 0x000fe20000010057 */
[----:B------:R-:W-:Y:S01]  /*10d10*/  VIADD R36, R2, 0x48 ;  /* 0x0000004802247836 */ /* 0x000fe20000000000 */
[----:B------:R-:W-:-:S02]  /*10d20*/  FSEL R135, R135, -INF , !P4 ;  /* 0xff80000087877808 */ /* 0x000fc40006000000 */
[----:B------:R-:W-:Y:S02]  /*10d30*/  FSEL R185, R75, -INF , !P6 ;  /* 0xff8000004bb97808 */ /* 0x000fe40007000000 */
[----:B------:R3:W-:Y:S01]  /*10d40*/  MUFU.TANH R15, R34 ;  /* 0x00000022000f7308 */ /* 0x0007e20000002400 */
[----:B------:R-:W-:Y:S02]  /*10d50*/  FSEL R133, R87, -INF , !P3 ;  /* 0xff80000057857808 */ /* 0x000fe40005800000 */
[C---:B------:R-:W-:Y:S02]  /*10d60*/  ISETP.GE.AND P6, PT, R36.reuse, R121, PT ;  /* 0x000000792400720c */ /* 0x040fe40003fc6270 */
[----:B------:R-:W-:Y:S02]  /*10d70*/  FSEL R183, R95, -INF , !P0 ;  /* 0xff8000005fb77808 */ /* 0x000fe40004000000 */
[----:B------:R-:W-:Y:S01]  /*10d80*/  ISETP.GE.AND P0, PT, R36, R120, PT ;  /* 0x000000782400720c */ /* 0x000fe20003f06270 */
[----:B------:R-:W4:Y:S01]  /*10d90*/  MUFU.TANH R49, R38 ;  /* 0x0000002600317308 */ /* 0x000f220000002400 */
[----:B------:R-:W-:-:S02]  /*10da0*/  FSEL R33, R46, -INF , !P5 ;  /* 0xff8000002e217808 */ /* 0x000fc40006800000 */
[----:B------:R-:W-:Y:S02]  /*10db0*/  ISETP.GE.AND P2, PT, R44, R120, PT ;  /* 0x000000782c00720c */ /* 0x000fe40003f46270 */
[-C--:B------:R-:W-:Y:S02]  /*10dc0*/  ISETP.GE.AND P5, PT, R50, R121.reuse, PT ;  /* 0x000000793200720c */ /* 0x080fe40003fa6270 */
[----:B------:R-:W-:Y:S01]  /*10dd0*/  FSEL R129, R129, -INF , !P2 ;  /* 0xff80000081817808 */ /* 0x000fe20005000000 */
[----:B------:R5:W-:Y:S01]  /*10de0*/  MUFU.TANH R3, R32 ;  /* 0x0000002000037308 */ /* 0x000be20000002400 */
[----:B------:R-:W-:Y:S02]  /*10df0*/  FSEL R131, R131, -INF , !P5 ;  /* 0xff80000083837808 */ /* 0x000fe40006800000 */
[----:B---3--:R-:W-:Y:S02]  /*10e00*/  I2FP.F32.U32 R34, R40 ;  /* 0x0000002800227245 */ /* 0x008fe40000201000 */
[----:B------:R-:W-:-:S02]  /*10e10*/  ISETP.GE.AND P2, PT, R40, R121, PT ;  /* 0x000000792800720c */ /* 0x000fc40003f46270 */
[----:B------:R-:W-:Y:S01]  /*10e20*/  ISETP.GE.AND P5, PT, R40, R120, PT ;  /* 0x000000782800720c */ /* 0x000fe20003fa6270 */
[CC--:B------:R-:W-:Y:S01]  /*10e30*/  FFMA.FTZ R109, R0.reuse, R34.reuse, R109 ;  /* 0x00000022006d7223 */ /* 0x0c0fe2000001006d */
[----:B------:R-:W-:Y:S01]  /*10e40*/  FFMA.FTZ R89, R0, R34, R89 ;  /* 0x0000002200597223 */ /* 0x000fe20000010059 */
[----:B------:R-:W-:Y:S01]  /*10e50*/  VIADD R34, R2, 0x49 ;  /* 0x0000004902227836 */ /* 0x000fe20000000000 */
[----:B------:R3:W4:Y:S02]  /*10e60*/  MUFU.TANH R55, R28 ;  /* 0x0000001c00377308 */ /* 0x0007240000002400 */
[----:B------:R-:W-:Y:S02]  /*10e70*/  FSEL R181, R109, -INF , !P5 ;  /* 0xff8000006db57808 */ /* 0x000fe40006800000 */
[----:B------:R-:W-:Y:S02]  /*10e80*/  ISETP.GE.AND P3, PT, R34, R120, PT ;  /* 0x000000782200720c */ /* 0x000fe40003f66270 */
[----:B------:R-:W-:Y:S01]  /*10e90*/  FSEL R167, R89, -INF , !P2 ;  /* 0xff80000059a77808 */ /* 0x000fe20005000000 */
[----:B-----5:R-:W-:Y:S01]  /*10ea0*/  VIADD R32, R2, 0x41 ;  /* 0x0000004102207836 */ /* 0x020fe20000000000 */
[----:B------:R5:W-:Y:S01]  /*10eb0*/  MUFU.TANH R51, R30 ;  /* 0x0000001e00337308 */ /* 0x000be20000002400 */
[----:B------:R-:W-:-:S03]  /*10ec0*/  ISETP.GE.AND P5, PT, R34, R121, PT ;  /* 0x000000792200720c */ /* 0x000fc60003fa6270 */
[C---:B------:R-:W-:Y:S02]  /*10ed0*/  ISETP.GE.AND P4, PT, R32.reuse, R120, PT ;  /* 0x000000782000720c */ /* 0x040fe40003f86270 */
[----:B------:R-:W-:Y:S02]  /*10ee0*/  ISETP.GE.AND P1, PT, R32, R121, PT ;  /* 0x000000792000720c */ /* 0x000fe40003f26270 */
[----:B------:R4:W4:Y:S01]  /*10ef0*/  MUFU.TANH R53, R26 ;  /* 0x0000001a00357308 */ /* 0x0009220000002400 */
[----:B------:R-:W-:Y:S02]  /*10f00*/  I2FP.F32.U32 R32, R32 ;  /* 0x0000002000207245 */ /* 0x000fe40000201000 */
[----:B---3--:R-:W-:-:S03]  /*10f10*/  I2FP.F32.U32 R28, R34 ;  /* 0x00000022001c7245 */ /* 0x008fc60000201000 */
[CC--:B------:R-:W-:Y:S01]  /*10f20*/  FFMA.FTZ R67, R0.reuse, R32.reuse, R67 ;  /* 0x0000002000437223 */ /* 0x0c0fe20000010043 */
[C---:B------:R-:W-:Y:S01]  /*10f30*/  FFMA.FTZ R77, R0.reuse, R32, R77 ;  /* 0x00000020004d7223 */ /* 0x040fe2000001004d */
[CC--:B-1----:R-:W-:Y:S01]  /*10f40*/  FFMA.FTZ R101, R0.reuse, R28.reuse, R101 ;  /* 0x0000001c00657223 */ /* 0x0c2fe20000010065 */
[----:B--2---:R-:W-:Y:S01]  /*10f50*/  FFMA.FTZ R103, R0, R28, R103 ;  /* 0x0000001c00677223 */ /* 0x004fe20000010067 */
[----:B-----5:R-:W-:Y:S01]  /*10f60*/  I2FP.F32.U32 R30, R36 ;  /* 0x00000024001e7245 */ /* 0x020fe20000201000 */
[----:B------:R-:W-:Y:S01]  /*10f70*/  VIADD R28, R2, 0x51 ;  /* 0x00000051021c7836 */ /* 0x000fe20000000000 */
[----:B------:R1:W-:Y:S01]  /*10f80*/  MUFU.TANH R71, R24 ;  /* 0x0000001800477308 */ /* 0x0003e20000002400 */
[----:B------:R-:W-:Y:S02]  /*10f90*/  FSEL R177, R101, -INF , !P3 ;  /* 0xff80000065b17808 */ /* 0x000fe40005800000 */
[CC--:B------:R-:W-:Y:S01]  /*10fa0*/  FFMA.FTZ R79, R0.reuse, R30.reuse, R79 ;  /* 0x0000001e004f7223 */ /* 0x0c0fe2000001004f */
[----:B------:R-:W-:Y:S01]  /*10fb0*/  FFMA.FTZ R175, R0, R30, R69 ;  /* 0x0000001e00af7223 */ /* 0x000fe20000010045 */
[C---:B------:R-:W-:Y:S01]  /*10fc0*/  VIADD R30, R2.reuse, 0x50 ;  /* 0x00000050021e7836 */ /* 0x040fe20000000000 */
[----:B------:R-:W-:Y:S01]  /*10fd0*/  FSEL R169, R67, -INF , !P4 ;  /* 0xff80000043a97808 */ /* 0x000fe20006000000 */
[----:B----4-:R-:W-:Y:S01]  /*10fe0*/  VIADD R26, R2, 0x58 ;  /* 0x00000058021a7836 */ /* 0x010fe20000000000 */
[----:B------:R2:W3:Y:S01]  /*10ff0*/  MUFU.TANH R69, R22 ;  /* 0x0000001600457308 */ /* 0x0004e20000002400 */
[----:B------:R-:W-:-:S02]  /*11000*/  FSEL R175, R175, -INF , !P6 ;  /* 0xff800000afaf7808 */ /* 0x000fc40007000000 */
[----:B------:R-:W-:Y:S02]  /*11010*/  FSEL R173, R77, -INF , !P1 ;  /* 0xff8000004dad7808 */ /* 0x000fe40004800000 */
[C---:B------:R-:W-:Y:S02]  /*11020*/  ISETP.GE.AND P6, PT, R26.reuse, R120, PT ;  /* 0x000000781a00720c */ /* 0x040fe40003fc6270 */
[-C--:B------:R-:W-:Y:S01]  /*11030*/  ISETP.GE.AND P3, PT, R26, R121.reuse, PT ;  /* 0x000000791a00720c */ /* 0x080fe20003f66270 */
[----:B------:R4:W5:Y:S01]  /*11040*/  MUFU.TANH R73, R20 ;  /* 0x0000001400497308 */ /* 0x0009620000002400 */
[----:B------:R-:W-:Y:S02]  /*11050*/  I2FP.F32.U32 R26, R26 ;  /* 0x0000001a001a7245 */ /* 0x000fe40000201000 */
[----:B-1----:R-:W-:Y:S02]  /*11060*/  I2FP.F32.U32 R24, R30 ;  /* 0x0000001e00187245 */ /* 0x002fe40000201000 */
[-C--:B------:R-:W-:Y:S01]  /*11070*/  ISETP.GE.AND P4, PT, R30, R121.reuse, PT ;  /* 0x000000791e00720c */ /* 0x080fe20003f86270 */
[----:B------:R-:W-:Y:S01]  /*11080*/  FFMA.FTZ R49, R0, R26, R49 ;  /* 0x0000001a00317223 */ /* 0x000fe20000010031 */
[----:B------:R-:W-:Y:S01]  /*11090*/  ISETP.GE.AND P1, PT, R28, R120, PT ;  /* 0x000000781c00720c */ /* 0x000fe20003f26270 */
[C---:B------:R-:W-:Y:S01]  /*110a0*/  FFMA.FTZ R59, R0.reuse, R24, R59 ;  /* 0x00000018003b7223 */ /* 0x040fe2000001003b */
[----:B------:R-:W-:Y:S01]  /*110b0*/  FSEL R179, R79, -INF , !P0 ;  /* 0xff8000004fb37808 */ /* 0x000fe20004000000 */
[----:B------:R1:W-:Y:S01]  /*110c0*/  MUFU.TANH R67, R16 ;  /* 0x0000001000437308 */ /* 0x0003e20000002400 */
[----:B--2---:R-:W-:Y:S01]  /*110d0*/  I2FP.F32.U32 R22, R28 ;  /* 0x0000001c00167245 */ /* 0x004fe20000201000 */
[----:B------:R-:W-:Y:S01]  /*110e0*/  FFMA.FTZ R165, R0, R24, R13 ;  /* 0x0000001800a57223 */ /* 0x000fe2000001000d */
[----:B------:R-:W-:Y:S01]  /*110f0*/  ISETP.GE.AND P0, PT, R28, R121, PT ;  /* 0x000000791c00720c */ /* 0x000fe20003f06270 */
[C---:B------:R-:W-:Y:S01]  /*11100*/  FFMA.FTZ R55, R0.reuse, R26, R55 ;  /* 0x0000001a00377223 */ /* 0x040fe20000010037 */
[----:B------:R-:W-:Y:S01]  /*11110*/  FSEL R157, R59, -INF , !P4 ;  /* 0xff8000003b9d7808 */ /* 0x000fe20006000000 */
[CC--:B------:R-:W-:Y:S01]  /*11120*/  FFMA.FTZ R57, R0.reuse, R22.reuse, R57 ;  /* 0x0000001600397223 */ /* 0x0c0fe20000010039 */
[----:B------:R-:W-:Y:S01]  /*11130*/  FFMA.FTZ R143, R0, R22, R15 ;  /* 0x00000016008f7223 */ /* 0x000fe2000001000f */
[C---:B----4-:R-:W-:Y:S01]  /*11140*/  VIADD R20, R2.reuse, 0x60 ;  /* 0x0000006002147836 */ /* 0x050fe20000000000 */
[----:B------:R2:W-:Y:S01]  /*11150*/  MUFU.TANH R13, R14 ;  /* 0x0000000e000d7308 */ /* 0x0005e20000002400 */
[----:B------:R-:W-:Y:S01]  /*11160*/  VIADD R22, R2, 0x59 ;  /* 0x0000005902167836 */ /* 0x000fe20000000000 */
[----:B------:R-:W-:-:S02]  /*11170*/  FSEL R163, R57, -INF , !P1 ;  /* 0xff80000039a37808 */ /* 0x000fc40004800000 */
[C---:B------:R-:W-:Y:S02]  /*11180*/  ISETP.GE.AND P4, PT, R20.reuse, R120, PT ;  /* 0x000000781400720c */ /* 0x040fe40003f86270 */
[----:B------:R-:W-:Y:S02]  /*11190*/  ISETP.GE.AND P1, PT, R20, R121, PT ;  /* 0x000000791400720c */ /* 0x000fe40003f26270 */
[----:B------:R4:W4:Y:S01]  /*111a0*/  MUFU.TANH R57, R12 ;  /* 0x0000000c00397308 */ /* 0x0009220000002400 */
[----:B-1----:R-:W-:Y:S01]  /*111b0*/  VIADD R16, R2, 0x61 ;  /* 0x0000006102107836 */ /* 0x002fe20000000000 */
[----:B------:R-:W-:Y:S02]  /*111c0*/  FSEL R143, R143, -INF , !P0 ;  /* 0xff8000008f8f7808 */ /* 0x000fe40004000000 */
[----:B------:R-:W-:Y:S02]  /*111d0*/  FSEL R161, R49, -INF , !P6 ;  /* 0xff80000031a17808 */ /* 0x000fe40007000000 */
[----:B------:R-:W-:-:S02]  /*111e0*/  I2FP.F32.U32 R20, R20 ;  /* 0x0000001400147245 */ /* 0x000fc40000201000 */
[----:B------:R-:W-:Y:S01]  /*111f0*/  ISETP.GE.AND P0, PT, R16, R120, PT ;  /* 0x000000781000720c */ /* 0x000fe20003f06270 */
[----:B------:R-:W-:Y:S01]  /*11200*/  MUFU.TANH R59, R134 ;  /* 0x00000086003b7308 */ /* 0x000fe20000002400 */
[----:B--2---:R-:W-:Y:S01]  /*11210*/  I2FP.F32.U32 R14, R22 ;  /* 0x00000016000e7245 */ /* 0x004fe20000201000 */
[-C--:B------:R-:W-:Y:S01]  /*11220*/  FFMA.FTZ R53, R0, R20.reuse, R53 ;  /* 0x0000001400357223 */ /* 0x080fe20000010035 */
[-C--:B------:R-:W-:Y:S01]  /*11230*/  ISETP.GE.AND P6, PT, R16, R121.reuse, PT ;  /* 0x000000791000720c */ /* 0x080fe20003fc6270 */
[----:B---3--:R-:W-:Y:S01]  /*11240*/  FFMA.FTZ R54, R0, R20, R69 ;  /* 0x0000001400367223 */ /* 0x008fe20000010045 */
[----:B------:R-:W-:Y:S01]  /*11250*/  ISETP.GE.AND P2, PT, R30, R120, PT ;  /* 0x000000781e00720c */ /* 0x000fe20003f46270 */
[C---:B------:R-:W-:Y:S01]  /*11260*/  FFMA.FTZ R159, R0.reuse, R14, R3 ;  /* 0x0000000e009f7223 */ /* 0x040fe20000010003 */
[----:B------:R-:W-:Y:S01]  /*11270*/  I2FP.F32.U32 R16, R16 ;  /* 0x0000001000107245 */ /* 0x000fe20000201000 */
[----:B------:R-:W1:Y:S01]  /*11280*/  MUFU.TANH R15, R18 ;  /* 0x00000012000f7308 */ /* 0x000e620000002400 */
[----:B------:R-:W-:Y:S01]  /*11290*/  FSEL R165, R165, -INF , !P2 ;  /* 0xff800000a5a57808 */ /* 0x000fe20005000000 */
[C---:B------:R-:W-:Y:S01]  /*112a0*/  FFMA.FTZ R51, R0.reuse, R14, R51 ;  /* 0x0000000e00337223 */ /* 0x040fe20000010033 */
[----:B------:R-:W-:Y:S01]  /*112b0*/  FSEL R171, R103, -INF , !P5 ;  /* 0xff80000067ab7808 */ /* 0x000fe20006800000 */
[-C--:B------:R-:W-:Y:S01]  /*112c0*/  FFMA.FTZ R71, R0, R16.reuse, R71 ;  /* 0x0000001000477223 */ /* 0x080fe20000010047 */
[----:B------:R-:W-:Y:S01]  /*112d0*/  ISETP.GE.AND P2, PT, R22, R121, PT ;  /* 0x000000791600720c */ /* 0x000fe20003f46270 */
[----:B-----5:R-:W-:Y:S01]  /*112e0*/  FFMA.FTZ R73, R0, R16, R73 ;  /* 0x0000001000497223 */ /* 0x020fe20000010049 */
[----:B------:R-:W-:Y:S01]  /*112f0*/  VIADD R14, R2, 0x69 ;  /* 0x00000069020e7836 */ /* 0x000fe20000000000 */
[----:B------:R-:W2:Y:S01]  /*11300*/  MUFU.TANH R3, R132 ;  /* 0x0000008400037308 */ /* 0x000ea20000002400 */
[----:B------:R-:W-:Y:S01]  /*11310*/  ISETP.GE.AND P5, PT, R22, R120, PT ;  /* 0x000000781600720c */ /* 0x000fe20003fa6270 */
[C---:B------:R-:W-:Y:S01]  /*11320*/  VIADD R16, R2.reuse, 0x68 ;  /* 0x0000006802107836 */ /* 0x040fe20000000000 */
[----:B------:R-:W-:Y:S01]  /*11330*/  FSEL R137, R51, -INF , !P2 ;  /* 0xff80000033897808 */ /* 0x000fe20005000000 */
[----:B----4-:R-:W-:Y:S01]  /*11340*/  VIADD R12, R2, 0x70 ;  /* 0x00000070020c7836 */ /* 0x010fe20000000000 */
[----:B------:R-:W-:-:S02]  /*11350*/  FSEL R127, R53, -INF , !P4 ;  /* 0xff800000357f7808 */ /* 0x000fc40006000000 */
[----:B------:R-:W-:Y:S01]  /*11360*/  FSEL R139, R55, -INF , !P3 ;  /* 0xff800000378b7808 */ /* 0x000fe20005800000 */
[----:B------:R3:W-:Y:S01]  /*11370*/  MUFU.TANH R49, R10 ;  /* 0x0000000a00317308 */ /* 0x0007e20000002400 */
[----:B------:R-:W-:Y:S02]  /*11380*/  FSEL R159, R159, -INF , !P5 ;  /* 0xff8000009f9f7808 */ /* 0x000fe40006800000 */
[CC--:B------:R-:W-:Y:S02]  /*11390*/  ISETP.GE.AND P2, PT, R14.reuse, R120.reuse, PT ;  /* 0x000000780e00720c */ /* 0x0c0fe40003f46270 */
[-C--:B------:R-:W-:Y:S02]  /*113a0*/  ISETP.GE.AND P4, PT, R14, R121.reuse, PT ;  /* 0x000000790e00720c */ /* 0x080fe40003f86270 */
[C---:B------:R-:W-:Y:S01]  /*113b0*/  ISETP.GE.AND P3, PT, R16.reuse, R120, PT ;  /* 0x000000781000720c */ /* 0x040fe20003f66270 */
[----:B------:R-:W4:Y:S01]  /*113c0*/  MUFU.TANH R47, R47 ;  /* 0x0000002f002f7308 */ /* 0x000f220000002400 */
[----:B------:R-:W-:-:S02]  /*113d0*/  ISETP.GE.AND P5, PT, R16, R121, PT ;  /* 0x000000791000720c */ /* 0x000fc40003fa6270 */
[----:B------:R-:W-:Y:S02]  /*113e0*/  I2FP.F32.U32 R14, R14 ;  /* 0x0000000e000e7245 */ /* 0x000fe40000201000 */
[----:B------:R-:W-:Y:S02]  /*113f0*/  I2FP.F32.U32 R16, R16 ;  /* 0x0000001000107245 */ /* 0x000fe40000201000 */
[----:B------:R-:W-:Y:S01]  /*11400*/  FSEL R54, R54, -INF , !P1 ;  /* 0xff80000036367808 */ /* 0x000fe20004800000 */
[----:B------:R5:W-:Y:S01]  /*11410*/  MUFU.TANH R55, R6 ;  /* 0x0000000600377308 */ /* 0x000be20000002400 */
[----:B------:R-:W-:Y:S01]  /*11420*/  FSEL R125, R71, -INF , !P0 ;  /* 0xff800000477d7808 */ /* 0x000fe20004000000 */
[----:B------:R-:W-:Y:S01]  /*11430*/  FFMA.FTZ R51, R0, R14, R57 ;  /* 0x0000000e00337223 */ /* 0x000fe20000010039 */
[----:B------:R-:W-:Y:S01]  /*11440*/  ISETP.GE.AND P1, PT, R12, R120, PT ;  /* 0x000000780c00720c */ /* 0x000fe20003f26270 */
[-C--:B------:R-:W-:Y:S01]  /*11450*/  FFMA.FTZ R67, R0, R16.reuse, R67 ;  /* 0x0000001000437223 */ /* 0x080fe20000010043 */
[----:B------:R-:W-:Y:S01]  /*11460*/  ISETP.GE.AND P0, PT, R12, R121, PT ;  /* 0x000000790c00720c */ /* 0x000fe20003f06270 */
[C---:B-1----:R-:W-:Y:S01]  /*11470*/  FFMA.FTZ R15, R0.reuse, R16, R15 ;  /* 0x00000010000f7223 */ /* 0x042fe2000001000f */
[----:B------:R-:W-:Y:S01]  /*11480*/  I2FP.F32.U32 R12, R12 ;  /* 0x0000000c000c7245 */ /* 0x000fe20000201000 */
[----:B------:R-:W1:Y:S01]  /*11490*/  MUFU.TANH R85, R85 ;  /* 0x0000005500557308 */ /* 0x000e620000002400 */
[----:B------:R-:W-:Y:S01]  /*114a0*/  FFMA.FTZ R13, R0, R14, R13 ;  /* 0x0000000e000d7223 */ /* 0x000fe2000001000d */
[----:B------:R-:W-:Y:S01]  /*114b0*/  FSEL R53, R73, -INF , !P6 ;  /* 0xff80000049357808 */ /* 0x000fe20007000000 */
[----:B---3--:R-:W-:-:S02]  /*114c0*/  VIADD R10, R2, 0x71 ;  /* 0x00000071020a7836 */ /* 0x008fc40000000000 */
[CC--:B------:R-:W-:Y:S01]  /*114d0*/  FFMA.FTZ R50, R0.reuse, R12.reuse, R59 ;  /* 0x0000000c00327223 */ /* 0x0c0fe2000001003b */
[----:B------:R-:W-:Y:S01]  /*114e0*/  FSEL R67, R67, -INF , !P3 ;  /* 0xff80000043437808 */ /* 0x000fe20005800000 */
[----:B--2---:R-:W-:Y:S01]  /*114f0*/  FFMA.FTZ R3, R0, R12, R3 ;  /* 0x0000000c00037223 */ /* 0x004fe20000010003 */
[C---:B------:R-:W-:Y:S01]  /*11500*/  ISETP.GE.AND P6, PT, R2.reuse, R120, PT ;  /* 0x000000780200720c */ /* 0x040fe20003fc6270 */
[----:B------:R-:W2:Y:S01]  /*11510*/  MUFU.TANH R57, R8 ;  /* 0x0000000800397308 */ /* 0x000ea20000002400 */
[C---:B------:R-:W-:Y:S02]  /*11520*/  ISETP.GE.AND P3, PT, R2.reuse, R121, PT ;  /* 0x000000790200720c */ /* 0x040fe40003f66270 */
[----:B-----5:R-:W-:Y:S01]  /*11530*/  I2FP.F32.U32 R6, R2 ;  /* 0x0000000200067245 */ /* 0x020fe20000201000 */
[----:B------:R-:W-:Y:S01]  /*11540*/  VIADD R2, R2, 0x79 ;  /* 0x0000007902027836 */ /* 0x000fe20000000000 */
[----:B------:R-:W-:Y:S01]  /*11550*/  FSEL R50, R50, -INF , !P0 ;  /* 0xff80000032327808 */ /* 0x000fe20004000000 */
[----:B------:R-:W-:Y:S01]  /*11560*/  BAR.SYNC.DEFER_BLOCKING 0x0 ;  /* 0x0000000000007b1d */ /* 0x000fe20000010000 */
[----:B------:R-:W-:-:S02]  /*11570*/  ISETP.NE.AND P0, PT, R61, 0x1, PT ;  /* 0x000000013d00780c */ /* 0x000fc40003f05270 */
[----:B------:R-:W-:Y:S01]  /*11580*/  FSEL R52, R15, -INF , !P5 ;  /* 0xff8000000f347808 */ /* 0x000fe20006800000 */
[----:B----4-:R-:W-:Y:S01]  /*11590*/  FFMA.FTZ R15, R0, R6, R47 ;  /* 0x00000006000f7223 */ /* 0x010fe2000001002f */
[----:B------:R-:W-:Y:S01]  /*115a0*/  FSEL R59, R13, -INF , !P2 ;  /* 0xff8000000d3b7808 */ /* 0x000fe20005000000 */
[----:B------:R-:W3:Y:S01]  /*115b0*/  MUFU.TANH R69, R4 ;  /* 0x0000000400457308 */ /* 0x000ee20000002400 */
[----:B------:R-:W-:Y:S01]  /*115c0*/  ISETP.GE.AND P5, PT, R10, R120, PT ;  /* 0x000000780a00720c */ /* 0x000fe20003fa6270 */
[----:B-1----:R-:W-:Y:S01]  /*115d0*/  FFMA.FTZ R13, R0, R6, R85 ;  /* 0x00000006000d7223 */ /* 0x002fe20000010055 */
        /* <DEDUP_REMOVED lines=9> */
[----:B------:R-:W-:Y:S02]  /*11670*/  FSEL R15, R15, -INF , !P6 ;  /* 0xff8000000f0f7808 */ /* 0x000fe40007000000 */
[----:B------:R-:W-:Y:S01]  /*11680*/  FSEL R13, R13, -INF , !P3 ;  /* 0xff8000000d0d7808 */ /* 0x000fe20005800000 */
[CC--:B--2---:R-:W-:Y:S01]  /*11690*/  FFMA.FTZ R3, R0.reuse, R2.reuse, R57 ;  /* 0x0000000200037223 */ /* 0x0c4fe20000010039 */
[----:B---3--:R-:W-:Y:S01]  /*116a0*/  FFMA.FTZ R47, R0, R2, R69 ;  /* 0x00000002002f7223 */ /* 0x008fe20000010045 */
        /* <DEDUP_REMOVED lines=17> */
.L_x_2214:
        /* <DEDUP_REMOVED lines=60> */
.L_x_2215:
        /* <DEDUP_REMOVED lines=81> */
.L_x_2217:
[----:B------:R3:W-:Y:S02]  /*12090*/  STS.128 [R155+0x8800], RZ ;  /* 0x008800ff9b007388 */ /* 0x0007e40000000c00 */
.L_x_2218:
[----:B------:R-:W-:Y:S05]  /*120a0*/  BSYNC.RECONVERGENT B0 ;  /* 0x0000000000007941 */ /* 0x000fea0003800200 */
.L_x_2216:
[----:B------:R-:W0:Y:S02]  /*120b0*/  LDGDEPBAR ;  /* 0x00000000000079af */ /* 0x000e240000000000 */
.L_x_2213:
        /* <DEDUP_REMOVED lines=31> */
[----:B-1----:R-:W-:Y:S02]  /*122b0*/  FMNMX.FTZ R71, R55, R2, !PT ;  /* 0x0000000237477209 */ /* 0x002fe40007810000 */
[----:B------:R-:W-:Y:S02]  /*122c0*/  FMNMX.FTZ R6, R47, R6, !PT ;  /* 0x000000062f067209 */ /* 0x000fe40007810000 */
[----:B------:R-:W-:Y:S01]  /*122d0*/  LEA R122, R45, UR4, 0x1 ;  /* 0x000000042d7a7c11 */ /* 0x000fe2000f8e08ff */
[----:B------:R-:W1:Y:S03]  /*122e0*/  SHFL.BFLY PT, R4, R71, 0x2, 0x1f ;  /* 0x0c401f0047047f89 */ /* 0x000e6600000e0000 */
[----:B------:R-:W-:Y:S01]  /*122f0*/  LEA R24, R65, R122, 0x1 ;  /* 0x0000007a41187211 */ /* 0x000fe200078e08ff */
[----:B------:R-:W4:Y:S04]  /*12300*/  SHFL.BFLY PT, R69, R6, 0x2, 0x1f ;  /* 0x0c401f0006457f89 */ /* 0x000f2800000e0000 */
[----:B------:R-:W-:Y:S04]  /*12310*/  LDSM.16.MT88.4 R100, [R24+0x9000] ;  /* 0x009000001864783b */ /* 0x000fe80000004200 */
[----:B------:R-:W-:Y:S04]  /*12320*/  LDSM.16.MT88.4 R108, [R122+0x9000] ;  /* 0x009000007a6c783b */ /* 0x000fe80000004200 */
[----:B------:R-:W-:Y:S04]  /*12330*/  LDSM.16.MT88.4 R92, [R122+0xb000] ;  /* 0x00b000007a5c783b */ /* 0x000fe80000004200 */
[----:B------:R-:W-:Y:S01]  /*12340*/  LDSM.16.MT88.4 R84, [R24+0xb000] ;  /* 0x00b000001854783b */ /* 0x000fe20000004200 */
[----:B-1----:R-:W-:-:S03]  /*12350*/  FMNMX.FTZ R4, R71, R4, !PT ;  /* 0x0000000447047209 */ /* 0x002fc60007810000 */
[----:B------:R-:W-:Y:S01]  /*12360*/  LDSM.16.MT88.4 R76, [R122+0xd000] ;  /* 0x00d000007a4c783b */ /* 0x000fe20000004200 */
[----:B----4-:R-:W-:-:S03]  /*12370*/  FMNMX.FTZ R69, R6, R69, !PT ;  /* 0x0000004506457209 */ /* 0x010fc60007810000 */
[----:B------:R-:W1:Y:S04]  /*12380*/  SHFL.BFLY PT, R3, R4, 0x1, 0x1f ;  /* 0x0c201f0004037f89 */ /* 0x000e6800000e0000 */
[----:B------:R-:W4:Y:S01]  /*12390*/  SHFL.BFLY PT, R2, R69, 0x1, 0x1f ;  /* 0x0c201f0045027f89 */ /* 0x000f2200000e0000 */
[----:B-1----:R-:W-:Y:S02]  /*123a0*/  FMNMX.FTZ R3, R4, R3, !PT ;  /* 0x0000000304037209 */ /* 0x002fe40007810000 */
[----:B----4-:R-:W-:-:S03]  /*123b0*/  FMNMX.FTZ R2, R69, R2, !PT ;  /* 0x0000000245027209 */ /* 0x010fc60007810000 */
[C---:B--2---:R-:W-:Y:S01]  /*123c0*/  FMUL.FTZ R66, R3.reuse, UR10 ;  /* 0x0000000a03427c20 */ /* 0x044fe20008410000 */
        /* <DEDUP_REMOVED lines=12> */
[--C-:B------:R-:W-:Y:S01]  /*12490*/  FFMA.FTZ R45, R13, UR10, -R62.reuse ;  /* 0x0000000a0d2d7c23 */ /* 0x100fe2000801083e */
[----:B------:R-:W1:Y:S01]  /*124a0*/  LDSM.16.MT88.4 R4, [R24+0xd000] ;  /* 0x00d000001804783b */ /* 0x000e620000004200 */
[----:B------:R-:W-:Y:S01]  /*124b0*/  FFMA.FTZ R44, R39, UR10, -R62 ;  /* 0x0000000a272c7c23 */ /* 0x000fe2000801083e */
[----:B------:R-:W-:Y:S01]  /*124c0*/  MUFU.EX2 R65, R65 ;  /* 0x0000004100417308 */ /* 0x000fe20000000800 */
[----:B------:R-:W-:Y:S01]  /*124d0*/  FFMA.FTZ R39, R11, UR10, -R66 ;  /* 0x0000000a0b277c23 */ /* 0x000fe20008010842 */
[--C-:B------:R-:W-:Y:S01]  /*124e0*/  FFMA.FTZ R38, R35, UR10, -R62.reuse ;  /* 0x0000000a23267c23 */ /* 0x100fe2000801083e */
[----:B------:R-:W2:Y:S01]  /*124f0*/  LDSM.16.MT88.4 R8, [R24+0x9400] ;  /* 0x009400001808783b */ /* 0x000ea20000004200 */
[----:B------:R-:W4:Y:S01]  /*12500*/  MUFU.EX2 R64, R64 ;  /* 0x0000004000407308 */ /* 0x000f220000000800 */
[----:B------:R-:W-:Y:S01]  /*12510*/  FFMA.FTZ R35, R31, UR10, -R62 ;  /* 0x0000000a1f237c23 */ /* 0x000fe2000801083e */
[----:B------:R-:W-:Y:S01]  /*12520*/  FFMA.FTZ R34, R37, UR10, -R66 ;  /* 0x0000000a25227c23 */ /* 0x000fe20008010842 */
[--C-:B------:R-:W-:Y:S01]  /*12530*/  FFMA.FTZ R36, R19, UR10, -R62.reuse ;  /* 0x0000000a13247c23 */ /* 0x100fe2000801083e */
[----:B------:R-:W-:Y:S01]  /*12540*/  MUFU.EX2 R46, R46 ;  /* 0x0000002e002e7308 */ /* 0x000fe20000000800 */
[----:B------:R-:W-:Y:S01]  /*12550*/  FFMA.FTZ R31, R17, UR10, -R62 ;  /* 0x0000000a111f7c23 */ /* 0x000fe2000801083e */
        /* <DEDUP_REMOVED lines=8> */
[----:B----4-:R-:W-:Y:S01]  /*125e0*/  F2FP.F16.F32.PACK_AB R68, R64, R65 ;  /* 0x000000414044723e */ /* 0x010fe200000000ff */
[--C-:B------:R-:W-:Y:S01]  /*125f0*/  FFMA.FTZ R28, R27, UR10, -R62.reuse ;  /* 0x0000000a1b1c7c23 */ /* 0x100fe2000801083e */
[----:B------:R-:W4:Y:S01]  /*12600*/  MUFU.EX2 R44, R44 ;  /* 0x0000002c002c7308 */ /* 0x000f220000000800 */
[----:B------:R-:W-:Y:S01]  /*12610*/  FFMA.FTZ R25, R25, UR10, -R62 ;  /* 0x0000000a19197c23 */ /* 0x000fe2000801083e */
[--C-:B------:R-:W-:Y:S01]  /*12620*/  FFMA.FTZ R197, R197, UR10, -R66.reuse ;  /* 0x0000000ac5c57c23 */ /* 0x100fe20008010842 */
[----:B------:R-:W-:Y:S01]  /*12630*/  FFMA.FTZ R195, R195, UR10, -R66 ;  /* 0x0000000ac3c37c23 */ /* 0x000fe20008010842 */
        /* <DEDUP_REMOVED lines=13> */
[----:B------:R-:W-:Y:S01]  /*12710*/  FFMA.FTZ R183, R183, UR10, -R62 ;  /* 0x0000000ab7b77c23 */ /* 0x000fe2000801083e */
[--C-:B------:R-:W-:Y:S01]  /*12720*/  FFMA.FTZ R134, R169, UR10, -R66.reuse ;  /* 0x0000000aa9867c23 */ /* 0x100fe20008010842 */
[----:B------:R-:W-:Y:S01]  /*12730*/  FFMA.FTZ R132, R179, UR10, -R66 ;  /* 0x0000000ab3847c23 */ /* 0x000fe20008010842 */
[----:B------:R1:W-:Y:S01]  /*12740*/  MUFU.EX2 R37, R16 ;  /* 0x0000001000257308 */ /* 0x0003e20000000800 */
[--C-:B------:R-:W-:Y:S01]  /*12750*/  FFMA.FTZ R138, R173, UR10, -R62.reuse ;  /* 0x0000000aad8a7c23 */ /* 0x100fe2000801083e */
[----:B---3--:R-:W-:Y:S01]  /*12760*/  F2FP.F16.F32.PACK_AB R71, R41, R42 ;  /* 0x0000002a2947723e */ /* 0x008fe200000000ff */
[----:B------:R-:W-:Y:S01]  /*12770*/  FFMA.FTZ R136, R171, UR10, -R62 ;  /* 0x0000000aab887c23 */ /* 0x000fe2000801083e */
[----:B------:R-:W-:Y:S01]  /*12780*/  MUFU.EX2 R34, R34 ;  /* 0x0000002200227308 */ /* 0x000fe20000000800 */
[--C-:B------:R-:W-:Y:S01]  /*12790*/  FFMA.FTZ R181, R181, UR10, -R66.reuse ;  /* 0x0000000ab5b57c23 */ /* 0x100fe20008010842 */
[----:B------:R-:W-:Y:S01]  /*127a0*/  FFMA.FTZ R177, R177, UR10, -R66 ;  /* 0x0000000ab1b17c23 */ /* 0x000fe20008010842 */
[----:B------:R-:W-:Y:S01]  /*127b0*/  FFMA.FTZ R175, R175, UR10, -R62 ;  /* 0x0000000aafaf7c23 */ /* 0x000fe2000801083e */
[----:B------:R-:W-:Y:S01]  /*127c0*/  MUFU.EX2 R38, R38 ;  /* 0x0000002600267308 */ /* 0x000fe20000000800 */
[C---:B------:R-:W-:Y:S01]  /*127d0*/  HMMA.16816.F32 R104, R68.reuse, R100, RZ ;  /* 0x000000644468723c */ /* 0x040fe200000018ff */
[--C-:B------:R-:W-:Y:S01]  /*127e0*/  FFMA.FTZ R154, R163, UR10, -R66.reuse ;  /* 0x0000000aa39a7c23 */ /* 0x100fe20008010842 */
[----:B------:R-:W-:Y:S01]  /*127f0*/  FFMA.FTZ R156, R161, UR10, -R66 ;  /* 0x0000000aa19c7c23 */ /* 0x000fe20008010842 */
[----:B------:R-:W3:Y:S01]  /*12800*/  MUFU.EX2 R35, R35 ;  /* 0x0000002300237308 */ /* 0x000ee20000000800 */
[--C-:B------:R-:W-:Y:S01]  /*12810*/  FFMA.FTZ R160, R157, UR10, -R62.reuse ;  /* 0x0000000a9da07c23 */ /* 0x100fe2000801083e */
[----:B-1----:R-:W1:Y:S01]  /*12820*/  LDSM.16.MT88.4 R16, [R24+0xb400] ;  /* 0x00b400001810783b */ /* 0x002e620000004200 */
[--C-:B------:R-:W-:Y:S01]  /*12830*/  FFMA.FTZ R158, R139, UR10, -R62.reuse ;  /* 0x0000000a8b9e7c23 */ /* 0x100fe2000801083e */
[----:B------:R-:W-:Y:S01]  /*12840*/  MUFU.EX2 R36, R36 ;  /* 0x0000002400247308 */ /* 0x000fe20000000800 */
[C---:B------:R-:W-:Y:S01]  /*12850*/  HMMA.16816.F32 R100, R68.reuse, R102, RZ ;  /* 0x000000664464723c */ /* 0x040fe200000018ff */
[----:B------:R-:W-:Y:S01]  /*12860*/  FFMA.FTZ R137, R137, UR10, -R62 ;  /* 0x0000000a89897c23 */ /* 0x000fe2000801083e */
[--C-:B------:R-:W-:Y:S01]  /*12870*/  FFMA.FTZ R165, R165, UR10, -R66.reuse ;  /* 0x0000000aa5a57c23 */ /* 0x100fe20008010842 */
[----:B------:R-:W2:Y:S01]  /*12880*/  MUFU.EX2 R31, R31 ;  /* 0x0000001f001f7308 */ /* 0x000ea20000000800 */
[----:B------:R-:W-:Y:S01]  /*12890*/  FFMA.FTZ R159, R159, UR10, -R66 ;  /* 0x0000000a9f9f7c23 */ /* 0x000fe20008010842 */
[----:B------:R-:W-:Y:S01]  /*128a0*/  FFMA.FTZ R143, R143, UR10, -R62 ;  /* 0x0000000a8f8f7c23 */ /* 0x000fe2000801083e */
[----:B------:R-:W-:Y:S01]  /*128b0*/  FFMA.FTZ R162, R125, UR10, -R66 ;  /* 0x0000000a7da27c23 */ /* 0x000fe20008010842 */
[----:B------:R-:W-:Y:S01]  /*128c0*/  MUFU.EX2 R33, R197 ;  /* 0x000000c500217308 */ /* 0x000fe20000000800 */
[C---:B------:R-:W-:Y:S01]  /*128d0*/  HMMA.16816.F32 R112, R68.reuse, R108, RZ ;  /* 0x0000006c4470723c */ /* 0x040fe200000018ff */
[----:B------:R-:W-:Y:S01]  /*128e0*/  FFMA.FTZ R51, R51, UR10, -R62 ;  /* 0x0000000a33337c23 */ /* 0x000fe2000801083e */
[----:B------:R-:W-:Y:S01]  /*128f0*/  FFMA.FTZ R127, R127, UR10, -R66 ;  /* 0x0000000a7f7f7c23 */ /* 0x000fe20008010842 */
[----:B------:R-:W1:Y:S01]  /*12900*/  MUFU.EX2 R30, R30 ;  /* 0x0000001e001e7308 */ /* 0x000e620000000800 */
[----:B------:R-:W-:Y:S01]  /*12910*/  FFMA.FTZ R161, R47, UR10, -R62 ;  /* 0x0000000a2fa17c23 */ /* 0x000fe2000801083e */
[----:B------:R-:W-:Y:S01]  /*12920*/  FADD.FTZ R65, R65, R64 ;  /* 0x0000004041417221 */ /* 0x000fe20000010000 */
        /* <DEDUP_REMOVED lines=18> */
[C---:B------:R-:W-:Y:S03]  /*12a50*/  HMMA.16816.F32 R80, R68.reuse, R76, RZ ;  /* 0x0000004c4450723c */ /* 0x040fe600000018ff */
[----:B------:R-:W1:Y:S04]  /*12a60*/  MUFU.EX2 R25, R25 ;  /* 0x0000001900197308 */ /* 0x000e680000000800 */
[----:B------:R-:W-:Y:S01]  /*12a70*/  MUFU.EX2 R129, R189 ;  /* 0x000000bd00817308 */ /* 0x000fe20000000800 */
[C---:B------:R-:W-:Y:S03]  /*12a80*/  HMMA.16816.F32 R108, R68.reuse, R110, RZ ;  /* 0x0000006e446c723c */ /* 0x040fe600000018ff */
[----:B------:R-:W1:Y:S04]  /*12a90*/  MUFU.EX2 R126, R126 ;  /* 0x0000007e007e7308 */ /* 0x000e680000000800 */
        /* <DEDUP_REMOVED lines=11> */
[----:B----4-:R-:W-:Y:S01]  /*12b50*/  F2FP.F16.F32.PACK_AB R4, R39, R40 ;  /* 0x000000282704723e */ /* 0x010fe200000000ff */
[----:B------:R-:W-:Y:S01]  /*12b60*/  FADD.FTZ R40, R40, R43 ;  /* 0x0000002b28287221 */ /* 0x000fe20000010000 */
[----:B---3--:R-:W-:Y:S01]  /*12b70*/  F2FP.F16.F32.PACK_AB R5, R35, R38 ;  /* 0x000000262305723e */ /* 0x008fe200000000ff */
[----:B------:R-:W-:Y:S01]  /*12b80*/  MUFU.EX2 R138, R138 ;  /* 0x0000008a008a7308 */ /* 0x000fe20000000800 */
[----:B------:R-:W-:Y:S01]  /*12b90*/  FADD.FTZ R38, R38, R41 ;  /* 0x0000002926267221 */ /* 0x000fe20000010000 */
[----:B------:R-:W-:-:S02]  /*12ba0*/  FADD.FTZ R40, R39, R40 ;  /* 0x0000002827287221 */ /* 0x000fc40000010000 */
[----:B------:R-:W-:Y:S01]  /*12bb0*/  HMMA.16816.F32 R68, R68, R6, RZ ;  /* 0x000000064444723c */ /* 0x000fe200000018ff */
[----:B------:R-:W-:Y:S01]  /*12bc0*/  F2FP.F16.F32.PACK_AB R6, R34, R37 ;  /* 0x000000252206723e */ /* 0x000fe200000000ff */
[----:B------:R-:W-:Y:S01]  /*12bd0*/  MUFU.EX2 R171, R175 ;  /* 0x000000af00ab7308 */ /* 0x000fe20000000800 */
[----:B--2---:R-:W-:Y:S01]  /*12be0*/  F2FP.F16.F32.PACK_AB R7, R31, R36 ;  /* 0x000000241f07723e */ /* 0x004fe200000000ff */
        /* <DEDUP_REMOVED lines=10> */
[----:B------:R-:W2:Y:S01]  /*12c90*/  LDSM.16.MT88.4 R8, [R24+0xd400] ;  /* 0x00d400001808783b */ /* 0x000ea20000004200 */
[----:B------:R-:W-:Y:S04]  /*12ca0*/  MUFU.EX2 R156, R156 ;  /* 0x0000009c009c7308 */ /* 0x000fe80000000800 */
[----:B------:R3:W-:Y:S02]  /*12cb0*/  MUFU.EX2 R157, R159 ;  /* 0x0000009f009d7308 */ /* 0x0007e40000000800 */
[C---:B-----5:R-:W-:Y:S02]  /*12cc0*/  HMMA.16816.F32 R112, R4.reuse, R12, R112 ;  /* 0x0000000c0470723c */ /* 0x060fe40000001870 */
[----:B------:R-:W-:Y:S04]  /*12cd0*/  MUFU.EX2 R160, R160 ;  /* 0x000000a000a07308 */ /* 0x000fe80000000800 */
[----:B------:R-:W-:Y:S02]  /*12ce0*/  MUFU.EX2 R139, R143 ;  /* 0x0000008f008b7308 */ /* 0x000fe40000000800 */
[----:B------:R-:W-:Y:S01]  /*12cf0*/  HMMA.16816.F32 R108, R4, R14, R108 ;  /* 0x0000000e046c723c */ /* 0x000fe2000000186c */
[----:B------:R-:W4:Y:S01]  /*12d00*/  LDSM.16.MT88.4 R12, [R122+0xd400] ;  /* 0x00d400007a0c783b */ /* 0x000f220000004200 */
[----:B------:R-:W-:Y:S01]  /*12d10*/  MUFU.EX2 R158, R158 ;  /* 0x0000009e009e7308 */ /* 0x000fe20000000800 */
[----:B---3--:R-:W-:-:S03]  /*12d20*/  MOV R159, 0xffffffff ;  /* 0xffffffff009f7802 */ /* 0x008fc60000000f00 */
        /* <DEDUP_REMOVED lines=11> */
[C---:B--2---:R-:W-:Y:S08]  /*12de0*/  HMMA.16816.F32 R72, R4.reuse, R8, R72 ;  /* 0x000000080448723c */ /* 0x044ff00000001848 */
[C---:B------:R-:W-:Y:S01]  /*12df0*/  HMMA.16816.F32 R68, R4.reuse, R10, R68 ;  /* 0x0000000a0444723c */ /* 0x040fe20000001844 */
[----:B------:R-:W1:Y:S07]  /*12e00*/  LDSM.16.MT88.4 R8, [R24+0x9800] ;  /* 0x009800001808783b */ /* 0x000e6e0000004200 */
[C---:B----4-:R-:W-:Y:S08]  /*12e10*/  HMMA.16816.F32 R80, R4.reuse, R12, R80 ;  /* 0x0000000c0450723c */ /* 0x050ff00000001850 */
[C---:B------:R-:W-:Y:S01]  /*12e20*/  HMMA.16816.F32 R76, R4.reuse, R14, R76 ;  /* 0x0000000e044c723c */ /* 0x040fe2000000184c */
[----:B------:R-:W2:Y:S07]  /*12e30*/  LDSM.16.MT88.4 R12, [R122+0x9800] ;  /* 0x009800007a0c783b */ /* 0x000eae0000004200 */
[----:B------:R-:W-:Y:S01]  /*12e40*/  HMMA.16816.F32 R84, R4, R18, R84 ;  /* 0x000000120454723c */ /* 0x000fe20000001854 */
[----:B------:R-:W-:Y:S01]  /*12e50*/  F2FP.F16.F32.PACK_AB R4, R30, R33 ;  /* 0x000000211e04723e */ /* 0x000fe200000000ff */
[----:B------:R-:W4:Y:S01]  /*12e60*/  LDSM.16.MT88.4 R16, [R24+0xb800] ;  /* 0x00b800001810783b */ /* 0x000f220000004200 */
        /* <DEDUP_REMOVED lines=12> */
[C---:B-1----:R-:W-:Y:S08]  /*12f30*/  HMMA.16816.F32 R104, R4.reuse, R8, R104 ;  /* 0x000000080468723c */ /* 0x042ff00000001868 */
[C---:B------:R-:W-:Y:S01]  /*12f40*/  HMMA.16816.F32 R100, R4.reuse, R10, R100 ;  /* 0x0000000a0464723c */ /* 0x040fe20000001864 */
[----:B------:R-:W1:Y:S07]  /*12f50*/  LDSM.16.MT88.4 R8, [R24+0xd800] ;  /* 0x00d800001808783b */ /* 0x000e6e0000004200 */
[C---:B--2---:R-:W-:Y:S08]  /*12f60*/  HMMA.16816.F32 R112, R4.reuse, R12, R112 ;  /* 0x0000000c0470723c */ /* 0x044ff00000001870 */
[C---:B------:R-:W-:Y:S01]  /*12f70*/  HMMA.16816.F32 R108, R4.reuse, R14, R108 ;  /* 0x0000000e046c723c */ /* 0x040fe2000000186c */
[----:B------:R-:W2:Y:S07]  /*12f80*/  LDSM.16.MT88.4 R12, [R122+0xd800] ;  /* 0x00d800007a0c783b */ /* 0x000eae0000004200 */
[----:B----4-:R-:W-:Y:S01]  /*12f90*/  HMMA.16816.F32 R88, R4, R16, R88 ;  /* 0x000000100458723c */ /* 0x010fe20000001858 */
[----:B------:R-:W-:-:S02]  /*12fa0*/  FFMA.FTZ R16, R131, UR10, -R62 ;  /* 0x0000000a83107c23 */ /* 0x000fc4000801083e */
[----:B------:R-:W-:Y:S04]  /*12fb0*/  MUFU.EX2 R131, R185 ;  /* 0x000000b900837308 */ /* 0x000fe80000000800 */
[----:B------:R3:W4:Y:S01]  /*12fc0*/  MUFU.EX2 R135, R16 ;  /* 0x0000001000877308 */ /* 0x0007220000000800 */
[C---:B------:R-:W-:Y:S01]  /*12fd0*/  HMMA.16816.F32 R92, R4.reuse, R22, R92 ;  /* 0x00000016045c723c */ /* 0x040fe2000000185c */
[----:B------:R-:W-:Y:S07]  /*12fe0*/  LDSM.16.MT88.4 R20, [R122+0xbc00] ;  /* 0x00bc00007a14783b */ /* 0x000fee0000004200 */
[C---:B------:R-:W-:Y:S01]  /*12ff0*/  HMMA.16816.F32 R84, R4.reuse, R18, R84 ;  /* 0x000000120454723c */ /* 0x040fe20000001854 */
[----:B---3--:R-:W3:Y:S07]  /*13000*/  LDSM.16.MT88.4 R16, [R24+0xbc00] ;  /* 0x00bc00001810783b */ /* 0x008eee0000004200 */
        /* <DEDUP_REMOVED lines=17> */
[----:B------:R-:W-:Y:S01]  /*13120*/  FFMA.FTZ R16, R167, UR10, -R62 ;  /* 0x0000000aa7107c23 */ /* 0x000fe2000801083e */
[----:B------:R-:W-:Y:S01]  /*13130*/  FADD.FTZ R124, R131, R124 ;  /* 0x0000007c837c7221 */ /* 0x000fe20000010000 */
[----:B------:R-:W-:Y:S01]  /*13140*/  MUFU.EX2 R167, R177 ;  /* 0x000000b100a77308 */ /* 0x000fe20000000800 */
[----:B------:R-:W-:-:S03]  /*13150*/  FADD.FTZ R128, R128, R133 ;  /* 0x0000008580807221 */ /* 0x000fc60000010000 */
[----:B------:R3:W4:Y:S01]  /*13160*/  MUFU.EX2 R173, R16 ;  /* 0x0000001000ad7308 */ /* 0x0007220000000800 */
        /* <DEDUP_REMOVED lines=54> */
[----:B------:R-:W-:Y:S01]  /*134d0*/  FADD.FTZ R139, R139, R160 ;  /* 0x000000a08b8b7221 */ /* 0x000fe20000010000 */
[----:B------:R-:W-:Y:S01]  /*134e0*/  IADD3 R154, PT, PT, R122, 0x9000, RZ ;  /* 0x000090007a9a7810 */ /* 0x000fe20007ffe0ff */
[----:B------:R-:W-:-:S02]  /*134f0*/  FADD.FTZ R156, R156, R163 ;  /* 0x000000a39c9c7221 */ /* 0x000fc40000010000 */
[----:B------:R-:W-:Y:S02]  /*13500*/  FADD.FTZ R158, R158, R139 ;  /* 0x0000008b9e9e7221 */ /* 0x000fe40000010000 */
[----:B------:R-:W-:Y:S01]  /*13510*/  HMMA.16816.F32 R96, R4, R20, R96 ;  /* 0x000000140460723c */ /* 0x000fe20000001860 */
        /* <DEDUP_REMOVED lines=18> */
[----:B------:R-:W-:-:S04]  /*13640*/  FFMA.FTZ R67, R58, UR10, -R66 ;  /* 0x0000000a3a437c23 */ /* 0x000fc80008010842 */
[----:B------:R-:W-:Y:S02]  /*13650*/  MUFU.EX2 R45, R67 ;  /* 0x00000043002d7308 */ /* 0x000fe40000000800 */
[----:B------:R-:W-:Y:S01]  /*13660*/  HMMA.16816.F32 R76, R4, R14, R76 ;  /* 0x0000000e044c723c */ /* 0x000fe2000000184c */
[----:B------:R-:W-:Y:S01]  /*13670*/  FFMA.FTZ R7, R59, UR10, -R66 ;  /* 0x0000000a3b077c23 */ /* 0x000fe20008010842 */
[--C-:B------:R-:W-:Y:S01]  /*13680*/  FFMA.FTZ R6, R54, UR10, -R62.reuse ;  /* 0x0000000a36067c23 */ /* 0x100fe2000801083e */
[--C-:B------:R-:W-:Y:S01]  /*13690*/  FFMA.FTZ R5, R53, UR10, -R62.reuse ;  /* 0x0000000a35057c23 */ /* 0x100fe2000801083e */
[----:B------:R-:W-:Y:S01]  /*136a0*/  FFMA.FTZ R4, R52, UR10, -R62 ;  /* 0x0000000a34047c23 */ /* 0x000fe2000801083e */
[----:B------:R2:W-:Y:S04]  /*136b0*/  MUFU.EX2 R59, R12 ;  /* 0x0000000c003b7308 */ /* 0x0005e80000000800 */
[----:B------:R-:W3:Y:S04]  /*136c0*/  MUFU.EX2 R54, R7 ;  /* 0x0000000700367308 */ /* 0x000ee80000000800 */
[----:B------:R3:W-:Y:S04]  /*136d0*/  MUFU.EX2 R53, R6 ;  /* 0x0000000600357308 */ /* 0x0007e80000000800 */
[----:B------:R-:W4:Y:S01]  /*136e0*/  MUFU.EX2 R52, R5 ;  /* 0x0000000500347308 */ /* 0x000f220000000800 */
[----:B--2---:R-:W2:Y:S03]  /*136f0*/  LDSM.16.MT88.4 R12, [R24+0xc800] ;  /* 0x00c80000180c783b */ /* 0x004ea60000004200 */
[----:B------:R5:W1:Y:S01]  /*13700*/  MUFU.EX2 R58, R4 ;  /* 0x00000004003a7308 */ /* 0x000a620000000800 */
[----:B---3--:R-:W-:-:S02]  /*13710*/  F2FP.F16.F32.PACK_AB R6, R54, R59 ;  /* 0x0000003b3606723e */ /* 0x008fc400000000ff */
[----:B----4-:R-:W-:Y:S01]  /*13720*/  F2FP.F16.F32.PACK_AB R5, R52, R53 ;  /* 0x000000353405723e */ /* 0x010fe200000000ff */
[----:B------:R-:W-:Y:S01]  /*13730*/  FADD.FTZ R53, R53, R158 ;  /* 0x0000009e35357221 */ /* 0x000fe20000010000 */
[----:B-----5:R-:W-:Y:S01]  /*13740*/  F2FP.F16.F32.PACK_AB R4, R162, R125 ;  /* 0x0000007da204723e */ /* 0x020fe200000000ff */
[----:B------:R-:W-:Y:S01]  /*13750*/  FADD.FTZ R125, R125, R156 ;  /* 0x0000009c7d7d7221 */ /* 0x000fe20000010000 */
[----:B-1----:R-:W-:Y:S01]  /*13760*/  F2FP.F16.F32.PACK_AB R7, R51, R58 ;  /* 0x0000003a3307723e */ /* 0x002fe200000000ff */
[----:B------:R-:W-:Y:S02]  /*13770*/  FADD.FTZ R53, R52, R53 ;  /* 0x0000003534357221 */ /* 0x000fe40000010000 */
[----:B------:R-:W-:Y:S02]  /*13780*/  FADD.FTZ R162, R162, R125 ;  /* 0x0000007da2a27221 */ /* 0x000fe40000010000 */
[----:B------:R-:W-:Y:S02]  /*13790*/  FADD.FTZ R58, R58, R53 ;  /* 0x000000353a3a7221 */ /* 0x000fe40000010000 */
[----:B------:R-:W-:Y:S01]  /*137a0*/  HMMA.16816.F32 R112, R4, R8, R112 ;  /* 0x000000080470723c */ /* 0x000fe20000001870 */
[----:B------:R-:W-:Y:S01]  /*137b0*/  FADD.FTZ R59, R59, R162 ;  /* 0x000000a23b3b7221 */ /* 0x000fe20000010000 */
[----:B------:R-:W-:-:S03]  /*137c0*/  FADD.FTZ R51, R51, R58 ;  /* 0x0000003a33337221 */ /* 0x000fc60000010000 */
[----:B------:R-:W-:-:S03]  /*137d0*/  FADD.FTZ R54, R54, R59 ;  /* 0x0000003b36367221 */ /* 0x000fc60000010000 */
        /* <DEDUP_REMOVED lines=8> */
[C---:B------:R-:W-:Y:S01]  /*13860*/  HMMA.16816.F32 R104, R4.reuse, R20, R104 ;  /* 0x000000140468723c */ /* 0x040fe20000001868 */
[----:B------:R-:W-:Y:S04]  /*13870*/  MUFU.EX2 R21, R56 ;  /* 0x0000003800157308 */ /* 0x000fe80000000800 */
[----:B------:R-:W-:Y:S03]  /*13880*/  MUFU.EX2 R20, R55 ;  /* 0x0000003700147308 */ /* 0x000fe60000000800 */
[C---:B-1----:R-:W-:Y:S08]  /*13890*/  HMMA.16816.F32 R80, R4.reuse, R8, R80 ;  /* 0x000000080450723c */ /* 0x042ff00000001850 */
[C---:B------:R-:W-:Y:S01]  /*138a0*/  HMMA.16816.F32 R76, R4.reuse, R10, R76 ;  /* 0x0000000a044c723c */ /* 0x040fe2000000184c */
[----:B------:R-:W1:Y:S07]  /*138b0*/  LDSM.16.MT88.4 R8, [R24+0xac00] ;  /* 0x00ac00001808783b */ /* 0x000e6e0000004200 */
[C---:B------:R-:W-:Y:S01]  /*138c0*/  HMMA.16816.F32 R100, R4.reuse, R22, R100 ;  /* 0x000000160464723c */ /* 0x040fe20000001864 */
[----:B------:R-:W4:Y:S04]  /*138d0*/  MUFU.EX2 R22, R57 ;  /* 0x0000003900167308 */ /* 0x000f280000000800 */
        /* <DEDUP_REMOVED lines=16> */
[----:B------:R-:W-:-:S03]  /*139e0*/  FADD.FTZ R161, R161, R42 ;  /* 0x0000002aa1a17221 */ /* 0x000fc60000010000 */
[C---:B------:R-:W-:Y:S01]  /*139f0*/  HMMA.16816.F32 R108, R4.reuse, R14, R108 ;  /* 0x0000000e046c723c */ /* 0x040fe2000000186c */
[----:B------:R-:W2:Y:S04]  /*13a00*/  LDSM.16.MT88.4 R12, [R24+0xcc00] ;  /* 0x00cc0000180c783b */ /* 0x000ea80000004200 */
[----:B------:R-:W-:Y:S03]  /*13a10*/  LDSM.16.MT88.4 R24, [R24+0xec00] ;  /* 0x00ec00001818783b */ /* 0x000fe60000004200 */
[C---:B-1----:R-:W-:Y:S08]  /*13a20*/  HMMA.16816.F32 R104, R4.reuse, R8, R104 ;  /* 0x000000080468723c */ /* 0x042ff00000001868 */
[C---:B------:R-:W-:Y:S01]  /*13a30*/  HMMA.16816.F32 R100, R4.reuse, R10, R100 ;  /* 0x0000000a0464723c */ /* 0x040fe20000001864 */
[----:B------:R-:W1:Y:S07]  /*13a40*/  LDSM.16.MT88.4 R8, [R122+0xec00] ;  /* 0x00ec00007a08783b */ /* 0x000e6e0000004200 */
[C---:B---3--:R-:W-:Y:S08]  /*13a50*/  HMMA.16816.F32 R96, R4.reuse, R16, R96 ;  /* 0x000000100460723c */ /* 0x048ff00000001860 */
        /* <DEDUP_REMOVED lines=76> */
.L_x_2220:
        /* <DEDUP_REMOVED lines=8> */
.L_x_2221:
        /* <DEDUP_REMOVED lines=81> */
[----:B------:R-:W-:Y:S04]  /*144b0*/  LDSM.16.M88.4 R136, [R62] ;  /* 0x000000003e88783b */ /* 0x000fe80000000200 */
[----:B------:R-:W-:Y:S04]  /*144c0*/  LDSM.16.M88.4 R24, [R60+0x3000] ;  /* 0x003000003c18783b */ /* 0x000fe80000000200 */
[----:B------:R-:W1:Y:S04]  /*144d0*/  LDSM.16.M88.4 R56, [R123+0x3800] ;  /* 0x003800007b38783b */ /* 0x000e680000000200 */
[----:B------:R-:W4:Y:S04]  /*144e0*/  LDSM.16.M88.4 R48, [R123+0x3c00] ;  /* 0x003c00007b30783b */ /* 0x000f280000000200 */
[----:B------:R-:W5:Y:S04]  /*144f0*/  LDSM.16.M88.4 R132, [R60+0x3800] ;  /* 0x003800003c84783b */ /* 0x000f680000000200 */
[----:B------:R-:W3:Y:S04]  /*14500*/  LDSM.16.M88.4 R128, [R60+0x3c00] ;  /* 0x003c00003c80783b */ /* 0x000ee80000000200 */
[----:B------:R-:W3:Y:S04]  /*14510*/  LDSM.16.M88.4 R124, [R123+0x3400] ;  /* 0x003400007b7c783b */ /* 0x000ee80000000200 */
[----:B------:R-:W3:Y:S04]  /*14520*/  LDSM.16.M88.4 R32, [R123+0x4400] ;  /* 0x004400007b20783b */ /* 0x000ee80000000200 */
[----:B------:R-:W-:Y:S01]  /*14530*/  LDSM.16.M88.4 R20, [R60+0x3400] ;  /* 0x003400003c14783b */ /* 0x000fe20000000200 */
[C---:B--2---:R-:W-:Y:S03]  /*14540*/  HMMA.16816.F32 R12, R16.reuse, R8, RZ ;  /* 0x00000008100c723c */ /* 0x044fe600000018ff */
[----:B------:R-:W-:Y:S04]  /*14550*/  LDSM.16.M88.4 R40, [R123+0x4000] ;  /* 0x004000007b28783b */ /* 0x000fe80000000200 */
[----:B------:R-:W-:Y:S01]  /*14560*/  LDSM.16.M88.4 R164, [R123+0x4c00] ;  /* 0x004c00007ba4783b */ /* 0x000fe20000000200 */
[C---:B------:R-:W-:Y:S03]  /*14570*/  HMMA.16816.F32 R8, R16.reuse, R10, RZ ;  /* 0x0000000a1008723c */ /* 0x040fe600000018ff */
[----:B------:R-:W-:Y:S04]  /*14580*/  LDSM.16.M88.4 R156, [R60+0x4000] ;  /* 0x004000003c9c783b */ /* 0x000fe80000000200 */
[----:B------:R-:W0:Y:S01]  /*14590*/  LDGDEPBAR ;  /* 0x00000000000079af */ /* 0x000e220000000000 */
[----:B-1----:R-:W-:Y:S08]  /*145a0*/  HMMA.16816.F32 R64, R16, R56, RZ ;  /* 0x000000381040723c */ /* 0x002ff000000018ff */
        /* <DEDUP_REMOVED lines=9> */
[C---:B---3--:R-:W-:Y:S08]  /*14640*/  HMMA.16816.F32 R52, R136.reuse, R128, R52 ;  /* 0x000000808834723c */ /* 0x048ff00000001834 */
        /* <DEDUP_REMOVED lines=98> */
[C---:B---3--:R-:W-:Y:S03]  /*14c70*/  HMMA.16816.F32 R20, R132.reuse, R136, R20 ;  /* 0x000000888414723c */ /* 0x048fe60000001814 */
        /* <DEDUP_REMOVED lines=12> */
[C---:B-1----:R-:W-:Y:S07]  /*14d40*/  HMMA.16816.F32 R28, R132.reuse, R128, R28 ;  /* 0x00000080841c723c */ /* 0x042fee000000181c */
[----:B------:R-:W-:Y:S01]  /*14d50*/  MUFU.TANH R175, R7 ;  /* 0x0000000700af7308 */ /* 0x000fe20000002400 */
[----:B------:R-:W-:Y:S01]  /*14d60*/  HMMA.16816.F32 R24, R132, R130, R24 ;  /* 0x000000828418723c */ /* 0x000fe20000001818 */
[----:B------:R-:W1:Y:S04]  /*14d70*/  LDSM.16.M88.4 R128, [R60+0x7000] ;  /* 0x007000003c80783b */ /* 0x000e680000000200 */
[----:B------:R-:W3:Y:S02]  /*14d80*/  LDSM.16.M88.4 R132, [R60+0x7c00] ;  /* 0x007c00003c84783b */ /* 0x000ee40000000200 */
[----:B------:R-:W-:Y:S08]  /*14d90*/  MUFU.TANH R125, R125 ;  /* 0x0000007d007d7308 */ /* 0x000ff00000002400 */
[----:B------:R-:W-:Y:S08]  /*14da0*/  MUFU.TANH R173, R173 ;  /* 0x000000ad00ad7308 */ /* 0x000ff00000002400 */
[----:B------:R-:W-:Y:S01]  /*14db0*/  MUFU.TANH R169, R126 ;  /* 0x0000007e00a97308 */ /* 0x000fe20000002400 */
[C---:B--2---:R-:W-:Y:S08]  /*14dc0*/  HMMA.16816.F32 R56, R156.reuse, R138, R56 ;  /* 0x0000008a9c38723c */ /* 0x044ff00000001838 */
[C---:B------:R-:W-:Y:S08]  /*14dd0*/  HMMA.16816.F32 R64, R156.reuse, R136, R64 ;  /* 0x000000889c40723c */ /* 0x040ff00000001840 */
[----:B-1----:R-:W-:Y:S03]  /*14de0*/  HMMA.16816.F32 R12, R156, R128, R12 ;  /* 0x000000809c0c723c */ /* 0x002fe6000000180c */
[----:B------:R-:W-:Y:S01]  /*14df0*/  FMUL.FTZ R59, R59, UR14 ;  /* 0x0000000e3b3b7c20 */ /* 0x000fe20008410000 */
[----:B------:R-:W-:Y:S01]  /*14e00*/  FMUL.FTZ R58, R58, UR14 ;  /* 0x0000000e3a3a7c20 */ /* 0x000fe20008410000 */
[----:B------:R-:W-:-:S02]  /*14e10*/  FMUL.FTZ R57, R57, UR14 ;  /* 0x0000000e39397c20 */ /* 0x000fc40008410000 */
[----:B------:R-:W-:Y:S01]  /*14e20*/  MUFU.TANH R179, R59 ;  /* 0x0000003b00b37308 */ /* 0x000fe20000002400 */
[C---:B------:R-:W-:Y:S01]  /*14e30*/  HMMA.16816.F32 R8, R156.reuse, R130, R8 ;  /* 0x000000829c08723c */ /* 0x040fe20000001808 */
[----:B------:R-:W1:Y:S02]  /*14e40*/  LDSM.16.M88.4 R128, [R60+0x8000] ;  /* 0x008000003c80783b */ /* 0x000e640000000200 */
        /* <DEDUP_REMOVED lines=11> */
[----:B------:R-:W-:Y:S03]  /*14f00*/  HMMA.16816.F32 R52, R156, R132, R52 ;  /* 0x000000849c34723c */ /* 0x000fe60000001834 */
[----:B------:R-:W-:Y:S01]  /*14f10*/  FMUL.FTZ R8, R8, UR14 ;  /* 0x0000000e08087c20 */ /* 0x000fe20008410000 */
[----:B------:R-:W-:Y:S01]  /*14f20*/  FMUL.FTZ R9, R9, UR14 ;  /* 0x0000000e09097c20 */ /* 0x000fe20008410000 */
[----:B------:R-:W-:Y:S01]  /*14f30*/  FMUL.FTZ R143, R10, UR14 ;  /* 0x0000000e0a8f7c20 */ /* 0x000fe20008410000 */
[----:B------:R-:W-:Y:S01]  /*14f40*/  FMUL.FTZ R163, R11, UR14 ;  /* 0x0000000e0ba37c20 */ /* 0x000fe20008410000 */
[----:B------:R-:W-:Y:S04]  /*14f50*/  MUFU.TANH R15, R8 ;  /* 0x00000008000f7308 */ /* 0x000fe80000002400 */
[----:B------:R-:W-:Y:S01]  /*14f60*/  FMUL.FTZ R48, R48, UR14 ;  /* 0x0000000e30307c20 */ /* 0x000fe20008410000 */
[----:B------:R-:W-:-:S03]  /*14f70*/  FMUL.FTZ R50, R50, UR14 ;  /* 0x0000000e32327c20 */ /* 0x000fc60008410000 */
[----:B------:R2:W-:Y:S04]  /*14f80*/  MUFU.TANH R137, R9 ;  /* 0x0000000900897308 */ /* 0x0005e80000002400 */
[----:B------:R-:W-:Y:S01]  /*14f90*/  FMUL.FTZ R53, R53, UR14 ;  /* 0x0000000e35357c20 */ /* 0x000fe20008410000 */
[----:B------:R-:W-:Y:S01]  /*14fa0*/  FMUL.FTZ R55, R55, UR14 ;  /* 0x0000000e37377c20 */ /* 0x000fe20008410000 */
[----:B------:R-:W-:Y:S01]  /*14fb0*/  FMUL.FTZ R52, R52, UR14 ;  /* 0x0000000e34347c20 */ /* 0x000fe20008410000 */
[----:B------:R-:W-:Y:S01]  /*14fc0*/  FMUL.FTZ R54, R54, UR14 ;  /* 0x0000000e36367c20 */ /* 0x000fe20008410000 */
[----:B------:R-:W3:Y:S01]  /*14fd0*/  MUFU.TANH R133, R12 ;  /* 0x0000000c00857308 */ /* 0x000ee20000002400 */
[C---:B-1----:R-:W-:Y:S07]  /*14fe0*/  HMMA.16816.F32 R44, R156.reuse, R128, R44 ;  /* 0x000000809c2c723c */ /* 0x042fee000000182c */
[----:B------:R-:W1:Y:S01]  /*14ff0*/  MUFU.TANH R135, R14 ;  /* 0x0000000e00877308 */ /* 0x000e620000002400 */
[----:B------:R-:W-:Y:S01]  /*15000*/  HMMA.16816.F32 R40, R156, R130, R40 ;  /* 0x000000829c28723c */ /* 0x000fe20000001828 */
[----:B------:R-:W4:Y:S04]  /*15010*/  LDSM.16.M88.4 R128, [R60+0x8400] ;  /* 0x008400003c80783b */ /* 0x000f280000000200 */
[----:B--2---:R-:W2:Y:S02]  /*15020*/  LDSM.16.M88.4 R8, [R60+0x8800] ;  /* 0x008800003c08783b */ /* 0x004ea40000000200 */
[----:B------:R-:W-:Y:S04]  /*15030*/  MUFU.TANH R13, R13 ;  /* 0x0000000d000d7308 */ /* 0x000fe80000002400 */
[----:B------:R-:W-:-:S04]  /*15040*/  FMUL.FTZ R47, R47, UR14 ;  /* 0x0000000e2f2f7c20 */ /* 0x000fc80008410000 */
[----:B------:R-:W-:Y:S04]  /*15050*/  MUFU.TANH R139, R139 ;  /* 0x0000008b008b7308 */ /* 0x000fe80000002400 */
[----:B------:R-:W-:Y:S01]  /*15060*/  FMUL.FTZ R42, R42, UR14 ;  /* 0x0000000e2a2a7c20 */ /* 0x000fe20008410000 */
[----:B------:R-:W-:-:S03]  /*15070*/  FMUL.FTZ R43, R43, UR14 ;  /* 0x0000000e2b2b7c20 */ /* 0x000fc60008410000 */
[----:B------:R-:W-:Y:S08]  /*15080*/  MUFU.TANH R163, R163 ;  /* 0x000000a300a37308 */ /* 0x000ff00000002400 */
[----:B------:R-:W-:Y:S08]  /*15090*/  MUFU.TANH R143, R143 ;  /* 0x0000008f008f7308 */ /* 0x000ff00000002400 */
[----:B------:R-:W-:Y:S01]  /*150a0*/  MUFU.TANH R67, R58 ;  /* 0x0000003a00437308 */ /* 0x000fe20000002400 */
[C---:B----4-:R-:W-:Y:S07]  /*150b0*/  HMMA.16816.F32 R36, R156.reuse, R128, R36 ;  /* 0x000000809c24723c */ /* 0x050fee0000001824 */
[----:B------:R4:W-:Y:S01]  /*150c0*/  MUFU.TANH R129, R5 ;  /* 0x0000000500817308 */ /* 0x0009e20000002400 */
[----:B--2---:R-:W-:Y:S01]  /*150d0*/  HMMA.16816.F32 R28, R156, R8, R28 ;  /* 0x000000089c1c723c */ /* 0x004fe2000000181c */
[----:B------:R-:W-:-:S06]  /*150e0*/  FMUL.FTZ R9, R56, UR14 ;  /* 0x0000000e38097c20 */ /* 0x000fcc0008410000 */
[----:B------:R-:W-:Y:S01]  /*150f0*/  MUFU.TANH R127, R64 ;  /* 0x00000040007f7308 */ /* 0x000fe20000002400 */
[----:B------:R-:W-:Y:S03]  /*15100*/  HMMA.16816.F32 R24, R156, R10, R24 ;  /* 0x0000000a9c18723c */ /* 0x000fe60000001818 */
[----:B------:R-:W-:Y:S01]  /*15110*/  FMUL.FTZ R38, R38, UR14 ;  /* 0x0000000e26267c20 */ /* 0x000fe20008410000 */
[----:B------:R-:W-:-:S03]  /*15120*/  FMUL.FTZ R39, R39, UR14 ;  /* 0x0000000e27277c20 */ /* 0x000fc60008410000 */
[----:B------:R-:W-:Y:S01]  /*15130*/  MUFU.TANH R177, R66 ;  /* 0x0000004200b17308 */ /* 0x000fe20000002400 */
[----:B----4-:R-:W2:Y:S01]  /*15140*/  LDSM.16.M88.4 R4, [R60+0x8c00] ;  /* 0x008c00003c04783b */ /* 0x010ea20000000200 */
[----:B------:R-:W-:Y:S01]  /*15150*/  HMMA.16816.F32 R32, R156, R130, R32 ;  /* 0x000000829c20723c */ /* 0x000fe20000001820 */
[----:B------:R-:W-:-:S05]  /*15160*/  DEPBAR.LE SB0, 0x0 ;  /* 0x000080000000791a */ /* 0x000fca0000000000 */
[----:B------:R-:W-:Y:S01]  /*15170*/  MUFU.TANH R131, R124 ;  /* 0x0000007c00837308 */ /* 0x000fe20000002400 */
[----:B------:R-:W-:Y:S01]  /*15180*/  FMUL.FTZ R28, R28, UR14 ;  /* 0x0000000e1c1c7c20 */ /* 0x000fe20008410000 */
[----:B------:R-:W-:Y:S01]  /*15190*/  FMUL.FTZ R29, R29, UR14 ;  /* 0x0000000e1d1d7c20 */ /* 0x000fe20008410000 */
[----:B------:R-:W-:Y:S01]  /*151a0*/  FMUL.FTZ R31, R31, UR14 ;  /* 0x0000000e1f1f7c20 */ /* 0x000fe20008410000 */
[----:B------:R-:W-:Y:S01]  /*151b0*/  FMUL.FTZ R30, R30, UR14 ;  /* 0x0000000e1e1e7c20 */ /* 0x000fe20008410000 */
[----:B------:R-:W-:Y:S01]  /*151c0*/  FMUL.FTZ R24, R24, UR14 ;  /* 0x0000000e18187c20 */ /* 0x000fe20008410000 */
[----:B------:R-:W-:Y:S02]  /*151d0*/  FMUL.FTZ R25, R25, UR14 ;  /* 0x0000000e19197c20 */ /* 0x000fe40008410000 */
[----:B------:R-:W-:Y:S01]  /*151e0*/  MUFU.TANH R57, R57 ;  /* 0x0000003900397308 */ /* 0x000fe20000002400 */
[----:B------:R-:W-:Y:S01]  /*151f0*/  FMUL.FTZ R27, R27, UR14 ;  /* 0x0000000e1b1b7c20 */ /* 0x000fe20008410000 */
[----:B------:R-:W-:-:S03]  /*15200*/  FMUL.FTZ R26, R26, UR14 ;  /* 0x0000000e1a1a7c20 */ /* 0x000fc60008410000 */
[----:B------:R-:W-:Y:S01]  /*15210*/  FMUL.FTZ R35, R35, UR14 ;  /* 0x0000000e23237c20 */ /* 0x000fe20008410000 */
[----:B------:R-:W-:Y:S02]  /*15220*/  FMUL.FTZ R34, R34, UR14 ;  /* 0x0000000e22227c20 */ /* 0x000fe40008410000 */
[----:B------:R-:W-:Y:S08]  /*15230*/  MUFU.TANH R9, R9 ;  /* 0x0000000900097308 */ /* 0x000ff00000002400 */
[----:B------:R-:W-:Y:S08]  /*15240*/  MUFU.TANH R53, R53 ;  /* 0x0000003500357308 */ /* 0x000ff00000002400 */
[----:B------:R-:W-:Y:S01]  /*15250*/  MUFU.TANH R55, R55 ;  /* 0x0000003700377308 */ /* 0x000fe20000002400 */
[----:B--2---:R-:W-:Y:S01]  /*15260*/  HMMA.16816.F32 R16, R156, R6, R16 ;  /* 0x000000069c10723c */ /* 0x004fe20000001810 */
[----:B------:R-:W-:Y:S01]  /*15270*/  FMUL.FTZ R6, R49, UR14 ;  /* 0x0000000e31067c20 */ /* 0x000fe20008410000 */
[----:B------:R-:W-:-:S05]  /*15280*/  FMUL.FTZ R49, R45, UR14 ;  /* 0x0000000e2d317c20 */ /* 0x000fca0008410000 */
[----:B------:R-:W-:Y:S01]  /*15290*/  MUFU.TANH R11, R52 ;  /* 0x00000034000b7308 */ /* 0x000fe20000002400 */
[----:B------:R-:W-:Y:S01]  /*152a0*/  HMMA.16816.F32 R20, R156, R4, R20 ;  /* 0x000000049c14723c */ /* 0x000fe20000001814 */
[----:B------:R-:W-:Y:S02]  /*152b0*/  IMAD.SHL.U32 R4, R61, 0x80, RZ ;  /* 0x000000803d047824 */ /* 0x000fe400078e00ff */
[----:B------:R-:W-:Y:S01]  /*152c0*/  FMUL.FTZ R5, R46, UR14 ;  /* 0x0000000e2e057c20 */ /* 0x000fe20008410000 */
[----:B------:R-:W-:Y:S01]  /*152d0*/  FMUL.FTZ R46, R40, UR14 ;  /* 0x0000000e282e7c20 */ /* 0x000fe20008410000 */
[----:B------:R-:W-:Y:S01]  /*152e0*/  FMUL.FTZ R40, R37, UR14 ;  /* 0x0000000e25287c20 */ /* 0x000fe20008410000 */
[----:B------:R-:W-:Y:S01]  /*152f0*/  VIADD R8, R4, 0xffffff80 ;  /* 0xffffff8004087836 */ /* 0x000fe20000000000 */
        /* <DEDUP_REMOVED lines=10> */
[----:B------:R-:W-:Y:S01]  /*153a0*/  FMUL.FTZ R32, R33, UR14 ;  /* 0x0000000e21207c20 */ /* 0x000fe20008410000 */
[----:B------:R-:W-:Y:S01]  /*153b0*/  FMUL.FTZ R19, R19, UR14 ;  /* 0x0000000e13137c20 */ /* 0x000fe20008410000 */
[----:B------:R-:W-:Y:S01]  /*153c0*/  FMUL.FTZ R21, R21, UR14 ;  /* 0x0000000e15157c20 */ /* 0x000fe20008410000 */
[----:B------:R-:W-:Y:S01]  /*153d0*/  FMUL.FTZ R20, R20, UR14 ;  /* 0x0000000e14147c20 */ /* 0x000fe20008410000 */
[----:B------:R-:W-:-:S02]  /*153e0*/  FMUL.FTZ R22, R22, UR14 ;  /* 0x0000000e16167c20 */ /* 0x000fc40008410000 */
[----:B------:R-:W4:Y:S01]  /*153f0*/  MUFU.TANH R7, R7 ;  /* 0x0000000700077308 */ /* 0x000f220000002400 */
[----:B------:R-:W-:Y:S01]  /*15400*/  FMUL.FTZ R23, R23, UR14 ;  /* 0x0000000e17177c20 */ /* 0x000fe20008410000 */
[----:B--2---:R-:W-:-:S04]  /*15410*/  IMAD.IADD R6, R8, 0x1, R63 ;  /* 0x0000000108067824 */ /* 0x004fc800078e023f */
[C---:B------:R-:W-:Y:S02]  /*15420*/  VIADD R8, R6.reuse, 0xffffff80 ;  /* 0xffffff8006087836 */ /* 0x040fe40000000000 */
[----:B------:R2:W5:Y:S01]  /*15430*/  MUFU.TANH R59, R18 ;  /* 0x00000012003b7308 */ /* 0x0005620000002400 */
[----:B------:R-:W-:Y:S02]  /*15440*/  VIADD R10, R6, 0xfffffff8 ;  /* 0xfffffff8060a7836 */ /* 0x000fe40000000000 */
[----:B------:R-:W-:Y:S01]  /*15450*/  ISETP.GE.AND P0, PT, R8, R120, PT ;  /* 0x000000780800720c */ /* 0x000fe20003f06270 */
[----:B------:R-:W-:Y:S01]  /*15460*/  VIADD R14, R6, 0xffffff81 ;  /* 0xffffff81060e7836 */ /* 0x000fe20000000000 */
[----:B------:R-:W-:Y:S01]  /*15470*/  ISETP.GE.AND P5, PT, R8, R121, PT ;  /* 0x000000790800720c */ /* 0x000fe20003fa6270 */
[----:B------:R-:W-:Y:S01]  /*15480*/  VIADD R157, R6, 0xffffff98 ;  /* 0xffffff98069d7836 */ /* 0x000fe20000000000 */
[----:B------:R-:W-:Y:S01]  /*15490*/  I2FP.F32.U32 R8, R8 ;  /* 0x0000000800087245 */ /* 0x000fe20000201000 */
[----:B------:R-:W5:Y:S01]  /*154a0*/  MUFU.TANH R159, R159 ;  /* 0x0000009f009f7308 */ /* 0x000f620000002400 */
[----:B------:R-:W-:-:S02]  /*154b0*/  ISETP.GE.AND P6, PT, R10, R120, PT ;  /* 0x000000780a00720c */ /* 0x000fc40003fc6270 */
[-C--:B------:R-:W-:Y:S01]  /*154c0*/  ISETP.GE.AND P1, PT, R10, R121.reuse, PT ;  /* 0x000000790a00720c */ /* 0x080fe20003f26270 */
[CC--:B---3--:R-:W-:Y:S01]  /*154d0*/  FFMA.FTZ R133, R0.reuse, R8.reuse, R133 ;  /* 0x0000000800857223 */ /* 0x0c8fe20000010085 */
[----:B-1----:R-:W-:Y:S01]  /*154e0*/  FFMA.FTZ R17, R0, R8, R135 ;  /* 0x0000000800117223 */ /* 0x002fe20000010087 */
[----:B------:R-:W-:Y:S02]  /*154f0*/  I2FP.F32.U32 R10, R10 ;  /* 0x0000000a000a7245 */ /* 0x000fe40000201000 */
[----:B------:R1:W-:Y:S01]  /*15500*/  MUFU.TANH R135, R44 ;  /* 0x0000002c00877308 */ /* 0x0003e20000002400 */
[----:B------:R-:W-:Y:S01]  /*15510*/  FSEL R8, R133, -INF , !P0 ;  /* 0xff80000085087808 */ /* 0x000fe20004000000 */
[----:B--2---:R-:W-:Y:S01]  /*15520*/  VIADD R18, R6, 0xffffff89 ;  /* 0xffffff8906127836 */ /* 0x004fe20000000000 */
[----:B------:R-:W-:Y:S01]  /*15530*/  FSEL R17, R17, -INF , !P5 ;  /* 0xff80000011117808 */ /* 0x000fe20006800000 */
[----:B----4-:R-:W-:Y:S01]  /*15540*/  FFMA.FTZ R164, R0, R10, R7 ;  /* 0x0000000a00a47223 */ /* 0x010fe20000010007 */
[----:B------:R-:W-:Y:S01]  /*15550*/  ISETP.GE.AND P0, PT, R14, R120, PT ;  /* 0x000000780e00720c */ /* 0x000fe20003f06270 */
[----:B-----5:R-:W-:Y:S01]  /*15560*/  FFMA.FTZ R59, R0, R10, R59 ;  /* 0x0000000a003b7223 */ /* 0x020fe2000001003b */
[----:B------:R-:W-:Y:S01]  /*15570*/  ISETP.GE.AND P5, PT, R14, R121, PT ;  /* 0x000000790e00720c */ /* 0x000fe20003fa6270 */
[----:B------:R-:W-:Y:S01]  /*15580*/  VIADD R10, R6, 0xffffff88 ;  /* 0xffffff88060a7836 */ /* 0x000fe20000000000 */
[----:B------:R-:W-:Y:S01]  /*15590*/  I2FP.F32.U32 R14, R14 ;  /* 0x0000000e000e7245 */ /* 0x000fe20000201000 */
[----:B------:R2:W-:Y:S01]  /*155a0*/  MUFU.TANH R133, R5 ;  /* 0x0000000500857308 */ /* 0x0005e20000002400 */
[----:B------:R-:W-:-:S02]  /*155b0*/  FSEL R164, R164, -INF , !P6 ;  /* 0xff800000a4a47808 */ /* 0x000fc40007000000 */
[----:B------:R-:W-:Y:S01]  /*155c0*/  FSEL R124, R59, -INF , !P1 ;  /* 0xff8000003b7c7808 */ /* 0x000fe20004800000 */
[CC--:B------:R-:W-:Y:S01]  /*155d0*/  FFMA.FTZ R12, R0.reuse, R14.reuse, R13 ;  /* 0x0000000e000c7223 */ /* 0x0c0fe2000001000d */
[----:B------:R-:W-:Y:S01]  /*155e0*/  FFMA.FTZ R7, R0, R14, R139 ;  /* 0x0000000e00077223 */ /* 0x000fe2000001008b */
[----:B------:R-:W-:Y:S01]  /*155f0*/  ISETP.GE.AND P6, PT, R10, R120, PT ;  /* 0x000000780a00720c */ /* 0x000fe20003fc6270 */
[----:B------:R-:W-:Y:S01]  /*15600*/  VIADD R59, R6, 0xffffff90 ;  /* 0xffffff90063b7836 */ /* 0x000fe20000000000 */
[----:B------:R-:W-:Y:S01]  /*15610*/  ISETP.GE.AND P1, PT, R10, R121, PT ;  /* 0x000000790a00720c */ /* 0x000fe20003f26270 */
[----:B-1----:R-:W-:Y:S01]  /*15620*/  VIADD R44, R6, 0xffffffa0 ;  /* 0xffffffa0062c7836 */ /* 0x002fe20000000000 */
[----:B------:R-:W-:Y:S01]  /*15630*/  I2FP.F32.U32 R13, R10 ;  /* 0x0000000a000d7245 */ /* 0x000fe20000201000 */
[----:B------:R-:W-:Y:S01]  /*15640*/  MUFU.TANH R45, R48 ;  /* 0x00000030002d7308 */ /* 0x000fe20000002400 */
[----:B------:R-:W-:Y:S02]  /*15650*/  FSEL R10, R12, -INF , !P0 ;  /* 0xff8000000c0a7808 */ /* 0x000fe40004000000 */
[----:B------:R-:W-:Y:S01]  /*15660*/  FSEL R7, R7, -INF , !P5 ;  /* 0xff80000007077808 */ /* 0x000fe20006800000 */
[-C--:B------:R-:W-:Y:S01]  /*15670*/  FFMA.FTZ R14, R0, R13.reuse, R15 ;  /* 0x0000000d000e7223 */ /* 0x080fe2000001000f */
[----:B------:R-:W-:Y:S01]  /*15680*/  ISETP.GE.AND P0, PT, R18, R120, PT ;  /* 0x000000781200720c */ /* 0x000fe20003f06270 */
[----:B------:R-:W-:Y:S01]  /*15690*/  FFMA.FTZ R13, R0, R13, R143 ;  /* 0x0000000d000d7223 */ /* 0x000fe2000001008f */
[----:B------:R-:W-:Y:S01]  /*156a0*/  ISETP.GE.AND P5, PT, R18, R121, PT ;  /* 0x000000791200720c */ /* 0x000fe20003fa6270 */
[----:B------:R-:W-:Y:S01]  /*156b0*/  MUFU.TANH R33, R50 ;  /* 0x0000003200217308 */ /* 0x000fe20000002400 */
[----:B------:R-:W-:-:S02]  /*156c0*/  I2FP.F32.U32 R18, R18 ;  /* 0x0000001200127245 */ /* 0x000fc40000201000 */
[----:B------:R-:W-:Y:S02]  /*156d0*/  FSEL R14, R14, -INF , !P6 ;  /* 0xff8000000e0e7808 */ /* 0x000fe40007000000 */
[----:B------:R-:W-:Y:S01]  /*156e0*/  FSEL R13, R13, -INF , !P1 ;  /* 0xff8000000d0d7808 */ /* 0x000fe20004800000 */
[CC--:B------:R-:W-:Y:S01]  /*156f0*/  FFMA.FTZ R12, R0.reuse, R18.reuse, R137 ;  /* 0x00000012000c7223 */ /* 0x0c0fe20000010089 */
[----:B--2---:R-:W-:Y:S01]  /*15700*/  FFMA.FTZ R5, R0, R18, R163 ;  /* 0x0000001200057223 */ /* 0x004fe200000100a3 */
[----:B------:R-:W-:Y:S01]  /*15710*/  VIADD R18, R6, 0xffffff91 ;  /* 0xffffff9106127836 */ /* 0x000fe20000000000 */
[----:B------:R-:W-:Y:S01]  /*15720*/  ISETP.GE.AND P6, PT, R59, R120, PT ;  /* 0x000000783b00720c */ /* 0x000fe20003fc6270 */
[----:B------:R-:W1:Y:S01]  /*15730*/  MUFU.TANH R49, R49 ;  /* 0x0000003100317308 */ /* 0x000e620000002400 */
[----:B------:R-:W-:Y:S02]  /*15740*/  FSEL R12, R12, -INF , !P0 ;  /* 0xff8000000c0c7808 */ /* 0x000fe40004000000 */
[----:B------:R-:W-:-:S02]  /*15750*/  FSEL R5, R5, -INF , !P5 ;  /* 0xff80000005057808 */ /* 0x000fc40006800000 */
[C---:B------:R-:W-:Y:S02]  /*15760*/  ISETP.GE.AND P0, PT, R18.reuse, R120, PT ;  /* 0x000000781200720c */ /* 0x040fe40003f06270 */
[-C--:B------:R-:W-:Y:S01]  /*15770*/  ISETP.GE.AND P5, PT, R18, R121.reuse, PT ;  /* 0x000000791200720c */ /* 0x080fe20003fa6270 */
[----:B------:R-:W2:Y:S01]  /*15780*/  MUFU.TANH R47, R47 ;  /* 0x0000002f002f7308 */ /* 0x000ea20000002400 */
[----:B------:R-:W-:Y:S02]  /*15790*/  I2FP.F32.U32 R18, R18 ;  /* 0x0000001200127245 */ /* 0x000fe40000201000 */
[----:B------:R-:W-:Y:S02]  /*157a0*/  ISETP.GE.AND P1, PT, R59, R121, PT ;  /* 0x000000793b00720c */ /* 0x000fe40003f26270 */
[----:B------:R-:W-:Y:S01]  /*157b0*/  I2FP.F32.U32 R59, R59 ;  /* 0x0000003b003b7245 */ /* 0x000fe20000201000 */
[CC--:B------:R-:W-:Y:S01]  /*157c0*/  FFMA.FTZ R62, R0.reuse, R18.reuse, R129 ;  /* 0x00000012003e7223 */ /* 0x0c0fe20000010081 */
[----:B------:R-:W-:Y:S01]  /*157d0*/  FFMA.FTZ R65, R0, R18, R175 ;  /* 0x0000001200417223 */ /* 0x000fe200000100af */
[----:B------:R-:W-:Y:S01]  /*157e0*/  VIADD R18, R6, 0xffffff99 ;  /* 0xffffff9906127836 */ /* 0x000fe20000000000 */
[----:B------:R3:W-:Y:S01]  /*157f0*/  MUFU.TANH R129, R42 ;  /* 0x0000002a00817308 */ /* 0x0007e20000002400 */
[-C--:B------:R-:W-:Y:S01]  /*15800*/  FFMA.FTZ R64, R0, R59.reuse, R165 ;  /* 0x0000003b00407223 */ /* 0x080fe200000100a5 */
[----:B------:R-:W-:Y:S01]  /*15810*/  FSEL R62, R62, -INF , !P0 ;  /* 0xff8000003e3e7808 */ /* 0x000fe20004000000 */
[----:B------:R-:W-:Y:S01]  /*15820*/  FFMA.FTZ R59, R0, R59, R171 ;  /* 0x0000003b003b7223 */ /* 0x000fe200000100ab */
[----:B------:R-:W-:-:S02]  /*15830*/  FSEL R65, R65, -INF , !P5 ;  /* 0xff80000041417808 */ /* 0x000fc40006800000 */
[C---:B------:R-:W-:Y:S02]  /*15840*/  ISETP.GE.AND P0, PT, R18.reuse, R120, PT ;  /* 0x000000781200720c */ /* 0x040fe40003f06270 */
[----:B------:R-:W-:Y:S01]  /*15850*/  ISETP.GE.AND P5, PT, R18, R121, PT ;  /* 0x000000791200720c */ /* 0x000fe20003fa6270 */
[----:B------:R-:W4:Y:S01]  /*15860*/  MUFU.TANH R51, R51 ;  /* 0x0000003300337308 */ /* 0x000f220000002400 */
[----:B------:R-:W-:Y:S02]  /*15870*/  I2FP.F32.U32 R18, R18 ;  /* 0x0000001200127245 */ /* 0x000fe40000201000 */
[----:B------:R-:W-:Y:S02]  /*15880*/  FSEL R64, R64, -INF , !P6 ;  /* 0xff80000040407808 */ /* 0x000fe40007000000 */
[----:B------:R-:W-:Y:S01]  /*15890*/  FSEL R59, R59, -INF , !P1 ;  /* 0xff8000003b3b7808 */ /* 0x000fe20004800000 */
[CC--:B------:R-:W-:Y:S01]  /*158a0*/  FFMA.FTZ R58, R0.reuse, R18.reuse, R125 ;  /* 0x00000012003a7223 */ /* 0x0c0fe2000001007d */
[----:B------:R-:W-:Y:S01]  /*158b0*/  FFMA.FTZ R125, R0, R18, R173 ;  /* 0x00000012007d7223 */ /* 0x000fe200000100ad */
[----:B------:R-:W-:Y:S01]  /*158c0*/  VIADD R18, R6, 0xffffffa1 ;  /* 0xffffffa106127836 */ /* 0x000fe20000000000 */
[----:B------:R-:W-:Y:S01]  /*158d0*/  ISETP.GE.AND P6, PT, R157, R120, PT ;  /* 0x000000789d00720c */ /* 0x000fe20003fc6270 */
[----:B------:R-:W5:Y:S01]  /*158e0*/  MUFU.TANH R43, R43 ;  /* 0x0000002b002b7308 */ /* 0x000f620000002400 */
[----:B------:R-:W-:-:S02]  /*158f0*/  FSEL R58, R58, -INF , !P0 ;  /* 0xff8000003a3a7808 */ /* 0x000fc40004000000 */
[----:B------:R-:W-:Y:S02]  /*15900*/  FSEL R125, R125, -INF , !P5 ;  /* 0xff8000007d7d7808 */ /* 0x000fe40006800000 */
[C---:B------:R-:W-:Y:S02]  /*15910*/  ISETP.GE.AND P0, PT, R18.reuse, R120, PT ;  /* 0x000000781200720c */ /* 0x040fe40003f06270 */
[-C--:B------:R-:W-:Y:S01]  /*15920*/  ISETP.GE.AND P5, PT, R18, R121.reuse, PT ;  /* 0x000000791200720c */ /* 0x080fe20003fa6270 */
[----:B------:R-:W5:Y:S01]  /*15930*/  MUFU.TANH R15, R46 ;  /* 0x0000002e000f7308 */ /* 0x000f620000002400 */
[----:B------:R-:W-:Y:S02]  /*15940*/  I2FP.F32.U32 R18, R18 ;  /* 0x0000001200127245 */ /* 0x000fe40000201000 */
[----:B------:R-:W-:Y:S02]  /*15950*/  ISETP.GE.AND P1, PT, R157, R121, PT ;  /* 0x000000799d00720c */ /* 0x000fe40003f26270 */
[----:B------:R-:W-:Y:S01]  /*15960*/  I2FP.F32.U32 R157, R157 ;  /* 0x0000009d009d7245 */ /* 0x000fe20000201000 */
[CC--:B------:R-:W-:Y:S01]  /*15970*/  FFMA.FTZ R156, R0.reuse, R18.reuse, R167 ;  /* 0x00000012009c7223 */ /* 0x0c0fe200000100a7 */
[----:B------:R-:W-:Y:S01]  /*15980*/  FFMA.FTZ R165, R0, R18, R181 ;  /* 0x0000001200a57223 */ /* 0x000fe200000100b5 */
[----:B------:R-:W-:Y:S01]  /*15990*/  VIADD R18, R6, 0xffffffa9 ;  /* 0xffffffa906127836 */ /* 0x000fe20000000000 */
[----:B---3--:R-:W-:Y:S01]  /*159a0*/  I2FP.F32.U32 R42, R44 ;  /* 0x0000002c002a7245 */ /* 0x008fe20000201000 */
[CC--:B------:R-:W-:Y:S01]  /*159b0*/  FFMA.FTZ R60, R0.reuse, R157.reuse, R131 ;  /* 0x0000009d003c7223 */ /* 0x0c0fe20000010083 */
[----:B------:R-:W-:Y:S01]  /*159c0*/  FFMA.FTZ R157, R0, R157, R169 ;  /* 0x0000009d009d7223 */ /* 0x000fe200000100a9 */
[----:B------:R-:W-:Y:S01]  /*159d0*/  FSEL R156, R156, -INF , !P0 ;  /* 0xff8000009c9c7808 */ /* 0x000fe20004000000 */
[----:B------:R3:W-:Y:S01]  /*159e0*/  MUFU.TANH R131, R38 ;  /* 0x0000002600837308 */ /* 0x0007e20000002400 */
[----:B------:R-:W-:Y:S01]  /*159f0*/  FSEL R165, R165, -INF , !P5 ;  /* 0xff800000a5a57808 */ /* 0x000fe20006800000 */
[----:B------:R-:W-:Y:S01]  /*15a00*/  FFMA.FTZ R158, R0, R42, R127 ;  /* 0x0000002a009e7223 */ /* 0x000fe2000001007f */
[----:B------:R-:W-:Y:S01]  /*15a10*/  ISETP.GE.AND P0, PT, R18, R120, PT ;  /* 0x000000781200720c */ /* 0x000fe20003f06270 */
[----:B------:R-:W-:Y:S01]  /*15a20*/  FFMA.FTZ R177, R0, R42, R177 ;  /* 0x0000002a00b17223 */ /* 0x000fe200000100b1 */
[----:B------:R-:W-:Y:S01]  /*15a30*/  ISETP.GE.AND P5, PT, R18, R121, PT ;  /* 0x000000791200720c */ /* 0x000fe20003fa6270 */
[----:B------:R-:W-:Y:S01]  /*15a40*/  VIADD R42, R6, 0xffffffa8 ;  /* 0xffffffa8062a7836 */ /* 0x000fe20000000000 */
[----:B------:R-:W-:Y:S01]  /*15a50*/  I2FP.F32.U32 R18, R18 ;  /* 0x0000001200127245 */ /* 0x000fe20000201000 */
[----:B------:R-:W5:Y:S01]  /*15a60*/  MUFU.TANH R127, R40 ;  /* 0x00000028007f7308 */ /* 0x000f620000002400 */
[----:B------:R-:W-:-:S02]  /*15a70*/  FSEL R60, R60, -INF , !P6 ;  /* 0xff8000003c3c7808 */ /* 0x000fc40007000000 */
[----:B------:R-:W-:Y:S01]  /*15a80*/  FSEL R157, R157, -INF , !P1 ;  /* 0xff8000009d9d7808 */ /* 0x000fe20004800000 */
[----:B------:R-:W-:Y:S01]  /*15a90*/  FFMA.FTZ R57, R0, R18, R57 ;  /* 0x0000001200397223 */ /* 0x000fe20000010039 */
[----:B------:R-:W-:Y:S01]  /*15aa0*/  ISETP.GE.AND P6, PT, R44, R120, PT ;  /* 0x000000782c00720c */ /* 0x000fe20003fc6270 */
[----:B------:R-:W-:Y:S01]  /*15ab0*/  FFMA.FTZ R163, R0, R18, R179 ;  /* 0x0000001200a37223 */ /* 0x000fe200000100b3 */
[----:B------:R-:W-:Y:S01]  /*15ac0*/  ISETP.GE.AND P1, PT, R44, R121, PT ;  /* 0x000000792c00720c */ /* 0x000fe20003f26270 */
[----:B------:R-:W-:Y:S01]  /*15ad0*/  VIADD R18, R6, 0xffffffb1 ;  /* 0xffffffb106127836 */ /* 0x000fe20000000000 */
[----:B------:R-:W-:Y:S01]  /*15ae0*/  FSEL R158, R158, -INF , !P6 ;  /* 0xff8000009e9e7808 */ /* 0x000fe20007000000 */
[----:B------:R-:W5:Y:S01]  /*15af0*/  MUFU.TANH R39, R39 ;  /* 0x0000002700277308 */ /* 0x000f620000002400 */
[----:B------:R-:W-:Y:S02]  /*15b00*/  FSEL R197, R177, -INF , !P1 ;  /* 0xff800000b1c57808 */ /* 0x000fe40004800000 */
[----:B------:R-:W-:-:S02]  /*15b10*/  ISETP.GE.AND P6, PT, R42, R120, PT ;  /* 0x000000782a00720c */ /* 0x000fc40003fc6270 */
[-C--:B------:R-:W-:Y:S02]  /*15b20*/  ISETP.GE.AND P1, PT, R42, R121.reuse, PT ;  /* 0x000000792a00720c */ /* 0x080fe40003f26270 */
[----:B------:R-:W-:Y:S01]  /*15b30*/  I2FP.F32.U32 R42, R42 ;  /* 0x0000002a002a7245 */ /* 0x000fe20000201000 */
[----:B------:R-:W5:Y:S01]  /*15b40*/  MUFU.TANH R41, R41 ;  /* 0x0000002900297308 */ /* 0x000f620000002400 */
[----:B------:R-:W-:Y:S02]  /*15b50*/  FSEL R134, R57, -INF , !P0 ;  /* 0xff80000039867808 */ /* 0x000fe40004000000 */
[----:B------:R-:W-:Y:S01]  /*15b60*/  FSEL R163, R163, -INF , !P5 ;  /* 0xff800000a3a37808 */ /* 0x000fe20006800000 */
[----:B------:R-:W-:Y:S01]  /*15b70*/  FFMA.FTZ R138, R0, R42, R9 ;  /* 0x0000002a008a7223 */ /* 0x000fe20000010009 */
[----:B------:R-:W-:Y:S01]  /*15b80*/  ISETP.GE.AND P0, PT, R18, R120, PT ;  /* 0x000000781200720c */ /* 0x000fe20003f06270 */
[----:B------:R-:W-:Y:S01]  /*15b90*/  VIADD R9, R6, 0xffffffb0 ;  /* 0xffffffb006097836 */ /* 0x000fe20000000000 */
[----:B------:R-:W-:Y:S01]  /*15ba0*/  ISETP.GE.AND P5, PT, R18, R121, PT ;  /* 0x000000791200720c */ /* 0x000fe20003fa6270 */
[----:B------:R-:W-:Y:S01]  /*15bb0*/  FFMA.FTZ R67, R0, R42, R67 ;  /* 0x0000002a00437223 */ /* 0x000fe20000010043 */
[----:B------:R-:W-:Y:S01]  /*15bc0*/  I2FP.F32.U32 R18, R18 ;  /* 0x0000001200127245 */ /* 0x000fe20000201000 */
[----:B------:R-:W-:Y:S01]  /*15bd0*/  MUFU.TANH R35, R35 ;  /* 0x0000002300237308 */ /* 0x000fe20000002400 */
[----:B---3--:R-:W-:-:S02]  /*15be0*/  I2FP.F32.U32 R38, R9 ;  /* 0x0000000900267245 */ /* 0x008fc40000201000 */
[----:B------:R-:W-:Y:S01]  /*15bf0*/  FSEL R138, R138, -INF , !P6 ;  /* 0xff8000008a8a7808 */ /* 0x000fe20007000000 */
[CC--:B------:R-:W-:Y:S01]  /*15c00*/  FFMA.FTZ R198, R0.reuse, R18.reuse, R53 ;  /* 0x0000001200c67223 */ /* 0x0c0fe20000010035 */
[----:B------:R-:W-:Y:S01]  /*15c10*/  FFMA.FTZ R55, R0, R18, R55 ;  /* 0x0000001200377223 */ /* 0x000fe20000010037 */
[----:B------:R-:W-:Y:S02]  /*15c20*/  VIADD R18, R6, 0xffffffb9 ;  /* 0xffffffb906127836 */ /* 0x000fe40000000000 */
[CC--:B------:R-:W-:Y:S01]  /*15c30*/  FFMA.FTZ R200, R0.reuse, R38.reuse, R11 ;  /* 0x0000002600c87223 */ /* 0x0c0fe2000001000b */
[----:B------:R-:W-:Y:S01]  /*15c40*/  FFMA.FTZ R183, R0, R38, R183 ;  /* 0x0000002600b77223 */ /* 0x000fe200000100b7 */
[----:B------:R-:W-:Y:S01]  /*15c50*/  FSEL R198, R198, -INF , !P0 ;  /* 0xff800000c6c67808 */ /* 0x000fe20004000000 */
[----:B------:R-:W-:Y:S01]  /*15c60*/  VIADD R38, R6, 0xffffffb8 ;  /* 0xffffffb806267836 */ /* 0x000fe20000000000 */
[----:B------:R-:W-:Y:S01]  /*15c70*/  FSEL R201, R55, -INF , !P5 ;  /* 0xff80000037c97808 */ /* 0x000fe20006800000 */
[----:B------:R3:W5:Y:S01]  /*15c80*/  MUFU.TANH R11, R32 ;  /* 0x00000020000b7308 */ /* 0x0007620000002400 */
[----:B------:R-:W-:-:S02]  /*15c90*/  ISETP.GE.AND P0, PT, R18, R120, PT ;  /* 0x000000781200720c */ /* 0x000fc40003f06270 */
[-C--:B------:R-:W-:Y:S02]  /*15ca0*/  ISETP.GE.AND P5, PT, R18, R121.reuse, PT ;  /* 0x000000791200720c */ /* 0x080fe40003fa6270 */
[----:B------:R-:W-:Y:S02]  /*15cb0*/  I2FP.F32.U32 R18, R18 ;  /* 0x0000001200127245 */ /* 0x000fe40000201000 */
[----:B------:R-:W-:Y:S01]  /*15cc0*/  FSEL R195, R67, -INF , !P1 ;  /* 0xff80000043c37808 */ /* 0x000fe20004800000 */
[----:B------:R-:W-:Y:S01]  /*15cd0*/  MUFU.TANH R29, R29 ;  /* 0x0000001d001d7308 */ /* 0x000fe20000002400 */
[C---:B------:R-:W-:Y:S01]  /*15ce0*/  ISETP.GE.AND P6, PT, R9.reuse, R120, PT ;  /* 0x000000780900720c */ /* 0x040fe20003fc6270 */
[CC--:B------:R-:W-:Y:S01]  /*15cf0*/  FFMA.FTZ R37, R0.reuse, R18.reuse, R37 ;  /* 0x0000001200257223 */ /* 0x0c0fe20000010025 */
[----:B------:R-:W-:Y:S01]  /*15d00*/  FFMA.FTZ R159, R0, R18, R159 ;  /* 0x00000012009f7223 */ /* 0x000fe2000001009f */
[----:B------:R-:W-:Y:S01]  /*15d10*/  ISETP.GE.AND P1, PT, R9, R121, PT ;  /* 0x000000790900720c */ /* 0x000fe20003f26270 */
[----:B------:R-:W-:Y:S01]  /*15d20*/  VIADD R18, R6, 0xffffffc1 ;  /* 0xffffffc106127836 */ /* 0x000fe20000000000 */
[----:B------:R-:W-:-:S02]  /*15d30*/  FSEL R200, R200, -INF , !P6 ;  /* 0xff800000c8c87808 */ /* 0x000fc40007000000 */
[----:B------:R4:W5:Y:S01]  /*15d40*/  MUFU.TANH R9, R36 ;  /* 0x0000002400097308 */ /* 0x0009620000002400 */
[----:B------:R-:W-:Y:S01]  /*15d50*/  FSEL R194, R37, -INF , !P0 ;  /* 0xff80000025c27808 */ /* 0x000fe20004000000 */
[----:B---3--:R-:W-:Y:S01]  /*15d60*/  VIADD R32, R6, 0xffffffc0 ;  /* 0xffffffc006207836 */ /* 0x008fe20000000000 */
[----:B------:R-:W-:Y:S02]  /*15d70*/  FSEL R199, R159, -INF , !P5 ;  /* 0xff8000009fc77808 */ /* 0x000fe40006800000 */
[C---:B------:R-:W-:Y:S02]  /*15d80*/  ISETP.GE.AND P0, PT, R18.reuse, R120, PT ;  /* 0x000000781200720c */ /* 0x040fe40003f06270 */
[----:B------:R-:W-:Y:S01]  /*15d90*/  ISETP.GE.AND P5, PT, R18, R121, PT ;  /* 0x000000791200720c */ /* 0x000fe20003fa6270 */
[----:B------:R-:W-:Y:S01]  /*15da0*/  MUFU.TANH R31, R31 ;  /* 0x0000001f001f7308 */ /* 0x000fe20000002400 */
[----:B------:R-:W-:Y:S02]  /*15db0*/  I2FP.F32.U32 R18, R18 ;  /* 0x0000001200127245 */ /* 0x000fe40000201000 */
[----:B------:R-:W-:-:S02]  /*15dc0*/  FSEL R205, R183, -INF , !P1 ;  /* 0xff800000b7cd7808 */ /* 0x000fc40004800000 */
[----:B------:R-:W-:Y:S01]  /*15dd0*/  ISETP.GE.AND P6, PT, R38, R120, PT ;  /* 0x000000782600720c */ /* 0x000fe20003fc6270 */
[-C--:B-1----:R-:W-:Y:S01]  /*15de0*/  FFMA.FTZ R49, R0, R18.reuse, R49 ;  /* 0x0000001200317223 */ /* 0x082fe20000010031 */
[----:B------:R-:W-:Y:S01]  /*15df0*/  ISETP.GE.AND P1, PT, R38, R121, PT ;  /* 0x000000792600720c */ /* 0x000fe20003f26270 */
[----:B--2---:R-:W-:Y:S01]  /*15e00*/  FFMA.FTZ R47, R0, R18, R47 ;  /* 0x00000012002f7223 */ /* 0x004fe2000001002f */
[----:B------:R-:W-:Y:S01]  /*15e10*/  VIADD R18, R6, 0xffffffc9 ;  /* 0xffffffc906127836 */ /* 0x000fe20000000000 */
[----:B----4-:R-:W-:Y:S01]  /*15e20*/  I2FP.F32.U32 R36, R38 ;  /* 0x0000002600247245 */ /* 0x010fe20000201000 */
[----:B------:R-:W1:Y:S01]  /*15e30*/  MUFU.TANH R53, R34 ;  /* 0x0000002200357308 */ /* 0x000e620000002400 */
[----:B------:R-:W-:Y:S02]  /*15e40*/  FSEL R190, R49, -INF , !P0 ;  /* 0xff80000031be7808 */ /* 0x000fe40004000000 */
[----:B------:R-:W-:Y:S01]  /*15e50*/  FSEL R191, R47, -INF , !P5 ;  /* 0xff8000002fbf7808 */ /* 0x000fe20006800000 */
[CC--:B------:R-:W-:Y:S01]  /*15e60*/  FFMA.FTZ R45, R0.reuse, R36.reuse, R45 ;  /* 0x00000024002d7223 */ /* 0x0c0fe2000001002d */
[----:B------:R-:W-:Y:S01]  /*15e70*/  FFMA.FTZ R33, R0, R36, R33 ;  /* 0x0000002400217223 */ /* 0x000fe20000010021 */
[----:B------:R-:W-:-:S02]  /*15e80*/  ISETP.GE.AND P0, PT, R18, R120, PT ;  /* 0x000000781200720c */ /* 0x000fc40003f06270 */
[-C--:B------:R-:W-:Y:S01]  /*15e90*/  ISETP.GE.AND P5, PT, R18, R121.reuse, PT ;  /* 0x000000791200720c */ /* 0x080fe20003fa6270 */
[----:B------:R-:W-:Y:S01]  /*15ea0*/  MUFU.TANH R37, R30 ;  /* 0x0000001e00257308 */ /* 0x000fe20000002400 */
[----:B------:R-:W-:Y:S02]  /*15eb0*/  FSEL R196, R45, -INF , !P6 ;  /* 0xff8000002dc47808 */ /* 0x000fe40007000000 */
[----:B------:R-:W-:Y:S02]  /*15ec0*/  FSEL R203, R33, -INF , !P1 ;  /* 0xff80000021cb7808 */ /* 0x000fe40004800000 */
[C---:B------:R-:W-:Y:S02]  /*15ed0*/  ISETP.GE.AND P6, PT, R32.reuse, R120, PT ;  /* 0x000000782000720c */ /* 0x040fe40003fc6270 */
[----:B------:R-:W-:Y:S01]  /*15ee0*/  ISETP.GE.AND P1, PT, R32, R121, PT ;  /* 0x000000792000720c */ /* 0x000fe20003f26270 */
[----:B------:R2:W3:Y:S01]  /*15ef0*/  MUFU.TANH R33, R28 ;  /* 0x0000001c00217308 */ /* 0x0004e20000002400 */
[----:B------:R-:W-:-:S02]  /*15f00*/  I2FP.F32.U32 R32, R32 ;  /* 0x0000002000207245 */ /* 0x000fc40000201000 */
[----:B------:R-:W-:-:S03]  /*15f10*/  I2FP.F32.U32 R18, R18 ;  /* 0x0000001200127245 */ /* 0x000fc60000201000 */
[CC--:B------:R-:W-:Y:S01]  /*15f20*/  FFMA.FTZ R51, R0.reuse, R32.reuse, R51 ;  /* 0x0000002000337223 */ /* 0x0c0fe20000010033 */
[----:B------:R-:W-:Y:S01]  /*15f30*/  FFMA.FTZ R133, R0, R32, R133 ;  /* 0x0000002000857223 */ /* 0x000fe20000010085 */
[----:B------:R-:W-:Y:S02]  /*15f40*/  VIADD R32, R6, 0xffffffc8 ;  /* 0xffffffc806207836 */ /* 0x000fe40000000000 */
[CC--:B------:R-:W-:Y:S01]  /*15f50*/  FFMA.FTZ R135, R0.reuse, R18.reuse, R135 ;  /* 0x0000001200877223 */ /* 0x0c0fe20000010087 */
[----:B-----5:R-:W-:Y:S01]  /*15f60*/  FFMA.FTZ R43, R0, R18, R43 ;  /* 0x00000012002b7223 */ /* 0x020fe2000001002b */
[----:B------:R-:W-:Y:S01]  /*15f70*/  VIADD R18, R6, 0xffffffd1 ;  /* 0xffffffd106127836 */ /* 0x000fe20000000000 */
[----:B------:R-:W-:Y:S01]  /*15f80*/  FSEL R192, R51, -INF , !P6 ;  /* 0xff80000033c07808 */ /* 0x000fe20007000000 */
[----:B------:R-:W4:Y:S01]  /*15f90*/  MUFU.TANH R25, R25 ;  /* 0x0000001900197308 */ /* 0x000f220000002400 */
[----:B------:R-:W-:Y:S02]  /*15fa0*/  FSEL R186, R135, -INF , !P0 ;  /* 0xff80000087ba7808 */ /* 0x000fe40004000000 */
[----:B------:R-:W-:-:S02]  /*15fb0*/  FSEL R185, R43, -INF , !P5 ;  /* 0xff8000002bb97808 */ /* 0x000fc40006800000 */
[----:B--2---:R-:W-:Y:S02]  /*15fc0*/  I2FP.F32.U32 R28, R32 ;  /* 0x00000020001c7245 */ /* 0x004fe40000201000 */
[C---:B------:R-:W-:Y:S01]  /*15fd0*/  ISETP.GE.AND P0, PT, R18.reuse, R120, PT ;  /* 0x000000781200720c */ /* 0x040fe20003f06270 */
[----:B------:R-:W2:Y:S01]  /*15fe0*/  MUFU.TANH R27, R27 ;  /* 0x0000001b001b7308 */ /* 0x000ea20000002400 */
[----:B------:R-:W-:Y:S01]  /*15ff0*/  ISETP.GE.AND P5, PT, R18, R121, PT ;  /* 0x000000791200720c */ /* 0x000fe20003fa6270 */
[CC--:B------:R-:W-:Y:S01]  /*16000*/  FFMA.FTZ R15, R0.reuse, R28.reuse, R15 ;  /* 0x0000001c000f7223 */ /* 0x0c0fe2000001000f */
[----:B------:R-:W-:Y:S01]  /*16010*/  FSEL R193, R133, -INF , !P1 ;  /* 0xff80000085c17808 */ /* 0x000fe20004800000 */
[----:B------:R-:W-:Y:S01]  /*16020*/  FFMA.FTZ R129, R0, R28, R129 ;  /* 0x0000001c00817223 */ /* 0x000fe20000010081 */
[----:B------:R-:W-:Y:S01]  /*16030*/  I2FP.F32.U32 R18, R18 ;  /* 0x0000001200127245 */ /* 0x000fe20000201000 */
[----:B------:R-:W-:Y:S01]  /*16040*/  VIADD R28, R6, 0xffffffd0 ;  /* 0xffffffd0061c7836 */ /* 0x000fe20000000000 */
[----:B------:R-:W-:Y:S01]  /*16050*/  BAR.SYNC.DEFER_BLOCKING 0x0 ;  /* 0x0000000000007b1d */ /* 0x000fe20000010000 */
[----:B------:R-:W-:-:S02]  /*16060*/  ISETP.GE.AND P6, PT, R32, R120, PT ;  /* 0x000000782000720c */ /* 0x000fc40003fc6270 */
[-C--:B------:R-:W-:Y:S01]  /*16070*/  ISETP.GE.AND P1, PT, R32, R121.reuse, PT ;  /* 0x000000792000720c */ /* 0x080fe20003f26270 */
[CC--:B------:R-:W-:Y:S01]  /*16080*/  FFMA.FTZ R127, R0.reuse, R18.reuse, R127 ;  /* 0x00000012007f7223 */ /* 0x0c0fe2000001007f */
[----:B------:R-:W-:Y:S01]  /*16090*/  FSEL R188, R15, -INF , !P6 ;  /* 0xff8000000fbc7808 */ /* 0x000fe20007000000 */
[----:B------:R-:W-:Y:S01]  /*160a0*/  FFMA.FTZ R171, R0, R18, R39 ;  /* 0x0000001200ab7223 */ /* 0x000fe20000010027 */
[----:B------:R-:W-:Y:S01]  /*160b0*/  FSEL R187, R129, -INF , !P1 ;  /* 0xff80000081bb7808 */ /* 0x000fe20004800000 */
[----:B------:R-:W-:Y:S01]  /*160c0*/  VIADD R18, R6, 0xffffffd9 ;  /* 0xffffffd906127836 */ /* 0x000fe20000000000 */
[C---:B------:R-:W-:Y:S01]  /*160d0*/  ISETP.GE.AND P6, PT, R28.reuse, R120, PT ;  /* 0x000000781c00720c */ /* 0x040fe20003fc6270 */
[----:B------:R5:W-:Y:S01]  /*160e0*/  MUFU.TANH R15, R24 ;  /* 0x00000018000f7308 */ /* 0x000be20000002400 */
[----:B------:R-:W-:Y:S02]  /*160f0*/  ISETP.GE.AND P1, PT, R28, R121, PT ;  /* 0x000000791c00720c */ /* 0x000fe40003f26270 */
[----:B------:R-:W-:-:S02]  /*16100*/  I2FP.F32.U32 R28, R28 ;  /* 0x0000001c001c7245 */ /* 0x000fc40000201000 */
[----:B------:R-:W-:Y:S02]  /*16110*/  FSEL R180, R127, -INF , !P0 ;  /* 0xff8000007fb47808 */ /* 0x000fe40004000000 */
[----:B------:R-:W-:Y:S01]  /*16120*/  FSEL R171, R171, -INF , !P5 ;  /* 0xff800000abab7808 */ /* 0x000fe20006800000 */
[----:B------:R-:W-:Y:S01]  /*16130*/  FFMA.FTZ R41, R0, R28, R41 ;  /* 0x0000001c00297223 */ /* 0x000fe20000010029 */
[----:B------:R-:W-:Y:S01]  /*16140*/  ISETP.GE.AND P0, PT, R18, R120, PT ;  /* 0x000000781200720c */ /* 0x000fe20003f06270 */
[----:B------:R-:W-:Y:S01]  /*16150*/  FFMA.FTZ R131, R0, R28, R131 ;  /* 0x0000001c00837223 */ /* 0x000fe20000010083 */
[----:B------:R-:W-:Y:S01]  /*16160*/  ISETP.GE.AND P5, PT, R18, R121, PT ;  /* 0x000000791200720c */ /* 0x000fe20003fa6270 */
[----:B------:R-:W-:Y:S01]  /*16170*/  VIADD R28, R6, 0xffffffd8 ;  /* 0xffffffd8061c7836 */ /* 0x000fe20000000000 */
[----:B------:R-:W-:Y:S01]  /*16180*/  I2FP.F32.U32 R18, R18 ;  /* 0x0000001200127245 */ /* 0x000fe20000201000 */
[----:B------:R-:W-:Y:S01]  /*16190*/  MUFU.TANH R39, R26 ;  /* 0x0000001a00277308 */ /* 0x000fe20000002400 */
[----:B------:R-:W-:-:S02]  /*161a0*/  FSEL R182, R41, -INF , !P6 ;  /* 0xff80000029b67808 */ /* 0x000fc40007000000 */
[----:B------:R-:W-:Y:S01]  /*161b0*/  FSEL R173, R131, -INF , !P1 ;  /* 0xff80000083ad7808 */ /* 0x000fe20004800000 */
[CC--:B------:R-:W-:Y:S01]  /*161c0*/  FFMA.FTZ R172, R0.reuse, R18.reuse, R11 ;  /* 0x0000001200ac7223 */ /* 0x0c0fe2000001000b */
[----:B------:R-:W-:Y:S01]  /*161d0*/  FFMA.FTZ R35, R0, R18, R35 ;  /* 0x0000001200237223 */ /* 0x000fe20000010023 */
[----:B-----5:R-:W-:Y:S01]  /*161e0*/  I2FP.F32.U32 R24, R28 ;  /* 0x0000001c00187245 */ /* 0x020fe20000201000 */
[----:B------:R-:W-:Y:S01]  /*161f0*/  VIADD R18, R6, 0xffffffe1 ;  /* 0xffffffe106127836 */ /* 0x000fe20000000000 */
[----:B------:R-:W-:Y:S01]  /*16200*/  ISETP.GE.AND P6, PT, R28, R120, PT ;  /* 0x000000781c00720c */ /* 0x000fe20003fc6270 */
[----:B------:R-:W5:Y:S01]  /*16210*/  MUFU.TANH R21, R21 ;  /* 0x0000001500157308 */ /* 0x000f620000002400 */
[----:B------:R-:W-:Y:S01]  /*16220*/  FSEL R172, R172, -INF , !P0 ;  /* 0xff800000acac7808 */ /* 0x000fe20004000000 */
[----:B------:R-:W-:Y:S01]  /*16230*/  FFMA.FTZ R176, R0, R24, R9 ;  /* 0x0000001800b07223 */ /* 0x000fe20000010009 */
[----:B------:R-:W-:Y:S01]  /*16240*/  FSEL R167, R35, -INF , !P5 ;  /* 0xff80000023a77808 */ /* 0x000fe20006800000 */
[----:B------:R-:W-:Y:S01]  /*16250*/  VIADD R9, R6, 0xffffffe0 ;  /* 0xffffffe006097836 */ /* 0x000fe20000000000 */
[----:B------:R-:W-:Y:S01]  /*16260*/  ISETP.GE.AND P0, PT, R18, R120, PT ;  /* 0x000000781200720c */ /* 0x000fe20003f06270 */
[----:B-1----:R-:W-:Y:S01]  /*16270*/  FFMA.FTZ R53, R0, R24, R53 ;  /* 0x0000001800357223 */ /* 0x002fe20000010035 */
[----:B------:R-:W-:Y:S01]  /*16280*/  ISETP.GE.AND P5, PT, R18, R121, PT ;  /* 0x000000791200720c */ /* 0x000fe20003fa6270 */
[----:B------:R-:W1:Y:S01]  /*16290*/  MUFU.TANH R23, R23 ;  /* 0x0000001700177308 */ /* 0x000e620000002400 */
[----:B------:R-:W-:-:S02]  /*162a0*/  I2FP.F32.U32 R18, R18 ;  /* 0x0000001200127245 */ /* 0x000fc40000201000 */
[----:B------:R-:W-:Y:S02]  /*162b0*/  I2FP.F32.U32 R11, R9 ;  /* 0x00000009000b7245 */ /* 0x000fe40000201000 */
[----:B------:R-:W-:Y:S01]  /*162c0*/  ISETP.GE.AND P1, PT, R28, R121, PT ;  /* 0x000000791c00720c */ /* 0x000fe20003f26270 */
[CC--:B------:R-:W-:Y:S01]  /*162d0*/  FFMA.FTZ R29, R0.reuse, R18.reuse, R29 ;  /* 0x00000012001d7223 */ /* 0x0c0fe2000001001d */
[----:B------:R-:W-:Y:S01]  /*162e0*/  FFMA.FTZ R31, R0, R18, R31 ;  /* 0x00000012001f7223 */ /* 0x000fe2000001001f */
[----:B------:R-:W-:Y:S02]  /*162f0*/  VIADD R18, R6, 0xffffffe9 ;  /* 0xffffffe906127836 */ /* 0x000fe40000000000 */
[CC--:B---3--:R-:W-:Y:S01]  /*16300*/  FFMA.FTZ R33, R0.reuse, R11.reuse, R33 ;  /* 0x0000000b00217223 */ /* 0x0c8fe20000010021 */
[----:B------:R-:W-:Y:S01]  /*16310*/  FFMA.FTZ R37, R0, R11, R37 ;  /* 0x0000000b00257223 */ /* 0x000fe20000010025 */
[----:B------:R-:W-:Y:S01]  /*16320*/  FSEL R170, R29, -INF , !P0 ;  /* 0xff8000001daa7808 */ /* 0x000fe20004000000 */
[----:B------:R-:W-:Y:S01]  /*16330*/  VIADD R11, R6, 0xffffffe8 ;  /* 0xffffffe8060b7836 */ /* 0x000fe20000000000 */
[----:B------:R-:W-:Y:S01]  /*16340*/  FSEL R137, R31, -INF , !P5 ;  /* 0xff8000001f897808 */ /* 0x000fe20006800000 */
[----:B------:R-:W-:Y:S01]  /*16350*/  MUFU.TANH R19, R19 ;  /* 0x0000001300137308 */ /* 0x000fe20000002400 */
[----:B------:R-:W-:-:S02]  /*16360*/  ISETP.GE.AND P0, PT, R18, R120, PT ;  /* 0x000000781200720c */ /* 0x000fc40003f06270 */
[-C--:B------:R-:W-:Y:S02]  /*16370*/  ISETP.GE.AND P5, PT, R18, R121.reuse, PT ;  /* 0x000000791200720c */ /* 0x080fe40003fa6270 */
[----:B------:R-:W-:Y:S02]  /*16380*/  I2FP.F32.U32 R18, R18 ;  /* 0x0000001200127245 */ /* 0x000fe40000201000 */
[----:B------:R-:W-:Y:S02]  /*16390*/  FSEL R176, R176, -INF , !P6 ;  /* 0xff800000b0b07808 */ /* 0x000fe40007000000 */
[----:B------:R-:W-:Y:S01]  /*163a0*/  FSEL R169, R53, -INF , !P1 ;  /* 0xff80000035a97808 */ /* 0x000fe20004800000 */
[C---:B----4-:R-:W-:Y:S01]  /*163b0*/  FFMA.FTZ R25, R0.reuse, R18, R25 ;  /* 0x0000001200197223 */ /* 0x050fe20000010019 */
[C---:B------:R-:W-:Y:S01]  /*163c0*/  ISETP.GE.AND P6, PT, R9.reuse, R120, PT ;  /* 0x000000780900720c */ /* 0x040fe20003fc6270 */
[----:B--2---:R-:W-:Y:S01]  /*163d0*/  FFMA.FTZ R27, R0, R18, R27 ;  /* 0x00000012001b7223 */ /* 0x004fe2000001001b */
[----:B------:R-:W-:Y:S01]  /*163e0*/  ISETP.GE.AND P1, PT, R9, R121, PT ;  /* 0x000000790900720c */ /* 0x000fe20003f26270 */
[----:B------:R-:W-:Y:S01]  /*163f0*/  VIADD R18, R6, 0xfffffff1 ;  /* 0xfffffff106127836 */ /* 0x000fe20000000000 */
[----:B------:R2:W3:Y:S01]  /*16400*/  MUFU.TANH R9, R20 ;  /* 0x0000001400097308 */ /* 0x0004e20000002400 */
[----:B------:R-:W-:-:S02]  /*16410*/  FSEL R177, R33, -INF , !P6 ;  /* 0xff80000021b17808 */ /* 0x000fc40007000000 */
[----:B------:R-:W-:Y:S02]  /*16420*/  FSEL R139, R37, -INF , !P1 ;  /* 0xff800000258b7808 */ /* 0x000fe40004800000 */
[CC--:B------:R-:W-:Y:S02]  /*16430*/  ISETP.GE.AND P6, PT, R11.reuse, R120.reuse, PT ;  /* 0x000000780b00720c */ /* 0x0c0fe40003fc6270 */
[----:B------:R-:W-:Y:S02]  /*16440*/  ISETP.GE.AND P1, PT, R11, R121, PT ;  /* 0x000000790b00720c */ /* 0x000fe40003f26270 */
[----:B------:R-:W-:Y:S02]  /*16450*/  FSEL R168, R25, -INF , !P0 ;  /* 0xff80000019a87808 */ /* 0x000fe40004000000 */
[----:B------:R-:W-:Y:S02]  /*16460*/  FSEL R133, R27, -INF , !P5 ;  /* 0xff8000001b857808 */ /* 0x000fe40006800000 */
[----:B------:R-:W-:-:S02]  /*16470*/  ISETP.GE.AND P0, PT, R18, R120, PT ;  /* 0x000000781200720c */ /* 0x000fc40003f06270 */
[----:B------:R-:W-:Y:S02]  /*16480*/  ISETP.GE.AND P5, PT, R18, R121, PT ;  /* 0x000000791200720c */ /* 0x000fe40003fa6270 */
[----:B------:R-:W-:Y:S02]  /*16490*/  I2FP.F32.U32 R18, R18 ;  /* 0x0000001200127245 */ /* 0x000fe40000201000 */
[----:B--2---:R-:W-:Y:S02]  /*164a0*/  I2FP.F32.U32 R20, R11 ;  /* 0x0000000b00147245 */ /* 0x004fe40000201000 */
[----:B------:R-:W2:Y:S01]  /*164b0*/  MUFU.TANH R11, R22 ;  /* 0x00000016000b7308 */ /* 0x000ea20000002400 */
[CC--:B-----5:R-:W-:Y:S01]  /*164c0*/  FFMA.FTZ R21, R0.reuse, R18.reuse, R21 ;  /* 0x0000001200157223 */ /* 0x0e0fe20000010015 */
[C---:B-1----:R-:W-:Y:S01]  /*164d0*/  FFMA.FTZ R23, R0.reuse, R18, R23 ;  /* 0x0000001200177223 */ /* 0x042fe20000010017 */
[CC--:B------:R-:W-:Y:S01]  /*164e0*/  FFMA.FTZ R15, R0.reuse, R20.reuse, R15 ;  /* 0x00000014000f7223 */ /* 0x0c0fe2000001000f */
[----:B------:R-:W-:Y:S01]  /*164f0*/  FFMA.FTZ R39, R0, R20, R39 ;  /* 0x0000001400277223 */ /* 0x000fe20000010027 */
[C---:B------:R-:W-:Y:S01]  /*16500*/  VIADD R20, R6.reuse, 0xfffffff0 ;  /* 0xfffffff006147836 */ /* 0x040fe20000000000 */
[----:B------:R-:W-:Y:S01]  /*16510*/  FSEL R181, R21, -INF , !P0 ;  /* 0xff80000015b57808 */ /* 0x000fe20004000000 */
[----:B------:R-:W-:Y:S01]  /*16520*/  VIADD R6, R6, 0xfffffff9 ;  /* 0xfffffff906067836 */ /* 0x000fe20000000000 */
[----:B------:R-:W-:-:S02]  /*16530*/  FSEL R175, R15, -INF , !P6 ;  /* 0xff8000000faf7808 */ /* 0x000fc40007000000 */
[----:B------:R1:W4:Y:S01]  /*16540*/  MUFU.TANH R15, R16 ;  /* 0x00000010000f7308 */ /* 0x0003220000002400 */
[----:B------:R-:W-:Y:S02]  /*16550*/  FSEL R135, R39, -INF , !P1 ;  /* 0xff80000027877808 */ /* 0x000fe40004800000 */
[C---:B------:R-:W-:Y:S02]  /*16560*/  ISETP.GE.AND P6, PT, R20.reuse, R120, PT ;  /* 0x000000781400720c */ /* 0x040fe40003fc6270 */
[----:B------:R-:W-:Y:S02]  /*16570*/  ISETP.GE.AND P1, PT, R20, R121, PT ;  /* 0x000000791400720c */ /* 0x000fe40003f26270 */
[----:B------:R-:W-:Y:S02]  /*16580*/  I2FP.F32.U32 R20, R20 ;  /* 0x0000001400147245 */ /* 0x000fe40000201000 */
[----:B------:R-:W-:Y:S02]  /*16590*/  ISETP.GE.AND P0, PT, R61, 0x3, PT ;  /* 0x000000033d00780c */ /* 0x000fe40003f06270 */
[----:B------:R-:W-:Y:S01]  /*165a0*/  FSEL R131, R23, -INF , !P5 ;  /* 0xff80000017837808 */ /* 0x000fe20006800000 */
[CC--:B---3--:R-:W-:Y:S01]  /*165b0*/  FFMA.FTZ R9, R0.reuse, R20.reuse, R9 ;  /* 0x0000001400097223 */ /* 0x0c8fe20000010009 */
[----:B--2---:R-:W-:-:S04]  /*165c0*/  FFMA.FTZ R11, R0, R20, R11 ;  /* 0x00000014000b7223 */ /* 0x004fc8000001000b */
[----:B------:R-:W-:Y:S02]  /*165d0*/  FSEL R166, R9, -INF , !P6 ;  /* 0xff80000009a67808 */ /* 0x000fe40007000000 */
[----:B-1----:R-:W-:Y:S02]  /*165e0*/  I2FP.F32.U32 R16, R6 ;  /* 0x0000000600107245 */ /* 0x002fe40000201000 */
[----:B------:R-:W-:Y:S02]  /*165f0*/  FSEL R126, R11, -INF , !P1 ;  /* 0xff8000000b7e7808 */ /* 0x000fe40004800000 */
[----:B------:R-:W-:Y:S01]  /*16600*/  ISETP.GE.AND P6, PT, R6, R120, PT ;  /* 0x000000780600720c */ /* 0x000fe20003fc6270 */
[CC--:B----4-:R-:W-:Y:S01]  /*16610*/  FFMA.FTZ R15, R0.reuse, R16.reuse, R15 ;  /* 0x00000010000f7223 */ /* 0x0d0fe2000001000f */
        /* <DEDUP_REMOVED lines=69> */
.L_x_2223:
        /* <DEDUP_REMOVED lines=8> */
.L_x_2224:
[----:B------:R-:W1:Y:S01]  /*16af0*/  LDC R11, c[0x0][0x3bc] ;  /* 0x0000ef00ff0b7b82 */ /* 0x000e620000000800 */
[----:B------:R-:W-:Y:S01]  /*16b00*/  @!P4 IMAD.MOV.U32 R143, RZ, RZ, R141 ;  /* 0x000000ffff8fc224 */ /* 0x000fe200078e008d */
[C---:B------:R-:W-:Y:S01]  /*16b10*/  LEA R18, P0, R6.reuse, R142, 0x6 ;  /* 0x0000008e06127211 */ /* 0x040fe200078030ff */
[----:B------:R-:W-:-:S03]  /*16b20*/  IMAD.SHL.U32 R4, R6, 0x40, RZ ;  /* 0x0000004006047824 */ /* 0x000fc600078e00ff */
[----:B------:R-:W-:Y:S01]  /*16b30*/  @!PT LDS RZ, [RZ] ;  /* 0x00000000fffff984 */ /* 0x000fe20000000800 */
[----:B------:R-:W-:Y:S01]  /*16b40*/  @!PT LDS RZ, [RZ] ;  /* 0x00000000fffff984 */ /* 0x000fe20000000800 */
[----:B------:R-:W-:Y:S01]  /*16b50*/  @!PT LDS RZ, [RZ] ;  /* 0x00000000fffff984 */ /* 0x000fe20000000800 */
[----:B------:R2:W-:Y:S02]  /*16b60*/  @!P4 LDGSTS.E.BYPASS.LTC128B.128 [R155+0x3000], desc[UR6][R142.64] ;  /* 0x030000008e9bcfae */ /* 0x0005e4000b981a06 */
[----:B------:R-:W-:Y:S02]  /*16b70*/  IADD3 R20, P1, PT, R4, R18, RZ ;  /* 0x0000001204147210 */ /* 0x000fe40007f3e0ff */
[----:B------:R3:W-:Y:S01]  /*16b80*/  @P4 STS.128 [R155+0x3000], RZ ;  /* 0x003000ff9b004388 */ /* 0x0007e20000000c00 */
[C-C-:B-1----:R-:W-:Y:S02]  /*16b90*/  LEA.HI.X R19, R6.reuse, R141, R11.reuse, 0x6, P0 ;  /* 0x0000008d06137211 */ /* 0x142fe400000f340b */
[----:B------:R-:W-:Y:S02]  /*16ba0*/  SHF.L.U64.HI R9, R6, 0x6, R11 ;  /* 0x0000000606097819 */ /* 0x000fe4000001020b */
[----:B------:R-:W-:Y:S02]  /*16bb0*/  IADD3 R22, P0, PT, R4, R20, RZ ;  /* 0x0000001404167210 */ /* 0x000fe40007f1e0ff */
[----:B------:R-:W-:Y:S01]  /*16bc0*/  IADD3.X R21, PT, PT, R9, R19, RZ, P1, !PT ;  /* 0x0000001309157210 */ /* 0x000fe20000ffe4ff */
[----:B--2---:R-:W-:-:S03]  /*16bd0*/  @!P3 IMAD.MOV.U32 R143, RZ, RZ, R141 ;  /* 0x000000ffff8fb224 */ /* 0x004fc600078e008d */
[----:B------:R-:W-:Y:S02]  /*16be0*/  IADD3.X R23, PT, PT, R9, R21, RZ, P0, !PT ;  /* 0x0000001509177210 */ /* 0x000fe400007fe4ff */
        /* <DEDUP_REMOVED lines=57> */
.L_x_2222:
[----:B------:R-:W-:Y:S01]  /*16f80*/  FMNMX3.FTZ R16, R2, R17, R7, !PT ;  /* 0x0000001102107276 */ /* 0x000fe20007810007 */
[----:B------:R-:W1:Y:S01]  /*16f90*/  S2R R4, SR_TID.X ;  /* 0x0000000000047919 */ /* 0x000e620000002100 */
        /* <DEDUP_REMOVED lines=33> */
[----:B-1----:R-:W-:Y:S01]  /*171b0*/  LOP3.LUT R4, R4, 0x4, RZ, 0xc0, !PT ;  /* 0x0000000404047812 */ /* 0x002fe200078ec0ff */
[----:B------:R-:W1:Y:S01]  /*171c0*/  SHFL.BFLY PT, R9, R16, 0x2, 0x1f ;  /* 0x0c401f0010097f89 */ /* 0x000e6200000e0000 */
[----:B------:R-:W-:Y:S02]  /*171d0*/  VIMNMX R61, PT, PT, R61, 0x2, !PT ;  /* 0x000000023d3d7848 */ /* 0x000fe40007fe0100 */
[----:B------:R-:W-:Y:S01]  /*171e0*/  ISETP.NE.AND P2, PT, R4, RZ, PT ;  /* 0x000000ff0400720c */ /* 0x000fe20003f45270 */
        /* <DEDUP_REMOVED lines=16> */
[----:B------:R-:W-:Y:S01]  /*172f0*/  FMUL.FTZ R178, R15, UR10 ;  /* 0x0000000a0fb27c20 */ /* 0x000fe20008410000 */
[----:B------:R-:W-:Y:S01]  /*17300*/  FSEL R4, R57, RZ, P1 ;  /* 0x000000ff39047208 */ /* 0x000fe20000800000 */
[--C-:B------:R-:W-:Y:S01]  /*17310*/  FFMA.FTZ R174, R17, UR10, -R128.reuse ;  /* 0x0000000a11ae7c23 */ /* 0x100fe20008010880 */
[----:B------:R-:W-:Y:S01]  /*17320*/  FSEL R183, R183, RZ, P1 ;  /* 0x000000ffb7b77208 */ /* 0x000fe20000800000 */
[----:B------:R-:W1:Y:S01]  /*17330*/  LDSM.16.MT88.4 R52, [R2+0x4000] ;  /* 0x004000000234783b */ /* 0x000e620000004200 */
[----:B------:R-:W-:Y:S01]  /*17340*/  FFMA.FTZ R136, R7, UR10, -R128 ;  /* 0x0000000a07887c23 */ /* 0x000fe20008010880 */
[----:B------:R-:W-:Y:S01]  /*17350*/  FADD.FTZ R4, R3, -R4 ;  /* 0x8000000403047221 */ /* 0x000fe20000010000 */
[--C-:B------:R-:W-:Y:S01]  /*17360*/  FFMA.FTZ R132, R13, UR10, -R128.reuse ;  /* 0x0000000a0d847c23 */ /* 0x100fe20008010880 */
[--C-:B------:R-:W-:Y:S01]  /*17370*/  FFMA.FTZ R189, R8, UR10, -R183.reuse ;  /* 0x0000000a08bd7c23 */ /* 0x100fe200080108b7 */
[--C-:B------:R-:W-:Y:S01]  /*17380*/  FFMA.FTZ R160, R10, UR10, -R183.reuse ;  /* 0x0000000a0aa07c23 */ /* 0x100fe200080108b7 */
[----:B------:R-:W-:Y:S01]  /*17390*/  FMUL.FTZ R184, R4, UR10 ;  /* 0x0000000a04b87c20 */ /* 0x000fe20008410000 */
[----:B------:R-:W2:Y:S01]  /*173a0*/  LDSM.16.MT88.4 R8, [R122+0x9000] ;  /* 0x009000007a08783b */ /* 0x000ea20000004200 */
[--C-:B---3--:R-:W-:Y:S01]  /*173b0*/  FFMA.FTZ R143, R14, UR10, -R183.reuse ;  /* 0x0000000a0e8f7c23 */ /* 0x108fe200080108b7 */
[--C-:B------:R-:W-:Y:S01]  /*173c0*/  FFMA.FTZ R130, R12, UR10, -R183.reuse ;  /* 0x0000000a0c827c23 */ /* 0x100fe200080108b7 */
[--C-:B------:R-:W-:Y:S01]  /*173d0*/  FFMA.FTZ R3, R5, UR10, -R128.reuse ;  /* 0x0000000a05037c23 */ /* 0x100fe20008010880 */
[----:B------:R-:W3:Y:S01]  /*173e0*/  MUFU.EX2 R178, R178 ;  /* 0x000000b200b27308 */ /* 0x000ee20000000800 */
[----:B------:R-:W4:Y:S01]  /*173f0*/  LDSM.16.MT88.4 R16, [R2] ;  /* 0x000000000210783b */ /* 0x000f220000004200 */
[--C-:B------:R-:W-:Y:S01]  /*17400*/  FFMA.FTZ R121, R64, UR10, -R183.reuse ;  /* 0x0000000a40797c23 */ /* 0x100fe200080108b7 */
[--C-:B------:R-:W-:Y:S01]  /*17410*/  FFMA.FTZ R120, R65, UR10, -R128.reuse ;  /* 0x0000000a41787c23 */ /* 0x100fe20008010880 */
[----:B------:R-:W5:Y:S01]  /*17420*/  MUFU.EX2 R184, R184 ;  /* 0x000000b800b87308 */ /* 0x000f620000000800 */
[----:B------:R-:W4:Y:S01]  /*17430*/  LDSM.16.MT88.4 R32, [R2+0x2000] ;  /* 0x002000000220783b */ /* 0x000f220000004200 */
[--C-:B------:R-:W-:Y:S01]  /*17440*/  FFMA.FTZ R127, R59, UR10, -R128.reuse ;  /* 0x0000000a3b7f7c23 */ /* 0x100fe20008010880 */
[--C-:B------:R-:W-:Y:S01]  /*17450*/  FFMA.FTZ R157, R157, UR10, -R128.reuse ;  /* 0x0000000a9d9d7c23 */ /* 0x100fe20008010880 */
[----:B------:R-:W-:Y:S01]  /*17460*/  MUFU.EX2 R189, R189 ;  /* 0x000000bd00bd7308 */ /* 0x000fe20000000800 */
[----:B------:R-:W-:Y:S01]  /*17470*/  LDSM.16.MT88.4 R64, [R122+0xb400] ;  /* 0x00b400007a40783b */ /* 0x000fe20000004200 */
[--C-:B------:R-:W-:Y:S01]  /*17480*/  FFMA.FTZ R156, R156, UR10, -R183.reuse ;  /* 0x0000000a9c9c7c23 */ /* 0x100fe200080108b7 */
[--C-:B------:R-:W-:Y:S01]  /*17490*/  FFMA.FTZ R159, R158, UR10, -R183.reuse ;  /* 0x0000000a9e9f7c23 */ /* 0x100fe200080108b7 */
[----:B------:R-:W1:Y:S01]  /*174a0*/  MUFU.EX2 R160, R160 ;  /* 0x000000a000a07308 */ /* 0x000e620000000800 */
[--C-:B------:R-:W-:Y:S01]  /*174b0*/  FFMA.FTZ R134, R134, UR10, -R183.reuse ;  /* 0x0000000a86867c23 */ /* 0x100fe200080108b7 */
[-C--:B---3--:R-:W-:Y:S01]  /*174c0*/  FMUL.FTZ R46, R74, R178.reuse ;  /* 0x000000b24a2e7220 */ /* 0x088fe20000410000 */
[-C--:B------:R-:W-:Y:S01]  /*174d0*/  FMUL.FTZ R47, R75, R178.reuse ;  /* 0x000000b24b2f7220 */ /* 0x080fe20000410000 */
[----:B------:R-:W-:Y:S01]  /*174e0*/  MUFU.EX2 R143, R143 ;  /* 0x0000008f008f7308 */ /* 0x000fe20000000800 */
[----:B------:R-:W-:Y:S01]  /*174f0*/  FMUL.FTZ R6, R114, R178 ;  /* 0x000000b272067220 */ /* 0x000fe20000410000 */
[-C--:B-----5:R-:W-:Y:S01]  /*17500*/  FMUL.FTZ R44, R72, R184.reuse ;  /* 0x000000b8482c7220 */ /* 0x0a0fe20000410000 */
[-C--:B------:R-:W-:Y:S01]  /*17510*/  FMUL.FTZ R45, R73, R184.reuse ;  /* 0x000000b8492d7220 */ /* 0x080fe20000410000 */
[----:B------:R-:W3:Y:S01]  /*17520*/  MUFU.EX2 R130, R130 ;  /* 0x0000008200827308 */ /* 0x000ee20000000800 */
[----:B------:R-:W5:Y:S01]  /*17530*/  LDSM.16.MT88.4 R72, [R122+0x9400] ;  /* 0x009400007a48783b */ /* 0x000f620000004200 */
[-C--:B------:R-:W-:Y:S01]  /*17540*/  FMUL.FTZ R4, R112, R184.reuse ;  /* 0x000000b870047220 */ /* 0x080fe20000410000 */
[----:B------:R-:W-:Y:S01]  /*17550*/  FMUL.FTZ R5, R113, R184 ;  /* 0x000000b871057220 */ /* 0x000fe20000410000 */
[----:B------:R-:W-:Y:S01]  /*17560*/  MUFU.EX2 R174, R174 ;  /* 0x000000ae00ae7308 */ /* 0x000fe20000000800 */
[----:B------:R-:W-:Y:S01]  /*17570*/  FMUL.FTZ R7, R115, R178 ;  /* 0x000000b273077220 */ /* 0x000fe20000410000 */
[----:B-1----:R-:W-:Y:S01]  /*17580*/  F2FP.F16.F32.PACK_AB R48, R160, R189 ;  /* 0x000000bda030723e */ /* 0x002fe200000000ff */
[-C--:B------:R-:W-:Y:S01]  /*17590*/  FMUL.FTZ R20, R96, R184.reuse ;  /* 0x000000b860147220 */ /* 0x080fe20000410000 */
[----:B------:R-:W1:Y:S01]  /*175a0*/  MUFU.EX2 R136, R136 ;  /* 0x0000008800887308 */ /* 0x000e620000000800 */
[----:B------:R-:W-:Y:S01]  /*175b0*/  FMUL.FTZ R21, R97, R184 ;  /* 0x000000b861157220 */ /* 0x000fe20000410000 */
[-C--:B------:R-:W-:Y:S01]  /*175c0*/  FMUL.FTZ R22, R98, R178.reuse ;  /* 0x000000b262167220 */ /* 0x080fe20000410000 */
[----:B------:R-:W-:Y:S01]  /*175d0*/  FMUL.FTZ R23, R99, R178 ;  /* 0x000000b263177220 */ /* 0x000fe20000410000 */
[----:B------:R-:W-:Y:S01]  /*175e0*/  MUFU.EX2 R132, R132 ;  /* 0x0000008400847308 */ /* 0x000fe20000000800 */
[-C--:B------:R-:W-:Y:S01]  /*175f0*/  FMUL.FTZ R108, R108, R184.reuse ;  /* 0x000000b86c6c7220 */ /* 0x080fe20000410000 */
[----:B---3--:R-:W-:Y:S01]  /*17600*/  F2FP.F16.F32.PACK_AB R50, R130, R143 ;  /* 0x0000008f8232723e */ /* 0x008fe200000000ff */
[----:B------:R-:W-:Y:S01]  /*17610*/  FMUL.FTZ R109, R109, R184 ;  /* 0x000000b86d6d7220 */ /* 0x000fe20000410000 */
[----:B------:R-:W3:Y:S01]  /*17620*/  MUFU.EX2 R3, R3 ;  /* 0x0000000300037308 */ /* 0x000ee20000000800 */
[-C--:B------:R-:W-:Y:S01]  /*17630*/  FMUL.FTZ R110, R110, R178.reuse ;  /* 0x000000b26e6e7220 */ /* 0x080fe20000410000 */
[----:B------:R-:W-:Y:S01]  /*17640*/  FMUL.FTZ R111, R111, R178 ;  /* 0x000000b26f6f7220 */ /* 0x000fe20000410000 */
[-C--:B------:R-:W-:Y:S01]  /*17650*/  FMUL.FTZ R92, R92, R184.reuse ;  /* 0x000000b85c5c7220 */ /* 0x080fe20000410000 */
[----:B------:R-:W-:Y:S01]  /*17660*/  FMUL.FTZ R93, R93, R184 ;  /* 0x000000b85d5d7220 */ /* 0x000fe20000410000 */
[----:B------:R-:W-:Y:S01]  /*17670*/  FMUL.FTZ R94, R94, R178 ;  /* 0x000000b25e5e7220 */ /* 0x000fe20000410000 */
[----:B-1----:R-:W-:Y:S01]  /*17680*/  F2FP.F16.F32.PACK_AB R49, R136, R174 ;  /* 0x000000ae8831723e */ /* 0x002fe200000000ff */
[----:B------:R-:W-:Y:S01]  /*17690*/  FMUL.FTZ R95, R95, R178 ;  /* 0x000000b25f5f7220 */ /* 0x000fe20000410000 */
[----:B------:R-:W-:Y:S01]  /*176a0*/  MUFU.EX2 R121, R121 ;  /* 0x0000007900797308 */ /* 0x000fe20000000800 */
[-C--:B------:R-:W-:Y:S01]  /*176b0*/  FMUL.FTZ R12, R104, R184.reuse ;  /* 0x000000b8680c7220 */ /* 0x080fe20000410000 */
[----:B------:R-:W-:Y:S01]  /*176c0*/  FMUL.FTZ R13, R105, R184 ;  /* 0x000000b8690d7220 */ /* 0x000fe20000410000 */
[-C--:B------:R-:W-:Y:S01]  /*176d0*/  FMUL.FTZ R14, R106, R178.reuse ;  /* 0x000000b26a0e7220 */ /* 0x080fe20000410000 */
[----:B------:R-:W-:Y:S01]  /*176e0*/  MUFU.EX2 R127, R127 ;  /* 0x0000007f007f7308 */ /* 0x000fe20000000800 */
[----:B------:R-:W-:Y:S01]  /*176f0*/  FMUL.FTZ R15, R107, R178 ;  /* 0x000000b26b0f7220 */ /* 0x000fe20000410000 */
[----:B---3--:R-:W-:Y:S01]  /*17700*/  F2FP.F16.F32.PACK_AB R51, R3, R132 ;  /* 0x000000840333723e */ /* 0x008fe200000000ff */
[-C--:B------:R-:W-:Y:S01]  /*17710*/  FMUL.FTZ R28, R88, R184.reuse ;  /* 0x000000b8581c7220 */ /* 0x080fe20000410000 */
[----:B------:R-:W-:Y:S01]  /*17720*/  MUFU.EX2 R120, R120 ;  /* 0x0000007800787308 */ /* 0x000fe20000000800 */
[----:B------:R-:W-:Y:S01]  /*17730*/  FMUL.FTZ R29, R89, R184 ;  /* 0x000000b8591d7220 */ /* 0x000fe20000410000 */
[-C--:B------:R-:W-:Y:S01]  /*17740*/  FMUL.FTZ R30, R90, R178.reuse ;  /* 0x000000b25a1e7220 */ /* 0x080fe20000410000 */
[----:B------:R-:W-:Y:S01]  /*17750*/  FMUL.FTZ R31, R91, R178 ;  /* 0x000000b25b1f7220 */ /* 0x000fe20000410000 */
[-C--:B------:R-:W-:Y:S01]  /*17760*/  FMUL.FTZ R36, R80, R184.reuse ;  /* 0x000000b850247220 */ /* 0x080fe20000410000 */
[C---:B------:R-:W-:Y:S01]  /*17770*/  HMMA.16816.F32 R44, R48.reuse, R52, R44 ;  /* 0x00000034302c723c */ /* 0x040fe2000000182c */
[--C-:B------:R-:W-:Y:S01]  /*17780*/  FFMA.FTZ R53, R62, UR10, -R183.reuse ;  /* 0x0000000a3e357c23 */ /* 0x100fe200080108b7 */
[--C-:B------:R-:W-:Y:S01]  /*17790*/  FFMA.FTZ R52, R58, UR10, -R183.reuse ;  /* 0x0000000a3a347c23 */ /* 0x100fe200080108b7 */
[--C-:B------:R-:W-:Y:S01]  /*177a0*/  FFMA.FTZ R62, R60, UR10, -R183.reuse ;  /* 0x0000000a3c3e7c23 */ /* 0x100fe200080108b7 */
[--C-:B------:R-:W-:Y:S01]  /*177b0*/  FFMA.FTZ R58, R125, UR10, -R128.reuse ;  /* 0x0000000a7d3a7c23 */ /* 0x100fe20008010880 */
[----:B------:R-:W1:Y:S01]  /*177c0*/  MUFU.EX2 R60, R53 ;  /* 0x00000035003c7308 */ /* 0x000e620000000800 */
[----:B------:R-:W-:Y:S01]  /*177d0*/  FMUL.FTZ R37, R81, R184 ;  /* 0x000000b851257220 */ /* 0x000fe20000410000 */
[-C--:B------:R-:W-:Y:S01]  /*177e0*/  FMUL.FTZ R38, R82, R178.reuse ;  /* 0x000000b252267220 */ /* 0x080fe20000410000 */
[C---:B--2---:R-:W-:Y:S01]  /*177f0*/  HMMA.16816.F32 R4, R48.reuse, R8, R4 ;  /* 0x000000083004723c */ /* 0x044fe20000001804 */
[----:B------:R-:W-:Y:S01]  /*17800*/  MUFU.EX2 R62, R62 ;  /* 0x0000003e003e7308 */ /* 0x000fe20000000800 */
[----:B------:R-:W-:Y:S01]  /*17810*/  FMUL.FTZ R39, R83, R178 ;  /* 0x000000b253277220 */ /* 0x000fe20000410000 */
[-C--:B------:R-:W-:Y:S01]  /*17820*/  FMUL.FTZ R100, R100, R184.reuse ;  /* 0x000000b864647220 */ /* 0x080fe20000410000 */
[----:B------:R-:W-:Y:S01]  /*17830*/  FMUL.FTZ R101, R101, R184 ;  /* 0x000000b865657220 */ /* 0x000fe20000410000 */
[----:B------:R1:W2:Y:S01]  /*17840*/  MUFU.EX2 R59, R52 ;  /* 0x00000034003b7308 */ /* 0x0002a20000000800 */
[-C--:B------:R-:W-:Y:S01]  /*17850*/  FMUL.FTZ R102, R102, R178.reuse ;  /* 0x000000b266667220 */ /* 0x080fe20000410000 */
[----:B------:R-:W-:Y:S01]  /*17860*/  FMUL.FTZ R103, R103, R178 ;  /* 0x000000b267677220 */ /* 0x000fe20000410000 */
[C---:B------:R-:W-:Y:S01]  /*17870*/  HMMA.16816.F32 R20, R48.reuse, R24, R20 ;  /* 0x000000183014723c */ /* 0x040fe20000001814 */
[----:B------:R3:W-:Y:S01]  /*17880*/  MUFU.EX2 R125, R157 ;  /* 0x0000009d007d7308 */ /* 0x0007e20000000800 */
[-C--:B------:R-:W-:Y:S01]  /*17890*/  FMUL.FTZ R84, R84, R184.reuse ;  /* 0x000000b854547220 */ /* 0x080fe20000410000 */
[----:B------:R-:W-:Y:S01]  /*178a0*/  FMUL.FTZ R85, R85, R184 ;  /* 0x000000b855557220 */ /* 0x000fe20000410000 */
[-C--:B------:R-:W-:Y:S01]  /*178b0*/  FMUL.FTZ R86, R86, R178.reuse ;  /* 0x000000b256567220 */ /* 0x080fe20000410000 */
[----:B------:R-:W5:Y:S01]  /*178c0*/  MUFU.EX2 R58, R58 ;  /* 0x0000003a003a7308 */ /* 0x000f620000000800 */
[----:B------:R-:W-:Y:S01]  /*178d0*/  FMUL.FTZ R87, R87, R178 ;  /* 0x000000b257577220 */ /* 0x000fe20000410000 */
[-C--:B------:R-:W-:Y:S01]  /*178e0*/  FMUL.FTZ R76, R76, R184.reuse ;  /* 0x000000b84c4c7220 */ /* 0x080fe20000410000 */
[C---:B------:R-:W-:Y:S01]  /*178f0*/  HMMA.16816.F32 R8, R48.reuse, R10, R108 ;  /* 0x0000000a3008723c */ /* 0x040fe2000000186c */
        /* <DEDUP_REMOVED lines=8> */
[----:B-1----:R-:W-:Y:S01]  /*17980*/  F2FP.F16.F32.PACK_AB R52, R60, R121 ;  /* 0x000000793c34723e */ /* 0x002fe200000000ff */
[--C-:B---3--:R-:W-:Y:S01]  /*17990*/  FFMA.FTZ R157, R138, UR10, -R183.reuse ;  /* 0x0000000a8a9d7c23 */ /* 0x108fe200080108b7 */
[----:B------:R-:W-:Y:S01]  /*179a0*/  F2FP.F16.F32.PACK_AB R53, R120, R127 ;  /* 0x0000007f7835723e */ /* 0x000fe200000000ff */
[----:B------:R1:W-:Y:S01]  /*179b0*/  MUFU.EX2 R138, R156 ;  /* 0x0000009c008a7308 */ /* 0x0003e20000000800 */
[--C-:B------:R-:W-:Y:S01]  /*179c0*/  FFMA.FTZ R158, R165, UR10, -R128.reuse ;  /* 0x0000000aa59e7c23 */ /* 0x100fe20008010880 */
[--C-:B------:R-:W-:Y:S01]  /*179d0*/  FFMA.FTZ R197, R197, UR10, -R128.reuse ;  /* 0x0000000ac5c57c23 */ /* 0x100fe20008010880 */
[--C-:B------:R-:W-:Y:S01]  /*179e0*/  FFMA.FTZ R195, R195, UR10, -R128.reuse ;  /* 0x0000000ac3c37c23 */ /* 0x100fe20008010880 */
[C---:B----4-:R-:W-:Y:S01]  /*179f0*/  HMMA.16816.F32 R12, R48.reuse, R16, R12 ;  /* 0x00000010300c723c */ /* 0x050fe2000000180c */
[----:B------:R-:W3:Y:S01]  /*17a00*/  MUFU.EX2 R159, R159 ;  /* 0x0000009f009f7308 */ /* 0x000ee20000000800 */
[--C-:B------:R-:W-:Y:S01]  /*17a10*/  FFMA.FTZ R198, R198, UR10, -R183.reuse ;  /* 0x0000000ac6c67c23 */ /* 0x100fe200080108b7 */
[--C-:B------:R-:W-:Y:S01]  /*17a20*/  FFMA.FTZ R194, R194, UR10, -R183.reuse ;  /* 0x0000000ac2c27c23 */ /* 0x100fe200080108b7 */
[--C-:B------:R-:W-:Y:S01]  /*17a30*/  FFMA.FTZ R205, R205, UR10, -R128.reuse ;  /* 0x0000000acdcd7c23 */ /* 0x100fe20008010880 */
[----:B------:R-:W-:Y:S01]  /*17a40*/  MUFU.EX2 R157, R157 ;  /* 0x0000009d009d7308 */ /* 0x000fe20000000800 */
[--C-:B------:R-:W-:Y:S01]  /*17a50*/  FFMA.FTZ R203, R203, UR10, -R128.reuse ;  /* 0x0000000acbcb7c23 */ /* 0x100fe20008010880 */
[--C-:B------:R-:W-:Y:S01]  /*17a60*/  FFMA.FTZ R190, R190, UR10, -R183.reuse ;  /* 0x0000000abebe7c23 */ /* 0x100fe200080108b7 */
[C---:B------:R-:W-:Y:S01]  /*17a70*/  HMMA.16816.F32 R28, R48.reuse, R32, R28 ;  /* 0x00000020301c723c */ /* 0x040fe2000000181c */
[----:B------:R-:W-:Y:S01]  /*17a80*/  MUFU.EX2 R134, R134 ;  /* 0x0000008600867308 */ /* 0x000fe20000000800 */
[--C-:B-1----:R-:W-:Y:S01]  /*17a90*/  FFMA.FTZ R156, R163, UR10, -R128.reuse ;  /* 0x0000000aa39c7c23 */ /* 0x102fe20008010880 */
[----:B------:R-:W-:Y:S01]  /*17aa0*/  FFMA.FTZ R186, R186, UR10, -R183 ;  /* 0x0000000ababa7c23 */ /* 0x000fe200080108b7 */
[--C-:B------:R-:W-:Y:S01]  /*17ab0*/  FFMA.FTZ R185, R185, UR10, -R128.reuse ;  /* 0x0000000ab9b97c23 */ /* 0x100fe20008010880 */
[----:B------:R1:W-:Y:S01]  /*17ac0*/  MUFU.EX2 R165, R197 ;  /* 0x000000c500a57308 */ /* 0x0003e20000000800 */
[--C-:B------:R-:W-:Y:S01]  /*17ad0*/  FFMA.FTZ R191, R191, UR10, -R128.reuse ;  /* 0x0000000abfbf7c23 */ /* 0x100fe20008010880 */
[----:B------:R-:W-:Y:S01]  /*17ae0*/  FFMA.FTZ R81, R162, R184, R189 ;  /* 0x000000b8a2517223 */ /* 0x000fe200000100bd */
[C---:B------:R-:W-:Y:S01]  /*17af0*/  HMMA.16816.F32 R36, R48.reuse, R40, R36 ;  /* 0x000000283024723c */ /* 0x040fe20000001824 */
[----:B------:R-:W4:Y:S01]  /*17b00*/  MUFU.EX2 R158, R158 ;  /* 0x0000009e009e7308 */ /* 0x000f220000000800 */
[--C-:B------:R-:W-:Y:S01]  /*17b10*/  FFMA.FTZ R189, R180, UR10, -R183.reuse ;  /* 0x0000000ab4bd7c23 */ /* 0x100fe200080108b7 */
[--C-:B------:R-:W-:Y:S01]  /*17b20*/  FFMA.FTZ R162, R182, UR10, -R183.reuse ;  /* 0x0000000ab6a27c23 */ /* 0x100fe200080108b7 */
[--C-:B------:R-:W-:Y:S01]  /*17b30*/  FFMA.FTZ R172, R172, UR10, -R183.reuse ;  /* 0x0000000aacac7c23 */ /* 0x100fe200080108b7 */
[----:B------:R2:W-:Y:S01]  /*17b40*/  MUFU.EX2 R163, R195 ;  /* 0x000000c300a37308 */ /* 0x0005e20000000800 */
[--C-:B------:R-:W-:Y:S01]  /*17b50*/  FFMA.FTZ R180, R173, UR10, -R128.reuse ;  /* 0x0000000aadb47c23 */ /* 0x100fe20008010880 */
[--C-:B------:R-:W-:Y:S01]  /*17b60*/  FFMA.FTZ R167, R167, UR10, -R128.reuse ;  /* 0x0000000aa7a77c23 */ /* 0x100fe20008010880 */
[C---:B------:R-:W-:Y:S01]  /*17b70*/  HMMA.16816.F32 R16, R48.reuse, R18, R100 ;  /* 0x000000123010723c */ /* 0x040fe20000001864 */
[----:B------:R-:W4:Y:S01]  /*17b80*/  MUFU.EX2 R156, R156 ;  /* 0x0000009c009c7308 */ /* 0x000f220000000800 */
[--C-:B------:R-:W-:Y:S01]  /*17b90*/  FFMA.FTZ R171, R171, UR10, -R128.reuse ;  /* 0x0000000aabab7c23 */ /* 0x100fe20008010880 */
[--C-:B-1----:R-:W-:Y:S01]  /*17ba0*/  FFMA.FTZ R197, R200, UR10, -R183.reuse ;  /* 0x0000000ac8c57c23 */ /* 0x102fe200080108b7 */
[----:B------:R-:W-:Y:S01]  /*17bb0*/  FFMA.FTZ R200, R201, UR10, -R128 ;  /* 0x0000000ac9c87c23 */ /* 0x000fe20008010880 */
[----:B------:R-:W-:Y:S01]  /*17bc0*/  MUFU.EX2 R194, R194 ;  /* 0x000000c200c27308 */ /* 0x000fe20000000800 */
[----:B------:R-:W-:Y:S01]  /*17bd0*/  LDSM.16.MT88.4 R108, [R122+0xa800] ;  /* 0x00a800007a6c783b */ /* 0x000fe20000004200 */
[--C-:B------:R-:W-:Y:S01]  /*17be0*/  FFMA.FTZ R177, R177, UR10, -R183.reuse ;  /* 0x0000000ab1b17c23 */ /* 0x100fe200080108b7 */
[C---:B------:R-:W-:Y:S01]  /*17bf0*/  HMMA.16816.F32 R32, R48.reuse, R34, R84 ;  /* 0x000000223020723c */ /* 0x040fe20000001854 */
[----:B------:R-:W-:Y:S01]  /*17c00*/  MUFU.EX2 R197, R197 ;  /* 0x000000c500c57308 */ /* 0x000fe20000000800 */
[--C-:B------:R-:W-:Y:S01]  /*17c10*/  FFMA.FTZ R170, R170, UR10, -R183.reuse ;  /* 0x0000000aaaaa7c23 */ /* 0x100fe200080108b7 */
[--C-:B--2---:R-:W-:Y:S01]  /*17c20*/  FFMA.FTZ R195, R196, UR10, -R183.reuse ;  /* 0x0000000ac4c37c23 */ /* 0x104fe200080108b7 */
[--C-:B------:R-:W-:Y:S01]  /*17c30*/  FFMA.FTZ R175, R175, UR10, -R183.reuse ;  /* 0x0000000aafaf7c23 */ /* 0x100fe200080108b7 */
[----:B------:R1:W2:Y:S01]  /*17c40*/  MUFU.EX2 R196, R198 ;  /* 0x000000c600c47308 */ /* 0x0002a20000000800 */
[----:B------:R-:W-:Y:S01]  /*17c50*/  FFMA.FTZ R168, R168, UR10, -R183 ;  /* 0x0000000aa8a87c23 */ /* 0x000fe200080108b7 */
[----:B------:R-:W-:Y:S01]  /*17c60*/  LDSM.16.MT88.4 R100, [R2+0x1800] ;  /* 0x001800000264783b */ /* 0x000fe20000004200 */
[C---:B------:R-:W-:Y:S01]  /*17c70*/  HMMA.16816.F32 R40, R48.reuse, R42, R76 ;  /* 0x0000002a3028723c */ /* 0x040fe2000000184c */
[----:B------:R-:W-:Y:S01]  /*17c80*/  MUFU.EX2 R195, R195 ;  /* 0x000000c300c37308 */ /* 0x000fe20000000800 */
[----:B------:R-:W-:Y:S01]  /*17c90*/  FFMA.FTZ R161, R161, R178, R174 ;  /* 0x000000b2a1a17223 */ /* 0x000fe200000100ae */
[----:B------:R-:W-:Y:S01]  /*17ca0*/  LDSM.16.MT88.4 R76, [R2+0x3000] ;  /* 0x00300000024c783b */ /* 0x000fe20000004200 */
[----:B------:R-:W-:Y:S01]  /*17cb0*/  FADD.FTZ R160, R160, R81 ;  /* 0x00000051a0a07221 */ /* 0x000fe20000010000 */
[----:B------:R3:W-:Y:S01]  /*17cc0*/  MUFU.EX2 R201, R205 ;  /* 0x000000cd00c97308 */ /* 0x0007e20000000800 */
[----:B------:R-:W-:Y:S01]  /*17cd0*/  FADD.FTZ R161, R136, R161 ;  /* 0x000000a188a17221 */ /* 0x000fe20000010000 */
[----:B------:R-:W-:Y:S01]  /*17ce0*/  LDSM.16.MT88.4 R92, [R122+0xc800] ;  /* 0x00c800007a5c783b */ /* 0x000fe20000004200 */
[----:B------:R-:W-:Y:S01]  /*17cf0*/  HMMA.16816.F32 R48, R48, R54, R68 ;  /* 0x000000363030723c */ /* 0x000fe20000001844 */
[----:B------:R-:W-:Y:S01]  /*17d00*/  F2FP.F16.F32.PACK_AB R54, R59, R62 ;  /* 0x0000003e3b36723e */ /* 0x000fe200000000ff */
[----:B------:R-:W2:Y:S01]  /*17d10*/  MUFU.EX2 R200, R200 ;  /* 0x000000c800c87308 */ /* 0x000ea20000000800 */
[----:B------:R-:W4:Y:S01]  /*17d20*/  LDSM.16.MT88.4 R68, [R2+0x400] ;  /* 0x000400000244783b */ /* 0x000f220000004200 */
[----:B-----5:R-:W-:Y:S01]  /*17d30*/  F2FP.F16.F32.PACK_AB R55, R58, R125 ;  /* 0x0000007d3a37723e */ /* 0x020fe200000000ff */
[----:B-1----:R-:W-:Y:S01]  /*17d40*/  FFMA.FTZ R198, R199, UR10, -R128 ;  /* 0x0000000ac7c67c23 */ /* 0x002fe20008010880 */
[----:B------:R-:W-:Y:S01]  /*17d50*/  MUFU.EX2 R186, R186 ;  /* 0x000000ba00ba7308 */ /* 0x000fe20000000800 */
[----:B------:R-:W-:Y:S01]  /*17d60*/  FADD.FTZ R143, R143, R160 ;  /* 0x000000a08f8f7221 */ /* 0x000fe20000010000 */
[----:B------:R-:W-:Y:S01]  /*17d70*/  FADD.FTZ R132, R132, R161 ;  /* 0x000000a184847221 */ /* 0x000fe20000010000 */
[----:B------:R-:W-:Y:S01]  /*17d80*/  LDSM.16.MT88.4 R84, [R2+0x3800] ;  /* 0x003800000254783b */ /* 0x000fe20000004200 */
[----:B------:R1:W-:Y:S01]  /*17d90*/  MUFU.EX2 R199, R203 ;  /* 0x000000cb00c77308 */ /* 0x0003e20000000800 */
[C---:B------:R-:W-:Y:S01]  /*17da0*/  HMMA.16816.F32 R4, R52.reuse, R72, R4 ;  /* 0x000000483404723c */ /* 0x040fe20000001804 */
[----:B---3--:R-:W-:Y:S01]  /*17db0*/  FFMA.FTZ R205, R192, UR10, -R183 ;  /* 0x0000000ac0cd7c23 */ /* 0x008fe200080108b7 */
[----:B------:R-:W-:Y:S01]  /*17dc0*/  FFMA.FTZ R192, R193, UR10, -R128 ;  /* 0x0000000ac1c07c23 */ /* 0x000fe20008010880 */
[----:B------:R-:W3:Y:S01]  /*17dd0*/  MUFU.EX2 R198, R198 ;  /* 0x000000c600c67308 */ /* 0x000ee20000000800 */
[----:B------:R-:W-:Y:S01]  /*17de0*/  FADD.FTZ R130, R130, R143 ;  /* 0x0000008f82827221 */ /* 0x000fe20000010000 */
[----:B------:R-:W-:Y:S01]  /*17df0*/  FADD.FTZ R132, R3, R132 ;  /* 0x0000008403847221 */ /* 0x000fe20000010000 */
[--C-:B------:R-:W-:Y:S01]  /*17e00*/  FFMA.FTZ R166, R166, UR10, -R183.reuse ;  /* 0x0000000aa6a67c23 */ /* 0x100fe200080108b7 */
[----:B------:R-:W-:Y:S01]  /*17e10*/  MUFU.EX2 R205, R205 ;  /* 0x000000cd00cd7308 */ /* 0x000fe20000000800 */
[C---:B------:R-:W-:Y:S01]  /*17e20*/  HMMA.16816.F32 R8, R52.reuse, R74, R8 ;  /* 0x0000004a3408723c */ /* 0x040fe20000001808 */
[----:B------:R-:W5:Y:S01]  /*17e30*/  LDSM.16.MT88.4 R72, [R2+0x2400] ;  /* 0x002400000248783b */ /* 0x000f620000004200 */
[----:B------:R-:W-:Y:S01]  /*17e40*/  FADD.FTZ R121, R121, R130 ;  /* 0x0000008279797221 */ /* 0x000fe20000010000 */
[----:B------:R-:W-:Y:S01]  /*17e50*/  MUFU.EX2 R192, R192 ;  /* 0x000000c000c07308 */ /* 0x000fe20000000800 */
[----:B------:R-:W-:Y:S01]  /*17e60*/  FADD.FTZ R127, R127, R132 ;  /* 0x000000847f7f7221 */ /* 0x000fe20000010000 */
[----:B-1----:R-:W-:Y:S01]  /*17e70*/  FFMA.FTZ R203, R188, UR10, -R183 ;  /* 0x0000000abccb7c23 */ /* 0x002fe200080108b7 */
[----:B------:R-:W-:Y:S01]  /*17e80*/  FADD.FTZ R121, R60, R121 ;  /* 0x000000793c797221 */ /* 0x000fe20000010000 */
[----:B------:R1:W3:Y:S01]  /*17e90*/  MUFU.EX2 R188, R190 ;  /* 0x000000be00bc7308 */ /* 0x0002e20000000800 */
[C---:B------:R-:W-:Y:S01]  /*17ea0*/  HMMA.16816.F32 R20, R52.reuse, R64, R20 ;  /* 0x000000403414723c */ /* 0x040fe20000001814 */
[----:B------:R-:W-:Y:S01]  /*17eb0*/  FADD.FTZ R120, R120, R127 ;  /* 0x0000007f78787221 */ /* 0x000fe20000010000 */
[--C-:B------:R-:W-:Y:S01]  /*17ec0*/  FFMA.FTZ R181, R181, UR10, -R183.reuse ;  /* 0x0000000ab5b57c23 */ /* 0x100fe200080108b7 */
[----:B------:R-:W-:Y:S01]  /*17ed0*/  MUFU.EX2 R203, R203 ;  /* 0x000000cb00cb7308 */ /* 0x000fe20000000800 */
[--C-:B------:R-:W-:Y:S01]  /*17ee0*/  FFMA.FTZ R164, R164, UR10, -R183.reuse ;  /* 0x0000000aa4a47c23 */ /* 0x100fe200080108b7 */
[----:B------:R-:W-:Y:S01]  /*17ef0*/  FADD.FTZ R125, R125, R120 ;  /* 0x000000787d7d7221 */ /* 0x000fe20000010000 */
[----:B------:R-:W-:Y:S01]  /*17f00*/  FFMA.FTZ R179, R179, UR10, -R183 ;  /* 0x0000000ab3b37c23 */ /* 0x000fe200080108b7 */
[----:B------:R-:W-:Y:S01]  /*17f10*/  MUFU.EX2 R185, R185 ;  /* 0x000000b900b97308 */ /* 0x000fe20000000800 */
[C---:B------:R-:W-:Y:S01]  /*17f20*/  HMMA.16816.F32 R24, R52.reuse, R66, R24 ;  /* 0x000000423418723c */ /* 0x040fe20000001818 */
[----:B------:R-:W2:Y:S01]  /*17f30*/  LDSM.16.MT88.4 R64, [R2+0x4400] ;  /* 0x004400000240783b */ /* 0x000ea20000004200 */
[----:B------:R-:W-:Y:S01]  /*17f40*/  FADD.FTZ R58, R58, R125 ;  /* 0x0000007d3a3a7221 */ /* 0x000fe20000010000 */
[----:B------:R-:W-:Y:S01]  /*17f50*/  MUFU.EX2 R162, R162 ;  /* 0x000000a200a27308 */ /* 0x000fe20000000800 */
[--C-:B------:R-:W-:Y:S01]  /*17f60*/  FFMA.FTZ R124, R124, UR10, -R128.reuse ;  /* 0x0000000a7c7c7c23 */ /* 0x100fe20008010880 */
[--C-:B-1----:R-:W-:Y:S01]  /*17f70*/  FFMA.FTZ R190, R187, UR10, -R128.reuse ;  /* 0x0000000abbbe7c23 */ /* 0x102fe20008010880 */
[--C-:B------:R-:W-:Y:S01]  /*17f80*/  FFMA.FTZ R126, R126, UR10, -R128.reuse ;  /* 0x0000000a7e7e7c23 */ /* 0x100fe20008010880 */
[----:B------:R1:W3:Y:S01]  /*17f90*/  MUFU.EX2 R187, R191 ;  /* 0x000000bf00bb7308 */ /* 0x0002e20000000800 */
[C---:B----4-:R-:W-:Y:S01]  /*17fa0*/  HMMA.16816.F32 R12, R52.reuse, R68, R12 ;  /* 0x00000044340c723c */ /* 0x050fe2000000180c */
[--C-:B------:R-:W-:Y:S01]  /*17fb0*/  FFMA.FTZ R131, R131, UR10, -R128.reuse ;  /* 0x0000000a83837c23 */ /* 0x100fe20008010880 */
[----:B------:R-:W-:Y:S01]  /*17fc0*/  MOV R3, R57 ;  /* 0x0000003900037202 */ /* 0x000fe20000000f00 */
[----:B------:R-:W4:Y:S04]  /*17fd0*/  MUFU.EX2 R190, R190 ;  /* 0x000000be00be7308 */ /* 0x000f280000000800 */
[----:B------:R-:W4:Y:S01]  /*17fe0*/  MUFU.EX2 R189, R189 ;  /* 0x000000bd00bd7308 */ /* 0x000f220000000800 */
[----:B------:R-:W-:Y:S01]  /*17ff0*/  HMMA.16816.F32 R16, R52, R70, R16 ;  /* 0x000000463410723c */ /* 0x000fe20000001810 */
[----:B------:R-:W3:Y:S02]  /*18000*/  LDSM.16.MT88.4 R68, [R122+0xd400] ;  /* 0x00d400007a44783b */ /* 0x000ee40000004200 */
[----:B------:R-:W-:Y:S01]  /*18010*/  MUFU.EX2 R172, R172 ;  /* 0x000000ac00ac7308 */ /* 0x000fe20000000800 */
[----:B-1----:R-:W-:Y:S01]  /*18020*/  FFMA.FTZ R191, R176, UR10, -R183 ;  /* 0x0000000ab0bf7c23 */ /* 0x002fe200080108b7 */
[----:B------:R-:W-:-:S02]  /*18030*/  FFMA.FTZ R176, R169, UR10, -R128 ;  /* 0x0000000aa9b07c23 */ /* 0x000fc40008010880 */
[----:B------:R-:W-:Y:S01]  /*18040*/  MUFU.EX2 R180, R180 ;  /* 0x000000b400b47308 */ /* 0x000fe20000000800 */
[C---:B-----5:R-:W-:Y:S03]  /*18050*/  HMMA.16816.F32 R28, R52.reuse, R72, R28 ;  /* 0x00000048341c723c */ /* 0x060fe6000000181c */
[----:B------:R-:W-:Y:S04]  /*18060*/  MUFU.EX2 R191, R191 ;  /* 0x000000bf00bf7308 */ /* 0x000fe80000000800 */
[----:B------:R-:W1:Y:S01]  /*18070*/  MUFU.EX2 R169, R171 ;  /* 0x000000ab00a97308 */ /* 0x000e620000000800 */
[C---:B------:R-:W-:Y:S01]  /*18080*/  HMMA.16816.F32 R32, R52.reuse, R74, R32 ;  /* 0x0000004a3420723c */ /* 0x040fe20000001820 */
[----:B------:R-:W5:Y:S02]  /*18090*/  LDSM.16.MT88.4 R72, [R122+0x9800] ;  /* 0x009800007a48783b */ /* 0x000f640000004200 */
[----:B------:R-:W-:Y:S04]  /*180a0*/  MUFU.EX2 R176, R176 ;  /* 0x000000b000b07308 */ /* 0x000fe80000000800 */
[----:B------:R-:W1:Y:S01]  /*180b0*/  MUFU.EX2 R167, R167 ;  /* 0x000000a700a77308 */ /* 0x000e620000000800 */
[C---:B--2---:R-:W-:Y:S03]  /*180c0*/  HMMA.16816.F32 R44, R52.reuse, R64, R44 ;  /* 0x00000040342c723c */ /* 0x044fe6000000182c */
[----:B------:R-:W-:Y:S04]  /*180d0*/  MUFU.EX2 R166, R166 ;  /* 0x000000a600a67308 */ /* 0x000fe80000000800 */
[----:B------:R-:W-:Y:S01]  /*180e0*/  MUFU.EX2 R181, R181 ;  /* 0x000000b500b57308 */ /* 0x000fe20000000800 */
[C---:B------:R-:W-:Y:S01]  /*180f0*/  HMMA.16816.F32 R48, R52.reuse, R66, R48 ;  /* 0x000000423430723c */ /* 0x040fe20000001830 */
[----:B------:R-:W2:Y:S02]  /*18100*/  LDSM.16.MT88.4 R64, [R122+0xb800] ;  /* 0x00b800007a40783b */ /* 0x000ea40000004200 */
[----:B------:R-:W-:Y:S04]  /*18110*/  MUFU.EX2 R164, R164 ;  /* 0x000000a400a47308 */ /* 0x000fe80000000800 */
[----:B------:R-:W-:Y:S01]  /*18120*/  MUFU.EX2 R179, R179 ;  /* 0x000000b300b37308 */ /* 0x000fe20000000800 */
[C---:B---3--:R-:W-:Y:S03]  /*18130*/  HMMA.16816.F32 R36, R52.reuse, R68, R36 ;  /* 0x000000443424723c */ /* 0x048fe60000001824 */
[----:B------:R-:W-:Y:S05]  /*18140*/  MUFU.EX2 R124, R124 ;  /* 0x0000007c007c7308 */ /* 0x000fea0000000800 */
        /* <DEDUP_REMOVED lines=12> */
[----:B------:R-:W5:Y:S07]  /*18210*/  LDSM.16.MT88.4 R72, [R2+0x2800] ;  /* 0x002800000248783b */ /* 0x000f6e0000004200 */
[C---:B--2---:R-:W-:Y:S08]  /*18220*/  HMMA.16816.F32 R20, R52.reuse, R64, R20 ;  /* 0x000000403414723c */ /* 0x044ff00000001814 */
[C---:B------:R-:W-:Y:S01]  /*18230*/  HMMA.16816.F32 R24, R52.reuse, R66, R24 ;  /* 0x000000423418723c */ /* 0x040fe20000001818 */
[----:B------:R-:W2:Y:S07]  /*18240*/  LDSM.16.MT88.4 R64, [R2+0x4800] ;  /* 0x004800000240783b */ /* 0x000eae0000004200 */
        /* <DEDUP_REMOVED lines=37> */
[----:B------:R-:W-:Y:S01]  /*184a0*/  F2FP.F16.F32.PACK_AB R52, R188, R205 ;  /* 0x000000cdbc34723e */ /* 0x000fe200000000ff */
[----:B------:R-:W3:Y:S01]  /*184b0*/  LDSM.16.MT88.4 R68, [R122+0xc000] ;  /* 0x00c000007a44783b */ /* 0x000ee20000004200 */
[----:B------:R-:W-:Y:S01]  /*184c0*/  F2FP.F16.F32.PACK_AB R53, R187, R192 ;  /* 0x000000c0bb35723e */ /* 0x000fe200000000ff */
[----:B------:R-:W-:Y:S01]  /*184d0*/  FADD.FTZ R192, R192, R199 ;  /* 0x000000c7c0c07221 */ /* 0x000fe20000010000 */
[----:B------:R-:W-:-:S02]  /*184e0*/  F2FP.F16.F32.PACK_AB R54, R186, R203 ;  /* 0x000000cbba36723e */ /* 0x000fc400000000ff */
[----:B----4-:R-:W-:Y:S01]  /*184f0*/  F2FP.F16.F32.PACK_AB R55, R185, R190 ;  /* 0x000000beb937723e */ /* 0x010fe200000000ff */
[----:B------:R-:W-:-:S04]  /*18500*/  FADD.FTZ R187, R187, R192 ;  /* 0x000000c0bbbb7221 */ /* 0x000fc80000010000 */
[----:B------:R-:W-:Y:S02]  /*18510*/  FADD.FTZ R190, R190, R187 ;  /* 0x000000bbbebe7221 */ /* 0x000fe40000010000 */
[----:B-----5:R-:W-:Y:S02]  /*18520*/  HMMA.16816.F32 R4, R52, R72, R4 ;  /* 0x000000483404723c */ /* 0x020fe40000001804 */
[----:B------:R-:W-:-:S06]  /*18530*/  FADD.FTZ R185, R185, R190 ;  /* 0x000000beb9b97221 */ /* 0x000fcc0000010000 */
[C---:B------:R-:W-:Y:S01]  /*18540*/  HMMA.16816.F32 R8, R52.reuse, R74, R8 ;  /* 0x0000004a3408723c */ /* 0x040fe20000001808 */
[----:B------:R-:W4:Y:S07]  /*18550*/  LDSM.16.MT88.4 R72, [R122+0xe000] ;  /* 0x00e000007a48783b */ /* 0x000f2e0000004200 */
[C---:B--2---:R-:W-:Y:S08]  /*18560*/  HMMA.16816.F32 R12, R52.reuse, R64, R12 ;  /* 0x00000040340c723c */ /* 0x044ff0000000180c */
[C---:B------:R-:W-:Y:S01]  /*18570*/  HMMA.16816.F32 R16, R52.reuse, R66, R16 ;  /* 0x000000423410723c */ /* 0x040fe20000001810 */
[----:B------:R-:W2:Y:S07]  /*18580*/  LDSM.16.MT88.4 R64, [R2+0x5000] ;  /* 0x005000000240783b */ /* 0x000eae0000004200 */
[----:B---3--:R-:W-:Y:S01]  /*18590*/  HMMA.16816.F32 R20, R52, R68, R20 ;  /* 0x000000443414723c */ /* 0x008fe20000001814 */
[----:B------:R-:W-:-:S02]  /*185a0*/  F2FP.F16.F32.PACK_AB R68, R189, R162 ;  /* 0x000000a2bd44723e */ /* 0x000fc400000000ff */
[----:B-1----:R-:W-:Y:S01]  /*185b0*/  F2FP.F16.F32.PACK_AB R69, R169, R180 ;  /* 0x000000b4a945723e */ /* 0x002fe200000000ff */
[----:B------:R-:W-:-:S04]  /*185c0*/  FADD.FTZ R180, R180, R185 ;  /* 0x000000b9b4b47221 */ /* 0x000fc80000010000 */
[----:B------:R-:W-:Y:S01]  /*185d0*/  HMMA.16816.F32 R24, R52, R70, R24 ;  /* 0x000000463418723c */ /* 0x000fe20000001818 */
[----:B------:R-:W-:Y:S01]  /*185e0*/  F2FP.F16.F32.PACK_AB R70, R172, R191 ;  /* 0x000000bfac46723e */ /* 0x000fe200000000ff */
[----:B------:R-:W-:Y:S01]  /*185f0*/  FADD.FTZ R169, R169, R180 ;  /* 0x000000b4a9a97221 */ /* 0x000fe20000010000 */
[----:B------:R-:W-:-:S03]  /*18600*/  F2FP.F16.F32.PACK_AB R71, R167, R176 ;  /* 0x000000b0a747723e */ /* 0x000fc600000000ff */
[----:B------:R-:W-:Y:S02]  /*18610*/  FADD.FTZ R176, R176, R169 ;  /* 0x000000a9b0b07221 */ /* 0x000fe40000010000 */
[----:B------:R-:W-:Y:S02]  /*18620*/  HMMA.16816.F32 R28, R52, R76, R28 ;  /* 0x0000004c341c723c */ /* 0x000fe4000000181c */
[----:B------:R-:W-:-:S06]  /*18630*/  FADD.FTZ R176, R167, R176 ;  /* 0x000000b0a7b07221 */ /* 0x000fcc0000010000 */
[C---:B------:R-:W-:Y:S01]  /*18640*/  HMMA.16816.F32 R32, R52.reuse, R78, R32 ;  /* 0x0000004e3420723c */ /* 0x040fe20000001820 */
[----:B------:R-:W1:Y:S07]  /*18650*/  LDSM.16.MT88.4 R76, [R2+0x1400] ;  /* 0x00140000024c783b */ /* 0x000e6e0000004200 */
[C---:B----4-:R-:W-:Y:S08]  /*18660*/  HMMA.16816.F32 R36, R52.reuse, R72, R36 ;  /* 0x000000483424723c */ /* 0x050ff00000001824 */
[C---:B------:R-:W-:Y:S01]  /*18670*/  HMMA.16816.F32 R40, R52.reuse, R74, R40 ;  /* 0x0000004a3428723c */ /* 0x040fe20000001828 */
[----:B------:R-:W3:Y:S07]  /*18680*/  LDSM.16.MT88.4 R72, [R122+0xc400] ;  /* 0x00c400007a48783b */ /* 0x000eee0000004200 */
[C---:B--2---:R-:W-:Y:S08]  /*18690*/  HMMA.16816.F32 R44, R52.reuse, R64, R44 ;  /* 0x00000040342c723c */ /* 0x044ff0000000182c */
[----:B------:R-:W-:Y:S01]  /*186a0*/  HMMA.16816.F32 R48, R52, R66, R48 ;  /* 0x000000423430723c */ /* 0x000fe20000001830 */
[----:B------:R-:W2:Y:S04]  /*186b0*/  LDSM.16.MT88.4 R52, [R122+0xa400] ;  /* 0x00a400007a34783b */ /* 0x000ea80000004200 */
[----:B------:R-:W4:Y:S03]  /*186c0*/  LDSM.16.MT88.4 R64, [R2+0x3400] ;  /* 0x003400000240783b */ /* 0x000f260000004200 */
[C---:B-1----:R-:W-:Y:S08]  /*186d0*/  HMMA.16816.F32 R12, R68.reuse, R76, R12 ;  /* 0x0000004c440c723c */ /* 0x042ff0000000180c */
[C---:B------:R-:W-:Y:S01]  /*186e0*/  HMMA.16816.F32 R16, R68.reuse, R78, R16 ;  /* 0x0000004e4410723c */ /* 0x040fe20000001810 */
[----:B------:R-:W-:Y:S07]  /*186f0*/  LDSM.16.MT88.4 R76, [R122+0xe800] ;  /* 0x00e800007a4c783b */ /* 0x000fee0000004200 */
[C---:B---3--:R-:W-:Y:S08]  /*18700*/  HMMA.16816.F32 R20, R68.reuse, R72, R20 ;  /* 0x000000484414723c */ /* 0x048ff00000001814 */
[C---:B------:R-:W-:Y:S08]  /*18710*/  HMMA.16816.F32 R24, R68.reuse, R74, R24 ;  /* 0x0000004a4418723c */ /* 0x040ff00000001818 */
        /* <DEDUP_REMOVED lines=14> */
[----:B---3--:R-:W-:Y:S01]  /*18800*/  F2FP.F16.F32.PACK_AB R5, R64, R67 ;  /* 0x000000434005723e */ /* 0x008fe200000000ff */
[----:B------:R-:W-:-:S06]  /*18810*/  FADD.FTZ R67, R67, R176 ;  /* 0x000000b043437221 */ /* 0x000fcc0000010000 */
[----:B--2---:R-:W-:Y:S01]  /*18820*/  HMMA.16816.F32 R40, R68, R54, R40 ;  /* 0x000000364428723c */ /* 0x004fe20000001828 */
[--C-:B------:R-:W-:Y:S01]  /*18830*/  FFMA.FTZ R55, R133, UR10, -R128.reuse ;  /* 0x0000000a85377c23 */ /* 0x100fe20008010880 */
[----:B------:R-:W1:Y:S01]  /*18840*/  MUFU.EX2 R54, R170 ;  /* 0x000000aa00367308 */ /* 0x000e620000000800 */
[----:B------:R-:W-:Y:S01]  /*18850*/  FFMA.FTZ R128, R129, UR10, -R128 ;  /* 0x0000000a81807c23 */ /* 0x000fe20008010880 */
[----:B------:R-:W-:-:S03]  /*18860*/  FADD.FTZ R67, R64, R67 ;  /* 0x0000004340437221 */ /* 0x000fc60000010000 */
[----:B------:R-:W2:Y:S01]  /*18870*/  MUFU.EX2 R55, R55 ;  /* 0x0000003700377308 */ /* 0x000ea20000000800 */
[C---:B------:R-:W-:Y:S03]  /*18880*/  HMMA.16816.F32 R36, R68.reuse, R52, R36 ;  /* 0x000000344424723c */ /* 0x040fe60000001824 */
[----:B------:R-:W-:Y:S04]  /*18890*/  MUFU.EX2 R53, R175 ;  /* 0x000000af00357308 */ /* 0x000fe80000000800 */
[----:B------:R-:W3:Y:S01]  /*188a0*/  MUFU.EX2 R52, R168 ;  /* 0x000000a800347308 */ /* 0x000ee20000000800 */
[----:B------:R-:W-:Y:S01]  /*188b0*/  HMMA.16816.F32 R68, R68, R6, R48 ;  /* 0x000000064444723c */ /* 0x000fe20000001830 */
[----:B-1----:R-:W-:-:S02]  /*188c0*/  F2FP.F16.F32.PACK_AB R4, R54, R65 ;  /* 0x000000413604723e */ /* 0x002fc400000000ff */
[----:B------:R-:W-:Y:S01]  /*188d0*/  MUFU.EX2 R161, R128 ;  /* 0x0000008000a17308 */ /* 0x000fe20000000800 */
[----:B--2---:R-:W-:Y:S01]  /*188e0*/  F2FP.F16.F32.PACK_AB R7, R55, R66 ;  /* 0x000000423707723e */ /* 0x004fe200000000ff */
[----:B------:R-:W-:-:S04]  /*188f0*/  FADD.FTZ R66, R66, R67 ;  /* 0x0000004342427221 */ /* 0x000fc80000010000 */
[----:B------:R-:W-:Y:S01]  /*18900*/  FADD.FTZ R55, R55, R66 ;  /* 0x0000004237377221 */ /* 0x000fe20000010000 */
[----:B---3--:R-:W-:-:S07]  /*18910*/  F2FP.F16.F32.PACK_AB R6, R52, R53 ;  /* 0x000000353406723e */ /* 0x008fce00000000ff */
[C---:B------:R-:W-:Y:S08]  /*18920*/  HMMA.16816.F32 R112, R4.reuse, R108, R112 ;  /* 0x0000006c0470723c */ /* 0x040ff00000001870 */
[C---:B------:R-:W-:Y:S01]  /*18930*/  HMMA.16816.F32 R108, R4.reuse, R110, R8 ;  /* 0x0000006e046c723c */ /* 0x040fe20000001808 */
[----:B------:R-:W1:Y:S07]  /*18940*/  LDSM.16.MT88.4 R8, [R2+0x5800] ;  /* 0x005800000208783b */ /* 0x000e6e0000004200 */
[C---:B------:R-:W-:Y:S01]  /*18950*/  HMMA.16816.F32 R104, R4.reuse, R100, R12 ;  /* 0x000000640468723c */ /* 0x040fe2000000180c */
[----:B------:R-:W2:Y:S07]  /*18960*/  LDSM.16.MT88.4 R12, [R122+0xac00] ;  /* 0x00ac00007a0c783b */ /* 0x000eae0000004200 */
[C---:B------:R-:W-:Y:S01]  /*18970*/  HMMA.16816.F32 R96, R4.reuse, R92, R20 ;  /* 0x0000005c0460723c */ /* 0x040fe20000001814 */
[----:B------:R-:W-:Y:S01]  /*18980*/  FADD.FTZ R22, R62, R121 ;  /* 0x000000793e167221 */ /* 0x000fe20000010000 */
[----:B------:R-:W-:Y:S03]  /*18990*/  MUFU.EX2 R20, R126 ;  /* 0x0000007e00147308 */ /* 0x000fe60000000800 */
[----:B------:R-:W-:Y:S01]  /*189a0*/  FADD.FTZ R22, R59, R22 ;  /* 0x000000163b167221 */ /* 0x000fe20000010000 */
[----:B------:R-:W3:Y:S02]  /*189b0*/  MUFU.EX2 R21, R131 ;  /* 0x0000008300157308 */ /* 0x000ee40000000800 */
[----:B------:R-:W-:Y:S01]  /*189c0*/  HMMA.16816.F32 R100, R4, R102, R16 ;  /* 0x000000660464723c */ /* 0x000fe20000001810 */
[----:B------:R-:W4:Y:S01]  /*189d0*/  LDSM.16.MT88.4 R16, [R2+0x1c00] ;  /* 0x001c00000210783b */ /* 0x000f220000004200 */
[----:B------:R-:W-:-:S04]  /*189e0*/  FADD.FTZ R159, R159, R22 ;  /* 0x000000169f9f7221 */ /* 0x000fc80000010000 */
[----:B------:R-:W-:Y:S01]  /*189f0*/  FADD.FTZ R138, R138, R159 ;  /* 0x0000009f8a8a7221 */ /* 0x000fe20000010000 */
[----:B------:R-:W-:Y:S01]  /*18a00*/  IADD3 R159, PT, PT, R61, -0x3, RZ ;  /* 0xfffffffd3d9f7810 */ /* 0x000fe20007ffe0ff */
        /* <DEDUP_REMOVED lines=55> */
.L_x_2219:
        /* <DEDUP_REMOVED lines=15> */
[----:B------:R-:W3:Y:S01]  /*18e70*/  LDCU UR4, c[0x0][0x45c] ;  /* 0x00008b80ff0477ac */ /* 0x000ee20008000800 */
[----:B------:R-:W4:Y:S01]  /*18e80*/  LDCU.64 UR8, c[0x0][0x3a0] ;  /* 0x00007400ff0877ac */ /* 0x000f220008000a00 */
[----:B------:R-:W1:Y:S09]  /*18e90*/  LDCU.64 UR10, c[0x0][0x3a8] ;  /* 0x00007500ff0a77ac */ /* 0x000e720008000a00 */
.L_x_2229:
        /* <DEDUP_REMOVED lines=17> */
[----:B------:R-:W5:Y:S04]  /*18fb0*/  LDC R7, c[0x0][0x4f0] ;  /* 0x00013c00ff077b82 */ /* 0x000f680000000800 */
        /* <DEDUP_REMOVED lines=10> */
[----:B------:R-:W-:Y:S01]  /*19060*/  IMAD.HI.U32 R4, R11, R4, R10 ;  /* 0x000000040b047227 */ /* 0x000fe200078e000a */
[----:B------:R-:W-:Y:S05]  /*19070*/  IABS R11, R160 ;  /* 0x000000a0000b7213 */ /* 0x000fea0000000000 */
        /* <DEDUP_REMOVED lines=47> */
.L_x_2226:
[----:B------:R-:W-:Y:S01]  /*19370*/  @!PT LDS RZ, [RZ] ;  /* 0x00000000fffff984 */ /* 0x000fe20000000800 */
[----:B------:R-:W-:Y:S01]  /*19380*/  @!PT LDS RZ, [RZ] ;  /* 0x00000000fffff984 */ /* 0x000fe20000000800 */
[----:B------:R-:W-:Y:S01]  /*19390*/  @!PT LDS RZ, [RZ] ;  /* 0x00000000fffff984 */ /* 0x000fe20000000800 */
[----:B------:R-:W-:Y:S01]  /*193a0*/  @!P3 LDGSTS.E.BYPASS.LTC128B.128 [R155+0x9000], desc[UR6][R144.64] ;  /* 0x09000000909bbfae */ /* 0x000fe2000b981a06 */
[C---:B------:R-:W-:Y:S02]  /*193b0*/  SHF.L.U32 R5, R4.reuse, 0x6, RZ ;  /* 0x0000000604057819 */ /* 0x040fe400000006ff */
[----:B-1----:R-:W-:Y:S03]  /*193c0*/  SHF.L.U64.HI R4, R4, 0x6, R3 ;  /* 0x0000000604047819 */ /* 0x002fe60000010203 */
[----:B------:R-:W-:Y:S01]  /*193d0*/  @P3 STS.128 [R155+0x9000], RZ ;  /* 0x009000ff9b003388 */ /* 0x000fe20000000c00 */
[C---:B------:R-:W-:Y:S05]  /*193e0*/  IADD3 R8, P0, PT, R5.reuse, R144, RZ ;  /* 0x0000009005087210 */ /* 0x040fea0007f1e0ff */
[----:B------:R-:W-:Y:S01]  /*193f0*/  @!PT LDS RZ, [RZ] ;  /* 0x00000000fffff984 */ /* 0x000fe20000000800 */
[----:B------:R-:W-:Y:S01]  /*19400*/  @!PT LDS RZ, [RZ] ;  /* 0x00000000fffff984 */ /* 0x000fe20000000800 */
[----:B------:R-:W-:Y:S01]  /*19410*/  @!PT LDS RZ, [RZ] ;  /* 0x00000000fffff984 */ /* 0x000fe20000000800 */
[----:B------:R-:W-:Y:S01]  /*19420*/  @!P2 LDGSTS.E.BYPASS.LTC128B.128 [R155+0xb000], desc[UR6][R144.64+0x40] ;  /* 0x0b000040909bafae */ /* 0x000fe2000b981a06 */
[C---:B------:R-:W-:Y:S02]  /*19430*/  IADD3.X R9, PT, PT, R4.reuse, R145, RZ, P0, !PT ;  /* 0x0000009104097210 */ /* 0x040fe400007fe4ff */
[C---:B------:R-:W-:Y:S03]  /*19440*/  IADD3 R6, P5, PT, R5.reuse, R8, RZ ;  /* 0x0000000805067210 */ /* 0x040fe60007fbe0ff */
[----:B------:R-:W-:Y:S01]  /*19450*/  @P2 STS.128 [R155+0xb000], RZ ;  /* 0x00b000ff9b002388 */ /* 0x000fe20000000c00 */
[C---:B------:R-:W-:Y:S05]  /*19460*/  IADD3.X R7, PT, PT, R4.reuse, R9, RZ, P5, !PT ;  /* 0x0000000904077210 */ /* 0x040fea0002ffe4ff */
[----:B------:R-:W-:Y:S01]  /*19470*/  @!PT LDS RZ, [RZ] ;  /* 0x00000000fffff984 */ /* 0x000fe20000000800 */
[----:B------:R-:W-:Y:S01]  /*19480*/  @!PT LDS RZ, [RZ] ;  /* 0x00000000fffff984 */ /* 0x000fe20000000800 */
[----:B------:R-:W-:Y:S01]  /*19490*/  @!PT LDS RZ, [RZ] ;  /* 0x00000000fffff984 */ /* 0x000fe20000000800 */
[----:B------:R-:W-:Y:S01]  /*194a0*/  @!P1 LDGSTS.E.BYPASS.LTC128B.128 [R155+0xd000], desc[UR6][R144.64+0x80] ;  /* 0x0d000080909b9fae */ /* 0x000fe2000b981a06 */
[----:B------:R-:W-:Y:S05]  /*194b0*/  IADD3 R12, P0, PT, R5, R6, RZ ;  /* 0x00000006050c7210 */ /* 0x000fea0007f1e0ff */
[----:B------:R-:W-:Y:S01]  /*194c0*/  @P1 STS.128 [R155+0xd000], RZ ;  /* 0x00d000ff9b001388 */ /* 0x000fe20000000c00 */
[----:B------:R-:W-:Y:S02]  /*194d0*/  IADD3.X R13, PT, PT, R4, R7, RZ, P0, !PT ;  /* 0x00000007040d7210 */ /* 0x000fe400007fe4ff */
[----:B------:R-:W-:Y:S03]  /*194e0*/  MOV R4, 0x20 ;  /* 0x0000002000047802 */ /* 0x000fe60000000f00 */
        /* <DEDUP_REMOVED lines=44> */
[----:B------:R-:W-:Y:S01]  /*197b0*/  @P1 STS.128 [R155+0xe800], RZ ;  /* 0x00e800ff9b001388 */ /* 0x000fe20000000c00 */
[----:B------:R-:W3:Y:S05]  /*197c0*/  S2R R2, SR_TID.X ;  /* 0x0000000000027919 */ /* 0x000eea0000002100 */
[----:B------:R-:W-:Y:S06]  /*197d0*/  LDSM.16.M88.4 R124, [R140] ;  /* 0x000000008c7c783b */ /* 0x000fec0000000200 */
[----:B-1----:R-:W5:Y:S06]  /*197e0*/  LDSM.16.M88.4 R8, [R123+0x3000] ;  /* 0x003000007b08783b */ /* 0x002f6c0000000200 */
[----:B------:R-:W2:Y:S06]  /*197f0*/  LDSM.16.M88.4 R16, [R123+0x3400] ;  /* 0x003400007b10783b */ /* 0x000eac0000000200 */
[----:B------:R-:W1:Y:S06]  /*19800*/  LDSM.16.M88.4 R24, [R123+0x3800] ;  /* 0x003800007b18783b */ /* 0x000e6c0000000200 */
[----:B------:R-:W4:Y:S06]  /*19810*/  LDSM.16.M88.4 R32, [R123+0x3c00] ;  /* 0x003c00007b20783b */ /* 0x000f2c0000000200 */
[----:B------:R-:W4:Y:S06]  /*19820*/  LDSM.16.M88.4 R40, [R123+0x4000] ;  /* 0x004000007b28783b */ /* 0x000f2c0000000200 */
[----:B------:R-:W4:Y:S06]  /*19830*/  LDSM.16.M88.4 R48, [R123+0x4400] ;  /* 0x004400007b30783b */ /* 0x000f2c0000000200 */
[----:B------:R-:W4:Y:S06]  /*19840*/  LDSM.16.M88.4 R56, [R123+0x4800] ;  /* 0x004800007b38783b */ /* 0x000f2c0000000200 */
[----:B------:R-:W4:Y:S06]  /*19850*/  LDSM.16.M88.4 R64, [R123+0x4c00] ;  /* 0x004c00007b40783b */ /* 0x000f2c0000000200 */
[----:B------:R-:W0:Y:S01]  /*19860*/  LDGDEPBAR ;  /* 0x00000000000079af */ /* 0x000e220000000000 */
[----:B---3--:R-:W-:Y:S04]  /*19870*/  LOP3.LUT P0, R163, R2, 0x4, RZ, 0xc0, !PT ;  /* 0x0000000402a37812 */ /* 0x008fe8000780c0ff */
[----:B------:R-:W-:Y:S02]  /*19880*/  SEL R4, R4, 0xffffffe0, !P0 ;  /* 0xffffffe004047807 */ /* 0x000fe40004000000 */
[----:B------:R-:W-:Y:S02]  /*19890*/  ISETP.NE.AND P0, PT, R159, 0x1, PT ;  /* 0x000000019f00780c */ /* 0x000fe40003f05270 */
[-C--:B------:R-:W-:Y:S02]  /*198a0*/  IADD3 R3, PT, PT, R140, R4.reuse, RZ ;  /* 0x000000048c037210 */ /* 0x080fe40007ffe0ff */
[----:B------:R-:W-:Y:S02]  /*198b0*/  IADD3 R2, PT, PT, R123, R4, RZ ;  /* 0x000000047b027210 */ /* 0x000fe40007ffe0ff */
[C---:B-----5:R-:W-:Y:S01]  /*198c0*/  HMMA.16816.F32 R4, R124.reuse, R8, RZ ;  /* 0x000000087c04723c */ /* 0x060fe200000018ff */
[----:B------:R-:W-:Y:S06]  /*198d0*/  LDSM.16.M88.4 R128, [R3] ;  /* 0x000000000380783b */ /* 0x000fec0000000200 */
[----:B------:R-:W3:Y:S01]  /*198e0*/  LDSM.16.M88.4 R132, [R2+0x3000] ;  /* 0x003000000284783b */ /* 0x000ee20000000200 */
[C---:B------:R-:W-:Y:S05]  /*198f0*/  HMMA.16816.F32 R8, R124.reuse, R10, RZ ;  /* 0x0000000a7c08723c */ /* 0x040fea00000018ff */
        /* <DEDUP_REMOVED lines=114> */
[----:B------:R-:W1:Y:S07]  /*1a020*/  LDSM.16.M88.4 R124, [R2+0x7400] ;  /* 0x00740000027c783b */ /* 0x000e6e0000000200 */
[C---:B--2---:R-:W-:Y:S08]  /*1a030*/  HMMA.16816.F32 R4, R128.reuse, R132, R4 ;  /* 0x000000848004723c */ /* 0x044ff00000001804 */
[C---:B------:R-:W-:Y:S08]  /*1a040*/  HMMA.16816.F32 R8, R128.reuse, R134, R8 ;  /* 0x000000868008723c */ /* 0x040ff00000001808 */
[C---:B-1----:R-:W-:Y:S03]  /*1a050*/  HMMA.16816.F32 R12, R128.reuse, R124, R12 ;  /* 0x0000007c800c723c */ /* 0x042fe6000000180c */
        /* <DEDUP_REMOVED lines=20> */
[----:B------:R-:W-:Y:S07]  /*1a1a0*/  FMUL.FTZ R15, R18, UR5 ;  /* 0x00000005120f7c20 */ /* 0x000fee0008410000 */
[----:B------:R3:W2:Y:S01]  /*1a1b0*/  MUFU.TANH R238, R13 ;  /* 0x0000000d00ee7308 */ /* 0x0006a20000002400 */
[C---:B-1----:R-:W-:Y:S09]  /*1a1c0*/  HMMA.16816.F32 R20, R128.reuse, R4, R20 ;  /* 0x000000048014723c */ /* 0x042ff20000001814 */
[----:B------:R1:W1:Y:S01]  /*1a1d0*/  MUFU.TANH R230, R17 ;  /* 0x0000001100e67308 */ /* 0x0002620000002400 */
[----:B-----5:R-:W5:Y:S01]  /*1a1e0*/  LDSM.16.M88.4 R8, [R2+0x7c00] ;  /* 0x007c00000208783b */ /* 0x020f620000000200 */
[C---:B------:R-:W-:Y:S08]  /*1a1f0*/  HMMA.16816.F32 R24, R128.reuse, R6, R24 ;  /* 0x000000068018723c */ /* 0x040ff00000001818 */
[----:B------:R-:W1:Y:S01]  /*1a200*/  MUFU.TANH R3, R3 ;  /* 0x0000000300037308 */ /* 0x000e620000002400 */
[----:B------:R-:W4:Y:S01]  /*1a210*/  LDSM.16.M88.4 R4, [R2+0x8000] ;  /* 0x008000000204783b */ /* 0x000f220000000200 */
[----:B---3--:R-:W-:Y:S08]  /*1a220*/  FMUL.FTZ R13, R19, UR5 ;  /* 0x00000005130d7c20 */ /* 0x008ff00008410000 */
[----:B------:R-:W3:Y:S01]  /*1a230*/  MUFU.TANH R165, R165 ;  /* 0x000000a500a57308 */ /* 0x000ee20000002400 */
        /* <DEDUP_REMOVED lines=27> */
[----:B------:R-:W2:Y:S01]  /*1a3f0*/  MUFU.TANH R15, R15 ;  /* 0x0000000f000f7308 */ /* 0x000ea20000002400 */
[----:B------:R-:W-:Y:S01]  /*1a400*/  FMUL.FTZ R35, R35, UR5 ;  /* 0x0000000523237c20 */ /* 0x000fe20008410000 */
[----:B------:R-:W-:Y:S01]  /*1a410*/  FMUL.FTZ R36, R36, UR5 ;  /* 0x0000000524247c20 */ /* 0x000fe20008410000 */
[----:B------:R-:W-:Y:S01]  /*1a420*/  FMUL.FTZ R37, R37, UR5 ;  /* 0x0000000525257c20 */ /* 0x000fe20008410000 */
[----:B------:R-:W-:Y:S06]  /*1a430*/  FMUL.FTZ R38, R38, UR5 ;  /* 0x0000000526267c20 */ /* 0x000fec0008410000 */
[----:B------:R-:W2:Y:S01]  /*1a440*/  MUFU.TANH R13, R13 ;  /* 0x0000000d000d7308 */ /* 0x000ea20000002400 */
[----:B------:R-:W-:Y:S01]  /*1a450*/  FMUL.FTZ R39, R39, UR5 ;  /* 0x0000000527277c20 */ /* 0x000fe20008410000 */
[----:B------:R-:W-:Y:S01]  /*1a460*/  FMUL.FTZ R186, R40, UR5 ;  /* 0x0000000528ba7c20 */ /* 0x000fe20008410000 */
[----:B-1----:R-:W-:Y:S01]  /*1a470*/  FMUL.FTZ R17, R43, UR5 ;  /* 0x000000052b117c20 */ /* 0x002fe20008410000 */
        /* <DEDUP_REMOVED lines=10> */
[C---:B--2---:R-:W-:Y:S05]  /*1a520*/  HMMA.16816.F32 R52, R128.reuse, R4, R52 ;  /* 0x000000048034723c */ /* 0x044fea0000001834 */
[----:B------:R-:W-:Y:S03]  /*1a530*/  FMUL.FTZ R180, R44, UR5 ;  /* 0x000000052cb47c20 */ /* 0x000fe60008410000 */
[----:B------:R-:W2:Y:S01]  /*1a540*/  MUFU.TANH R222, R23 ;  /* 0x0000001700de7308 */ /* 0x000ea20000002400 */
        /* <DEDUP_REMOVED lines=28> */
[----:B------:R-:W-:Y:S01]  /*1a710*/  FMUL.FTZ R132, R64, UR5 ;  /* 0x0000000540847c20 */ /* 0x000fe20008410000 */
[----:B-----5:R-:W-:Y:S06]  /*1a720*/  FMUL.FTZ R53, R66, UR5 ;  /* 0x0000000542357c20 */ /* 0x020fec0008410000 */
[----:B------:R1:W1:Y:S01]  /*1a730*/  MUFU.TANH R212, R28 ;  /* 0x0000001c00d47308 */ /* 0x0002620000002400 */
[----:B------:R-:W-:Y:S01]  /*1a740*/  FMUL.FTZ R52, R67, UR5 ;  /* 0x0000000543347c20 */ /* 0x000fe20008410000 */
[----:B------:R-:W-:Y:S08]  /*1a750*/  FMUL.FTZ R65, R65, UR5 ;  /* 0x0000000541417c20 */ /* 0x000ff00008410000 */
        /* <DEDUP_REMOVED lines=54> */
[----:B------:R-:W-:Y:S03]  /*1aac0*/  IADD3 R11, PT, PT, R160, -0x80, RZ ;  /* 0xffffff80a00b7810 */ /* 0x000fe60007ffe0ff */
[----:B------:R-:W-:Y:S02]  /*1aad0*/  IABS R21, R23 ;  /* 0x0000001700157213 */ /* 0x000fe40000000000 */
[----:B------:R-:W-:Y:S02]  /*1aae0*/  IABS R8, R11 ;  /* 0x0000000b00087213 */ /* 0x000fe40000000000 */
[-C--:B--2---:R-:W-:Y:S02]  /*1aaf0*/  IABS R5, R2.reuse ;  /* 0x0000000200057213 */ /* 0x084fe40000000000 */
[-C--:B------:R-:W-:Y:S02]  /*1ab00*/  LOP3.LUT R23, R23, R2.reuse, RZ, 0x3c, !PT ;  /* 0x0000000217177212 */ /* 0x080fe400078e3cff */
[----:B------:R-:W2:Y:S01]  /*1ab10*/  I2F.RP R6, R5 ;  /* 0x0000000500067306 */ /* 0x000ea20000209400 */
[----:B------:R-:W-:Y:S09]  /*1ab20*/  LOP3.LUT R11, R11, R2, RZ, 0x3c, !PT ;  /* 0x000000020b0b7212 */ /* 0x000ff200078e3cff */
[----:B--2---:R-:W2:Y:S02]  /*1ab30*/  MUFU.RCP R4, R6 ;  /* 0x0000000600047308 */ /* 0x004ea40000001000 */
[----:B--2---:R-:W-:Y:S08]  /*1ab40*/  VIADD R24, R4, 0xffffffe ;  /* 0x0ffffffe04187836 */ /* 0x004ff00000000000 */
[----:B------:R-:W2:Y:S02]  /*1ab50*/  F2I.FTZ.U32.TRUNC.NTZ R25, R24 ;  /* 0x0000001800197305 */ /* 0x000ea4000021f000 */
[--C-:B--2---:R-:W-:Y:S02]  /*1ab60*/  IMAD.MOV R4, RZ, RZ, -R25.reuse ;  /* 0x000000ffff047224 */ /* 0x104fe400078e0a19 */
[----:B------:R-:W-:Y:S02]  /*1ab70*/  IMAD.MOV.U32 R24, RZ, RZ, RZ ;  /* 0x000000ffff187224 */ /* 0x000fe400078e00ff */
[----:B------:R-:W-:Y:S04]  /*1ab80*/  IMAD R4, R4, R5, RZ ;  /* 0x0000000504047224 */ /* 0x000fe800078e02ff */
[----:B------:R-:W-:Y:S06]  /*1ab90*/  IMAD.HI.U32 R4, R25, R4, R24 ;  /* 0x0000000419047227 */ /* 0x000fec00078e0018 */
[C---:B------:R-:W-:Y:S04]  /*1aba0*/  IMAD.HI.U32 R10, R4.reuse, R21, RZ ;  /* 0x00000015040a7227 */ /* 0x040fe800078e00ff */
[----:B------:R-:W-:Y:S02]  /*1abb0*/  IMAD.MOV R6, RZ, RZ, -R10 ;  /* 0x000000ffff067224 */ /* 0x000fe400078e0a0a */
[----:B------:R-:W-:Y:S04]  /*1abc0*/  IMAD.HI.U32 R4, R4, R8, RZ ;  /* 0x0000000804047227 */ /* 0x000fe800078e00ff */
[C---:B------:R-:W-:Y:S01]  /*1abd0*/  IMAD R21, R5.reuse, R6, R21 ;  /* 0x0000000605157224 */ /* 0x040fe200078e0215 */
[----:B------:R-:W-:Y:S04]  /*1abe0*/  IADD3 R6, PT, PT, -R4, RZ, RZ ;  /* 0x000000ff04067210 */ /* 0x000fe80007ffe1ff */
        /* <DEDUP_REMOVED lines=12> */
[----:B------:R-:W-:Y:S01]  /*1acb0*/  LOP3.LUT R11, RZ, R2, RZ, 0x33, !PT ;  /* 0x00000002ff0b7212 */ /* 0x000fe200078e33ff */
[----:B------:R-:W-:Y:S02]  /*1acc0*/  @!P5 IMAD.MOV R10, RZ, RZ, -R10 ;  /* 0x000000ffff0ad224 */ /* 0x000fe400078e0a0a */
[----:B------:R-:W-:Y:S02]  /*1acd0*/  @P0 IADD3 R4, PT, PT, R4, 0x1, RZ ;  /* 0x0000000104040810 */ /* 0x000fe40007ffe0ff */
[----:B------:R-:W-:Y:S04]  /*1ace0*/  ISETP.NE.AND P0, PT, R2, RZ, PT ;  /* 0x000000ff0200720c */ /* 0x000fe80003f05270 */
[----:B------:R-:W-:Y:S02]  /*1acf0*/  SEL R23, R11, R10, !P0 ;  /* 0x0000000a0b177207 */ /* 0x000fe40004000000 */
[----:B------:R-:W-:Y:S02]  /*1ad00*/  @!P6 IMAD.MOV R4, RZ, RZ, -R4 ;  /* 0x000000ffff04e224 */ /* 0x000fe400078e0a04 */
[----:B------:R-:W-:Y:S03]  /*1ad10*/  LEA R20, P5, R23, R150, 0x2 ;  /* 0x0000009617147211 */ /* 0x000fe600078a10ff */
[----:B------:R-:W-:Y:S02]  /*1ad20*/  SEL R11, R11, R4, !P0 ;  /* 0x000000040b0b7207 */ /* 0x000fe40004000000 */
[-C--:B------:R-:W-:Y:S01]  /*1ad30*/  LEA.HI.X.SX32 R21, R23, R151.reuse, 0x2, P5 ;  /* 0x0000009717157211 */ /* 0x080fe200028f16ff */
[----:B------:R-:W2:Y:S01]  /*1ad40*/  LDC.64 R4, c[0x0][0x3b8] ;  /* 0x0000ee00ff047b82 */ /* 0x000ea20000000a00 */
        /* <DEDUP_REMOVED lines=19> */
.L_x_2228:
        /* <DEDUP_REMOVED lines=11> */
[C---:B------:R-:W-:Y:S02]  /*1af30*/  IADD3.X R11, PT, PT, R5.reuse, R9, RZ, P5, !PT ;  /* 0x00000009050b7210 */ /* 0x040fe40002ffe4ff */
[----:B------:R-:W-:Y:S04]  /*1af40*/  IADD3 R4, P0, PT, R2, R10, RZ ;  /* 0x0000000a02047210 */ /* 0x000fe80007f1e0ff */
[----:B------:R-:W-:Y:S01]  /*1af50*/  IADD3.X R5, PT, PT, R5, R11, RZ, P0, !PT ;  /* 0x0000000b05057210 */ /* 0x000fe200007fe4ff */
[--C-:B--2---:R-:W-:Y:S05]  /*1af60*/  @!P2 IMAD.MOV.U32 R143, RZ, RZ, R141.reuse ;  /* 0x000000ffff8fa224 */ /* 0x104fea00078e008d */
[----:B------:R-:W-:Y:S01]  /*1af70*/  @!PT LDS RZ, [RZ] ;  /* 0x00000000fffff984 */ /* 0x000fe20000000800 */
[----:B------:R-:W-:Y:S01]  /*1af80*/  @!PT LDS RZ, [RZ] ;  /* 0x00000000fffff984 */ /* 0x000fe20000000800 */
[----:B------:R-:W-:Y:S01]  /*1af90*/  @!PT LDS RZ, [RZ] ;  /* 0x00000000fffff984 */ /* 0x000fe20000000800 */
[----:B------:R2:W-:Y:S04]  /*1afa0*/  @!P2 LDGSTS.E.BYPASS.LTC128B.128 [R155+0x5000], desc[UR6][R142.64+0x40] ;  /* 0x050000408e9bafae */ /* 0x0005e8000b981a06 */
[----:B------:R3:W-:Y:S01]  /*1afb0*/  @P2 STS.128 [R155+0x5000], RZ ;  /* 0x005000ff9b002388 */ /* 0x0007e20000000c00 */
[----:B--2---:R-:W-:Y:S05]  /*1afc0*/  @!P1 IMAD.MOV.U32 R143, RZ, RZ, R141 ;  /* 0x000000ffff8f9224 */ /* 0x004fea00078e008d */
        /* <DEDUP_REMOVED lines=51> */
.L_x_2227:
[C---:B---3--:R-:W-:Y:S01]  /*1b300*/  IADD3 R10, PT, PT, R158.reuse, -0x3f, RZ ;  /* 0xffffffc19e0a7810 */ /* 0x048fe20007ffe0ff */
[----:B-1----:R-:W-:Y:S01]  /*1b310*/  LDSM.16.MT88.4 R28, [R122+0xb000] ;  /* 0x00b000007a1c783b */ /* 0x002fe20000004200 */
[----:B------:R-:W-:Y:S02]  /*1b320*/  I2FP.F32.U32 R5, R158 ;  /* 0x0000009e00057245 */ /* 0x000fe40000201000 */
[----:B------:R-:W-:Y:S02]  /*1b330*/  I2FP.F32.U32 R10, R10 ;  /* 0x0000000a000a7245 */ /* 0x000fe40000201000 */
[----:B------:R-:W-:Y:S01]  /*1b340*/  IADD3 R9, PT, PT, R158, -0x30, RZ ;  /* 0xffffffd09e097810 */ /* 0x000fe20007ffe0ff */
[CC--:B------:R-:W-:Y:S01]  /*1b350*/  FFMA.FTZ R194, R0.reuse, R5.reuse, R194 ;  /* 0x0000000500c27223 */ /* 0x0c0fe200000100c2 */
[C---:B------:R-:W-:Y:S01]  /*1b360*/  FFMA.FTZ R192, R0.reuse, R5, R192 ;  /* 0x0000000500c07223 */ /* 0x040fe200000100c0 */
[-C--:B------:R-:W-:Y:S01]  /*1b370*/  FFMA.FTZ R8, R0, R10.reuse, R3 ;  /* 0x0000000a00087223 */ /* 0x080fe20000010003 */
[----:B------:R-:W-:Y:S01]  /*1b380*/  IADD3 R3, PT, PT, R158, -0x2f, RZ ;  /* 0xffffffd19e037810 */ /* 0x000fe20007ffe0ff */
[----:B------:R-:W-:Y:S01]  /*1b390*/  FFMA.FTZ R167, R0, R10, R167 ;  /* 0x0000000a00a77223 */ /* 0x000fe200000100a7 */
[----:B------:R-:W-:Y:S01]  /*1b3a0*/  IADD3 R5, PT, PT, R158, -0x28, RZ ;  /* 0xffffffd89e057810 */ /* 0x000fe20007ffe0ff */
[----:B------:R-:W-:Y:S01]  /*1b3b0*/  LDSM.16.MT88.4 R44, [R122+0xd000] ;  /* 0x00d000007a2c783b */ /* 0x000fe20000004200 */
[----:B------:R-:W-:Y:S02]  /*1b3c0*/  I2FP.F32.U32 R3, R3 ;  /* 0x0000000300037245 */ /* 0x000fe40000201000 */
[----:B------:R-:W-:Y:S02]  /*1b3d0*/  I2FP.F32.U32 R5, R5 ;  /* 0x0000000500057245 */ /* 0x000fe40000201000 */
[----:B------:R-:W-:Y:S01]  /*1b3e0*/  I2FP.F32.U32 R9, R9 ;  /* 0x0000000900097245 */ /* 0x000fe20000201000 */
[CC--:B------:R-:W-:Y:S01]  /*1b3f0*/  FFMA.FTZ R238, R0.reuse, R3.reuse, R238 ;  /* 0x0000000300ee7223 */ /* 0x0c0fe200000100ee */
[----:B------:R-:W-:Y:S01]  /*1b400*/  FFMA.FTZ R234, R0, R3, R234 ;  /* 0x0000000300ea7223 */ /* 0x000fe200000100ea */
[----:B------:R-:W-:Y:S01]  /*1b410*/  IADD3 R3, PT, PT, R158, -0x20, RZ ;  /* 0xffffffe09e037810 */ /* 0x000fe20007ffe0ff */
[CC--:B------:R-:W-:Y:S01]  /*1b420*/  FFMA.FTZ R50, R0.reuse, R5.reuse, R15 ;  /* 0x0000000500327223 */ /* 0x0c0fe2000001000f */
[----:B------:R-:W-:Y:S01]  /*1b430*/  FFMA.FTZ R232, R0, R5, R232 ;  /* 0x0000000500e87223 */ /* 0x000fe200000100e8 */
[----:B------:R-:W-:Y:S01]  /*1b440*/  IADD3 R5, PT, PT, R158, -0x1f, RZ ;  /* 0xffffffe19e057810 */ /* 0x000fe20007ffe0ff */
[C---:B------:R-:W-:Y:S01]  /*1b450*/  FFMA.FTZ R240, R0.reuse, R9, R240 ;  /* 0x0000000900f07223 */ /* 0x040fe200000100f0 */
[----:B------:R-:W-:Y:S01]  /*1b460*/  I2FP.F32.U32 R3, R3 ;  /* 0x0000000300037245 */ /* 0x000fe20000201000 */
[----:B------:R-:W-:Y:S01]  /*1b470*/  FFMA.FTZ R236, R0, R9, R236 ;  /* 0x0000000900ec7223 */ /* 0x000fe200000100ec */
[----:B------:R-:W-:Y:S02]  /*1b480*/  I2FP.F32.U32 R5, R5 ;  /* 0x0000000500057245 */ /* 0x000fe40000201000 */
[----:B------:R-:W-:Y:S01]  /*1b490*/  IADD3 R9, PT, PT, R158, -0x27, RZ ;  /* 0xffffffd99e097810 */ /* 0x000fe20007ffe0ff */
[CC--:B------:R-:W-:Y:S01]  /*1b4a0*/  FFMA.FTZ R224, R0.reuse, R3.reuse, R224 ;  /* 0x0000000300e07223 */ /* 0x0c0fe200000100e0 */
[----:B------:R-:W-:Y:S01]  /*1b4b0*/  FFMA.FTZ R228, R0, R3, R228 ;  /* 0x0000000300e47223 */ /* 0x000fe200000100e4 */
[----:B------:R-:W-:Y:S01]  /*1b4c0*/  IADD3 R3, PT, PT, R158, -0x17, RZ ;  /* 0xffffffe99e037810 */ /* 0x000fe20007ffe0ff */
[CC--:B------:R-:W-:Y:S01]  /*1b4d0*/  FFMA.FTZ R226, R0.reuse, R5.reuse, R226 ;  /* 0x0000000500e27223 */ /* 0x0c0fe200000100e2 */
[----:B------:R-:W-:Y:S01]  /*1b4e0*/  FFMA.FTZ R222, R0, R5, R222 ;  /* 0x0000000500de7223 */ /* 0x000fe200000100de */
[C---:B------:R-:W-:Y:S02]  /*1b4f0*/  IADD3 R5, PT, PT, R158.reuse, -0x10, RZ ;  /* 0xfffffff09e057810 */ /* 0x040fe40007ffe0ff */
[----:B------:R-:W-:Y:S02]  /*1b500*/  I2FP.F32.U32 R3, R3 ;  /* 0x0000000300037245 */ /* 0x000fe40000201000 */
[----:B------:R-:W-:Y:S02]  /*1b510*/  IADD3 R2, PT, PT, R158, -0x40, RZ ;  /* 0xffffffc09e027810 */ /* 0x000fe40007ffe0ff */
[----:B------:R-:W-:Y:S01]  /*1b520*/  I2FP.F32.U32 R9, R9 ;  /* 0x0000000900097245 */ /* 0x000fe20000201000 */
[CC--:B------:R-:W-:Y:S01]  /*1b530*/  FFMA.FTZ R218, R0.reuse, R3.reuse, R218 ;  /* 0x0000000300da7223 */ /* 0x0c0fe200000100da */
[----:B------:R-:W-:Y:S01]  /*1b540*/  FFMA.FTZ R214, R0, R3, R214 ;  /* 0x0000000300d67223 */ /* 0x000fe200000100d6 */
[----:B------:R-:W-:Y:S02]  /*1b550*/  IADD3 R3, PT, PT, R158, -0x8, RZ ;  /* 0xfffffff89e037810 */ /* 0x000fe40007ffe0ff */
[----:B------:R-:W-:Y:S01]  /*1b560*/  I2FP.F32.U32 R5, R5 ;  /* 0x0000000500057245 */ /* 0x000fe20000201000 */
[C---:B------:R-:W-:Y:S01]  /*1b570*/  FFMA.FTZ R48, R0.reuse, R9, R13 ;  /* 0x0000000900307223 */ /* 0x040fe2000001000d */
[----:B------:R-:W-:Y:S01]  /*1b580*/  I2FP.F32.U32 R3, R3 ;  /* 0x0000000300037245 */ /* 0x000fe20000201000 */
[C---:B------:R-:W-:Y:S01]  /*1b590*/  FFMA.FTZ R230, R0.reuse, R9, R230 ;  /* 0x0000000900e67223 */ /* 0x040fe200000100e6 */
[----:B------:R-:W-:Y:S01]  /*1b5a0*/  I2FP.F32.U32 R2, R2 ;  /* 0x0000000200027245 */ /* 0x000fe20000201000 */
[----:B------:R-:W-:Y:S01]  /*1b5b0*/  FFMA.FTZ R202, R0, R5, R202 ;  /* 0x0000000500ca7223 */ /* 0x000fe200000100ca */
[----:B------:R-:W-:Y:S01]  /*1b5c0*/  IADD3 R9, PT, PT, R158, -0x18, RZ ;  /* 0xffffffe89e097810 */ /* 0x000fe20007ffe0ff */
[CC--:B------:R-:W-:Y:S01]  /*1b5d0*/  FFMA.FTZ R206, R0.reuse, R3.reuse, R206 ;  /* 0x0000000300ce7223 */ /* 0x0c0fe200000100ce */
[----:B------:R-:W-:Y:S01]  /*1b5e0*/  FFMA.FTZ R204, R0, R3, R204 ;  /* 0x0000000300cc7223 */ /* 0x000fe200000100cc */
[----:B------:R-:W-:Y:S01]  /*1b5f0*/  IADD3 R3, PT, PT, R158, 0x8, RZ ;  /* 0x000000089e037810 */ /* 0x000fe20007ffe0ff */
[C---:B------:R-:W-:Y:S01]  /*1b600*/  FFMA.FTZ R212, R0.reuse, R5, R212 ;  /* 0x0000000500d47223 */ /* 0x040fe200000100d4 */
[CC--:B------:R-:W-:Y:S01]  /*1b610*/  FFMA.FTZ R6, R0.reuse, R2.reuse, R139 ;  /* 0x0000000200067223 */ /* 0x0c0fe2000001008b */
[----:B------:R-:W-:Y:S01]  /*1b620*/  FFMA.FTZ R165, R0, R2, R165 ;  /* 0x0000000200a57223 */ /* 0x000fe200000100a5 */
[----:B------:R-:W-:Y:S01]  /*1b630*/  I2FP.F32.U32 R3, R3 ;  /* 0x0000000300037245 */ /* 0x000fe20000201000 */
[----:B------:R-:W-:Y:S01]  /*1b640*/  LDSM.16.MT88.4 R12, [R122+0x9000] ;  /* 0x009000007a0c783b */ /* 0x000fe20000004200 */
[C---:B------:R-:W-:Y:S02]  /*1b650*/  IADD3 R5, PT, PT, R158.reuse, -0x7, RZ ;  /* 0xfffffff99e057810 */ /* 0x040fe40007ffe0ff */
[----:B------:R-:W-:Y:S01]  /*1b660*/  IADD3 R2, PT, PT, R158, -0x37, RZ ;  /* 0xffffffc99e027810 */ /* 0x000fe20007ffe0ff */
[C---:B------:R-:W-:Y:S01]  /*1b670*/  FFMA.FTZ R186, R0.reuse, R3, R186 ;  /* 0x0000000300ba7223 */ /* 0x040fe200000100ba */
[----:B------:R-:W-:Y:S01]  /*1b680*/  I2FP.F32.U32 R9, R9 ;  /* 0x0000000900097245 */ /* 0x000fe20000201000 */
[C---:B------:R-:W-:Y:S01]  /*1b690*/  FFMA.FTZ R184, R0.reuse, R3, R184 ;  /* 0x0000000300b87223 */ /* 0x040fe200000100b8 */
[----:B------:R-:W-:Y:S02]  /*1b6a0*/  I2FP.F32.U32 R5, R5 ;  /* 0x0000000500057245 */ /* 0x000fe40000201000 */
[----:B------:R-:W-:Y:S01]  /*1b6b0*/  I2FP.F32.U32 R2, R2 ;  /* 0x0000000200027245 */ /* 0x000fe20000201000 */
[-C--:B------:R-:W-:Y:S01]  /*1b6c0*/  FFMA.FTZ R220, R0, R9.reuse, R220 ;  /* 0x0000000900dc7223 */ /* 0x080fe200000100dc */
[----:B------:R-:W-:Y:S01]  /*1b6d0*/  IADD3 R3, PT, PT, R158, 0x11, RZ ;  /* 0x000000119e037810 */ /* 0x000fe20007ffe0ff */
[----:B------:R-:W-:Y:S01]  /*1b6e0*/  FFMA.FTZ R216, R0, R9, R216 ;  /* 0x0000000900d87223 */ /* 0x000fe200000100d8 */
[----:B------:R-:W-:Y:S01]  /*1b6f0*/  IADD3 R9, PT, PT, R158, -0xf, RZ ;  /* 0xfffffff19e097810 */ /* 0x000fe20007ffe0ff */
[CC--:B------:R-:W-:Y:S01]  /*1b700*/  FFMA.FTZ R198, R0.reuse, R5.reuse, R198 ;  /* 0x0000000500c67223 */ /* 0x0c0fe200000100c6 */
[C---:B------:R-:W-:Y:S01]  /*1b710*/  FFMA.FTZ R196, R0.reuse, R5, R196 ;  /* 0x0000000500c47223 */ /* 0x040fe200000100c4 */
[----:B------:R-:W-:Y:S01]  /*1b720*/  I2FP.F32.U32 R3, R3 ;  /* 0x0000000300037245 */ /* 0x000fe20000201000 */
[CC--:B------:R-:W-:Y:S01]  /*1b730*/  FFMA.FTZ R171, R0.reuse, R2.reuse, R171 ;  /* 0x0000000200ab7223 */ /* 0x0c0fe200000100ab */
[----:B------:R-:W-:Y:S01]  /*1b740*/  FFMA.FTZ R175, R0, R2, R175 ;  /* 0x0000000200af7223 */ /* 0x000fe200000100af */
[C---:B------:R-:W-:Y:S02]  /*1b750*/  IADD3 R5, PT, PT, R158.reuse, 0x9, RZ ;  /* 0x000000099e057810 */ /* 0x040fe40007ffe0ff */
[----:B------:R-:W-:Y:S01]  /*1b760*/  IADD3 R4, PT, PT, R158, -0x38, RZ ;  /* 0xffffffc89e047810 */ /* 0x000fe20007ffe0ff */
[-C--:B------:R-:W-:Y:S01]  /*1b770*/  FFMA.FTZ R178, R0, R3.reuse, R178 ;  /* 0x0000000300b27223 */ /* 0x080fe200000100b2 */
[----:B------:R-:W-:Y:S01]  /*1b780*/  IADD3 R2, PT, PT, R158, 0x19, RZ ;  /* 0x000000199e027810 */ /* 0x000fe20007ffe0ff */
[C---:B------:R-:W-:Y:S01]  /*1b790*/  FFMA.FTZ R174, R0.reuse, R3, R174 ;  /* 0x0000000300ae7223 */ /* 0x040fe200000100ae */
[----:B------:R-:W-:Y:S02]  /*1b7a0*/  I2FP.F32.U32 R9, R9 ;  /* 0x0000000900097245 */ /* 0x000fe40000201000 */
[----:B------:R-:W-:Y:S02]  /*1b7b0*/  I2FP.F32.U32 R5, R5 ;  /* 0x0000000500057245 */ /* 0x000fe40000201000 */
[----:B------:R-:W-:Y:S01]  /*1b7c0*/  I2FP.F32.U32 R4, R4 ;  /* 0x0000000400047245 */ /* 0x000fe20000201000 */
[CC--:B------:R-:W-:Y:S01]  /*1b7d0*/  FFMA.FTZ R200, R0.reuse, R9.reuse, R200 ;  /* 0x0000000900c87223 */ /* 0x0c0fe200000100c8 */
[----:B------:R-:W-:Y:S01]  /*1b7e0*/  I2FP.F32.U32 R2, R2 ;  /* 0x0000000200027245 */ /* 0x000fe20000201000 */
[----:B------:R-:W-:Y:S01]  /*1b7f0*/  FFMA.FTZ R210, R0, R9, R210 ;  /* 0x0000000900d27223 */ /* 0x000fe200000100d2 */
[----:B------:R-:W-:Y:S01]  /*1b800*/  IADD3 R3, PT, PT, R158, 0x20, RZ ;  /* 0x000000209e037810 */ /* 0x000fe20007ffe0ff */
[-C--:B------:R-:W-:Y:S01]  /*1b810*/  FFMA.FTZ R58, R0, R5.reuse, R17 ;  /* 0x00000005003a7223 */ /* 0x080fe20000010011 */
[----:B------:R-:W-:Y:S01]  /*1b820*/  IADD3 R9, PT, PT, R158, 0x1, RZ ;  /* 0x000000019e097810 */ /* 0x000fe20007ffe0ff */
[C---:B------:R-:W-:Y:S01]  /*1b830*/  FFMA.FTZ R182, R0.reuse, R5, R182 ;  /* 0x0000000500b67223 */ /* 0x040fe200000100b6 */
[----:B------:R-:W-:Y:S01]  /*1b840*/  I2FP.F32.U32 R3, R3 ;  /* 0x0000000300037245 */ /* 0x000fe20000201000 */
[C---:B------:R-:W-:Y:S01]  /*1b850*/  FFMA.FTZ R137, R0.reuse, R2, R137 ;  /* 0x0000000200897223 */ /* 0x040fe20000010089 */
[C---:B------:R-:W-:Y:S01]  /*1b860*/  FFMA.FTZ R173, R0.reuse, R4, R173 ;  /* 0x0000000400ad7223 */ /* 0x040fe200000100ad */
[----:B------:R-:W-:Y:S01]  /*1b870*/  FFMA.FTZ R164, R0, R2, R164 ;  /* 0x0000000200a47223 */ /* 0x000fe200000100a4 */
[----:B------:R-:W-:Y:S01]  /*1b880*/  IADD3 R5, PT, PT, R158, 0x18, RZ ;  /* 0x000000189e057810 */ /* 0x000fe20007ffe0ff */
[C---:B------:R-:W-:Y:S01]  /*1b890*/  FFMA.FTZ R138, R0.reuse, R3, R138 ;  /* 0x00000003008a7223 */ /* 0x040fe2000001008a */
[----:B------:R-:W-:Y:S01]  /*1b8a0*/  FMNMX3.FTZ R2, R121, R165, R167, !PT ;  /* 0x000000a579027276 */ /* 0x000fe200078100a7 */
[----:B------:R-:W-:Y:S01]  /*1b8b0*/  FFMA.FTZ R130, R0, R3, R19 ;  /* 0x0000000300827223 */ /* 0x000fe20000010013 */
[----:B------:R-:W-:Y:S01]  /*1b8c0*/  IADD3 R128, PT, PT, R158, 0x21, RZ ;  /* 0x000000219e807810 */ /* 0x000fe20007ffe0ff */
[----:B------:R-:W-:Y:S01]  /*1b8d0*/  FFMA.FTZ R169, R0, R4, R169 ;  /* 0x0000000400a97223 */ /* 0x000fe200000100a9 */
[----:B------:R-:W-:Y:S02]  /*1b8e0*/  I2FP.F32.U32 R9, R9 ;  /* 0x0000000900097245 */ /* 0x000fe40000201000 */
[----:B------:R-:W-:Y:S02]  /*1b8f0*/  I2FP.F32.U32 R5, R5 ;  /* 0x0000000500057245 */ /* 0x000fe40000201000 */
[----:B------:R-:W-:Y:S01]  /*1b900*/  FMNMX3.FTZ R3, R2, R173, R175, !PT ;  /* 0x000000ad02037276 */ /* 0x000fe200078100af */
[-C--:B------:R-:W-:Y:S01]  /*1b910*/  FFMA.FTZ R190, R0, R9.reuse, R190 ;  /* 0x0000000900be7223 */ /* 0x080fe200000100be */
[----:B------:R-:W-:Y:S01]  /*1b920*/  FMNMX3.FTZ R4, R120, R6, R8, !PT ;  /* 0x0000000678047276 */ /* 0x000fe20007810008 */
[C---:B------:R-:W-:Y:S01]  /*1b930*/  FFMA.FTZ R188, R0.reuse, R9, R188 ;  /* 0x0000000900bc7223 */ /* 0x040fe200000100bc */
[----:B------:R-:W-:Y:S01]  /*1b940*/  I2FP.F32.U32 R128, R128 ;  /* 0x0000008000807245 */ /* 0x000fe20000201000 */
[-C--:B------:R-:W-:Y:S01]  /*1b950*/  FFMA.FTZ R166, R0, R5.reuse, R166 ;  /* 0x0000000500a67223 */ /* 0x080fe200000100a6 */
[----:B------:R-:W-:Y:S01]  /*1b960*/  IADD3 R9, PT, PT, R158, 0x10, RZ ;  /* 0x000000109e097810 */ /* 0x000fe20007ffe0ff */
[C---:B------:R-:W-:Y:S01]  /*1b970*/  FFMA.FTZ R168, R0.reuse, R5, R168 ;  /* 0x0000000500a87223 */ /* 0x040fe200000100a8 */
        /* <DEDUP_REMOVED lines=21> */
[----:B------:R-:W-:Y:S02]  /*1bad0*/  FMNMX3.FTZ R7, R7, R184, R58, !PT ;  /* 0x000000b807077276 */ /* 0x000fe4000781003a */
[----:B------:R-:W-:Y:S01]  /*1bae0*/  IADD3 R3, PT, PT, R158, 0x30, RZ ;  /* 0x000000309e037810 */ /* 0x000fe20007ffe0ff */
[CC--:B------:R-:W-:Y:S01]  /*1baf0*/  FFMA.FTZ R133, R0.reuse, R5.reuse, R133 ;  /* 0x0000000500857223 */ /* 0x0c0fe20000010085 */
[----:B------:R-:W-:Y:S01]  /*1bb00*/  FMNMX3.FTZ R9, R9, R194, R190, !PT ;  /* 0x000000c209097276 */ /* 0x000fe200078100be */
[----:B------:R-:W-:Y:S01]  /*1bb10*/  FFMA.FTZ R124, R0, R5, R124 ;  /* 0x00000005007c7223 */ /* 0x000fe2000001007c */
[----:B------:R-:W-:Y:S02]  /*1bb20*/  IADD3 R11, PT, PT, R158, 0x28, RZ ;  /* 0x000000289e0b7810 */ /* 0x000fe40007ffe0ff */
[----:B------:R-:W-:Y:S02]  /*1bb30*/  I2FP.F32.U32 R3, R3 ;  /* 0x0000000300037245 */ /* 0x000fe40000201000 */
[----:B------:R-:W-:Y:S02]  /*1bb40*/  FMNMX3.FTZ R7, R7, R176, R174, !PT ;  /* 0x000000b007077276 */ /* 0x000fe400078100ae */
[----:B------:R-:W-:Y:S01]  /*1bb50*/  FMNMX3.FTZ R5, R9, R186, R182, !PT ;  /* 0x000000ba09057276 */ /* 0x000fe200078100b6 */
[C---:B------:R-:W-:Y:S01]  /*1bb60*/  FFMA.FTZ R55, R0.reuse, R3, R55 ;  /* 0x0000000300377223 */ /* 0x040fe20000010037 */
[----:B------:R-:W-:Y:S01]  /*1bb70*/  I2FP.F32.U32 R11, R11 ;  /* 0x0000000b000b7245 */ /* 0x000fe20000201000 */
[----:B------:R-:W-:Y:S01]  /*1bb80*/  FFMA.FTZ R134, R0, R3, R134 ;  /* 0x0000000300867223 */ /* 0x000fe20000010086 */
[----:B------:R-:W-:Y:S02]  /*1bb90*/  IADD3 R9, PT, PT, R158, 0x31, RZ ;  /* 0x000000319e097810 */ /* 0x000fe40007ffe0ff */
[----:B------:R-:W-:Y:S01]  /*1bba0*/  FMNMX3.FTZ R7, R7, R166, R164, !PT ;  /* 0x000000a607077276 */ /* 0x000fe200078100a4 */
[C---:B------:R-:W-:Y:S01]  /*1bbb0*/  FFMA.FTZ R126, R0.reuse, R11, R126 ;  /* 0x0000000b007e7223 */ /* 0x040fe2000001007e */
[----:B------:R-:W-:Y:S01]  /*1bbc0*/  I2FP.F32.U32 R9, R9 ;  /* 0x0000000900097245 */ /* 0x000fe20000201000 */
[----:B------:R-:W-:Y:S01]  /*1bbd0*/  FFMA.FTZ R136, R0, R11, R136 ;  /* 0x0000000b00887223 */ /* 0x000fe20000010088 */
[C---:B------:R-:W-:Y:S02]  /*1bbe0*/  IADD3 R3, PT, PT, R158.reuse, 0x39, RZ ;  /* 0x000000399e037810 */ /* 0x040fe40007ffe0ff */
[----:B------:R-:W-:Y:S01]  /*1bbf0*/  IADD3 R4, PT, PT, R158, 0x38, RZ ;  /* 0x000000389e047810 */ /* 0x000fe20007ffe0ff */
[CC--:B------:R-:W-:Y:S01]  /*1bc00*/  FFMA.FTZ R54, R0.reuse, R9.reuse, R54 ;  /* 0x0000000900367223 */ /* 0x0c0fe20000010036 */
[----:B------:R-:W-:Y:S01]  /*1bc10*/  FMNMX3.FTZ R7, R7, R130, R128, !PT ;  /* 0x0000008207077276 */ /* 0x000fe20007810080 */
[C---:B------:R-:W-:Y:S01]  /*1bc20*/  FFMA.FTZ R131, R0.reuse, R9, R131 ;  /* 0x0000000900837223 */ /* 0x040fe20000010083 */
[----:B------:R-:W-:Y:S02]  /*1bc30*/  I2FP.F32.U32 R3, R3 ;  /* 0x0000000300037245 */ /* 0x000fe40000201000 */
[----:B------:R-:W-:Y:S02]  /*1bc40*/  I2FP.F32.U32 R4, R4 ;  /* 0x0000000400047245 */ /* 0x000fe40000201000 */
[----:B------:R-:W-:Y:S01]  /*1bc50*/  FMNMX3.FTZ R2, R7, R126, R124, !PT ;  /* 0x0000007e07027276 */ /* 0x000fe2000781007c */
[C---:B------:R-:W-:Y:S01]  /*1bc60*/  FFMA.FTZ R52, R0.reuse, R3, R52 ;  /* 0x0000000300347223 */ /* 0x040fe20000010034 */
[----:B------:R-:W-:Y:S01]  /*1bc70*/  FMNMX3.FTZ R5, R5, R180, R178, !PT ;  /* 0x000000b405057276 */ /* 0x000fe200078100b2 */
[----:B------:R-:W-:Y:S01]  /*1bc80*/  FFMA.FTZ R53, R0, R4, R53 ;  /* 0x0000000400357223 */ /* 0x000fe20000010035 */
        /* <DEDUP_REMOVED lines=28> */
[----:B------:R-:W-:Y:S01]  /*1be50*/  MOV R120, R156 ;  /* 0x0000009c00787202 */ /* 0x000fe20000000f00 */
[----:B------:R-:W-:Y:S01]  /*1be60*/  FMUL.FTZ R56, R4, UR4 ;  /* 0x0000000404387c20 */ /* 0x000fe20008410000 */
[----:B------:R-:W-:Y:S01]  /*1be70*/  FSEL R121, R121, RZ, P0 ;  /* 0x000000ff79797208 */ /* 0x000fe20000000000 */
[--C-:B------:R-:W-:Y:S01]  /*1be80*/  FFMA.FTZ R59, R8, UR4, -R139.reuse ;  /* 0x00000004083b7c23 */ /* 0x100fe2000801088b */
[----:B------:R-:W-:Y:S01]  /*1be90*/  ISETP.NE.AND P0, PT, R163, RZ, PT ;  /* 0x000000ffa300720c */ /* 0x000fe20003f05270 */
[--C-:B------:R-:W-:Y:S01]  /*1bea0*/  FFMA.FTZ R208, R6, UR4, -R139.reuse ;  /* 0x0000000406d07c23 */ /* 0x100fe2000801088b */
[----:B------:R-:W-:Y:S01]  /*1beb0*/  FFMA.FTZ R172, R169, UR4, -R139 ;  /* 0x00000004a9ac7c23 */ /* 0x000fe2000801088b */
[----:B------:R-:W-:Y:S01]  /*1bec0*/  FFMA.FTZ R143, R167, UR4, -R121 ;  /* 0x00000004a78f7c23 */ /* 0x000fe20008010879 */
[----:B------:R-:W-:Y:S01]  /*1bed0*/  FFMA.FTZ R127, R171, UR4, -R139 ;  /* 0x00000004ab7f7c23 */ /* 0x000fe2000801088b */
[--C-:B------:R-:W-:Y:S01]  /*1bee0*/  FFMA.FTZ R125, R175, UR4, -R121.reuse ;  /* 0x00000004af7d7c23 */ /* 0x100fe20008010879 */
[--C-:B------:R-:W-:Y:S01]  /*1bef0*/  FFMA.FTZ R170, R173, UR4, -R121.reuse ;  /* 0x00000004adaa7c23 */ /* 0x100fe20008010879 */
[--C-:B------:R-:W-:Y:S01]  /*1bf00*/  FFMA.FTZ R165, R165, UR4, -R121.reuse ;  /* 0x00000004a5a57c23 */ /* 0x100fe20008010879 */
[----:B------:R-:W1:Y:S01]  /*1bf10*/  MUFU.EX2 R57, R57 ;  /* 0x0000003900397308 */ /* 0x000e620000000800 */
[----:B------:R-:W-:Y:S01]  /*1bf20*/  FFMA.FTZ R171, R200, UR4, -R121 ;  /* 0x00000004c8ab7c23 */ /* 0x000fe20008010879 */
[----:B------:R-:W-:Y:S01]  /*1bf30*/  FFMA.FTZ R169, R212, UR4, -R139 ;  /* 0x00000004d4a97c23 */ /* 0x000fe2000801088b */
[----:B------:R-:W-:Y:S07]  /*1bf40*/  FFMA.FTZ R163, R196, UR4, -R121 ;  /* 0x00000004c4a37c23 */ /* 0x000fee0008010879 */
[----:B------:R-:W2:Y:S01]  /*1bf50*/  MUFU.EX2 R56, R56 ;  /* 0x0000003800387308 */ /* 0x000ea20000000800 */
[----:B------:R-:W-:Y:S01]  /*1bf60*/  @P0 IADD3 R120, PT, PT, R154, -0x20, RZ ;  /* 0xffffffe09a780810 */ /* 0x000fe20007ffe0ff */
[--C-:B------:R-:W-:Y:S01]  /*1bf70*/  FFMA.FTZ R210, R210, UR4, -R139.reuse ;  /* 0x00000004d2d27c23 */ /* 0x100fe2000801088b */
[----:B------:R-:W-:Y:S07]  /*1bf80*/  FFMA.FTZ R206, R206, UR4, -R139 ;  /* 0x00000004cece7c23 */ /* 0x000fee000801088b */
[----:B------:R-:W-:Y:S01]  /*1bf90*/  MUFU.EX2 R143, R143 ;  /* 0x0000008f008f7308 */ /* 0x000fe20000000800 */
[----:B------:R-:W-:Y:S01]  /*1bfa0*/  FFMA.FTZ R204, R204, UR4, -R121 ;  /* 0x00000004cccc7c23 */ /* 0x000fe20008010879 */
[----:B------:R-:W3:Y:S01]  /*1bfb0*/  LDSM.16.MT88.4 R20, [R120] ;  /* 0x000000007814783b */ /* 0x000ee20000004200 */
[----:B------:R-:W-:Y:S07]  /*1bfc0*/  FFMA.FTZ R173, R190, UR4, -R139 ;  /* 0x00000004bead7c23 */ /* 0x000fee000801088b */
        /* <DEDUP_REMOVED lines=11> */
[C---:B------:R-:W-:Y:S07]  /*1c080*/  FMUL.FTZ R11, R56.reuse, R111 ;  /* 0x0000006f380b7220 */ /* 0x040fee0000410000 */
[----:B------:R-:W1:Y:S01]  /*1c090*/  MUFU.EX2 R59, R59 ;  /* 0x0000003b003b7308 */ /* 0x000e620000000800 */
[----:B------:R-:W2:Y:S01]  /*1c0a0*/  LDSM.16.MT88.4 R36, [R120+0x2000] ;  /* 0x002000007824783b */ /* 0x000ea20000004200 */
[C---:B------:R-:W-:Y:S01]  /*1c0b0*/  FMUL.FTZ R18, R56.reuse, R102 ;  /* 0x0000006638127220 */ /* 0x040fe20000410000 */
[C---:B------:R-:W-:Y:S07]  /*1c0c0*/  FMUL.FTZ R19, R56.reuse, R103 ;  /* 0x0000006738137220 */ /* 0x040fee0000410000 */
[----:B------:R-:W4:Y:S01]  /*1c0d0*/  MUFU.EX2 R167, R165 ;  /* 0x000000a500a77308 */ /* 0x000f220000000800 */
[C---:B------:R-:W-:Y:S01]  /*1c0e0*/  FMUL.FTZ R16, R57.reuse, R100 ;  /* 0x0000006439107220 */ /* 0x040fe20000410000 */
[C---:B------:R-:W-:Y:S01]  /*1c0f0*/  FMUL.FTZ R17, R57.reuse, R101 ;  /* 0x0000006539117220 */ /* 0x040fe20000410000 */
[C---:B------:R-:W-:Y:S07]  /*1c100*/  FMUL.FTZ R26, R56.reuse, R94 ;  /* 0x0000005e381a7220 */ /* 0x040fee0000410000 */
[----:B------:R-:W5:Y:S01]  /*1c110*/  MUFU.EX2 R172, R172 ;  /* 0x000000ac00ac7308 */ /* 0x000f620000000800 */
[C---:B------:R-:W-:Y:S01]  /*1c120*/  FMUL.FTZ R24, R57.reuse, R92 ;  /* 0x0000005c39187220 */ /* 0x040fe20000410000 */
[C---:B------:R-:W-:Y:S01]  /*1c130*/  FMUL.FTZ R25, R57.reuse, R93 ;  /* 0x0000005d39197220 */ /* 0x040fe20000410000 */
[C---:B------:R-:W-:Y:S07]  /*1c140*/  FMUL.FTZ R27, R56.reuse, R95 ;  /* 0x0000005f381b7220 */ /* 0x040fee0000410000 */
[----:B------:R-:W3:Y:S01]  /*1c150*/  MUFU.EX2 R170, R170 ;  /* 0x000000aa00aa7308 */ /* 0x000ee20000000800 */
[----:B------:R-:W-:Y:S01]  /*1c160*/  FMUL.FTZ R32, R57, R84 ;  /* 0x0000005439207220 */ /* 0x000fe20000410000 */
[----:B-1----:R-:W-:Y:S01]  /*1c170*/  F2FP.F16.F32.PACK_AB R60, R59, R208 ;  /* 0x000000d03b3c723e */ /* 0x002fe200000000ff */
[----:B------:R-:W-:Y:S01]  /*1c180*/  FMUL.FTZ R33, R57, R85 ;  /* 0x0000005539217220 */ /* 0x000fe20000410000 */
[C---:B------:R-:W-:Y:S01]  /*1c190*/  FMUL.FTZ R34, R56.reuse, R86 ;  /* 0x0000005638227220 */ /* 0x040fe20000410000 */
[C---:B------:R-:W-:Y:S01]  /*1c1a0*/  FMUL.FTZ R35, R56.reuse, R87 ;  /* 0x0000005738237220 */ /* 0x040fe20000410000 */
[----:B----4-:R-:W-:Y:S01]  /*1c1b0*/  F2FP.F16.F32.PACK_AB R61, R143, R167 ;  /* 0x000000a78f3d723e */ /* 0x010fe200000000ff */
[----:B------:R-:W1:Y:S01]  /*1c1c0*/  LDSM.16.MT88.4 R64, [R120+0x4000] ;  /* 0x004000007840783b */ /* 0x000e620000004200 */
[C---:B------:R-:W-:Y:S01]  /*1c1d0*/  FMUL.FTZ R40, R57.reuse, R76 ;  /* 0x0000004c39287220 */ /* 0x040fe20000410000 */
[----:B------:R-:W-:Y:S01]  /*1c1e0*/  FMUL.FTZ R41, R57, R77 ;  /* 0x0000004d39297220 */ /* 0x000fe20000410000 */
[----:B-----5:R-:W-:Y:S01]  /*1c1f0*/  F2FP.F16.F32.PACK_AB R62, R127, R172 ;  /* 0x000000ac7f3e723e */ /* 0x020fe200000000ff */
[C---:B------:R-:W-:Y:S01]  /*1c200*/  FMUL.FTZ R42, R56.reuse, R78 ;  /* 0x0000004e382a7220 */ /* 0x040fe20000410000 */
[C---:B------:R-:W-:Y:S01]  /*1c210*/  FMUL.FTZ R43, R56.reuse, R79 ;  /* 0x0000004f382b7220 */ /* 0x040fe20000410000 */
[----:B------:R-:W-:Y:S01]  /*1c220*/  FMUL.FTZ R49, R57, R69 ;  /* 0x0000004539317220 */ /* 0x000fe20000410000 */
[----:B---3--:R-:W-:Y:S01]  /*1c230*/  F2FP.F16.F32.PACK_AB R63, R125, R170 ;  /* 0x000000aa7d3f723e */ /* 0x008fe200000000ff */
[----:B------:R-:W-:Y:S01]  /*1c240*/  LDSM.16.MT88.4 R76, [R120+0x400] ;  /* 0x00040000784c783b */ /* 0x000fe20000004200 */
[----:B------:R-:W-:Y:S01]  /*1c250*/  FMUL.FTZ R51, R56, R71 ;  /* 0x0000004738337220 */ /* 0x000fe20000410000 */
[----:B------:R-:W-:Y:S01]  /*1c260*/  FFMA.FTZ R100, R130, UR4, -R121 ;  /* 0x0000000482647c23 */ /* 0x000fe20008010879 */
[--C-:B------:R-:W-:Y:S01]  /*1c270*/  FFMA.FTZ R94, R131, UR4, -R139.reuse ;  /* 0x00000004835e7c23 */ /* 0x100fe2000801088b */
[----:B------:R-:W-:Y:S01]  /*1c280*/  FFMA.FTZ R93, R238, UR4, -R139 ;  /* 0x00000004ee5d7c23 */ /* 0x000fe2000801088b */
[--C-:B------:R-:W-:Y:S01]  /*1c290*/  FFMA.FTZ R86, R50, UR4, -R121.reuse ;  /* 0x0000000432567c23 */ /* 0x100fe20008010879 */
[C---:B------:R-:W-:Y:S01]  /*1c2a0*/  HMMA.16816.F32 R4, R60.reuse, R12, R4 ;  /* 0x0000000c3c04723c */ /* 0x040fe20000001804 */
[----:B------:R-:W-:Y:S01]  /*1c2b0*/  MUFU.EX2 R169, R169 ;  /* 0x000000a900a97308 */ /* 0x000fe20000000800 */
[----:B------:R-:W-:Y:S09]  /*1c2c0*/  LDSM.16.MT88.4 R108, [R122+0xac00] ;  /* 0x00ac00007a6c783b */ /* 0x000ff20000004200 */
[----:B------:R-:W-:Y:S01]  /*1c2d0*/  MUFU.EX2 R93, R93 ;  /* 0x0000005d005d7308 */ /* 0x000fe20000000800 */
[C---:B------:R-:W-:Y:S01]  /*1c2e0*/  FMUL.FTZ R50, R56.reuse, R70 ;  /* 0x0000004638327220 */ /* 0x040fe20000410000 */
[C---:B------:R-:W-:Y:S01]  /*1c2f0*/  FMUL.FTZ R12, R57.reuse, R104 ;  /* 0x00000068390c7220 */ /* 0x040fe20000410000 */
[C---:B------:R-:W-:Y:S07]  /*1c300*/  HMMA.16816.F32 R8, R60.reuse, R14, R8 ;  /* 0x0000000e3c08723c */ /* 0x040fee0000001808 */
[----:B------:R-:W-:Y:S01]  /*1c310*/  MUFU.EX2 R86, R86 ;  /* 0x0000005600567308 */ /* 0x000fe20000000800 */
[C---:B------:R-:W-:Y:S01]  /*1c320*/  FMUL.FTZ R13, R57.reuse, R105 ;  /* 0x00000069390d7220 */ /* 0x040fe20000410000 */
[C---:B------:R-:W-:Y:S01]  /*1c330*/  FMUL.FTZ R14, R56.reuse, R106 ;  /* 0x0000006a380e7220 */ /* 0x040fe20000410000 */
[----:B------:R-:W-:Y:S01]  /*1c340*/  FMUL.FTZ R15, R56, R107 ;  /* 0x0000006b380f7220 */ /* 0x000fe20000410000 */
[--C-:B------:R-:W-:Y:S01]  /*1c350*/  FFMA.FTZ R85, R48, UR4, -R121.reuse ;  /* 0x0000000430557c23 */ /* 0x100fe20008010879 */
[C---:B------:R-:W-:Y:S01]  /*1c360*/  FMUL.FTZ R48, R57.reuse, R68 ;  /* 0x0000004439307220 */ /* 0x040fe20000410000 */
[--C-:B------:R-:W-:Y:S01]  /*1c370*/  FFMA.FTZ R95, R224, UR4, -R121.reuse ;  /* 0x00000004e05f7c23 */ /* 0x100fe20008010879 */
[----:B------:R-:W-:Y:S03]  /*1c380*/  LDSM.16.MT88.4 R68, [R120+0x2400] ;  /* 0x002400007844783b */ /* 0x000fe60000004200 */
[----:B------:R-:W-:Y:S01]  /*1c390*/  MUFU.EX2 R171, R171 ;  /* 0x000000ab00ab7308 */ /* 0x000fe20000000800 */
[--C-:B------:R-:W-:Y:S01]  /*1c3a0*/  FFMA.FTZ R92, R236, UR4, -R121.reuse ;  /* 0x00000004ec5c7c23 */ /* 0x100fe20008010879 */
[C---:B------:R-:W-:Y:S08]  /*1c3b0*/  HMMA.16816.F32 R12, R60.reuse, R20, R12 ;  /* 0x000000143c0c723c */ /* 0x040ff0000000180c */
        /* <DEDUP_REMOVED lines=12> */
[----:B------:R-:W-:Y:S01]  /*1c480*/  FFMA.FTZ R96, R226, UR4, -R139 ;  /* 0x00000004e2607c23 */ /* 0x000fe2000801088b */
[----:B------:R-:W-:Y:S01]  /*1c490*/  FFMA.FTZ R98, R222, UR4, -R121 ;  /* 0x00000004de627c23 */ /* 0x000fe20008010879 */
[--C-:B------:R-:W-:Y:S07]  /*1c4a0*/  FFMA.FTZ R97, R220, UR4, -R139.reuse ;  /* 0x00000004dc617c23 */ /* 0x100fee000801088b */
[----:B------:R-:W-:Y:S01]  /*1c4b0*/  MUFU.EX2 R84, R84 ;  /* 0x0000005400547308 */ /* 0x000fe20000000800 */
[C---:B------:R-:W-:Y:S09]  /*1c4c0*/  HMMA.16816.F32 R20, R60.reuse, R28, R20 ;  /* 0x0000001c3c14723c */ /* 0x040ff20000001814 */
[----:B------:R-:W-:Y:S01]  /*1c4d0*/  MUFU.EX2 R99, R99 ;  /* 0x0000006300637308 */ /* 0x000fe20000000800 */
[C---:B------:R-:W-:Y:S01]  /*1c4e0*/  FMUL.FTZ R28, R57.reuse, R88 ;  /* 0x00000058391c7220 */ /* 0x040fe20000410000 */
[C---:B------:R-:W-:Y:S01]  /*1c4f0*/  FMUL.FTZ R29, R57.reuse, R89 ;  /* 0x00000059391d7220 */ /* 0x040fe20000410000 */
[--C-:B------:R-:W-:Y:S07]  /*1c500*/  FFMA.FTZ R89, R232, UR4, -R139.reuse ;  /* 0x00000004e8597c23 */ /* 0x100fee000801088b */
[----:B------:R-:W-:Y:S01]  /*1c510*/  MUFU.EX2 R98, R98 ;  /* 0x0000006200627308 */ /* 0x000fe20000000800 */
[C---:B------:R-:W-:Y:S03]  /*1c520*/  HMMA.16816.F32 R24, R60.reuse, R30, R24 ;  /* 0x0000001e3c18723c */ /* 0x040fe60000001818 */
[C---:B------:R-:W-:Y:S01]  /*1c530*/  FMUL.FTZ R30, R56.reuse, R90 ;  /* 0x0000005a381e7220 */ /* 0x040fe20000410000 */
[----:B------:R-:W-:Y:S05]  /*1c540*/  FMUL.FTZ R31, R56, R91 ;  /* 0x0000005b381f7220 */ /* 0x000fea0000410000 */
[----:B------:R-:W-:Y:S01]  /*1c550*/  MUFU.EX2 R196, R204 ;  /* 0x000000cc00c47308 */ /* 0x000fe20000000800 */
[--C-:B------:R-:W-:Y:S01]  /*1c560*/  FFMA.FTZ R90, R218, UR4, -R139.reuse ;  /* 0x00000004da5a7c23 */ /* 0x100fe2000801088b */
[----:B------:R-:W-:Y:S01]  /*1c570*/  FFMA.FTZ R165, R198, UR4, -R139 ;  /* 0x00000004c6a57c23 */ /* 0x000fe2000801088b */
[----:B------:R-:W-:Y:S07]  /*1c580*/  FFMA.FTZ R208, R57, R162, R208 ;  /* 0x000000a239d07223 */ /* 0x000fee00000100d0 */
[----:B------:R-:W-:Y:S01]  /*1c590*/  MUFU.EX2 R198, R206 ;  /* 0x000000ce00c67308 */ /* 0x000fe20000000800 */
[----:B------:R-:W-:Y:S01]  /*1c5a0*/  FFMA.FTZ R167, R56, R161, R167 ;  /* 0x000000a138a77223 */ /* 0x000fe200000100a7 */
[C---:B--2---:R-:W-:Y:S08]  /*1c5b0*/  HMMA.16816.F32 R28, R60.reuse, R36, R28 ;  /* 0x000000243c1c723c */ /* 0x044ff0000000181c */
[----:B------:R-:W-:Y:S01]  /*1c5c0*/  MUFU.EX2 R165, R165 ;  /* 0x000000a500a57308 */ /* 0x000fe20000000800 */
[----:B------:R-:W-:Y:S01]  /*1c5d0*/  FADD.FTZ R167, R143, R167 ;  /* 0x000000a78fa77221 */ /* 0x000fe20000010000 */
[C---:B------:R-:W-:Y:S01]  /*1c5e0*/  FMUL.FTZ R36, R57.reuse, R80 ;  /* 0x0000005039247220 */ /* 0x040fe20000410000 */
[----:B------:R-:W-:Y:S07]  /*1c5f0*/  FFMA.FTZ R80, R240, UR4, -R139 ;  /* 0x00000004f0507c23 */ /* 0x000fee000801088b */
[----:B------:R-:W-:Y:S01]  /*1c600*/  MUFU.EX2 R163, R163 ;  /* 0x000000a300a37308 */ /* 0x000fe20000000800 */
[----:B------:R-:W-:Y:S01]  /*1c610*/  FADD.FTZ R170, R170, R167 ;  /* 0x000000a7aaaa7221 */ /* 0x000fe20000010000 */
[C---:B------:R-:W-:Y:S08]  /*1c620*/  HMMA.16816.F32 R32, R60.reuse, R38, R32 ;  /* 0x000000263c20723c */ /* 0x040ff00000001820 */
[----:B------:R-:W-:Y:S01]  /*1c630*/  MUFU.EX2 R89, R89 ;  /* 0x0000005900597308 */ /* 0x000fe20000000800 */
[C---:B------:R-:W-:Y:S01]  /*1c640*/  FMUL.FTZ R38, R56.reuse, R82 ;  /* 0x0000005238267220 */ /* 0x040fe20000410000 */
[----:B------:R-:W-:Y:S01]  /*1c650*/  FMUL.FTZ R39, R56, R83 ;  /* 0x0000005338277220 */ /* 0x000fe20000410000 */
[----:B------:R-:W-:Y:S07]  /*1c660*/  FMUL.FTZ R37, R57, R81 ;  /* 0x0000005139257220 */ /* 0x000fee0000410000 */
[----:B------:R-:W2:Y:S01]  /*1c670*/  MUFU.EX2 R80, R80 ;  /* 0x0000005000507308 */ /* 0x000ea20000000800 */
[----:B------:R-:W-:Y:S01]  /*1c680*/  FFMA.FTZ R82, R138, UR4, -R139 ;  /* 0x000000048a527c23 */ /* 0x000fe2000801088b */
[----:B------:R-:W-:Y:S01]  /*1c690*/  FADD.FTZ R101, R125, R170 ;  /* 0x000000aa7d657221 */ /* 0x000fe20000010000 */
[----:B------:R-:W-:Y:S07]  /*1c6a0*/  FFMA.FTZ R83, R128, UR4, -R121 ;  /* 0x0000000480537c23 */ /* 0x000fee0008010879 */
[----:B------:R-:W-:Y:S01]  /*1c6b0*/  MUFU.EX2 R177, R177 ;  /* 0x000000b100b17308 */ /* 0x000fe20000000800 */
[----:B------:R-:W-:Y:S01]  /*1c6c0*/  FADD.FTZ R81, R59, R208 ;  /* 0x000000d03b517221 */ /* 0x000fe20000010000 */
[C---:B------:R-:W-:Y:S08]  /*1c6d0*/  HMMA.16816.F32 R36, R60.reuse, R44, R36 ;  /* 0x0000002c3c24723c */ /* 0x040ff00000001824 */
[----:B------:R3:W-:Y:S01]  /*1c6e0*/  MUFU.EX2 R128, R100 ;  /* 0x0000006400807308 */ /* 0x0007e20000000800 */
[C---:B------:R-:W-:Y:S01]  /*1c6f0*/  FMUL.FTZ R44, R57.reuse, R72 ;  /* 0x00000048392c7220 */ /* 0x040fe20000410000 */
[----:B------:R-:W-:Y:S01]  /*1c700*/  FMUL.FTZ R45, R57, R73 ;  /* 0x00000049392d7220 */ /* 0x000fe20000410000 */
[----:B------:R-:W-:Y:S07]  /*1c710*/  FADD.FTZ R172, R172, R81 ;  /* 0x00000051acac7221 */ /* 0x000fee0000010000 */
[----:B------:R-:W-:Y:S01]  /*1c720*/  MUFU.EX2 R96, R96 ;  /* 0x0000006000607308 */ /* 0x000fe20000000800 */
[--C-:B------:R-:W-:Y:S01]  /*1c730*/  FFMA.FTZ R162, R194, UR4, -R139.reuse ;  /* 0x00000004c2a27c23 */ /* 0x100fe2000801088b */
[C---:B------:R-:W-:Y:S08]  /*1c740*/  HMMA.16816.F32 R40, R60.reuse, R46, R40 ;  /* 0x0000002e3c28723c */ /* 0x040ff00000001828 */
[----:B------:R-:W-:Y:S01]  /*1c750*/  MUFU.EX2 R97, R97 ;  /* 0x0000006100617308 */ /* 0x000fe20000000800 */
[C---:B------:R-:W-:Y:S01]  /*1c760*/  FMUL.FTZ R46, R56.reuse, R74 ;  /* 0x0000004a382e7220 */ /* 0x040fe20000410000 */
[----:B------:R-:W-:Y:S01]  /*1c770*/  FMUL.FTZ R47, R56, R75 ;  /* 0x0000004b382f7220 */ /* 0x000fe20000410000 */
[----:B------:R-:W-:Y:S01]  /*1c780*/  FADD.FTZ R81, R127, R172 ;  /* 0x000000ac7f517221 */ /* 0x000fe20000010000 */
[----:B------:R-:W4:Y:S06]  /*1c790*/  LDSM.16.MT88.4 R72, [R122+0x9400] ;  /* 0x009400007a48783b */ /* 0x000f2c0000004200 */
[----:B------:R-:W-:Y:S01]  /*1c7a0*/  MUFU.EX2 R127, R83 ;  /* 0x00000053007f7308 */ /* 0x000fe20000000800 */
[----:B------:R-:W-:Y:S01]  /*1c7b0*/  FFMA.FTZ R175, R186, UR4, -R139 ;  /* 0x00000004baaf7c23 */ /* 0x000fe2000801088b */
[----:B--2---:R-:W-:Y:S01]  /*1c7c0*/  FADD.FTZ R104, R80, R81 ;  /* 0x0000005150687221 */ /* 0x004fe20000010000 */
[----:B------:R-:W-:Y:S01]  /*1c7d0*/  FFMA.FTZ R182, R182, UR4, -R139 ;  /* 0x00000004b6b67c23 */ /* 0x000fe2000801088b */
[C---:B-1----:R-:W-:Y:S06]  /*1c7e0*/  HMMA.16816.F32 R44, R60.reuse, R64, R44 ;  /* 0x000000403c2c723c */ /* 0x042fec000000182c */
[----:B------:R-:W-:Y:S01]  /*1c7f0*/  MUFU.EX2 R90, R90 ;  /* 0x0000005a005a7308 */ /* 0x000fe20000000800 */
[C---:B------:R-:W-:Y:S01]  /*1c800*/  FADD.FTZ R104, R93.reuse, R104 ;  /* 0x000000685d687221 */ /* 0x040fe20000010000 */
[----:B------:R-:W-:Y:S08]  /*1c810*/  FFMA.FTZ R161, R58, UR4, -R121 ;  /* 0x000000043aa17c23 */ /* 0x000ff00008010879 */
[----:B------:R-:W-:Y:S01]  /*1c820*/  MUFU.EX2 R162, R162 ;  /* 0x000000a200a27308 */ /* 0x000fe20000000800 */
[--C-:B------:R-:W-:Y:S01]  /*1c830*/  FFMA.FTZ R179, R178, UR4, -R139.reuse ;  /* 0x00000004b2b37c23 */ /* 0x100fe2000801088b */
[--C-:B------:R-:W-:Y:S01]  /*1c840*/  FFMA.FTZ R180, R180, UR4, -R139.reuse ;  /* 0x00000004b4b47c23 */ /* 0x100fe2000801088b */
[----:B------:R-:W-:Y:S01]  /*1c850*/  HMMA.16816.F32 R48, R60, R66, R48 ;  /* 0x000000423c30723c */ /* 0x000fe20000001830 */
[----:B------:R-:W1:Y:S06]  /*1c860*/  LDSM.16.MT88.4 R64, [R122+0xb400] ;  /* 0x00b400007a40783b */ /* 0x000e6c0000004200 */
[----:B------:R-:W2:Y:S01]  /*1c870*/  MUFU.EX2 R173, R173 ;  /* 0x000000ad00ad7308 */ /* 0x000ea20000000800 */
[----:B------:R-:W-:Y:S01]  /*1c880*/  F2FP.F16.F32.PACK_AB R60, R93, R80 ;  /* 0x000000505d3c723e */ /* 0x000fe200000000ff */
[----:B------:R-:W-:Y:S01]  /*1c890*/  FFMA.FTZ R168, R168, UR4, -R139 ;  /* 0x00000004a8a87c23 */ /* 0x000fe2000801088b */
[----:B------:R-:W-:Y:S07]  /*1c8a0*/  F2FP.F16.F32.PACK_AB R63, R85, R86 ;  /* 0x00000056553f723e */ /* 0x000fee00000000ff */
[----:B------:R-:W-:Y:S01]  /*1c8b0*/  MUFU.EX2 R175, R175 ;  /* 0x000000af00af7308 */ /* 0x000fe20000000800 */
[----:B------:R-:W-:Y:S01]  /*1c8c0*/  F2FP.F16.F32.PACK_AB R61, R87, R92 ;  /* 0x0000005c573d723e */ /* 0x000fe200000000ff */
[----:B------:R-:W-:Y:S01]  /*1c8d0*/  FADD.FTZ R92, R92, R101 ;  /* 0x000000655c5c7221 */ /* 0x000fe20000010000 */
[C---:B------:R-:W-:Y:S01]  /*1c8e0*/  F2FP.F16.F32.PACK_AB R62, R84.reuse, R89 ;  /* 0x00000059543e723e */ /* 0x040fe200000000ff */
[----:B---3--:R-:W-:Y:S01]  /*1c8f0*/  LDSM.16.MT88.4 R100, [R120+0x1c00] ;  /* 0x001c00007864783b */ /* 0x008fe20000004200 */
[----:B------:R-:W-:Y:S01]  /*1c900*/  FADD.FTZ R89, R89, R104 ;  /* 0x0000006859597221 */ /* 0x000fe20000010000 */
[----:B------:R-:W-:Y:S04]  /*1c910*/  FADD.FTZ R87, R87, R92 ;  /* 0x0000005c57577221 */ /* 0x000fe80000010000 */
[----:B------:R-:W3:Y:S01]  /*1c920*/  MUFU.EX2 R182, R182 ;  /* 0x000000b600b67308 */ /* 0x000ee20000000800 */
[----:B------:R-:W-:Y:S01]  /*1c930*/  FFMA.FTZ R135, R135, UR4, -R139 ;  /* 0x0000000487877c23 */ /* 0x000fe2000801088b */
[----:B------:R-:W-:Y:S01]  /*1c940*/  FADD.FTZ R84, R84, R89 ;  /* 0x0000005954547221 */ /* 0x000fe20000010000 */
[----:B------:R-:W-:Y:S01]  /*1c950*/  FADD.FTZ R86, R86, R87 ;  /* 0x0000005756567221 */ /* 0x000fe20000010000 */
[----:B--2---:R-:W-:Y:S06]  /*1c960*/  F2FP.F16.F32.PACK_AB R56, R173, R162 ;  /* 0x000000a2ad38723e */ /* 0x004fec00000000ff */
[----:B------:R-:W-:Y:S01]  /*1c970*/  MUFU.EX2 R161, R161 ;  /* 0x000000a100a17308 */ /* 0x000fe20000000800 */
[--C-:B------:R-:W-:Y:S01]  /*1c980*/  FFMA.FTZ R136, R136, UR4, -R139.reuse ;  /* 0x0000000488887c23 */ /* 0x100fe2000801088b */
[----:B------:R-:W-:Y:S01]  /*1c990*/  FADD.FTZ R86, R85, R86 ;  /* 0x0000005655567221 */ /* 0x000fe20000010000 */
[--C-:B------:R-:W-:Y:S07]  /*1c9a0*/  FFMA.FTZ R133, R133, UR4, -R139.reuse ;  /* 0x0000000485857c23 */ /* 0x100fee000801088b */
[----:B------:R-:W-:Y:S01]  /*1c9b0*/  MUFU.EX2 R178, R180 ;  /* 0x000000b400b27308 */ /* 0x000fe20000000800 */
[--C-:B------:R-:W-:Y:S01]  /*1c9c0*/  FFMA.FTZ R134, R134, UR4, -R139.reuse ;  /* 0x0000000486867c23 */ /* 0x100fe2000801088b */
[----:B------:R-:W-:Y:S01]  /*1c9d0*/  FFMA.FTZ R132, R132, UR4, -R139 ;  /* 0x0000000484847c23 */ /* 0x000fe2000801088b */
[--C-:B------:R-:W-:Y:S07]  /*1c9e0*/  FFMA.FTZ R91, R216, UR4, -R121.reuse ;  /* 0x00000004d85b7c23 */ /* 0x100fee0008010879 */
[----:B------:R-:W-:Y:S01]  /*1c9f0*/  MUFU.EX2 R179, R179 ;  /* 0x000000b300b37308 */ /* 0x000fe20000000800 */
[C---:B----4-:R-:W-:Y:S03]  /*1ca00*/  HMMA.16816.F32 R4, R60.reuse, R72, R4 ;  /* 0x000000483c04723c */ /* 0x050fe60000001804 */
[----:B---3--:R-:W-:Y:S06]  /*1ca10*/  F2FP.F16.F32.PACK_AB R58, R182, R175 ;  /* 0x000000afb63a723e */ /* 0x008fec00000000ff */
[----:B------:R-:W-:Y:S01]  /*1ca20*/  MUFU.EX2 R91, R91 ;  /* 0x0000005b005b7308 */ /* 0x000fe20000000800 */
[--C-:B------:R-:W-:Y:S01]  /*1ca30*/  FFMA.FTZ R88, R214, UR4, -R121.reuse ;  /* 0x00000004d6587c23 */ /* 0x100fe20008010879 */
[--C-:B------:R-:W-:Y:S01]  /*1ca40*/  FFMA.FTZ R184, R184, UR4, -R121.reuse ;  /* 0x00000004b8b87c23 */ /* 0x100fe20008010879 */
[--C-:B------:R-:W-:Y:S01]  /*1ca50*/  FFMA.FTZ R188, R188, UR4, -R121.reuse ;  /* 0x00000004bcbc7c23 */ /* 0x100fe20008010879 */
[C---:B------:R-:W-:Y:S01]  /*1ca60*/  HMMA.16816.F32 R8, R60.reuse, R74, R8 ;  /* 0x0000004a3c08723c */ /* 0x040fe20000001808 */
[----:B------:R-:W2:Y:S05]  /*1ca70*/  LDSM.16.MT88.4 R72, [R122+0xd400] ;  /* 0x00d400007a48783b */ /* 0x000eaa0000004200 */
[----:B------:R-:W-:Y:S01]  /*1ca80*/  MUFU.EX2 R130, R135 ;  /* 0x0000008700827308 */ /* 0x000fe20000000800 */
[--C-:B------:R-:W-:Y:S01]  /*1ca90*/  FFMA.FTZ R181, R174, UR4, -R121.reuse ;  /* 0x00000004aeb57c23 */ /* 0x100fe20008010879 */
[--C-:B------:R-:W-:Y:S01]  /*1caa0*/  FFMA.FTZ R176, R176, UR4, -R121.reuse ;  /* 0x00000004b0b07c23 */ /* 0x100fe20008010879 */
[--C-:B------:R-:W-:Y:S07]  /*1cab0*/  FFMA.FTZ R164, R164, UR4, -R121.reuse ;  /* 0x00000004a4a47c23 */ /* 0x100fee0008010879 */
[----:B------:R-:W-:Y:S01]  /*1cac0*/  MUFU.EX2 R88, R88 ;  /* 0x0000005800587308 */ /* 0x000fe20000000800 */
[--C-:B------:R-:W-:Y:S01]  /*1cad0*/  FFMA.FTZ R125, R126, UR4, -R121.reuse ;  /* 0x000000047e7d7c23 */ /* 0x100fe20008010879 */
[C---:B------:R-:W-:Y:S08]  /*1cae0*/  HMMA.16816.F32 R12, R60.reuse, R76, R12 ;  /* 0x0000004c3c0c723c */ /* 0x040ff0000000180c */
[----:B------:R-:W3:Y:S01]  /*1caf0*/  MUFU.EX2 R186, R188 ;  /* 0x000000bc00ba7308 */ /* 0x000ee20000000800 */
[--C-:B------:R-:W-:Y:S01]  /*1cb00*/  FFMA.FTZ R124, R124, UR4, -R121.reuse ;  /* 0x000000047c7c7c23 */ /* 0x100fe20008010879 */
[----:B------:R-:W-:Y:S01]  /*1cb10*/  FFMA.FTZ R53, R53, UR4, -R121 ;  /* 0x0000000435357c23 */ /* 0x000fe20008010879 */
[----:B------:R-:W-:Y:S07]  /*1cb20*/  ISETP.NE.AND P0, PT, R159, RZ, PT ;  /* 0x000000ff9f00720c */ /* 0x000fee0003f05270 */
[----:B------:R-:W4:Y:S01]  /*1cb30*/  MUFU.EX2 R184, R184 ;  /* 0x000000b800b87308 */ /* 0x000f220000000800 */
[C---:B------:R-:W-:Y:S01]  /*1cb40*/  HMMA.16816.F32 R16, R60.reuse, R78, R16 ;  /* 0x0000004e3c10723c */ /* 0x040fe20000001810 */
[----:B------:R-:W-:Y:S08]  /*1cb50*/  LDSM.16.MT88.4 R76, [R122+0xc000] ;  /* 0x00c000007a4c783b */ /* 0x000ff00000004200 */
[----:B------:R-:W-:Y:S10]  /*1cb60*/  MUFU.EX2 R174, R176 ;  /* 0x000000b000ae7308 */ /* 0x000ff40000000800 */
[----:B------:R-:W-:Y:S01]  /*1cb70*/  MUFU.EX2 R181, R181 ;  /* 0x000000b500b57308 */ /* 0x000fe20000000800 */
[C---:B-1----:R-:W-:Y:S09]  /*1cb80*/  HMMA.16816.F32 R20, R60.reuse, R64, R20 ;  /* 0x000000403c14723c */ /* 0x042ff20000001814 */
[----:B------:R-:W-:Y:S01]  /*1cb90*/  MUFU.EX2 R138, R164 ;  /* 0x000000a4008a7308 */ /* 0x000fe20000000800 */
[----:B---3--:R-:W-:Y:S02]  /*1cba0*/  F2FP.F16.F32.PACK_AB R57, R186, R177 ;  /* 0x000000b1ba39723e */ /* 0x008fe400000000ff */
[----:B----4-:R-:W-:Y:S07]  /*1cbb0*/  F2FP.F16.F32.PACK_AB R59, R161, R184 ;  /* 0x000000b8a13b723e */ /* 0x010fee00000000ff */
[----:B------:R-:W-:Y:S01]  /*1cbc0*/  MUFU.EX2 R131, R136 ;  /* 0x0000008800837308 */ /* 0x000fe20000000800 */
[C---:B------:R-:W-:Y:S01]  /*1cbd0*/  HMMA.16816.F32 R24, R60.reuse, R66, R24 ;  /* 0x000000423c18723c */ /* 0x040fe20000001818 */
[----:B------:R-:W1:Y:S08]  /*1cbe0*/  LDSM.16.MT88.4 R64, [R120+0x4400] ;  /* 0x004400007840783b */ /* 0x000e700000004200 */
[----:B------:R-:W-:Y:S10]  /*1cbf0*/  MUFU.EX2 R126, R133 ;  /* 0x00000085007e7308 */ /* 0x000ff40000000800 */
[----:B------:R-:W-:Y:S01]  /*1cc00*/  MUFU.EX2 R125, R125 ;  /* 0x0000007d007d7308 */ /* 0x000fe20000000800 */
[C---:B------:R-:W-:Y:S09]  /*1cc10*/  HMMA.16816.F32 R28, R60.reuse, R68, R28 ;  /* 0x000000443c1c723c */ /* 0x040ff2000000181c */
[----:B------:R-:W-:Y:S10]  /*1cc20*/  MUFU.EX2 R124, R124 ;  /* 0x0000007c007c7308 */ /* 0x000ff40000000800 */
[----:B------:R-:W-:Y:S01]  /*1cc30*/  MUFU.EX2 R134, R134 ;  /* 0x0000008600867308 */ /* 0x000fe20000000800 */
[C---:B------:R-:W-:Y:S01]  /*1cc40*/  HMMA.16816.F32 R32, R60.reuse, R70, R32 ;  /* 0x000000463c20723c */ /* 0x040fe20000001820 */
[----:B------:R-:W3:Y:S08]  /*1cc50*/  LDSM.16.MT88.4 R68, [R122+0x9800] ;  /* 0x009800007a44783b */ /* 0x000ef00000004200 */
[----:B------:R-:W-:Y:S01]  /*1cc60*/  MUFU.EX2 R132, R132 ;  /* 0x0000008400847308 */ /* 0x000fe20000000800 */
        /* <DEDUP_REMOVED lines=29> */
[C---:B------:R-:W-:Y:S03]  /*1ce40*/  HMMA.16816.F32 R44, R60.reuse, R72, R44 ;  /* 0x000000483c2c723c */ /* 0x040fe6000000182c */
[----:B------:R-:W-:Y:S02]  /*1ce50*/  FFMA.FTZ R72, R202, UR4, -R121 ;  /* 0x00000004ca487c23 */ /* 0x000fe40008010879 */
[----:B------:R-:W2:Y:S03]  /*1ce60*/  MUFU.EX2 R202, R210 ;  /* 0x000000d200ca7308 */ /* 0x000ea60000000800 */
[----:B------:R-:W-:Y:S07]  /*1ce70*/  HMMA.16816.F32 R48, R60, R74, R48 ;  /* 0x0000004a3c30723c */ /* 0x000fee0000001830 */
[----:B------:R3:W4:Y:S01]  /*1ce80*/  MUFU.EX2 R200, R72 ;  /* 0x0000004800c87308 */ /* 0x0007220000000800 */
[----:B------:R-:W-:Y:S02]  /*1ce90*/  F2FP.F16.F32.PACK_AB R62, R165, R198 ;  /* 0x000000c6a53e723e */ /* 0x000fe400000000ff */
[----:B------:R-:W-:Y:S02]  /*1cea0*/  F2FP.F16.F32.PACK_AB R63, R163, R196 ;  /* 0x000000c4a33f723e */ /* 0x000fe400000000ff */
[----:B--2---:R-:W-:Y:S01]  /*1ceb0*/  F2FP.F16.F32.PACK_AB R60, R202, R169 ;  /* 0x000000a9ca3c723e */ /* 0x004fe200000000ff */
[----:B------:R-:W-:Y:S01]  /*1cec0*/  FADD.FTZ R169, R169, R90 ;  /* 0x0000005aa9a97221 */ /* 0x000fe20000010000 */
[----:B---3--:R-:W2:Y:S01]  /*1ced0*/  LDSM.16.MT88.4 R72, [R122+0xbc00] ;  /* 0x00bc00007a48783b */ /* 0x008ea20000004200 */
[----:B----4-:R-:W-:Y:S07]  /*1cee0*/  F2FP.F16.F32.PACK_AB R61, R171, R200 ;  /* 0x000000c8ab3d723e */ /* 0x010fee00000000ff */
        /* <DEDUP_REMOVED lines=17> */
[----:B------:R-:W2:Y:S07]  /*1d000*/  LDSM.16.MT88.4 R60, [R120+0x3000] ;  /* 0x00300000783c783b */ /* 0x000eae0000004200 */
[C---:B-1----:R-:W-:Y:S01]  /*1d010*/  HMMA.16816.F32 R4, R56.reuse, R64, R4 ;  /* 0x000000403804723c */ /* 0x042fe20000001804 */
[----:B------:R-:W-:Y:S07]  /*1d020*/  LDSM.16.MT88.4 R72, [R120+0x3400] ;  /* 0x003400007848783b */ /* 0x000fee0000004200 */
[C---:B------:R-:W-:Y:S01]  /*1d030*/  HMMA.16816.F32 R8, R56.reuse, R66, R8 ;  /* 0x000000423808723c */ /* 0x040fe20000001808 */
[----:B------:R-:W1:Y:S07]  /*1d040*/  LDSM.16.MT88.4 R64, [R122+0xe000] ;  /* 0x00e000007a40783b */ /* 0x000e6e0000004200 */
[C---:B---3--:R-:W-:Y:S08]  /*1d050*/  HMMA.16816.F32 R12, R56.reuse, R68, R12 ;  /* 0x00000044380c723c */ /* 0x048ff0000000180c */
[C---:B------:R-:W-:Y:S01]  /*1d060*/  HMMA.16816.F32 R16, R56.reuse, R70, R16 ;  /* 0x000000463810723c */ /* 0x040fe20000001810 */
[----:B------:R-:W3:Y:S07]  /*1d070*/  LDSM.16.MT88.4 R68, [R120+0x5000] ;  /* 0x005000007844783b */ /* 0x000eee0000004200 */
[C---:B------:R-:W-:Y:S03]  /*1d080*/  HMMA.16816.F32 R20, R56.reuse, R76, R20 ;  /* 0x0000004c3814723c */ /* 0x040fe60000001814 */
[----:B------:R-:W-:Y:S01]  /*1d090*/  FFMA.FTZ R77, R137, UR4, -R139 ;  /* 0x00000004894d7c23 */ /* 0x000fe2000801088b */
[----:B------:R-:W-:Y:S01]  /*1d0a0*/  FFMA.FTZ R76, R166, UR4, -R121 ;  /* 0x00000004a64c7c23 */ /* 0x000fe20008010879 */
[----:B------:R-:W-:Y:S01]  /*1d0b0*/  FFMA.FTZ R139, R129, UR4, -R139 ;  /* 0x00000004818b7c23 */ /* 0x000fe2000801088b */
[----:B------:R-:W-:Y:S02]  /*1d0c0*/  MUFU.EX2 R137, R168 ;  /* 0x000000a800897308 */ /* 0x000fe40000000800 */
[C---:B------:R-:W-:Y:S08]  /*1d0d0*/  HMMA.16816.F32 R24, R56.reuse, R78, R24 ;  /* 0x0000004e3818723c */ /* 0x040ff00000001818 */
[----:B------:R-:W4:Y:S10]  /*1d0e0*/  MUFU.EX2 R166, R77 ;  /* 0x0000004d00a67308 */ /* 0x000f340000000800 */
[----:B------:R5:W4:Y:S01]  /*1d0f0*/  MUFU.EX2 R143, R76 ;  /* 0x0000004c008f7308 */ /* 0x000b220000000800 */
[C---:B--2---:R-:W-:Y:S09]  /*1d100*/  HMMA.16816.F32 R28, R56.reuse, R60, R28 ;  /* 0x0000003c381c723c */ /* 0x044ff2000000181c */
[----:B------:R2:W4:Y:S10]  /*1d110*/  MUFU.EX2 R129, R82 ;  /* 0x0000005200817308 */ /* 0x0005340000000800 */
[----:B------:R-:W-:Y:S01]  /*1d120*/  MUFU.EX2 R139, R139 ;  /* 0x0000008b008b7308 */ /* 0x000fe20000000800 */
[C---:B------:R-:W-:Y:S01]  /*1d130*/  HMMA.16816.F32 R32, R56.reuse, R62, R32 ;  /* 0x0000003e3820723c */ /* 0x040fe20000001820 */
[----:B------:R-:W4:Y:S07]  /*1d140*/  LDSM.16.MT88.4 R60, [R122+0xa400] ;  /* 0x00a400007a3c783b */ /* 0x000f2e0000004200 */
[C---:B-1----:R-:W-:Y:S01]  /*1d150*/  HMMA.16816.F32 R36, R56.reuse, R64, R36 ;  /* 0x000000403824723c */ /* 0x042fe20000001824 */
[----:B-----5:R-:W-:Y:S07]  /*1d160*/  LDSM.16.MT88.4 R76, [R122+0xe400] ;  /* 0x00e400007a4c783b */ /* 0x020fee0000004200 */
[C---:B------:R-:W-:Y:S01]  /*1d170*/  HMMA.16816.F32 R40, R56.reuse, R66, R40 ;  /* 0x000000423828723c */ /* 0x040fe20000001828 */
[----:B------:R-:W1:Y:S07]  /*1d180*/  LDSM.16.MT88.4 R64, [R120+0x1400] ;  /* 0x001400007840783b */ /* 0x000e6e0000004200 */
[C---:B---3--:R-:W-:Y:S01]  /*1d190*/  HMMA.16816.F32 R44, R56.reuse, R68, R44 ;  /* 0x00000044382c723c */ /* 0x048fe2000000182c */
[----:B--2---:R-:W-:Y:S07]  /*1d1a0*/  LDSM.16.MT88.4 R80, [R122+0xe800] ;  /* 0x00e800007a50783b */ /* 0x004fee0000004200 */
[----:B------:R-:W-:Y:S01]  /*1d1b0*/  HMMA.16816.F32 R48, R56, R70, R48 ;  /* 0x000000463830723c */ /* 0x000fe20000001830 */
[----:B------:R-:W2:Y:S02]  /*1d1c0*/  LDSM.16.MT88.4 R68, [R122+0xc400] ;  /* 0x00c400007a44783b */ /* 0x000ea40000004200 */
[----:B------:R-:W-:Y:S02]  /*1d1d0*/  F2FP.F16.F32.PACK_AB R56, R179, R178 ;  /* 0x000000b2b338723e */ /* 0x000fe400000000ff */
[----:B------:R-:W-:Y:S02]  /*1d1e0*/  F2FP.F16.F32.PACK_AB R57, R181, R174 ;  /* 0x000000aeb539723e */ /* 0x000fe400000000ff */
[----:B----4-:R-:W-:Y:S02]  /*1d1f0*/  F2FP.F16.F32.PACK_AB R58, R166, R137 ;  /* 0x00000089a63a723e */ /* 0x010fe400000000ff */
[----:B------:R-:W-:Y:S07]  /*1d200*/  F2FP.F16.F32.PACK_AB R59, R138, R143 ;  /* 0x0000008f8a3b723e */ /* 0x000fee00000000ff */
        /* <DEDUP_REMOVED lines=22> */
[C---:B-1----:R-:W-:Y:S03]  /*1d370*/  HMMA.16816.F32 R4, R56.reuse, R64, R4 ;  /* 0x000000403804723c */ /* 0x042fe60000001804 */
[--C-:B------:R-:W-:Y:S01]  /*1d380*/  FFMA.FTZ R64, R55, UR4, -R121.reuse ;  /* 0x0000000437407c23 */ /* 0x100fe20008010879 */
[--C-:B------:R-:W-:Y:S01]  /*1d390*/  FFMA.FTZ R65, R54, UR4, -R121.reuse ;  /* 0x0000000436417c23 */ /* 0x100fe20008010879 */
[----:B------:R-:W1:Y:S01]  /*1d3a0*/  MUFU.EX2 R55, R94 ;  /* 0x0000005e00377308 */ /* 0x000e620000000800 */
[----:B------:R-:W-:Y:S02]  /*1d3b0*/  FFMA.FTZ R121, R52, UR4, -R121 ;  /* 0x0000000434797c23 */ /* 0x000fe40008010879 */
[C---:B------:R-:W-:Y:S07]  /*1d3c0*/  HMMA.16816.F32 R8, R56.reuse, R66, R8 ;  /* 0x000000423808723c */ /* 0x040fee0000001808 */
[----:B------:R-:W-:Y:S10]  /*1d3d0*/  MUFU.EX2 R54, R64 ;  /* 0x0000004000367308 */ /* 0x000ff40000000800 */
[----:B------:R-:W4:Y:S01]  /*1d3e0*/  MUFU.EX2 R65, R65 ;  /* 0x0000004100417308 */ /* 0x000f220000000800 */
[C---:B--2---:R-:W-:Y:S09]  /*1d3f0*/  HMMA.16816.F32 R12, R56.reuse, R68, R12 ;  /* 0x00000044380c723c */ /* 0x044ff2000000180c */
[----:B------:R-:W-:Y:S01]  /*1d400*/  MUFU.EX2 R52, R53 ;  /* 0x0000003500347308 */ /* 0x000fe20000000800 */
[----:B-1----:R-:W-:Y:S09]  /*1d410*/  F2FP.F16.F32.PACK_AB R68, R55, R134 ;  /* 0x000000863744723e */ /* 0x002ff200000000ff */
[----:B------:R-:W1:Y:S01]  /*1d420*/  MUFU.EX2 R121, R121 ;  /* 0x0000007900797308 */ /* 0x000e620000000800 */
[C---:B------:R-:W-:Y:S03]  /*1d430*/  HMMA.16816.F32 R16, R56.reuse, R70, R16 ;  /* 0x000000463810723c */ /* 0x040fe60000001810 */
[----:B----4-:R-:W-:Y:S02]  /*1d440*/  F2FP.F16.F32.PACK_AB R69, R65, R54 ;  /* 0x000000364145723e */ /* 0x010fe400000000ff */
[----:B------:R-:W-:Y:S03]  /*1d450*/  F2FP.F16.F32.PACK_AB R70, R139, R132 ;  /* 0x000000848b46723e */ /* 0x000fe600000000ff */
[C---:B------:R-:W-:Y:S03]  /*1d460*/  HMMA.16816.F32 R20, R56.reuse, R72, R20 ;  /* 0x000000483814723c */ /* 0x040fe60000001814 */
[----:B-1----:R-:W-:Y:S05]  /*1d470*/  F2FP.F16.F32.PACK_AB R71, R121, R52 ;  /* 0x000000347947723e */ /* 0x002fea00000000ff */
[C---:B------:R-:W-:Y:S08]  /*1d480*/  HMMA.16816.F32 R24, R56.reuse, R74, R24 ;  /* 0x0000004a3818723c */ /* 0x040ff00000001818 */
[C---:B-----5:R-:W-:Y:S08]  /*1d490*/  HMMA.16816.F32 R28, R56.reuse, R76, R28 ;  /* 0x0000004c381c723c */ /* 0x060ff0000000181c */
[C---:B------:R-:W-:Y:S01]  /*1d4a0*/  HMMA.16816.F32 R32, R56.reuse, R78, R32 ;  /* 0x0000004e3820723c */ /* 0x040fe20000001820 */
[----:B------:R-:W-:Y:S07]  /*1d4b0*/  LDSM.16.MT88.4 R76, [R122+0xec00] ;  /* 0x00ec00007a4c783b */ /* 0x000fee0000004200 */
[C---:B------:R-:W-:Y:S08]  /*1d4c0*/  HMMA.16816.F32 R36, R56.reuse, R80, R36 ;  /* 0x000000503824723c */ /* 0x040ff00000001824 */
[C---:B------:R-:W-:Y:S08]  /*1d4d0*/  HMMA.16816.F32 R40, R56.reuse, R82, R40 ;  /* 0x000000523828723c */ /* 0x040ff00000001828 */
[C---:B---3--:R-:W-:Y:S03]  /*1d4e0*/  HMMA.16816.F32 R44, R56.reuse, R60, R44 ;  /* 0x0000003c382c723c */ /* 0x048fe6000000182c */
        /* <DEDUP_REMOVED lines=20> */
[----:B------:R-:W-:Y:S01]  /*1d630*/  FADD.FTZ R8, R162, R165 ;  /* 0x000000a5a2087221 */ /* 0x000fe20000010000 */
[----:B------:R1:W3:Y:S02]  /*1d640*/  LDSM.16.MT88.4 R4, [R120+0x5c00] ;  /* 0x005c00007804783b */ /* 0x0002e40000004200 */
        /* <DEDUP_REMOVED lines=11> */
[----:B-1----:R-:W-:Y:S01]  /*1d700*/  MOV R120, R3 ;  /* 0x0000000300787202 */ /* 0x002fe20000000f00 */
[----:B------:R-:W-:Y:S02]  /*1d710*/  FADD.FTZ R10, R181, R10 ;  /* 0x0000000ab50a7221 */ /* 0x000fe40000010000 */
        /* <DEDUP_REMOVED lines=27> */
.L_x_2225:
        /* <DEDUP_REMOVED lines=15> */
[C---:B------:R-:W-:Y:S02]  /*1d9c0*/  SHF.L.U32 R4, R0.reuse, 0x4, RZ ;  /* 0x0000000400047819 */ /* 0x040fe400000006ff */
[----:B------:R-:W-:Y:S02]  /*1d9d0*/  LOP3.LUT R5, R5, 0x6, RZ, 0xc0, !PT ;  /* 0x0000000605057812 */ /* 0x000fe400078ec0ff */
[----:B------:R-:W-:-:S02]  /*1d9e0*/  SHF.L.U32 R6, R0, 0x3, RZ ;  /* 0x0000000300067819 */ /* 0x000fc400000006ff */
[----:B------:R-:W-:Y:S02]  /*1d9f0*/  LOP3.LUT R5, R5, 0x3e00, R4, 0xf8, !PT ;  /* 0x00003e0005057812 */ /* 0x000fe400078ef804 */
[----:B------:R-:W-:Y:S02]  /*1da00*/  LOP3.LUT P5, RZ, R0, 0x3, RZ, 0xc0, !PT ;  /* 0x0000000300ff7812 */ /* 0x000fe400078ac0ff */
[----:B------:R-:W-:Y:S01]  /*1da10*/  LOP3.LUT R5, R5, 0x20, R6, 0xf8, !PT ;  /* 0x0000002005057812 */ /* 0x000fe200078ef806 */
[----:B-1----:R-:W-:Y:S01]  /*1da20*/  FADD.FTZ R8, R11, R8 ;  /* 0x000000080b087221 */ /* 0x002fe20000010000 */
[----:B------:R-:W-:Y:S02]  /*1da30*/  LOP3.LUT R11, R6, 0xc0, RZ, 0xc0, !PT ;  /* 0x000000c0060b7812 */ /* 0x000fe400078ec0ff */
[----:B------:R-:W1:Y:S01]  /*1da40*/  LDC.U8 R6, c[0x0][0x548] ;  /* 0x00015200ff067b82 */ /* 0x000e620000000000 */
[----:B--2---:R-:W-:Y:S01]  /*1da50*/  FADD.FTZ R7, R12, R7 ;  /* 0x000000070c077221 */ /* 0x004fe20000010000 */
[----:B------:R-:W2:Y:S01]  /*1da60*/  MUFU.RCP R10, R8 ;  /* 0x00000008000a7308 */ /* 0x000ea20000001000 */
[----:B------:R-:W-:-:S02]  /*1da70*/  FSETP.NE.FTZ.AND P4, PT, R8, RZ, PT ;  /* 0x000000ff0800720b */ /* 0x000fc40003f95000 */
[----:B------:R-:W-:Y:S02]  /*1da80*/  LOP3.LUT R4, R11, 0x18, R0, 0xf8, !PT ;  /* 0x000000180b047812 */ /* 0x000fe400078ef800 */
[----:B------:R-:W-:Y:S01]  /*1da90*/  FSETP.NE.FTZ.AND P3, PT, R7, RZ, PT ;  /* 0x000000ff0700720b */ /* 0x000fe20003f75000 */
[----:B------:R-:W3:Y:S01]  /*1daa0*/  @P1 LDC.64 R12, c[0x0][0x408] ;  /* 0x00010200ff0c1b82 */ /* 0x000ee20000000a00 */
[----:B------:R-:W-:Y:S01]  /*1dab0*/  LOP3.LUT R4, R5, R4, RZ, 0xfc, !PT ;  /* 0x0000000405047212 */ /* 0x000fe200078efcff */
[----:B------:R-:W5:Y:S01]  /*1dac0*/  MUFU.RCP R9, R7 ;  /* 0x0000000700097308 */ /* 0x000f620000001000 */
[----:B------:R-:W-:Y:S02]  /*1dad0*/  SHF.L.U32 R5, R0, 0x2, RZ ;  /* 0x0000000200057819 */ /* 0x000fe400000006ff */
[----:B------:R-:W-:Y:S02]  /*1dae0*/  LEA R11, R4, UR4, 0x1 ;  /* 0x00000004040b7c11 */ /* 0x000fe4000f8e08ff */
[----:B------:R-:W-:Y:S01]  /*1daf0*/  LOP3.LUT R4, R5, 0x40, RZ, 0xc0, !PT ;  /* 0x0000004005047812 */ /* 0x000fe200078ec0ff */
[----:B------:R-:W4:Y:S02]  /*1db00*/  @P4 LDC R16, c[0x0][0x458] ;  /* 0x00011600ff104b82 */ /* 0x000f240000000800 */
[----:B------:R-:W3:Y:S01]  /*1db10*/  @P4 MUFU.LG2 R8, R8 ;  /* 0x0000000800084308 */ /* 0x000ee20000000c00 */
[----:B------:R-:W-:-:S02]  /*1db20*/  IADD3 R17, PT, PT, R11, -R4, RZ ;  /* 0x800000040b117210 */ /* 0x000fc40007ffe0ff */
[----:B--2---:R-:W-:Y:S02]  /*1db30*/  FSEL R10, R10, 1, P4 ;  /* 0x3f8000000a0a7808 */ /* 0x004fe40002000000 */
[----:B-1----:R-:W-:-:S03]  /*1db40*/  ISETP.NE.AND P2, PT, R6, RZ, PT ;  /* 0x000000ff0600720c */ /* 0x002fc60003f45270 */
        /* <DEDUP_REMOVED lines=83> */
[----:B------:R-:W-:Y:S01]  /*1e080*/  F2FP.F16.F32.PACK_AB R74, R75, R74 ;  /* 0x0000004a4b4a723e */ /* 0x000fe200000000ff */
[----:B------:R-:W-:Y:S01]  /*1e090*/  @P4 FMUL.FTZ R8, R8, 0.69314718246459960938 ;  /* 0x3f31721808084820 */ /* 0x000fe20000410000 */
[----:B------:R-:W-:Y:S01]  /*1e0a0*/  F2FP.F16.F32.PACK_AB R68, R69, R68 ;  /* 0x000000444544723e */ /* 0x000fe200000000ff */
[----:B------:R-:W-:Y:S01]  /*1e0b0*/  STS [R19+0x30], R100 ;  /* 0x0000306413007388 */ /* 0x000fe20000000800 */
[----:B------:R-:W-:-:S02]  /*1e0c0*/  F2FP.F16.F32.PACK_AB R9, R9, R70 ;  /* 0x000000460909723e */ /* 0x000fc400000000ff */
        /* <DEDUP_REMOVED lines=21> */
[----:B---3--:R-:W3:Y:S01]  /*1e220*/  @P2 LDC R15, c[0x0][0x454] ;  /* 0x00011500ff0f2b82 */ /* 0x008ee20000000800 */
[----:B------:R-:W3:Y:S01]  /*1e230*/  S2R R10, SR_TID.X ;  /* 0x00000000000a7919 */ /* 0x000ee20000002100 */
[----:B-1----:R-:W-:Y:S01]  /*1e240*/  @!P1 IMAD.WIDE.U32 R18, R147, R4, RZ ;  /* 0x0000000493129225 */ /* 0x002fe200078e00ff */
[----:B------:R-:W-:-:S03]  /*1e250*/  MOV R4, 0x7f800000 ;  /* 0x7f80000000047802 */ /* 0x000fc60000000f00 */
[----:B--2---:R-:W-:Y:S01]  /*1e260*/  @P3 FFMA.FTZ R4, R2, R11, R7 ;  /* 0x0000000b02043223 */ /* 0x004fe20000010007 */
[----:B------:R1:W2:Y:S01]  /*1e270*/  LDS.128 R20, [R155+0x800] ;  /* 0x000800009b147984 */ /* 0x0002a20000000c00 */
[----:B------:R-:W-:Y:S01]  /*1e280*/  @!P1 IMAD R5, R147, R5, R19 ;  /* 0x0000000593059224 */ /* 0x000fe200078e0213 */
[----:B------:R-:W-:Y:S01]  /*1e290*/  MOV R9, 0x7f800000 ;  /* 0x7f80000000097802 */ /* 0x000fe20000000f00 */
[----:B------:R-:W-:Y:S02]  /*1e2a0*/  @P1 IMAD R5, R146, R13, R25 ;  /* 0x0000000d92051224 */ /* 0x000fe400078e0219 */
[----:B----4-:R-:W-:Y:S01]  /*1e2b0*/  @P4 FFMA.FTZ R9, R3, R16, R8 ;  /* 0x0000001003094223 */ /* 0x010fe20000010008 */
[C---:B-----5:R-:W-:Y:S02]  /*1e2c0*/  @!P2 IMAD R13, R147.reuse, R6, R152 ;  /* 0x00000006930da224 */ /* 0x060fe400078e0298 */
[-C--:B------:R-:W-:Y:S02]  /*1e2d0*/  @!P0 IMAD R146, R147, R14.reuse, RZ ;  /* 0x0000000e93928224 */ /* 0x080fe400078e02ff */
[----:B------:R-:W-:-:S02]  /*1e2e0*/  @!P2 IMAD R13, R13, R14, RZ ;  /* 0x0000000e0d0da224 */ /* 0x000fc400078e02ff */
[----:B---3--:R-:W-:Y:S01]  /*1e2f0*/  @P2 IMAD R13, R152, R15, R146 ;  /* 0x0000000f980d2224 */ /* 0x008fe200078e0292 */
[----:B------:R-:W-:Y:S01]  /*1e300*/  SHF.R.U32.HI R2, RZ, 0x2, R10 ;  /* 0x00000002ff027819 */ /* 0x000fe2000001160a */
[----:B------:R-:W-:Y:S06]  /*1e310*/  @P5 BRA `(.L_x_2231) ;  /* 0x00000000003c5947 */ /* 0x000fec0003800000 */
[----:B------:R-:W-:Y:S01]  /*1e320*/  SHF.R.U32.HI R0, RZ, 0x1, R0 ;  /* 0x00000001ff007819 */ /* 0x000fe20000011600 */
[----:B------:R-:W3:Y:S01]  /*1e330*/  LDCU.64 UR4, c[0x0][0x420] ;  /* 0x00008400ff0477ac */ /* 0x000ee20008000a00 */
        /* <DEDUP_REMOVED lines=9> */
[----:B---3--:R-:W-:-:S04]  /*1e3d0*/  LEA R10, P0, R6, UR4, 0x2 ;  /* 0x00000004060a7c11 */ /* 0x008fc8000f8010ff */
[----:B------:R-:W-:-:S05]  /*1e3e0*/  LEA.HI.X R11, R6, UR5, R13, 0x2, P0 ;  /* 0x00000005060b7c11 */ /* 0x000fca00080f140d */
[----:B------:R3:W-:Y:S04]  /*1e3f0*/  @!P3 STG.E desc[UR6][R10.64], R9 ;  /* 0x000000090a00b986 */ /* 0x0007e8000c101906 */
[----:B------:R3:W-:Y:S02]  /*1e400*/  @!P2 STG.E desc[UR6][R10.64+0x20], R4 ;  /* 0x000020040a00a986 */ /* 0x0007e4000c101906 */
.L_x_2231:
[----:B------:R-:W-:Y:S05]  /*1e410*/  BSYNC.RECONVERGENT B0 ;  /* 0x0000000000007941 */ /* 0x000fea0003800200 */
.L_x_2230:
[----:B------:R-:W-:Y:S01]  /*1e420*/  MOV R6, R118 ;  /* 0x0000007600067202 */ /* 0x000fe20000000f00 */
[----:B------:R4:W1:Y:S01]  /*1e430*/  LDS.128 R12, [R155] ;  /* 0x000000009b0c7984 */ /* 0x0008620000000c00 */
[----:B------:R-:W-:Y:S01]  /*1e440*/  MOV R7, RZ ;  /* 0x000000ff00077202 */ /* 0x000fe20000000f00 */
[----:B------:R-:W5:Y:S01]  /*1e450*/  LDCU.64 UR4, c[0x0][0x410] ;  /* 0x00008200ff0477ac */ /* 0x000f620008000a00 */
[----:B------:R-:W-:Y:S01]  /*1e460*/  @P1 MOV R18, R24 ;  /* 0x0000001800121202 */ /* 0x000fe20000000f00 */
[----:B---3--:R4:W3:Y:S01]  /*1e470*/  LDS.128 R8, [R155+0x1000] ;  /* 0x001000009b087984 */ /* 0x0088e20000000c00 */
        /* <DEDUP_REMOVED lines=26> */
.L_x_2233:
[----:B------:R-:W-:Y:S05]  /*1e620*/  BSYNC.RECONVERGENT B0 ;  /* 0x0000000000007941 */ /* 0x000fea0003800200 */
.L_x_2232:
        /* <DEDUP_REMOVED lines=23> */
.L_x_2234:
        /* <DEDUP_REMOVED lines=14> */
.L_x_5505:


//--------------------- .text._ZN5flash24flash_fwd_splitkv_kernelI23Flash_fwd_kernel_traitsILi96ELi64ELi128ELi4ELb0ELb0EN7cutlass6half_tE19Flash_kernel_traitsILi96ELi64ELi128ELi4ES3_EELb1ELb0ELb0ELb0ELb1ELb0ELb1ELb0EEEvNS_16Flash_fwd_paramsE --------------------------
	.section	.text._ZN5flash24flash_fwd_splitkv_kernelI23Flash_fwd_kernel_traitsILi96ELi64ELi128ELi4ELb0ELb0EN7cutlass6half_tE19Flash_kernel_traitsILi96ELi64ELi128ELi4ES3_EELb1ELb0ELb0ELb0ELb1ELb0ELb1ELb0EEEvNS_16Flash_fwd_paramsE,"ax",@progbits
	.align	128
        .global         _ZN5flash24flash_fwd_splitkv_kernelI23Flash_fwd_kernel_traitsILi96ELi64ELi128ELi4ELb0ELb0EN7cutlass6half_tE19Flash_kernel_traitsILi96ELi64ELi128ELi4ES3_EELb1ELb0ELb0ELb0ELb1ELb0ELb1ELb0EEEvNS_16Flash_fwd_paramsE
        .type           _ZN5flash24flash_fwd_splitkv_kernelI23Flash_fwd_kernel_traitsILi96ELi64ELi128ELi4ELb0ELb0EN7cutlass6half_tE19Flash_kernel_traitsILi96ELi64ELi128ELi4ES3_EELb1ELb0ELb0ELb0ELb1ELb0ELb1ELb0EEEvNS_16Flash_fwd_paramsE,@function
        .size           _ZN5flash24flash_fwd_splitkv_kernelI23Flash_fwd_kernel_traitsILi96ELi64ELi128ELi4ELb0ELb0EN7cutlass6half_tE19Flash_kernel_traitsILi96ELi64ELi128ELi4ES3_EELb1ELb0ELb0ELb0ELb1ELb0ELb1ELb0EEEvNS_16Flash_fwd_paramsE,(.L_x_5506 - _ZN5flash24flash_fwd_splitkv_kernelI23Flash_fwd_kernel_traitsILi96ELi64ELi128ELi4ELb0ELb0EN7cutlass6half_tE19Flash_kernel_traitsILi96ELi64ELi128ELi4ES3_EELb1ELb0ELb0ELb0ELb1ELb0ELb1ELb0EEEvNS_16Flash_fwd_paramsE)
        .other          _ZN5flash24flash_fwd_splitkv_kernelI23Flash_fwd_kernel_traitsILi96ELi64ELi128ELi4ELb0ELb0EN7cutlass6half_tE19Flash_kernel_traitsILi96ELi64ELi128ELi4ES3_EELb1ELb0ELb0ELb0ELb1ELb0ELb1ELb0EEEvNS_16Flash_fwd_paramsE,@"STO_CUDA_ENTRY STV_DEFAULT"
_ZN5flash24flash_fwd_splitkv_kernelI23Flash_fwd_kernel_traitsILi96ELi64ELi128ELi4ELb0ELb0EN7cutlass6half_tE19Flash_kernel_traitsILi96ELi64ELi128ELi4ES3_EELb1ELb0ELb0ELb0ELb1ELb0ELb1ELb0EEEvNS_16Flash_fwd_paramsE:
.text._ZN5flash24flash_fwd_splitkv_kernelI23Flash_fwd_kernel_traitsILi96ELi64ELi128ELi4ELb0ELb0EN7cutlass6half_tE19Flash_kernel_traitsILi96ELi64ELi128ELi4ES3_EELb1ELb0ELb0ELb0ELb1ELb0ELb1ELb0EEEvNS_16Flash_fwd_paramsE:
[----:B------:R-:W-:Y:S08]  /*0000*/  LDC R1, c[0x0][0x37c] ;  /* 0x0000df00ff017b82 */ /* 0x000ff00000000800 */
[----:B------:R-:W1:Y:S01]  /*0010*/  LDC R4, c[0x0][0x3e0] ;  /* 0x0000f800ff047b82 */ /* 0x000e620000000800 */
[----:B------:R-:W2:Y:S01]  /*0020*/  S2R R171, SR_CTAID.Z ;  /* 0x0000000000ab7919 */ /* 0x000ea20000002700 */
[----:B------:R-:W-:Y:S01]  /*0030*/  IMAD.MOV.U32 R2, RZ, RZ, RZ ;  /* 0x000000ffff027224 */ /* 0x000fe200078e00ff */
[----:B------:R-:W3:Y:S01]  /*0040*/  LDCU.64 UR16, c[0x0][0x358] ;  /* 0x00006b00ff1077ac */ /* 0x000ee20008000a00 */
[----:B------:R-:W-:Y:S01]  /*0050*/  IMAD.MOV.U32 R10, RZ, RZ, -0x1 ;  /* 0xffffffffff0a7424 */ /* 0x000fe200078e00ff */
[----:B------:R-:W4:Y:S01]  /*0060*/  LDCU.64 UR4, c[0x0][0x470] ;  /* 0x00008e00ff0477ac */ /* 0x000f220008000a00 */
[----:B-1----:R-:W1:Y:S01]  /*0070*/  I2F.U32.RP R6, R4 ;  /* 0x0000000400067306 */ /* 0x002e620000209000 */
[----:B------:R-:W3:Y:S01]  /*0080*/  LDCU.U8 UR6, c[0x0][0x532] ;  /* 0x0000a640ff0677ac */ /* 0x000ee20008000000 */
[----:B------:R-:W-:-:S06]  /*0090*/  ISETP.NE.U32.AND P1, PT, R4, RZ, PT ;  /* 0x000000ff0400720c */ /* 0x000fcc0003f25070 */
[----:B-1----:R-:W1:Y:S02]  /*00a0*/  MUFU.RCP R3, R6 ;  /* 0x0000000600037308 */ /* 0x002e640000001000 */
[----:B-1----:R-:W-:Y:S01]  /*00b0*/  VIADD R3, R3, 0xffffffe ;  /* 0x0ffffffe03037836 */ /* 0x002fe20000000000 */
[----:B------:R-:W1:Y:S05]  /*00c0*/  LDC.64 R6, c[0x0][0x460] ;  /* 0x00011800ff067b82 */ /* 0x000e6a0000000a00 */
[----:B------:R-:W4:Y:S02]  /*00d0*/  F2I.FTZ.U32.TRUNC.NTZ R3, R3 ;  /* 0x0000000300037305 */ /* 0x000f24000021f000 */
[----:B----4-:R-:W-:-:S04]  /*00e0*/  IMAD.MOV R0, RZ, RZ, -R3 ;  /* 0x000000ffff007224 */ /* 0x010fc800078e0a03 */
[----:B------:R-:W-:-:S04]  /*00f0*/  IMAD R5, R0, R4, RZ ;  /* 0x0000000400057224 */ /* 0x000fc800078e02ff */
[----:B------:R-:W-:-:S06]  /*0100*/  IMAD.HI.U32 R2, R3, R5, R2 ;  /* 0x0000000503027227 */ /* 0x000fcc00078e0002 */
[----:B--2---:R-:W-:Y:S02]  /*0110*/  IMAD.HI.U32 R173, R2, R171, RZ ;  /* 0x000000ab02ad7227 */ /* 0x004fe400078e00ff */
[----:B------:R-:W2:Y:S02]  /*0120*/  LDC.64 R2, c[0x0][0x460] ;  /* 0x00011800ff027b82 */ /* 0x000ea40000000a00 */
[----:B------:R-:W-:-:S04]  /*0130*/  IMAD.MOV R5, RZ, RZ, -R173 ;  /* 0x000000ffff057224 */ /* 0x000fc800078e0aad */
[----:B------:R-:W-:-:S05]  /*0140*/  IMAD R5, R4, R5, R171 ;  /* 0x0000000504057224 */ /* 0x000fca00078e02ab */
[----:B------:R-:W-:-:S13]  /*0150*/  ISETP.GE.U32.AND P0, PT, R5, R4, PT ;  /* 0x000000040500720c */ /* 0x000fda0003f06070 */
[----:B------:R-:W-:Y:S01]  /*0160*/  @P0 IMAD.IADD R5, R5, 0x1, -R4 ;  /* 0x0000000105050824 */ /* 0x000fe200078e0a04 */
[C---:B--2---:R-:W-:Y:S01]  /*0170*/  ISETP.NE.U32.AND P4, PT, R2.reuse, RZ, PT ;  /* 0x000000ff0200720c */ /* 0x044fe20003f85070 */
[----:B------:R-:W-:Y:S01]  /*0180*/  @P0 VIADD R173, R173, 0x1 ;  /* 0x00000001adad0836 */ /* 0x000fe20000000000 */
[----:B------:R-:W-:Y:S02]  /*0190*/  ISETP.NE.U32.AND P0, PT, R2, RZ, PT ;  /* 0x000000ff0200720c */ /* 0x000fe40003f05070 */
[C---:B------:R-:W-:Y:S02]  /*01a0*/  ISETP.NE.AND.EX P4, PT, R3.reuse, RZ, PT, P4 ;  /* 0x000000ff0300720c */ /* 0x040fe40003f85340 */
[----:B------:R-:W-:Y:S02]  /*01b0*/  ISETP.NE.AND.EX P0, PT, R3, RZ, PT, P0 ;  /* 0x000000ff0300720c */ /* 0x000fe40003f05300 */
[----:B------:R-:W2:Y:S01]  /*01c0*/  LDC.64 R2, c[0x0][0x468] ;  /* 0x00011a00ff027b82 */ /* 0x000ea20000000a00 */
[----:B------:R-:W-:-:S02]  /*01d0*/  ISETP.GE.U32.AND P2, PT, R5, R4, PT ;  /* 0x000000040500720c */ /* 0x000fc40003f46070 */
[----:B---3--:R-:W-:-:S11]  /*01e0*/  ISETP.NE.AND P5, PT, RZ, UR6, PT ;  /* 0x00000006ff007c0c */ /* 0x008fd6000bfa5270 */
[----:B------:R-:W-:Y:S01]  /*01f0*/  @P2 VIADD R173, R173, 0x1 ;  /* 0x00000001adad2836 */ /* 0x000fe20000000000 */
[----:B------:R-:W-:-:S05]  /*0200*/  @!P1 LOP3.LUT R173, RZ, R4, RZ, 0x33, !PT ;  /* 0x00000004ffad9212 */ /* 0x000fca00078e33ff */
[----:B-1----:R-:W-:Y:S01]  /*0210*/  IMAD.WIDE.U32 R12, R173, 0x4, R6 ;  /* 0x00000004ad0c7825 */ /* 0x002fe200078e0006 */
[----:B--2---:R-:W-:-:S03]  /*0220*/  ISETP.EQ.U32.AND P6, PT, R2, RZ, PT ;  /* 0x000000ff0200720c */ /* 0x004fc60003fc2070 */
[----:B------:R-:W-:Y:S01]  /*0230*/  IMAD.SHL.U32 R7, R173, 0x4, RZ ;  /* 0x00000004ad077824 */ /* 0x000fe200078e00ff */
[----:B------:R-:W-:Y:S01]  /*0240*/  SHF.R.U32.HI R6, RZ, 0x1e, R173 ;  /* 0x0000001eff067819 */ /* 0x000fe200000116ad */
[----:B------:R-:W-:Y:S01]  /*0250*/  IMAD.MOV.U32 R5, RZ, RZ, -0x1 ;  /* 0xffffffffff057424 */ /* 0x000fe200078e00ff */
[----:B------:R-:W-:Y:S01]  /*0260*/  ISETP.EQ.OR.EX P6, PT, R3, RZ, !P5, P6 ;  /* 0x000000ff0300720c */ /* 0x000fe20006fc2760 */
[----:B------:R-:W5:Y:S01]  /*0270*/  @P0 LDG.E R10, desc[UR16][R12.64] ;  /* 0x000000100c0a0981 */ /* 0x000f62000c1e1900 */
[----:B------:R-:W-:Y:S02]  /*0280*/  IADD3 R14, P1, PT, R7, R2, RZ ;  /* 0x00000002070e7210 */ /* 0x000fe40007f3e0ff */
[----:B------:R-:W-:Y:S01]  /*0290*/  ISETP.NE.U32.AND P2, PT, R2, RZ, PT ;  /* 0x000000ff0200720c */ /* 0x000fe20003f45070 */
[----:B------:R1:W5:Y:S01]  /*02a0*/  @P4 LDG.E R9, desc[UR16][R12.64+0x4] ;  /* 0x000004100c094981 */ /* 0x000362000c1e1900 */
[----:B------:R-:W-:Y:S01]  /*02b0*/  ISETP.NE.U32.AND P3, PT, RZ, UR4, PT ;  /* 0x00000004ff007c0c */ /* 0x000fe2000bf65070 */
[----:B------:R-:W-:Y:S01]  /*02c0*/  IMAD.X R15, R6, 0x1, R3, P1 ;  /* 0x00000001060f7824 */ /* 0x000fe200008e0603 */
[----:B------:R-:W-:Y:S01]  /*02d0*/  ISETP.NE.AND.EX P2, PT, R3, RZ, PT, P2 ;  /* 0x000000ff0300720c */ /* 0x000fe20003f45320 */
[----:B------:R-:W2:Y:S01]  /*02e0*/  S2R R29, SR_CTAID.X ;  /* 0x00000000001d7919 */ /* 0x000ea20000002500 */
[----:B------:R-:W-:-:S03]  /*02f0*/  ISETP.NE.AND.EX P3, PT, RZ, UR5, PT, P3 ;  /* 0x00000005ff007c0c */ /* 0x000fc6000bf65330 */
[----:B------:R3:W5:Y:S10]  /*0300*/  @!P6 LDG.E R5, desc[UR16][R14.64] ;  /* 0x000000100e05e981 */ /* 0x000774000c1e1900 */
[----:B------:R-:W-:-:S04]  /*0310*/  @P3 IADD3 R2, P0, PT, R7, UR4, RZ ;  /* 0x0000000407023c10 */ /* 0x000fc8000ff1e0ff */
[----:B------:R-:W-:Y:S01]  /*0320*/  @P3 IADD3.X R3, PT, PT, R6, UR5, RZ, P0, !PT ;  /* 0x0000000506033c10 */ /* 0x000fe200087fe4ff */
[----:B-1----:R-:W1:Y:S01]  /*0330*/  @!P2 LDC R13, c[0x0][0x438] ;  /* 0x00010e00ff0dab82 */ /* 0x002e620000000800 */
[----:B------:R-:W-:Y:S07]  /*0340*/  @!P2 BRA `(.L_x_2235) ;  /* 0x00000000000ca947 */ /* 0x000fee0003800000 */
[----:B------:R-:W1:Y:S02]  /*0350*/  @P5 LDG.E R0, desc[UR16][R14.64+0x4] ;  /* 0x000004100e005981 */ /* 0x000e64000c1e1900 */
[----:B-1---5:R-:W-:-:S06]  /*0360*/  @P5 IADD3 R13, PT, PT, R0, -R5, RZ ;  /* 0x80000005000d5210 */ /* 0x022fcc0007ffe0ff */
[----:B------:R4:W5:Y:S02]  /*0370*/  @!P5 LDG.E R13, desc[UR16][R14.64] ;  /* 0x000000100e0dd981 */ /* 0x000964000c1e1900 */
.L_x_2235:
[----:B------:R-:W3:Y:S01]  /*0380*/  LDCU.64 UR4, c[0x0][0x478] ;  /* 0x00008f00ff0477ac */ /* 0x000ee20008000a00 */
[----:B------:R-:W-:-:S06]  /*0390*/  IMAD.MOV.U32 R0, RZ, RZ, RZ ;  /* 0x000000ffff007224 */ /* 0x000fcc00078e00ff */
[----:B------:R1:W5:Y:S01]  /*03a0*/  @P3 LDG.E R0, desc[UR16][R2.64] ;  /* 0x0000001002003981 */ /* 0x000362000c1e1900 */
[----:B---3--:R-:W-:-:S04]  /*03b0*/  ISETP.NE.U32.AND P0, PT, RZ, UR4, PT ;  /* 0x00000004ff007c0c */ /* 0x008fc8000bf05070 */
[----:B------:R-:W-:-:S13]  /*03c0*/  ISETP.NE.AND.EX P0, PT, RZ, UR5, PT, P0 ;  /* 0x00000005ff007c0c */ /* 0x000fda000bf05300 */
[----:B----4-:R-:W-:-:S04]  /*03d0*/  @P0 IADD3 R14, P1, PT, R7, UR4, RZ ;  /* 0x00000004070e0c10 */ /* 0x010fc8000ff3e0ff */
[----:B------:R-:W-:-:S05]  /*03e0*/  @P0 IADD3.X R15, PT, PT, R6, UR5, RZ, P1, !PT ;  /* 0x00000005060f0c10 */ /* 0x000fca0008ffe4ff */
[----:B------:R3:W5:Y:S01]  /*03f0*/  @P0 LDG.E R17, desc[UR16][R14.64] ;  /* 0x000000100e110981 */ /* 0x000762000c1e1900 */
[----:B------:R-:W4:Y:S01]  /*0400*/  @!P4 LDC R137, c[0x0][0x434] ;  /* 0x00010d00ff89cb82 */ /* 0x000f220000000800 */
[----:B--2---:R-:W-:Y:S02]  /*0410*/  IMAD.SHL.U32 R172, R29, 0x40, RZ ;  /* 0x000000401dac7824 */ /* 0x004fe400078e00ff */
[----:B-----5:R-:W-:-:S05]  /*0420*/  @P4 IMAD.IADD R137, R9, 0x1, -R10 ;  /* 0x0000000109894824 */ /* 0x020fca00078e0a0a */
[----:B----4-:R-:W-:-:S13]  /*0430*/  ISETP.GT.AND P1, PT, R137, R172, PT ;  /* 0x000000ac8900720c */ /* 0x010fda0003f24270 */
[----:B-1-3--:R-:W-:Y:S05]  /*0440*/  @!P1 EXIT ;  /* 0x000000000000994d */ /* 0x00afea0003800000 */
[----:B------:R-:W1:Y:S01]  /*0450*/  LDC R9, c[0x0][0x374] ;  /* 0x0000dd00ff097b82 */ /* 0x000e620000000800 */
[----:B------:R-:W2:Y:S01]  /*0460*/  LDCU UR14, c[0x0][0x508] ;  /* 0x0000a100ff0e77ac */ /* 0x000ea20008000800 */
[----:B------:R-:W3:Y:S06]  /*0470*/  S2R R168, SR_TID.X ;  /* 0x0000000000a87919 */ /* 0x000eec0000002100 */
[----:B------:R-:W4:Y:S01]  /*0480*/  LDC R11, c[0x0][0x438] ;  /* 0x00010e00ff0b7b82 */ /* 0x000f220000000800 */
[----:B-1----:R-:W-:-:S04]  /*0490*/  IABS R12, R9 ;  /* 0x00000009000c7213 */ /* 0x002fc80000000000 */
[----:B------:R-:W1:Y:S01]  /*04a0*/  I2F.RP R8, R12 ;  /* 0x0000000c00087306 */ /* 0x000e620000209400 */
[----:B----4-:R-:W-:-:S05]  /*04b0*/  VIADD R11, R11, 0x7f ;  /* 0x0000007f0b0b7836 */ /* 0x010fca0000000000 */
[----:B------:R-:W-:-:S04]  /*04c0*/  SHF.R.S32.HI R16, RZ, 0x1f, R11 ;  /* 0x0000001fff107819 */ /* 0x000fc8000001140b */
[----:B------:R-:W-:Y:S01]  /*04d0*/  LEA.HI R16, R16, R11, RZ, 0x7 ;  /* 0x0000000b10107211 */ /* 0x000fe200078f38ff */
[----:B-1----:R-:W1:Y:S03]  /*04e0*/  MUFU.RCP R2, R8 ;  /* 0x0000000800027308 */ /* 0x002e660000001000 */
[----:B------:R-:W-:-:S05]  /*04f0*/  LEA.HI.SX32 R16, R16, R9, 0x19 ;  /* 0x0000000910107211 */ /* 0x000fca00078fcaff */
[----:B------:R-:W-:-:S05]  /*0500*/  VIADD R16, R16, 0xffffffff ;  /* 0xffffffff10107836 */ /* 0x000fca0000000000 */
[----:B------:R-:W-:Y:S02]  /*0510*/  IABS R15, R16 ;  /* 0x00000010000f7213 */ /* 0x000fe40000000000 */
[-C--:B------:R-:W-:Y:S01]  /*0520*/  LOP3.LUT R16, R16, R9.reuse, RZ, 0x3c, !PT ;  /* 0x0000000910107212 */ /* 0x080fe200078e3cff */
[----:B-1----:R-:W-:Y:S01]  /*0530*/  VIADD R2, R2, 0xffffffe ;  /* 0x0ffffffe02027836 */ /* 0x002fe20000000000 */
[----:B------:R-:W-:Y:S02]  /*0540*/  IABS R8, R9 ;  /* 0x0000000900087213 */ /* 0x000fe40000000000 */
[----:B------:R-:W-:Y:S01]  /*0550*/  ISETP.GE.AND P1, PT, R16, RZ, PT ;  /* 0x000000ff1000720c */ /* 0x000fe20003f26270 */
[----:B------:R-:W1:Y:S02]  /*0560*/  F2I.FTZ.U32.TRUNC.NTZ R3, R2 ;  /* 0x0000000200037305 */ /* 0x000e64000021f000 */
[----:B------:R-:W-:Y:S02]  /*0570*/  IMAD.MOV R8, RZ, RZ, -R8 ;  /* 0x000000ffff087224 */ /* 0x000fe400078e0a08 */
[----:B-1----:R-:W-:-:S02]  /*0580*/  IMAD.MOV R11, RZ, RZ, -R3 ;  /* 0x000000ffff0b7224 */ /* 0x002fc400078e0a03 */
[----:B------:R-:W-:Y:S02]  /*0590*/  IMAD.MOV.U32 R2, RZ, RZ, RZ ;  /* 0x000000ffff027224 */ /* 0x000fe400078e00ff */
[----:B------:R-:W-:-:S04]  /*05a0*/  IMAD R14, R11, R12, RZ ;  /* 0x0000000c0b0e7224 */ /* 0x000fc800078e02ff */
[----:B------:R-:W-:Y:S02]  /*05b0*/  IMAD.HI.U32 R14, R3, R14, R2 ;  /* 0x0000000e030e7227 */ /* 0x000fe400078e0002 */
[----:B------:R-:W1:Y:S04]  /*05c0*/  @!P0 LDC.64 R2, c[0x0][0x488] ;  /* 0x00012200ff028b82 */ /* 0x000e680000000a00 */
[----:B------:R-:W-:-:S04]  /*05d0*/  IMAD.HI.U32 R11, R14, R15, RZ ;  /* 0x0000000f0e0b7227 */ /* 0x000fc800078e00ff */
[----:B------:R-:W-:Y:S01]  /*05e0*/  IMAD R15, R11, R8, R15 ;  /* 0x000000080b0f7224 */ /* 0x000fe200078e020f */
[----:B------:R-:W4:Y:S01]  /*05f0*/  @!P0 LDC R14, c[0x0][0x43c] ;  /* 0x00010f00ff0e8b82 */ /* 0x000f220000000800 */
[----:B------:R-:W5:Y:S03]  /*0600*/  S2R R8, SR_CTAID.Y ;  /* 0x0000000000087919 */ /* 0x000f660000002600 */
[----:B------:R-:W-:Y:S02]  /*0610*/  ISETP.GT.U32.AND P2, PT, R12, R15, PT ;  /* 0x0000000f0c00720c */ /* 0x000fe40003f44070 */
[----:B-1----:R-:W-:Y:S01]  /*0620*/  @!P0 ISETP.NE.U32.AND P3, PT, R2, RZ, PT ;  /* 0x000000ff0200820c */ /* 0x002fe20003f65070 */
[----:B------:R-:W-:-:S10]  /*0630*/  @P0 IMAD.IADD R2, R17, 0x1, -R0 ;  /* 0x0000000111020824 */ /* 0x000fd400078e0a00 */
[----:B------:R-:W-:Y:S01]  /*0640*/  @!P2 IMAD.IADD R15, R15, 0x1, -R12 ;  /* 0x000000010f0fa824 */ /* 0x000fe200078e0a0c */
[----:B------:R-:W-:Y:S01]  /*0650*/  @!P0 ISETP.NE.AND.EX P3, PT, R3, RZ, PT, P3 ;  /* 0x000000ff0300820c */ /* 0x000fe20003f65330 */
[----:B------:R-:W-:Y:S01]  /*0660*/  @!P2 VIADD R11, R11, 0x1 ;  /* 0x000000010b0ba836 */ /* 0x000fe20000000000 */
[----:B------:R-:W-:Y:S02]  /*0670*/  ISETP.NE.AND P2, PT, R9, RZ, PT ;  /* 0x000000ff0900720c */ /* 0x000fe40003f45270 */
[----:B------:R-:W-:Y:S01]  /*0680*/  ISETP.GE.U32.AND P4, PT, R15, R12, PT ;  /* 0x0000000c0f00720c */ /* 0x000fe20003f86070 */
[----:B------:R-:W-:Y:S01]  /*0690*/  VIADD R12, R29, 0x1 ;  /* 0x000000011d0c7836 */ /* 0x000fe20000000000 */
[----:B----4-:R-:W-:-:S03]  /*06a0*/  @!P0 SEL R14, R14, RZ, P3 ;  /* 0x000000ff0e0e8207 */ /* 0x010fc60001800000 */
[----:B------:R-:W-:Y:S01]  /*06b0*/  IMAD R12, R12, 0x40, -R137 ;  /* 0x000000400c0c7824 */ /* 0x000fe200078e0a89 */
[----:B------:R-:W-:-:S05]  /*06c0*/  @!P0 IADD3 R2, PT, PT, R14, R13, -R0 ;  /* 0x0000000d0e028210 */ /* 0x000fca0007ffe800 */
[----:B------:R-:W-:Y:S02]  /*06d0*/  VIADD R13, R2, 0x7f ;  /* 0x0000007f020d7836 */ /* 0x000fe40000000000 */
[----:B------:R-:W-:-:S03]  /*06e0*/  @P4 VIADD R11, R11, 0x1 ;  /* 0x000000010b0b4836 */ /* 0x000fc60000000000 */
[----:B--2---:R-:W-:Y:S01]  /*06f0*/  IADD3 R3, PT, PT, R13, UR14, R12 ;  /* 0x0000000e0d037c10 */ /* 0x004fe2000fffe00c */
[----:B------:R-:W-:Y:S01]  /*0700*/  @!P1 IMAD.MOV R11, RZ, RZ, -R11 ;  /* 0x000000ffff0b9224 */ /* 0x000fe200078e0a0b */
[----:B------:R-:W-:Y:S02]  /*0710*/  SHF.R.S32.HI R12, RZ, 0x1f, R13 ;  /* 0x0000001fff0c7819 */ /* 0x000fe4000001140d */
[----:B------:R-:W-:Y:S01]  /*0720*/  @!P2 LOP3.LUT R11, RZ, R9, RZ, 0x33, !PT ;  /* 0x00000009ff0ba212 */ /* 0x000fe200078e33ff */
[----:B------:R-:W-:Y:S01]  /*0730*/  IMAD.MOV R9, RZ, RZ, -R173 ;  /* 0x000000ffff097224 */ /* 0x000fe200078e0aad */
[----:B------:R-:W-:Y:S02]  /*0740*/  SHF.R.S32.HI R14, RZ, 0x1f, R3 ;  /* 0x0000001fff0e7819 */ /* 0x000fe40000011403 */
[----:B------:R-:W-:Y:S01]  /*0750*/  LEA.HI R12, R12, R13, RZ, 0x7 ;  /* 0x0000000d0c0c7211 */ /* 0x000fe200078f38ff */
[----:B-----5:R-:W-:Y:S01]  /*0760*/  IMAD R162, R11, R8, RZ ;  /* 0x000000080ba27224 */ /* 0x020fe200078e02ff */
[----:B------:R-:W-:Y:S01]  /*0770*/  LEA.HI R14, R14, R3, RZ, 0x7 ;  /* 0x000000030e0e7211 */ /* 0x000fe200078f38ff */
[----:B------:R-:W-:Y:S01]  /*0780*/  IMAD R171, R4, R9, R171 ;  /* 0x0000000904ab7224 */ /* 0x000fe200078e02ab */
[----:B------:R-:W-:-:S02]  /*0790*/  SHF.R.S32.HI R12, RZ, 0x7, R12 ;  /* 0x00000007ff0c7819 */ /* 0x000fc4000001140c */
[----:B------:R-:W-:Y:S02]  /*07a0*/  SHF.R.S32.HI R3, RZ, 0x7, R14 ;  /* 0x00000007ff037819 */ /* 0x000fe4000001140e */
[----:B------:R-:W-:-:S04]  /*07b0*/  VIADDMNMX R12, R162, R11, R12, PT ;  /* 0x0000000ba20c7246 */ /* 0x000fc8000380010c */
[----:B------:R-:W-:-:S04]  /*07c0*/  VIMNMX R3, PT, PT, R12, R3, PT ;  /* 0x000000030c037248 */ /* 0x000fc80003fe0100 */
[----:B------:R-:W-:-:S13]  /*07d0*/  ISETP.GE.AND P0, PT, R162, R3, PT ;  /* 0x00000003a200720c */ /* 0x000fda0003f06270 */
[----:B---3--:R-:W-:Y:S05]  /*07e0*/  @!P0 BRA `(.L_x_2236) ;  /* 0x0000000000dc8947 */ /* 0x008fea0003800000 */
[----:B------:R-:W1:Y:S01]  /*07f0*/  LDC.64 R2, c[0x0][0x430] ;  /* 0x00010c00ff027b82 */ /* 0x000e620000000a00 */
[----:B------:R-:W2:Y:S01]  /*0800*/  LDCU UR4, c[0x0][0x44c] ;  /* 0x00008980ff0477ac */ /* 0x000ea20008000800 */
[----:B------:R-:W-:Y:S01]  /*0810*/  SHF.R.U32.HI R0, RZ, 0x3, R168 ;  /* 0x00000003ff007819 */ /* 0x000fe200000116a8 */
[----:B------:R-:W-:Y:S01]  /*0820*/  IMAD.IADD R137, R137, 0x1, -R172 ;  /* 0x0000000189897824 */ /* 0x000fe200078e0aac */
[----:B------:R-:W3:Y:S03]  /*0830*/  LDCU.64 UR6, c[0x0][0x3f8] ;  /* 0x00007f00ff0677ac */ /* 0x000ee60008000a00 */
[C---:B------:R-:W-:Y:S01]  /*0840*/  VIADD R6, R0.reuse, 0x10 ;  /* 0x0000001000067836 */ /* 0x040fe20000000000 */
[----:B------:R-:W-:-:S04]  /*0850*/  ISETP.GE.AND P1, PT, R0, R137, PT ;  /* 0x000000890000720c */ /* 0x000fc80003f26270 */
[----:B------:R-:W-:Y:S01]  /*0860*/  ISETP.GE.AND P3, PT, R6, R137, PT ;  /* 0x000000890600720c */ /* 0x000fe20003f66270 */
[----:B-1----:R-:W-:Y:S02]  /*0870*/  IMAD R8, R8, R2, R173 ;  /* 0x0000000208087224 */ /* 0x002fe400078e02ad */
[C---:B------:R-:W-:Y:S01]  /*0880*/  IMAD.SHL.U32 R2, R168.reuse, 0x4, RZ ;  /* 0x00000004a8027824 */ /* 0x040fe200078e00ff */
[----:B------:R-:W-:Y:S01]  /*0890*/  LOP3.LUT P6, R168, R168, 0x7, RZ, 0xc0, !PT ;  /* 0x00000007a8a87812 */ /* 0x000fe200078cc0ff */
[----:B------:R-:W-:-:S03]  /*08a0*/  IMAD R4, R8, R4, R171 ;  /* 0x0000000408047224 */ /* 0x000fc600078e02ab */
[----:B------:R-:W-:Y:S01]  /*08b0*/  LOP3.LUT R5, R2, 0x1c, RZ, 0xc0, !PT ;  /* 0x0000001c02057812 */ /* 0x000fe200078ec0ff */
[----:B------:R-:W-:Y:S01]  /*08c0*/  IMAD R3, R4, R3, R172 ;  /* 0x0000000304037224 */ /* 0x000fe200078e02ac */
[CC--:B------:R-:W-:Y:S01]  /*08d0*/  ISETP.GE.OR P6, PT, R0.reuse, R137.reuse, P6 ;  /* 0x000000890000720c */ /* 0x0c0fe200037c6670 */
[----:B------:R-:W-:Y:S01]  /*08e0*/  VIADD R4, R0, 0x20 ;  /* 0x0000002000047836 */ /* 0x000fe20000000000 */
[----:B------:R-:W-:Y:S01]  /*08f0*/  ISETP.NE.OR P5, PT, R168, RZ, P3 ;  /* 0x000000ffa800720c */ /* 0x000fe20001fa5670 */
[----:B------:R-:W-:Y:S02]  /*0900*/  IMAD R5, R0, 0x60, R5 ;  /* 0x0000006000057824 */ /* 0x000fe400078e0205 */
[----:B--2---:R-:W-:Y:S01]  /*0910*/  IMAD R2, R3, UR4, RZ ;  /* 0x0000000403027c24 */ /* 0x004fe2000f8e02ff */
[----:B------:R-:W1:Y:S01]  /*0920*/  LDCU.64 UR4, c[0x0][0x428] ;  /* 0x00008500ff0477ac */ /* 0x000e620008000a00 */
[----:B------:R-:W-:-:S03]  /*0930*/  ISETP.GE.AND P2, PT, R4, R137, PT ;  /* 0x000000890400720c */ /* 0x000fc60003f46270 */
[----:B------:R-:W-:Y:S02]  /*0940*/  IADD3 R5, P0, PT, R2, R5, RZ ;  /* 0x0000000502057210 */ /* 0x000fe40007f1e0ff */
[----:B------:R-:W-:Y:S01]  /*0950*/  ISETP.NE.OR P4, PT, R168, RZ, P2 ;  /* 0x000000ffa800720c */ /* 0x000fe20001785670 */
[----:B------:R-:W-:Y:S01]  /*0960*/  @!P6 IMAD.MOV.U32 R11, RZ, RZ, -0x800000 ;  /* 0xff800000ff0be424 */ /* 0x000fe200078e00ff */
[----:B------:R-:W-:Y:S01]  /*0970*/  LEA.HI.X.SX32 R2, R2, RZ, 0x1, P0 ;  /* 0x000000ff02027211 */ /* 0x000fe200000f0eff */
[----:B------:R-:W-:Y:S01]  /*0980*/  @!P5 IMAD.MOV.U32 R7, RZ, RZ, -0x800000 ;  /* 0xff800000ff07d424 */ /* 0x000fe200078e00ff */
[----:B---3--:R-:W-:-:S04]  /*0990*/  LEA R8, P0, R5, UR6, 0x2 ;  /* 0x0000000605087c11 */ /* 0x008fc8000f8010ff */
[----:B------:R-:W-:Y:S02]  /*09a0*/  LEA.HI.X R9, R5, UR7, R2, 0x2, P0 ;  /* 0x0000000705097c11 */ /* 0x000fe400080f1402 */
[C---:B------:R-:W-:Y:S01]  /*09b0*/  IADD3 R2, P0, PT, R3.reuse, R0, RZ ;  /* 0x0000000003027210 */ /* 0x040fe20007f1e0ff */
[----:B------:R-:W-:Y:S02]  /*09c0*/  VIADD R0, R0, 0x30 ;  /* 0x0000003000007836 */ /* 0x000fe40000000000 */
[----:B------:R2:W-:Y:S01]  /*09d0*/  @!P1 STG.E.128 desc[UR16][R8.64], RZ ;  /* 0x000000ff08009986 */ /* 0x0005e2000c101d10 */
[----:B------:R-:W-:Y:S02]  /*09e0*/  LEA.HI.X.SX32 R3, R3, RZ, 0x1, P0 ;  /* 0x000000ff03037211 */ /* 0x000fe400000f0eff */
[C---:B-1----:R-:W-:Y:S01]  /*09f0*/  LEA R4, P0, R2.reuse, UR4, 0x2 ;  /* 0x0000000402047c11 */ /* 0x042fe2000f8010ff */
[----:B------:R2:W-:Y:S03]  /*0a00*/  @!P1 STG.E.128 desc[UR16][R8.64+0x80], RZ ;  /* 0x000080ff08009986 */ /* 0x0005e6000c101d10 */
[----:B------:R-:W-:Y:S01]  /*0a10*/  LEA.HI.X R5, R2, UR5, R3, 0x2, P0 ;  /* 0x0000000502057c11 */ /* 0x000fe200080f1403 */
[----:B------:R2:W-:Y:S01]  /*0a20*/  @!P1 STG.E.128 desc[UR16][R8.64+0x100], RZ ;  /* 0x000100ff08009986 */ /* 0x0005e2000c101d10 */
[----:B------:R-:W-:Y:S01]  /*0a30*/  ISETP.GE.AND P1, PT, R0, R137, PT ;  /* 0x000000890000720c */ /* 0x000fe20003f26270 */
[----:B------:R-:W-:-:S02]  /*0a40*/  @!P4 IMAD.MOV.U32 R3, RZ, RZ, -0x800000 ;  /* 0xff800000ff03c424 */ /* 0x000fc400078e00ff */
[----:B------:R2:W-:Y:S04]  /*0a50*/  @!P3 STG.E.128 desc[UR16][R8.64+0x1800], RZ ;  /* 0x001800ff0800b986 */ /* 0x0005e8000c101d10 */
[----:B------:R2:W-:Y:S04]  /*0a60*/  @!P3 STG.E.128 desc[UR16][R8.64+0x1880], RZ ;  /* 0x001880ff0800b986 */ /* 0x0005e8000c101d10 */
[----:B------:R2:W-:Y:S04]  /*0a70*/  @!P3 STG.E.128 desc[UR16][R8.64+0x1900], RZ ;  /* 0x001900ff0800b986 */ /* 0x0005e8000c101d10 */
[----:B------:R2:W-:Y:S04]  /*0a80*/  @!P1 STG.E.128 desc[UR16][R8.64+0x4800], RZ ;  /* 0x004800ff08009986 */ /* 0x0005e8000c101d10 */
[----:B------:R2:W-:Y:S04]  /*0a90*/  @!P1 STG.E.128 desc[UR16][R8.64+0x4880], RZ ;  /* 0x004880ff08009986 */ /* 0x0005e8000c101d10 */
[----:B------:R2:W-:Y:S01]  /*0aa0*/  @!P1 STG.E.128 desc[UR16][R8.64+0x4900], RZ ;  /* 0x004900ff08009986 */ /* 0x0005e2000c101d10 */
[----:B------:R-:W-:-:S03]  /*0ab0*/  ISETP.NE.OR P1, PT, R168, RZ, P1 ;  /* 0x000000ffa800720c */ /* 0x000fc60000f25670 */
[----:B------:R2:W-:Y:S04]  /*0ac0*/  @!P2 STG.E.128 desc[UR16][R8.64+0x3000], RZ ;  /* 0x003000ff0800a986 */ /* 0x0005e8000c101d10 */
[----:B------:R2:W-:Y:S04]  /*0ad0*/  @!P2 STG.E.128 desc[UR16][R8.64+0x3080], RZ ;  /* 0x003080ff0800a986 */ /* 0x0005e8000c101d10 */
[----:B------:R2:W-:Y:S04]  /*0ae0*/  @!P2 STG.E.128 desc[UR16][R8.64+0x3100], RZ ;  /* 0x003100ff0800a986 */ /* 0x0005e8000c101d10 */
[----:B------:R2:W-:Y:S04]  /*0af0*/  @!P5 STG.E desc[UR16][R4.64+0x40], R7 ;  /* 0x000040070400d986 */ /* 0x0005e8000c101910 */
[----:B------:R2:W-:Y:S04]  /*0b00*/  @!P4 STG.E desc[UR16][R4.64+0x80], R3 ;  /* 0x000080030400c986 */ /* 0x0005e8000c101910 */
[----:B------:R2:W-:Y:S01]  /*0b10*/  @!P6 STG.E desc[UR16][R4.64], R11 ;  /* 0x0000000b0400e986 */ /* 0x0005e2000c101910 */
[----:B------:R-:W-:Y:S05]  /*0b20*/  @P1 EXIT ;  /* 0x000000000000194d */ /* 0x000fea0003800000 */
[----:B--2---:R-:W-:-:S05]  /*0b30*/  MOV R3, 0xff800000 ;  /* 0xff80000000037802 */ /* 0x004fca0000000f00 */
[----:B------:R-:W-:Y:S01]  /*0b40*/  STG.E desc[UR16][R4.64+0xc0], R3 ;  /* 0x0000c00304007986 */ /* 0x000fe2000c101910 */
[----:B------:R-:W-:Y:S05]  /*0b50*/  EXIT ;  /* 0x000000000000794d */ /* 0x000fea0003800000 */
.L_x_2236:
[----:B------:R-:W1:Y:S01]  /*0b60*/  LDCU.64 UR4, c[0x0][0x4d8] ;  /* 0x00009b00ff0477ac */ /* 0x000e620008000a00 */
[----:B------:R-:W-:Y:S01]  /*0b70*/  MOV R4, R173 ;  /* 0x000000ad00047202 */ /* 0x000fe20000000f00 */
[----:B-1----:R-:W-:-:S04]  /*0b80*/  UISETP.NE.U32.AND UP0, UPT, UR4, URZ, UPT ;  /* 0x000000ff0400728c */ /* 0x002fc8000bf05070 */
[----:B------:R-:W-:-:S09]  /*0b90*/  UISETP.NE.AND.EX UP0, UPT, UR5, URZ, UPT, UP0 ;  /* 0x000000ff0500728c */ /* 0x000fd2000bf05300 */
[----:B------:R-:W-:Y:S05]  /*0ba0*/  BRA.U !UP0, `(.L_x_2237) ;  /* 0x00000001080c7547 */ /* 0x000fea000b800000 */
[----:B------:R-:W-:-:S04]  /*0bb0*/  IADD3 R8, P0, PT, R7, UR4, RZ ;  /* 0x0000000407087c10 */ /* 0x000fc8000ff1e0ff */
[----:B------:R-:W-:-:S05]  /*0bc0*/  IADD3.X R9, PT, PT, R6, UR5, RZ, P0, !PT ;  /* 0x0000000506097c10 */ /* 0x000fca00087fe4ff */
[----:B------:R1:W5:Y:S04]  /*0bd0*/  LDG.E R4, desc[UR16][R8.64] ;  /* 0x0000001008047981 */ /* 0x000368000c1e1900 */
.L_x_2237:
[----:B------:R-:W2:Y:S02]  /*0be0*/  LDCU.64 UR8, c[0x0][0x4e0] ;  /* 0x00009c00ff0877ac */ /* 0x000ea40008000a00 */
[----:B--2---:R-:W-:-:S04]  /*0bf0*/  UISETP.NE.U32.AND UP1, UPT, UR8, URZ, UPT ;  /* 0x000000ff0800728c */ /* 0x004fc8000bf25070 */
[----:B------:R-:W-:-:S09]  /*0c00*/  UISETP.NE.AND.EX UP1, UPT, UR9, URZ, UPT, UP1 ;  /* 0x000000ff0900728c */ /* 0x000fd2000bf25310 */
[----:B------:R-:W-:Y:S05]  /*0c10*/  BRA.U !UP1, `(.L_x_2238) ;  /* 0x0000000509807547 */ /* 0x000fea000b800000 */
[----:B-1----:R-:W1:Y:S01]  /*0c20*/  LDC R9, c[0x0][0x4f0] ;  /* 0x00013c00ff097b82 */ /* 0x002e620000000800 */
        /* <DEDUP_REMOVED lines=30> */
[----:B------:R-:W-:-:S03]  /*0e10*/  LEA R174, P0, R6, UR8, 0x2 ;  /* 0x0000000806ae7c11 */ /* 0x000fc6000f8010ff */
[----:B------:R-:W-:Y:S01]  /*0e20*/  @!P1 IMAD.MOV R5, RZ, RZ, -R5 ;  /* 0x000000ffff059224 */ /* 0x000fe200078e0a05 */
[----:B------:R-:W-:Y:S02]  /*0e30*/  LEA.HI.X R175, R6, UR9, R175, 0x2, P0 ;  /* 0x0000000906af7c11 */ /* 0x000fe400080f14af */
[----:B------:R-:W-:-:S05]  /*0e40*/  @!P2 LOP3.LUT R5, RZ, R9, RZ, 0x33, !PT ;  /* 0x00000009ff05a212 */ /* 0x000fca00078e33ff */
[----:B------:R-:W-:-:S05]  /*0e50*/  IMAD.WIDE R16, R5, 0x4, R174 ;  /* 0x0000000405107825 */ /* 0x000fca00078e02ae */
[----:B------:R-:W2:Y:S01]  /*0e60*/  LDG.E R12, desc[UR16][R16.64] ;  /* 0x00000010100c7981 */ /* 0x000ea2000c1e1900 */
[----:B-1----:R-:W-:Y:S01]  /*0e70*/  IABS R6, R4 ;  /* 0x0000000400067213 */ /* 0x002fe20000000000 */
[----:B------:R-:W-:Y:S02]  /*0e80*/  IMAD.MOV R5, RZ, RZ, -R5 ;  /* 0x000000ffff057224 */ /* 0x000fe400078e0a05 */
[----:B----4-:R-:W-:Y:S01]  /*0e90*/  IMAD.U32 R116, RZ, RZ, UR12 ;  /* 0x0000000cff747e24 */ /* 0x010fe2000f8e00ff */
        /* <DEDUP_REMOVED lines=23> */
[----:B---3--:R-:W-:-:S05]  /*1010*/  MOV R6, UR10 ;  /* 0x0000000a00067c02 */ /* 0x008fca0008000f00 */
[----:B------:R-:W-:-:S06]  /*1020*/  @P2 IADD3 R8, PT, PT, R8, 0x1, RZ ;  /* 0x0000000108082810 */ /* 0x000fcc0007ffe0ff */
[----:B------:R-:W-:Y:S02]  /*1030*/  @!P0 IADD3 R8, PT, PT, -R8, RZ, RZ ;  /* 0x000000ff08088210 */ /* 0x000fe40007ffe1ff */
        /* <DEDUP_REMOVED lines=20> */
[----:B------:R-:W-:Y:S02]  /*1180*/  IMAD.IADD R13, R13, 0x1, R5 ;  /* 0x000000010d0d7824 */ /* 0x000fe400078e0205 */
[C---:B-1----:R-:W-:Y:S02]  /*1190*/  IMAD R5, R0.reuse, UR4, RZ ;  /* 0x0000000400057c24 */ /* 0x042fe4000f8e02ff */
[----:B------:R-:W-:Y:S02]  /*11a0*/  IMAD R9, R0, UR6, RZ ;  /* 0x0000000600097c24 */ /* 0x000fe4000f8e02ff */
[----:B------:R-:W-:-:S04]  /*11b0*/  IMAD.WIDE.U32 R22, R8, UR4, R14 ;  /* 0x0000000408167c25 */ /* 0x000fc8000f8e000e */
[C---:B------:R-:W-:Y:S02]  /*11c0*/  IMAD R5, R8.reuse, UR5, R5 ;  /* 0x0000000508057c24 */ /* 0x040fe4000f8e0205 */
[C---:B------:R-:W-:Y:S02]  /*11d0*/  IMAD R9, R8.reuse, UR7, R9 ;  /* 0x0000000708097c24 */ /* 0x040fe4000f8e0209 */
[----:B------:R-:W-:Y:S01]  /*11e0*/  IMAD.WIDE.U32 R14, R8, UR6, R12 ;  /* 0x00000006080e7c25 */ /* 0x000fe2000f8e000c */
[----:B------:R-:W-:-:S04]  /*11f0*/  IADD3 R17, PT, PT, R23, R5, RZ ;  /* 0x0000000517117210 */ /* 0x000fc80007ffe0ff */
[----:B------:R-:W-:Y:S01]  /*1200*/  IADD3 R0, PT, PT, R15, R9, RZ ;  /* 0x000000090f007210 */ /* 0x000fe20007ffe0ff */
[----:B------:R-:W-:Y:S06]  /*1210*/  BRA `(.L_x_2239) ;  /* 0x0000000400647947 */ /* 0x000fec0003800000 */
.L_x_2238:
[----:B------:R-:W-:-:S13]  /*1220*/  ISETP.NE.AND P0, PT, R5, -0x1, PT ;  /* 0xffffffff0500780c */ /* 0x000fda0003f05270 */
[----:B------:R-:W-:Y:S05]  /*1230*/  @P0 BRA `(.L_x_2240) ;  /* 0x0000000000340947 */ /* 0x000fea0003800000 */
[----:B------:R-:W2:Y:S01]  /*1240*/  LDC.64 R116, c[0x0][0x3b8] ;  /* 0x0000ee00ff747b82 */ /* 0x000ea20000000a00 */
[----:B------:R-:W3:Y:S01]  /*1250*/  LDCU.64 UR4, c[0x0][0x3a0] ;  /* 0x00007400ff0477ac */ /* 0x000ee20008000a00 */
[----:B------:R-:W-:-:S05]  /*1260*/  SHF.R.S32.HI R7, RZ, 0x1f, R0 ;  /* 0x0000001fff077819 */ /* 0x000fca0000011400 */
[-C--:B--2---:R-:W-:Y:S01]  /*1270*/  IMAD R6, R7, R116.reuse, RZ ;  /* 0x0000007407067224 */ /* 0x084fe200078e02ff */
[----:B-----5:R-:W-:Y:S01]  /*1280*/  SHF.R.S32.HI R7, RZ, 0x1f, R4 ;  /* 0x0000001fff077819 */ /* 0x020fe20000011404 */
[----:B-1----:R-:W-:-:S04]  /*1290*/  IMAD.WIDE.U32 R8, R0, R116, RZ ;  /* 0x0000007400087225 */ /* 0x002fc800078e00ff */
[----:B------:R-:W-:Y:S02]  /*12a0*/  IMAD R6, R0, R117, R6 ;  /* 0x0000007500067224 */ /* 0x000fe400078e0206 */
[----:B---3--:R-:W-:-:S03]  /*12b0*/  IMAD R7, R7, UR4, RZ ;  /* 0x0000000407077c24 */ /* 0x008fc6000f8e02ff */
[----:B------:R-:W-:Y:S01]  /*12c0*/  IADD3 R9, PT, PT, R9, R6, RZ ;  /* 0x0000000609097210 */ /* 0x000fe20007ffe0ff */
[C---:B------:R-:W-:Y:S02]  /*12d0*/  IMAD R7, R4.reuse, UR5, R7 ;  /* 0x0000000504077c24 */ /* 0x040fe4000f8e0207 */
[----:B------:R-:W-:-:S05]  /*12e0*/  IMAD.WIDE.U32 R16, R4, UR4, R8 ;  /* 0x0000000404107c25 */ /* 0x000fca000f8e0008 */
[----:B------:R-:W-:Y:S01]  /*12f0*/  IADD3 R17, PT, PT, R17, R7, RZ ;  /* 0x0000000711117210 */ /* 0x000fe20007ffe0ff */
[----:B------:R-:W-:Y:S05]  /*1300*/  BRA `(.L_x_2241) ;  /* 0x0000000000187947 */ /* 0x000fea0003800000 */
.L_x_2240:
[----:B------:R-:W2:Y:S01]  /*1310*/  LDC.64 R116, c[0x0][0x3b8] ;  /* 0x0000ee00ff747b82 */ /* 0x000ea20000000a00 */
[----:B------:R-:W-:-:S05]  /*1320*/  IADD3 R6, PT, PT, R0, R5, RZ ;  /* 0x0000000500067210 */ /* 0x000fca0007ffe0ff */
[C---:B--2---:R-:W-:Y:S02]  /*1330*/  IMAD R17, R6.reuse, R117, RZ ;  /* 0x0000007506117224 */ /* 0x044fe400078e02ff */
[----:B------:R-:W-:-:S05]  /*1340*/  IMAD.WIDE.U32 R6, R6, R116, RZ ;  /* 0x0000007406067225 */ /* 0x000fca00078e00ff */
[----:B------:R-:W-:Y:S02]  /*1350*/  IADD3 R17, PT, PT, R7, R17, RZ ;  /* 0x0000001107117210 */ /* 0x000fe40007ffe0ff */
[----:B------:R-:W-:Y:S02]  /*1360*/  MOV R16, R6 ;  /* 0x0000000600107202 */ /* 0x000fe40000000f00 */
.L_x_2241:
        /* <DEDUP_REMOVED lines=14> */
.L_x_2242:
[----:B------:R-:W2:Y:S01]  /*1450*/  LDC.64 R6, c[0x0][0x3c0] ;  /* 0x0000f000ff067b82 */ /* 0x000ea20000000a00 */
[----:B------:R-:W-:-:S05]  /*1460*/  IADD3 R5, PT, PT, R0, R5, RZ ;  /* 0x0000000500057210 */ /* 0x000fca0007ffe0ff */
[C---:B--2---:R-:W-:Y:S02]  /*1470*/  IMAD R21, R5.reuse, R7, RZ ;  /* 0x0000000705157224 */ /* 0x044fe400078e02ff */
[----:B-----5:R-:W-:-:S05]  /*1480*/  IMAD.WIDE.U32 R4, R5, R6, RZ ;  /* 0x0000000605047225 */ /* 0x020fca00078e00ff */
[----:B------:R-:W-:Y:S02]  /*1490*/  IADD3 R21, PT, PT, R5, R21, RZ ;  /* 0x0000001505157210 */ /* 0x000fe40007ffe0ff */
[----:B------:R-:W-:-:S07]  /*14a0*/  MOV R20, R4 ;  /* 0x0000000400147202 */ /* 0x000fce0000000f00 */
.L_x_2243:
[----:B------:R-:W2:Y:S01]  /*14b0*/  LDC R0, c[0x0][0x3e8] ;  /* 0x0000fa00ff007b82 */ /* 0x000ea20000000800 */
[----:B------:R-:W-:Y:S02]  /*14c0*/  LEA R11, R3, 0xffffff80, 0x7 ;  /* 0xffffff80030b7811 */ /* 0x000fe400078e38ff */
[----:B------:R-:W-:-:S03]  /*14d0*/  CS2R R174, SRZ ;  /* 0x0000000000ae7805 */ /* 0x000fc6000001ff00 */
[----:B------:R-:W-:-:S04]  /*14e0*/  IMAD.WIDE.U32 R20, R11, R6, R20 ;  /* 0x000000060b147225 */ /* 0x000fc800078e0014 */
[----:B------:R-:W-:Y:S01]  /*14f0*/  IMAD.WIDE.U32 R16, R11, R116, R16 ;  /* 0x000000740b107225 */ /* 0x000fe200078e0010 */
[----:B--2---:R-:W-:-:S04]  /*1500*/  IABS R4, R0 ;  /* 0x0000000000047213 */ /* 0x004fc80000000000 */
        /* <DEDUP_REMOVED lines=42> */
.L_x_2239:
[----:B------:R-:W-:Y:S01]  /*17b0*/  ISETP.NE.AND P1, PT, R10, -0x1, PT ;  /* 0xffffffff0a00780c */ /* 0x000fe20003f25270 */
[----:B------:R-:W-:Y:S01]  /*17c0*/  IMAD.IADD R161, R137, 0x1, -R172 ;  /* 0x0000000189a17824 */ /* 0x000fe200078e0aac */
[----:B------:R-:W-:Y:S01]  /*17d0*/  SHF.R.U32.HI R132, RZ, 0x2, R168 ;  /* 0x00000002ff847819 */ /* 0x000fe200000116a8 */
[----:B------:R-:W1:Y:S01]  /*17e0*/  LDCU.64 UR4, c[0x0][0x3c8] ;  /* 0x00007900ff0477ac */ /* 0x000e620008000a00 */
[----:B------:R-:W-:Y:S01]  /*17f0*/  IMAD.SHL.U32 R170, R168, 0x8, RZ ;  /* 0x00000008a8aa7824 */ /* 0x000fe200078e00ff */
[----:B------:R-:W2:Y:S01]  /*1800*/  S2UR UR6, SR_CgaCtaId ;  /* 0x00000000000679c3 */ /* 0x000ea20000008800 */
[CC--:B------:R-:W-:Y:S01]  /*1810*/  ISETP.GE.AND P0, PT, R132.reuse, R161.reuse, PT ;  /* 0x000000a18400720c */ /* 0x0c0fe20003f06270 */
[----:B------:R-:W-:Y:S01]  /*1820*/  VIADD R16, R132, 0x20 ;  /* 0x0000002084107836 */ /* 0x000fe20000000000 */
[----:B------:R-:W-:Y:S01]  /*1830*/  LOP3.LUT R169, R168, 0x18, RZ, 0xc0, !PT ;  /* 0x00000018a8a97812 */ /* 0x000fe200078ec0ff */
[----:B------:R-:W-:Y:S01]  /*1840*/  IMAD.MOV.U32 R133, RZ, RZ, RZ ;  /* 0x000000ffff857224 */ /* 0x000fe200078e00ff */
[----:B------:R-:W-:Y:S01]  /*1850*/  LOP3.LUT R15, R170, 0x18, RZ, 0xc0, !PT ;  /* 0x00000018aa0f7812 */ /* 0x000fe200078ec0ff */
[----:B------:R-:W-:Y:S01]  /*1860*/  IMAD.SHL.U32 R135, R168, 0x4, RZ ;  /* 0x00000004a8877824 */ /* 0x000fe200078e00ff */
[----:B------:R-:W-:Y:S01]  /*1870*/  ISETP.GE.AND P2, PT, R16, R161, PT ;  /* 0x000000a11000720c */ /* 0x000fe20003f46270 */
[----:B------:R-:W3:Y:S01]  /*1880*/  @P1 LDC.64 R4, c[0x0][0x3b0] ;  /* 0x0000ec00ff041b82 */ /* 0x000ee20000000a00 */
[----:B------:R-:W-:Y:S01]  /*1890*/  IMAD.WIDE.U32 R28, R29, 0x40, R132 ;  /* 0x000000401d1c7825 */ /* 0x000fe200078e0084 */
[----:B------:R-:W-:-:S03]  /*18a0*/  SHF.R.U32.HI R118, RZ, 0x1, R168 ;  /* 0x00000001ff767819 */ /* 0x000fc600000116a8 */
[----:B------:R-:W-:-:S03]  /*18b0*/  VIADD R133, R3, 0xffffffff ;  /* 0xffffffff03857836 */ /* 0x000fc60000000000 */
[----:B------:R-:W4:Y:S08]  /*18c0*/  @!P1 LDC.64 R8, c[0x0][0x398] ;  /* 0x0000e600ff089b82 */ /* 0x000f300000000a00 */
[----:B------:R-:W5:Y:S01]  /*18d0*/  @!P0 LDC.64 R12, c[0x0][0x3b0] ;  /* 0x0000ec00ff0c8b82 */ /* 0x000f620000000a00 */
[----:B---3--:R-:W-:Y:S01]  /*18e0*/  @P1 IMAD.WIDE.U32 R18, R10, R4, RZ ;  /* 0x000000040a121225 */ /* 0x008fe200078e00ff */
[----:B------:R-:W-:-:S05]  /*18f0*/  SHF.R.S32.HI R4, RZ, 0x1f, R171 ;  /* 0x0000001fff047819 */ /* 0x000fca00000114ab */
[----:B-1----:R-:W-:Y:S02]  /*1900*/  IMAD R4, R4, UR4, RZ ;  /* 0x0000000404047c24 */ /* 0x002fe4000f8e02ff */
[----:B----4-:R-:W-:-:S04]  /*1910*/  @!P1 IMAD.WIDE.U32 R26, R173, R8, RZ ;  /* 0x00000008ad1a9225 */ /* 0x010fc800078e00ff */
[----:B------:R-:W-:Y:S02]  /*1920*/  @P1 IMAD.MOV.U32 R26, RZ, RZ, R18 ;  /* 0x000000ffff1a1224 */ /* 0x000fe400078e0012 */
[----:B------:R-:W-:Y:S02]  /*1930*/  @!P1 IMAD R9, R173, R9, R27 ;  /* 0x00000009ad099224 */ /* 0x000fe400078e021b */
[----:B------:R-:W-:Y:S01]  /*1940*/  @P1 IMAD R9, R10, R5, R19 ;  /* 0x000000050a091224 */ /* 0x000fe200078e0213 */
[----:B------:R-:W-:Y:S01]  /*1950*/  IADD3 R26, P1, PT, R15, R26, RZ ;  /* 0x0000001a0f1a7210 */ /* 0x000fe20007f3e0ff */
[----:B------:R-:W1:Y:S01]  /*1960*/  @!P2 LDC.64 R10, c[0x0][0x3b0] ;  /* 0x0000ec00ff0aab82 */ /* 0x000e620000000a00 */
[----:B------:R-:W-:Y:S02]  /*1970*/  IMAD R5, R171, UR5, R4 ;  /* 0x00000005ab057c24 */ /* 0x000fe4000f8e0204 */
[----:B-----5:R-:W-:Y:S02]  /*1980*/  @!P0 IMAD R18, R29, R12, RZ ;  /* 0x0000000c1d128224 */ /* 0x020fe400078e02ff */
[----:B------:R-:W-:Y:S01]  /*1990*/  IMAD.X R27, RZ, RZ, R9, P1 ;  /* 0x000000ffff1b7224 */ /* 0x000fe200008e0609 */
[C---:B------:R-:W-:Y:S01]  /*19a0*/  @!P2 IADD3 R20, P1, PT, R28.reuse, 0x20, RZ ;  /* 0x000000201c14a810 */ /* 0x040fe20007f3e0ff */
[----:B------:R-:W-:Y:S01]  /*19b0*/  @!P0 IMAD R13, R28, R13, R18 ;  /* 0x0000000d1c0d8224 */ /* 0x000fe200078e0212 */
[----:B------:R-:W3:Y:S01]  /*19c0*/  @!P2 LDC.64 R8, c[0x0][0x380] ;  /* 0x0000e000ff08ab82 */ /* 0x000ee20000000a00 */
[----:B------:R-:W-:Y:S01]  /*19d0*/  IMAD.WIDE.U32 R26, R171, UR4, R26 ;  /* 0x00000004ab1a7c25 */ /* 0x000fe2000f8e001a */
[----:B------:R-:W4:Y:S03]  /*19e0*/  LDCU.64 UR4, c[0x0][0x388] ;  /* 0x00007100ff0477ac */ /* 0x000f260008000a00 */
[----:B------:R-:W-:-:S02]  /*19f0*/  IMAD.IADD R27, R27, 0x1, R5 ;  /* 0x000000011b1b7824 */ /* 0x000fc400078e0205 */
[----:B------:R-:W-:Y:S01]  /*1a00*/  @!P2 IMAD.X R21, RZ, RZ, R29, P1 ;  /* 0x000000ffff15a224 */ /* 0x000fe200008e061d */
[----:B------:R-:W5:Y:S01]  /*1a10*/  @!P0 LDC.64 R4, c[0x0][0x380] ;  /* 0x0000e000ff048b82 */ /* 0x000f620000000a00 */
[----:B------:R-:W-:Y:S01]  /*1a20*/  IADD3 R22, P1, PT, R15, R22, RZ ;  /* 0x000000160f167210 */ /* 0x000fe20007f3e0ff */
[--C-:B------:R-:W-:Y:S02]  /*1a30*/  @!P2 IMAD.MOV.U32 R24, RZ, RZ, R26.reuse ;  /* 0x000000ffff18a224 */ /* 0x100fe400078e001a */
[--C-:B------:R-:W-:Y:S02]  /*1a40*/  @!P2 IMAD.MOV.U32 R25, RZ, RZ, R27.reuse ;  /* 0x000000ffff19a224 */ /* 0x100fe400078e001b */
[----:B------:R-:W-:Y:S01]  /*1a50*/  @!P0 IMAD.WIDE.U32 R18, R28, R12, R26 ;  /* 0x0000000c1c128225 */ /* 0x000fe200078e001a */
[----:B------:R-:W-:-:S03]  /*1a60*/  LOP3.LUT R12, R170, 0xd8, RZ, 0xc0, !PT ;  /* 0x000000d8aa0c7812 */ /* 0x000fc600078ec0ff */
[-C--:B-1----:R-:W-:Y:S02]  /*1a70*/  @!P2 IMAD R21, R21, R10.reuse, RZ ;  /* 0x0000000a1515a224 */ /* 0x082fe400078e02ff */
[----:B------:R-:W-:Y:S01]  /*1a80*/  IMAD.X R23, RZ, RZ, R17, P1 ;  /* 0x000000ffff177224 */ /* 0x000fe200008e0611 */
[----:B------:R-:W-:Y:S01]  /*1a90*/  LOP3.LUT R17, R170, 0x1f20, RZ, 0xc0, !PT ;  /* 0x00001f20aa117812 */ /* 0x000fe200078ec0ff */
[C---:B------:R-:W-:Y:S02]  /*1aa0*/  @!P2 IMAD R11, R20.reuse, R11, R21 ;  /* 0x0000000b140ba224 */ /* 0x040fe400078e0215 */
[----:B------:R-:W-:Y:S01]  /*1ab0*/  @!P2 IMAD.WIDE.U32 R20, R20, R10, R24 ;  /* 0x0000000a1414a225 */ /* 0x000fe200078e0018 */
[----:B------:R-:W-:-:S03]  /*1ac0*/  LOP3.LUT R10, R12, R169, RZ, 0x3c, !PT ;  /* 0x000000a90c0a7212 */ /* 0x000fc600078e3cff */
[----:B------:R-:W-:Y:S01]  /*1ad0*/  IMAD.WIDE.U32 R22, R132, R116, R22 ;  /* 0x0000007484167225 */ /* 0x000fe200078e0016 */
[----:B------:R-:W-:-:S03]  /*1ae0*/  LOP3.LUT R10, R17, R10, RZ, 0xfc, !PT ;  /* 0x0000000a110a7212 */ /* 0x000fc600078efcff */
[----:B------:R-:W-:Y:S01]  /*1af0*/  @!P0 IMAD.IADD R13, R19, 0x1, R13 ;  /* 0x00000001130d8824 */ /* 0x000fe200078e020d */
[----:B-----5:R-:W-:Y:S01]  /*1b00*/  @!P0 LEA R12, P1, R18, R4, 0x1 ;  /* 0x00000004120c8211 */ /* 0x020fe200078208ff */
[----:B------:R-:W-:Y:S01]  /*1b10*/  IMAD R163, R132, R117, R23 ;  /* 0x0000007584a37224 */ /* 0x000fe200078e0217 */
[----:B----4-:R-:W-:Y:S01]  /*1b20*/  LEA R164, P3, R22, UR4, 0x1 ;  /* 0x0000000416a47c11 */ /* 0x010fe2000f8608ff */
[----:B------:R-:W-:Y:S01]  /*1b30*/  @!P2 IMAD.IADD R4, R21, 0x1, R11 ;  /* 0x000000011504a824 */ /* 0x000fe200078e020b */
[----:B------:R-:W-:Y:S01]  /*1b40*/  @!P0 LEA.HI.X R13, R18, R5, R13, 0x1, P1 ;  /* 0x00000005120d8211 */ /* 0x000fe200008f0c0d */
[----:B------:R-:W-:Y:S01]  /*1b50*/  IMAD.SHL.U32 R5, R133, 0x80, RZ ;  /* 0x0000008085057824 */ /* 0x000fe200078e00ff */
[----:B------:R-:W-:Y:S01]  /*1b60*/  LEA.HI.X R163, R22, UR5, R163, 0x1, P3 ;  /* 0x0000000516a37c11 */ /* 0x000fe200098f0ca3 */
[----:B------:R-:W-:Y:S01]  /*1b70*/  UMOV UR5, 0x400 ;  /* 0x0000040000057882 */ /* 0x000fe20000000000 */
[----:B---3--:R-:W-:Y:S01]  /*1b80*/  @!P2 LEA R22, P1, R20, R8, 0x1 ;  /* 0x000000081416a211 */ /* 0x008fe200078208ff */
[----:B------:R-:W-:Y:S01]  /*1b90*/  IMAD.IADD R11, R2, 0x1, -R5 ;  /* 0x00000001020b7824 */ /* 0x000fe200078e0a05 */
[----:B--2---:R-:W-:Y:S01]  /*1ba0*/  ULEA UR5, UR6, UR5, 0x18 ;  /* 0x0000000506057291 */ /* 0x004fe2000f8ec0ff */
[----:B------:R-:W-:Y:S01]  /*1bb0*/  VIADD R18, R132, 0x60 ;  /* 0x0000006084127836 */ /* 0x000fe20000000000 */
[----:B------:R-:W-:Y:S01]  /*1bc0*/  @!P2 LEA.HI.X R23, R20, R9, R4, 0x1, P1 ;  /* 0x000000091417a211 */ /* 0x000fe200008f0c04 */
[----:B------:R-:W-:Y:S01]  /*1bd0*/  VIADD R4, R132, 0x40 ;  /* 0x0000004084047836 */ /* 0x000fe20000000000 */
[-C--:B------:R-:W-:Y:S01]  /*1be0*/  ISETP.GE.AND P5, PT, R16, R11.reuse, PT ;  /* 0x0000000b1000720c */ /* 0x080fe20003fa6270 */
[----:B------:R-:W-:Y:S01]  /*1bf0*/  IMAD.SHL.U32 R8, R116, 0x20, RZ ;  /* 0x0000002074087824 */ /* 0x000fe200078e00ff */
[-C--:B------:R-:W-:Y:S01]  /*1c00*/  ISETP.GE.AND P6, PT, R132, R11.reuse, PT ;  /* 0x0000000b8400720c */ /* 0x080fe20003fc6270 */
[----:B------:R-:W1:Y:S01]  /*1c10*/  LDCU.64 UR6, c[0x0][0x390] ;  /* 0x00007200ff0677ac */ /* 0x000e620008000a00 */
[----:B------:R-:W-:-:S02]  /*1c20*/  ISETP.GE.AND P3, PT, R18, R11, PT ;  /* 0x0000000b1200720c */ /* 0x000fc40003f66270 */
[----:B------:R-:W-:Y:S02]  /*1c30*/  LEA R119, R10, UR5, 0x1 ;  /* 0x000000050a777c11 */ /* 0x000fe4000f8e08ff */
[----:B------:R-:W-:Y:S02]  /*1c40*/  ISETP.GE.AND P4, PT, R4, R11, PT ;  /* 0x0000000b0400720c */ /* 0x000fe40003f86270 */
[----:B------:R-:W-:Y:S01]  /*1c50*/  SHF.L.U64.HI R9, R116, 0x5, R117 ;  /* 0x0000000574097819 */ /* 0x000fe20000010275 */
[----:B------:R-:W-:Y:S01]  /*1c60*/  @!PT LDS RZ, [RZ] ;  /* 0x00000000fffff984 */ /* 0x000fe20000000800 */
[----:B------:R-:W-:Y:S01]  /*1c70*/  @!PT LDS RZ, [RZ] ;  /* 0x00000000fffff984 */ /* 0x000fe20000000800 */
[----:B------:R-:W-:Y:S01]  /*1c80*/  @!PT LDS RZ, [RZ] ;  /* 0x00000000fffff984 */ /* 0x000fe20000000800 */
[----:B------:R-:W-:Y:S01]  /*1c90*/  @!P0 LDGSTS.E.BYPASS.LTC128B.128 [R119], desc[UR16][R12.64] ;  /* 0x000000000c778fae */ /* 0x000fe2000b981a10 */
[----:B------:R-:W-:-:S03]  /*1ca0*/  IADD3 R14, P1, PT, R15, R14, RZ ;  /* 0x0000000e0f0e7210 */ /* 0x000fc60007f3e0ff */
[----:B------:R-:W-:Y:S02]  /*1cb0*/  @!P0 LDGSTS.E.BYPASS.LTC128B.128 [R119+0x1000], desc[UR16][R12.64+0x40] ;  /* 0x010000400c778fae */ /* 0x000fe4000b981a10 */
[----:B------:R-:W-:Y:S02]  /*1cc0*/  @!P3 IMAD.MOV.U32 R165, RZ, RZ, R163 ;  /* 0x000000ffffa5b224 */ /* 0x000fe400078e00a3 */
[----:B------:R2:W-:Y:S01]  /*1cd0*/  @!P0 LDGSTS.E.BYPASS.LTC128B.128 [R119+0x2000], desc[UR16][R12.64+0x80] ;  /* 0x020000800c778fae */ /* 0x0005e2000b981a10 */
[----:B------:R-:W-:Y:S01]  /*1ce0*/  @!P5 LEA R20, P0, R8, R164, 0x1 ;  /* 0x000000a40814d211 */ /* 0x000fe200078008ff */
[----:B------:R-:W-:Y:S02]  /*1cf0*/  @!P3 IMAD.WIDE.U32 R24, R116, 0xc0, R164 ;  /* 0x000000c07418b825 */ /* 0x000fe400078e00a4 */
[----:B------:R-:W-:Y:S01]  /*1d00*/  @!P2 LDGSTS.E.BYPASS.LTC128B.128 [R119+0x800], desc[UR16][R22.64] ;  /* 0x008000001677afae */ /* 0x000fe2000b981a10 */
[----:B------:R-:W-:Y:S01]  /*1d10*/  @!P5 LEA.HI.X R21, R8, R163, R9, 0x1, P0 ;  /* 0x000000a30815d211 */ /* 0x000fe200000f0c09 */
[----:B------:R-:W-:Y:S01]  /*1d20*/  @!P3 IMAD R8, R117, 0xc0, RZ ;  /* 0x000000c07508b824 */ /* 0x000fe200078e02ff */
[----:B------:R-:W-:Y:S01]  /*1d30*/  SHF.L.U64.HI R9, R6, 0x5, R7 ;  /* 0x0000000506097819 */ /* 0x000fe20000010207 */
[----:B------:R-:W-:Y:S01]  /*1d40*/  @!P2 LDGSTS.E.BYPASS.LTC128B.128 [R119+0x1800], desc[UR16][R22.64+0x40] ;  /* 0x018000401677afae */ /* 0x000fe2000b981a10 */
[----:B------:R-:W-:-:S02]  /*1d50*/  IMAD.X R15, RZ, RZ, R0, P1 ;  /* 0x000000ffff0f7224 */ /* 0x000fc400008e0600 */
[----:B------:R-:W-:Y:S01]  /*1d60*/  @!P3 IMAD.IADD R25, R25, 0x1, R8 ;  /* 0x000000011919b824 */ /* 0x000fe200078e0208 */
[----:B------:R-:W-:Y:S01]  /*1d70*/  @!P2 LDGSTS.E.BYPASS.LTC128B.128 [R119+0x2800], desc[UR16][R22.64+0x80] ;  /* 0x028000801677afae */ /* 0x000fe2000b981a10 */
[----:B------:R-:W-:Y:S01]  /*1d80*/  ISETP.GE.AND P2, PT, R16, R11, PT ;  /* 0x0000000b1000720c */ /* 0x000fe20003f46270 */
[----:B------:R-:W-:Y:S01]  /*1d90*/  IMAD.WIDE.U32 R14, R132, R6, R14 ;  /* 0x00000006840e7225 */ /* 0x000fe200078e000e */
[----:B------:R-:W-:-:S03]  /*1da0*/  @!P4 LEA R16, P0, R116, R164, 0x7 ;  /* 0x000000a47410c211 */ /* 0x000fc600078038ff */
[----:B------:R-:W-:Y:S01]  /*1db0*/  IMAD.SHL.U32 R8, R168, 0x20, RZ ;  /* 0x00000020a8087824 */ /* 0x000fe200078e00ff */
[----:B------:R-:W-:Y:S01]  /*1dc0*/  @!P4 LEA.HI.X R17, R116, R163, R117, 0x7, P0 ;  /* 0x000000a37411c211 */ /* 0x000fe200000f3c75 */
[----:B------:R-:W-:Y:S01]  /*1dd0*/  IMAD R166, R132, R7, R15 ;  /* 0x0000000784a67224 */ /* 0x000fe200078e020f */
[----:B------:R-:W-:Y:S01]  /*1de0*/  ISETP.GE.AND P0, PT, R18, R11, PT ;  /* 0x0000000b1200720c */ /* 0x000fe20003f06270 */
[----:B------:R-:W-:Y:S01]  /*1df0*/  IMAD.SHL.U32 R0, R168, 0x10, RZ ;  /* 0x00000010a8007824 */ /* 0x000fe200078e00ff */
[----:B-1----:R-:W-:Y:S02]  /*1e00*/  LEA R167, P1, R14, UR6, 0x1 ;  /* 0x000000060ea77c11 */ /* 0x002fe4000f8208ff */
[----:B------:R-:W-:Y:S01]  /*1e10*/  LOP3.LUT R10, R8, 0xc0, RZ, 0xc0, !PT ;  /* 0x000000c0080a7812 */ /* 0x000fe200078ec0ff */
[----:B--2---:R-:W-:Y:S01]  /*1e20*/  @!P6 IMAD.MOV.U32 R12, RZ, RZ, R164 ;  /* 0x000000ffff0ce224 */ /* 0x004fe200078e00a4 */
[----:B------:R-:W-:Y:S01]  /*1e30*/  LEA.HI.X R166, R14, UR7, R166, 0x1, P1 ;  /* 0x000000070ea67c11 */ /* 0x000fe200088f0ca6 */
[----:B------:R-:W-:Y:S01]  /*1e40*/  @!P6 IMAD.MOV.U32 R13, RZ, RZ, R163 ;  /* 0x000000ffff0de224 */ /* 0x000fe200078e00a3 */
[----:B------:R-:W-:Y:S01]  /*1e50*/  LOP3.LUT R135, R10, 0x18, R135, 0xf8, !PT ;  /* 0x000000180a877812 */ /* 0x000fe200078ef887 */
[----:B------:R-:W-:Y:S01]  /*1e60*/  IMAD.SHL.U32 R10, R6, 0x20, RZ ;  /* 0x00000020060a7824 */ /* 0x000fe200078e00ff */
[----:B------:R-:W-:-:S02]  /*1e70*/  LOP3.LUT R159, R0, 0x100, RZ, 0xc0, !PT ;  /* 0x00000100009f7812 */ /* 0x000fc400078ec0ff */
[----:B------:R-:W-:Y:S01]  /*1e80*/  @!P6 LDGSTS.E.BYPASS.LTC128B.128 [R119+0x3000], desc[UR16][R12.64] ;  /* 0x030000000c77efae */ /* 0x000fe2000b981a10 */
[----:B------:R-:W-:Y:S01]  /*1e90*/  @!P0 IMAD.MOV.U32 R14, RZ, RZ, R167 ;  /* 0x000000ffff0e8224 */ /* 0x000fe200078e00a7 */
[----:B------:R-:W-:Y:S01]  /*1ea0*/  LOP3.LUT R159, R159, 0x20, R8, 0xf8, !PT ;  /* 0x000000209f9f7812 */ /* 0x000fe200078ef808 */
[----:B------:R-:W-:Y:S01]  /*1eb0*/  @!P0 IMAD.MOV.U32 R15, RZ, RZ, R166 ;  /* 0x000000ffff0f8224 */ /* 0x000fe200078e00a6 */
[----:B------:R-:W-:Y:S01]  /*1ec0*/  @!P6 LDGSTS.E.BYPASS.LTC128B.128 [R119+0x5000], desc[UR16][R12.64+0x40] ;  /* 0x050000400c77efae */ /* 0x000fe2000b981a10 */
[----:B------:R-:W-:Y:S02]  /*1ed0*/  LOP3.LUT R160, R0, 0x3e00, RZ, 0xc0, !PT ;  /* 0x00003e0000a07812 */ /* 0x000fe400078ec0ff */
[----:B------:R-:W-:Y:S01]  /*1ee0*/  LOP3.LUT R0, R8, 0x120, RZ, 0xc0, !PT ;  /* 0x0000012008007812 */ /* 0x000fe200078ec0ff */
[----:B------:R1:W-:Y:S01]  /*1ef0*/  @!P6 LDGSTS.E.BYPASS.LTC128B.128 [R119+0x7000], desc[UR16][R12.64+0x80] ;  /* 0x070000800c77efae */ /* 0x0003e2000b981a10 */
[----:B------:R-:W-:-:S03]  /*1f00*/  LOP3.LUT R132, R132, 0x7, RZ, 0xc0, !PT ;  /* 0x0000000784847812 */ /* 0x000fc600078ec0ff */
[----:B------:R-:W-:Y:S04]  /*1f10*/  @!P5 LDGSTS.E.BYPASS.LTC128B.128 [R119+0x3800], desc[UR16][R20.64] ;  /* 0x038000001477dfae */ /* 0x000fe8000b981a10 */
[----:B------:R-:W-:Y:S04]  /*1f20*/  @!P5 LDGSTS.E.BYPASS.LTC128B.128 [R119+0x5800], desc[UR16][R20.64+0x40] ;  /* 0x058000401477dfae */ /* 0x000fe8000b981a10 */
[----:B------:R-:W-:Y:S04]  /*1f30*/  @!P5 LDGSTS.E.BYPASS.LTC128B.128 [R119+0x7800], desc[UR16][R20.64+0x80] ;  /* 0x078000801477dfae */ /* 0x000fe8000b981a10 */
[----:B------:R-:W-:Y:S04]  /*1f40*/  @!P4 LDGSTS.E.BYPASS.LTC128B.128 [R119+0x4000], desc[UR16][R16.64] ;  /* 0x040000001077cfae */ /* 0x000fe8000b981a10 */
[----:B------:R-:W-:Y:S04]  /*1f50*/  @!P4 LDGSTS.E.BYPASS.LTC128B.128 [R119+0x6000], desc[UR16][R16.64+0x40] ;  /* 0x060000401077cfae */ /* 0x000fe8000b981a10 */
[----:B------:R2:W-:Y:S01]  /*1f60*/  @!P4 LDGSTS.E.BYPASS.LTC128B.128 [R119+0x8000], desc[UR16][R16.64+0x80] ;  /* 0x080000801077cfae */ /* 0x0005e2000b981a10 */
[----:B-1----:R-:W-:-:S03]  /*1f70*/  LOP3.LUT R12, R135, 0x8, R168, 0x78, !PT ;  /* 0x00000008870c7812 */ /* 0x002fc600078e78a8 */
[----:B------:R-:W-:Y:S01]  /*1f80*/  @!P3 LDGSTS.E.BYPASS.LTC128B.128 [R119+0x4800], desc[UR16][R24.64] ;  /* 0x048000001877bfae */ /* 0x000fe2000b981a10 */
[----:B------:R-:W-:Y:S01]  /*1f90*/  @!P0 IMAD R13, R7, 0xc0, RZ ;  /* 0x000000c0070d8824 */ /* 0x000fe200078e02ff */
[----:B------:R-:W-:Y:S02]  /*1fa0*/  LOP3.LUT R135, R135, 0x8, R118, 0x78, !PT ;  /* 0x0000000887877812 */ /* 0x000fe400078e7876 */
[----:B------:R-:W-:Y:S01]  /*1fb0*/  @!P3 LDGSTS.E.BYPASS.LTC128B.128 [R119+0x6800], desc[UR16][R24.64+0x40] ;  /* 0x068000401877bfae */ /* 0x000fe2000b981a10 */
[----:B------:R-:W-:Y:S01]  /*1fc0*/  IMAD.IADD R159, R12, 0x1, R159 ;  /* 0x000000010c9f7824 */ /* 0x000fe200078e029f */
[----:B------:R-:W-:Y:S02]  /*1fd0*/  IADD3 R160, PT, PT, R135, R0, R160 ;  /* 0x0000000087a07210 */ /* 0x000fe40007ffe0a0 */
[----:B------:R1:W-:Y:S01]  /*1fe0*/  @!P3 LDGSTS.E.BYPASS.LTC128B.128 [R119+0x8800], desc[UR16][R24.64+0x80] ;  /* 0x088000801877bfae */ /* 0x0003e2000b981a10 */
[----:B------:R-:W-:Y:S01]  /*1ff0*/  ISETP.GE.AND P3, PT, R4, R11, PT ;  /* 0x0000000b0400720c */ /* 0x000fe20003f66270 */
[----:B------:R-:W-:Y:S01]  /*2000*/  IMAD.MOV.U32 R4, RZ, RZ, 0x20 ;  /* 0x00000020ff047424 */ /* 0x000fe200078e00ff */
[----:B------:R-:W-:Y:S01]  /*2010*/  LEA R160, R160, UR5, 0x1 ;  /* 0x00000005a0a07c11 */ /* 0x000fe2000f8e08ff */
[----:B------:R-:W0:Y:S01]  /*2020*/  LDGDEPBAR ;  /* 0x00000000000079af */ /* 0x000e220000000000 */
[----:B------:R-:W-:Y:S01]  /*2030*/  LEA R159, R159, UR5, 0x1 ;  /* 0x000000059f9f7c11 */ /* 0x000fe2000f8e08ff */
[----:B--2---:R-:W-:Y:S01]  /*2040*/  @!P0 IMAD.WIDE.U32 R16, R6, 0xc0, R14 ;  /* 0x000000c006108825 */ /* 0x004fe200078e000e */
[----:B------:R-:W-:-:S03]  /*2050*/  @!P2 LEA R14, P1, R10, R167, 0x1 ;  /* 0x000000a70a0ea211 */ /* 0x000fc600078208ff */
[----:B------:R-:W-:Y:S01]  /*2060*/  @!P0 IMAD.IADD R13, R17, 0x1, R13 ;  /* 0x00000001110d8824 */ /* 0x000fe200078e020d */
[-C--:B------:R-:W-:Y:S01]  /*2070*/  @!P2 LEA.HI.X R15, R10, R166.reuse, R9, 0x1, P1 ;  /* 0x000000a60a0fa211 */ /* 0x080fe200008f0c09 */
[----:B------:R-:W-:Y:S02]  /*2080*/  @!P0 IMAD.MOV.U32 R12, RZ, RZ, R16 ;  /* 0x000000ffff0c8224 */ /* 0x000fe400078e0010 */
[C---:B------:R-:W-:Y:S01]  /*2090*/  @!P3 LEA R10, P1, R6.reuse, R167, 0x7 ;  /* 0x000000a7060ab211 */ /* 0x040fe200078238ff */
[----:B------:R-:W-:Y:S02]  /*20a0*/  @!P6 IMAD.MOV.U32 R16, RZ, RZ, R167 ;  /* 0x000000ffff10e224 */ /* 0x000fe400078e00a7 */
[----:B------:R-:W-:Y:S01]  /*20b0*/  @!P6 IMAD.MOV.U32 R17, RZ, RZ, R166 ;  /* 0x000000ffff11e224 */ /* 0x000fe200078e00a6 */
        /* <DEDUP_REMOVED lines=42> */
[----:B------:R-:W-:Y:S01]  /*2360*/  ISETP.GT.AND P0, PT, R133, R162, PT ;  /* 0x000000a28500720c */ /* 0x000fe20003f04270 */
[----:B------:R-:W5:Y:S02]  /*2370*/  LDSM.16.M88.4 R32, [R159+0x3400] ;  /* 0x003400009f20783b */ /* 0x000f640000000200 */
[--C-:B------:R-:W-:Y:S02]  /*2380*/  IMAD.IADD R158, R160, 0x1, R4.reuse ;  /* 0x00000001a09e7824 */ /* 0x100fe400078e0204 */
[----:B-1----:R-:W1:Y:S01]  /*2390*/  LDSM.16.M88.4 R24, [R159+0x3800] ;  /* 0x003800009f18783b */ /* 0x002e620000000200 */
[----:B------:R-:W-:-:S03]  /*23a0*/  IMAD.IADD R156, R159, 0x1, R4 ;  /* 0x000000019f9c7824 */ /* 0x000fc600078e0204 */
[----:B------:R-:W4:Y:S04]  /*23b0*/  LDSM.16.M88.4 R40, [R159+0x3000] ;  /* 0x003000009f28783b */ /* 0x000f280000000200 */
[----:B--2---:R-:W2:Y:S04]  /*23c0*/  LDSM.16.M88.4 R16, [R159+0x3c00] ;  /* 0x003c00009f10783b */ /* 0x004ea80000000200 */
[----:B---3--:R-:W3:Y:S04]  /*23d0*/  LDSM.16.M88.4 R8, [R159+0x4000] ;  /* 0x004000009f08783b */ /* 0x008ee80000000200 */
[----:B------:R-:W3:Y:S04]  /*23e0*/  LDSM.16.M88.4 R100, [R159+0x4400] ;  /* 0x004400009f64783b */ /* 0x000ee80000000200 */
[----:B------:R-:W3:Y:S04]  /*23f0*/  LDSM.16.M88.4 R92, [R159+0x4800] ;  /* 0x004800009f5c783b */ /* 0x000ee80000000200 */
[----:B------:R-:W3:Y:S04]  /*2400*/  LDSM.16.M88.4 R60, [R159+0x4c00] ;  /* 0x004c00009f3c783b */ /* 0x000ee80000000200 */
[----:B------:R-:W-:Y:S04]  /*2410*/  LDSM.16.M88.4 R48, [R158] ;  /* 0x000000009e30783b */ /* 0x000fe80000000200 */
[----:B------:R-:W3:Y:S04]  /*2420*/  LDSM.16.M88.4 R56, [R156+0x3400] ;  /* 0x003400009c38783b */ /* 0x000ee80000000200 */
[----:B------:R-:W3:Y:S01]  /*2430*/  LDSM.16.M88.4 R64, [R156+0x3800] ;  /* 0x003800009c40783b */ /* 0x000ee20000000200 */
[C---:B-----5:R-:W-:Y:S03]  /*2440*/  HMMA.16816.F32 R36, R84.reuse, R32, RZ ;  /* 0x000000205424723c */ /* 0x060fe600000018ff */
[----:B------:R-:W5:Y:S04]  /*2450*/  LDSM.16.M88.4 R68, [R156+0x3000] ;  /* 0x003000009c44783b */ /* 0x000f680000000200 */
[----:B------:R-:W5:Y:S01]  /*2460*/  LDSM.16.M88.4 R52, [R156+0x3c00] ;  /* 0x003c00009c34783b */ /* 0x000f620000000200 */
[C---:B-1----:R-:W-:Y:S03]  /*2470*/  HMMA.16816.F32 R28, R84.reuse, R24, RZ ;  /* 0x00000018541c723c */ /* 0x042fe600000018ff */
        /* <DEDUP_REMOVED lines=8> */
[C---:B----4-:R-:W-:Y:S03]  /*2500*/  HMMA.16816.F32 R44, R84.reuse, R40, RZ ;  /* 0x00000028542c723c */ /* 0x050fe600000018ff */
[----:B------:R-:W-:Y:S04]  /*2510*/  LDSM.16.M88.4 R80, [R158+0x2000] ;  /* 0x002000009e50783b */ /* 0x000fe80000000200 */
[----:B------:R-:W-:Y:S01]  /*2520*/  LDSM.16.M88.4 R76, [R156+0x7000] ;  /* 0x007000009c4c783b */ /* 0x000fe20000000200 */
[C---:B--2---:R-:W-:Y:S03]  /*2530*/  HMMA.16816.F32 R20, R84.reuse, R16, RZ ;  /* 0x000000105414723c */ /* 0x044fe600000018ff */
[----:B------:R-:W0:Y:S05]  /*2540*/  LDGDEPBAR ;  /* 0x00000000000079af */ /* 0x000e2a0000000000 */
        /* <DEDUP_REMOVED lines=17> */
[C---:B-----5:R-:W-:Y:S08]  /*2660*/  HMMA.16816.F32 R44, R48.reuse, R68, R44 ;  /* 0x00000044302c723c */ /* 0x060ff0000000182c */
[C---:B------:R-:W-:Y:S01]  /*2670*/  HMMA.16816.F32 R40, R48.reuse, R70, R40 ;  /* 0x000000463028723c */ /* 0x040fe20000001828 */
[----:B------:R-:W-:Y:S07]  /*2680*/  LDSM.16.M88.4 R68, [R159+0x5000] ;  /* 0x005000009f44783b */ /* 0x000fee0000000200 */
        /* <DEDUP_REMOVED lines=12> */
[C---:B------:R-:W-:Y:S08]  /*2750*/  HMMA.16816.F32 R88, R48.reuse, R72, R88 ;  /* 0x000000483058723c */ /* 0x040ff00000001858 */
[----:B------:R-:W-:Y:S01]  /*2760*/  HMMA.16816.F32 R84, R48, R74, R84 ;  /* 0x0000004a3054723c */ /* 0x000fe20000001854 */
[----:B------:R-:W4:Y:S04]  /*2770*/  LDSM.16.M88.4 R48, [R159+0x6000] ;  /* 0x006000009f30783b */ /* 0x000f280000000200 */
[----:B------:R-:W-:Y:S03]  /*2780*/  LDSM.16.M88.4 R72, [R159+0x6c00] ;  /* 0x006c00009f48783b */ /* 0x000fe60000000200 */
[C---:B-1----:R-:W-:Y:S08]  /*2790*/  HMMA.16816.F32 R36, R52.reuse, R60, R36 ;  /* 0x0000003c3424723c */ /* 0x042ff00000001824 */
[C---:B------:R-:W-:Y:S01]  /*27a0*/  HMMA.16816.F32 R32, R52.reuse, R62, R32 ;  /* 0x0000003e3420723c */ /* 0x040fe20000001820 */
[----:B------:R-:W1:Y:S07]  /*27b0*/  LDSM.16.M88.4 R60, [R159+0x6400] ;  /* 0x006400009f3c783b */ /* 0x000e6e0000000200 */
[C---:B--2---:R-:W-:Y:S08]  /*27c0*/  HMMA.16816.F32 R28, R52.reuse, R56, R28 ;  /* 0x00000038341c723c */ /* 0x044ff0000000181c */
[C---:B---3--:R-:W-:Y:S08]  /*27d0*/  HMMA.16816.F32 R20, R52.reuse, R64, R20 ;  /* 0x000000403414723c */ /* 0x048ff00000001814 */
[C---:B------:R-:W-:Y:S01]  /*27e0*/  HMMA.16816.F32 R16, R52.reuse, R66, R16 ;  /* 0x000000423410723c */ /* 0x040fe20000001810 */
[----:B------:R-:W-:Y:S07]  /*27f0*/  LDSM.16.M88.4 R64, [R158+0x1000] ;  /* 0x001000009e40783b */ /* 0x000fee0000000200 */
[C---:B----4-:R-:W-:Y:S08]  /*2800*/  HMMA.16816.F32 R12, R52.reuse, R48, R12 ;  /* 0x00000030340c723c */ /* 0x050ff0000000180c */
        /* <DEDUP_REMOVED lines=14> */
[C---:B------:R-:W-:Y:S01]  /*28f0*/  HMMA.16816.F32 R92, R52.reuse, R58, R92 ;  /* 0x0000003a345c723c */ /* 0x040fe2000000185c */
[----:B------:R-:W2:Y:S07]  /*2900*/  LDSM.16.M88.4 R56, [R156+0x5c00] ;  /* 0x005c00009c38783b */ /* 0x000eae0000000200 */
[C---:B------:R-:W-:Y:S08]  /*2910*/  HMMA.16816.F32 R88, R52.reuse, R72, R88 ;  /* 0x000000483458723c */ /* 0x040ff00000001858 */
[----:B------:R-:W-:Y:S01]  /*2920*/  HMMA.16816.F32 R84, R52, R74, R84 ;  /* 0x0000004a3454723c */ /* 0x000fe20000001854 */
[----:B------:R-:W3:Y:S04]  /*2930*/  LDSM.16.M88.4 R52, [R156+0x6000] ;  /* 0x006000009c34783b */ /* 0x000ee80000000200 */
[----:B------:R-:W-:Y:S03]  /*2940*/  LDSM.16.M88.4 R72, [R156+0x6800] ;  /* 0x006800009c48783b */ /* 0x000fe60000000200 */
        /* <DEDUP_REMOVED lines=9> */
[C---:B--2---:R-:W-:Y:S08]  /*29e0*/  HMMA.16816.F32 R20, R64.reuse, R56, R20 ;  /* 0x000000384014723c */ /* 0x044ff00000001814 */
        /* <DEDUP_REMOVED lines=8> */
[C---:B----4-:R-:W-:Y:S08]  /*2a70*/  HMMA.16816.F32 R88, R64.reuse, R68, R88 ;  /* 0x000000444058723c */ /* 0x050ff00000001858 */
[C---:B------:R-:W-:Y:S08]  /*2a80*/  HMMA.16816.F32 R96, R64.reuse, R72, R96 ;  /* 0x000000484060723c */ /* 0x040ff00000001860 */
[C---:B------:R-:W-:Y:S01]  /*2a90*/  HMMA.16816.F32 R92, R64.reuse, R74, R92 ;  /* 0x0000004a405c723c */ /* 0x040fe2000000185c */
[----:B------:R-:W4:Y:S07]  /*2aa0*/  LDSM.16.M88.4 R72, [R156+0x7400] ;  /* 0x007400009c48783b */ /* 0x000f2e0000000200 */
[----:B------:R-:W-:Y:S01]  /*2ab0*/  HMMA.16816.F32 R84, R64, R70, R84 ;  /* 0x000000464054723c */ /* 0x000fe20000001854 */
[----:B------:R-:W4:Y:S04]  /*2ac0*/  LDSM.16.M88.4 R68, [R156+0x7800] ;  /* 0x007800009c44783b */ /* 0x000f280000000200 */
[----:B------:R-:W4:Y:S03]  /*2ad0*/  LDSM.16.M88.4 R64, [R156+0x7c00] ;  /* 0x007c00009c40783b */ /* 0x000f260000000200 */
        /* <DEDUP_REMOVED lines=27> */
[C---:B----4-:R-:W-:Y:S08]  /*2c90*/  HMMA.16816.F32 R36, R80.reuse, R72, R36 ;  /* 0x000000485024723c */ /* 0x050ff00000001824 */
[C---:B------:R-:W-:Y:S08]  /*2ca0*/  HMMA.16816.F32 R32, R80.reuse, R74, R32 ;  /* 0x0000004a5020723c */ /* 0x040ff00000001820 */
[C---:B------:R-:W-:Y:S08]  /*2cb0*/  HMMA.16816.F32 R28, R80.reuse, R68, R28 ;  /* 0x00000044501c723c */ /* 0x040ff0000000181c */
        /* <DEDUP_REMOVED lines=23> */
.L_x_2245:
        /* <DEDUP_REMOVED lines=59> */
.L_x_2246:
        /* <DEDUP_REMOVED lines=25> */
.L_x_2244:
[----:B------:R-:W-:Y:S01]  /*3370*/  IMAD.SHL.U32 R2, R168, 0x2, RZ ;  /* 0x00000002a8027824 */ /* 0x000fe200078e00ff */
[----:B------:R-:W2:Y:S01]  /*3380*/  LDCU UR4, c[0x0][0x45c] ;  /* 0x00008b80ff0477ac */ /* 0x000ea20008000800 */
[----:B------:R-:W-:-:S03]  /*3390*/  IMAD.IADD R157, R135, 0x1, R0 ;  /* 0x00000001879d7824 */ /* 0x000fc600078e0200 */
[----:B------:R-:W-:Y:S02]  /*33a0*/  LOP3.LUT R2, R2, 0x6, RZ, 0xc0, !PT ;  /* 0x0000000602027812 */ /* 0x000fe400078ec0ff */
[----:B------:R-:W-:-:S03]  /*33b0*/  LEA R157, R157, UR5, 0x1 ;  /* 0x000000059d9d7c11 */ /* 0x000fc6000f8e08ff */
[----:B------:R-:W-:Y:S02]  /*33c0*/  IMAD R2, R133, 0x80, R2 ;  /* 0x0000008085027824 */ /* 0x000fe400078e0202 */
[----:B------:R-:W-:Y:S01]  /*33d0*/  IMAD.IADD R118, R4, 0x1, R157 ;  /* 0x0000000104767824 */ /* 0x000fe200078e029d */
[----:B------:R-:W-:Y:S01]  /*33e0*/  LDSM.16.MT88.4 R68, [R157+0x9000] ;  /* 0x009000009d44783b */ /* 0x000fe20000004200 */
[C---:B-1----:R-:W-:Y:S02]  /*33f0*/  VIADD R49, R2.reuse, 0x1 ;  /* 0x0000000102317836 */ /* 0x042fe40000000000 */
[C---:B------:R-:W-:Y:S01]  /*3400*/  VIADD R48, R2.reuse, 0x8 ;  /* 0x0000000802307836 */ /* 0x040fe20000000000 */
[----:B------:R-:W-:Y:S02]  /*3410*/  LDSM.16.MT88.4 R76, [R118+0x9000] ;  /* 0x00900000764c783b */ /* 0x000fe40000004200 */
[CC--:B------:R-:W-:Y:S02]  /*3420*/  ISETP.GE.AND P4, PT, R49.reuse, R141.reuse, PT ;  /* 0x0000008d3100720c */ /* 0x0c0fe40003f86270 */
[----:B------:R-:W-:Y:S01]  /*3430*/  ISETP.GE.AND P2, PT, R49, R140, PT ;  /* 0x0000008c3100720c */ /* 0x000fe20003f46270 */
[----:B------:R-:W-:Y:S01]  /*3440*/  VIADD R49, R2, 0x9 ;  /* 0x0000000902317836 */ /* 0x000fe20000000000 */
[----:B------:R-:W-:-:S02]  /*3450*/  ISETP.GE.AND P3, PT, R48, R141, PT ;  /* 0x0000008d3000720c */ /* 0x000fc40003f66270 */
[-C--:B------:R-:W-:Y:S01]  /*3460*/  ISETP.GE.AND P6, PT, R48, R140.reuse, PT ;  /* 0x0000008c3000720c */ /* 0x080fe20003fc6270 */
[C---:B------:R-:W-:Y:S01]  /*3470*/  VIADD R48, R2.reuse, 0x10 ;  /* 0x0000001002307836 */ /* 0x040fe20000000000 */
[CC--:B------:R-:W-:Y:S02]  /*3480*/  ISETP.GE.AND P5, PT, R49.reuse, R141.reuse, PT ;  /* 0x0000008d3100720c */ /* 0x0c0fe40003fa6270 */
[-C--:B------:R-:W-:Y:S01]  /*3490*/  ISETP.GE.AND P1, PT, R49, R140.reuse, PT ;  /* 0x0000008c3100720c */ /* 0x080fe20003f26270 */
[----:B------:R-:W-:Y:S01]  /*34a0*/  VIADD R49, R2, 0x11 ;  /* 0x0000001102317836 */ /* 0x000fe20000000000 */
[----:B------:R-:W-:Y:S02]  /*34b0*/  FSEL R53, R40, -INF , !P3 ;  /* 0xff80000028357808 */ /* 0x000fe40005800000 */
[CC--:B------:R-:W-:Y:S02]  /*34c0*/  ISETP.GE.AND P0, PT, R48.reuse, R141.reuse, PT ;  /* 0x0000008d3000720c */ /* 0x0c0fe40003f06270 */
[----:B------:R-:W-:Y:S01]  /*34d0*/  ISETP.GE.AND P3, PT, R48, R140, PT ;  /* 0x0000008c3000720c */ /* 0x000fe20003f66270 */
[----:B------:R-:W-:Y:S01]  /*34e0*/  VIADD R48, R2, 0x18 ;  /* 0x0000001802307836 */ /* 0x000fe20000000000 */
[----:B------:R-:W-:Y:S01]  /*34f0*/  FSEL R40, R42, -INF , !P6 ;  /* 0xff8000002a287808 */ /* 0x000fe20007000000 */
[----:B------:R-:W-:Y:S01]  /*3500*/  VIADD R42, R2, 0x19 ;  /* 0x00000019022a7836 */ /* 0x000fe20000000000 */
[----:B------:R-:W-:-:S02]  /*3510*/  ISETP.GE.AND P6, PT, R49, R141, PT ;  /* 0x0000008d3100720c */ /* 0x000fc40003fc6270 */
[----:B------:R-:W-:Y:S02]  /*3520*/  FSEL R65, R41, -INF , !P5 ;  /* 0xff80000029417808 */ /* 0x000fe40006800000 */
[----:B------:R-:W-:Y:S02]  /*3530*/  FSEL R54, R43, -INF , !P1 ;  /* 0xff8000002b367808 */ /* 0x000fe40004800000 */
[----:B------:R-:W-:Y:S02]  /*3540*/  ISETP.GE.AND P5, PT, R49, R140, PT ;  /* 0x0000008c3100720c */ /* 0x000fe40003fa6270 */
[----:B------:R-:W-:Y:S01]  /*3550*/  FSEL R43, R36, -INF , !P0 ;  /* 0xff800000242b7808 */ /* 0x000fe20004000000 */
[----:B------:R-:W-:Y:S01]  /*3560*/  VIADD R36, R2, 0x20 ;  /* 0x0000002002247836 */ /* 0x000fe20000000000 */
[----:B------:R-:W-:Y:S02]  /*3570*/  ISETP.GE.AND P1, PT, R48, R141, PT ;  /* 0x0000008d3000720c */ /* 0x000fe40003f26270 */
[----:B------:R-:W-:-:S02]  /*3580*/  FSEL R38, R38, -INF , !P3 ;  /* 0xff80000026267808 */ /* 0x000fc40005800000 */
[----:B------:R-:W-:Y:S02]  /*3590*/  FSEL R41, R37, -INF , !P6 ;  /* 0xff80000025297808 */ /* 0x000fe40007000000 */
[C---:B------:R-:W-:Y:S02]  /*35a0*/  ISETP.GE.AND P3, PT, R42.reuse, R141, PT ;  /* 0x0000008d2a00720c */ /* 0x040fe40003f66270 */
[-C--:B------:R-:W-:Y:S01]  /*35b0*/  ISETP.GE.AND P6, PT, R42, R140.reuse, PT ;  /* 0x0000008c2a00720c */ /* 0x080fe20003fc6270 */
[----:B------:R-:W-:Y:S01]  /*35c0*/  VIADD R42, R2, 0x21 ;  /* 0x00000021022a7836 */ /* 0x000fe20000000000 */
[----:B------:R-:W-:Y:S02]  /*35d0*/  ISETP.GE.AND P0, PT, R48, R140, PT ;  /* 0x0000008c3000720c */ /* 0x000fe40003f06270 */
        /* <DEDUP_REMOVED lines=11> */
[----:B------:R-:W-:Y:S01]  /*3690*/  FSEL R33, R28, -INF , !P5 ;  /* 0xff8000001c217808 */ /* 0x000fe20006800000 */
[----:B------:R-:W-:Y:S01]  /*36a0*/  VIADD R28, R2, 0x31 ;  /* 0x00000031021c7836 */ /* 0x000fe20000000000 */
[CC--:B------:R-:W-:Y:S02]  /*36b0*/  ISETP.GE.AND P6, PT, R36.reuse, R141.reuse, PT ;  /* 0x0000008d2400720c */ /* 0x0c0fe40003fc6270 */
[----:B------:R-:W-:Y:S01]  /*36c0*/  ISETP.GE.AND P5, PT, R36, R140, PT ;  /* 0x0000008c2400720c */ /* 0x000fe20003fa6270 */
[----:B------:R-:W-:Y:S01]  /*36d0*/  VIADD R36, R2, 0x30 ;  /* 0x0000003002247836 */ /* 0x000fe20000000000 */
[----:B------:R-:W-:Y:S02]  /*36e0*/  FSEL R176, R30, -INF , !P1 ;  /* 0xff8000001eb07808 */ /* 0x000fe40004800000 */
[----:B------:R-:W-:Y:S02]  /*36f0*/  ISETP.GE.AND P1, PT, R42, R141, PT ;  /* 0x0000008d2a00720c */ /* 0x000fe40003f26270 */
[----:B------:R-:W-:-:S02]  /*3700*/  FSEL R35, R29, -INF , !P0 ;  /* 0xff8000001d237808 */ /* 0x000fc40004000000 */
[----:B------:R-:W-:Y:S02]  /*3710*/  FSEL R130, R31, -INF , !P3 ;  /* 0xff8000001f827808 */ /* 0x000fe40005800000 */
        /* <DEDUP_REMOVED lines=16> */
[----:B------:R-:W-:Y:S01]  /*3820*/  FSEL R150, R22, -INF , !P6 ;  /* 0xff80000016967808 */ /* 0x000fe20007000000 */
[----:B------:R-:W-:Y:S01]  /*3830*/  LDSM.16.MT88.4 R28, [R118+0x9400] ;  /* 0x00940000761c783b */ /* 0x000fe20000004200 */
        /* <DEDUP_REMOVED lines=20> */
[C---:B------:R-:W-:Y:S01]  /*3980*/  VIADD R8, R2.reuse, 0x58 ;  /* 0x0000005802087836 */ /* 0x040fe20000000000 */
[----:B------:R-:W-:Y:S01]  /*3990*/  FSEL R143, R9, -INF , !P0 ;  /* 0xff800000098f7808 */ /* 0x000fe20004000000 */
[----:B------:R-:W-:Y:S01]  /*39a0*/  VIADD R9, R2, 0x59 ;  /* 0x0000005902097836 */ /* 0x000fe20000000000 */
[----:B------:R-:W-:-:S02]  /*39b0*/  ISETP.GE.AND P3, PT, R20, R141, PT ;  /* 0x0000008d1400720c */ /* 0x000fc40003f66270 */
[-C--:B------:R-:W-:Y:S02]  /*39c0*/  ISETP.GE.AND P6, PT, R20, R140.reuse, PT ;  /* 0x0000008c1400720c */ /* 0x080fe40003fc6270 */
[----:B------:R-:W-:Y:S01]  /*39d0*/  ISETP.GE.AND P5, PT, R16, R140, PT ;  /* 0x0000008c1000720c */ /* 0x000fe20003fa6270 */
[----:B------:R-:W-:Y:S01]  /*39e0*/  LDSM.16.MT88.4 R20, [R118+0xb400] ;  /* 0x00b400007614783b */ /* 0x000fe20000004200 */
[----:B------:R-:W-:Y:S01]  /*39f0*/  FSEL R137, R13, -INF , !P3 ;  /* 0xff8000000d897808 */ /* 0x000fe20005800000 */
[----:B------:R-:W-:Y:S01]  /*3a00*/  VIADD R13, R2, 0x69 ;  /* 0x00000069020d7836 */ /* 0x000fe20000000000 */
[----:B------:R-:W-:Y:S02]  /*3a10*/  FSEL R136, R15, -INF , !P6 ;  /* 0xff8000000f887808 */ /* 0x000fe40007000000 */
[----:B------:R-:W-:Y:S01]  /*3a20*/  FSEL R138, R10, -INF , !P1 ;  /* 0xff8000000a8a7808 */ /* 0x000fe20004800000 */
[----:B------:R-:W-:Y:S01]  /*3a30*/  VIADD R10, R2, 0x60 ;  /* 0x00000060020a7836 */ /* 0x000fe20000000000 */
[----:B------:R-:W-:-:S02]  /*3a40*/  FSEL R58, R106, -INF , !P5 ;  /* 0xff8000006a3a7808 */ /* 0x000fc40006800000 */
[-C--:B------:R-:W-:Y:S02]  /*3a50*/  ISETP.GE.AND P3, PT, R17, R140.reuse, PT ;  /* 0x0000008c1100720c */ /* 0x080fe40003f66270 */
[-C--:B------:R-:W-:Y:S02]  /*3a60*/  ISETP.GE.AND P6, PT, R16, R141.reuse, PT ;  /* 0x0000008d1000720c */ /* 0x080fe40003fc6270 */
[CC--:B------:R-:W-:Y:S02]  /*3a70*/  ISETP.GE.AND P1, PT, R12.reuse, R141.reuse, PT ;  /* 0x0000008d0c00720c */ /* 0x0c0fe40003f26270 */
[----:B------:R-:W-:Y:S02]  /*3a80*/  ISETP.GE.AND P5, PT, R9, R141, PT ;  /* 0x0000008d0900720c */ /* 0x000fe40003fa6270 */
[----:B------:R-:W-:Y:S02]  /*3a90*/  ISETP.GE.AND P0, PT, R12, R140, PT ;  /* 0x0000008c0c00720c */ /* 0x000fe40003f06270 */
        /* <DEDUP_REMOVED lines=8> */
[-C--:B------:R-:W-:Y:S02]  /*3b20*/  ISETP.GE.AND P5, PT, R2, R141.reuse, PT ;  /* 0x0000008d0200720c */ /* 0x080fe40003fa6270 */
        /* <DEDUP_REMOVED lines=9> */
[-C--:B------:R-:W-:Y:S01]  /*3bc0*/  ISETP.GE.AND P1, PT, R2, R140.reuse, PT ;  /* 0x0000008c0200720c */ /* 0x080fe20003f26270 */
[----:B------:R-:W-:Y:S01]  /*3bd0*/  LDSM.16.MT88.4 R100, [R157+0xd000] ;  /* 0x00d000009d64783b */ /* 0x000fe20000004200 */
[C---:B------:R-:W-:Y:S02]  /*3be0*/  ISETP.GE.AND P3, PT, R8.reuse, R141, PT ;  /* 0x0000008d0800720c */ /* 0x040fe40003f66270 */
[----:B------:R-:W-:-:S02]  /*3bf0*/  ISETP.GE.AND P6, PT, R8, R140, PT ;  /* 0x0000008c0800720c */ /* 0x000fc40003fc6270 */
[----:B------:R-:W-:Y:S02]  /*3c00*/  FSEL R8, R47, -INF , !P2 ;  /* 0xff8000002f087808 */ /* 0x000fe40005000000 */
[C---:B------:R-:W-:Y:S02]  /*3c10*/  ISETP.GE.AND P2, PT, R10.reuse, R141, PT ;  /* 0x0000008d0a00720c */ /* 0x040fe40003f46270 */
[----:B------:R-:W-:Y:S02]  /*3c20*/  ISETP.GE.AND P5, PT, R10, R140, PT ;  /* 0x0000008c0a00720c */ /* 0x000fe40003fa6270 */
[----:B------:R-:W-:Y:S02]  /*3c30*/  FMNMX3.FTZ R12, R11, R9, R53, !PT ;  /* 0x000000090b0c7276 */ /* 0x000fe40007810035 */
[----:B------:R-:W-:Y:S02]  /*3c40*/  FSEL R10, R46, -INF , !P1 ;  /* 0xff8000002e0a7808 */ /* 0x000fe40004800000 */
[----:B------:R-:W-:-:S02]  /*3c50*/  FSEL R55, R96, -INF , !P4 ;  /* 0xff80000060377808 */ /* 0x000fc40006000000 */
[----:B------:R-:W-:Y:S02]  /*3c60*/  FMNMX3.FTZ R12, R12, R65, R43, !PT ;  /* 0x000000410c0c7276 */ /* 0x000fe4000781002b */
[C---:B------:R-:W-:Y:S02]  /*3c70*/  ISETP.GE.AND P1, PT, R13.reuse, R141, PT ;  /* 0x0000008d0d00720c */ /* 0x040fe40003f26270 */
[----:B------:R-:W-:Y:S02]  /*3c80*/  ISETP.GE.AND P4, PT, R13, R140, PT ;  /* 0x0000008c0d00720c */ /* 0x000fe40003f86270 */
[----:B------:R-:W-:Y:S02]  /*3c90*/  FMNMX3.FTZ R13, R10, R8, R40, !PT ;  /* 0x000000080a0d7276 */ /* 0x000fe40007810028 */
[----:B------:R-:W-:Y:S01]  /*3ca0*/  FMNMX3.FTZ R14, R12, R41, R39, !PT ;  /* 0x000000290c0e7276 */ /* 0x000fe20007810027 */
[----:B------:R-:W-:Y:S01]  /*3cb0*/  VIADD R12, R2, 0x70 ;  /* 0x00000070020c7836 */ /* 0x000fe20000000000 */
        /* <DEDUP_REMOVED lines=37> */
[----:B------:R-:W-:Y:S01]  /*3f10*/  ISETP.GE.AND P4, PT, R2, R141, PT ;  /* 0x0000008d0200720c */ /* 0x000fe20003f86270 */
[----:B------:R-:W-:Y:S01]  /*3f20*/  LDSM.16.MT88.4 R92, [R118+0xb000] ;  /* 0x00b00000765c783b */ /* 0x000fe20000004200 */
        /* <DEDUP_REMOVED lines=27> */
[----:B---3--:R-:W-:Y:S02]  /*40e0*/  FMNMX.FTZ R0, R13, R12, !PT ;  /* 0x0000000c0d007209 */ /* 0x008fe40007810000 */
[----:B------:R-:W1:Y:S02]  /*40f0*/  LDSM.16.MT88.4 R12, [R157+0xb400] ;  /* 0x00b400009d0c783b */ /* 0x000e640000004200 */
[----:B------:R-:W-:Y:S01]  /*4100*/  FSEL R132, R132, RZ, P0 ;  /* 0x000000ff84847208 */ /* 0x000fe20000000000 */
[C---:B------:R-:W-:Y:S01]  /*4110*/  FMUL.FTZ R51, R0.reuse, UR4 ;  /* 0x0000000400337c20 */ /* 0x040fe20008410000 */
[----:B------:R-:W-:-:S03]  /*4120*/  FSETP.NEU.FTZ.AND P0, PT, R0, -INF , PT ;  /* 0xff8000000000780b */ /* 0x000fc60003f1d000 */
[--C-:B------:R-:W-:Y:S01]  /*4130*/  FFMA.FTZ R25, R53, UR4, -R132.reuse ;  /* 0x0000000435197c23 */ /* 0x100fe20008010884 */
[--C-:B------:R-:W-:Y:S01]  /*4140*/  FFMA.FTZ R134, R11, UR4, -R132.reuse ;  /* 0x000000040b867c23 */ /* 0x100fe20008010884 */
[----:B------:R-:W-:Y:S01]  /*4150*/  FSEL R51, R51, RZ, P0 ;  /* 0x000000ff33337208 */ /* 0x000fe20000000000 */
[--C-:B------:R-:W-:Y:S01]  /*4160*/  FFMA.FTZ R129, R9, UR4, -R132.reuse ;  /* 0x0000000409817c23 */ /* 0x100fe20008010884 */
[--C-:B------:R-:W-:Y:S01]  /*4170*/  FFMA.FTZ R52, R65, UR4, -R132.reuse ;  /* 0x0000000441347c23 */ /* 0x100fe20008010884 */
[--C-:B------:R-:W-:Y:S01]  /*4180*/  FFMA.FTZ R36, R37, UR4, -R132.reuse ;  /* 0x0000000425247c23 */ /* 0x100fe20008010884 */
[----:B------:R-:W-:Y:S01]  /*4190*/  MUFU.EX2 R25, R25 ;  /* 0x0000001900197308 */ /* 0x000fe20000000800 */
        /* <DEDUP_REMOVED lines=12> */
[----:B------:R-:W3:Y:S01]  /*4260*/  MUFU.EX2 R52, R52 ;  /* 0x0000003400347308 */ /* 0x000ee20000000800 */
[--C-:B------:R-:W-:Y:S01]  /*4270*/  FFMA.FTZ R34, R32, UR4, -R51.reuse ;  /* 0x0000000420227c23 */ /* 0x100fe20008010833 */
[----:B------:R-:W-:Y:S01]  /*4280*/  LDSM.16.MT88.4 R64, [R157+0x9400] ;  /* 0x009400009d40783b */ /* 0x000fe20000004200 */
[--C-:B------:R-:W-:Y:S01]  /*4290*/  FFMA.FTZ R32, R35, UR4, -R132.reuse ;  /* 0x0000000423207c23 */ /* 0x100fe20008010884 */
[----:B------:R-:W-:Y:S01]  /*42a0*/  MUFU.EX2 R24, R24 ;  /* 0x0000001800187308 */ /* 0x000fe20000000800 */
[--C-:B------:R-:W-:Y:S01]  /*42b0*/  FFMA.FTZ R127, R127, UR4, -R132.reuse ;  /* 0x000000047f7f7c23 */ /* 0x100fe20008010884 */
[--C-:B------:R-:W-:Y:S01]  /*42c0*/  FFMA.FTZ R150, R150, UR4, -R51.reuse ;  /* 0x0000000496967c23 */ /* 0x100fe20008010833 */
[--C-:B------:R-:W-:Y:S01]  /*42d0*/  FFMA.FTZ R135, R131, UR4, -R132.reuse ;  /* 0x0000000483877c23 */ /* 0x100fe20008010884 */
[----:B------:R-:W4:Y:S01]  /*42e0*/  MUFU.EX2 R27, R27 ;  /* 0x0000001b001b7308 */ /* 0x000f220000000800 */
[--C-:B------:R-:W-:Y:S01]  /*42f0*/  FFMA.FTZ R131, R139, UR4, -R132.reuse ;  /* 0x000000048b837c23 */ /* 0x100fe20008010884 */
[----:B--2---:R-:W-:Y:S01]  /*4300*/  F2FP.F16.F32.PACK_AB R108, R129, R134 ;  /* 0x00000086816c723e */ /* 0x004fe200000000ff */
[--C-:B------:R-:W-:Y:S01]  /*4310*/  FFMA.FTZ R139, R144, UR4, -R51.reuse ;  /* 0x00000004908b7c23 */ /* 0x100fe20008010833 */
[----:B------:R2:W-:Y:S01]  /*4320*/  MUFU.EX2 R54, R4 ;  /* 0x0000000400367308 */ /* 0x0005e20000000800 */
[--C-:B------:R-:W-:Y:S01]  /*4330*/  FFMA.FTZ R143, R143, UR4, -R132.reuse ;  /* 0x000000048f8f7c23 */ /* 0x100fe20008010884 */
[----:B---3--:R-:W-:Y:S01]  /*4340*/  F2FP.F16.F32.PACK_AB R110, R52, R25 ;  /* 0x00000019346e723e */ /* 0x008fe200000000ff */
[----:B------:R-:W-:Y:S01]  /*4350*/  FFMA.FTZ R56, R56, UR4, -R51 ;  /* 0x0000000438387c23 */ /* 0x000fe20008010833 */
[----:B------:R-:W3:Y:S01]  /*4360*/  MUFU.EX2 R53, R53 ;  /* 0x0000003500357308 */ /* 0x000ee20000000800 */
[--C-:B------:R-:W-:Y:S01]  /*4370*/  FFMA.FTZ R122, R122, UR4, -R132.reuse ;  /* 0x000000047a7a7c23 */ /* 0x100fe20008010884 */
[--C-:B------:R-:W-:Y:S01]  /*4380*/  FFMA.FTZ R55, R55, UR4, -R132.reuse ;  /* 0x0000000437377c23 */ /* 0x100fe20008010884 */
[----:B------:R-:W-:Y:S01]  /*4390*/  FADD.FTZ R134, R134, R129 ;  /* 0x0000008186867221 */ /* 0x000fe20000010000 */
[----:B------:R-:W-:Y:S01]  /*43a0*/  MUFU.EX2 R43, R43 ;  /* 0x0000002b002b7308 */ /* 0x000fe20000000800 */
[--C-:B------:R-:W-:Y:S01]  /*43b0*/  FFMA.FTZ R63, R63, UR4, -R132.reuse ;  /* 0x000000043f3f7c23 */ /* 0x100fe20008010884 */
[----:B----4-:R-:W-:Y:S01]  /*43c0*/  F2FP.F16.F32.PACK_AB R109, R27, R24 ;  /* 0x000000181b6d723e */ /* 0x010fe200000000ff */
[--C-:B------:R-:W-:Y:S01]  /*43d0*/  FFMA.FTZ R45, R45, UR4, -R51.reuse ;  /* 0x000000042d2d7c23 */ /* 0x100fe20008010833 */
[----:B------:R-:W4:Y:S01]  /*43e0*/  MUFU.EX2 R40, R40 ;  /* 0x0000002800287308 */ /* 0x000f220000000800 */
[--C-:B------:R-:W-:Y:S01]  /*43f0*/  FFMA.FTZ R44, R44, UR4, -R51.reuse ;  /* 0x000000042c2c7c23 */ /* 0x100fe20008010833 */
[--C-:B--2---:R-:W-:Y:S01]  /*4400*/  FFMA.FTZ R4, R33, UR4, -R132.reuse ;  /* 0x0000000421047c23 */ /* 0x104fe20008010884 */
[--C-:B------:R-:W-:Y:S01]  /*4410*/  FFMA.FTZ R33, R176, UR4, -R51.reuse ;  /* 0x00000004b0217c23 */ /* 0x100fe20008010833 */
[----:B------:R-:W-:Y:S01]  /*4420*/  MUFU.EX2 R39, R39 ;  /* 0x0000002700277308 */ /* 0x000fe20000000800 */
[----:B------:R-:W-:Y:S01]  /*4430*/  FFMA.FTZ R42, R42, UR4, -R51 ;  /* 0x000000042a2a7c23 */ /* 0x000fe20008010833 */
[----:B---3--:R-:W-:Y:S01]  /*4440*/  F2FP.F16.F32.PACK_AB R111, R53, R54 ;  /* 0x00000036356f723e */ /* 0x008fe200000000ff */
[--C-:B------:R-:W-:Y:S01]  /*4450*/  FFMA.FTZ R124, R124, UR4, -R132.reuse ;  /* 0x000000047c7c7c23 */ /* 0x100fe20008010884 */
[----:B------:R-:W2:Y:S01]  /*4460*/  MUFU.EX2 R36, R36 ;  /* 0x0000002400247308 */ /* 0x000ea20000000800 */
[--C-:B------:R-:W-:Y:S01]  /*4470*/  FFMA.FTZ R121, R121, UR4, -R132.reuse ;  /* 0x0000000479797c23 */ /* 0x100fe20008010884 */
[--C-:B------:R-:W-:Y:S01]  /*4480*/  FFMA.FTZ R126, R126, UR4, -R132.reuse ;  /* 0x000000047e7e7c23 */ /* 0x100fe20008010884 */
[----:B------:R-:W-:Y:S01]  /*4490*/  FFMA.FTZ R123, R123, UR4, -R132 ;  /* 0x000000047b7b7c23 */ /* 0x000fe20008010884 */
[----:B------:R-:W-:Y:S01]  /*44a0*/  MUFU.EX2 R41, R41 ;  /* 0x0000002900297308 */ /* 0x000fe20000000800 */
[----:B------:R-:W-:Y:S01]  /*44b0*/  HMMA.16816.F32 R80, R108, R84, RZ ;  /* 0x000000546c50723c */ /* 0x000fe200000018ff */
[----:B----4-:R-:W-:-:S02]  /*44c0*/  F2FP.F16.F32.PACK_AB R8, R40, R43 ;  /* 0x0000002b2808723e */ /* 0x010fc400000000ff */
[----:B------:R-:W3:Y:S01]  /*44d0*/  MUFU.EX2 R38, R38 ;  /* 0x0000002600267308 */ /* 0x000ee20000000800 */
[----:B------:R-:W-:-:S03]  /*44e0*/  ISETP.GT.AND P0, PT, R133, R162, PT ;  /* 0x000000a28500720c */ /* 0x000fc60003f04270 */
[----:B------:R-:W-:Y:S01]  /*44f0*/  MUFU.EX2 R37, R37 ;  /* 0x0000002500257308 */ /* 0x000fe20000000800 */
[C---:B------:R-:W-:Y:S01]  /*4500*/  HMMA.16816.F32 R84, R108.reuse, R86, RZ ;  /* 0x000000566c54723c */ /* 0x040fe200000018ff */
[----:B--2---:R-:W-:Y:S02]  /*4510*/  F2FP.F16.F32.PACK_AB R10, R36, R39 ;  /* 0x00000027240a723e */ /* 0x004fe400000000ff */
[----:B------:R-:W2:Y:S04]  /*4520*/  MUFU.EX2 R34, R34 ;  /* 0x0000002200227308 */ /* 0x000ea80000000800 */
[----:B------:R4:W-:Y:S01]  /*4530*/  MUFU.EX2 R35, R4 ;  /* 0x0000000400237308 */ /* 0x0009e20000000800 */
[----:B------:R-:W-:Y:S01]  /*4540*/  HMMA.16816.F32 R112, R108, R68, RZ ;  /* 0x000000446c70723c */ /* 0x000fe200000018ff */
[----:B---3--:R-:W-:-:S02]  /*4550*/  F2FP.F16.F32.PACK_AB R9, R38, R41 ;  /* 0x000000292609723e */ /* 0x008fc400000000ff */
[----:B------:R-:W3:Y:S04]  /*4560*/  MUFU.EX2 R32, R32 ;  /* 0x0000002000207308 */ /* 0x000ee80000000800 */
[----:B------:R-:W-:Y:S01]  /*4570*/  MUFU.EX2 R33, R33 ;  /* 0x0000002100217308 */ /* 0x000fe20000000800 */
[----:B------:R-:W-:Y:S01]  /*4580*/  HMMA.16816.F32 R72, R108, R76, RZ ;  /* 0x0000004c6c48723c */ /* 0x000fe200000018ff */
[----:B--2---:R-:W-:Y:S02]  /*4590*/  F2FP.F16.F32.PACK_AB R11, R34, R37 ;  /* 0x00000025220b723e */ /* 0x004fe400000000ff */
[----:B------:R-:W-:Y:S01]  /*45a0*/  MUFU.EX2 R127, R127 ;  /* 0x0000007f007f7308 */ /* 0x000fe20000000800 */
[----:B----4-:R-:W-:-:S03]  /*45b0*/  FFMA.FTZ R4, R154, UR4, -R51 ;  /* 0x000000049a047c23 */ /* 0x010fc60008010833 */
[----:B------:R-:W-:Y:S01]  /*45c0*/  MUFU.EX2 R135, R135 ;  /* 0x0000008700877308 */ /* 0x000fe20000000800 */
[C---:B-1----:R-:W-:Y:S03]  /*45d0*/  HMMA.16816.F32 R80, R8.reuse, R12, R80 ;  /* 0x0000000c0850723c */ /* 0x042fe60000001850 */
[----:B------:R-:W-:Y:S04]  /*45e0*/  MUFU.EX2 R4, R4 ;  /* 0x0000000400047308 */ /* 0x000fe80000000800 */
[----:B------:R-:W-:Y:S01]  /*45f0*/  MUFU.EX2 R131, R131 ;  /* 0x0000008300837308 */ /* 0x000fe20000000800 */
[----:B------:R-:W-:Y:S01]  /*4600*/  HMMA.16816.F32 R84, R8, R14, R84 ;  /* 0x0000000e0854723c */ /* 0x000fe20000001854 */
[----:B------:R-:W1:Y:S02]  /*4610*/  LDSM.16.MT88.4 R12, [R118+0xd400] ;  /* 0x00d40000760c783b */ /* 0x000e640000004200 */
[----:B------:R2:W-:Y:S04]  /*4620*/  MUFU.EX2 R144, R143 ;  /* 0x0000008f00907308 */ /* 0x0005e80000000800 */
[----:B------:R-:W-:Y:S01]  /*4630*/  MUFU.EX2 R139, R139 ;  /* 0x0000008b008b7308 */ /* 0x000fe20000000800 */
[C---:B------:R-:W-:Y:S03]  /*4640*/  HMMA.16816.F32 R88, R108.reuse, R92, RZ ;  /* 0x0000005c6c58723c */ /* 0x040fe600000018ff */
[----:B------:R-:W-:Y:S04]  /*4650*/  MUFU.EX2 R56, R56 ;  /* 0x0000003800387308 */ /* 0x000fe80000000800 */
[----:B------:R-:W-:Y:S01]  /*4660*/  MUFU.EX2 R55, R55 ;  /* 0x0000003700377308 */ /* 0x000fe20000000800 */
[----:B------:R-:W-:Y:S01]  /*4670*/  HMMA.16816.F32 R96, R108, R100, RZ ;  /* 0x000000646c60723c */ /* 0x000fe200000018ff */
[----:B--2---:R-:W-:-:S02]  /*4680*/  FFMA.FTZ R143, R26, UR4, -R51 ;  /* 0x000000041a8f7c23 */ /* 0x004fc40008010833 */
[----:B------:R-:W-:Y:S04]  /*4690*/  MUFU.EX2 R124, R124 ;  /* 0x0000007c007c7308 */ /* 0x000fe80000000800 */
[----:B------:R-:W-:Y:S01]  /*46a0*/  MUFU.EX2 R143, R143 ;  /* 0x0000008f008f7308 */ /* 0x000fe20000000800 */
[C---:B------:R-:W-:Y:S03]  /*46b0*/  HMMA.16816.F32 R68, R108.reuse, R70, RZ ;  /* 0x000000466c44723c */ /* 0x040fe600000018ff */
[----:B------:R-:W-:Y:S04]  /*46c0*/  MUFU.EX2 R121, R121 ;  /* 0x0000007900797308 */ /* 0x000fe80000000800 */
[----:B------:R-:W-:Y:S01]  /*46d0*/  MUFU.EX2 R126, R126 ;  /* 0x0000007e007e7308 */ /* 0x000fe20000000800 */
[C---:B------:R-:W-:Y:S03]  /*46e0*/  HMMA.16816.F32 R76, R108.reuse, R78, RZ ;  /* 0x0000004e6c4c723c */ /* 0x040fe600000018ff */
[----:B------:R-:W-:Y:S05]  /*46f0*/  MUFU.EX2 R123, R123 ;  /* 0x0000007b007b7308 */ /* 0x000fea0000000800 */
[C---:B------:R-:W-:Y:S08]  /*4700*/  HMMA.16816.F32 R92, R108.reuse, R94, RZ ;  /* 0x0000005e6c5c723c */ /* 0x040ff000000018ff */
[C---:B------:R-:W-:Y:S08]  /*4710*/  HMMA.16816.F32 R100, R108.reuse, R102, RZ ;  /* 0x000000666c64723c */ /* 0x040ff000000018ff */
[C---:B------:R-:W-:Y:S08]  /*4720*/  HMMA.16816.F32 R104, R108.reuse, R16, RZ ;  /* 0x000000106c68723c */ /* 0x040ff000000018ff */
[----:B------:R-:W-:Y:S01]  /*4730*/  HMMA.16816.F32 R108, R108, R18, RZ ;  /* 0x000000126c6c723c */ /* 0x000fe200000018ff */
[----:B------:R-:W2:Y:S07]  /*4740*/  LDSM.16.MT88.4 R16, [R157+0xd400] ;  /* 0x00d400009d10783b */ /* 0x000eae0000004200 */
[----:B------:R-:W-:Y:S01]  /*4750*/  HMMA.16816.F32 R72, R8, R28, R72 ;  /* 0x0000001c0848723c */ /* 0x000fe20000001848 */
[----:B------:R-:W-:Y:S01]  /*4760*/  FFMA.FTZ R28, R151, UR4, -R132 ;  /* 0x00000004971c7c23 */ /* 0x000fe20008010884 */
[----:B------:R-:W-:-:S05]  /*4770*/  FFMA.FTZ R29, R152, UR4, -R51 ;  /* 0x00000004981d7c23 */ /* 0x000fca0008010833 */
[----:B------:R-:W-:Y:S01]  /*4780*/  MUFU.EX2 R28, R28 ;  /* 0x0000001c001c7308 */ /* 0x000fe20000000800 */
[C---:B-1----:R-:W-:Y:S03]  /*4790*/  HMMA.16816.F32 R104, R8.reuse, R12, R104 ;  /* 0x0000000c0868723c */ /* 0x042fe60000001868 */
[----:B------:R-:W-:Y:S05]  /*47a0*/  MUFU.EX2 R29, R29 ;  /* 0x0000001d001d7308 */ /* 0x000fea0000000800 */
[C---:B------:R-:W-:Y:S01]  /*47b0*/  HMMA.16816.F32 R108, R8.reuse, R14, R108 ;  /* 0x0000000e086c723c */ /* 0x040fe2000000186c */
[----:B------:R-:W1:Y:S07]  /*47c0*/  LDSM.16.MT88.4 R12, [R157+0x9800] ;  /* 0x009800009d0c783b */ /* 0x000e6e0000004200 */
[----:B------:R-:W-:Y:S01]  /*47d0*/  HMMA.16816.F32 R76, R8, R30, R76 ;  /* 0x0000001e084c723c */ /* 0x000fe2000000184c */
[--C-:B------:R-:W-:Y:S01]  /*47e0*/  FFMA.FTZ R31, R149, UR4, -R132.reuse ;  /* 0x00000004951f7c23 */ /* 0x100fe20008010884 */
[--C-:B------:R-:W-:Y:S01]  /*47f0*/  FFMA.FTZ R30, R130, UR4, -R51.reuse ;  /* 0x00000004821e7c23 */ /* 0x100fe20008010833 */
[----:B------:R-:W-:Y:S01]  /*4800*/  FFMA.FTZ R130, R125, UR4, -R132 ;  /* 0x000000047d827c23 */ /* 0x000fe20008010884 */
[----:B------:R-:W-:-:S02]  /*4810*/  FFMA.FTZ R125, R128, UR4, -R51 ;  /* 0x00000004807d7c23 */ /* 0x000fc40008010833 */
[----:B------:R-:W-:Y:S02]  /*4820*/  MUFU.EX2 R128, R150 ;  /* 0x0000009600807308 */ /* 0x000fe40000000800 */
[C---:B------:R-:W-:Y:S01]  /*4830*/  HMMA.16816.F32 R112, R8.reuse, R64, R112 ;  /* 0x000000400870723c */ /* 0x040fe20000001870 */
[--C-:B------:R-:W-:Y:S01]  /*4840*/  FFMA.FTZ R65, R146, UR4, -R51.reuse ;  /* 0x0000000492417c23 */ /* 0x100fe20008010833 */
[----:B------:R-:W4:Y:S01]  /*4850*/  MUFU.EX2 R31, R31 ;  /* 0x0000001f001f7308 */ /* 0x000f220000000800 */
[--C-:B------:R-:W-:Y:S01]  /*4860*/  FFMA.FTZ R64, R148, UR4, -R51.reuse ;  /* 0x0000000494407c23 */ /* 0x100fe20008010833 */
[--C-:B------:R-:W-:Y:S01]  /*4870*/  FFMA.FTZ R146, R137, UR4, -R132.reuse ;  /* 0x0000000489927c23 */ /* 0x100fe20008010884 */
[--C-:B------:R-:W-:Y:S01]  /*4880*/  FFMA.FTZ R137, R138, UR4, -R51.reuse ;  /* 0x000000048a897c23 */ /* 0x100fe20008010833 */
[----:B------:R-:W5:Y:S02]  /*4890*/  MUFU.EX2 R30, R30 ;  /* 0x0000001e001e7308 */ /* 0x000f640000000800 */
[----:B------:R-:W-:Y:S01]  /*48a0*/  HMMA.16816.F32 R68, R8, R66, R68 ;  /* 0x000000420844723c */ /* 0x000fe20000001844 */
[--C-:B------:R-:W-:Y:S01]  /*48b0*/  FFMA.FTZ R67, R145, UR4, -R132.reuse ;  /* 0x0000000491437c23 */ /* 0x100fe20008010884 */
[----:B------:R-:W-:Y:S01]  /*48c0*/  FFMA.FTZ R66, R147, UR4, -R132 ;  /* 0x0000000493427c23 */ /* 0x000fe20008010884 */
[----:B------:R-:W1:Y:S01]  /*48d0*/  MUFU.EX2 R130, R130 ;  /* 0x0000008200827308 */ /* 0x000e620000000800 */
[----:B------:R-:W-:-:S03]  /*48e0*/  FFMA.FTZ R145, R62, UR4, -R51 ;  /* 0x000000043e917c23 */ /* 0x000fc60008010833 */
[----:B------:R-:W-:Y:S01]  /*48f0*/  MUFU.EX2 R67, R67 ;  /* 0x0000004300437308 */ /* 0x000fe20000000800 */
[C---:B------:R-:W-:Y:S03]  /*4900*/  HMMA.16816.F32 R88, R8.reuse, R20, R88 ;  /* 0x000000140858723c */ /* 0x040fe60000001858 */
[----:B------:R-:W1:Y:S04]  /*4910*/  MUFU.EX2 R66, R66 ;  /* 0x0000004200427308 */ /* 0x000e680000000800 */
[----:B------:R-:W1:Y:S01]  /*4920*/  MUFU.EX2 R125, R125 ;  /* 0x0000007d007d7308 */ /* 0x000e620000000800 */
[C---:B------:R-:W-:Y:S01]  /*4930*/  HMMA.16816.F32 R92, R8.reuse, R22, R92 ;  /* 0x00000016085c723c */ /* 0x040fe2000000185c */
[----:B------:R-:W1:Y:S02]  /*4940*/  LDSM.16.MT88.4 R20, [R118+0xb800] ;  /* 0x00b800007614783b */ /* 0x000e640000004200 */
[----:B------:R-:W-:Y:S04]  /*4950*/  MUFU.EX2 R65, R65 ;  /* 0x0000004100417308 */ /* 0x000fe80000000800 */
[----:B------:R-:W1:Y:S01]  /*4960*/  MUFU.EX2 R64, R64 ;  /* 0x0000004000407308 */ /* 0x000e620000000800 */
[C---:B--2---:R-:W-:Y:S03]  /*4970*/  HMMA.16816.F32 R96, R8.reuse, R16, R96 ;  /* 0x000000100860723c */ /* 0x044fe60000001860 */
[----:B------:R-:W2:Y:S04]  /*4980*/  MUFU.EX2 R146, R146 ;  /* 0x0000009200927308 */ /* 0x000ea80000000800 */
[----:B------:R-:W-:Y:S01]  /*4990*/  MUFU.EX2 R137, R137 ;  /* 0x0000008900897308 */ /* 0x000fe20000000800 */
[----:B------:R-:W-:Y:S01]  /*49a0*/  HMMA.16816.F32 R100, R8, R18, R100 ;  /* 0x000000120864723c */ /* 0x000fe20000001864 */
[----:B---3--:R-:W-:Y:S01]  /*49b0*/  F2FP.F16.F32.PACK_AB R8, R32, R35 ;  /* 0x000000232008723e */ /* 0x008fe200000000ff */
[----:B------:R-:W3:Y:S01]  /*49c0*/  LDSM.16.MT88.4 R16, [R118+0x9800] ;  /* 0x009800007610783b */ /* 0x000ee20000004200 */
[----:B----4-:R-:W-:Y:S01]  /*49d0*/  F2FP.F16.F32.PACK_AB R10, R28, R31 ;  /* 0x0000001f1c0a723e */ /* 0x010fe200000000ff */
[----:B------:R-:W-:Y:S01]  /*49e0*/  MUFU.EX2 R145, R145 ;  /* 0x0000009100917308 */ /* 0x000fe20000000800 */
[----:B-----5:R-:W-:-:S02]  /*49f0*/  F2FP.F16.F32.PACK_AB R9, R30, R33 ;  /* 0x000000211e09723e */ /* 0x020fc400000000ff */
[----:B------:R-:W-:-:S07]  /*4a00*/  F2FP.F16.F32.PACK_AB R11, R4, R29 ;  /* 0x0000001d040b723e */ /* 0x000fce00000000ff */
        /* <DEDUP_REMOVED lines=20> */
[----:B------:R-:W-:Y:S02]  /*4b50*/  F2FP.F16.F32.PACK_AB R9, R125, R128 ;  /* 0x000000807d09723e */ /* 0x000fe400000000ff */
[----:B------:R-:W-:-:S07]  /*4b60*/  F2FP.F16.F32.PACK_AB R11, R64, R65 ;  /* 0x00000041400b723e */ /* 0x000fce00000000ff */
[----:B------:R-:W-:Y:S01]  /*4b70*/  HMMA.16816.F32 R88, R8, R20, R88 ;  /* 0x000000140858723c */ /* 0x000fe20000001858 */
[--C-:B------:R-:W-:Y:S01]  /*4b80*/  FFMA.FTZ R20, R136, UR4, -R51.reuse ;  /* 0x0000000488147c23 */ /* 0x100fe20008010833 */
[----:B------:R-:W-:-:S03]  /*4b90*/  FFMA.FTZ R136, R142, UR4, -R51 ;  /* 0x000000048e887c23 */ /* 0x000fc60008010833 */
[----:B------:R4:W5:Y:S03]  /*4ba0*/  MUFU.EX2 R138, R20 ;  /* 0x00000014008a7308 */ /* 0x0009660000000800 */
[C---:B------:R-:W-:Y:S01]  /*4bb0*/  HMMA.16816.F32 R92, R8.reuse, R22, R92 ;  /* 0x00000016085c723c */ /* 0x040fe2000000185c */
[----:B------:R-:W5:Y:S07]  /*4bc0*/  MUFU.EX2 R136, R136 ;  /* 0x0000008800887308 */ /* 0x000f6e0000000800 */
[C---:B---3--:R-:W-:Y:S01]  /*4bd0*/  HMMA.16816.F32 R72, R8.reuse, R16, R72 ;  /* 0x000000100848723c */ /* 0x048fe20000001848 */
[----:B----4-:R-:W-:Y:S07]  /*4be0*/  LDSM.16.MT88.4 R20, [R118+0xc000] ;  /* 0x00c000007614783b */ /* 0x010fee0000004200 */
[C---:B------:R-:W-:Y:S01]  /*4bf0*/  HMMA.16816.F32 R76, R8.reuse, R18, R76 ;  /* 0x00000012084c723c */ /* 0x040fe2000000184c */
[----:B------:R-:W3:Y:S07]  /*4c00*/  LDSM.16.MT88.4 R16, [R157+0xdc00] ;  /* 0x00dc00009d10783b */ /* 0x000eee0000004200 */
        /* <DEDUP_REMOVED lines=9> */
[C---:B-1----:R-:W-:Y:S08]  /*4ca0*/  HMMA.16816.F32 R104, R8.reuse, R12, R104 ;  /* 0x0000000c0868723c */ /* 0x042ff00000001868 */
[----:B------:R-:W-:Y:S01]  /*4cb0*/  HMMA.16816.F32 R108, R8, R14, R108 ;  /* 0x0000000e086c723c */ /* 0x000fe2000000186c */
[----:B------:R-:W1:Y:S01]  /*4cc0*/  LDSM.16.MT88.4 R12, [R157+0xa000] ;  /* 0x00a000009d0c783b */ /* 0x000e620000004200 */
[----:B--2---:R-:W-:-:S02]  /*4cd0*/  F2FP.F16.F32.PACK_AB R8, R146, R135 ;  /* 0x000000879208723e */ /* 0x004fc400000000ff */
[----:B------:R-:W-:Y:S02]  /*4ce0*/  F2FP.F16.F32.PACK_AB R10, R144, R131 ;  /* 0x00000083900a723e */ /* 0x000fe400000000ff */
[----:B-----5:R-:W-:Y:S02]  /*4cf0*/  F2FP.F16.F32.PACK_AB R9, R138, R139 ;  /* 0x0000008b8a09723e */ /* 0x020fe400000000ff */
[----:B------:R-:W-:-:S07]  /*4d00*/  F2FP.F16.F32.PACK_AB R11, R136, R137 ;  /* 0x00000089880b723e */ /* 0x000fce00000000ff */
[C---:B------:R-:W-:Y:S08]  /*4d10*/  HMMA.16816.F32 R72, R8.reuse, R16, R72 ;  /* 0x000000100848723c */ /* 0x040ff00000001848 */
        /* <DEDUP_REMOVED lines=17> */
[--C-:B------:R-:W-:Y:S01]  /*4e30*/  FFMA.FTZ R10, R57, UR4, -R132.reuse ;  /* 0x00000004390a7c23 */ /* 0x100fe20008010884 */
[--C-:B------:R-:W-:Y:S01]  /*4e40*/  FFMA.FTZ R57, R61, UR4, -R132.reuse ;  /* 0x000000043d397c23 */ /* 0x100fe20008010884 */
[----:B------:R-:W-:Y:S01]  /*4e50*/  FFMA.FTZ R9, R60, UR4, -R132 ;  /* 0x000000043c097c23 */ /* 0x000fe20008010884 */
[----:B------:R-:W-:Y:S01]  /*4e60*/  FFMA.FTZ R8, R58, UR4, -R51 ;  /* 0x000000043a087c23 */ /* 0x000fe20008010833 */
[----:B------:R-:W-:Y:S01]  /*4e70*/  MUFU.EX2 R60, R10 ;  /* 0x0000000a003c7308 */ /* 0x000fe20000000800 */
[----:B------:R-:W-:-:S03]  /*4e80*/  F2FP.F16.F32.PACK_AB R11, R56, R143 ;  /* 0x0000008f380b723e */ /* 0x000fc600000000ff */
[----:B------:R-:W-:Y:S04]  /*4e90*/  MUFU.EX2 R61, R9 ;  /* 0x00000009003d7308 */ /* 0x000fe80000000800 */
[----:B------:R-:W-:Y:S04]  /*4ea0*/  MUFU.EX2 R57, R57 ;  /* 0x0000003900397308 */ /* 0x000fe80000000800 */
[----:B------:R-:W2:Y:S04]  /*4eb0*/  MUFU.EX2 R58, R122 ;  /* 0x0000007a003a7308 */ /* 0x000ea80000000800 */
[----:B------:R3:W4:Y:S01]  /*4ec0*/  MUFU.EX2 R62, R8 ;  /* 0x00000008003e7308 */ /* 0x0007220000000800 */
[----:B--2---:R-:W-:Y:S01]  /*4ed0*/  F2FP.F16.F32.PACK_AB R10, R58, R57 ;  /* 0x000000393a0a723e */ /* 0x004fe200000000ff */
[--C-:B------:R-:W-:Y:S01]  /*4ee0*/  FFMA.FTZ R122, R59, UR4, -R132.reuse ;  /* 0x000000043b7a7c23 */ /* 0x100fe20008010884 */
[----:B------:R-:W-:Y:S01]  /*4ef0*/  FFMA.FTZ R59, R120, UR4, -R132 ;  /* 0x00000004783b7c23 */ /* 0x000fe20008010884 */
[----:B---3--:R-:W-:-:S02]  /*4f00*/  F2FP.F16.F32.PACK_AB R8, R61, R60 ;  /* 0x0000003c3d08723e */ /* 0x008fc400000000ff */
[----:B------:R-:W2:Y:S01]  /*4f10*/  MUFU.EX2 R120, R122 ;  /* 0x0000007a00787308 */ /* 0x000ea20000000800 */
[----:B----4-:R-:W-:-:S03]  /*4f20*/  F2FP.F16.F32.PACK_AB R9, R145, R62 ;  /* 0x0000003e9109723e */ /* 0x010fc600000000ff */
[----:B------:R-:W-:Y:S04]  /*4f30*/  MUFU.EX2 R59, R59 ;  /* 0x0000003b003b7308 */ /* 0x000fe80000000800 */
[C---:B-1----:R-:W-:Y:S08]  /*4f40*/  HMMA.16816.F32 R80, R8.reuse, R12, R80 ;  /* 0x0000000c0850723c */ /* 0x042ff00000001850 */
[C---:B------:R-:W-:Y:S01]  /*4f50*/  HMMA.16816.F32 R84, R8.reuse, R14, R84 ;  /* 0x0000000e0854723c */ /* 0x040fe20000001854 */
[----:B------:R-:W1:Y:S07]  /*4f60*/  LDSM.16.MT88.4 R12, [R118+0xe400] ;  /* 0x00e40000760c783b */ /* 0x000e6e0000004200 */
[C---:B------:R-:W-:Y:S08]  /*4f70*/  HMMA.16816.F32 R72, R8.reuse, R16, R72 ;  /* 0x000000100848723c */ /* 0x040ff00000001848 */
[C---:B------:R-:W-:Y:S01]  /*4f80*/  HMMA.16816.F32 R76, R8.reuse, R18, R76 ;  /* 0x00000012084c723c */ /* 0x040fe2000000184c */
[----:B------:R-:W3:Y:S07]  /*4f90*/  LDSM.16.MT88.4 R16, [R157+0xe400] ;  /* 0x00e400009d10783b */ /* 0x000eee0000004200 */
[C---:B------:R-:W-:Y:S08]  /*4fa0*/  HMMA.16816.F32 R112, R8.reuse, R20, R112 ;  /* 0x000000140870723c */ /* 0x040ff00000001870 */
[C---:B------:R-:W-:Y:S01]  /*4fb0*/  HMMA.16816.F32 R68, R8.reuse, R22, R68 ;  /* 0x000000160844723c */ /* 0x040fe20000001844 */
[----:B------:R-:W4:Y:S07]  /*4fc0*/  LDSM.16.MT88.4 R20, [R118+0xc400] ;  /* 0x00c400007614783b */ /* 0x000f2e0000004200 */
[C---:B-1----:R-:W-:Y:S08]  /*4fd0*/  HMMA.16816.F32 R104, R8.reuse, R12, R104 ;  /* 0x0000000c0868723c */ /* 0x042ff00000001868 */
[C---:B------:R-:W-:Y:S01]  /*4fe0*/  HMMA.16816.F32 R108, R8.reuse, R14, R108 ;  /* 0x0000000e086c723c */ /* 0x040fe2000000186c */
[----:B------:R-:W1:Y:S07]  /*4ff0*/  LDSM.16.MT88.4 R12, [R157+0xa800] ;  /* 0x00a800009d0c783b */ /* 0x000e6e0000004200 */
[----:B---3--:R-:W-:Y:S01]  /*5000*/  HMMA.16816.F32 R100, R8, R18, R100 ;  /* 0x000000120864723c */ /* 0x008fe20000001864 */
[----:B------:R-:W-:-:S07]  /*5010*/  FADD.FTZ R19, R24, R27 ;  /* 0x0000001b18137221 */ /* 0x000fce0000010000 */
[C---:B------:R-:W-:Y:S01]  /*5020*/  HMMA.16816.F32 R96, R8.reuse, R16, R96 ;  /* 0x000000100860723c */ /* 0x040fe20000001860 */
[----:B------:R-:W-:Y:S01]  /*5030*/  FFMA.FTZ R16, R50, UR4, -R51 ;  /* 0x0000000432107c23 */ /* 0x000fe20008010833 */
[----:B------:R-:W-:Y:S01]  /*5040*/  FADD.FTZ R17, R25, R134 ;  /* 0x0000008619117221 */ /* 0x000fe20000010000 */
[----:B------:R-:W3:Y:S01]  /*5050*/  MUFU.EX2 R50, R63 ;  /* 0x0000003f00327308 */ /* 0x000ee20000000800 */
[----:B------:R-:W5:Y:S02]  /*5060*/  LDSM.16.MT88.4 R24, [R118+0xa800] ;  /* 0x00a800007618783b */ /* 0x000f640000004200 */
[----:B------:R-:W-:Y:S02]  /*5070*/  FADD.FTZ R52, R52, R17 ;  /* 0x0000001134347221 */ /* 0x000fe40000010000 */
[C---:B----4-:R-:W-:Y:S08]  /*5080*/  HMMA.16816.F32 R88, R8.reuse, R20, R88 ;  /* 0x000000140858723c */ /* 0x050ff00000001858 */
[----:B------:R-:W-:Y:S01]  /*5090*/  HMMA.16816.F32 R92, R8, R22, R92 ;  /* 0x00000016085c723c */ /* 0x000fe2000000185c */
[--C-:B------:R-:W-:Y:S01]  /*50a0*/  FFMA.FTZ R10, R49, UR4, -R51.reuse ;  /* 0x00000004310a7c23 */ /* 0x100fe20008010833 */
[--C-:B------:R-:W-:Y:S01]  /*50b0*/  FFMA.FTZ R9, R48, UR4, -R51.reuse ;  /* 0x0000000430097c23 */ /* 0x100fe20008010833 */
[----:B------:R-:W-:Y:S01]  /*50c0*/  FFMA.FTZ R11, R47, UR4, -R51 ;  /* 0x000000042f0b7c23 */ /* 0x000fe20008010833 */
[----:B------:R-:W-:Y:S01]  /*50d0*/  FADD.FTZ R8, R54, R19 ;  /* 0x0000001336087221 */ /* 0x000fe20000010000 */
[----:B------:R-:W-:Y:S01]  /*50e0*/  FFMA.FTZ R54, R46, UR4, -R51 ;  /* 0x000000042e367c23 */ /* 0x000fe20008010833 */
[----:B------:R4:W-:Y:S01]  /*50f0*/  MUFU.EX2 R49, R16 ;  /* 0x0000001000317308 */ /* 0x0009e20000000800 */
[----:B------:R-:W-:Y:S01]  /*5100*/  FADD.FTZ R51, R43, R52 ;  /* 0x000000342b337221 */ /* 0x000fe20000010000 */
[----:B------:R-:W-:Y:S01]  /*5110*/  FADD.FTZ R8, R53, R8 ;  /* 0x0000000835087221 */ /* 0x000fe20000010000 */
[----:B------:R-:W-:Y:S01]  /*5120*/  LDSM.16.MT88.4 R20, [R157+0xc800] ;  /* 0x00c800009d14783b */ /* 0x000fe20000004200 */
[----:B------:R3:W1:Y:S02]  /*5130*/  MUFU.EX2 R48, R10 ;  /* 0x0000000a00307308 */ /* 0x0006640000000800 */
[----:B------:R-:W-:Y:S01]  /*5140*/  FADD.FTZ R43, R41, R8 ;  /* 0x00000008292b7221 */ /* 0x000fe20000010000 */
[----:B--2---:R-:W-:Y:S01]  /*5150*/  F2FP.F16.F32.PACK_AB R8, R120, R55 ;  /* 0x000000377808723e */ /* 0x004fe200000000ff */
[----:B------:R1:W-:Y:S04]  /*5160*/  MUFU.EX2 R47, R9 ;  /* 0x00000009002f7308 */ /* 0x0003e80000000800 */
[----:B------:R-:W2:Y:S01]  /*5170*/  MUFU.EX2 R46, R11 ;  /* 0x0000000b002e7308 */ /* 0x000ea20000000800 */
[----:B----4-:R-:W4:Y:S03]  /*5180*/  LDSM.16.MT88.4 R16, [R157+0xe800] ;  /* 0x00e800009d10783b */ /* 0x010f260000004200 */
[----:B------:R-:W-:Y:S01]  /*5190*/  MUFU.EX2 R41, R54 ;  /* 0x0000003600297308 */ /* 0x000fe20000000800 */
[----:B---3--:R-:W-:-:S02]  /*51a0*/  F2FP.F16.F32.PACK_AB R10, R50, R59 ;  /* 0x0000003b320a723e */ /* 0x008fc400000000ff */
[----:B-1----:R-:W-:Y:S02]  /*51b0*/  F2FP.F16.F32.PACK_AB R9, R48, R49 ;  /* 0x000000313009723e */ /* 0x002fe400000000ff */
[----:B--2---:R-:W-:-:S07]  /*51c0*/  F2FP.F16.F32.PACK_AB R11, R46, R47 ;  /* 0x0000002f2e0b723e */ /* 0x004fce00000000ff */
[C---:B------:R-:W-:Y:S08]  /*51d0*/  HMMA.16816.F32 R112, R8.reuse, R12, R112 ;  /* 0x0000000c0870723c */ /* 0x040ff00000001870 */
[C---:B------:R-:W-:Y:S01]  /*51e0*/  HMMA.16816.F32 R68, R8.reuse, R14, R68 ;  /* 0x0000000e0844723c */ /* 0x040fe20000001844 */
[----:B------:R-:W1:Y:S07]  /*51f0*/  LDSM.16.MT88.4 R12, [R118+0xc800] ;  /* 0x00c80000760c783b */ /* 0x000e6e0000004200 */
[C---:B-----5:R-:W-:Y:S08]  /*5200*/  HMMA.16816.F32 R72, R8.reuse, R24, R72 ;  /* 0x000000180848723c */ /* 0x060ff00000001848 */
[C---:B------:R-:W-:Y:S01]  /*5210*/  HMMA.16816.F32 R76, R8.reuse, R26, R76 ;  /* 0x0000001a084c723c */ /* 0x040fe2000000184c */
[----:B------:R-:W2:Y:S07]  /*5220*/  LDSM.16.MT88.4 R24, [R118+0xe800] ;  /* 0x00e800007618783b */ /* 0x000eae0000004200 */
[----:B----4-:R-:W-:Y:S01]  /*5230*/  HMMA.16816.F32 R96, R8, R16, R96 ;  /* 0x000000100860723c */ /* 0x010fe20000001860 */
[----:B------:R-:W-:-:S02]  /*5240*/  FADD.FTZ R16, R40, R51 ;  /* 0x0000003328107221 */ /* 0x000fc40000010000 */
[----:B------:R-:W3:Y:S02]  /*5250*/  MUFU.EX2 R40, R45 ;  /* 0x0000002d00287308 */ /* 0x000ee40000000800 */
[----:B------:R-:W-:-:S03]  /*5260*/  FADD.FTZ R39, R39, R16 ;  /* 0x0000001027277221 */ /* 0x000fc60000010000 */
[C---:B------:R-:W-:Y:S01]  /*5270*/  HMMA.16816.F32 R100, R8.reuse, R18, R100 ;  /* 0x000000120864723c */ /* 0x040fe20000001864 */
[----:B------:R-:W-:Y:S01]  /*5280*/  FADD.FTZ R18, R38, R43 ;  /* 0x0000002b26127221 */ /* 0x000fe20000010000 */
[----:B------:R-:W-:Y:S01]  /*5290*/  FADD.FTZ R36, R36, R39 ;  /* 0x0000002724247221 */ /* 0x000fe20000010000 */
[----:B------:R-:W-:Y:S02]  /*52a0*/  MUFU.EX2 R38, R44 ;  /* 0x0000002c00267308 */ /* 0x000fe40000000800 */
[----:B------:R-:W-:Y:S01]  /*52b0*/  FADD.FTZ R37, R37, R18 ;  /* 0x0000001225257221 */ /* 0x000fe20000010000 */
[----:B------:R-:W-:Y:S01]  /*52c0*/  FADD.FTZ R35, R35, R36 ;  /* 0x0000002423237221 */ /* 0x000fe20000010000 */
[----:B------:R-:W4:Y:S01]  /*52d0*/  LDSM.16.MT88.4 R16, [R157+0xcc00] ;  /* 0x00cc00009d10783b */ /* 0x000f220000004200 */
[----:B------:R-:W-:Y:S01]  /*52e0*/  HMMA.16816.F32 R80, R8, R20, R80 ;  /* 0x000000140850723c */ /* 0x000fe20000001850 */
[----:B------:R-:W-:Y:S01]  /*52f0*/  FADD.FTZ R34, R34, R37 ;  /* 0x0000002522227221 */ /* 0x000fe20000010000 */
[----:B------:R-:W-:-:S03]  /*5300*/  FADD.FTZ R32, R32, R35 ;  /* 0x0000002320207221 */ /* 0x000fc60000010000 */
[----:B------:R-:W-:-:S03]  /*5310*/  FADD.FTZ R33, R33, R34 ;  /* 0x0000002221217221 */ /* 0x000fc60000010000 */
[----:B-1----:R-:W-:Y:S01]  /*5320*/  HMMA.16816.F32 R88, R8, R12, R88 ;  /* 0x0000000c0858723c */ /* 0x002fe20000001858 */
[----:B------:R-:W-:-:S04]  /*5330*/  FADD.FTZ R30, R30, R33 ;  /* 0x000000211e1e7221 */ /* 0x000fc80000010000 */
[----:B------:R-:W-:-:S03]  /*5340*/  FADD.FTZ R29, R29, R30 ;  /* 0x0000001e1d1d7221 */ /* 0x000fc60000010000 */
[----:B------:R-:W-:Y:S01]  /*5350*/  HMMA.16816.F32 R92, R8, R14, R92 ;  /* 0x0000000e085c723c */ /* 0x000fe2000000185c */
[----:B------:R-:W1:Y:S01]  /*5360*/  LDSM.16.MT88.4 R12, [R157+0xac00] ;  /* 0x00ac00009d0c783b */ /* 0x000e620000004200 */
[----:B------:R-:W-:-:S06]  /*5370*/  FADD.FTZ R29, R4, R29 ;  /* 0x0000001d041d7221 */ /* 0x000fcc0000010000 */
[----:B--2---:R-:W-:Y:S01]  /*5380*/  HMMA.16816.F32 R104, R8, R24, R104 ;  /* 0x000000180868723c */ /* 0x004fe20000001868 */
[----:B------:R-:W2:Y:S01]  /*5390*/  MUFU.EX2 R25, R42 ;  /* 0x0000002a00197308 */ /* 0x000ea20000000800 */
[----:B------:R-:W-:-:S04]  /*53a0*/  FADD.FTZ R24, R128, R29 ;  /* 0x0000001d80187221 */ /* 0x000fc80000010000 */
[----:B------:R-:W-:Y:S02]  /*53b0*/  FADD.FTZ R24, R125, R24 ;  /* 0x000000187d187221 */ /* 0x000fe40000010000 */
[----:B------:R-:W-:Y:S01]  /*53c0*/  HMMA.16816.F32 R84, R8, R22, R84 ;  /* 0x000000160854723c */ /* 0x000fe20000001854 */
[----:B------:R-:W5:Y:S01]  /*53d0*/  LDSM.16.MT88.4 R20, [R118+0xac00] ;  /* 0x00ac00007614783b */ /* 0x000f620000004200 */
[----:B------:R-:W-:-:S04]  /*53e0*/  FADD.FTZ R65, R65, R24 ;  /* 0x0000001841417221 */ /* 0x000fc80000010000 */
[----:B------:R-:W-:Y:S02]  /*53f0*/  FADD.FTZ R64, R64, R65 ;  /* 0x0000004140407221 */ /* 0x000fe40000010000 */
[----:B------:R-:W-:Y:S01]  /*5400*/  HMMA.16816.F32 R108, R8, R26, R108 ;  /* 0x0000001a086c723c */ /* 0x000fe2000000186c */
[----:B------:R-:W-:Y:S01]  /*5410*/  F2FP.F16.F32.PACK_AB R8, R121, R124 ;  /* 0x0000007c7908723e */ /* 0x000fe200000000ff */
[----:B------:R-:W-:Y:S01]  /*5420*/  FADD.FTZ R27, R31, R32 ;  /* 0x000000201f1b7221 */ /* 0x000fe20000010000 */
[----:B------:R-:W-:Y:S01]  /*5430*/  F2FP.F16.F32.PACK_AB R10, R123, R126 ;  /* 0x0000007e7b0a723e */ /* 0x000fe200000000ff */
[----:B------:R-:W-:Y:S01]  /*5440*/  FADD.FTZ R139, R139, R64 ;  /* 0x000000408b8b7221 */ /* 0x000fe20000010000 */
[----:B---3--:R-:W-:Y:S01]  /*5450*/  F2FP.F16.F32.PACK_AB R9, R40, R41 ;  /* 0x000000292809723e */ /* 0x008fe200000000ff */
[----:B------:R-:W-:Y:S01]  /*5460*/  FADD.FTZ R27, R28, R27 ;  /* 0x0000001b1c1b7221 */ /* 0x000fe20000010000 */
[----:B--2---:R-:W-:Y:S01]  /*5470*/  F2FP.F16.F32.PACK_AB R11, R25, R38 ;  /* 0x00000026190b723e */ /* 0x004fe200000000ff */
[----:B------:R-:W-:-:S02]  /*5480*/  FADD.FTZ R138, R138, R139 ;  /* 0x0000008b8a8a7221 */ /* 0x000fc40000010000 */
[----:B------:R-:W-:Y:S02]  /*5490*/  FADD.FTZ R4, R130, R27 ;  /* 0x0000001b82047221 */ /* 0x000fe40000010000 */
[----:B------:R-:W-:Y:S02]  /*54a0*/  FADD.FTZ R27, R137, R138 ;  /* 0x0000008a891b7221 */ /* 0x000fe40000010000 */
[----:B------:R-:W-:Y:S01]  /*54b0*/  FADD.FTZ R4, R127, R4 ;  /* 0x000000047f047221 */ /* 0x000fe20000010000 */
[----:B----4-:R-:W-:Y:S01]  /*54c0*/  HMMA.16816.F32 R80, R8, R16, R80 ;  /* 0x000000100850723c */ /* 0x010fe20000001850 */
[----:B------:R-:W-:Y:S02]  /*54d0*/  FADD.FTZ R27, R136, R27 ;  /* 0x0000001b881b7221 */ /* 0x000fe40000010000 */
[----:B------:R-:W-:-:S04]  /*54e0*/  FADD.FTZ R67, R67, R4 ;  /* 0x0000000443437221 */ /* 0x000fc80000010000 */
[----:B------:R-:W-:Y:S01]  /*54f0*/  FADD.FTZ R66, R66, R67 ;  /* 0x0000004342427221 */ /* 0x000fe20000010000 */
[----:B-1----:R-:W-:Y:S03]  /*5500*/  HMMA.16816.F32 R112, R8, R12, R112 ;  /* 0x0000000c0870723c */ /* 0x002fe60000001870 */
[----:B------:R-:W-:-:S04]  /*5510*/  FADD.FTZ R135, R135, R66 ;  /* 0x0000004287877221 */ /* 0x000fc80000010000 */
[----:B------:R-:W-:Y:S01]  /*5520*/  FADD.FTZ R146, R146, R135 ;  /* 0x0000008792927221 */ /* 0x000fe20000010000 */
[C---:B------:R-:W-:Y:S01]  /*5530*/  HMMA.16816.F32 R68, R8.reuse, R14, R68 ;  /* 0x0000000e0844723c */ /* 0x040fe20000001844 */
[----:B------:R-:W1:Y:S07]  /*5540*/  LDSM.16.MT88.4 R12, [R118+0xcc00] ;  /* 0x00cc0000760c783b */ /* 0x000e6e0000004200 */
[C---:B-----5:R-:W-:Y:S08]  /*5550*/  HMMA.16816.F32 R72, R8.reuse, R20, R72 ;  /* 0x000000140848723c */ /* 0x060ff00000001848 */
[C---:B------:R-:W-:Y:S01]  /*5560*/  HMMA.16816.F32 R76, R8.reuse, R22, R76 ;  /* 0x00000016084c723c */ /* 0x040fe2000000184c */
[----:B------:R-:W2:Y:S07]  /*5570*/  LDSM.16.MT88.4 R20, [R157+0xec00] ;  /* 0x00ec00009d14783b */ /* 0x000eae0000004200 */
        /* <DEDUP_REMOVED lines=99> */
.L_x_2248:
[----:B------:R-:W-:Y:S01]  /*5bb0*/  UMOV UR6, URZ ;  /* 0x000000ff00067c82 */ /* 0x000fe20008000000 */
[----:B------:R-:W-:Y:S01]  /*5bc0*/  IMAD.SHL.U32 R5, R6, 0x80, RZ ;  /* 0x0000008006057824 */ /* 0x000fe200078e00ff */
[----:B------:R-:W-:-:S05]  /*5bd0*/  IADD3 R4, P0, PT, RZ, -UR6, RZ ;  /* 0x80000006ff047c10 */ /* 0x000fca000ff1e0ff */
[----:B------:R-:W-:-:S05]  /*5be0*/  IMAD.X R5, RZ, RZ, ~R5, P0 ;  /* 0x000000ffff057224 */ /* 0x000fca00000e0e05 */
[----:B------:R-:W-:-:S04]  /*5bf0*/  SHF.R.S64 R4, R4, 0x1f, R5 ;  /* 0x0000001f04047819 */ /* 0x000fc80000001005 */
[----:B------:R-:W-:-:S04]  /*5c00*/  IADD3 R167, P0, PT, R4, R167, RZ ;  /* 0x000000a704a77210 */ /* 0x000fc80007f1e0ff */
[----:B------:R-:W-:-:S09]  /*5c10*/  LEA.HI.X.SX32 R166, R5, R166, 0x1, P0 ;  /* 0x000000a605a67211 */ /* 0x000fd200000f0eff */
.L_x_2249:
[C---:B------:R-:W-:Y:S01]  /*5c20*/  IMAD.SHL.U32 R4, R6.reuse, 0x40, RZ ;  /* 0x0000004006047824 */ /* 0x040fe200078e00ff */
[----:B------:R-:W-:Y:S01]  /*5c30*/  SHF.L.U64.HI R7, R6, 0x6, R7 ;  /* 0x0000000606077819 */ /* 0x000fe20000010207 */
[----:B------:R-:W-:Y:S02]  /*5c40*/  IMAD.MOV.U32 R10, RZ, RZ, R167 ;  /* 0x000000ffff0a7224 */ /* 0x000fe400078e00a7 */
[----:B------:R-:W-:Y:S01]  /*5c50*/  IMAD.MOV.U32 R11, RZ, RZ, R166 ;  /* 0x000000ffff0b7224 */ /* 0x000fe200078e00a6 */
[----:B------:R-:W-:-:S04]  /*5c60*/  IADD3 R8, P0, PT, R4, R167, RZ ;  /* 0x000000a704087210 */ /* 0x000fc80007f1e0ff */
[C---:B------:R-:W-:Y:S01]  /*5c70*/  IADD3 R12, P1, PT, R4.reuse, R8, RZ ;  /* 0x00000008040c7210 */ /* 0x040fe20007f3e0ff */
[C---:B------:R-:W-:Y:S01]  /*5c80*/  IMAD.X R9, R7.reuse, 0x1, R166, P0 ;  /* 0x0000000107097824 */ /* 0x040fe200000e06a6 */
[----:B------:R-:W-:Y:S01]  /*5c90*/  @!PT LDS RZ, [RZ] ;  /* 0x00000000fffff984 */ /* 0x000fe20000000800 */
[----:B------:R-:W-:Y:S01]  /*5ca0*/  @!PT LDS RZ, [RZ] ;  /* 0x00000000fffff984 */ /* 0x000fe20000000800 */
[----:B------:R-:W-:Y:S01]  /*5cb0*/  @!PT LDS RZ, [RZ] ;  /* 0x00000000fffff984 */ /* 0x000fe20000000800 */
        /* <DEDUP_REMOVED lines=17> */
[----:B-1----:R-:W2:Y:S04]  /*5dd0*/  LDSM.16.M88.4 R8, [R159+0x3c00] ;  /* 0x003c00009f08783b */ /* 0x002ea80000000200 */
[----:B------:R-:W-:Y:S04]  /*5de0*/  LDSM.16.M88.4 R128, [R158] ;  /* 0x000000009e80783b */ /* 0x000fe80000000200 */
[----:B------:R-:W1:Y:S04]  /*5df0*/  LDSM.16.M88.4 R124, [R156+0x3800] ;  /* 0x003800009c7c783b */ /* 0x000e680000000200 */
[----:B------:R-:W4:Y:S04]  /*5e00*/  LDSM.16.M88.4 R120, [R156+0x3c00] ;  /* 0x003c00009c78783b */ /* 0x000f280000000200 */
        /* <DEDUP_REMOVED lines=8> */
[C---:B--2---:R-:W-:Y:S03]  /*5e90*/  HMMA.16816.F32 R12, R40.reuse, R8, RZ ;  /* 0x00000008280c723c */ /* 0x044fe600000018ff */
[----:B------:R-:W2:Y:S04]  /*5ea0*/  LDSM.16.M88.4 R136, [R159+0x4c00] ;  /* 0x004c00009f88783b */ /* 0x000ea80000000200 */
[----:B------:R-:W-:Y:S01]  /*5eb0*/  LDSM.16.M88.4 R132, [R156+0x4000] ;  /* 0x004000009c84783b */ /* 0x000fe20000000200 */
[C---:B------:R-:W-:Y:S03]  /*5ec0*/  HMMA.16816.F32 R16, R40.reuse, R18, RZ ;  /* 0x000000122810723c */ /* 0x040fe600000018ff */
[----:B------:R-:W0:Y:S05]  /*5ed0*/  LDGDEPBAR ;  /* 0x00000000000079af */ /* 0x000e2a0000000000 */
[----:B------:R-:W-:Y:S08]  /*5ee0*/  HMMA.16816.F32 R8, R40, R10, RZ ;  /* 0x0000000a2808723c */ /* 0x000ff000000018ff */
[C---:B-1----:R-:W-:Y:S08]  /*5ef0*/  HMMA.16816.F32 R20, R128.reuse, R124, R20 ;  /* 0x0000007c8014723c */ /* 0x042ff00000001814 */
[C---:B------:R-:W-:Y:S01]  /*5f00*/  HMMA.16816.F32 R16, R128.reuse, R126, R16 ;  /* 0x0000007e8010723c */ /* 0x040fe20000001810 */
[----:B------:R-:W1:Y:S07]  /*5f10*/  LDSM.16.M88.4 R124, [R156+0x4400] ;  /* 0x004400009c7c783b */ /* 0x000e6e0000000200 */
[C---:B----4-:R-:W-:Y:S08]  /*5f20*/  HMMA.16816.F32 R12, R128.reuse, R120, R12 ;  /* 0x00000078800c723c */ /* 0x050ff0000000180c */
[----:B------:R-:W-:Y:S01]  /*5f30*/  HMMA.16816.F32 R8, R128, R122, R8 ;  /* 0x0000007a8008723c */ /* 0x000fe20000001808 */
[----:B------:R-:W4:Y:S07]  /*5f40*/  LDSM.16.M88.4 R120, [R156+0x4800] ;  /* 0x004800009c78783b */ /* 0x000f2e0000000200 */
[C---:B-----5:R-:W-:Y:S08]  /*5f50*/  HMMA.16816.F32 R36, R40.reuse, R32, RZ ;  /* 0x000000202824723c */ /* 0x060ff000000018ff */
[C---:B------:R-:W-:Y:S08]  /*5f60*/  HMMA.16816.F32 R32, R40.reuse, R34, RZ ;  /* 0x000000222820723c */ /* 0x040ff000000018ff */
[C---:B------:R-:W-:Y:S08]  /*5f70*/  HMMA.16816.F32 R28, R40.reuse, R24, RZ ;  /* 0x00000018281c723c */ /* 0x040ff000000018ff */
[C---:B------:R-:W-:Y:S08]  /*5f80*/  HMMA.16816.F32 R24, R40.reuse, R26, RZ ;  /* 0x0000001a2818723c */ /* 0x040ff000000018ff */
[C---:B------:R-:W-:Y:S08]  /*5f90*/  HMMA.16816.F32 R60, R40.reuse, R56, RZ ;  /* 0x00000038283c723c */ /* 0x040ff000000018ff */
[C---:B------:R-:W-:Y:S08]  /*5fa0*/  HMMA.16816.F32 R52, R40.reuse, R48, RZ ;  /* 0x000000302834723c */ /* 0x040ff000000018ff */
[C---:B------:R-:W-:Y:S08]  /*5fb0*/  HMMA.16816.F32 R56, R40.reuse, R58, RZ ;  /* 0x0000003a2838723c */ /* 0x040ff000000018ff */
[----:B------:R-:W-:Y:S08]  /*5fc0*/  HMMA.16816.F32 R48, R40, R50, RZ ;  /* 0x000000322830723c */ /* 0x000ff000000018ff */
[C---:B------:R-:W-:Y:S08]  /*5fd0*/  HMMA.16816.F32 R36, R128.reuse, R4, R36 ;  /* 0x000000048024723c */ /* 0x040ff00000001824 */
[C---:B------:R-:W-:Y:S08]  /*5fe0*/  HMMA.16816.F32 R32, R128.reuse, R6, R32 ;  /* 0x000000068020723c */ /* 0x040ff00000001820 */
[----:B---3--:R-:W-:Y:S08]  /*5ff0*/  HMMA.16816.F32 R28, R128, R44, R28 ;  /* 0x0000002c801c723c */ /* 0x008ff0000000181c */
[----:B------:R-:W-:Y:S08]  /*6000*/  HMMA.16816.F32 R4, R40, R64, RZ ;  /* 0x000000402804723c */ /* 0x000ff000000018ff */
[----:B------:R-:W-:Y:S08]  /*6010*/  HMMA.16816.F32 R24, R128, R46, R24 ;  /* 0x0000002e8018723c */ /* 0x000ff00000001818 */
[C---:B------:R-:W-:Y:S08]  /*6020*/  HMMA.16816.F32 R64, R40.reuse, R66, RZ ;  /* 0x000000422840723c */ /* 0x040ff000000018ff */
[C---:B--2---:R-:W-:Y:S08]  /*6030*/  HMMA.16816.F32 R44, R40.reuse, R136, RZ ;  /* 0x00000088282c723c */ /* 0x044ff000000018ff */
[----:B------:R-:W-:Y:S01]  /*6040*/  HMMA.16816.F32 R40, R40, R138, RZ ;  /* 0x0000008a2828723c */ /* 0x000fe200000018ff */
[----:B------:R-:W2:Y:S07]  /*6050*/  LDSM.16.M88.4 R136, [R156+0x4c00] ;  /* 0x004c00009c88783b */ /* 0x000eae0000000200 */
[C---:B-1----:R-:W-:Y:S08]  /*6060*/  HMMA.16816.F32 R60, R128.reuse, R124, R60 ;  /* 0x0000007c803c723c */ /* 0x042ff0000000183c */
[C---:B------:R-:W-:Y:S01]  /*6070*/  HMMA.16816.F32 R56, R128.reuse, R126, R56 ;  /* 0x0000007e8038723c */ /* 0x040fe20000001838 */
[----:B------:R-:W-:Y:S07]  /*6080*/  LDSM.16.M88.4 R124, [R160+0x1000] ;  /* 0x00100000a07c783b */ /* 0x000fee0000000200 */
[C---:B----4-:R-:W-:Y:S08]  /*6090*/  HMMA.16816.F32 R52, R128.reuse, R120, R52 ;  /* 0x000000788034723c */ /* 0x050ff00000001834 */
        /* <DEDUP_REMOVED lines=38> */
[C---:B-1----:R-:W-:Y:S08]  /*6300*/  HMMA.16816.F32 R36, R128.reuse, R120, R36 ;  /* 0x000000788024723c */ /* 0x042ff00000001824 */
[C---:B------:R-:W-:Y:S01]  /*6310*/  HMMA.16816.F32 R32, R128.reuse, R122, R32 ;  /* 0x0000007a8020723c */ /* 0x040fe20000001820 */
[----:B------:R-:W1:Y:S07]  /*6320*/  LDSM.16.M88.4 R120, [R156+0x5c00] ;  /* 0x005c00009c78783b */ /* 0x000e6e0000000200 */
[C---:B----4-:R-:W-:Y:S08]  /*6330*/  HMMA.16816.F32 R20, R128.reuse, R124, R20 ;  /* 0x0000007c8014723c */ /* 0x050ff00000001814 */
[C---:B------:R-:W-:Y:S01]  /*6340*/  HMMA.16816.F32 R16, R128.reuse, R126, R16 ;  /* 0x0000007e8010723c */ /* 0x040fe20000001810 */
[----:B------:R-:W3:Y:S07]  /*6350*/  LDSM.16.M88.4 R124, [R156+0x6400] ;  /* 0x006400009c7c783b */ /* 0x000eee0000000200 */
        /* <DEDUP_REMOVED lines=34> */
[----:B------:R-:W-:Y:S01]  /*6580*/  HMMA.16816.F32 R40, R124, R130, R40 ;  /* 0x000000827c28723c */ /* 0x000fe20000001828 */
[----:B------:R-:W3:Y:S07]  /*6590*/  LDSM.16.M88.4 R128, [R156+0x7400] ;  /* 0x007400009c80783b */ /* 0x000eee0000000200 */
[C---:B--2---:R-:W-:Y:S08]  /*65a0*/  HMMA.16816.F32 R4, R132.reuse, R136, R4 ;  /* 0x000000888404723c */ /* 0x044ff00000001804 */
[----:B------:R-:W-:Y:S08]  /*65b0*/  HMMA.16816.F32 R64, R132, R138, R64 ;  /* 0x0000008a8440723c */ /* 0x000ff00000001840 */
[C---:B-1----:R-:W-:Y:S08]  /*65c0*/  HMMA.16816.F32 R52, R124.reuse, R120, R52 ;  /* 0x000000787c34723c */ /* 0x042ff00000001834 */
[----:B------:R-:W-:Y:S01]  /*65d0*/  HMMA.16816.F32 R48, R124, R122, R48 ;  /* 0x0000007a7c30723c */ /* 0x000fe20000001830 */
[----:B------:R-:W1:Y:S04]  /*65e0*/  LDSM.16.M88.4 R120, [R156+0x7000] ;  /* 0x007000009c78783b */ /* 0x000e680000000200 */
[----:B------:R-:W2:Y:S03]  /*65f0*/  LDSM.16.M88.4 R124, [R156+0x7800] ;  /* 0x007800009c7c783b */ /* 0x000ea60000000200 */
        /* <DEDUP_REMOVED lines=10> */
[C---:B------:R-:W-:Y:S08]  /*66a0*/  HMMA.16816.F32 R56, R132.reuse, R130, R56 ;  /* 0x000000828438723c */ /* 0x040ff00000001838 */
[C---:B-1----:R-:W-:Y:S08]  /*66b0*/  HMMA.16816.F32 R12, R132.reuse, R120, R12 ;  /* 0x00000078840c723c */ /* 0x042ff0000000180c */
[----:B------:R-:W-:Y:S01]  /*66c0*/  HMMA.16816.F32 R8, R132, R122, R8 ;  /* 0x0000007a8408723c */ /* 0x000fe20000001808 */
[----:B------:R-:W1:Y:S01]  /*66d0*/  LDSM.16.M88.4 R120, [R156+0x8c00] ;  /* 0x008c00009c78783b */ /* 0x000e620000000200 */
[----:B------:R-:W-:-:S06]  /*66e0*/  DEPBAR.LE SB0, 0x0 ;  /* 0x000080000000791a */ /* 0x000fcc0000000000 */
[----:B--2---:R-:W-:Y:S01]  /*66f0*/  HMMA.16816.F32 R52, R132, R124, R52 ;  /* 0x0000007c8434723c */ /* 0x004fe20000001834 */
[----:B------:R-:W-:-:S05]  /*6700*/  IMAD.SHL.U32 R124, R168, 0x2, RZ ;  /* 0x00000002a87c7824 */ /* 0x000fca00078e00ff */
[----:B------:R-:W-:Y:S02]  /*6710*/  LOP3.LUT R124, R124, 0x6, RZ, 0xc0, !PT ;  /* 0x000000067c7c7812 */ /* 0x000fe400078ec0ff */
[----:B------:R-:W-:Y:S03]  /*6720*/  HMMA.16816.F32 R48, R132, R126, R48 ;  /* 0x0000007e8430723c */ /* 0x000fe60000001830 */
[----:B------:R-:W-:-:S05]  /*6730*/  IMAD R124, R3, 0x80, R124 ;  /* 0x00000080037c7824 */ /* 0x000fca00078e027c */
[C---:B-1----:R-:W-:Y:S01]  /*6740*/  HMMA.16816.F32 R44, R132.reuse, R120, R44 ;  /* 0x00000078842c723c */ /* 0x042fe2000000182c */
[----:B------:R-:W-:Y:S01]  /*6750*/  VIADD R120, R124, 0xffffff00 ;  /* 0xffffff007c787836 */ /* 0x000fe20000000000 */
[----:B------:R-:W-:Y:S04]  /*6760*/  BAR.SYNC.DEFER_BLOCKING 0x0 ;  /* 0x0000000000007b1d */ /* 0x000fe80000010000 */
[CC--:B------:R-:W-:Y:S02]  /*6770*/  ISETP.GE.AND P1, PT, R120.reuse, R141.reuse, PT ;  /* 0x0000008d7800720c */ /* 0x0c0fe40003f26270 */
[----:B------:R-:W-:Y:S01]  /*6780*/  ISETP.GE.AND P0, PT, R120, R140, PT ;  /* 0x0000008c7800720c */ /* 0x000fe20003f06270 */
[----:B------:R-:W-:Y:S01]  /*6790*/  VIADD R120, R124, 0xffffff01 ;  /* 0xffffff017c787836 */ /* 0x000fe20000000000 */
[----:B------:R-:W-:Y:S01]  /*67a0*/  FSEL R128, R36, -INF , !P1 ;  /* 0xff80000024807808 */ /* 0x000fe20004800000 */
[----:B------:R-:W-:Y:S01]  /*67b0*/  VIADD R36, R124, 0xffffff10 ;  /* 0xffffff107c247836 */ /* 0x000fe20000000000 */
[----:B------:R-:W-:Y:S01]  /*67c0*/  FSEL R38, R38, -INF , !P0 ;  /* 0xff80000026267808 */ /* 0x000fe20004000000 */
[----:B------:R-:W-:Y:S01]  /*67d0*/  HMMA.16816.F32 R40, R132, R122, R40 ;  /* 0x0000007a8428723c */ /* 0x000fe20000001828 */
[----:B------:R-:W-:-:S02]  /*67e0*/  ISETP.GE.AND P6, PT, R120, R141, PT ;  /* 0x0000008d7800720c */ /* 0x000fc40003fc6270 */
[-C--:B------:R-:W-:Y:S01]  /*67f0*/  ISETP.GE.AND P3, PT, R120, R140.reuse, PT ;  /* 0x0000008c7800720c */ /* 0x080fe20003f66270 */
[C---:B------:R-:W-:Y:S01]  /*6800*/  VIADD R120, R124.reuse, 0xffffff08 ;  /* 0xffffff087c787836 */ /* 0x040fe20000000000 */
[----:B------:R-:W-:Y:S01]  /*6810*/  FSEL R130, R37, -INF , !P6 ;  /* 0xff80000025827808 */ /* 0x000fe20007000000 */
[----:B------:R-:W-:Y:S01]  /*6820*/  VIADD R37, R124, 0xffffff11 ;  /* 0xffffff117c257836 */ /* 0x000fe20000000000 */
[-C--:B------:R-:W-:Y:S02]  /*6830*/  ISETP.GE.AND P0, PT, R36, R141.reuse, PT ;  /* 0x0000008d2400720c */ /* 0x080fe40003f06270 */
[C---:B------:R-:W-:Y:S02]  /*6840*/  ISETP.GE.AND P5, PT, R120.reuse, R141, PT ;  /* 0x0000008d7800720c */ /* 0x040fe40003fa6270 */
[-C--:B------:R-:W-:Y:S01]  /*6850*/  ISETP.GE.AND P4, PT, R120, R140.reuse, PT ;  /* 0x0000008c7800720c */ /* 0x080fe20003f86270 */
[----:B------:R-:W-:Y:S01]  /*6860*/  VIADD R120, R124, 0xffffff09 ;  /* 0xffffff097c787836 */ /* 0x000fe20000000000 */
[----:B------:R-:W-:-:S02]  /*6870*/  ISETP.GE.AND P6, PT, R36, R140, PT ;  /* 0x0000008c2400720c */ /* 0x000fc40003fc6270 */
[----:B------:R-:W-:Y:S02]  /*6880*/  FSEL R36, R39, -INF , !P3 ;  /* 0xff80000027247808 */ /* 0x000fe40005800000 */
[----:B------:R-:W-:Y:S01]  /*6890*/  FSEL R242, R28, -INF , !P0 ;  /* 0xff8000001cf27808 */ /* 0x000fe20004000000 */
[----:B------:R-:W-:Y:S01]  /*68a0*/  VIADD R28, R124, 0xffffff20 ;  /* 0xffffff207c1c7836 */ /* 0x000fe20000000000 */
[-C--:B------:R-:W-:Y:S02]  /*68b0*/  ISETP.GE.AND P3, PT, R37, R141.reuse, PT ;  /* 0x0000008d2500720c */ /* 0x080fe40003f66270 */
        /* <DEDUP_REMOVED lines=8> */
[-C--:B------:R-:W-:Y:S02]  /*6940*/  ISETP.GE.AND P5, PT, R37, R140.reuse, PT ;  /* 0x0000008c2500720c */ /* 0x080fe40003fa6270 */
[----:B------:R-:W-:Y:S02]  /*6950*/  FSEL R34, R34, -INF , !P4 ;  /* 0xff80000022227808 */ /* 0x000fe40006000000 */
[----:B------:R-:W-:Y:S01]  /*6960*/  FSEL R244, R33, -INF , !P2 ;  /* 0xff80000021f47808 */ /* 0x000fe20005000000 */
[----:B------:R-:W-:Y:S01]  /*6970*/  VIADD R33, R124, 0xffffff19 ;  /* 0xffffff197c217836 */ /* 0x000fe20000000000 */
[----:B------:R-:W-:-:S02]  /*6980*/  ISETP.GE.AND P1, PT, R120, R140, PT ;  /* 0x0000008c7800720c */ /* 0x000fc40003f26270 */
[CC--:B------:R-:W-:Y:S02]  /*6990*/  ISETP.GE.AND P4, PT, R32.reuse, R141.reuse, PT ;  /* 0x0000008d2000720c */ /* 0x0c0fe40003f86270 */
[----:B------:R-:W-:Y:S02]  /*69a0*/  ISETP.GE.AND P2, PT, R32, R140, PT ;  /* 0x0000008c2000720c */ /* 0x000fe40003f46270 */
[----:B------:R-:W-:Y:S02]  /*69b0*/  FSEL R232, R31, -INF , !P5 ;  /* 0xff8000001fe87808 */ /* 0x000fe40006800000 */
[----:B------:R-:W-:Y:S01]  /*69c0*/  FSEL R226, R20, -INF , !P6 ;  /* 0xff80000014e27808 */ /* 0x000fe20007000000 */
[----:B------:R-:W-:Y:S01]  /*69d0*/  VIADD R20, R124, 0xffffff30 ;  /* 0xffffff307c147836 */ /* 0x000fe20000000000 */
[----:B------:R-:W-:Y:S02]  /*69e0*/  FSEL R32, R35, -INF , !P1 ;  /* 0xff80000023207808 */ /* 0x000fe40004800000 */
[----:B------:R-:W-:-:S02]  /*69f0*/  ISETP.GE.AND P5, PT, R28, R141, PT ;  /* 0x0000008d1c00720c */ /* 0x000fc40003fa6270 */
[----:B------:R-:W-:Y:S01]  /*6a00*/  FSEL R236, R24, -INF , !P4 ;  /* 0xff80000018ec7808 */ /* 0x000fe20006000000 */
[----:B------:R-:W-:Y:S01]  /*6a10*/  VIADD R24, R124, 0xffffff28 ;  /* 0xffffff287c187836 */ /* 0x000fe20000000000 */
[----:B------:R-:W-:Y:S02]  /*6a20*/  ISETP.GE.AND P1, PT, R33, R141, PT ;  /* 0x0000008d2100720c */ /* 0x000fe40003f26270 */
[----:B------:R-:W-:Y:S02]  /*6a30*/  FSEL R136, R22, -INF , !P3 ;  /* 0xff80000016887808 */ /* 0x000fe40005800000 */
[----:B------:R-:W-:Y:S02]  /*6a40*/  FSEL R220, R21, -INF , !P5 ;  /* 0xff80000015dc7808 */ /* 0x000fe40006800000 */
[----:B------:R-:W-:Y:S02]  /*6a50*/  FSEL R228, R26, -INF , !P2 ;  /* 0xff8000001ae47808 */ /* 0x000fe40005000000 */
[----:B------:R-:W-:-:S02]  /*6a60*/  FSEL R238, R25, -INF , !P1 ;  /* 0xff80000019ee7808 */ /* 0x000fc40004800000 */
[CC--:B------:R-:W-:Y:S02]  /*6a70*/  ISETP.GE.AND P3, PT, R20.reuse, R141.reuse, PT ;  /* 0x0000008d1400720c */ /* 0x0c0fe40003f66270 */
[-C--:B------:R-:W-:Y:S01]  /*6a80*/  ISETP.GE.AND P5, PT, R20, R140.reuse, PT ;  /* 0x0000008c1400720c */ /* 0x080fe20003fa6270 */
        /* <DEDUP_REMOVED lines=9> */
[----:B------:R-:W-:Y:S02]  /*6b20*/  FSEL R230, R27, -INF , !P0 ;  /* 0xff8000001be67808 */ /* 0x000fe40004000000 */
[-C--:B------:R-:W-:Y:S02]  /*6b30*/  ISETP.GE.AND P4, PT, R20, R141.reuse, PT ;  /* 0x0000008d1400720c */ /* 0x080fe40003f86270 */
[----:B------:R-:W-:Y:S01]  /*6b40*/  FSEL R222, R16, -INF , !P2 ;  /* 0xff80000010de7808 */ /* 0x000fe20005000000 */
[----:B------:R-:W-:Y:S01]  /*6b50*/  VIADD R16, R124, 0xffffff38 ;  /* 0xffffff387c107836 */ /* 0x000fe20000000000 */
[----:B------:R-:W-:-:S02]  /*6b60*/  ISETP.GE.AND P0, PT, R24, R141, PT ;  /* 0x0000008d1800720c */ /* 0x000fc40003f06270 */
[----:B------:R-:W-:Y:S02]  /*6b70*/  FSEL R202, R14, -INF , !P5 ;  /* 0xff8000000eca7808 */ /* 0x000fe40006800000 */
        /* <DEDUP_REMOVED lines=8> */
[-C--:B------:R-:W-:Y:S01]  /*6c00*/  ISETP.GE.AND P0, PT, R16, R140.reuse, PT ;  /* 0x0000008c1000720c */ /* 0x080fe20003f06270 */
[----:B------:R-:W-:Y:S01]  /*6c10*/  VIADD R16, R124, 0xffffff39 ;  /* 0xffffff397c107836 */ /* 0x000fe20000000000 */
[----:B------:R-:W-:Y:S02]  /*6c20*/  ISETP.GE.AND P6, PT, R24, R140, PT ;  /* 0x0000008c1800720c */ /* 0x000fe40003fc6270 */
[----:B------:R-:W-:Y:S02]  /*6c30*/  FSEL R206, R15, -INF , !P2 ;  /* 0xff8000000fce7808 */ /* 0x000fe40005000000 */
[----:B------:R-:W-:Y:S01]  /*6c40*/  FSEL R196, R4, -INF , !P5 ;  /* 0xff80000004c47808 */ /* 0x000fe20006800000 */
[----:B------:R-:W-:Y:S01]  /*6c50*/  VIADD R4, R124, 0xffffff50 ;  /* 0xffffff507c047836 */ /* 0x000fe20000000000 */
[----:B------:R-:W-:-:S02]  /*6c60*/  FSEL R218, R19, -INF , !P6 ;  /* 0xff80000013da7808 */ /* 0x000fc40007000000 */
[-C--:B------:R-:W-:Y:S02]  /*6c70*/  ISETP.GE.AND P2, PT, R12, R141.reuse, PT ;  /* 0x0000008d0c00720c */ /* 0x080fe40003f46270 */
[----:B------:R-:W-:Y:S01]  /*6c80*/  FSEL R210, R8, -INF , !P1 ;  /* 0xff80000008d27808 */ /* 0x000fe20004800000 */
[----:B------:R-:W-:Y:S01]  /*6c90*/  VIADD R8, R124, 0xffffff48 ;  /* 0xffffff487c087836 */ /* 0x000fe20000000000 */
[----:B------:R-:W-:Y:S02]  /*6ca0*/  ISETP.GE.AND P6, PT, R16, R141, PT ;  /* 0x0000008d1000720c */ /* 0x000fe40003fc6270 */
[----:B------:R-:W-:Y:S02]  /*6cb0*/  FSEL R182, R6, -INF , !P4 ;  /* 0xff80000006b67808 */ /* 0x000fe40006000000 */
[----:B------:R-:W-:Y:S02]  /*6cc0*/  FSEL R192, R5, -INF , !P2 ;  /* 0xff80000005c07808 */ /* 0x000fe40005000000 */
[----:B------:R-:W-:-:S02]  /*6cd0*/  FSEL R204, R10, -INF , !P0 ;  /* 0xff8000000acc7808 */ /* 0x000fc40004000000 */
[----:B------:R-:W-:Y:S02]  /*6ce0*/  FSEL R212, R9, -INF , !P6 ;  /* 0xff80000009d47808 */ /* 0x000fe40007000000 */
        /* <DEDUP_REMOVED lines=9> */
[----:B------:R-:W-:Y:S02]  /*6d80*/  FSEL R186, R64, -INF , !P0 ;  /* 0xff80000040ba7808 */ /* 0x000fe40004000000 */
[----:B------:R-:W-:Y:S02]  /*6d90*/  FSEL R208, R11, -INF , !P3 ;  /* 0xff8000000bd07808 */ /* 0x000fe40005800000 */
[CC--:B------:R-:W-:Y:S02]  /*6da0*/  ISETP.GE.AND P1, PT, R4.reuse, R141.reuse, PT ;  /* 0x0000008d0400720c */ /* 0x0c0fe40003f26270 */
[----:B------:R-:W-:Y:S01]  /*6db0*/  ISETP.GE.AND P0, PT, R4, R140, PT ;  /* 0x0000008c0400720c */ /* 0x000fe20003f06270 */
[----:B------:R-:W-:Y:S01]  /*6dc0*/  VIADD R4, R124, 0xffffff58 ;  /* 0xffffff587c047836 */ /* 0x000fe20000000000 */
[----:B------:R-:W-:-:S02]  /*6dd0*/  ISETP.GE.AND P3, PT, R8, R141, PT ;  /* 0x0000008d0800720c */ /* 0x000fc40003f66270 */
        /* <DEDUP_REMOVED lines=38> */
[----:B------:R-:W-:Y:S02]  /*7040*/  ISETP.GT.AND P0, PT, R57, R162, PT ;  /* 0x000000a23900720c */ /* 0x000fe40003f04270 */
[----:B------:R-:W-:Y:S02]  /*7050*/  FSEL R121, R55, -INF , !P6 ;  /* 0xff80000037797808 */ /* 0x000fe40007000000 */
[----:B------:R-:W-:Y:S02]  /*7060*/  FSEL R147, R48, -INF , !P3 ;  /* 0xff80000030937808 */ /* 0x000fe40005800000 */
[C---:B------:R-:W-:Y:S02]  /*7070*/  ISETP.GE.AND P6, PT, R4.reuse, R141, PT ;  /* 0x0000008d0400720c */ /* 0x040fe40003fc6270 */
[----:B------:R-:W-:Y:S01]  /*7080*/  ISETP.GE.AND P3, PT, R4, R140, PT ;  /* 0x0000008c0400720c */ /* 0x000fe20003f66270 */
[----:B------:R-:W-:Y:S01]  /*7090*/  VIADD R4, R124, 0xffffff78 ;  /* 0xffffff787c047836 */ /* 0x000fe20000000000 */
[----:B------:R-:W-:Y:S01]  /*70a0*/  FSEL R126, R50, -INF , !P5 ;  /* 0xff800000327e7808 */ /* 0x000fe20006800000 */
[----:B------:R-:W-:Y:S01]  /*70b0*/  VIADD R124, R124, 0xffffff79 ;  /* 0xffffff797c7c7836 */ /* 0x000fe20000000000 */
[----:B------:R-:W-:-:S02]  /*70c0*/  FSEL R176, R49, -INF , !P4 ;  /* 0xff80000031b07808 */ /* 0x000fc40006000000 */
[----:B------:R-:W-:Y:S02]  /*70d0*/  FSEL R127, R51, -INF , !P2 ;  /* 0xff800000337f7808 */ /* 0x000fe40005000000 */
[----:B------:R-:W-:Y:S02]  /*70e0*/  FSEL R149, R44, -INF , !P1 ;  /* 0xff8000002c957808 */ /* 0x000fe40004800000 */
[-C--:B------:R-:W-:Y:S02]  /*70f0*/  ISETP.GE.AND P5, PT, R4, R141.reuse, PT ;  /* 0x0000008d0400720c */ /* 0x080fe40003fa6270 */
[----:B------:R-:W-:Y:S02]  /*7100*/  ISETP.GE.AND P4, PT, R124, R141, PT ;  /* 0x0000008d7c00720c */ /* 0x000fe40003f86270 */
[-C--:B------:R-:W-:Y:S02]  /*7110*/  ISETP.GE.AND P2, PT, R4, R140.reuse, PT ;  /* 0x0000008c0400720c */ /* 0x080fe40003f46270 */
[----:B------:R-:W-:-:S02]  /*7120*/  ISETP.GE.AND P1, PT, R124, R140, PT ;  /* 0x0000008c7c00720c */ /* 0x000fc40003f26270 */
[----:B------:R-:W-:Y:S02]  /*7130*/  FSEL R140, R45, -INF , !P6 ;  /* 0xff8000002d8c7808 */ /* 0x000fe40007000000 */
[----:B------:R-:W-:Y:S02]  /*7140*/  FSEL R125, R47, -INF , !P3 ;  /* 0xff8000002f7d7808 */ /* 0x000fe40005800000 */
[----:B------:R-:W-:Y:S02]  /*7150*/  FSEL R178, R40, -INF , !P5 ;  /* 0xff80000028b27808 */ /* 0x000fe40006800000 */
[----:B------:R-:W-:Y:S02]  /*7160*/  FSEL R141, R41, -INF , !P4 ;  /* 0xff800000298d7808 */ /* 0x000fe40006000000 */
[----:B------:R-:W-:Y:S02]  /*7170*/  FSEL R124, R42, -INF , !P2 ;  /* 0xff8000002a7c7808 */ /* 0x000fe40005000000 */
[----:B------:R-:W-:Y:S01]  /*7180*/  FSEL R123, R43, -INF , !P1 ;  /* 0xff8000002b7b7808 */ /* 0x000fe20004800000 */
[----:B------:R-:W-:Y:S06]  /*7190*/  @!P0 BRA `(.L_x_2250) ;  /* 0x0000000400848947 */ /* 0x000fec0003800000 */
[----:B------:R-:W-:Y:S05]  /*71a0*/  BRA.U !UP1, `(.L_x_2251) ;  /* 0x0000000509007547 */ /* 0x000fea000b800000 */
[----:B------:R-:W1:Y:S01]  /*71b0*/  LDC R8, c[0x0][0x4f0] ;  /* 0x00013c00ff087b82 */ /* 0x000e620000000800 */
[----:B------:R-:W-:Y:S01]  /*71c0*/  IADD3 R9, PT, PT, R3, -0x1, RZ ;  /* 0xffffffff03097810 */ /* 0x000fe20007ffe0ff */
[----:B------:R-:W-:Y:S01]  /*71d0*/  IMAD.MOV.U32 R10, RZ, RZ, RZ ;  /* 0x000000ffff0a7224 */ /* 0x000fe200078e00ff */
[----:B------:R-:W2:Y:S03]  /*71e0*/  LDCU.64 UR6, c[0x0][0x3a0] ;  /* 0x00007400ff0677ac */ /* 0x000ea60008000a00 */
[----:B------:R-:W-:-:S04]  /*71f0*/  IMAD.SHL.U32 R9, R9, 0x80, RZ ;  /* 0x0000008009097824 */ /* 0x000fc800078e00ff */
[C---:B------:R-:W-:Y:S01]  /*7200*/  VIADD R13, R9.reuse, 0xffffff00 ;  /* 0xffffff00090d7836 */ /* 0x040fe20000000000 */
[----:B------:R-:W-:-:S04]  /*7210*/  IADD3 R9, PT, PT, R9, -0x80, RZ ;  /* 0xffffff8009097810 */ /* 0x000fc80007ffe0ff */
        /* <DEDUP_REMOVED lines=13> */
[----:B------:R-:W-:Y:S01]  /*72f0*/  IMAD.HI.U32 R12, R5, R10, RZ ;  /* 0x0000000a050c7227 */ /* 0x000fe200078e00ff */
[----:B------:R-:W-:-:S03]  /*7300*/  ISETP.GE.AND P4, PT, R13, RZ, PT ;  /* 0x000000ff0d00720c */ /* 0x000fc60003f86270 */
        /* <DEDUP_REMOVED lines=42> */
.L_x_2251:
[----:B------:R-:W-:Y:S01]  /*75b0*/  UMOV UR6, URZ ;  /* 0x000000ff00067c82 */ /* 0x000fe20008000000 */
[----:B------:R-:W-:Y:S01]  /*75c0*/  IMAD.SHL.U32 R4, R116, 0x80, RZ ;  /* 0x0000008074047824 */ /* 0x000fe200078e00ff */
[----:B------:R-:W-:-:S05]  /*75d0*/  IADD3 R5, P1, PT, RZ, -UR6, RZ ;  /* 0x80000006ff057c10 */ /* 0x000fca000ff3e0ff */
[----:B------:R-:W-:-:S05]  /*75e0*/  IMAD.X R4, RZ, RZ, ~R4, P1 ;  /* 0x000000ffff047224 */ /* 0x000fca00008e0e04 */
[----:B------:R-:W-:-:S04]  /*75f0*/  SHF.R.S64 R5, R5, 0x1f, R4 ;  /* 0x0000001f05057819 */ /* 0x000fc80000001004 */
[----:B------:R-:W-:-:S04]  /*7600*/  IADD3 R164, P1, PT, R5, R164, RZ ;  /* 0x000000a405a47210 */ /* 0x000fc80007f3e0ff */
[----:B------:R-:W-:-:S09]  /*7610*/  LEA.HI.X.SX32 R163, R4, R163, 0x1, P1 ;  /* 0x000000a304a37211 */ /* 0x000fd200008f0eff */
.L_x_2252:
        /* <DEDUP_REMOVED lines=25> */
.L_x_2250:
        /* <DEDUP_REMOVED lines=53> */
[----:B------:R-:W-:Y:S01]  /*7b00*/  FADD.FTZ R7, R2, -R7 ;  /* 0x8000000702077221 */ /* 0x000fe20000010000 */
[----:B------:R-:W-:Y:S01]  /*7b10*/  FSEL R153, R153, RZ, P2 ;  /* 0x000000ff99997208 */ /* 0x000fe20001000000 */
[----:B------:R-:W-:-:S02]  /*7b20*/  FADD.FTZ R5, R0, -R5 ;  /* 0x8000000500057221 */ /* 0x000fc40000010000 */
[--C-:B------:R-:W-:Y:S01]  /*7b30*/  FFMA.FTZ R129, R34, UR4, -R119.reuse ;  /* 0x0000000422817c23 */ /* 0x100fe20008010877 */
[----:B------:R-:W-:Y:S01]  /*7b40*/  FFMA.FTZ R0, R32, UR4, -R119 ;  /* 0x0000000420007c23 */ /* 0x000fe20008010877 */
[--C-:B------:R-:W-:Y:S01]  /*7b50*/  FFMA.FTZ R198, R128, UR4, -R153.reuse ;  /* 0x0000000480c67c23 */ /* 0x100fe20008010899 */
[----:B------:R-:W1:Y:S01]  /*7b60*/  LDSM.16.MT88.4 R32, [R118+0xb000] ;  /* 0x00b000007620783b */ /* 0x000e620000004200 */
[--C-:B------:R-:W-:Y:S01]  /*7b70*/  FFMA.FTZ R151, R130, UR4, -R153.reuse ;  /* 0x0000000482977c23 */ /* 0x100fe20008010899 */
[----:B------:R-:W-:Y:S01]  /*7b80*/  FMUL.FTZ R177, R7, UR4 ;  /* 0x0000000407b17c20 */ /* 0x000fe20008410000 */
[----:B------:R-:W-:Y:S01]  /*7b90*/  FMUL.FTZ R165, R5, UR4 ;  /* 0x0000000405a57c20 */ /* 0x000fe20008410000 */
[--C-:B------:R-:W-:Y:S01]  /*7ba0*/  FFMA.FTZ R128, R246, UR4, -R153.reuse ;  /* 0x00000004f6807c23 */ /* 0x100fe20008010899 */
[----:B------:R-:W-:Y:S01]  /*7bb0*/  FFMA.FTZ R59, R244, UR4, -R153 ;  /* 0x00000004f43b7c23 */ /* 0x000fe20008010899 */
[--C-:B------:R-:W-:Y:S01]  /*7bc0*/  FFMA.FTZ R155, R38, UR4, -R119.reuse ;  /* 0x00000004269b7c23 */ /* 0x100fe20008010877 */
[----:B------:R-:W-:Y:S01]  /*7bd0*/  FFMA.FTZ R130, R36, UR4, -R119 ;  /* 0x0000000424827c23 */ /* 0x000fe20008010877 */
[----:B------:R-:W2:Y:S01]  /*7be0*/  MUFU.EX2 R177, R177 ;  /* 0x000000b100b17308 */ /* 0x000ea20000000800 */
        /* <DEDUP_REMOVED lines=12> */
[----:B------:R-:W-:Y:S01]  /*7cb0*/  FFMA.FTZ R131, R222, UR4, -R153 ;  /* 0x00000004de837c23 */ /* 0x000fe20008010899 */
[-C--:B--2---:R-:W-:Y:S01]  /*7cc0*/  FMUL.FTZ R12, R72, R177.reuse ;  /* 0x000000b1480c7220 */ /* 0x084fe20000410000 */
[-C--:B------:R-:W-:Y:S01]  /*7cd0*/  FMUL.FTZ R13, R73, R177.reuse ;  /* 0x000000b1490d7220 */ /* 0x080fe20000410000 */
[----:B------:R-:W-:Y:S01]  /*7ce0*/  MUFU.EX2 R128, R128 ;  /* 0x0000008000807308 */ /* 0x000fe20000000800 */
[----:B------:R-:W-:Y:S01]  /*7cf0*/  FMUL.FTZ R45, R105, R177 ;  /* 0x000000b1692d7220 */ /* 0x000fe20000410000 */
[-C--:B---3--:R-:W-:Y:S01]  /*7d00*/  FMUL.FTZ R14, R74, R165.reuse ;  /* 0x000000a54a0e7220 */ /* 0x088fe20000410000 */
[----:B------:R-:W-:Y:S01]  /*7d10*/  FMUL.FTZ R15, R75, R165 ;  /* 0x000000a54b0f7220 */ /* 0x000fe20000410000 */
[----:B------:R-:W2:Y:S01]  /*7d20*/  MUFU.EX2 R59, R59 ;  /* 0x0000003b003b7308 */ /* 0x000ea20000000800 */
[----:B------:R-:W3:Y:S01]  /*7d30*/  LDSM.16.MT88.4 R72, [R157+0x9400] ;  /* 0x009400009d48783b */ /* 0x000ee20000004200 */
[-C--:B------:R-:W-:Y:S01]  /*7d40*/  FMUL.FTZ R76, R76, R177.reuse ;  /* 0x000000b14c4c7220 */ /* 0x080fe20000410000 */
[----:B------:R-:W-:Y:S01]  /*7d50*/  FMUL.FTZ R77, R77, R177 ;  /* 0x000000b14d4d7220 */ /* 0x000fe20000410000 */
[----:B------:R-:W-:Y:S01]  /*7d60*/  MUFU.EX2 R155, R155 ;  /* 0x0000009b009b7308 */ /* 0x000fe20000000800 */
[-C--:B------:R-:W-:Y:S01]  /*7d70*/  FMUL.FTZ R78, R78, R165.reuse ;  /* 0x000000a54e4e7220 */ /* 0x080fe20000410000 */
[----:B----4-:R-:W-:Y:S01]  /*7d80*/  F2FP.F16.F32.PACK_AB R48, R151, R198 ;  /* 0x000000c69730723e */ /* 0x010fe200000000ff */
[----:B------:R-:W-:Y:S01]  /*7d90*/  FMUL.FTZ R79, R79, R165 ;  /* 0x000000a54f4f7220 */ /* 0x000fe20000410000 */
[----:B------:R-:W4:Y:S01]  /*7da0*/  MUFU.EX2 R130, R130 ;  /* 0x0000008200827308 */ /* 0x000f220000000800 */
[--C-:B------:R-:W-:Y:S01]  /*7db0*/  FFMA.FTZ R105, R234, UR4, -R119.reuse ;  /* 0x00000004ea697c23 */ /* 0x100fe20008010877 */
[-C--:B------:R-:W-:Y:S01]  /*7dc0*/  FMUL.FTZ R4, R112, R177.reuse ;  /* 0x000000b170047220 */ /* 0x080fe20000410000 */
[----:B------:R-:W-:Y:S01]  /*7dd0*/  FMUL.FTZ R5, R113, R177 ;  /* 0x000000b171057220 */ /* 0x000fe20000410000 */
[----:B------:R-:W-:Y:S01]  /*7de0*/  MUFU.EX2 R129, R129 ;  /* 0x0000008100817308 */ /* 0x000fe20000000800 */
[-C--:B------:R-:W-:Y:S01]  /*7df0*/  FMUL.FTZ R6, R114, R165.reuse ;  /* 0x000000a572067220 */ /* 0x080fe20000410000 */
        /* <DEDUP_REMOVED lines=8> */
[----:B----4-:R-:W-:Y:S01]  /*7e80*/  F2FP.F16.F32.PACK_AB R49, R130, R155 ;  /* 0x0000009b8231723e */ /* 0x010fe200000000ff */
[-C--:B------:R-:W-:Y:S01]  /*7e90*/  FMUL.FTZ R28, R88, R177.reuse ;  /* 0x000000b1581c7220 */ /* 0x080fe20000410000 */
[----:B------:R-:W4:Y:S01]  /*7ea0*/  MUFU.EX2 R66, R66 ;  /* 0x0000004200427308 */ /* 0x000f220000000800 */
[----:B------:R-:W-:Y:S01]  /*7eb0*/  FMUL.FTZ R29, R89, R177 ;  /* 0x000000b1591d7220 */ /* 0x000fe20000410000 */
[-C--:B------:R-:W-:Y:S01]  /*7ec0*/  FMUL.FTZ R30, R90, R165.reuse ;  /* 0x000000a55a1e7220 */ /* 0x080fe20000410000 */
[----:B------:R-:W-:Y:S01]  /*7ed0*/  FMUL.FTZ R31, R91, R165 ;  /* 0x000000a55b1f7220 */ /* 0x000fe20000410000 */
[----:B------:R-:W-:Y:S01]  /*7ee0*/  MUFU.EX2 R65, R65 ;  /* 0x0000004100417308 */ /* 0x000fe20000000800 */
[----:B------:R-:W-:Y:S01]  /*7ef0*/  FMUL.FTZ R36, R96, R177 ;  /* 0x000000b160247220 */ /* 0x000fe20000410000 */
        /* <DEDUP_REMOVED lines=36> */
[--C-:B------:R-:W-:Y:S01]  /*8140*/  FFMA.FTZ R137, R138, UR4, -R119.reuse ;  /* 0x000000048a897c23 */ /* 0x100fe20008010877 */
[--C-:B------:R-:W-:Y:S01]  /*8150*/  FFMA.FTZ R135, R216, UR4, -R119.reuse ;  /* 0x00000004d8877c23 */ /* 0x100fe20008010877 */
[----:B------:R-:W-:Y:S01]  /*8160*/  FFMA.FTZ R134, R218, UR4, -R119 ;  /* 0x00000004da867c23 */ /* 0x000fe20008010877 */
[--C-:B------:R-:W-:Y:S01]  /*8170*/  FFMA.FTZ R224, R224, UR4, -R153.reuse ;  /* 0x00000004e0e07c23 */ /* 0x100fe20008010899 */
[----:B------:R-:W-:Y:S01]  /*8180*/  MUFU.EX2 R133, R133 ;  /* 0x0000008500857308 */ /* 0x000fe20000000800 */
[--C-:B------:R-:W-:Y:S01]  /*8190*/  FFMA.FTZ R183, R200, UR4, -R153.reuse ;  /* 0x00000004c8b77c23 */ /* 0x100fe20008010899 */
[C---:B------:R-:W-:Y:S01]  /*81a0*/  HMMA.16816.F32 R20, R48.reuse, R24, R20 ;  /* 0x000000183014723c */ /* 0x040fe20000001814 */
[----:B------:R-:W-:Y:S01]  /*81b0*/  FFMA.FTZ R181, R210, UR4, -R153 ;  /* 0x00000004d2b57c23 */ /* 0x000fe20008010899 */
[----:B------:R-:W-:Y:S01]  /*81c0*/  MUFU.EX2 R132, R132 ;  /* 0x0000008400847308 */ /* 0x000fe20000000800 */
[--C-:B------:R-:W-:Y:S01]  /*81d0*/  FFMA.FTZ R187, R206, UR4, -R119.reuse ;  /* 0x00000004cebb7c23 */ /* 0x100fe20008010877 */
[--C-:B------:R-:W-:Y:S01]  /*81e0*/  FFMA.FTZ R204, R204, UR4, -R119.reuse ;  /* 0x00000004cccc7c23 */ /* 0x100fe20008010877 */
[----:B------:R-:W-:Y:S01]  /*81f0*/  FFMA.FTZ R185, R208, UR4, -R119 ;  /* 0x00000004d0b97c23 */ /* 0x000fe20008010877 */
[----:B------:R-:W-:Y:S01]  /*8200*/  MUFU.EX2 R131, R131 ;  /* 0x0000008300837308 */ /* 0x000fe20000000800 */
[--C-:B------:R-:W-:Y:S01]  /*8210*/  FFMA.FTZ R214, R214, UR4, -R153.reuse ;  /* 0x00000004d6d67c23 */ /* 0x100fe20008010899 */
[C---:B-1----:R-:W-:Y:S01]  /*8220*/  HMMA.16816.F32 R28, R48.reuse, R32, R28 ;  /* 0x00000020301c723c */ /* 0x042fe2000000181c */
[--C-:B------:R-:W-:Y:S01]  /*8230*/  FFMA.FTZ R212, R212, UR4, -R153.reuse ;  /* 0x00000004d4d47c23 */ /* 0x100fe20008010899 */
[----:B------:R-:W-:Y:S01]  /*8240*/  MUFU.EX2 R137, R137 ;  /* 0x0000008900897308 */ /* 0x000fe20000000800 */
[--C-:B------:R-:W-:Y:S01]  /*8250*/  FFMA.FTZ R193, R196, UR4, -R153.reuse ;  /* 0x00000004c4c17c23 */ /* 0x100fe20008010899 */
[----:B------:R-:W-:Y:S01]  /*8260*/  FFMA.FTZ R189, R186, UR4, -R153 ;  /* 0x00000004babd7c23 */ /* 0x000fe20008010899 */
[--C-:B------:R-:W-:Y:S01]  /*8270*/  FFMA.FTZ R195, R182, UR4, -R119.reuse ;  /* 0x00000004b6c37c23 */ /* 0x100fe20008010877 */
[----:B------:R-:W-:Y:S01]  /*8280*/  MUFU.EX2 R135, R135 ;  /* 0x0000008700877308 */ /* 0x000fe20000000800 */
        /* <DEDUP_REMOVED lines=24> */
[----:B------:R-:W-:Y:S01]  /*8410*/  FFMA.FTZ R121, R121, UR4, -R119 ;  /* 0x0000000479797c23 */ /* 0x000fe20008010877 */
[C---:B------:R-:W-:Y:S01]  /*8420*/  HMMA.16816.F32 R32, R48.reuse, R34, R92 ;  /* 0x000000223020723c */ /* 0x040fe2000000185c */
[----:B------:R-:W-:Y:S01]  /*8430*/  LDSM.16.MT88.4 R84, [R157+0xc800] ;  /* 0x00c800009d54783b */ /* 0x000fe20000004200 */
[----:B------:R-:W-:Y:S01]  /*8440*/  MUFU.EX2 R185, R185 ;  /* 0x000000b900b97308 */ /* 0x000fe20000000800 */
[----:B------:R-:W-:Y:S01]  /*8450*/  FFMA.FTZ R155, R180, R165, R155 ;  /* 0x000000a5b49b7223 */ /* 0x000fe2000001009b */
[----:B------:R-:W-:Y:S01]  /*8460*/  FADD.FTZ R151, R151, R198 ;  /* 0x000000c697977221 */ /* 0x000fe20000010000 */
[----:B------:R-:W-:Y:S01]  /*8470*/  LDSM.16.MT88.4 R92, [R118+0xc800] ;  /* 0x00c80000765c783b */ /* 0x000fe20000004200 */
[----:B------:R-:W-:Y:S01]  /*8480*/  MUFU.EX2 R193, R193 ;  /* 0x000000c100c17308 */ /* 0x000fe20000000800 */
[----:B------:R-:W-:Y:S01]  /*8490*/  FADD.FTZ R130, R130, R155 ;  /* 0x0000009b82827221 */ /* 0x000fe20000010000 */
        /* <DEDUP_REMOVED lines=9> */
[----:B----4-:R-:W-:Y:S01]  /*8530*/  F2FP.F16.F32.PACK_AB R52, R66, R67 ;  /* 0x000000434234723e */ /* 0x010fe200000000ff */
        /* <DEDUP_REMOVED lines=9> */
[----:B-----5:R-:W-:Y:S01]  /*85d0*/  F2FP.F16.F32.PACK_AB R55, R2, R117 ;  /* 0x000000750237723e */ /* 0x020fe200000000ff */
[----:B------:R-:W-:Y:S01]  /*85e0*/  FADD.FTZ R66, R66, R67 ;  /* 0x0000004342427221 */ /* 0x000fe20000010000 */
[----:B------:R-:W-:Y:S01]  /*85f0*/  FFMA.FTZ R124, R124, UR4, -R119 ;  /* 0x000000047c7c7c23 */ /* 0x000fe20008010877 */
[----:B------:R-:W-:Y:S01]  /*8600*/  MUFU.EX2 R154, R154 ;  /* 0x0000009a009a7308 */ /* 0x000fe20000000800 */
[--C-:B------:R-:W-:Y:S01]  /*8610*/  FFMA.FTZ R149, R149, UR4, -R153.reuse ;  /* 0x0000000495957c23 */ /* 0x100fe20008010899 */
[----:B------:R-:W-:Y:S01]  /*8620*/  FADD.FTZ R65, R65, R66 ;  /* 0x0000004241417221 */ /* 0x000fe20000010000 */
[----:B------:R-:W-:Y:S01]  /*8630*/  FFMA.FTZ R140, R140, UR4, -R153 ;  /* 0x000000048c8c7c23 */ /* 0x000fe20008010899 */
[C---:B------:R-:W-:Y:S01]  /*8640*/  HMMA.16816.F32 R12, R52.reuse, R60, R12 ;  /* 0x0000003c340c723c */ /* 0x040fe2000000180c */
[----:B------:R-:W2:Y:S01]  /*8650*/  MUFU.EX2 R143, R143 ;  /* 0x0000008f008f7308 */ /* 0x000ea20000000800 */
[----:B------:R-:W-:Y:S01]  /*8660*/  FADD.FTZ R64, R64, R65 ;  /* 0x0000004140407221 */ /* 0x000fe20000010000 */
[--C-:B------:R-:W-:Y:S01]  /*8670*/  FFMA.FTZ R178, R178, UR4, -R153.reuse ;  /* 0x00000004b2b27c23 */ /* 0x100fe20008010899 */
[----:B------:R-:W-:Y:S01]  /*8680*/  FFMA.FTZ R141, R141, UR4, -R153 ;  /* 0x000000048d8d7c23 */ /* 0x000fe20008010899 */
[----:B------:R-:W-:Y:S03]  /*8690*/  MUFU.EX2 R179, R179 ;  /* 0x000000b300b37308 */ /* 0x000fe60000000800 */
[C---:B------:R-:W-:Y:S01]  /*86a0*/  HMMA.16816.F32 R16, R52.reuse, R62, R16 ;  /* 0x0000003e3410723c */ /* 0x040fe20000001810 */
[----:B------:R-:W4:Y:S01]  /*86b0*/  LDSM.16.MT88.4 R60, [R118+0xd400] ;  /* 0x00d40000763c783b */ /* 0x000f220000004200 */
[----:B------:R-:W5:Y:S04]  /*86c0*/  MUFU.EX2 R144, R144 ;  /* 0x0000009000907308 */ /* 0x000f680000000800 */
[----:B------:R-:W-:Y:S01]  /*86d0*/  MUFU.EX2 R177, R177 ;  /* 0x000000b100b17308 */ /* 0x000fe20000000800 */
[----:B--2---:R-:W-:Y:S01]  /*86e0*/  F2FP.F16.F32.PACK_AB R108, R143, R154 ;  /* 0x0000009a8f6c723e */ /* 0x004fe200000000ff */
[C---:B---3--:R-:W-:Y:S02]  /*86f0*/  HMMA.16816.F32 R4, R52.reuse, R72, R4 ;  /* 0x000000483404723c */ /* 0x048fe40000001804 */
[----:B------:R-:W2:Y:S04]  /*8700*/  MUFU.EX2 R142, R142 ;  /* 0x0000008e008e7308 */ /* 0x000ea80000000800 */
[----:B------:R-:W-:Y:S02]  /*8710*/  MUFU.EX2 R149, R149 ;  /* 0x0000009500957308 */ /* 0x000fe40000000800 */
[C---:B------:R-:W-:Y:S01]  /*8720*/  HMMA.16816.F32 R8, R52.reuse, R74, R8 ;  /* 0x0000004a3408723c */ /* 0x040fe20000001808 */
[----:B------:R-:W3:Y:S01]  /*8730*/  LDSM.16.MT88.4 R72, [R157+0xd400] ;  /* 0x00d400009d48783b */ /* 0x000ee20000004200 */
[----:B-----5:R-:W-:Y:S01]  /*8740*/  F2FP.F16.F32.PACK_AB R109, R144, R179 ;  /* 0x000000b3906d723e */ /* 0x020fe200000000ff */
[----:B------:R-:W-:Y:S04]  /*8750*/  MUFU.EX2 R140, R140 ;  /* 0x0000008c008c7308 */ /* 0x000fe80000000800 */
[----:B------:R-:W-:Y:S01]  /*8760*/  MUFU.EX2 R178, R178 ;  /* 0x000000b200b27308 */ /* 0x000fe20000000800 */
[C---:B------:R-:W-:Y:S01]  /*8770*/  HMMA.16816.F32 R28, R52.reuse, R76, R28 ;  /* 0x0000004c341c723c */ /* 0x040fe2000000181c */
[----:B------:R-:W-:Y:S01]  /*8780*/  FFMA.FTZ R76, R136, UR4, -R119 ;  /* 0x00000004884c7c23 */ /* 0x000fe20008010877 */
[----:B--2---:R-:W-:Y:S01]  /*8790*/  F2FP.F16.F32.PACK_AB R111, R142, R177 ;  /* 0x000000b18e6f723e */ /* 0x004fe200000000ff */
[----:B------:R-:W-:Y:S04]  /*87a0*/  MUFU.EX2 R136, R224 ;  /* 0x000000e000887308 */ /* 0x000fe80000000800 */
[----:B------:R2:W5:Y:S01]  /*87b0*/  MUFU.EX2 R138, R76 ;  /* 0x0000004c008a7308 */ /* 0x0005620000000800 */
[C---:B-1----:R-:W-:Y:S03]  /*87c0*/  HMMA.16816.F32 R20, R52.reuse, R68, R20 ;  /* 0x000000443414723c */ /* 0x042fe60000001814 */
[----:B------:R-:W-:Y:S05]  /*87d0*/  MUFU.EX2 R141, R141 ;  /* 0x0000008d008d7308 */ /* 0x000fea0000000800 */
[C---:B------:R-:W-:Y:S01]  /*87e0*/  HMMA.16816.F32 R24, R52.reuse, R70, R24 ;  /* 0x000000463418723c */ /* 0x040fe20000001818 */
[----:B------:R-:W1:Y:S07]  /*87f0*/  LDSM.16.MT88.4 R68, [R157+0xb800] ;  /* 0x00b800009d44783b */ /* 0x000e6e0000004200 */
[C---:B----4-:R-:W-:Y:S08]  /*8800*/  HMMA.16816.F32 R44, R52.reuse, R60, R44 ;  /* 0x0000003c342c723c */ /* 0x050ff0000000182c */
[C---:B------:R-:W-:Y:S01]  /*8810*/  HMMA.16816.F32 R48, R52.reuse, R62, R48 ;  /* 0x0000003e3430723c */ /* 0x040fe20000001830 */
[----:B------:R-:W4:Y:S07]  /*8820*/  LDSM.16.MT88.4 R60, [R118+0x9800] ;  /* 0x00980000763c783b */ /* 0x000f2e0000004200 */
[C---:B---3--:R-:W-:Y:S08]  /*8830*/  HMMA.16816.F32 R36, R52.reuse, R72, R36 ;  /* 0x000000483424723c */ /* 0x048ff00000001824 */
[C---:B------:R-:W-:Y:S01]  /*8840*/  HMMA.16816.F32 R40, R52.reuse, R74, R40 ;  /* 0x0000004a3428723c */ /* 0x040fe20000001828 */
[----:B------:R-:W3:Y:S07]  /*8850*/  LDSM.16.MT88.4 R72, [R157+0x9800] ;  /* 0x009800009d48783b */ /* 0x000eee0000004200 */
[----:B------:R-:W-:Y:S01]  /*8860*/  HMMA.16816.F32 R32, R52, R78, R32 ;  /* 0x0000004e3420723c */ /* 0x000fe20000001820 */
[----:B------:R-:W-:Y:S01]  /*8870*/  F2FP.F16.F32.PACK_AB R52, R132, R133 ;  /* 0x000000858434723e */ /* 0x000fe200000000ff */
[----:B--2---:R-:W2:Y:S01]  /*8880*/  LDSM.16.MT88.4 R76, [R118+0xb800] ;  /* 0x00b80000764c783b */ /* 0x004ea20000004200 */
[----:B-----5:R-:W-:Y:S01]  /*8890*/  F2FP.F16.F32.PACK_AB R53, R137, R138 ;  /* 0x0000008a8935723e */ /* 0x020fe200000000ff */
[----:B------:R-:W-:Y:S01]  /*88a0*/  FADD.FTZ R133, R133, R64 ;  /* 0x0000004085857221 */ /* 0x000fe20000010000 */
[----:B------:R-:W-:-:S02]  /*88b0*/  F2FP.F16.F32.PACK_AB R54, R136, R131 ;  /* 0x000000838836723e */ /* 0x000fc400000000ff */
[----:B------:R-:W-:Y:S01]  /*88c0*/  F2FP.F16.F32.PACK_AB R55, R134, R135 ;  /* 0x000000878637723e */ /* 0x000fe200000000ff */
[----:B------:R-:W-:Y:S01]  /*88d0*/  FADD.FTZ R132, R132, R133 ;  /* 0x0000008584847221 */ /* 0x000fe20000010000 */
[----:B------:R-:W-:-:S03]  /*88e0*/  MOV R133, R57 ;  /* 0x0000003900857202 */ /* 0x000fc60000000f00 */
[----:B------:R-:W-:Y:S02]  /*88f0*/  FADD.FTZ R131, R131, R132 ;  /* 0x0000008483837221 */ /* 0x000fe40000010000 */
[----:B-1----:R-:W-:Y:S02]  /*8900*/  HMMA.16816.F32 R20, R52, R68, R20 ;  /* 0x000000443414723c */ /* 0x002fe40000001814 */
[----:B------:R-:W-:-:S06]  /*8910*/  FADD.FTZ R131, R136, R131 ;  /* 0x0000008388837221 */ /* 0x000fcc0000010000 */
[C---:B----4-:R-:W-:Y:S08]  /*8920*/  HMMA.16816.F32 R12, R52.reuse, R60, R12 ;  /* 0x0000003c340c723c */ /* 0x050ff0000000180c */
        /* <DEDUP_REMOVED lines=21> */
[----:B----4-:R-:W-:-:S02]  /*8a80*/  F2FP.F16.F32.PACK_AB R53, R187, R206 ;  /* 0x000000cebb35723e */ /* 0x010fc400000000ff */
[----:B------:R-:W-:Y:S01]  /*8a90*/  F2FP.F16.F32.PACK_AB R54, R202, R181 ;  /* 0x000000b5ca36723e */ /* 0x000fe200000000ff */
[----:B------:R-:W-:Y:S01]  /*8aa0*/  FADD.FTZ R200, R183, R200 ;  /* 0x000000c8b7c87221 */ /* 0x000fe20000010000 */
[----:B------:R-:W-:-:S03]  /*8ab0*/  F2FP.F16.F32.PACK_AB R55, R185, R204 ;  /* 0x000000ccb937723e */ /* 0x000fc600000000ff */
[----:B------:R-:W-:-:S04]  /*8ac0*/  FADD.FTZ R181, R181, R200 ;  /* 0x000000c8b5b57221 */ /* 0x000fc80000010000 */
[----:B-----5:R-:W-:Y:S01]  /*8ad0*/  HMMA.16816.F32 R20, R52, R68, R20 ;  /* 0x000000443414723c */ /* 0x020fe20000001814 */
[----:B------:R-:W-:-:S07]  /*8ae0*/  FADD.FTZ R202, R202, R181 ;  /* 0x000000b5caca7221 */ /* 0x000fce0000010000 */
        /* <DEDUP_REMOVED lines=20> */
[----:B------:R-:W-:Y:S01]  /*8c30*/  F2FP.F16.F32.PACK_AB R52, R186, R193 ;  /* 0x000000c1ba34723e */ /* 0x000fe200000000ff */
[----:B------:R-:W-:Y:S01]  /*8c40*/  FADD.FTZ R193, R193, R202 ;  /* 0x000000cac1c17221 */ /* 0x000fe20000010000 */
[----:B------:R-:W-:-:S03]  /*8c50*/  F2FP.F16.F32.PACK_AB R54, R182, R189 ;  /* 0x000000bdb636723e */ /* 0x000fc600000000ff */
[----:B------:R-:W-:Y:S01]  /*8c60*/  FADD.FTZ R186, R186, R193 ;  /* 0x000000c1baba7221 */ /* 0x000fe20000010000 */
[----:B--2---:R-:W-:Y:S01]  /*8c70*/  F2FP.F16.F32.PACK_AB R53, R188, R195 ;  /* 0x000000c3bc35723e */ /* 0x004fe200000000ff */
[----:B------:R-:W2:Y:S02]  /*8c80*/  LDSM.16.MT88.4 R72, [R118+0xc000] ;  /* 0x00c000007648783b */ /* 0x000ea40000004200 */
        /* <DEDUP_REMOVED lines=23> */
[----:B------:R1:W-:Y:S03]  /*8e00*/  MUFU.EX2 R148, R60 ;  /* 0x0000003c00947308 */ /* 0x0003e60000000800 */
[----:B------:R-:W-:Y:S01]  /*8e10*/  HMMA.16816.F32 R48, R52, R62, R48 ;  /* 0x0000003e3430723c */ /* 0x000fe20000001830 */
[----:B------:R-:W4:Y:S01]  /*8e20*/  LDSM.16.MT88.4 R52, [R157+0xa400] ;  /* 0x00a400009d34783b */ /* 0x000f220000004200 */
[----:B------:R-:W5:Y:S03]  /*8e30*/  MUFU.EX2 R139, R139 ;  /* 0x0000008b008b7308 */ /* 0x000f660000000800 */
[----:B-1----:R-:W1:Y:S01]  /*8e40*/  LDSM.16.MT88.4 R60, [R118+0xc400] ;  /* 0x00c40000763c783b */ /* 0x002e620000004200 */
[----:B-----5:R-:W-:Y:S01]  /*8e50*/  F2FP.F16.F32.PACK_AB R110, R139, R148 ;  /* 0x000000948b6e723e */ /* 0x020fe200000000ff */
[----:B------:R-:W-:-:S04]  /*8e60*/  FADD.FTZ R148, R148, R143 ;  /* 0x0000008f94947221 */ /* 0x000fc80000010000 */
[----:B------:R-:W-:Y:S02]  /*8e70*/  FADD.FTZ R148, R139, R148 ;  /* 0x000000948b947221 */ /* 0x000fe40000010000 */
[C---:B--2---:R-:W-:Y:S08]  /*8e80*/  HMMA.16816.F32 R12, R108.reuse, R72, R12 ;  /* 0x000000486c0c723c */ /* 0x044ff0000000180c */
[C---:B---3--:R-:W-:Y:S08]  /*8e90*/  HMMA.16816.F32 R20, R108.reuse, R68, R20 ;  /* 0x000000446c14723c */ /* 0x048ff00000001814 */
[C---:B------:R-:W-:Y:S01]  /*8ea0*/  HMMA.16816.F32 R24, R108.reuse, R70, R24 ;  /* 0x000000466c18723c */ /* 0x040fe20000001818 */
[----:B------:R-:W-:Y:S07]  /*8eb0*/  LDSM.16.MT88.4 R68, [R157+0xa800] ;  /* 0x00a800009d44783b */ /* 0x000fee0000004200 */
[C---:B----4-:R-:W-:Y:S01]  /*8ec0*/  HMMA.16816.F32 R112, R108.reuse, R52, R4 ;  /* 0x000000346c70723c */ /* 0x050fe20000001804 */
[----:B------:R-:W2:Y:S07]  /*8ed0*/  LDSM.16.MT88.4 R4, [R118+0xe400] ;  /* 0x00e400007604783b */ /* 0x000eae0000004200 */
[C---:B------:R-:W-:Y:S01]  /*8ee0*/  HMMA.16816.F32 R8, R108.reuse, R54, R8 ;  /* 0x000000366c08723c */ /* 0x040fe20000001808 */
[----:B------:R-:W3:Y:S07]  /*8ef0*/  LDSM.16.MT88.4 R52, [R157+0xe400] ;  /* 0x00e400009d34783b */ /* 0x000eee0000004200 */
[----:B-1----:R-:W-:Y:S01]  /*8f00*/  HMMA.16816.F32 R32, R108, R62, R32 ;  /* 0x0000003e6c20723c */ /* 0x002fe20000001820 */
[--C-:B------:R-:W-:Y:S01]  /*8f10*/  FFMA.FTZ R62, R120, UR4, -R119.reuse ;  /* 0x00000004783e7c23 */ /* 0x100fe20008010877 */
[----:B------:R-:W-:-:S05]  /*8f20*/  FFMA.FTZ R63, R126, UR4, -R119 ;  /* 0x000000047e3f7c23 */ /* 0x000fca0008010877 */
[----:B------:R-:W-:Y:S01]  /*8f30*/  MUFU.EX2 R62, R62 ;  /* 0x0000003e003e7308 */ /* 0x000fe20000000800 */
[C---:B------:R-:W-:Y:S03]  /*8f40*/  HMMA.16816.F32 R28, R108.reuse, R60, R28 ;  /* 0x0000003c6c1c723c */ /* 0x040fe6000000181c */
[----:B------:R-:W-:Y:S04]  /*8f50*/  MUFU.EX2 R61, R145 ;  /* 0x00000091003d7308 */ /* 0x000fe80000000800 */
[----:B------:R-:W1:Y:S01]  /*8f60*/  MUFU.EX2 R60, R152 ;  /* 0x00000098003c7308 */ /* 0x000e620000000800 */
[C---:B------:R-:W-:Y:S03]  /*8f70*/  HMMA.16816.F32 R16, R108.reuse, R74, R16 ;  /* 0x0000004a6c10723c */ /* 0x040fe60000001810 */
[----:B------:R-:W-:Y:S05]  /*8f80*/  MUFU.EX2 R63, R63 ;  /* 0x0000003f003f7308 */ /* 0x000fea0000000800 */
[----:B--2---:R-:W-:Y:S01]  /*8f90*/  HMMA.16816.F32 R44, R108, R4, R44 ;  /* 0x000000046c2c723c */ /* 0x004fe2000000182c */
[----:B-1----:R-:W-:Y:S01]  /*8fa0*/  F2FP.F16.F32.PACK_AB R4, R60, R61 ;  /* 0x0000003d3c04723e */ /* 0x002fe200000000ff */
[----:B------:R-:W-:-:S06]  /*8fb0*/  FADD.FTZ R61, R61, R148 ;  /* 0x000000943d3d7221 */ /* 0x000fcc0000010000 */
[----:B---3--:R-:W-:Y:S01]  /*8fc0*/  HMMA.16816.F32 R40, R108, R54, R40 ;  /* 0x000000366c28723c */ /* 0x008fe20000001828 */
        /* <DEDUP_REMOVED lines=11> */
[----:B--2---:R-:W-:Y:S02]  /*9080*/  F2FP.F16.F32.PACK_AB R7, R54, R63 ;  /* 0x0000003f3607723e */ /* 0x004fe400000000ff */
[----:B---3--:R-:W-:Y:S01]  /*9090*/  F2FP.F16.F32.PACK_AB R6, R52, R53 ;  /* 0x000000353406723e */ /* 0x008fe200000000ff */
[----:B------:R-:W-:-:S04]  /*90a0*/  FADD.FTZ R53, R53, R60 ;  /* 0x0000003c35357221 */ /* 0x000fc80000010000 */
[----:B------:R-:W-:Y:S02]  /*90b0*/  FADD.FTZ R52, R52, R53 ;  /* 0x0000003534347221 */ /* 0x000fe40000010000 */
[C---:B------:R-:W-:Y:S08]  /*90c0*/  HMMA.16816.F32 R112, R4.reuse, R68, R112 ;  /* 0x000000440470723c */ /* 0x040ff00000001870 */
[C---:B------:R-:W-:Y:S01]  /*90d0*/  HMMA.16816.F32 R68, R4.reuse, R70, R8 ;  /* 0x000000460444723c */ /* 0x040fe20000001808 */
[----:B------:R-:W1:Y:S07]  /*90e0*/  LDSM.16.MT88.4 R8, [R118+0xe800] ;  /* 0x00e800007608783b */ /* 0x000e6e0000004200 */
[----:B------:R-:W-:Y:S01]  /*90f0*/  HMMA.16816.F32 R80, R4, R84, R20 ;  /* 0x000000540450723c */ /* 0x000fe20000001814 */
[----:B------:R-:W-:Y:S01]  /*9100*/  FADD.FTZ R23, R105, R0 ;  /* 0x0000000069177221 */ /* 0x000fe20000010000 */
[----:B------:R-:W-:Y:S01]  /*9110*/  MUFU.EX2 R21, R122 ;  /* 0x0000007a00157308 */ /* 0x000fe20000000800 */
[----:B------:R-:W-:-:S02]  /*9120*/  MOV R0, R56 ;  /* 0x0000003800007202 */ /* 0x000fc40000000f00 */
[----:B------:R-:W-:Y:S01]  /*9130*/  FADD.FTZ R116, R116, R23 ;  /* 0x0000001774747221 */ /* 0x000fe20000010000 */
[----:B------:R-:W2:Y:S01]  /*9140*/  MUFU.EX2 R20, R125 ;  /* 0x0000007d00147308 */ /* 0x000ea20000000800 */
[----:B------:R-:W-:Y:S01]  /*9150*/  @P0 MOV R0, R56 ;  /* 0x0000003800000202 */ /* 0x000fe20000000f00 */
[C---:B------:R-:W-:Y:S01]  /*9160*/  HMMA.16816.F32 R72, R4.reuse, R76, R12 ;  /* 0x0000004c0448723c */ /* 0x040fe2000000180c */
[----:B------:R-:W-:Y:S01]  /*9170*/  FADD.FTZ R117, R117, R116 ;  /* 0x0000007475757221 */ /* 0x000fe20000010000 */
[----:B------:R-:W3:Y:S01]  /*9180*/  LDSM.16.MT88.4 R12, [R157+0xac00] ;  /* 0x00ac00009d0c783b */ /* 0x000ee20000004200 */
[----:B------:R-:W4:Y:S02]  /*9190*/  MUFU.EX2 R22, R124 ;  /* 0x0000007c00167308 */ /* 0x000f240000000800 */
[----:B------:R-:W-:Y:S01]  /*91a0*/  FADD.FTZ R117, R2, R117 ;  /* 0x0000007502757221 */ /* 0x000fe20000010000 */
[-C--:B------:R-:W-:Y:S02]  /*91b0*/  MOV R2, R58.reuse ;  /* 0x0000003a00027202 */ /* 0x080fe40000000f00 */
[----:B------:R-:W-:Y:S01]  /*91c0*/  HMMA.16816.F32 R76, R4, R78, R16 ;  /* 0x0000004e044c723c */ /* 0x000fe20000001810 */
[----:B------:R-:W-:Y:S01]  /*91d0*/  FADD.FTZ R138, R138, R117 ;  /* 0x000000758a8a7221 */ /* 0x000fe20000010000 */
[----:B------:R-:W5:Y:S01]  /*91e0*/  LDSM.16.MT88.4 R16, [R118+0xac00] ;  /* 0x00ac00007610783b */ /* 0x000f620000004200 */
[----:B------:R-:W-:-:S02]  /*91f0*/  @P0 MOV R2, R58 ;  /* 0x0000003a00020202 */ /* 0x000fc40000000f00 */
[----:B------:R-:W-:-:S03]  /*9200*/  FADD.FTZ R138, R137, R138 ;  /* 0x0000008a898a7221 */ /* 0x000fc60000010000 */
[----:B------:R-:W-:Y:S01]  /*9210*/  HMMA.16816.F32 R84, R4, R86, R24 ;  /* 0x000000560454723c */ /* 0x000fe20000001818 */
        /* <DEDUP_REMOVED lines=25> */
[----:B----4-:R-:W-:Y:S01]  /*93b0*/  F2FP.F16.F32.PACK_AB R7, R119, R22 ;  /* 0x000000167707723e */ /* 0x010fe200000000ff */
[----:B------:R-:W-:-:S02]  /*93c0*/  FADD.FTZ R149, R140, R149 ;  /* 0x000000958c957221 */ /* 0x000fc40000010000 */
[----:B------:R-:W-:Y:S01]  /*93d0*/  FADD.FTZ R62, R62, R177 ;  /* 0x000000b13e3e7221 */ /* 0x000fe20000010000 */
[----:B------:R-:W-:Y:S01]  /*93e0*/  @P0 IADD3 R177, PT, PT, R3, -0x3, RZ ;  /* 0xfffffffd03b10810 */ /* 0x000fe20007ffe0ff */
        /* <DEDUP_REMOVED lines=9> */
[----:B-----5:R-:W-:Y:S02]  /*9480*/  HMMA.16816.F32 R72, R4, R16, R72 ;  /* 0x000000100448723c */ /* 0x020fe40000001848 */
        /* <DEDUP_REMOVED lines=16> */
.L_x_2247:
[----:B------:R-:W-:-:S07]  /*9590*/  IADD3 R177, PT, PT, R133, -0x1, RZ ;  /* 0xffffffff85b17810 */ /* 0x000fce0007ffe0ff */
.L_x_2253:
[----:B------:R-:W-:-:S13]  /*95a0*/  ISETP.GE.AND P0, PT, R177, R162, PT ;  /* 0x000000a2b100720c */ /* 0x000fda0003f06270 */
[----:B------:R-:W-:Y:S05]  /*95b0*/  @!P0 BRA `(.L_x_2254) ;  /* 0x0000003400508947 */ /* 0x000fea0003800000 */
[----:B------:R-:W1:Y:S01]  /*95c0*/  S2UR UR5, SR_CgaCtaId ;  /* 0x00000000000579c3 */ /* 0x000e620000008800 */
[----:B------:R-:W-:Y:S01]  /*95d0*/  UISETP.NE.U32.AND UP0, UPT, UR8, URZ, UPT ;  /* 0x000000ff0800728c */ /* 0x000fe2000bf05070 */
[C---:B------:R-:W-:Y:S01]  /*95e0*/  LEA R178, R177.reuse, 0x80, 0x7 ;  /* 0x00000080b1b27811 */ /* 0x040fe200078e38ff */
[----:B------:R-:W-:Y:S01]  /*95f0*/  IMAD.MOV.U32 R117, RZ, RZ, R0 ;  /* 0x000000ffff757224 */ /* 0x000fe200078e0000 */
[----:B------:R-:W-:Y:S01]  /*9600*/  IADD3 R177, PT, PT, R177, 0x1, RZ ;  /* 0x00000001b1b17810 */ /* 0x000fe20007ffe0ff */
[----:B------:R-:W-:Y:S01]  /*9610*/  UISETP.NE.AND.EX UP0, UPT, UR9, URZ, UPT, UP0 ;  /* 0x000000ff0900728c */ /* 0x000fe2000bf05300 */
[----:B------:R-:W-:Y:S01]  /*9620*/  IMAD.MOV.U32 R3, RZ, RZ, R2 ;  /* 0x000000ffff037224 */ /* 0x000fe200078e0002 */
[----:B------:R-:W-:Y:S01]  /*9630*/  UMOV UR10, 0x400 ;  /* 0x00000400000a7882 */ /* 0x000fe20000000000 */
[----:B------:R-:W-:Y:S01]  /*9640*/  IMAD.MOV.U32 R176, RZ, RZ, RZ ;  /* 0x000000ffffb07224 */ /* 0x000fe200078e00ff */
[----:B------:R-:W2:Y:S02]  /*9650*/  LDCU UR4, c[0x0][0x45c] ;  /* 0x00008b80ff0477ac */ /* 0x000ea40008000800 */
[----:B------:R-:W-:Y:S01]  /*9660*/  PLOP3.LUT P0, PT, PT, PT, UP0, 0x80, 0x8 ;  /* 0x000000000008781c */ /* 0x000fe20003f0f008 */
[----:B------:R-:W3:Y:S01]  /*9670*/  LDCU.64 UR6, c[0x0][0x3a0] ;  /* 0x00007400ff0677ac */ /* 0x000ee20008000a00 */
[----:B------:R-:W4:Y:S01]  /*9680*/  LDCU.64 UR8, c[0x0][0x3a8] ;  /* 0x00007500ff0877ac */ /* 0x000f220008000a00 */
[----:B-1----:R-:W-:-:S12]  /*9690*/  ULEA UR5, UR5, UR10, 0x18 ;  /* 0x0000000a05057291 */ /* 0x002fd8000f8ec0ff */
.L_x_2258:
[----:B------:R-:W-:Y:S01]  /*96a0*/  @!P0 IADD3 R0, P1, PT, RZ, -R176, RZ ;  /* 0x800000b0ff008210 */ /* 0x000fe20007f3e0ff */
[----:B------:R-:W1:Y:S01]  /*96b0*/  @!P0 LDC R182, c[0x0][0x3c0] ;  /* 0x0000f000ffb68b82 */ /* 0x000e620000000800 */
[C---:B------:R-:W-:Y:S01]  /*96c0*/  LOP3.LUT R169, R168.reuse, 0x18, RZ, 0xc0, !PT ;  /* 0x00000018a8a97812 */ /* 0x040fe200078ec0ff */
[----:B------:R-:W-:Y:S01]  /*96d0*/  IMAD.MOV.U32 R4, RZ, RZ, R167 ;  /* 0x000000ffff047224 */ /* 0x000fe200078e00a7 */
[----:B------:R-:W-:Y:S05]  /*96e0*/  DEPBAR.LE SB0, 0x0 ;  /* 0x000080000000791a */ /* 0x000fea0000000000 */
[----:B------:R-:W-:Y:S01]  /*96f0*/  BAR.SYNC.DEFER_BLOCKING 0x0 ;  /* 0x0000000000007b1d */ /* 0x000fe20000010000 */
[----:B------:R-:W-:Y:S02]  /*9700*/  IMAD.SHL.U32 R170, R168, 0x8, RZ ;  /* 0x00000008a8aa7824 */ /* 0x000fe400078e00ff */
[----:B------:R-:W-:Y:S02]  /*9710*/  IMAD.MOV.U32 R2, RZ, RZ, R166 ;  /* 0x000000ffff027224 */ /* 0x000fe400078e00a6 */
[----:B-1----:R-:W-:Y:S04]  /*9720*/  @!P0 IMAD.SHL.U32 R5, R182, 0x80, RZ ;  /* 0x00000080b6058824 */ /* 0x002fe800078e00ff */
[----:B------:R-:W-:Y:S05]  /*9730*/  @!P0 IMAD.X R5, RZ, RZ, ~R5, P1 ;  /* 0x000000ffff058224 */ /* 0x000fea00008e0e05 */
[----:B------:R-:W-:Y:S01]  /*9740*/  @!P0 SHF.R.S64 R0, R0, 0x1f, R5 ;  /* 0x0000001f00008819 */ /* 0x000fe20000001005 */
[----:B------:R-:W1:Y:S03]  /*9750*/  LDC R119, c[0x0][0x3c4] ;  /* 0x0000f100ff777b82 */ /* 0x000e660000000800 */
[----:B------:R-:W-:Y:S02]  /*9760*/  @!P0 IADD3 R167, P1, PT, R167, R0, RZ ;  /* 0x00000000a7a78210 */ /* 0x000fe40007f3e0ff */
[----:B------:R-:W-:Y:S02]  /*9770*/  LOP3.LUT R0, R170, 0xd8, RZ, 0xc0, !PT ;  /* 0x000000d8aa007812 */ /* 0x000fe400078ec0ff */
[----:B------:R-:W-:Y:S01]  /*9780*/  @!P0 LEA.HI.X.SX32 R166, R5, R166, 0x1, P1 ;  /* 0x000000a605a68211 */ /* 0x000fe200008f0eff */
[----:B------:R-:W-:Y:S08]  /*9790*/  @!P0 BRA `(.L_x_2255) ;  /* 0x0000000000f48947 */ /* 0x000ff00003800000 */
[----:B------:R-:W-:Y:S01]  /*97a0*/  VIADD R8, R178, 0xffffff80 ;  /* 0xffffff80b2087836 */ /* 0x000fe20000000000 */
[----:B------:R-:W5:Y:S01]  /*97b0*/  LDC R5, c[0x0][0x4f0] ;  /* 0x00013c00ff057b82 */ /* 0x000f620000000800 */
[----:B------:R-:W-:Y:S03]  /*97c0*/  IABS R10, R178 ;  /* 0x000000b2000a7213 */ /* 0x000fe60000000000 */
[----:B------:R-:W-:Y:S04]  /*97d0*/  IABS R9, R8 ;  /* 0x0000000800097213 */ /* 0x000fe80000000000 */
[----:B------:R-:W2:Y:S01]  /*97e0*/  LDC.64 R182, c[0x0][0x3c0] ;  /* 0x0000f000ffb67b82 */ /* 0x000ea20000000a00 */
        /* <DEDUP_REMOVED lines=41> */
[----:B------:R-:W5:Y:S02]  /*9a80*/  LDG.E R7, desc[UR16][R16.64] ;  /* 0x0000001010077981 */ /* 0x000f64000c1e1900 */
[-C--:B--2---:R-:W-:Y:S01]  /*9a90*/  IMAD.WIDE.U32 R10, R5, R182.reuse, RZ ;  /* 0x000000b6050a7225 */ /* 0x084fe200078e00ff */
[----:B------:R-:W-:Y:S01]  /*9aa0*/  SHF.R.S32.HI R9, RZ, 0x1f, R5 ;  /* 0x0000001fff097819 */ /* 0x000fe20000011405 */
[----:B------:R-:W5:Y:S04]  /*9ab0*/  LDG.E R6, desc[UR16][R14.64] ;  /* 0x000000100e067981 */ /* 0x000f68000c1e1900 */
[----:B------:R-:W-:Y:S04]  /*9ac0*/  IMAD R8, R9, R182, RZ ;  /* 0x000000b609087224 */ /* 0x000fe800078e02ff */
        /* <DEDUP_REMOVED lines=10> */
.L_x_2255:
[----:B------:R-:W-:Y:S01]  /*9b70*/  LOP3.LUT R116, R170, 0x1f20, RZ, 0xc0, !PT ;  /* 0x00001f20aa747812 */ /* 0x000fe200078ec0ff */
[----:B------:R-:W-:Y:S01]  /*9b80*/  IMAD.MOV.U32 R188, RZ, RZ, R167 ;  /* 0x000000ffffbc7224 */ /* 0x000fe200078e00a7 */
[----:B------:R-:W-:Y:S01]  /*9b90*/  LOP3.LUT R165, R0, R169, RZ, 0x3c, !PT ;  /* 0x000000a900a57212 */ /* 0x000fe200078e3cff */
[--C-:B------:R-:W-:Y:S01]  /*9ba0*/  IMAD.MOV.U32 R189, RZ, RZ, R166.reuse ;  /* 0x000000ffffbd7224 */ /* 0x100fe200078e00a6 */
[C---:B-1----:R-:W-:Y:S01]  /*9bb0*/  SHF.L.U64.HI R181, R182.reuse, 0x6, R119 ;  /* 0x00000006b6b57819 */ /* 0x042fe20000010277 */
[----:B------:R-:W-:Y:S01]  /*9bc0*/  IMAD.SHL.U32 R2, R182, 0x40, RZ ;  /* 0x00000040b6027824 */ /* 0x000fe200078e00ff */
[----:B------:R-:W-:Y:S01]  /*9bd0*/  LOP3.LUT R116, R116, R165, RZ, 0xfc, !PT ;  /* 0x000000a574747212 */ /* 0x000fe200078efcff */
[----:B------:R-:W-:Y:S03]  /*9be0*/  VIADD R177, R177, 0xffffffff ;  /* 0xffffffffb1b17836 */ /* 0x000fe60000000000 */
[----:B------:R-:W-:Y:S02]  /*9bf0*/  LEA R119, R116, UR5, 0x1 ;  /* 0x0000000574777c11 */ /* 0x000fe4000f8e08ff */
[C---:B------:R-:W-:Y:S03]  /*9c00*/  IADD3 R184, P1, PT, R2.reuse, R167, RZ ;  /* 0x000000a702b87210 */ /* 0x040fe60007f3e0ff */
[----:B------:R-:W-:Y:S01]  /*9c10*/  @!PT LDS RZ, [RZ] ;  /* 0x00000000fffff984 */ /* 0x000fe20000000800 */
[----:B------:R-:W-:Y:S01]  /*9c20*/  @!PT LDS RZ, [RZ] ;  /* 0x00000000fffff984 */ /* 0x000fe20000000800 */
[----:B------:R-:W-:Y:S01]  /*9c30*/  @!PT LDS RZ, [RZ] ;  /* 0x00000000fffff984 */ /* 0x000fe20000000800 */
[----:B------:R1:W-:Y:S01]  /*9c40*/  LDGSTS.E.BYPASS.LTC128B.128 [R119+0x9000], desc[UR16][R188.64] ;  /* 0x09000000bc777fae */ /* 0x0003e2000b981a10 */
[C---:B------:R-:W-:Y:S01]  /*9c50*/  IADD3 R182, P2, PT, R2.reuse, R184, RZ ;  /* 0x000000b802b67210 */ /* 0x040fe20007f5e0ff */
[C---:B------:R-:W-:Y:S03]  /*9c60*/  IMAD.X R185, R181.reuse, 0x1, R166, P1 ;  /* 0x00000001b5b97824 */ /* 0x040fe600008e06a6 */
[----:B------:R1:W-:Y:S01]  /*9c70*/  LDGSTS.E.BYPASS.LTC128B.128 [R119+0xb000], desc[UR16][R188.64+0x40] ;  /* 0x0b000040bc777fae */ /* 0x0003e2000b981a10 */
[----:B------:R-:W-:Y:S01]  /*9c80*/  IADD3 R186, P1, PT, R2, R182, RZ ;  /* 0x000000b602ba7210 */ /* 0x000fe20007f3e0ff */
[C---:B------:R-:W-:Y:S03]  /*9c90*/  IMAD.X R183, R181.reuse, 0x1, R185, P2 ;  /* 0x00000001b5b77824 */ /* 0x040fe600010e06b9 */
[----:B------:R1:W-:Y:S01]  /*9ca0*/  LDGSTS.E.BYPASS.LTC128B.128 [R119+0xd000], desc[UR16][R188.64+0x80] ;  /* 0x0d000080bc777fae */ /* 0x0003e2000b981a10 */
[----:B------:R-:W-:Y:S01]  /*9cb0*/  IMAD.X R187, R181, 0x1, R183, P1 ;  /* 0x00000001b5bb7824 */ /* 0x000fe200008e06b7 */
[----:B------:R-:W-:Y:S03]  /*9cc0*/  ISETP.GT.AND P1, PT, R177, R162, PT ;  /* 0x000000a2b100720c */ /* 0x000fe60003f24270 */
        /* <DEDUP_REMOVED lines=14> */
[----:B------:R-:W4:Y:S05]  /*9db0*/  LDSM.16.M88.4 R136, [R159+0x3c00] ;  /* 0x003c00009f88783b */ /* 0x000f2a0000000200 */
[----:B------:R-:W1:Y:S05]  /*9dc0*/  LDSM.16.M88.4 R140, [R159+0x4000] ;  /* 0x004000009f8c783b */ /* 0x000e6a0000000200 */
[----:B------:R-:W1:Y:S05]  /*9dd0*/  LDSM.16.M88.4 R144, [R159+0x4400] ;  /* 0x004400009f90783b */ /* 0x000e6a0000000200 */
[----:B------:R-:W1:Y:S05]  /*9de0*/  LDSM.16.M88.4 R148, [R159+0x4800] ;  /* 0x004800009f94783b */ /* 0x000e6a0000000200 */
[----:B------:R-:W1:Y:S01]  /*9df0*/  LDSM.16.M88.4 R152, [R159+0x4c00] ;  /* 0x004c00009f98783b */ /* 0x000e620000000200 */
[C---:B-----5:R-:W-:Y:S08]  /*9e00*/  HMMA.16816.F32 R4, R120.reuse, R124, RZ ;  /* 0x0000007c7804723c */ /* 0x060ff000000018ff */
[C---:B------:R-:W-:Y:S01]  /*9e10*/  HMMA.16816.F32 R8, R120.reuse, R126, RZ ;  /* 0x0000007e7808723c */ /* 0x040fe200000018ff */
[----:B------:R-:W-:Y:S07]  /*9e20*/  LDSM.16.M88.4 R124, [R158] ;  /* 0x000000009e7c783b */ /* 0x000fee0000000200 */
[C---:B--2---:R-:W-:Y:S08]  /*9e30*/  HMMA.16816.F32 R12, R120.reuse, R128, RZ ;  /* 0x00000080780c723c */ /* 0x044ff000000018ff */
        /* <DEDUP_REMOVED lines=217> */
.L_x_2257:
        /* <DEDUP_REMOVED lines=25> */
.L_x_2256:
        /* <DEDUP_REMOVED lines=85> */
[C---:B------:R-:W-:Y:S07]  /*b2b0*/  FMUL.FTZ R71, R3.reuse, R71 ;  /* 0x0000004703477220 */ /* 0x040fee0000410000 */
[----:B------:R-:W-:Y:S01]  /*b2c0*/  MUFU.EX2 R132, R132 ;  /* 0x0000008400847308 */ /* 0x000fe20000000800 */
[----:B------:R-:W-:Y:S01]  /*b2d0*/  FMUL.FTZ R72, R116, R72 ;  /* 0x0000004874487220 */ /* 0x000fe20000410000 */
        /* <DEDUP_REMOVED lines=121> */
[----:B------:R-:W-:Y:S01]  /*ba70*/  ISETP.GT.AND P1, PT, R177, R162, PT ;  /* 0x000000a2b100720c */ /* 0x000fe20003f24270 */
        /* <DEDUP_REMOVED lines=264> */
.L_x_2254:
[----:B------:R-:W1:Y:S01]  /*cb00*/  SHFL.BFLY PT, R4, R179, 0x2, 0x1f ;  /* 0x0c401f00b3047f89 */ /* 0x000e6200000e0000 */
[C---:B------:R-:W-:Y:S01]  /*cb10*/  SHF.L.U32 R6, R168.reuse, 0x1, RZ ;  /* 0x00000001a8067819 */ /* 0x040fe200000006ff */
[----:B------:R-:W2:Y:S01]  /*cb20*/  S2UR UR6, SR_CTAID.Y ;  /* 0x00000000000679c3 */ /* 0x000ea20000002600 */
[----:B------:R-:W-:Y:S01]  /*cb30*/  SHF.L.U32 R7, R168, 0x4, RZ ;  /* 0x00000004a8077819 */ /* 0x000fe200000006ff */
[----:B------:R-:W3:Y:S01]  /*cb40*/  SHFL.BFLY PT, R3, R180, 0x2, 0x1f ;  /* 0x0c401f00b4037f89 */ /* 0x000ee200000e0000 */
[----:B------:R-:W-:Y:S01]  /*cb50*/  LOP3.LUT R6, R6, 0x6, RZ, 0xc0, !PT ;  /* 0x0000000606067812 */ /* 0x000fe200078ec0ff */
[----:B------:R-:W4:Y:S01]  /*cb60*/  LDCU UR4, c[0x0][0x44c] ;  /* 0x00008980ff0477ac */ /* 0x000f220008000800 */
[----:B------:R-:W-:Y:S01]  /*cb70*/  SHF.L.U32 R40, R168, 0x2, RZ ;  /* 0x00000002a8287819 */ /* 0x000fe200000006ff */
[----:B------:R-:W5:Y:S01]  /*cb80*/  S2R R52, SR_TID.X ;  /* 0x0000000000347919 */ /* 0x000f620000002100 */
[----:B------:R-:W-:Y:S01]  /*cb90*/  LOP3.LUT R7, R6, 0x3e00, R7, 0xf8, !PT ;  /* 0x00003e0006077812 */ /* 0x000fe200078ef807 */
[----:B------:R-:W2:Y:S01]  /*cba0*/  LDC.64 R44, c[0x0][0x430] ;  /* 0x00010c00ff2c7b82 */ /* 0x000ea20000000a00 */
[--C-:B------:R-:W-:Y:S01]  /*cbb0*/  LOP3.LUT R6, R169, 0xc0, R170.reuse, 0xf8, !PT ;  /* 0x000000c0a9067812 */ /* 0x100fe200078ef8aa */
[----:B------:R-:W-:Y:S01]  /*cbc0*/  BSSY.RECONVERGENT B0, `(.L_x_2259) ;  /* 0x0000091000007945 */ /* 0x000fe20003800200 */
[----:B------:R-:W-:-:S02]  /*cbd0*/  LOP3.LUT R11, R7, 0x20, R170, 0xf8, !PT ;  /* 0x00000020070b7812 */ /* 0x000fc400078ef8aa */
[----:B------:R-:W-:Y:S02]  /*cbe0*/  SHF.L.U32 R10, R168, 0x2, RZ ;  /* 0x00000002a80a7819 */ /* 0x000fe400000006ff */
[----:B------:R-:W-:Y:S02]  /*cbf0*/  LOP3.LUT R6, R11, R6, RZ, 0xfc, !PT ;  /* 0x000000060b067212 */ /* 0x000fe400078efcff */
[----:B------:R-:W-:Y:S02]  /*cc00*/  LOP3.LUT R10, R10, 0xd8, RZ, 0xc0, !PT ;  /* 0x000000d80a0a7812 */ /* 0x000fe400078ec0ff */
[----:B------:R-:W-:Y:S01]  /*cc10*/  LEA R6, R6, UR5, 0x2 ;  /* 0x0000000506067c11 */ /* 0x000fe2000f8e10ff */
[----:B------:R-:W-:Y:S01]  /*cc20*/  BAR.SYNC.DEFER_BLOCKING 0x0 ;  /* 0x0000000000007b1d */ /* 0x000fe20000010000 */
[----:B------:R-:W-:Y:S01]  /*cc30*/  LOP3.LUT P2, RZ, R168, 0x3, RZ, 0xc0, !PT ;  /* 0x00000003a8ff7812 */ /* 0x000fe2000784c0ff */
[----:B-1----:R-:W-:Y:S01]  /*cc40*/  FADD.FTZ R5, R4, R179 ;  /* 0x000000b304057221 */ /* 0x002fe20000010000 */
[----:B------:R-:W-:Y:S01]  /*cc50*/  MOV R46, 0xff800000 ;  /* 0xff800000002e7802 */ /* 0x000fe20000000f00 */
[----:B---3--:R-:W-:Y:S01]  /*cc60*/  FADD.FTZ R4, R3, R180 ;  /* 0x000000b403047221 */ /* 0x008fe20000010000 */
[----:B------:R-:W-:-:S02]  /*cc70*/  LOP3.LUT R3, R40, 0x4, RZ, 0xc0, !PT ;  /* 0x0000000428037812 */ /* 0x000fc400078ec0ff */
[----:B------:R-:W1:Y:S04]  /*cc80*/  SHFL.BFLY PT, R42, R5, 0x1, 0x1f ;  /* 0x0c201f00052a7f89 */ /* 0x000e6800000e0000 */
[----:B------:R-:W3:Y:S01]  /*cc90*/  SHFL.BFLY PT, R41, R4, 0x1, 0x1f ;  /* 0x0c201f0004297f89 */ /* 0x000ee200000e0000 */
[----:B--2---:R-:W-:Y:S01]  /*cca0*/  IMAD R44, R44, UR6, R173 ;  /* 0x000000062c2c7c24 */ /* 0x004fe2000f8e02ad */
[----:B-----5:R-:W-:-:S04]  /*ccb0*/  SHF.R.U32.HI R52, RZ, 0x3, R52 ;  /* 0x00000003ff347819 */ /* 0x020fc80000011634 */
[----:B------:R-:W-:Y:S01]  /*ccc0*/  SHF.L.U32 R9, R52, 0x5, RZ ;  /* 0x0000000534097819 */ /* 0x000fe200000006ff */
[----:B-1----:R-:W-:Y:S01]  /*ccd0*/  FADD.FTZ R42, R5, R42 ;  /* 0x0000002a052a7221 */ /* 0x002fe20000010000 */
[----:B---3--:R-:W-:-:S03]  /*cce0*/  FADD.FTZ R41, R4, R41 ;  /* 0x0000002904297221 */ /* 0x008fc60000010000 */
[----:B------:R-:W1:Y:S01]  /*ccf0*/  MUFU.RCP R8, R42 ;  /* 0x0000002a00087308 */ /* 0x000e620000001000 */
[----:B------:R-:W-:Y:S02]  /*cd00*/  FSETP.NE.FTZ.AND P1, PT, R42, RZ, PT ;  /* 0x000000ff2a00720b */ /* 0x000fe40003f35000 */
[----:B------:R-:W-:Y:S02]  /*cd10*/  LOP3.LUT R4, R3, 0xf00, R40, 0xf8, !PT ;  /* 0x00000f0003047812 */ /* 0x000fe400078ef828 */
[----:B------:R-:W-:Y:S02]  /*cd20*/  FSETP.NE.FTZ.AND P0, PT, R41, RZ, PT ;  /* 0x000000ff2900720b */ /* 0x000fe40003f15000 */
[----:B------:R-:W-:Y:S01]  /*cd30*/  SHF.R.U32.HI R3, RZ, 0x1, R168 ;  /* 0x00000001ff037819 */ /* 0x000fe200000116a8 */
[----:B------:R-:W2:Y:S01]  /*cd40*/  MUFU.RCP R5, R41 ;  /* 0x0000002900057308 */ /* 0x000ea20000001000 */
[----:B------:R-:W-:Y:S02]  /*cd50*/  LOP3.LUT R4, R4, 0x20, R9, 0xf8, !PT ;  /* 0x0000002004047812 */ /* 0x000fe400078ef809 */
[----:B------:R-:W-:-:S02]  /*cd60*/  LOP3.LUT R9, R10, 0x18, R3, 0x78, !PT ;  /* 0x000000180a097812 */ /* 0x000fc400078e7803 */
[----:B------:R-:W-:Y:S01]  /*cd70*/  SHF.R.U32.HI R168, RZ, 0x2, R168 ;  /* 0x00000002ffa87819 */ /* 0x000fe200000116a8 */
[----:B------:R-:W3:Y:S01]  /*cd80*/  @P1 LDC R47, c[0x0][0x458] ;  /* 0x00011600ff2f1b82 */ /* 0x000ee20000000800 */
[----:B------:R-:W-:Y:S01]  /*cd90*/  LOP3.LUT R4, R4, R9, RZ, 0xfc, !PT ;  /* 0x0000000904047212 */ /* 0x000fe200078efcff */
[----:B------:R-:W5:Y:S01]  /*cda0*/  @P1 MUFU.LG2 R42, R42 ;  /* 0x0000002a002a1308 */ /* 0x000f620000000c00 */
[----:B------:R-:W-:Y:S02]  /*cdb0*/  LOP3.LUT R3, R3, 0x30, RZ, 0xc0, !PT ;  /* 0x0000003003037812 */ /* 0x000fe400078ec0ff */
[----:B-1----:R-:W-:Y:S02]  /*cdc0*/  FSEL R7, R8, 1, P1 ;  /* 0x3f80000008077808 */ /* 0x002fe40000800000 */
[----:B------:R-:W-:Y:S01]  /*cdd0*/  LEA R53, R4, UR5, 0x2 ;  /* 0x0000000504357c11 */ /* 0x000fe2000f8e10ff */
[----:B------:R-:W1:Y:S01]  /*cde0*/  LDCU UR5, c[0x0][0x3e0] ;  /* 0x00007c00ff0577ac */ /* 0x000e620008000800 */
[----:B------:R-:W4:Y:S01]  /*cdf0*/  @P0 LDC R43, c[0x0][0x458] ;  /* 0x00011600ff2b0b82 */ /* 0x000f220000000800 */
        /* <DEDUP_REMOVED lines=51> */
[----:B------:R2:W-:Y:S01]  /*d130*/  STS.64 [R6], R112 ;  /* 0x0000007006007388 */ /* 0x0005e20000000a00 */
[C---:B------:R-:W-:Y:S01]  /*d140*/  IADD3 R8, PT, PT, R6.reuse, -R7, RZ ;  /* 0x8000000706087210 */ /* 0x040fe20007ffe0ff */
[----:B------:R-:W4:Y:S01]  /*d150*/  @P0 MUFU.LG2 R41, R41 ;  /* 0x0000002900290308 */ /* 0x000f220000000c00 */
[-C--:B------:R-:W-:Y:S01]  /*d160*/  IADD3 R7, PT, PT, R6, -R5.reuse, RZ ;  /* 0x8000000506077210 */ /* 0x080fe20007ffe0ff */
[----:B------:R2:W-:Y:S01]  /*d170*/  STS.64 [R6+0x400], R114 ;  /* 0x0004007206007388 */ /* 0x0005e20000000a00 */
[----:B------:R-:W-:Y:S01]  /*d180*/  IADD3 R5, PT, PT, R8, -R5, RZ ;  /* 0x8000000508057210 */ /* 0x000fe20007ffe0ff */
[----:B-1----:R-:W-:Y:S01]  /*d190*/  IMAD R171, R44, UR5, R171 ;  /* 0x000000052cab7c24 */ /* 0x002fe2000f8e02ab */
[----:B------:R-:W-:Y:S01]  /*d1a0*/  MOV R44, 0xff800000 ;  /* 0xff800000002c7802 */ /* 0x000fe20000000f00 */
[----:B------:R2:W-:Y:S01]  /*d1b0*/  STS.64 [R8+0x20], R68 ;  /* 0x0000204408007388 */ /* 0x0005e20000000a00 */
[----:B-----5:R-:W-:Y:S01]  /*d1c0*/  @P1 FMUL.FTZ R49, R42, 0.69314718246459960938 ;  /* 0x3f3172182a311820 */ /* 0x020fe20000410000 */
[----:B------:R-:W-:Y:S01]  /*d1d0*/  IMAD R45, R171, R45, R172 ;  /* 0x0000002dab2d7224 */ /* 0x000fe200078e02ac */
[----:B------:R-:W-:Y:S01]  /*d1e0*/  LOP3.LUT R168, R3, 0x7, R168, 0xf8, !PT ;  /* 0x0000000703a87812 */ /* 0x000fe200078ef8a8 */
[----:B------:R2:W-:Y:S01]  /*d1f0*/  STS.64 [R8+0x420], R70 ;  /* 0x0004204608007388 */ /* 0x0005e20000000a00 */
[----:B---3--:R-:W-:-:S03]  /*d200*/  @P1 FFMA.FTZ R46, R2, R47, R49 ;  /* 0x0000002f022e1223 */ /* 0x008fc60000010031 */
[----:B------:R2:W-:Y:S04]  /*d210*/  STS.64 [R7+0x40], R72 ;  /* 0x0000404807007388 */ /* 0x0005e80000000a00 */
[----:B------:R2:W-:Y:S01]  /*d220*/  STS.64 [R7+0x440], R74 ;  /* 0x0004404a07007388 */ /* 0x0005e20000000a00 */
[----:B----4-:R-:W-:-:S03]  /*d230*/  @P0 FMUL.FTZ R51, R41, 0.69314718246459960938 ;  /* 0x3f31721829330820 */ /* 0x010fc60000410000 */
[----:B------:R2:W-:Y:S01]  /*d240*/  STS.64 [R5+0x60], R76 ;  /* 0x0000604c05007388 */ /* 0x0005e20000000a00 */
[----:B------:R-:W-:Y:S01]  /*d250*/  @P0 FFMA.FTZ R44, R0, R43, R51 ;  /* 0x0000002b002c0223 */ /* 0x000fe20000010033 */
[----:B------:R-:W-:Y:S02]  /*d260*/  IMAD R0, R45, UR4, RZ ;  /* 0x000000042d007c24 */ /* 0x000fe4000f8e02ff */
        /* <DEDUP_REMOVED lines=18> */
[----:B------:R2:W1:Y:S04]  /*d390*/  LDS.128 R36, [R53] ;  /* 0x0000000035247984 */ /* 0x0004680000000c00 */
[----:B------:R2:W3:Y:S04]  /*d3a0*/  LDS.128 R32, [R53+0x800] ;  /* 0x0008000035207984 */ /* 0x0004e80000000c00 */
[----:B------:R2:W4:Y:S04]  /*d3b0*/  LDS.128 R28, [R53+0x1000] ;  /* 0x00100000351c7984 */ /* 0x0005280000000c00 */
[----:B------:R2:W1:Y:S04]  /*d3c0*/  LDS.128 R24, [R53+0x2000] ;  /* 0x0020000035187984 */ /* 0x0004680000000c00 */
[----:B------:R2:W1:Y:S04]  /*d3d0*/  LDS.128 R20, [R53+0x2800] ;  /* 0x0028000035147984 */ /* 0x0004680000000c00 */
[----:B------:R2:W1:Y:S04]  /*d3e0*/  LDS.128 R16, [R53+0x3000] ;  /* 0x0030000035107984 */ /* 0x0004680000000c00 */
[----:B------:R2:W1:Y:S04]  /*d3f0*/  LDS.128 R12, [R53+0x4000] ;  /* 0x00400000350c7984 */ /* 0x0004680000000c00 */
[----:B------:R2:W1:Y:S04]  /*d400*/  LDS.128 R8, [R53+0x4800] ;  /* 0x0048000035087984 */ /* 0x0004680000000c00 */
[----:B------:R2:W1:Y:S01]  /*d410*/  LDS.128 R4, [R53+0x5000] ;  /* 0x0050000035047984 */ /* 0x0004620000000c00 */
[----:B------:R-:W-:Y:S05]  /*d420*/  @P2 BRA `(.L_x_2260) ;  /* 0x0000000000282947 */ /* 0x000fea0003800000 */
[----:B------:R-:W5:Y:S01]  /*d430*/  LDCU.64 UR4, c[0x0][0x428] ;  /* 0x00008500ff0477ac */ /* 0x000f620008000a00 */
[C---:B------:R-:W-:Y:S01]  /*d440*/  VIADD R42, R168.reuse, 0x8 ;  /* 0x00000008a82a7836 */ /* 0x040fe20000000000 */
[C---:B------:R-:W-:Y:S02]  /*d450*/  IADD3 R2, P0, PT, R45.reuse, R168, RZ ;  /* 0x000000a82d027210 */ /* 0x040fe40007f1e0ff */
[-C--:B------:R-:W-:Y:S02]  /*d460*/  ISETP.GE.AND P2, PT, R168, R161.reuse, PT ;  /* 0x000000a1a800720c */ /* 0x080fe40003f46270 */
[----:B------:R-:W-:Y:S02]  /*d470*/  ISETP.GE.AND P1, PT, R42, R161, PT ;  /* 0x000000a12a00720c */ /* 0x000fe40003f26270 */
[----:B------:R-:W-:Y:S02]  /*d480*/  LEA.HI.X.SX32 R45, R45, RZ, 0x1, P0 ;  /* 0x000000ff2d2d7211 */ /* 0x000fe400000f0eff */
[----:B-----5:R-:W-:-:S04]  /*d490*/  LEA R42, P0, R2, UR4, 0x2 ;  /* 0x00000004022a7c11 */ /* 0x020fc8000f8010ff */
[----:B------:R-:W-:-:S05]  /*d4a0*/  LEA.HI.X R43, R2, UR5, R45, 0x2, P0 ;  /* 0x00000005022b7c11 */ /* 0x000fca00080f142d */
[----:B------:R1:W-:Y:S04]  /*d4b0*/  @!P2 STG.E desc[UR16][R42.64], R46 ;  /* 0x0000002e2a00a986 */ /* 0x0003e8000c101910 */
[----:B------:R1:W-:Y:S02]  /*d4c0*/  @!P1 STG.E desc[UR16][R42.64+0x20], R44 ;  /* 0x0000202c2a009986 */ /* 0x0003e4000c101910 */
.L_x_2260:
[----:B------:R-:W-:Y:S05]  /*d4d0*/  BSYNC.RECONVERGENT B0 ;  /* 0x0000000000007941 */ /* 0x000fea0003800200 */
.L_x_2259:
[----:B------:R-:W5:Y:S01]  /*d4e0*/  LDCU.64 UR4, c[0x0][0x3f8] ;  /* 0x00007f00ff0477ac */ /* 0x000f620008000a00 */
[----:B------:R-:W-:Y:S01]  /*d4f0*/  LOP3.LUT R3, R40, 0x1c, RZ, 0xc0, !PT ;  /* 0x0000001c28037812 */ /* 0x000fe200078ec0ff */
[----:B------:R2:W2:Y:S01]  /*d500*/  LDS.128 R48, [R53+0x1800] ;  /* 0x0018000035307984 */ /* 0x0004a20000000c00 */
[C---:B------:R-:W-:Y:S01]  /*d510*/  VIADD R2, R52.reuse, 0x20 ;  /* 0x0000002034027836 */ /* 0x040fe20000000000 */
[CC--:B------:R-:W-:Y:S01]  /*d520*/  ISETP.GE.AND P3, PT, R52.reuse, R161.reuse, PT ;  /* 0x000000a13400720c */ /* 0x0c0fe20003f66270 */
[C---:B------:R-:W-:Y:S01]  /*d530*/  VIADD R54, R52.reuse, 0x10 ;  /* 0x0000001034367836 */ /* 0x040fe20000000000 */
[----:B-1----:R1:W1:Y:S01]  /*d540*/  LDS.128 R44, [R53+0x3800] ;  /* 0x00380000352c7984 */ /* 0x0022620000000c00 */
[----:B------:R-:W-:Y:S01]  /*d550*/  IMAD R3, R52, 0x60, R3 ;  /* 0x0000006034037824 */ /* 0x000fe200078e0203 */
[-C--:B------:R-:W-:Y:S01]  /*d560*/  ISETP.GE.AND P1, PT, R2, R161.reuse, PT ;  /* 0x000000a10200720c */ /* 0x080fe20003f26270 */
[----:B------:R-:W-:Y:S01]  /*d570*/  VIADD R52, R52, 0x30 ;  /* 0x0000003034347836 */ /* 0x000fe20000000000 */
[----:B------:R1:W1:Y:S01]  /*d580*/  LDS.128 R40, [R53+0x5800] ;  /* 0x0058000035287984 */ /* 0x0002620000000c00 */
[----:B------:R-:W-:-:S02]  /*d590*/  ISETP.GE.AND P2, PT, R54, R161, PT ;  /* 0x000000a13600720c */ /* 0x000fc40003f46270 */
[----:B------:R-:W-:-:S04]  /*d5a0*/  IADD3 R3, P0, PT, R0, R3, RZ ;  /* 0x0000000300037210 */ /* 0x000fc80007f1e0ff */
[----:B------:R-:W-:Y:S02]  /*d5b0*/  LEA.HI.X.SX32 R0, R0, RZ, 0x1, P0 ;  /* 0x000000ff00007211 */ /* 0x000fe400000f0eff */
[----:B-----5:R-:W-:-:S04]  /*d5c0*/  LEA R2, P0, R3, UR4, 0x2 ;  /* 0x0000000403027c11 */ /* 0x020fc8000f8010ff */
[----:B------:R-:W-:Y:S02]  /*d5d0*/  LEA.HI.X R3, R3, UR5, R0, 0x2, P0 ;  /* 0x0000000503037c11 */ /* 0x000fe400080f1400 */
[----:B------:R-:W-:-:S03]  /*d5e0*/  ISETP.GE.AND P0, PT, R52, R161, PT ;  /* 0x000000a13400720c */ /* 0x000fc60003f06270 */
[----:B------:R1:W-:Y:S04]  /*d5f0*/  @!P3 STG.E.128 desc[UR16][R2.64], R36 ;  /* 0x000000240200b986 */ /* 0x0003e8000c101d10 */
[----:B---3--:R3:W-:Y:S04]  /*d600*/  @!P2 STG.E.128 desc[UR16][R2.64+0x1800], R32 ;  /* 0x001800200200a986 */ /* 0x0087e8000c101d10 */
[----:B----4-:R3:W-:Y:S04]  /*d610*/  @!P1 STG.E.128 desc[UR16][R2.64+0x3000], R28 ;  /* 0x0030001c02009986 */ /* 0x0107e8000c101d10 */
[----:B------:R3:W-:Y:S04]  /*d620*/  @!P3 STG.E.128 desc[UR16][R2.64+0x80], R24 ;  /* 0x000080180200b986 */ /* 0x0007e8000c101d10 */
[----:B------:R3:W-:Y:S04]  /*d630*/  @!P2 STG.E.128 desc[UR16][R2.64+0x1880], R20 ;  /* 0x001880140200a986 */ /* 0x0007e8000c101d10 */
[----:B------:R3:W-:Y:S04]  /*d640*/  @!P1 STG.E.128 desc[UR16][R2.64+0x3080], R16 ;  /* 0x0030801002009986 */ /* 0x0007e8000c101d10 */
[----:B------:R3:W-:Y:S04]  /*d650*/  @!P3 STG.E.128 desc[UR16][R2.64+0x100], R12 ;  /* 0x0001000c0200b986 */ /* 0x0007e8000c101d10 */
[----:B------:R3:W-:Y:S04]  /*d660*/  @!P2 STG.E.128 desc[UR16][R2.64+0x1900], R8 ;  /* 0x001900080200a986 */ /* 0x0007e8000c101d10 */
[----:B------:R3:W-:Y:S01]  /*d670*/  @!P1 STG.E.128 desc[UR16][R2.64+0x3100], R4 ;  /* 0x0031000402009986 */ /* 0x0007e2000c101d10 */
[----:B-12---:R-:W-:Y:S05]  /*d680*/  @P0 EXIT ;  /* 0x000000000000094d */ /* 0x006fea0003800000 */
[----:B------:R-:W-:Y:S04]  /*d690*/  STG.E.128 desc[UR16][R2.64+0x4800], R48 ;  /* 0x0048003002007986 */ /* 0x000fe8000c101d10 */
[----:B------:R-:W-:Y:S04]  /*d6a0*/  STG.E.128 desc[UR16][R2.64+0x4880], R44 ;  /* 0x0048802c02007986 */ /* 0x000fe8000c101d10 */
[----:B------:R-:W-:Y:S01]  /*d6b0*/  STG.E.128 desc[UR16][R2.64+0x4900], R40 ;  /* 0x0049002802007986 */ /* 0x000fe2000c101d10 */
[----:B------:R-:W-:Y:S05]  /*d6c0*/  EXIT ;  /* 0x000000000000794d */ /* 0x000fea0003800000 */
.L_x_2261:
        /* <DEDUP_REMOVED lines=11> */
.L_x_5506:


//--------------------- .text._ZN5flash24flash_fwd_splitkv_kernelI23Flash_fwd_kernel_traitsILi96ELi64ELi128ELi4ELb0ELb0EN7cutlass6half_tE19Flash_kernel_traitsILi96ELi64ELi128ELi4ES3_EELb1ELb0ELb0ELb0ELb1ELb1ELb1ELb0EEEvNS_16Flash_fwd_paramsE --------------------------
	.section	.text._ZN5flash24flash_fwd_splitkv_kernelI23Flash_fwd_kernel_traitsILi96ELi64ELi128ELi4ELb0ELb0EN7cutlass6half_tE19Flash_kernel_traitsILi96ELi64ELi128ELi4ES3_EELb1ELb0ELb0ELb0ELb1ELb1ELb1ELb0EEEvNS_16Flash_fwd_paramsE,"ax",@progbits
	.align	128
        .global         _ZN5flash24flash_fwd_splitkv_kernelI23Flash_fwd_kernel_traitsILi96ELi64ELi128ELi4ELb0ELb0EN7cutlass6half_tE19Flash_kernel_traitsILi96ELi64ELi128ELi4ES3_EELb1ELb0ELb0ELb0ELb1ELb1ELb1ELb0EEEvNS_16Flash_fwd_paramsE
        .type           _ZN5flash24flash_fwd_splitkv_kernelI23Flash_fwd_kernel_traitsILi96ELi64ELi128ELi4ELb0ELb0EN7cutlass6half_tE19Flash_kernel_traitsILi96ELi64ELi128ELi4ES3_EELb1ELb0ELb0ELb0ELb1ELb1ELb1ELb0EEEvNS_16Flash_fwd_paramsE,@function
        .size           _ZN5flash24flash_fwd_splitkv_kernelI23Flash_fwd_kernel_traitsILi96ELi64ELi128ELi4ELb0ELb0EN7cutlass6half_tE19Flash_kernel_traitsILi96ELi64ELi128ELi4ES3_EELb1ELb0ELb0ELb0ELb1ELb1ELb1ELb0EEEvNS_16Flash_fwd_paramsE,(.L_x_5507 - _ZN5flash24flash_fwd_splitkv_kernelI23Flash_fwd_kernel_traitsILi96ELi64ELi128ELi4ELb0ELb0EN7cutlass6half_tE19Flash_kernel_traitsILi96ELi64ELi128ELi4ES3_EELb1ELb0ELb0ELb0ELb1ELb1ELb1ELb0EEEvNS_16Flash_fwd_paramsE)
        .other          _ZN5flash24flash_fwd_splitkv_kernelI23Flash_fwd_kernel_traitsILi96ELi64ELi128ELi4ELb0ELb0EN7cutlass6half_tE19Flash_kernel_traitsILi96ELi64ELi128ELi4ES3_EELb1ELb0ELb0ELb0ELb1ELb1ELb1ELb0EEEvNS_16Flash_fwd_paramsE,@"STO_CUDA_ENTRY STV_DEFAULT"
_ZN5flash24flash_fwd_splitkv_kernelI23Flash_fwd_kernel_traitsILi96ELi64ELi128ELi4ELb0ELb0EN7cutlass6half_tE19Flash_kernel_traitsILi96ELi64ELi128ELi4ES3_EELb1ELb0ELb0ELb0ELb1ELb1ELb1ELb0EEEvNS_16Flash_fwd_paramsE:
.text._ZN5flash24flash_fwd_splitkv_kernelI23Flash_fwd_kernel_traitsILi96ELi64ELi128ELi4ELb0ELb0EN7cutlass6half_tE19Flash_kernel_traitsILi96ELi64ELi128ELi4ES3_EELb1ELb0ELb0ELb0ELb1ELb1ELb1ELb0EEEvNS_16Flash_fwd_paramsE:
        /* <DEDUP_REMOVED lines=56> */
.L_x_2262:
        /* <DEDUP_REMOVED lines=126> */
.L_x_2263:
        /* <DEDUP_REMOVED lines=8> */
.L_x_2264:
        /* <DEDUP_REMOVED lines=100> */
.L_x_2265:
        /* <DEDUP_REMOVED lines=15> */
.L_x_2267:
[----:B------:R-:W2:Y:S01]  /*1310*/  LDC.64 R140, c[0x0][0x3b8] ;  /* 0x0000ee00ff8c7b82 */ /* 0x000ea20000000a00 */
[----:B------:R-:W-:-:S05]  /*1320*/  IADD3 R6, PT, PT, R0, R5, RZ ;  /* 0x0000000500067210 */ /* 0x000fca0007ffe0ff */
[C---:B--2---:R-:W-:Y:S02]  /*1330*/  IMAD R17, R6.reuse, R141, RZ ;  /* 0x0000008d06117224 */ /* 0x044fe400078e02ff */
[----:B------:R-:W-:-:S05]  /*1340*/  IMAD.WIDE.U32 R6, R6, R140, RZ ;  /* 0x0000008c06067225 */ /* 0x000fca00078e00ff */
[----:B------:R-:W-:Y:S02]  /*1350*/  IADD3 R17, PT, PT, R7, R17, RZ ;  /* 0x0000001107117210 */ /* 0x000fe40007ffe0ff */
[----:B------:R-:W-:Y:S02]  /*1360*/  MOV R16, R6 ;  /* 0x0000000600107202 */ /* 0x000fe40000000f00 */
.L_x_2268:
        /* <DEDUP_REMOVED lines=14> */
.L_x_2269:
[----:B------:R-:W2:Y:S01]  /*1450*/  LDC.64 R6, c[0x0][0x3c0] ;  /* 0x0000f000ff067b82 */ /* 0x000ea20000000a00 */
[----:B------:R-:W-:-:S05]  /*1460*/  IADD3 R5, PT, PT, R0, R5, RZ ;  /* 0x0000000500057210 */ /* 0x000fca0007ffe0ff */
[C---:B--2---:R-:W-:Y:S02]  /*1470*/  IMAD R21, R5.reuse, R7, RZ ;  /* 0x0000000705157224 */ /* 0x044fe400078e02ff */
[----:B-----5:R-:W-:-:S05]  /*1480*/  IMAD.WIDE.U32 R4, R5, R6, RZ ;  /* 0x0000000605047225 */ /* 0x020fca00078e00ff */
[----:B------:R-:W-:Y:S02]  /*1490*/  IADD3 R21, PT, PT, R5, R21, RZ ;  /* 0x0000001505157210 */ /* 0x000fe40007ffe0ff */
[----:B------:R-:W-:-:S07]  /*14a0*/  MOV R20, R4 ;  /* 0x0000000400147202 */ /* 0x000fce0000000f00 */
.L_x_2270:
        /* <DEDUP_REMOVED lines=48> */
.L_x_2266:
[----:B------:R-:W-:Y:S01]  /*17b0*/  ISETP.NE.AND P1, PT, R10, -0x1, PT ;  /* 0xffffffff0a00780c */ /* 0x000fe20003f25270 */
[----:B------:R-:W1:Y:S01]  /*17c0*/  LDCU.64 UR4, c[0x0][0x3c8] ;  /* 0x00007900ff0477ac */ /* 0x000e620008000a00 */
[----:B------:R-:W-:Y:S01]  /*17d0*/  SHF.R.U32.HI R116, RZ, 0x2, R166 ;  /* 0x00000002ff747819 */ /* 0x000fe200000116a6 */
[----:B------:R-:W-:Y:S01]  /*17e0*/  IMAD.MOV.U32 R117, RZ, RZ, RZ ;  /* 0x000000ffff757224 */ /* 0x000fe200078e00ff */
[----:B------:R-:W-:Y:S01]  /*17f0*/  IADD3 R159, PT, PT, -R170, R115, RZ ;  /* 0x00000073aa9f7210 */ /* 0x000fe20007ffe1ff */
[----:B------:R-:W2:Y:S01]  /*1800*/  S2UR UR6, SR_CgaCtaId ;  /* 0x00000000000679c3 */ /* 0x000ea20000008800 */
[C---:B------:R-:W-:Y:S01]  /*1810*/  IADD3 R16, PT, PT, R116.reuse, 0x20, RZ ;  /* 0x0000002074107810 */ /* 0x040fe20007ffe0ff */
[----:B------:R-:W-:Y:S01]  /*1820*/  IMAD.WIDE.U32 R28, R29, 0x40, R116 ;  /* 0x000000401d1c7825 */ /* 0x000fe200078e0074 */
[----:B------:R-:W-:Y:S02]  /*1830*/  ISETP.GE.AND P0, PT, R116, R159, PT ;  /* 0x0000009f7400720c */ /* 0x000fe40003f06270 */
[----:B------:R-:W-:-:S02]  /*1840*/  SHF.L.U32 R168, R166, 0x3, RZ ;  /* 0x00000003a6a87819 */ /* 0x000fc400000006ff */
[----:B------:R-:W-:Y:S01]  /*1850*/  ISETP.GE.AND P2, PT, R16, R159, PT ;  /* 0x0000009f1000720c */ /* 0x000fe20003f46270 */
[----:B------:R-:W3:Y:S01]  /*1860*/  @P1 LDC.64 R4, c[0x0][0x3b0] ;  /* 0x0000ec00ff041b82 */ /* 0x000ee20000000a00 */
[----:B------:R-:W-:Y:S02]  /*1870*/  LOP3.LUT R15, R168, 0x18, RZ, 0xc0, !PT ;  /* 0x00000018a80f7812 */ /* 0x000fe400078ec0ff */
[C---:B------:R-:W-:Y:S02]  /*1880*/  LOP3.LUT R167, R166.reuse, 0x18, RZ, 0xc0, !PT ;  /* 0x00000018a6a77812 */ /* 0x040fe400078ec0ff */
[----:B------:R-:W-:Y:S02]  /*1890*/  IADD3 R121, PT, PT, R3, -0x1, RZ ;  /* 0xffffffff03797810 */ /* 0x000fe40007ffe0ff */
[----:B------:R-:W-:Y:S01]  /*18a0*/  SHF.L.U32 R113, R166, 0x2, RZ ;  /* 0x00000002a6717819 */ /* 0x000fe200000006ff */
[----:B------:R-:W4:Y:S01]  /*18b0*/  @!P1 LDC.64 R8, c[0x0][0x398] ;  /* 0x0000e600ff089b82 */ /* 0x000f220000000a00 */
[----:B------:R-:W-:-:S07]  /*18c0*/  SHF.R.U32.HI R112, RZ, 0x1, R166 ;  /* 0x00000001ff707819 */ /* 0x000fce00000116a6 */
[----:B------:R-:W5:Y:S01]  /*18d0*/  @!P0 LDC.64 R12, c[0x0][0x3b0] ;  /* 0x0000ec00ff0c8b82 */ /* 0x000f620000000a00 */
[----:B---3--:R-:W-:Y:S01]  /*18e0*/  @P1 IMAD.WIDE.U32 R18, R10, R4, RZ ;  /* 0x000000040a121225 */ /* 0x008fe200078e00ff */
[----:B------:R-:W-:-:S05]  /*18f0*/  SHF.R.S32.HI R4, RZ, 0x1f, R169 ;  /* 0x0000001fff047819 */ /* 0x000fca00000114a9 */
[----:B-1----:R-:W-:Y:S02]  /*1900*/  IMAD R4, R4, UR4, RZ ;  /* 0x0000000404047c24 */ /* 0x002fe4000f8e02ff */
[----:B----4-:R-:W-:Y:S01]  /*1910*/  @!P1 IMAD.WIDE.U32 R26, R171, R8, RZ ;  /* 0x00000008ab1a9225 */ /* 0x010fe200078e00ff */
[----:B------:R-:W-:-:S03]  /*1920*/  @P1 MOV R26, R18 ;  /* 0x00000012001a1202 */ /* 0x000fc60000000f00 */
[----:B------:R-:W-:Y:S02]  /*1930*/  @!P1 IMAD R9, R171, R9, R27 ;  /* 0x00000009ab099224 */ /* 0x000fe400078e021b */
[----:B------:R-:W-:Y:S01]  /*1940*/  @P1 IMAD R9, R10, R5, R19 ;  /* 0x000000050a091224 */ /* 0x000fe200078e0213 */
[----:B------:R-:W-:Y:S01]  /*1950*/  IADD3 R26, P1, PT, R15, R26, RZ ;  /* 0x0000001a0f1a7210 */ /* 0x000fe20007f3e0ff */
[----:B------:R-:W1:Y:S01]  /*1960*/  @!P2 LDC.64 R10, c[0x0][0x3b0] ;  /* 0x0000ec00ff0aab82 */ /* 0x000e620000000a00 */
[----:B------:R-:W-:Y:S02]  /*1970*/  IMAD R5, R169, UR5, R4 ;  /* 0x00000005a9057c24 */ /* 0x000fe4000f8e0204 */
[----:B------:R-:W-:Y:S01]  /*1980*/  IADD3.X R27, PT, PT, RZ, R9, RZ, P1, !PT ;  /* 0x00000009ff1b7210 */ /* 0x000fe20000ffe4ff */
[----:B-----5:R-:W-:Y:S01]  /*1990*/  @!P0 IMAD R18, R29, R12, RZ ;  /* 0x0000000c1d128224 */ /* 0x020fe200078e02ff */
[----:B------:R-:W-:Y:S01]  /*19a0*/  @!P2 IADD3 R20, P1, PT, R28, 0x20, RZ ;  /* 0x000000201c14a810 */ /* 0x000fe20007f3e0ff */
[----:B------:R-:W-:-:S02]  /*19b0*/  IMAD.WIDE.U32 R26, R169, UR4, R26 ;  /* 0x00000004a91a7c25 */ /* 0x000fc4000f8e001a */
[----:B------:R-:W3:Y:S01]  /*19c0*/  @!P2 LDC.64 R8, c[0x0][0x380] ;  /* 0x0000e000ff08ab82 */ /* 0x000ee20000000a00 */
[----:B------:R-:W4:Y:S01]  /*19d0*/  LDCU.64 UR4, c[0x0][0x388] ;  /* 0x00007100ff0477ac */ /* 0x000f220008000a00 */
[----:B------:R-:W-:Y:S01]  /*19e0*/  @!P2 IADD3.X R21, PT, PT, RZ, R29, RZ, P1, !PT ;  /* 0x0000001dff15a210 */ /* 0x000fe20000ffe4ff */
[C---:B------:R-:W-:Y:S01]  /*19f0*/  @!P0 IMAD R13, R28.reuse, R13, R18 ;  /* 0x0000000d1c0d8224 */ /* 0x040fe200078e0212 */
[----:B------:R-:W-:Y:S02]  /*1a00*/  IADD3 R27, PT, PT, R27, R5, RZ ;  /* 0x000000051b1b7210 */ /* 0x000fe40007ffe0ff */
[----:B------:R-:W-:Y:S02]  /*1a10*/  IADD3 R22, P1, PT, R15, R22, RZ ;  /* 0x000000160f167210 */ /* 0x000fe40007f3e0ff */
[----:B------:R-:W5:Y:S01]  /*1a20*/  @!P0 LDC.64 R4, c[0x0][0x380] ;  /* 0x0000e000ff048b82 */ /* 0x000f620000000a00 */
[----:B------:R-:W-:Y:S01]  /*1a30*/  @!P2 MOV R24, R26 ;  /* 0x0000001a0018a202 */ /* 0x000fe20000000f00 */
[----:B------:R-:W-:Y:S01]  /*1a40*/  @!P0 IMAD.WIDE.U32 R18, R28, R12, R26 ;  /* 0x0000000c1c128225 */ /* 0x000fe200078e001a */
[----:B------:R-:W-:-:S02]  /*1a50*/  @!P2 MOV R25, R27 ;  /* 0x0000001b0019a202 */ /* 0x000fc40000000f00 */
[C---:B------:R-:W-:Y:S01]  /*1a60*/  LOP3.LUT R12, R168.reuse, 0xd8, RZ, 0xc0, !PT ;  /* 0x000000d8a80c7812 */ /* 0x040fe200078ec0ff */
[----:B------:R-:W-:Y:S01]  /*1a70*/  IMAD.X R23, RZ, RZ, R17, P1 ;  /* 0x000000ffff177224 */ /* 0x000fe200008e0611 */
[----:B------:R-:W-:Y:S01]  /*1a80*/  @!P0 IADD3 R13, PT, PT, R19, R13, RZ ;  /* 0x0000000d130d8210 */ /* 0x000fe20007ffe0ff */
[----:B-1----:R-:W-:Y:S01]  /*1a90*/  @!P2 IMAD R21, R21, R10, RZ ;  /* 0x0000000a1515a224 */ /* 0x002fe200078e02ff */
[----:B------:R-:W-:Y:S01]  /*1aa0*/  LOP3.LUT R17, R168, 0x1f20, RZ, 0xc0, !PT ;  /* 0x00001f20a8117812 */ /* 0x000fe200078ec0ff */
[----:B------:R-:W-:-:S04]  /*1ab0*/  IMAD.WIDE.U32 R22, R116, R140, R22 ;  /* 0x0000008c74167225 */ /* 0x000fc800078e0016 */
[----:B------:R-:W-:Y:S01]  /*1ac0*/  @!P2 IMAD R11, R20, R11, R21 ;  /* 0x0000000b140ba224 */ /* 0x000fe200078e0215 */
[----:B----4-:R-:W-:Y:S01]  /*1ad0*/  LEA R162, P3, R22, UR4, 0x1 ;  /* 0x0000000416a27c11 */ /* 0x010fe2000f8608ff */
[----:B------:R-:W-:Y:S01]  /*1ae0*/  @!P2 IMAD.WIDE.U32 R20, R20, R10, R24 ;  /* 0x0000000a1414a225 */ /* 0x000fe200078e0018 */
[----:B------:R-:W-:Y:S01]  /*1af0*/  LOP3.LUT R10, R12, R167, RZ, 0x3c, !PT ;  /* 0x000000a70c0a7212 */ /* 0x000fe200078e3cff */
[----:B------:R-:W1:Y:S02]  /*1b00*/  LDCU UR4, c[0x0][0x50c] ;  /* 0x0000a180ff0477ac */ /* 0x000e640008000800 */
[----:B------:R-:W-:Y:S01]  /*1b10*/  IMAD R161, R116, R141, R23 ;  /* 0x0000008d74a17224 */ /* 0x000fe200078e0217 */
[----:B------:R-:W-:Y:S02]  /*1b20*/  LOP3.LUT R10, R17, R10, RZ, 0xfc, !PT ;  /* 0x0000000a110a7212 */ /* 0x000fe400078efcff */
[----:B-----5:R-:W-:Y:S02]  /*1b30*/  @!P0 LEA R12, P1, R18, R4, 0x1 ;  /* 0x00000004120c8211 */ /* 0x020fe400078208ff */
[----:B------:R-:W-:Y:S01]  /*1b40*/  LEA.HI.X R161, R22, UR5, R161, 0x1, P3 ;  /* 0x0000000516a17c11 */ /* 0x000fe200098f0ca1 */
[----:B------:R-:W-:Y:S01]  /*1b50*/  UMOV UR5, 0x400 ;  /* 0x0000040000057882 */ /* 0x000fe20000000000 */
[----:B------:R-:W-:Y:S01]  /*1b60*/  @!P0 LEA.HI.X R13, R18, R5, R13, 0x1, P1 ;  /* 0x00000005120d8211 */ /* 0x000fe200008f0c0d */
[----:B--2---:R-:W-:Y:S01]  /*1b70*/  ULEA UR5, UR6, UR5, 0x18 ;  /* 0x0000000506057291 */ /* 0x004fe2000f8ec0ff */
[----:B------:R-:W-:Y:S01]  /*1b80*/  SHF.L.U32 R5, R121, 0x7, RZ ;  /* 0x0000000779057819 */ /* 0x000fe200000006ff */
[----:B------:R-:W2:Y:S01]  /*1b90*/  LDCU.64 UR6, c[0x0][0x390] ;  /* 0x00007200ff0677ac */ /* 0x000ea20008000a00 */
[----:B------:R-:W-:-:S02]  /*1ba0*/  @!P2 IADD3 R4, PT, PT, R21, R11, RZ ;  /* 0x0000000b1504a210 */ /* 0x000fc40007ffe0ff */
[----:B---3--:R-:W-:Y:S01]  /*1bb0*/  @!P2 LEA R22, P1, R20, R8, 0x1 ;  /* 0x000000081416a211 */ /* 0x008fe200078208ff */
[----:B------:R-:W-:Y:S01]  /*1bc0*/  IMAD.SHL.U32 R8, R140, 0x20, RZ ;  /* 0x000000208c087824 */ /* 0x000fe200078e00ff */
[----:B------:R-:W-:Y:S02]  /*1bd0*/  IADD3 R11, PT, PT, -R5, R2, RZ ;  /* 0x00000002050b7210 */ /* 0x000fe40007ffe1ff */
[----:B------:R-:W-:Y:S02]  /*1be0*/  IADD3 R18, PT, PT, R116, 0x60, RZ ;  /* 0x0000006074127810 */ /* 0x000fe40007ffe0ff */
[----:B------:R-:W-:Y:S02]  /*1bf0*/  @!P2 LEA.HI.X R23, R20, R9, R4, 0x1, P1 ;  /* 0x000000091417a211 */ /* 0x000fe400008f0c04 */
[----:B------:R-:W-:Y:S02]  /*1c00*/  ISETP.GE.AND P5, PT, R16, R11, PT ;  /* 0x0000000b1000720c */ /* 0x000fe40003fa6270 */
[----:B------:R-:W-:-:S02]  /*1c10*/  IADD3 R4, PT, PT, R116, 0x40, RZ ;  /* 0x0000004074047810 */ /* 0x000fc40007ffe0ff */
[-C--:B------:R-:W-:Y:S02]  /*1c20*/  ISETP.GE.AND P6, PT, R116, R11.reuse, PT ;  /* 0x0000000b7400720c */ /* 0x080fe40003fc6270 */
[-C--:B------:R-:W-:Y:S02]  /*1c30*/  ISETP.GE.AND P3, PT, R18, R11.reuse, PT ;  /* 0x0000000b1200720c */ /* 0x080fe40003f66270 */
[----:B------:R-:W-:Y:S02]  /*1c40*/  LEA R117, R10, UR5, 0x1 ;  /* 0x000000050a757c11 */ /* 0x000fe4000f8e08ff */
[----:B------:R-:W-:Y:S02]  /*1c50*/  ISETP.GE.AND P4, PT, R4, R11, PT ;  /* 0x0000000b0400720c */ /* 0x000fe40003f86270 */
[----:B------:R-:W-:Y:S01]  /*1c60*/  SHF.L.U64.HI R9, R140, 0x5, R141 ;  /* 0x000000058c097819 */ /* 0x000fe2000001028d */
[----:B------:R-:W-:Y:S01]  /*1c70*/  @!PT LDS RZ, [RZ] ;  /* 0x00000000fffff984 */ /* 0x000fe20000000800 */
[----:B------:R-:W-:Y:S01]  /*1c80*/  @!PT LDS RZ, [RZ] ;  /* 0x00000000fffff984 */ /* 0x000fe20000000800 */
[----:B------:R-:W-:Y:S01]  /*1c90*/  @!PT LDS RZ, [RZ] ;  /* 0x00000000fffff984 */ /* 0x000fe20000000800 */
[----:B------:R-:W-:Y:S01]  /*1ca0*/  @!P0 LDGSTS.E.BYPASS.LTC128B.128 [R117], desc[UR16][R12.64] ;  /* 0x000000000c758fae */ /* 0x000fe2000b981a10 */
[----:B------:R-:W-:-:S02]  /*1cb0*/  IADD3 R14, P1, PT, R15, R14, RZ ;  /* 0x0000000e0f0e7210 */ /* 0x000fc40007f3e0ff */
[----:B------:R-:W-:Y:S01]  /*1cc0*/  SHF.L.U32 R10, R166, 0x5, RZ ;  /* 0x00000005a60a7819 */ /* 0x000fe200000006ff */
[----:B------:R-:W-:Y:S01]  /*1cd0*/  @!P0 LDGSTS.E.BYPASS.LTC128B.128 [R117+0x1000], desc[UR16][R12.64+0x40] ;  /* 0x010000400c758fae */ /* 0x000fe2000b981a10 */
[----:B------:R-:W-:Y:S02]  /*1ce0*/  IADD3.X R15, PT, PT, RZ, R0, RZ, P1, !PT ;  /* 0x00000000ff0f7210 */ /* 0x000fe40000ffe4ff */
[-C--:B------:R-:W-:Y:S01]  /*1cf0*/  @!P3 MOV R163, R161.reuse ;  /* 0x000000a100a3b202 */ /* 0x080fe20000000f00 */
[----:B------:R3:W-:Y:S01]  /*1d00*/  @!P0 LDGSTS.E.BYPASS.LTC128B.128 [R117+0x2000], desc[UR16][R12.64+0x80] ;  /* 0x020000800c758fae */ /* 0x0007e2000b981a10 */
[----:B------:R-:W-:Y:S01]  /*1d10*/  @!P5 LEA R20, P0, R8, R162, 0x1 ;  /* 0x000000a20814d211 */ /* 0x000fe200078008ff */
[----:B------:R-:W-:Y:S01]  /*1d20*/  IMAD.WIDE.U32 R14, R116, R6, R14 ;  /* 0x00000006740e7225 */ /* 0x000fe200078e000e */
[----:B------:R-:W-:Y:S01]  /*1d30*/  SHF.L.U32 R0, R166, 0x4, RZ ;  /* 0x00000004a6007819 */ /* 0x000fe200000006ff */
[----:B------:R-:W-:Y:S01]  /*1d40*/  @!P2 LDGSTS.E.BYPASS.LTC128B.128 [R117+0x800], desc[UR16][R22.64] ;  /* 0x008000001675afae */ /* 0x000fe2000b981a10 */
[----:B------:R-:W-:Y:S01]  /*1d50*/  @!P5 LEA.HI.X R21, R8, R161, R9, 0x1, P0 ;  /* 0x000000a10815d211 */ /* 0x000fe200000f0c09 */
[----:B------:R-:W-:Y:S01]  /*1d60*/  @!P3 IMAD R8, R141, 0xc0, RZ ;  /* 0x000000c08d08b824 */ /* 0x000fe200078e02ff */
[----:B--2---:R-:W-:Y:S01]  /*1d70*/  LEA R164, P1, R14, UR6, 0x1 ;  /* 0x000000060ea47c11 */ /* 0x004fe2000f8208ff */
[----:B------:R-:W-:Y:S01]  /*1d80*/  @!P2 LDGSTS.E.BYPASS.LTC128B.128 [R117+0x1800], desc[UR16][R22.64+0x40] ;  /* 0x018000401675afae */ /* 0x000fe2000b981a10 */
[----:B------:R-:W-:Y:S01]  /*1d90*/  @!P3 IMAD.WIDE.U32 R24, R140, 0xc0, R162 ;  /* 0x000000c08c18b825 */ /* 0x000fe200078e00a2 */
[----:B------:R-:W-:-:S02]  /*1da0*/  LOP3.LUT R157, R0, 0x100, RZ, 0xc0, !PT ;  /* 0x00000100009d7812 */ /* 0x000fc400078ec0ff */
[----:B------:R-:W-:Y:S01]  /*1db0*/  @!P2 LDGSTS.E.BYPASS.LTC128B.128 [R117+0x2800], desc[UR16][R22.64+0x80] ;  /* 0x028000801675afae */ /* 0x000fe2000b981a10 */
[----:B------:R-:W-:Y:S01]  /*1dc0*/  ISETP.GE.AND P2, PT, R16, R11, PT ;  /* 0x0000000b1000720c */ /* 0x000fe20003f46270 */
[----:B------:R-:W-:Y:S01]  /*1dd0*/  @!P3 IMAD.IADD R25, R25, 0x1, R8 ;  /* 0x000000011919b824 */ /* 0x000fe200078e0208 */
[----:B------:R-:W-:Y:S01]  /*1de0*/  @!P4 LEA R16, P0, R140, R162, 0x7 ;  /* 0x000000a28c10c211 */ /* 0x000fe200078038ff */
[----:B------:R-:W-:Y:S01]  /*1df0*/  IMAD R165, R116, R7, R15 ;  /* 0x0000000774a57224 */ /* 0x000fe200078e020f */
[----:B------:R-:W-:Y:S02]  /*1e00*/  LOP3.LUT R8, R10, 0xc0, RZ, 0xc0, !PT ;  /* 0x000000c00a087812 */ /* 0x000fe400078ec0ff */
[----:B------:R-:W-:Y:S02]  /*1e10*/  @!P4 LEA.HI.X R17, R140, R161, R141, 0x7, P0 ;  /* 0x000000a18c11c211 */ /* 0x000fe400000f3c8d */
[----:B------:R-:W-:Y:S02]  /*1e20*/  ISETP.GE.AND P0, PT, R18, R11, PT ;  /* 0x0000000b1200720c */ /* 0x000fe40003f06270 */
[----:B------:R-:W-:-:S02]  /*1e30*/  LOP3.LUT R113, R8, 0x18, R113, 0xf8, !PT ;  /* 0x0000001808717812 */ /* 0x000fc400078ef871 */
[----:B------:R-:W-:Y:S02]  /*1e40*/  LEA.HI.X R165, R14, UR7, R165, 0x1, P1 ;  /* 0x000000070ea57c11 */ /* 0x000fe400088f0ca5 */
[----:B---3--:R-:W-:Y:S02]  /*1e50*/  @!P6 MOV R12, R162 ;  /* 0x000000a2000ce202 */ /* 0x008fe40000000f00 */
[----:B------:R-:W-:Y:S02]  /*1e60*/  @!P6 MOV R13, R161 ;  /* 0x000000a1000de202 */ /* 0x000fe40000000f00 */
[----:B------:R-:W-:Y:S02]  /*1e70*/  SHF.L.U64.HI R8, R6, 0x5, R7 ;  /* 0x0000000506087819 */ /* 0x000fe40000010207 */
[----:B------:R-:W-:Y:S01]  /*1e80*/  LOP3.LUT R157, R157, 0x20, R10, 0xf8, !PT ;  /* 0x000000209d9d7812 */ /* 0x000fe200078ef80a */
[----:B------:R-:W-:Y:S01]  /*1e90*/  @!P6 LDGSTS.E.BYPASS.LTC128B.128 [R117+0x3000], desc[UR16][R12.64] ;  /* 0x030000000c75efae */ /* 0x000fe2000b981a10 */
[----:B------:R-:W-:Y:S01]  /*1ea0*/  LOP3.LUT R14, R113, 0x8, R166, 0x78, !PT ;  /* 0x00000008710e7812 */ /* 0x000fe200078e78a6 */
[----:B------:R-:W-:Y:S01]  /*1eb0*/  @!P0 IMAD R9, R7, 0xc0, RZ ;  /* 0x000000c007098824 */ /* 0x000fe200078e02ff */
[----:B------:R-:W-:Y:S01]  /*1ec0*/  LOP3.LUT R158, R0, 0x3e00, RZ, 0xc0, !PT ;  /* 0x00003e00009e7812 */ /* 0x000fe200078ec0ff */
[----:B------:R-:W-:Y:S01]  /*1ed0*/  @!P6 LDGSTS.E.BYPASS.LTC128B.128 [R117+0x5000], desc[UR16][R12.64+0x40] ;  /* 0x050000400c75efae */ /* 0x000fe2000b981a10 */
[----:B------:R-:W-:-:S02]  /*1ee0*/  IADD3 R157, PT, PT, R14, R157, RZ ;  /* 0x0000009d0e9d7210 */ /* 0x000fc40007ffe0ff */
[----:B------:R-:W-:Y:S01]  /*1ef0*/  LOP3.LUT R0, R10, 0x120, RZ, 0xc0, !PT ;  /* 0x000001200a007812 */ /* 0x000fe200078ec0ff */
[----:B------:R2:W-:Y:S01]  /*1f00*/  @!P6 LDGSTS.E.BYPASS.LTC128B.128 [R117+0x7000], desc[UR16][R12.64+0x80] ;  /* 0x070000800c75efae */ /* 0x0005e2000b981a10 */
[----:B------:R-:W-:Y:S02]  /*1f10*/  LOP3.LUT R113, R113, 0x8, R112, 0x78, !PT ;  /* 0x0000000871717812 */ /* 0x000fe400078e7870 */
[----:B------:R-:W-:Y:S01]  /*1f20*/  LEA R157, R157, UR5, 0x1 ;  /* 0x000000059d9d7c11 */ /* 0x000fe2000f8e08ff */
[----:B------:R-:W-:Y:S01]  /*1f30*/  @!P5 LDGSTS.E.BYPASS.LTC128B.128 [R117+0x3800], desc[UR16][R20.64] ;  /* 0x038000001475dfae */ /* 0x000fe2000b981a10 */
[----:B------:R-:W-:Y:S02]  /*1f40*/  IADD3 R158, PT, PT, R113, R0, R158 ;  /* 0x00000000719e7210 */ /* 0x000fe40007ffe09e */
[----:B------:R-:W-:Y:S01]  /*1f50*/  LOP3.LUT R116, R116, 0x7, RZ, 0xc0, !PT ;  /* 0x0000000774747812 */ /* 0x000fe200078ec0ff */
[----:B------:R-:W-:Y:S01]  /*1f60*/  @!P5 LDGSTS.E.BYPASS.LTC128B.128 [R117+0x5800], desc[UR16][R20.64+0x40] ;  /* 0x058000401475dfae */ /* 0x000fe2000b981a10 */
[----:B------:R-:W-:-:S03]  /*1f70*/  LEA R158, R158, UR5, 0x1 ;  /* 0x000000059e9e7c11 */ /* 0x000fc6000f8e08ff */
[----:B------:R-:W-:Y:S04]  /*1f80*/  @!P5 LDGSTS.E.BYPASS.LTC128B.128 [R117+0x7800], desc[UR16][R20.64+0x80] ;  /* 0x078000801475dfae */ /* 0x000fe8000b981a10 */
[----:B------:R-:W-:Y:S04]  /*1f90*/  @!P4 LDGSTS.E.BYPASS.LTC128B.128 [R117+0x4000], desc[UR16][R16.64] ;  /* 0x040000001075cfae */ /* 0x000fe8000b981a10 */
[----:B------:R-:W-:Y:S04]  /*1fa0*/  @!P4 LDGSTS.E.BYPASS.LTC128B.128 [R117+0x6000], desc[UR16][R16.64+0x40] ;  /* 0x060000401075cfae */ /* 0x000fe8000b981a10 */
[----:B------:R3:W-:Y:S01]  /*1fb0*/  @!P4 LDGSTS.E.BYPASS.LTC128B.128 [R117+0x8000], desc[UR16][R16.64+0x80] ;  /* 0x080000801075cfae */ /* 0x0007e2000b981a10 */
[----:B--2---:R-:W-:-:S03]  /*1fc0*/  SHF.L.U32 R13, R6, 0x5, RZ ;  /* 0x00000005060d7819 */ /* 0x004fc600000006ff */
[----:B------:R-:W-:Y:S01]  /*1fd0*/  @!P3 LDGSTS.E.BYPASS.LTC128B.128 [R117+0x4800], desc[UR16][R24.64] ;  /* 0x048000001875bfae */ /* 0x000fe2000b981a10 */
[----:B------:R-:W-:-:S03]  /*1fe0*/  @!P2 LEA R12, P1, R13, R164, 0x1 ;  /* 0x000000a40d0ca211 */ /* 0x000fc600078208ff */
[----:B------:R-:W-:Y:S01]  /*1ff0*/  @!P3 LDGSTS.E.BYPASS.LTC128B.128 [R117+0x6800], desc[UR16][R24.64+0x40] ;  /* 0x068000401875bfae */ /* 0x000fe2000b981a10 */
[----:B------:R-:W-:-:S03]  /*2000*/  @!P2 LEA.HI.X R13, R13, R165, R8, 0x1, P1 ;  /* 0x000000a50d0da211 */ /* 0x000fc600008f0c08 */
[----:B------:R2:W-:Y:S01]  /*2010*/  @!P3 LDGSTS.E.BYPASS.LTC128B.128 [R117+0x8800], desc[UR16][R24.64+0x80] ;  /* 0x088000801875bfae */ /* 0x0005e2000b981a10 */
[----:B------:R-:W-:Y:S02]  /*2020*/  ISETP.GE.AND P3, PT, R4, R11, PT ;  /* 0x0000000b0400720c */ /* 0x000fe40003f66270 */
[----:B------:R-:W-:Y:S01]  /*2030*/  MOV R4, 0x20 ;  /* 0x0000002000047802 */ /* 0x000fe20000000f00 */
[----:B------:R-:W0:Y:S10]  /*2040*/  LDGDEPBAR ;  /* 0x00000000000079af */ /* 0x000e340000000000 */
[C---:B------:R-:W-:Y:S01]  /*2050*/  @!P3 LEA R14, P1, R6.reuse, R164, 0x7 ;  /* 0x000000a4060eb211 */ /* 0x040fe200078238ff */
[----:B---3--:R-:W-:-:S03]  /*2060*/  @!P0 IMAD.WIDE.U32 R16, R6, 0xc0, R164 ;  /* 0x000000c006108825 */ /* 0x008fc600078e00a4 */
[----:B------:R-:W-:Y:S01]  /*2070*/  @!P3 LEA.HI.X R15, R6, R165, R7, 0x7, P1 ;  /* 0x000000a5060fb211 */ /* 0x000fe200008f3c07 */
[----:B------:R-:W-:Y:S01]  /*2080*/  @!P0 IMAD.IADD R9, R17, 0x1, R9 ;  /* 0x0000000111098824 */ /* 0x000fe200078e0209 */
[----:B------:R-:W-:Y:S01]  /*2090*/  @!P0 MOV R8, R16 ;  /* 0x0000001000088202 */ /* 0x000fe20000000f00 */
        /* <DEDUP_REMOVED lines=42> */
[----:B------:R-:W4:Y:S01]  /*2340*/  LDSM.16.M88.4 R32, [R157+0x3000] ;  /* 0x003000009d20783b */ /* 0x000f220000000200 */
[-C--:B------:R-:W-:Y:S02]  /*2350*/  IADD3 R156, PT, PT, R158, R4.reuse, RZ ;  /* 0x000000049e9c7210 */ /* 0x080fe40007ffe0ff */
[----:B------:R-:W-:Y:S01]  /*2360*/  IADD3 R118, PT, PT, R157, R4, RZ ;  /* 0x000000049d767210 */ /* 0x000fe20007ffe0ff */
[----:B------:R-:W5:Y:S04]  /*2370*/  LDSM.16.M88.4 R92, [R157+0x3400] ;  /* 0x003400009d5c783b */ /* 0x000f680000000200 */
[----:B------:R-:W1:Y:S04]  /*2380*/  LDSM.16.M88.4 R84, [R157+0x3800] ;  /* 0x003800009d54783b */ /* 0x000e680000000200 */
[----:B------:R-:W1:Y:S04]  /*2390*/  LDSM.16.M88.4 R76, [R157+0x3c00] ;  /* 0x003c00009d4c783b */ /* 0x000e680000000200 */
[----:B------:R-:W1:Y:S04]  /*23a0*/  LDSM.16.M88.4 R68, [R157+0x4000] ;  /* 0x004000009d44783b */ /* 0x000e680000000200 */
[----:B------:R-:W1:Y:S04]  /*23b0*/  LDSM.16.M88.4 R60, [R157+0x4400] ;  /* 0x004400009d3c783b */ /* 0x000e680000000200 */
[----:B------:R-:W1:Y:S04]  /*23c0*/  LDSM.16.M88.4 R52, [R157+0x4800] ;  /* 0x004800009d34783b */ /* 0x000e680000000200 */
[----:B--2---:R-:W2:Y:S04]  /*23d0*/  LDSM.16.M88.4 R24, [R157+0x4c00] ;  /* 0x004c00009d18783b */ /* 0x004ea80000000200 */
[----:B---3--:R-:W-:Y:S04]  /*23e0*/  LDSM.16.M88.4 R8, [R156] ;  /* 0x000000009c08783b */ /* 0x008fe80000000200 */
[----:B------:R-:W3:Y:S04]  /*23f0*/  LDSM.16.M88.4 R20, [R118+0x3000] ;  /* 0x003000007614783b */ /* 0x000ee80000000200 */
[----:B------:R-:W3:Y:S01]  /*2400*/  LDSM.16.M88.4 R36, [R118+0x3400] ;  /* 0x003400007624783b */ /* 0x000ee20000000200 */
[C---:B----4-:R-:W-:Y:S03]  /*2410*/  HMMA.16816.F32 R16, R44.reuse, R32, RZ ;  /* 0x000000202c10723c */ /* 0x050fe600000018ff */
[----:B------:R-:W4:Y:S04]  /*2420*/  LDSM.16.M88.4 R12, [R118+0x3c00] ;  /* 0x003c0000760c783b */ /* 0x000f280000000200 */
[----:B------:R-:W4:Y:S01]  /*2430*/  LDSM.16.M88.4 R40, [R118+0x3800] ;  /* 0x003800007628783b */ /* 0x000f220000000200 */
[C---:B------:R-:W-:Y:S03]  /*2440*/  HMMA.16816.F32 R32, R44.reuse, R34, RZ ;  /* 0x000000222c20723c */ /* 0x040fe600000018ff */
[----:B------:R-:W-:Y:S04]  /*2450*/  LDSM.16.M88.4 R100, [R158+0x1000] ;  /* 0x001000009e64783b */ /* 0x000fe80000000200 */
[----:B------:R-:W-:Y:S01]  /*2460*/  LDSM.16.M88.4 R96, [R118+0x4800] ;  /* 0x004800007660783b */ /* 0x000fe20000000200 */
[C---:B-----5:R-:W-:Y:S03]  /*2470*/  HMMA.16816.F32 R28, R44.reuse, R92, RZ ;  /* 0x0000005c2c1c723c */ /* 0x060fe600000018ff */
[----:B------:R-:W-:Y:S04]  /*2480*/  LDSM.16.M88.4 R108, [R118+0x5000] ;  /* 0x00500000766c783b */ /* 0x000fe80000000200 */
[----:B------:R-:W-:Y:S01]  /*2490*/  LDSM.16.M88.4 R104, [R157+0x5400] ;  /* 0x005400009d68783b */ /* 0x000fe20000000200 */
[C---:B------:R-:W-:Y:S03]  /*24a0*/  HMMA.16816.F32 R92, R44.reuse, R94, RZ ;  /* 0x0000005e2c5c723c */ /* 0x040fe600000018ff */
[----:B------:R-:W0:Y:S05]  /*24b0*/  LDGDEPBAR ;  /* 0x00000000000079af */ /* 0x000e2a0000000000 */
        /* <DEDUP_REMOVED lines=13> */
[C---:B---3--:R-:W-:Y:S08]  /*2590*/  HMMA.16816.F32 R16, R8.reuse, R20, R16 ;  /* 0x000000140810723c */ /* 0x048ff00000001810 */
        /* <DEDUP_REMOVED lines=23> */
[C---:B----4-:R-:W-:Y:S08]  /*2710*/  HMMA.16816.F32 R48, R8.reuse, R12, R48 ;  /* 0x0000000c0830723c */ /* 0x050ff00000001830 */
        /* <DEDUP_REMOVED lines=57> */
[C---:B------:R-:W-:Y:S01]  /*2ab0*/  HMMA.16816.F32 R68, R100.reuse, R38, R68 ;  /* 0x000000266444723c */ /* 0x040fe20000001844 */
[----:B------:R-:W-:Y:S07]  /*2ac0*/  LDSM.16.M88.4 R36, [R118+0x8000] ;  /* 0x008000007624783b */ /* 0x000fee0000000200 */
[C---:B----4-:R-:W-:Y:S08]  /*2ad0*/  HMMA.16816.F32 R64, R100.reuse, R16, R64 ;  /* 0x000000106440723c */ /* 0x050ff00000001840 */
[----:B------:R-:W-:Y:S01]  /*2ae0*/  HMMA.16816.F32 R60, R100, R18, R60 ;  /* 0x00000012643c723c */ /* 0x000fe2000000183c */
[----:B------:R-:W2:Y:S07]  /*2af0*/  LDSM.16.M88.4 R16, [R118+0x6400] ;  /* 0x006400007610783b */ /* 0x000eae0000000200 */
[C---:B------:R-:W-:Y:S08]  /*2b00*/  HMMA.16816.F32 R108, R12.reuse, R28, R108 ;  /* 0x0000001c0c6c723c */ /* 0x040ff0000000186c */
[----:B------:R-:W-:Y:S01]  /*2b10*/  HMMA.16816.F32 R92, R12, R30, R92 ;  /* 0x0000001e0c5c723c */ /* 0x000fe2000000185c */
[----:B------:R-:W4:Y:S07]  /*2b20*/  LDSM.16.M88.4 R28, [R118+0x7c00] ;  /* 0x007c0000761c783b */ /* 0x000f2e0000000200 */
[----:B------:R-:W-:Y:S03]  /*2b30*/  HMMA.16816.F32 R72, R40, R32, R72 ;  /* 0x000000202848723c */ /* 0x000fe60000001848 */
[----:B------:R-:W-:Y:S01]  /*2b40*/  FMUL.FTZ R108, R108, UR4 ;  /* 0x000000046c6c7c20 */ /* 0x000fe20008410000 */
[----:B------:R-:W-:Y:S01]  /*2b50*/  FMUL.FTZ R109, R109, UR4 ;  /* 0x000000046d6d7c20 */ /* 0x000fe20008410000 */
[----:B------:R-:W-:Y:S01]  /*2b60*/  FMUL.FTZ R110, R110, UR4 ;  /* 0x000000046e6e7c20 */ /* 0x000fe20008410000 */
[----:B------:R-:W-:-:S02]  /*2b70*/  FMUL.FTZ R111, R111, UR4 ;  /* 0x000000046f6f7c20 */ /* 0x000fc40008410000 */
[----:B------:R-:W-:Y:S01]  /*2b80*/  HMMA.16816.F32 R68, R40, R34, R68 ;  /* 0x000000222844723c */ /* 0x000fe20000001844 */
[----:B------:R-:W-:Y:S01]  /*2b90*/  LDSM.16.M88.4 R32, [R118+0x8400] ;  /* 0x008400007620783b */ /* 0x000fe20000000200 */
[----:B------:R-:W2:Y:S01]  /*2ba0*/  MUFU.TANH R108, R108 ;  /* 0x0000006c006c7308 */ /* 0x000ea20000002400 */
[----:B------:R-:W-:-:S05]  /*2bb0*/  FMUL.FTZ R92, R92, UR4 ;  /* 0x000000045c5c7c20 */ /* 0x000fca0008410000 */
[C---:B-1----:R-:W-:Y:S02]  /*2bc0*/  HMMA.16816.F32 R56, R100.reuse, R8, R56 ;  /* 0x000000086438723c */ /* 0x042fe40000001838 */
[----:B------:R-:W1:Y:S06]  /*2bd0*/  MUFU.TANH R109, R109 ;  /* 0x0000006d006d7308 */ /* 0x000e6c0000002400 */
[----:B------:R-:W-:Y:S01]  /*2be0*/  HMMA.16816.F32 R52, R100, R10, R52 ;  /* 0x0000000a6434723c */ /* 0x000fe20000001834 */
[----:B------:R-:W5:Y:S01]  /*2bf0*/  LDSM.16.M88.4 R8, [R118+0x6800] ;  /* 0x006800007608783b */ /* 0x000f620000000200 */
[----:B------:R-:W1:Y:S06]  /*2c00*/  MUFU.TANH R110, R110 ;  /* 0x0000006e006e7308 */ /* 0x000e6c0000002400 */
[C---:B------:R-:W-:Y:S02]  /*2c10*/  HMMA.16816.F32 R72, R24.reuse, R20, R72 ;  /* 0x000000141848723c */ /* 0x040fe40000001848 */
[----:B------:R-:W1:Y:S06]  /*2c20*/  MUFU.TANH R111, R111 ;  /* 0x0000006f006f7308 */ /* 0x000e6c0000002400 */
[----:B------:R-:W-:Y:S01]  /*2c30*/  HMMA.16816.F32 R68, R24, R22, R68 ;  /* 0x000000161844723c */ /* 0x000fe20000001844 */
[----:B------:R-:W3:Y:S01]  /*2c40*/  LDSM.16.M88.4 R20, [R157+0x6c00] ;  /* 0x006c00009d14783b */ /* 0x000ee20000000200 */
[----:B------:R-:W1:Y:S06]  /*2c50*/  MUFU.TANH R92, R92 ;  /* 0x0000005c005c7308 */ /* 0x000e6c0000002400 */
[C---:B--2---:R-:W-:Y:S08]  /*2c60*/  HMMA.16816.F32 R64, R40.reuse, R16, R64 ;  /* 0x000000102840723c */ /* 0x044ff00000001840 */
[----:B------:R-:W-:Y:S01]  /*2c70*/  HMMA.16816.F32 R60, R40, R18, R60 ;  /* 0x00000012283c723c */ /* 0x000fe2000000183c */
[----:B------:R-:W2:Y:S07]  /*2c80*/  LDSM.16.M88.4 R16, [R157+0x8800] ;  /* 0x008800009d10783b */ /* 0x000eae0000000200 */
[C---:B----4-:R-:W-:Y:S08]  /*2c90*/  HMMA.16816.F32 R80, R12.reuse, R28, R80 ;  /* 0x0000001c0c50723c */ /* 0x050ff00000001850 */
[C---:B------:R-:W-:Y:S01]  /*2ca0*/  HMMA.16816.F32 R76, R12.reuse, R30, R76 ;  /* 0x0000001e0c4c723c */ /* 0x040fe2000000184c */
[----:B------:R-:W4:Y:S07]  /*2cb0*/  LDSM.16.M88.4 R28, [R157+0x8400] ;  /* 0x008400009d1c783b */ /* 0x000f2e0000000200 */
[----:B------:R-:W-:Y:S03]  /*2cc0*/  HMMA.16816.F32 R72, R12, R36, R72 ;  /* 0x000000240c48723c */ /* 0x000fe60000001848 */
[----:B------:R-:W-:Y:S01]  /*2cd0*/  FMUL.FTZ R80, R80, UR4 ;  /* 0x0000000450507c20 */ /* 0x000fe20008410000 */
[----:B------:R-:W-:Y:S01]  /*2ce0*/  FMUL.FTZ R81, R81, UR4 ;  /* 0x0000000451517c20 */ /* 0x000fe20008410000 */
[----:B------:R-:W-:Y:S01]  /*2cf0*/  FMUL.FTZ R82, R82, UR4 ;  /* 0x0000000452527c20 */ /* 0x000fe20008410000 */
[----:B------:R-:W-:-:S02]  /*2d00*/  FMUL.FTZ R83, R83, UR4 ;  /* 0x0000000453537c20 */ /* 0x000fc40008410000 */
[----:B------:R-:W-:Y:S01]  /*2d10*/  HMMA.16816.F32 R68, R12, R38, R68 ;  /* 0x000000260c44723c */ /* 0x000fe20000001844 */
[----:B------:R-:W1:Y:S01]  /*2d20*/  LDSM.16.M88.4 R36, [R118+0x6c00] ;  /* 0x006c00007624783b */ /* 0x000e620000000200 */
[----:B------:R-:W1:Y:S01]  /*2d30*/  MUFU.TANH R80, R80 ;  /* 0x0000005000507308 */ /* 0x000e620000002400 */
[----:B------:R-:W-:Y:S01]  /*2d40*/  FMUL.FTZ R76, R76, UR4 ;  /* 0x000000044c4c7c20 */ /* 0x000fe20008410000 */
[----:B------:R-:W-:Y:S01]  /*2d50*/  FMUL.FTZ R77, R77, UR4 ;  /* 0x000000044d4d7c20 */ /* 0x000fe20008410000 */
[----:B------:R-:W-:Y:S01]  /*2d60*/  FMUL.FTZ R78, R78, UR4 ;  /* 0x000000044e4e7c20 */ /* 0x000fe20008410000 */
[----:B------:R-:W-:Y:S02]  /*2d70*/  FMUL.FTZ R79, R79, UR4 ;  /* 0x000000044f4f7c20 */ /* 0x000fe40008410000 */
        /* <DEDUP_REMOVED lines=21> */
[----:B------:R-:W1:Y:S06]  /*2ed0*/  MUFU.TANH R136, R78 ;  /* 0x0000004e00887308 */ /* 0x000e6c0000002400 */
[C---:B----4-:R-:W-:Y:S02]  /*2ee0*/  HMMA.16816.F32 R64, R24.reuse, R28, R64 ;  /* 0x0000001c1840723c */ /* 0x050fe40000001840 */
[----:B------:R-:W4:Y:S06]  /*2ef0*/  MUFU.TANH R132, R79 ;  /* 0x0000004f00847308 */ /* 0x000f2c0000002400 */
[----:B------:R-:W-:Y:S01]  /*2f00*/  HMMA.16816.F32 R60, R24, R30, R60 ;  /* 0x0000001e183c723c */ /* 0x000fe2000000183c */
[----:B------:R-:W2:Y:S01]  /*2f10*/  LDSM.16.M88.4 R28, [R118+0x8800] ;  /* 0x00880000761c783b */ /* 0x000ea20000000200 */
        /* <DEDUP_REMOVED lines=9> */
[----:B------:R-:W-:Y:S01]  /*2fb0*/  LOP3.LUT R11, R112, 0x1f0, RZ, 0xc0, !PT ;  /* 0x000001f0700b7812 */ /* 0x000fe200078ec0ff */
[----:B------:R-:W1:Y:S03]  /*2fc0*/  MUFU.TANH R149, R68 ;  /* 0x0000004400957308 */ /* 0x000e660000002400 */
[----:B------:R-:W-:-:S03]  /*2fd0*/  IADD3 R11, PT, PT, R11, 0x1, R170 ;  /* 0x000000010b0b7810 */ /* 0x000fc60007ffe0aa */
[----:B------:R-:W-:Y:S01]  /*2fe0*/  HMMA.16816.F32 R48, R24, R8, R48 ;  /* 0x000000081830723c */ /* 0x000fe20000001830 */
[----:B------:R-:W-:Y:S01]  /*2ff0*/  IADD3 R11, PT, PT, -R115, R11, R116 ;  /* 0x0000000b730b7210 */ /* 0x000fe20007ffe174 */
[----:B------:R-:W1:Y:S01]  /*3000*/  MUFU.TANH R147, R69 ;  /* 0x0000004500937308 */ /* 0x000e620000002400 */
[----:B------:R-:W-:Y:S01]  /*3010*/  FMUL.FTZ R65, R65, UR4 ;  /* 0x0000000441417c20 */ /* 0x000fe20008410000 */
[----:B------:R-:W-:Y:S01]  /*3020*/  FMUL.FTZ R64, R64, UR4 ;  /* 0x0000000440407c20 */ /* 0x000fe20008410000 */
[----:B------:R-:W-:Y:S01]  /*3030*/  FMUL.FTZ R66, R66, UR4 ;  /* 0x0000000442427c20 */ /* 0x000fe20008410000 */
[----:B------:R-:W-:Y:S01]  /*3040*/  FMUL.FTZ R20, R67, UR4 ;  /* 0x0000000443147c20 */ /* 0x000fe20008410000 */
[----:B------:R-:W-:Y:S01]  /*3050*/  IADD3 R11, PT, PT, R11, UR14, R2 ;  /* 0x0000000e0b0b7c10 */ /* 0x000fe2000fffe002 */
[----:B------:R-:W-:Y:S01]  /*3060*/  HMMA.16816.F32 R104, R12, R88, R104 ;  /* 0x000000580c68723c */ /* 0x000fe20000001868 */
[----:B------:R-:W-:Y:S01]  /*3070*/  FMUL.FTZ R88, R93, UR4 ;  /* 0x000000045d587c20 */ /* 0x000fe20008410000 */
[----:B------:R5:W1:Y:S01]  /*3080*/  MUFU.TANH R139, R65 ;  /* 0x00000041008b7308 */ /* 0x000a620000002400 */
[----:B------:R-:W-:Y:S01]  /*3090*/  FMUL.FTZ R89, R94, UR4 ;  /* 0x000000045e597c20 */ /* 0x000fe20008410000 */
[----:B------:R-:W-:Y:S01]  /*30a0*/  FMUL.FTZ R93, R95, UR4 ;  /* 0x000000045f5d7c20 */ /* 0x000fe20008410000 */
[----:B------:R-:W-:-:S02]  /*30b0*/  VIMNMX R143, PT, PT, R11, R2, PT ;  /* 0x000000020b8f7248 */ /* 0x000fc40003fe0100 */
[----:B------:R-:W-:Y:S01]  /*30c0*/  VIADDMNMX R142, R11, 0x8, R2, PT ;  /* 0x000000080b8e7846 */ /* 0x000fe20003800102 */
[C---:B---3--:R-:W-:Y:S02]  /*30d0*/  HMMA.16816.F32 R44, R12.reuse, R18, R44 ;  /* 0x000000120c2c723c */ /* 0x048fe4000000182c */
[----:B------:R3:W1:Y:S06]  /*30e0*/  MUFU.TANH R145, R64 ;  /* 0x0000004000917308 */ /* 0x00066c0000002400 */
[----:B------:R-:W-:Y:S02]  /*30f0*/  HMMA.16816.F32 R84, R12, R90, R84 ;  /* 0x0000005a0c54723c */ /* 0x000fe40000001854 */
[----:B------:R3:W1:Y:S01]  /*3100*/  MUFU.TANH R124, R66 ;  /* 0x00000042007c7308 */ /* 0x0006620000002400 */
[----:B------:R-:W-:Y:S01]  /*3110*/  FMUL.FTZ R94, R104, UR4 ;  /* 0x00000004685e7c20 */ /* 0x000fe20008410000 */
[----:B------:R-:W-:Y:S01]  /*3120*/  FMUL.FTZ R90, R105, UR4 ;  /* 0x00000004695a7c20 */ /* 0x000fe20008410000 */
[----:B------:R-:W-:Y:S01]  /*3130*/  FMUL.FTZ R91, R106, UR4 ;  /* 0x000000046a5b7c20 */ /* 0x000fe20008410000 */
[----:B------:R-:W-:-:S02]  /*3140*/  FMUL.FTZ R95, R107, UR4 ;  /* 0x000000046b5f7c20 */ /* 0x000fc40008410000 */
[C---:B------:R-:W-:Y:S02]  /*3150*/  HMMA.16816.F32 R60, R12.reuse, R34, R60 ;  /* 0x000000220c3c723c */ /* 0x040fe4000000183c */
[----:B------:R-:W1:Y:S01]  /*3160*/  MUFU.TANH R88, R88 ;  /* 0x0000005800587308 */ /* 0x000e620000002400 */
[----:B-----5:R-:W-:Y:S01]  /*3170*/  FMUL.FTZ R65, R44, UR4 ;  /* 0x000000042c417c20 */ /* 0x020fe20008410000 */
[----:B------:R-:W-:Y:S01]  /*3180*/  FMUL.FTZ R44, R46, UR4 ;  /* 0x000000042e2c7c20 */ /* 0x000fe20008410000 */
[----:B------:R-:W-:Y:S01]  /*3190*/  FMUL.FTZ R42, R47, UR4 ;  /* 0x000000042f2a7c20 */ /* 0x000fe20008410000 */
[----:B------:R-:W-:Y:S02]  /*31a0*/  FMUL.FTZ R45, R45, UR4 ;  /* 0x000000042d2d7c20 */ /* 0x000fe40008410000 */
[----:B--2---:R-:W-:Y:S02]  /*31b0*/  HMMA.16816.F32 R56, R12, R28, R56 ;  /* 0x0000001c0c38723c */ /* 0x004fe40000001838 */
[----:B------:R-:W2:Y:S01]  /*31c0*/  MUFU.TANH R89, R89 ;  /* 0x0000005900597308 */ /* 0x000ea20000002400 */
[----:B------:R-:W-:Y:S01]  /*31d0*/  FMUL.FTZ R84, R84, UR4 ;  /* 0x0000000454547c20 */ /* 0x000fe20008410000 */
[----:B------:R-:W-:Y:S01]  /*31e0*/  FMUL.FTZ R85, R85, UR4 ;  /* 0x0000000455557c20 */ /* 0x000fe20008410000 */
[----:B------:R-:W-:Y:S01]  /*31f0*/  FMUL.FTZ R86, R86, UR4 ;  /* 0x0000000456567c20 */ /* 0x000fe20008410000 */
[----:B------:R-:W-:-:S02]  /*3200*/  FMUL.FTZ R87, R87, UR4 ;  /* 0x0000000457577c20 */ /* 0x000fc40008410000 */
[C---:B------:R-:W-:Y:S02]  /*3210*/  HMMA.16816.F32 R52, R12.reuse, R30, R52 ;  /* 0x0000001e0c34723c */ /* 0x040fe40000001834 */
[----:B------:R-:W1:Y:S01]  /*3220*/  MUFU.TANH R93, R93 ;  /* 0x0000005d005d7308 */ /* 0x000e620000002400 */
[----:B------:R-:W-:Y:S01]  /*3230*/  FMUL.FTZ R63, R63, UR4 ;  /* 0x000000043f3f7c20 */ /* 0x000fe20008410000 */
[----:B------:R-:W-:Y:S01]  /*3240*/  FMUL.FTZ R60, R60, UR4 ;  /* 0x000000043c3c7c20 */ /* 0x000fe20008410000 */
[----:B------:R-:W-:Y:S01]  /*3250*/  FMUL.FTZ R61, R61, UR4 ;  /* 0x000000043d3d7c20 */ /* 0x000fe20008410000 */
[----:B------:R-:W-:Y:S02]  /*3260*/  FMUL.FTZ R62, R62, UR4 ;  /* 0x000000043e3e7c20 */ /* 0x000fe40008410000 */
[----:B------:R-:W-:Y:S02]  /*3270*/  HMMA.16816.F32 R48, R12, R16, R48 ;  /* 0x000000100c30723c */ /* 0x000fe40000001830 */
[----:B------:R3:W1:Y:S01]  /*3280*/  MUFU.TANH R64, R63 ;  /* 0x0000003f00407308 */ /* 0x0006620000002400 */
[----:B------:R-:W-:Y:S01]  /*3290*/  FMUL.FTZ R21, R58, UR4 ;  /* 0x000000043a157c20 */ /* 0x000fe20008410000 */
[----:B------:R-:W-:Y:S01]  /*32a0*/  FMUL.FTZ R9, R59, UR4 ;  /* 0x000000043b097c20 */ /* 0x000fe20008410000 */
[----:B------:R-:W-:Y:S01]  /*32b0*/  FMUL.FTZ R56, R56, UR4 ;  /* 0x0000000438387c20 */ /* 0x000fe20008410000 */
[----:B------:R-:W-:-:S04]  /*32c0*/  FMUL.FTZ R57, R57, UR4 ;  /* 0x0000000439397c20 */ /* 0x000fc80008410000 */
[----:B------:R-:W1:Y:S01]  /*32d0*/  MUFU.TANH R94, R94 ;  /* 0x0000005e005e7308 */ /* 0x000e620000002400 */
        /* <DEDUP_REMOVED lines=33> */
[----:B------:R-:W1:Y:S08]  /*34f0*/  MUFU.TANH R65, R65 ;  /* 0x0000004100417308 */ /* 0x000e700000002400 */
        /* <DEDUP_REMOVED lines=16> */
.L_x_2272:
        /* <DEDUP_REMOVED lines=47> */
[----:B------:R-:W-:-:S04]  /*38f0*/  IMAD R8, R15, R140, RZ ;  /* 0x0000008c0f087224 */ /* 0x000fc800078e02ff */
[----:B------:R-:W-:Y:S01]  /*3900*/  IMAD R8, R11, R141, R8 ;  /* 0x0000008d0b087224 */ /* 0x000fe200078e0208 */
[----:B--2---:R-:W-:Y:S01]  /*3910*/  IADD3 R2, PT, PT, R13, -R2, RZ ;  /* 0x800000020d027210 */ /* 0x004fe20007ffe0ff */
[----:B------:R-:W-:-:S03]  /*3920*/  IMAD.WIDE.U32 R12, R11, R140, RZ ;  /* 0x0000008c0b0c7225 */ /* 0x000fc600078e00ff */
        /* <DEDUP_REMOVED lines=8> */
.L_x_2273:
        /* <DEDUP_REMOVED lines=25> */
.L_x_2271:
[----:B------:R-:W-:Y:S01]  /*3b40*/  IMAD.SHL.U32 R2, R166, 0x2, RZ ;  /* 0x00000002a6027824 */ /* 0x000fe200078e00ff */
[----:B------:R-:W3:Y:S04]  /*3b50*/  LDCU UR10, c[0x0][0x45c] ;  /* 0x00008b80ff0a77ac */ /* 0x000ee80008000800 */
[----:B------:R-:W-:-:S05]  /*3b60*/  LOP3.LUT R2, R2, 0x6, RZ, 0xc0, !PT ;  /* 0x0000000602027812 */ /* 0x000fca00078ec0ff */
[----:B------:R-:W-:-:S04]  /*3b70*/  IMAD R2, R121, 0x80, R2 ;  /* 0x0000008079027824 */ /* 0x000fc800078e0202 */
[C---:B--2---:R-:W-:Y:S02]  /*3b80*/  VIADD R10, R2.reuse, 0x1 ;  /* 0x00000001020a7836 */ /* 0x044fe40000000000 */
[C---:B------:R-:W-:Y:S02]  /*3b90*/  VIADD R8, R2.reuse, 0x8 ;  /* 0x0000000802087836 */ /* 0x040fe40000000000 */
[----:B------:R-:W-:Y:S01]  /*3ba0*/  VIADD R11, R2, 0x21 ;  /* 0x00000021020b7836 */ /* 0x000fe20000000000 */
[-C--:B------:R-:W-:Y:S01]  /*3bb0*/  ISETP.GE.AND P6, PT, R10, R143.reuse, PT ;  /* 0x0000008f0a00720c */ /* 0x080fe20003fc6270 */
[----:B------:R-:W-:Y:S01]  /*3bc0*/  VIADD R29, R2, 0x29 ;  /* 0x00000029021d7836 */ /* 0x000fe20000000000 */
[-C--:B------:R-:W-:Y:S01]  /*3bd0*/  ISETP.GE.AND P5, PT, R10, R142.reuse, PT ;  /* 0x0000008e0a00720c */ /* 0x080fe20003fa6270 */
[----:B------:R-:W-:Y:S01]  /*3be0*/  VIADD R10, R2, 0x9 ;  /* 0x00000009020a7836 */ /* 0x000fe20000000000 */
[-C--:B------:R-:W-:Y:S01]  /*3bf0*/  ISETP.GE.AND P1, PT, R8, R143.reuse, PT ;  /* 0x0000008f0800720c */ /* 0x080fe20003f26270 */
[----:B------:R-:W-:Y:S01]  /*3c00*/  VIADD R30, R2, 0x30 ;  /* 0x00000030021e7836 */ /* 0x000fe20000000000 */
[-C--:B------:R-:W-:Y:S01]  /*3c10*/  ISETP.GE.AND P2, PT, R8, R142.reuse, PT ;  /* 0x0000008e0800720c */ /* 0x080fe20003f46270 */
[----:B------:R-:W-:Y:S01]  /*3c20*/  VIADD R8, R2, 0x10 ;  /* 0x0000001002087836 */ /* 0x000fe20000000000 */
[----:B------:R-:W-:Y:S01]  /*3c30*/  ISETP.GE.AND P4, PT, R10, R143, PT ;  /* 0x0000008f0a00720c */ /* 0x000fe20003f86270 */
[----:B------:R-:W-:Y:S01]  /*3c40*/  VIADD R31, R2, 0x69 ;  /* 0x00000069021f7836 */ /* 0x000fe20000000000 */
        /* <DEDUP_REMOVED lines=13> */
[----:B------:R-:W-:Y:S01]  /*3d20*/  IMAD.IADD R119, R113, 0x1, R0 ;  /* 0x0000000171777824 */ /* 0x000fe200078e0200 */
[CC--:B------:R-:W-:Y:S02]  /*3d30*/  ISETP.GE.AND P2, PT, R8.reuse, R143.reuse, PT ;  /* 0x0000008f0800720c */ /* 0x0c0fe40003f46270 */
[----:B------:R-:W-:Y:S01]  /*3d40*/  ISETP.GE.AND P4, PT, R8, R142, PT ;  /* 0x0000008e0800720c */ /* 0x000fe20003f86270 */
[----:B------:R-:W-:Y:S01]  /*3d50*/  VIADD R8, R2, 0x20 ;  /* 0x0000002002087836 */ /* 0x000fe20000000000 */
[----:B------:R-:W-:Y:S02]  /*3d60*/  FSEL R28, R122, -INF , !P0 ;  /* 0xff8000007a1c7808 */ /* 0x000fe40004000000 */
[----:B------:R-:W-:Y:S02]  /*3d70*/  FSEL R17, R108, -INF , !P3 ;  /* 0xff8000006c117808 */ /* 0x000fe40005800000 */
        /* <DEDUP_REMOVED lines=11> */
[----:B------:R-:W-:Y:S02]  /*3e30*/  FSEL R14, R89, -INF , !P4 ;  /* 0xff800000590e7808 */ /* 0x000fe40006000000 */
[----:B-1----:R-:W-:Y:S02]  /*3e40*/  FSEL R11, R88, -INF , !P0 ;  /* 0xff800000580b7808 */ /* 0x002fe40004000000 */
        /* <DEDUP_REMOVED lines=61> */
[----:B------:R-:W-:Y:S02]  /*4220*/  FSEL R130, R130, -INF , !P6 ;  /* 0xff80000082827808 */ /* 0x000fe40007000000 */
[CC--:B------:R-:W-:Y:S02]  /*4230*/  ISETP.GE.AND P1, PT, R29.reuse, R143.reuse, PT ;  /* 0x0000008f1d00720c */ /* 0x0c0fe40003f26270 */
[----:B------:R-:W-:Y:S01]  /*4240*/  ISETP.GE.AND P2, PT, R29, R142, PT ;  /* 0x0000008e1d00720c */ /* 0x000fe20003f46270 */
[----:B------:R-:W-:Y:S01]  /*4250*/  VIADD R29, R2, 0x61 ;  /* 0x00000061021d7836 */ /* 0x000fe20000000000 */
[----:B------:R-:W-:Y:S01]  /*4260*/  ISETP.GE.AND P6, PT, R30, R143, PT ;  /* 0x0000008f1e00720c */ /* 0x000fe20003fc6270 */
[----:B------:R-:W-:Y:S01]  /*4270*/  VIADD R30, R2, 0x60 ;  /* 0x00000060021e7836 */ /* 0x000fe20000000000 */
[----:B------:R-:W-:-:S02]  /*4280*/  FSEL R66, R66, -INF , !P5 ;  /* 0xff80000042427808 */ /* 0x000fc40006800000 */
[-C--:B------:R-:W-:Y:S02]  /*4290*/  ISETP.GE.AND P5, PT, R2, R143.reuse, PT ;  /* 0x0000008f0200720c */ /* 0x080fe40003fa6270 */
[----:B------:R-:W-:Y:S01]  /*42a0*/  FSEL R122, R20, -INF , !P3 ;  /* 0xff800000147a7808 */ /* 0x000fe20005800000 */
[----:B------:R-:W-:Y:S01]  /*42b0*/  VIADD R20, R2, 0x68 ;  /* 0x0000006802147836 */ /* 0x000fe20000000000 */
[----:B------:R-:W-:Y:S02]  /*42c0*/  FSEL R137, R137, -INF , !P6 ;  /* 0xff80000089897808 */ /* 0x000fe40007000000 */
[C---:B------:R-:W-:Y:S02]  /*42d0*/  ISETP.GE.AND P3, PT, R29.reuse, R143, PT ;  /* 0x0000008f1d00720c */ /* 0x040fe40003f66270 */
[----:B------:R-:W-:Y:S02]  /*42e0*/  ISETP.GE.AND P6, PT, R29, R142, PT ;  /* 0x0000008e1d00720c */ /* 0x000fe40003fc6270 */
[----:B------:R-:W-:-:S02]  /*42f0*/  FSEL R135, R135, -INF , !P1 ;  /* 0xff80000087877808 */ /* 0x000fc40004800000 */
[----:B------:R-:W-:Y:S02]  /*4300*/  FSEL R29, R96, -INF , !P5 ;  /* 0xff800000601d7808 */ /* 0x000fe40006800000 */
[-C--:B------:R-:W-:Y:S02]  /*4310*/  ISETP.GE.AND P1, PT, R2, R142.reuse, PT ;  /* 0x0000008e0200720c */ /* 0x080fe40003f26270 */
[----:B------:R-:W-:Y:S02]  /*4320*/  FSEL R124, R124, -INF , !P4 ;  /* 0xff8000007c7c7808 */ /* 0x000fe40006000000 */
[----:B------:R-:W-:Y:S02]  /*4330*/  FSEL R139, R139, -INF , !P0 ;  /* 0xff8000008b8b7808 */ /* 0x000fe40004000000 */
[C---:B------:R-:W-:Y:S02]  /*4340*/  ISETP.GE.AND P4, PT, R30.reuse, R143, PT ;  /* 0x0000008f1e00720c */ /* 0x040fe40003f86270 */
[----:B------:R-:W-:-:S02]  /*4350*/  ISETP.GE.AND P0, PT, R30, R142, PT ;  /* 0x0000008e1e00720c */ /* 0x000fc40003f06270 */
[----:B------:R-:W-:Y:S02]  /*4360*/  FSEL R64, R64, -INF , !P2 ;  /* 0xff80000040407808 */ /* 0x000fe40005000000 */
[C---:B------:R-:W-:Y:S02]  /*4370*/  ISETP.GE.AND P2, PT, R20.reuse, R143, PT ;  /* 0x0000008f1400720c */ /* 0x040fe40003f46270 */
[----:B------:R-:W-:Y:S02]  /*4380*/  ISETP.GE.AND P5, PT, R20, R142, PT ;  /* 0x0000008e1400720c */ /* 0x000fe40003fa6270 */
[----:B------:R-:W-:Y:S02]  /*4390*/  FMNMX3.FTZ R30, R29, R23, R19, !PT ;  /* 0x000000171d1e7276 */ /* 0x000fe40007810013 */
[----:B------:R-:W-:Y:S02]  /*43a0*/  FSEL R20, R97, -INF , !P1 ;  /* 0xff80000061147808 */ /* 0x000fe40004800000 */
        /* <DEDUP_REMOVED lines=10> */
[----:B------:R-:W-:Y:S01]  /*4450*/  FSEL R50, R21, -INF , !P0 ;  /* 0xff80000015327808 */ /* 0x000fe20004000000 */
[----:B------:R-:W-:Y:S01]  /*4460*/  VIADD R21, R2, 0x71 ;  /* 0x0000007102157836 */ /* 0x000fe20000000000 */
[----:B------:R-:W-:Y:S02]  /*4470*/  FSEL R129, R129, -INF , !P3 ;  /* 0xff80000081817808 */ /* 0x000fe40005800000 */
[C---:B------:R-:W-:Y:S02]  /*4480*/  ISETP.GE.AND P0, PT, R31.reuse, R143, PT ;  /* 0x0000008f1f00720c */ /* 0x040fe40003f06270 */
[----:B------:R-:W-:Y:S02]  /*4490*/  FMNMX3.FTZ R30, R30, R35, R175, !PT ;  /* 0x000000231e1e7276 */ /* 0x000fe400078100af */
[----:B------:R-:W-:-:S02]  /*44a0*/  ISETP.GE.AND P3, PT, R31, R142, PT ;  /* 0x0000008e1f00720c */ /* 0x000fc40003f66270 */
[----:B------:R-:W-:Y:S02]  /*44b0*/  FMNMX3.FTZ R31, R37, R8, R148, !PT ;  /* 0x00000008251f7276 */ /* 0x000fe40007810094 */
[----:B------:R-:W-:Y:S02]  /*44c0*/  FMNMX3.FTZ R30, R30, R177, R163, !PT ;  /* 0x000000b11e1e7276 */ /* 0x000fe400078100a3 */
[----:B------:R-:W-:Y:S02]  /*44d0*/  FSEL R49, R9, -INF , !P6 ;  /* 0xff80000009317808 */ /* 0x000fe40007000000 */
[----:B------:R-:W-:Y:S02]  /*44e0*/  FMNMX3.FTZ R9, R31, R62, R144, !PT ;  /* 0x0000003e1f097276 */ /* 0x000fe40007810090 */
[----:B------:R-:W-:Y:S02]  /*44f0*/  FSEL R127, R127, -INF , !P2 ;  /* 0xff8000007f7f7808 */ /* 0x000fe40005000000 */
[----:B------:R-:W-:-:S02]  /*4500*/  ISETP.GE.AND P6, PT, R21, R143, PT ;  /* 0x0000008f1500720c */ /* 0x000fc40003fc6270 */
[----:B------:R-:W-:Y:S02]  /*4510*/  FMNMX3.FTZ R30, R30, R155, R61, !PT ;  /* 0x0000009b1e1e7276 */ /* 0x000fe4000781003d */
[----:B------:R-:W-:Y:S02]  /*4520*/  ISETP.GE.AND P2, PT, R21, R142, PT ;  /* 0x0000008e1500720c */ /* 0x000fe40003f46270 */
[----:B------:R-:W-:Y:S01]  /*4530*/  FMNMX3.FTZ R21, R9, R146, R138, !PT ;  /* 0x0000009209157276 */ /* 0x000fe2000781008a */
[----:B------:R-:W-:Y:S01]  /*4540*/  VIADD R9, R2, 0x78 ;  /* 0x0000007802097836 */ /* 0x000fe20000000000 */
[----:B------:R-:W-:Y:S01]  /*4550*/  FMNMX3.FTZ R30, R30, R55, R153, !PT ;  /* 0x000000371e1e7276 */ /* 0x000fe20007810099 */
[----:B------:R-:W-:Y:S01]  /*4560*/  VIADD R2, R2, 0x79 ;  /* 0x0000007902027836 */ /* 0x000fe20000000000 */
        /* <DEDUP_REMOVED lines=11> */
[----:B------:R-:W-:Y:S02]  /*4620*/  FSEL R125, R125, -INF , !P1 ;  /* 0xff8000007d7d7808 */ /* 0x000fe40004800000 */
[----:B------:R-:W-:Y:S02]  /*4630*/  FSEL R123, R123, -INF , !P0 ;  /* 0xff8000007b7b7808 */ /* 0x000fe40004000000 */
[----:B------:R-:W-:-:S02]  /*4640*/  FMNMX3.FTZ R30, R30, R129, R127, !PT ;  /* 0x000000811e1e7276 */ /* 0x000fc4000781007f */
[----:B------:R-:W-:Y:S02]  /*4650*/  FMNMX3.FTZ R21, R21, R64, R50, !PT ;  /* 0x0000004015157276 */ /* 0x000fe40007810032 */
[----:B------:R-:W-:Y:S02]  /*4660*/  FSEL R47, R16, -INF , !P4 ;  /* 0xff800000102f7808 */ /* 0x000fe40006000000 */
[----:B------:R-:W-:Y:S02]  /*4670*/  ISETP.GE.AND P4, PT, R2, R143, PT ;  /* 0x0000008f0200720c */ /* 0x000fe40003f86270 */
[----:B------:R-:W-:Y:S02]  /*4680*/  FSEL R67, R67, -INF , !P6 ;  /* 0xff80000043437808 */ /* 0x000fe40007000000 */
[----:B------:R-:W-:Y:S02]  /*4690*/  FSEL R65, R65, -INF , !P5 ;  /* 0xff80000041417808 */ /* 0x000fe40006800000 */
[----:B------:R-:W-:-:S02]  /*46a0*/  FMNMX3.FTZ R30, R30, R125, R123, !PT ;  /* 0x0000007d1e1e7276 */ /* 0x000fc4000781007b */
[-C--:B------:R-:W-:Y:S02]  /*46b0*/  ISETP.GE.AND P1, PT, R9, R142.reuse, PT ;  /* 0x0000008e0900720c */ /* 0x080fe40003f26270 */
[----:B------:R-:W-:Y:S02]  /*46c0*/  FSEL R46, R26, -INF , !P3 ;  /* 0xff8000001a2e7808 */ /* 0x000fe40005800000 */
[----:B------:R-:W-:Y:S02]  /*46d0*/  FMNMX3.FTZ R21, R21, R49, R48, !PT ;  /* 0x0000003115157276 */ /* 0x000fe40007810030 */
[----:B------:R-:W-:Y:S02]  /*46e0*/  FSEL R63, R63, -INF , !P4 ;  /* 0xff8000003f3f7808 */ /* 0x000fe40006000000 */
[----:B------:R-:W-:Y:S02]  /*46f0*/  FMNMX3.FTZ R22, R30, R67, R65, !PT ;  /* 0x000000431e167276 */ /* 0x000fe40007810041 */
[----:B------:R-:W-:-:S02]  /*4700*/  ISETP.GE.AND P0, PT, R2, R142, PT ;  /* 0x0000008e0200720c */ /* 0x000fc40003f06270 */
[----:B------:R-:W-:Y:S02]  /*4710*/  FSEL R45, R25, -INF , !P2 ;  /* 0xff800000192d7808 */ /* 0x000fe40005000000 */
[----:B------:R-:W-:Y:S02]  /*4720*/  FSEL R44, R44, -INF , !P1 ;  /* 0xff8000002c2c7808 */ /* 0x000fe40004800000 */
[----:B------:R-:W-:Y:S02]  /*4730*/  FMNMX3.FTZ R21, R21, R47, R46, !PT ;  /* 0x0000002f15157276 */ /* 0x000fe4000781002e */
[----:B------:R-:W-:Y:S02]  /*4740*/  FMNMX.FTZ R22, R63, R22, !PT ;  /* 0x000000163f167209 */ /* 0x000fe40007810000 */
[----:B------:R-:W-:Y:S02]  /*4750*/  FSEL R42, R42, -INF , !P0 ;  /* 0xff8000002a2a7808 */ /* 0x000fe40004000000 */
[----:B------:R-:W-:-:S02]  /*4760*/  FMNMX3.FTZ R25, R21, R45, R44, !PT ;  /* 0x0000002d15197276 */ /* 0x000fc4000781002c */
[----:B------:R-:W1:Y:S01]  /*4770*/  SHFL.BFLY PT, R21, R22, 0x2, 0x1f ;  /* 0x0c401f0016157f89 */ /* 0x000e6200000e0000 */
[----:B------:R-:W-:Y:S02]  /*4780*/  LEA R119, R119, UR5, 0x1 ;  /* 0x0000000577777c11 */ /* 0x000fe4000f8e08ff */
[----:B------:R-:W-:-:S03]  /*4790*/  FMNMX.FTZ R25, R42, R25, !PT ;  /* 0x000000192a197209 */ /* 0x000fc60007810000 */
[----:B------:R-:W-:Y:S01]  /*47a0*/  LDSM.16.MT88.4 R92, [R119+0xb000] ;  /* 0x00b00000775c783b */ /* 0x000fe20000004200 */
[----:B------:R-:W-:-:S03]  /*47b0*/  IMAD.IADD R116, R4, 0x1, R119 ;  /* 0x0000000104747824 */ /* 0x000fc600078e0277 */
[----:B------:R-:W2:Y:S04]  /*47c0*/  SHFL.BFLY PT, R16, R25, 0x2, 0x1f ;  /* 0x0c401f0019107f89 */ /* 0x000ea800000e0000 */
[----:B------:R-:W-:Y:S04]  /*47d0*/  LDSM.16.MT88.4 R108, [R119+0x9000] ;  /* 0x00900000776c783b */ /* 0x000fe80000004200 */
[----:B------:R-:W-:Y:S04]  /*47e0*/  LDSM.16.MT88.4 R100, [R116+0x9000] ;  /* 0x009000007464783b */ /* 0x000fe80000004200 */
[----:B------:R-:W-:Y:S01]  /*47f0*/  LDSM.16.MT88.4 R84, [R116+0xb000] ;  /* 0x00b000007454783b */ /* 0x000fe20000004200 */
[----:B-1----:R-:W-:-:S03]  /*4800*/  FMNMX.FTZ R21, R22, R21, !PT ;  /* 0x0000001516157209 */ /* 0x002fc60007810000 */
[----:B------:R-:W-:Y:S04]  /*4810*/  LDSM.16.MT88.4 R76, [R119+0xd000] ;  /* 0x00d00000774c783b */ /* 0x000fe80000004200 */
[----:B------:R-:W1:Y:S01]  /*4820*/  SHFL.BFLY PT, R2, R21, 0x1, 0x1f ;  /* 0x0c201f0015027f89 */ /* 0x000e6200000e0000 */
[----:B--2---:R-:W-:-:S03]  /*4830*/  FMNMX.FTZ R16, R25, R16, !PT ;  /* 0x0000001019107209 */ /* 0x004fc60007810000 */
[----:B------:R-:W-:Y:S04]  /*4840*/  LDSM.16.MT88.4 R56, [R119+0x9400] ;  /* 0x009400007738783b */ /* 0x000fe80000004200 */
        /* <DEDUP_REMOVED lines=25> */
[----:B------:R-:W2:Y:S01]  /*49e0*/  LDSM.16.MT88.4 R12, [R119+0xb400] ;  /* 0x00b40000770c783b */ /* 0x000ea20000004200 */
[--C-:B------:R-:W-:Y:S01]  /*49f0*/  FFMA.FTZ R36, R11, UR10, -R26.reuse ;  /* 0x0000000a0b247c23 */ /* 0x100fe2000801081a */
[--C-:B------:R-:W-:Y:S01]  /*4a00*/  FFMA.FTZ R41, R10, UR10, -R51.reuse ;  /* 0x0000000a0a297c23 */ /* 0x100fe20008010833 */
[----:B------:R-:W3:Y:S01]  /*4a10*/  MUFU.EX2 R25, R25 ;  /* 0x0000001900197308 */ /* 0x000ee20000000800 */
[--C-:B------:R-:W-:Y:S01]  /*4a20*/  FFMA.FTZ R34, R8, UR10, -R51.reuse ;  /* 0x0000000a08227c23 */ /* 0x100fe20008010833 */
[----:B------:R-:W4:Y:S01]  /*4a30*/  LDSM.16.MT88.4 R16, [R116+0xd000] ;  /* 0x00d000007410783b */ /* 0x000f220000004200 */
[--C-:B------:R-:W-:Y:S01]  /*4a40*/  FFMA.FTZ R4, R33, UR10, -R26.reuse ;  /* 0x0000000a21047c23 */ /* 0x100fe2000801081a */
[----:B------:R5:W-:Y:S01]  /*4a50*/  MUFU.EX2 R24, R20 ;  /* 0x0000001400187308 */ /* 0x000be20000000800 */
[--C-:B------:R-:W-:Y:S01]  /*4a60*/  FFMA.FTZ R32, R35, UR10, -R26.reuse ;  /* 0x0000000a23207c23 */ /* 0x100fe2000801081a */
[----:B------:R-:W4:Y:S01]  /*4a70*/  LDSM.16.MT88.4 R28, [R116+0x9400] ;  /* 0x00940000741c783b */ /* 0x000f220000004200 */
[--C-:B------:R-:W-:Y:S01]  /*4a80*/  FFMA.FTZ R33, R148, UR10, -R51.reuse ;  /* 0x0000000a94217c23 */ /* 0x100fe20008010833 */
[----:B------:R-:W5:Y:S01]  /*4a90*/  MUFU.EX2 R27, R27 ;  /* 0x0000001b001b7308 */ /* 0x000f620000000800 */
[--C-:B------:R-:W-:Y:S01]  /*4aa0*/  FFMA.FTZ R155, R155, UR10, -R26.reuse ;  /* 0x0000000a9b9b7c23 */ /* 0x100fe2000801081a */
[----:B-1----:R-:W-:Y:S01]  /*4ab0*/  F2FP.F16.F32.PACK_AB R68, R120, R133 ;  /* 0x000000857844723e */ /* 0x002fe200000000ff */
[--C-:B------:R-:W-:Y:S01]  /*4ac0*/  FFMA.FTZ R138, R138, UR10, -R51.reuse ;  /* 0x0000000a8a8a7c23 */ /* 0x100fe20008010833 */
[----:B------:R-:W-:Y:S01]  /*4ad0*/  MUFU.EX2 R54, R54 ;  /* 0x0000003600367308 */ /* 0x000fe20000000800 */
[--C-:B------:R-:W-:Y:S01]  /*4ae0*/  FFMA.FTZ R153, R153, UR10, -R26.reuse ;  /* 0x0000000a99997c23 */ /* 0x100fe2000801081a */
[----:B---3--:R-:W-:Y:S01]  /*4af0*/  F2FP.F16.F32.PACK_AB R70, R52, R25 ;  /* 0x000000193446723e */ /* 0x008fe200000000ff */
[--C-:B------:R-:W-:Y:S01]  /*4b00*/  FFMA.FTZ R149, R149, UR10, -R26.reuse ;  /* 0x0000000a95957c23 */ /* 0x100fe2000801081a */
[----:B------:R-:W1:Y:S01]  /*4b10*/  MUFU.EX2 R53, R53 ;  /* 0x0000003500357308 */ /* 0x000e620000000800 */
[--C-:B------:R-:W-:Y:S01]  /*4b20*/  FFMA.FTZ R126, R126, UR10, -R51.reuse ;  /* 0x0000000a7e7e7c23 */ /* 0x100fe20008010833 */
[----:B-----5:R-:W-:Y:S01]  /*4b30*/  LDSM.16.MT88.4 R20, [R116+0xb400] ;  /* 0x00b400007414783b */ /* 0x020fe20000004200 */
[--C-:B------:R-:W-:Y:S01]  /*4b40*/  FFMA.FTZ R134, R134, UR10, -R51.reuse ;  /* 0x0000000a86867c23 */ /* 0x100fe20008010833 */
[----:B------:R-:W-:Y:S01]  /*4b50*/  MUFU.EX2 R43, R43 ;  /* 0x0000002b002b7308 */ /* 0x000fe20000000800 */
[--C-:B------:R-:W-:Y:S01]  /*4b60*/  FFMA.FTZ R135, R135, UR10, -R26.reuse ;  /* 0x0000000a87877c23 */ /* 0x100fe2000801081a */
[----:B------:R-:W-:Y:S01]  /*4b70*/  F2FP.F16.F32.PACK_AB R69, R27, R24 ;  /* 0x000000181b45723e */ /* 0x000fe200000000ff */
[--C-:B------:R-:W-:Y:S01]  /*4b80*/  FFMA.FTZ R64, R64, UR10, -R51.reuse ;  /* 0x0000000a40407c23 */ /* 0x100fe20008010833 */
[----:B------:R-:W3:Y:S01]  /*4b90*/  MUFU.EX2 R40, R40 ;  /* 0x0000002800287308 */ /* 0x000ee20000000800 */
[----:B------:R-:W-:Y:S01]  /*4ba0*/  FFMA.FTZ R125, R125, UR10, -R26 ;  /* 0x0000000a7d7d7c23 */ /* 0x000fe2000801081a */
[----:B------:R-:W-:Y:S01]  /*4bb0*/  FADD.FTZ R120, R133, R120 ;  /* 0x0000007885787221 */ /* 0x000fe20000010000 */
[--C-:B------:R-:W-:Y:S01]  /*4bc0*/  FFMA.FTZ R131, R131, UR10, -R26.reuse ;  /* 0x0000000a83837c23 */ /* 0x100fe2000801081a */
[----:B------:R-:W-:Y:S01]  /*4bd0*/  MUFU.EX2 R39, R39 ;  /* 0x0000002700277308 */ /* 0x000fe20000000800 */
[--C-:B------:R-:W-:Y:S01]  /*4be0*/  FFMA.FTZ R127, R127, UR10, -R26.reuse ;  /* 0x0000000a7f7f7c23 */ /* 0x100fe2000801081a */
[----:B-1----:R-:W-:Y:S01]  /*4bf0*/  F2FP.F16.F32.PACK_AB R71, R53, R54 ;  /* 0x000000363547723e */ /* 0x002fe200000000ff */
[--C-:B------:R-:W-:Y:S01]  /*4c00*/  FFMA.FTZ R123, R123, UR10, -R26.reuse ;  /* 0x0000000a7b7b7c23 */ /* 0x100fe2000801081a */
[----:B------:R-:W1:Y:S01]  /*4c10*/  MUFU.EX2 R36, R36 ;  /* 0x0000002400247308 */ /* 0x000e620000000800 */
[--C-:B------:R-:W-:Y:S01]  /*4c20*/  FFMA.FTZ R67, R67, UR10, -R26.reuse ;  /* 0x0000000a43437c23 */ /* 0x100fe2000801081a */
[----:B------:R-:W-:Y:S01]  /*4c30*/  FFMA.FTZ R65, R65, UR10, -R26 ;  /* 0x0000000a41417c23 */ /* 0x000fe2000801081a */
[--C-:B------:R-:W-:Y:S01]  /*4c40*/  FFMA.FTZ R45, R45, UR10, -R51.reuse ;  /* 0x0000000a2d2d7c23 */ /* 0x100fe20008010833 */
[----:B------:R-:W-:Y:S01]  /*4c50*/  MUFU.EX2 R41, R41 ;  /* 0x0000002900297308 */ /* 0x000fe20000000800 */
[----:B------:R-:W-:Y:S01]  /*4c60*/  HMMA.16816.F32 R96, R68, R92, RZ ;  /* 0x0000005c4460723c */ /* 0x000fe200000018ff */
[----:B---3--:R-:W-:Y:S01]  /*4c70*/  F2FP.F16.F32.PACK_AB R8, R40, R43 ;  /* 0x0000002b2808723e */ /* 0x008fe200000000ff */
[----:B------:R-:W-:Y:S01]  /*4c80*/  FFMA.FTZ R44, R44, UR10, -R51 ;  /* 0x0000000a2c2c7c23 */ /* 0x000fe20008010833 */
[----:B------:R-:W3:Y:S01]  /*4c90*/  MUFU.EX2 R38, R38 ;  /* 0x0000002600267308 */ /* 0x000ee20000000800 */
[----:B------:R-:W-:-:S03]  /*4ca0*/  ISETP.GT.AND P0, PT, R121, R160, PT ;  /* 0x000000a07900720c */ /* 0x000fc60003f04270 */
[----:B------:R-:W-:Y:S01]  /*4cb0*/  MUFU.EX2 R37, R37 ;  /* 0x0000002500257308 */ /* 0x000fe20000000800 */
[C---:B------:R-:W-:Y:S01]  /*4cc0*/  HMMA.16816.F32 R92, R68.reuse, R94, RZ ;  /* 0x0000005e445c723c */ /* 0x040fe200000018ff */
[----:B-1----:R-:W-:Y:S02]  /*4cd0*/  F2FP.F16.F32.PACK_AB R10, R36, R39 ;  /* 0x00000027240a723e */ /* 0x002fe400000000ff */
[----:B------:R-:W1:Y:S04]  /*4ce0*/  MUFU.EX2 R34, R34 ;  /* 0x0000002200227308 */ /* 0x000e680000000800 */
[----:B------:R5:W-:Y:S01]  /*4cf0*/  MUFU.EX2 R35, R4 ;  /* 0x0000000400237308 */ /* 0x000be20000000800 */
[----:B------:R-:W-:Y:S01]  /*4d00*/  HMMA.16816.F32 R112, R68, R108, RZ ;  /* 0x0000006c4470723c */ /* 0x000fe200000018ff */
[----:B---3--:R-:W-:-:S02]  /*4d10*/  F2FP.F16.F32.PACK_AB R9, R38, R41 ;  /* 0x000000292609723e */ /* 0x008fc400000000ff */
[----:B------:R-:W3:Y:S04]  /*4d20*/  MUFU.EX2 R32, R32 ;  /* 0x0000002000207308 */ /* 0x000ee80000000800 */
[----:B------:R-:W-:Y:S01]  /*4d30*/  MUFU.EX2 R33, R33 ;  /* 0x0000002100217308 */ /* 0x000fe20000000800 */
[----:B------:R-:W-:Y:S01]  /*4d40*/  HMMA.16816.F32 R104, R68, R100, RZ ;  /* 0x000000644468723c */ /* 0x000fe200000018ff */
[----:B-1----:R-:W-:Y:S02]  /*4d50*/  F2FP.F16.F32.PACK_AB R11, R34, R37 ;  /* 0x00000025220b723e */ /* 0x002fe400000000ff */
[----:B------:R-:W-:Y:S01]  /*4d60*/  MUFU.EX2 R153, R153 ;  /* 0x0000009900997308 */ /* 0x000fe20000000800 */
[----:B-----5:R-:W-:-:S03]  /*4d70*/  FFMA.FTZ R4, R146, UR10, -R51 ;  /* 0x0000000a92047c23 */ /* 0x020fc60008010833 */
[----:B------:R-:W-:Y:S01]  /*4d80*/  MUFU.EX2 R149, R149 ;  /* 0x0000009500957308 */ /* 0x000fe20000000800 */
[C---:B--2---:R-:W-:Y:S03]  /*4d90*/  HMMA.16816.F32 R96, R8.reuse, R12, R96 ;  /* 0x0000000c0860723c */ /* 0x044fe60000001860 */
        /* <DEDUP_REMOVED lines=14> */
[C---:B------:R-:W-:Y:S08]  /*4e80*/  HMMA.16816.F32 R76, R68.reuse, R78, RZ ;  /* 0x0000004e444c723c */ /* 0x040ff000000018ff */
[C---:B----4-:R-:W-:Y:S08]  /*4e90*/  HMMA.16816.F32 R72, R68.reuse, R16, RZ ;  /* 0x000000104448723c */ /* 0x050ff000000018ff */
        /* <DEDUP_REMOVED lines=12> */
[----:B------:R-:W-:Y:S01]  /*4f60*/  FFMA.FTZ R30, R62, UR10, -R51 ;  /* 0x0000000a3e1e7c23 */ /* 0x000fe20008010833 */
[----:B------:R-:W-:-:S04]  /*4f70*/  FFMA.FTZ R62, R163, UR10, -R26 ;  /* 0x0000000aa33e7c23 */ /* 0x000fc8000801081a */
[----:B------:R-:W4:Y:S01]  /*4f80*/  MUFU.EX2 R31, R31 ;  /* 0x0000001f001f7308 */ /* 0x000f220000000800 */
[C---:B------:R-:W-:Y:S01]  /*4f90*/  HMMA.16816.F32 R112, R8.reuse, R56, R112 ;  /* 0x000000380870723c */ /* 0x040fe20000001870 */
[--C-:B------:R-:W-:Y:S01]  /*4fa0*/  FFMA.FTZ R57, R55, UR10, -R26.reuse ;  /* 0x0000000a37397c23 */ /* 0x100fe2000801081a */
[--C-:B------:R-:W-:Y:S01]  /*4fb0*/  FFMA.FTZ R56, R136, UR10, -R51.reuse ;  /* 0x0000000a88387c23 */ /* 0x100fe20008010833 */
[----:B------:R-:W5:Y:S01]  /*4fc0*/  MUFU.EX2 R30, R30 ;  /* 0x0000001e001e7308 */ /* 0x000f620000000800 */
[--C-:B------:R-:W-:Y:S01]  /*4fd0*/  FFMA.FTZ R55, R132, UR10, -R51.reuse ;  /* 0x0000000a84377c23 */ /* 0x100fe20008010833 */
[--C-:B------:R-:W-:Y:S01]  /*4fe0*/  FFMA.FTZ R132, R151, UR10, -R26.reuse ;  /* 0x0000000a97847c23 */ /* 0x100fe2000801081a */
[--C-:B------:R-:W-:Y:S01]  /*4ff0*/  FFMA.FTZ R151, R128, UR10, -R51.reuse ;  /* 0x0000000a80977c23 */ /* 0x100fe20008010833 */
[----:B------:R-:W-:Y:S01]  /*5000*/  MUFU.EX2 R62, R62 ;  /* 0x0000003e003e7308 */ /* 0x000fe20000000800 */
[----:B------:R-:W-:Y:S01]  /*5010*/  HMMA.16816.F32 R108, R8, R58, R108 ;  /* 0x0000003a086c723c */ /* 0x000fe2000000186c */
[--C-:B------:R-:W-:Y:S01]  /*5020*/  FFMA.FTZ R58, R61, UR10, -R26.reuse ;  /* 0x0000000a3d3a7c23 */ /* 0x100fe2000801081a */
[--C-:B------:R-:W-:Y:S01]  /*5030*/  FFMA.FTZ R59, R60, UR10, -R51.reuse ;  /* 0x0000000a3c3b7c23 */ /* 0x100fe20008010833 */
[----:B------:R-:W1:Y:S01]  /*5040*/  MUFU.EX2 R61, R155 ;  /* 0x0000009b003d7308 */ /* 0x000e620000000800 */
[----:B------:R-:W-:Y:S01]  /*5050*/  FFMA.FTZ R136, R145, UR10, -R26 ;  /* 0x0000000a91887c23 */ /* 0x000fe2000801081a */
[----:B------:R-:W-:-:S02]  /*5060*/  FFMA.FTZ R145, R122, UR10, -R51 ;  /* 0x0000000a7a917c23 */ /* 0x000fc40008010833 */
[----:B------:R-:W-:Y:S01]  /*5070*/  MUFU.EX2 R58, R58 ;  /* 0x0000003a003a7308 */ /* 0x000fe20000000800 */
[C---:B------:R-:W-:Y:S03]  /*5080*/  HMMA.16816.F32 R88, R8.reuse, R20, R88 ;  /* 0x000000140858723c */ /* 0x040fe60000001858 */
[----:B------:R-:W1:Y:S04]  /*5090*/  MUFU.EX2 R57, R57 ;  /* 0x0000003900397308 */ /* 0x000e680000000800 */
[----:B------:R-:W-:Y:S01]  /*50a0*/  MUFU.EX2 R60, R138 ;  /* 0x0000008a003c7308 */ /* 0x000fe20000000800 */
[C---:B------:R-:W-:Y:S01]  /*50b0*/  HMMA.16816.F32 R84, R8.reuse, R22, R84 ;  /* 0x000000160854723c */ /* 0x040fe20000001854 */
[----:B------:R-:W1:Y:S02]  /*50c0*/  LDSM.16.MT88.4 R20, [R116+0xb800] ;  /* 0x00b800007414783b */ /* 0x000e640000004200 */
[----:B------:R-:W1:Y:S04]  /*50d0*/  MUFU.EX2 R59, R59 ;  /* 0x0000003b003b7308 */ /* 0x000e680000000800 */
[----:B------:R-:W-:Y:S01]  /*50e0*/  MUFU.EX2 R56, R56 ;  /* 0x0000003800387308 */ /* 0x000fe20000000800 */
[C---:B--2---:R-:W-:Y:S03]  /*50f0*/  HMMA.16816.F32 R80, R8.reuse, R16, R80 ;  /* 0x000000100850723c */ /* 0x044fe60000001850 */
[----:B------:R-:W2:Y:S04]  /*5100*/  MUFU.EX2 R55, R55 ;  /* 0x0000003700377308 */ /* 0x000ea80000000800 */
[----:B------:R-:W2:Y:S01]  /*5110*/  MUFU.EX2 R132, R132 ;  /* 0x0000008400847308 */ /* 0x000ea20000000800 */
[----:B------:R-:W-:Y:S01]  /*5120*/  HMMA.16816.F32 R76, R8, R18, R76 ;  /* 0x00000012084c723c */ /* 0x000fe2000000184c */
[----:B---3--:R-:W-:Y:S01]  /*5130*/  F2FP.F16.F32.PACK_AB R8, R32, R35 ;  /* 0x000000232008723e */ /* 0x008fe200000000ff */
[----:B------:R-:W3:Y:S01]  /*5140*/  LDSM.16.MT88.4 R16, [R116+0x9800] ;  /* 0x009800007410783b */ /* 0x000ee20000004200 */
[----:B----4-:R-:W-:Y:S01]  /*5150*/  F2FP.F16.F32.PACK_AB R10, R28, R31 ;  /* 0x0000001f1c0a723e */ /* 0x010fe200000000ff */
[----:B------:R-:W-:Y:S01]  /*5160*/  MUFU.EX2 R151, R151 ;  /* 0x0000009700977308 */ /* 0x000fe20000000800 */
[----:B-----5:R-:W-:-:S02]  /*5170*/  F2FP.F16.F32.PACK_AB R9, R30, R33 ;  /* 0x000000211e09723e */ /* 0x020fc400000000ff */
[----:B------:R-:W-:Y:S01]  /*5180*/  F2FP.F16.F32.PACK_AB R11, R4, R29 ;  /* 0x0000001d040b723e */ /* 0x000fe200000000ff */
[----:B------:R-:W-:Y:S04]  /*5190*/  MUFU.EX2 R136, R136 ;  /* 0x0000008800887308 */ /* 0x000fe80000000800 */
[----:B------:R-:W-:Y:S02]  /*51a0*/  MUFU.EX2 R145, R145 ;  /* 0x0000009100917308 */ /* 0x000fe40000000800 */
        /* <DEDUP_REMOVED lines=21> */
[----:B--2---:R-:W-:-:S07]  /*5300*/  F2FP.F16.F32.PACK_AB R11, R55, R56 ;  /* 0x00000038370b723e */ /* 0x004fce00000000ff */
        /* <DEDUP_REMOVED lines=19> */
[----:B------:R-:W-:Y:S01]  /*5440*/  FFMA.FTZ R147, R130, UR10, -R51 ;  /* 0x0000000a82937c23 */ /* 0x000fe20008010833 */
[----:B------:R-:W-:Y:S01]  /*5450*/  F2FP.F16.F32.PACK_AB R8, R132, R153 ;  /* 0x000000998408723e */ /* 0x000fe200000000ff */
[----:B------:R2:W-:Y:S04]  /*5460*/  MUFU.EX2 R130, R134 ;  /* 0x0000008600827308 */ /* 0x0005e80000000800 */
[----:B------:R-:W3:Y:S04]  /*5470*/  MUFU.EX2 R128, R9 ;  /* 0x0000000900807308 */ /* 0x000ee80000000800 */
[----:B------:R-:W4:Y:S01]  /*5480*/  MUFU.EX2 R147, R147 ;  /* 0x0000009300937308 */ /* 0x000f220000000800 */
[----:B--2---:R-:W-:Y:S01]  /*5490*/  FFMA.FTZ R134, R137, UR10, -R26 ;  /* 0x0000000a89867c23 */ /* 0x004fe2000801081a */
[----:B---3--:R-:W-:-:S02]  /*54a0*/  F2FP.F16.F32.PACK_AB R10, R128, R149 ;  /* 0x00000095800a723e */ /* 0x008fc400000000ff */
[----:B------:R-:W-:-:S03]  /*54b0*/  F2FP.F16.F32.PACK_AB R9, R130, R151 ;  /* 0x000000978209723e */ /* 0x000fc600000000ff */
[----:B------:R-:W2:Y:S01]  /*54c0*/  MUFU.EX2 R134, R134 ;  /* 0x0000008600867308 */ /* 0x000ea20000000800 */
[----:B----4-:R-:W-:-:S07]  /*54d0*/  F2FP.F16.F32.PACK_AB R11, R126, R147 ;  /* 0x000000937e0b723e */ /* 0x010fce00000000ff */
[C---:B------:R-:W-:Y:S08]  /*54e0*/  HMMA.16816.F32 R104, R8.reuse, R16, R104 ;  /* 0x000000100868723c */ /* 0x040ff00000001868 */
[C---:B-1----:R-:W-:Y:S08]  /*54f0*/  HMMA.16816.F32 R112, R8.reuse, R12, R112 ;  /* 0x0000000c0870723c */ /* 0x042ff00000001870 */
[C---:B------:R-:W-:Y:S01]  /*5500*/  HMMA.16816.F32 R108, R8.reuse, R14, R108 ;  /* 0x0000000e086c723c */ /* 0x040fe2000000186c */
[----:B------:R-:W1:Y:S07]  /*5510*/  LDSM.16.MT88.4 R12, [R119+0xc000] ;  /* 0x00c00000770c783b */ /* 0x000e6e0000004200 */
        /* <DEDUP_REMOVED lines=12> */
[----:B------:R-:W-:Y:S01]  /*55e0*/  HMMA.16816.F32 R68, R8, R14, R68 ;  /* 0x0000000e0844723c */ /* 0x000fe20000001844 */
[----:B------:R-:W1:Y:S01]  /*55f0*/  LDSM.16.MT88.4 R12, [R119+0xc400] ;  /* 0x00c40000770c783b */ /* 0x000e620000004200 */
[--C-:B------:R-:W-:Y:S01]  /*5600*/  FFMA.FTZ R9, R139, UR10, -R26.reuse ;  /* 0x0000000a8b097c23 */ /* 0x100fe2000801081a */
[--C-:B------:R-:W-:Y:S01]  /*5610*/  FFMA.FTZ R139, R66, UR10, -R51.reuse ;  /* 0x0000000a428b7c23 */ /* 0x100fe20008010833 */
[----:B------:R-:W-:Y:S01]  /*5620*/  FFMA.FTZ R8, R124, UR10, -R51 ;  /* 0x0000000a7c087c23 */ /* 0x000fe20008010833 */
[----:B--2---:R-:W-:Y:S01]  /*5630*/  F2FP.F16.F32.PACK_AB R10, R135, R134 ;  /* 0x00000086870a723e */ /* 0x004fe200000000ff */
[----:B------:R-:W2:Y:S01]  /*5640*/  MUFU.EX2 R137, R9 ;  /* 0x0000000900897308 */ /* 0x000ea20000000800 */
[--C-:B------:R-:W-:Y:S01]  /*5650*/  FFMA.FTZ R124, R129, UR10, -R26.reuse ;  /* 0x0000000a817c7c23 */ /* 0x100fe2000801081a */
[----:B------:R-:W-:-:S02]  /*5660*/  FFMA.FTZ R66, R63, UR10, -R26 ;  /* 0x0000000a3f427c23 */ /* 0x000fc4000801081a */
[----:B------:R2:W3:Y:S04]  /*5670*/  MUFU.EX2 R122, R8 ;  /* 0x00000008007a7308 */ /* 0x0004e80000000800 */
[----:B------:R-:W4:Y:S04]  /*5680*/  MUFU.EX2 R139, R139 ;  /* 0x0000008b008b7308 */ /* 0x000f280000000800 */
[----:B------:R-:W-:Y:S04]  /*5690*/  MUFU.EX2 R63, R131 ;  /* 0x00000083003f7308 */ /* 0x000fe80000000800 */
[----:B------:R-:W-:Y:S01]  /*56a0*/  MUFU.EX2 R124, R124 ;  /* 0x0000007c007c7308 */ /* 0x000fe20000000800 */
[----:B--2---:R-:W-:-:S02]  /*56b0*/  F2FP.F16.F32.PACK_AB R8, R137, R136 ;  /* 0x000000888908723e */ /* 0x004fc400000000ff */
[----:B---3--:R-:W-:Y:S01]  /*56c0*/  F2FP.F16.F32.PACK_AB R9, R145, R122 ;  /* 0x0000007a9109723e */ /* 0x008fe200000000ff */
[----:B------:R-:W-:Y:S01]  /*56d0*/  MUFU.EX2 R66, R66 ;  /* 0x0000004200427308 */ /* 0x000fe20000000800 */
[----:B----4-:R-:W-:-:S07]  /*56e0*/  F2FP.F16.F32.PACK_AB R11, R64, R139 ;  /* 0x0000008b400b723e */ /* 0x010fce00000000ff */
[C---:B------:R-:W-:Y:S08]  /*56f0*/  HMMA.16816.F32 R112, R8.reuse, R20, R112 ;  /* 0x000000140870723c */ /* 0x040ff00000001870 */
[C---:B-1----:R-:W-:Y:S08]  /*5700*/  HMMA.16816.F32 R96, R8.reuse, R12, R96 ;  /* 0x0000000c0860723c */ /* 0x042ff00000001860 */
[C---:B------:R-:W-:Y:S01]  /*5710*/  HMMA.16816.F32 R92, R8.reuse, R14, R92 ;  /* 0x0000000e085c723c */ /* 0x040fe2000000185c */
[----:B------:R-:W1:Y:S07]  /*5720*/  LDSM.16.MT88.4 R12, [R116+0xe400] ;  /* 0x00e40000740c783b */ /* 0x000e6e0000004200 */
        /* <DEDUP_REMOVED lines=11> */
[----:B---3--:R-:W-:Y:S01]  /*57e0*/  HMMA.16816.F32 R80, R8, R16, R80 ;  /* 0x000000100850723c */ /* 0x008fe20000001850 */
[----:B------:R-:W-:-:S02]  /*57f0*/  FADD.FTZ R17, R25, R120 ;  /* 0x0000007819117221 */ /* 0x000fc40000010000 */
[----:B------:R-:W2:Y:S02]  /*5800*/  MUFU.EX2 R120, R127 ;  /* 0x0000007f00787308 */ /* 0x000ea40000000800 */
[----:B------:R-:W-:-:S03]  /*5810*/  FADD.FTZ R52, R52, R17 ;  /* 0x0000001134347221 */ /* 0x000fc60000010000 */
[----:B------:R-:W-:Y:S01]  /*5820*/  HMMA.16816.F32 R76, R8, R18, R76 ;  /* 0x00000012084c723c */ /* 0x000fe2000000184c */
[--C-:B------:R-:W-:Y:S01]  /*5830*/  FFMA.FTZ R10, R50, UR10, -R51.reuse ;  /* 0x0000000a320a7c23 */ /* 0x100fe20008010833 */
[--C-:B------:R-:W-:Y:S01]  /*5840*/  FFMA.FTZ R9, R49, UR10, -R51.reuse ;  /* 0x0000000a31097c23 */ /* 0x100fe20008010833 */
[--C-:B------:R-:W-:Y:S01]  /*5850*/  FFMA.FTZ R8, R48, UR10, -R51.reuse ;  /* 0x0000000a30087c23 */ /* 0x100fe20008010833 */
[--C-:B------:R-:W-:Y:S01]  /*5860*/  FFMA.FTZ R11, R47, UR10, -R51.reuse ;  /* 0x0000000a2f0b7c23 */ /* 0x100fe20008010833 */
[----:B------:R-:W-:Y:S01]  /*5870*/  FFMA.FTZ R50, R46, UR10, -R51 ;  /* 0x0000000a2e327c23 */ /* 0x000fe20008010833 */
[----:B------:R2:W-:Y:S01]  /*5880*/  MUFU.EX2 R49, R10 ;  /* 0x0000000a00317308 */ /* 0x0005e20000000800 */
[----:B------:R-:W-:Y:S01]  /*5890*/  FADD.FTZ R19, R24, R27 ;  /* 0x0000001b18137221 */ /* 0x000fe20000010000 */
[----:B------:R-:W-:Y:S01]  /*58a0*/  FFMA.FTZ R51, R42, UR10, -R51 ;  /* 0x0000000a2a337c23 */ /* 0x000fe20008010833 */
[----:B------:R-:W3:Y:S01]  /*58b0*/  LDSM.16.MT88.4 R24, [R116+0xa800] ;  /* 0x00a800007418783b */ /* 0x000ee20000004200 */
[----:B------:R-:W4:Y:S01]  /*58c0*/  MUFU.EX2 R48, R9 ;  /* 0x0000000900307308 */ /* 0x000f220000000800 */
[----:B------:R-:W-:-:S02]  /*58d0*/  FADD.FTZ R54, R54, R19 ;  /* 0x0000001336367221 */ /* 0x000fc40000010000 */
[----:B------:R-:W5:Y:S01]  /*58e0*/  LDSM.16.MT88.4 R16, [R119+0xe800] ;  /* 0x00e800007710783b */ /* 0x000f620000004200 */
[----:B------:R1:W-:Y:S01]  /*58f0*/  MUFU.EX2 R47, R8 ;  /* 0x00000008002f7308 */ /* 0x0003e20000000800 */
[----:B------:R-:W-:Y:S01]  /*5900*/  FADD.FTZ R54, R53, R54 ;  /* 0x0000003635367221 */ /* 0x000fe20000010000 */
[----:B------:R-:W-:Y:S02]  /*5910*/  FADD.FTZ R53, R43, R52 ;  /* 0x000000342b357221 */ /* 0x000fe40000010000 */
[----:B------:R-:W1:Y:S01]  /*5920*/  MUFU.EX2 R46, R11 ;  /* 0x0000000b002e7308 */ /* 0x000e620000000800 */
[----:B------:R-:W-:Y:S01]  /*5930*/  FADD.FTZ R43, R41, R54 ;  /* 0x00000036292b7221 */ /* 0x000fe20000010000 */
[----:B--2---:R-:W-:Y:S02]  /*5940*/  F2FP.F16.F32.PACK_AB R10, R125, R120 ;  /* 0x000000787d0a723e */ /* 0x004fe400000000ff */
[----:B------:R-:W2:Y:S01]  /*5950*/  MUFU.EX2 R42, R67 ;  /* 0x00000043002a7308 */ /* 0x000ea20000000800 */
[----:B----4-:R-:W-:-:S03]  /*5960*/  F2FP.F16.F32.PACK_AB R9, R48, R49 ;  /* 0x000000313009723e */ /* 0x010fc600000000ff */
[----:B------:R-:W-:Y:S01]  /*5970*/  MUFU.EX2 R41, R50 ;  /* 0x0000003200297308 */ /* 0x000fe20000000800 */
[----:B-1----:R-:W-:-:S03]  /*5980*/  F2FP.F16.F32.PACK_AB R8, R124, R63 ;  /* 0x0000003f7c08723e */ /* 0x002fc600000000ff */
[----:B------:R-:W-:Y:S01]  /*5990*/  MUFU.EX2 R51, R51 ;  /* 0x0000003300337308 */ /* 0x000fe20000000800 */
[----:B------:R-:W-:-:S07]  /*59a0*/  F2FP.F16.F32.PACK_AB R11, R46, R47 ;  /* 0x0000002f2e0b723e */ /* 0x000fce00000000ff */
[C---:B------:R-:W-:Y:S08]  /*59b0*/  HMMA.16816.F32 R112, R8.reuse, R12, R112 ;  /* 0x0000000c0870723c */ /* 0x040ff00000001870 */
[C---:B------:R-:W-:Y:S01]  /*59c0*/  HMMA.16816.F32 R108, R8.reuse, R14, R108 ;  /* 0x0000000e086c723c */ /* 0x040fe2000000186c */
[----:B------:R-:W1:Y:S07]  /*59d0*/  LDSM.16.MT88.4 R12, [R116+0xc800] ;  /* 0x00c80000740c783b */ /* 0x000e6e0000004200 */
[C---:B---3--:R-:W-:Y:S08]  /*59e0*/  HMMA.16816.F32 R104, R8.reuse, R24, R104 ;  /* 0x000000180868723c */ /* 0x048ff00000001868 */
[C---:B------:R-:W-:Y:S01]  /*59f0*/  HMMA.16816.F32 R100, R8.reuse, R26, R100 ;  /* 0x0000001a0864723c */ /* 0x040fe20000001864 */
[----:B------:R-:W3:Y:S07]  /*5a00*/  LDSM.16.MT88.4 R24, [R116+0xe800] ;  /* 0x00e800007418783b */ /* 0x000eee0000004200 */
[----:B-----5:R-:W-:Y:S01]  /*5a10*/  HMMA.16816.F32 R80, R8, R16, R80 ;  /* 0x000000100850723c */ /* 0x020fe20000001850 */
[----:B------:R-:W-:-:S02]  /*5a20*/  FADD.FTZ R16, R40, R53 ;  /* 0x0000003528107221 */ /* 0x000fc40000010000 */
[----:B------:R-:W4:Y:S02]  /*5a30*/  MUFU.EX2 R40, R45 ;  /* 0x0000002d00287308 */ /* 0x000f240000000800 */
[----:B------:R-:W-:-:S03]  /*5a40*/  FADD.FTZ R39, R39, R16 ;  /* 0x0000001027277221 */ /* 0x000fc60000010000 */
[C---:B------:R-:W-:Y:S01]  /*5a50*/  HMMA.16816.F32 R76, R8.reuse, R18, R76 ;  /* 0x00000012084c723c */ /* 0x040fe2000000184c */
[----:B------:R-:W-:Y:S01]  /*5a60*/  FADD.FTZ R18, R38, R43 ;  /* 0x0000002b26127221 */ /* 0x000fe20000010000 */
[----:B------:R-:W-:Y:S01]  /*5a70*/  FADD.FTZ R36, R36, R39 ;  /* 0x0000002724247221 */ /* 0x000fe20000010000 */
[----:B------:R-:W5:Y:S02]  /*5a80*/  MUFU.EX2 R38, R44 ;  /* 0x0000002c00267308 */ /* 0x000f640000000800 */
[----:B------:R-:W-:Y:S01]  /*5a90*/  FADD.FTZ R37, R37, R18 ;  /* 0x0000001225257221 */ /* 0x000fe20000010000 */
[----:B------:R-:W-:Y:S01]  /*5aa0*/  FADD.FTZ R35, R35, R36 ;  /* 0x0000002423237221 */ /* 0x000fe20000010000 */
[----:B------:R-:W5:Y:S01]  /*5ab0*/  LDSM.16.MT88.4 R16, [R119+0xcc00] ;  /* 0x00cc00007710783b */ /* 0x000f620000004200 */
[----:B------:R-:W-:Y:S01]  /*5ac0*/  HMMA.16816.F32 R96, R8, R20, R96 ;  /* 0x000000140860723c */ /* 0x000fe20000001860 */
[----:B------:R-:W-:Y:S01]  /*5ad0*/  FADD.FTZ R34, R34, R37 ;  /* 0x0000002522227221 */ /* 0x000fe20000010000 */
[----:B------:R-:W-:-:S03]  /*5ae0*/  FADD.FTZ R32, R32, R35 ;  /* 0x0000002320207221 */ /* 0x000fc60000010000 */
[----:B------:R-:W-:-:S03]  /*5af0*/  FADD.FTZ R33, R33, R34 ;  /* 0x0000002221217221 */ /* 0x000fc60000010000 */
[----:B-1----:R-:W-:Y:S01]  /*5b00*/  HMMA.16816.F32 R88, R8, R12, R88 ;  /* 0x0000000c0858723c */ /* 0x002fe20000001858 */
[----:B------:R-:W-:-:S07]  /*5b10*/  FADD.FTZ R30, R30, R33 ;  /* 0x000000211e1e7221 */ /* 0x000fce0000010000 */
[C---:B------:R-:W-:Y:S01]  /*5b20*/  HMMA.16816.F32 R84, R8.reuse, R14, R84 ;  /* 0x0000000e0854723c */ /* 0x040fe20000001854 */
[----:B------:R-:W1:Y:S07]  /*5b30*/  LDSM.16.MT88.4 R12, [R119+0xac00] ;  /* 0x00ac0000770c783b */ /* 0x000e6e0000004200 */
[C---:B------:R-:W-:Y:S01]  /*5b40*/  HMMA.16816.F32 R92, R8.reuse, R22, R92 ;  /* 0x00000016085c723c */ /* 0x040fe2000000185c */
[----:B------:R-:W1:Y:S07]  /*5b50*/  LDSM.16.MT88.4 R20, [R116+0xac00] ;  /* 0x00ac00007414783b */ /* 0x000e6e0000004200 */
[----:B---3--:R-:W-:Y:S01]  /*5b60*/  HMMA.16816.F32 R72, R8, R24, R72 ;  /* 0x000000180848723c */ /* 0x008fe20000001848 */
[----:B------:R-:W-:-:S04]  /*5b70*/  FADD.FTZ R25, R31, R32 ;  /* 0x000000201f197221 */ /* 0x000fc80000010000 */
[----:B------:R-:W-:-:S03]  /*5b80*/  FADD.FTZ R25, R28, R25 ;  /* 0x000000191c197221 */ /* 0x000fc60000010000 */
[----:B------:R-:W-:Y:S01]  /*5b90*/  HMMA.16816.F32 R68, R8, R26, R68 ;  /* 0x0000001a0844723c */ /* 0x000fe20000001844 */
[----:B--2---:R-:W-:Y:S01]  /*5ba0*/  F2FP.F16.F32.PACK_AB R8, R42, R123 ;  /* 0x0000007b2a08723e */ /* 0x004fe200000000ff */
[----:B------:R-:W-:Y:S01]  /*5bb0*/  FADD.FTZ R27, R29, R30 ;  /* 0x0000001e1d1b7221 */ /* 0x000fe20000010000 */
[----:B------:R-:W-:Y:S01]  /*5bc0*/  F2FP.F16.F32.PACK_AB R10, R66, R65 ;  /* 0x00000041420a723e */ /* 0x000fe200000000ff */
[----:B------:R-:W-:Y:S01]  /*5bd0*/  FADD.FTZ R62, R62, R25 ;  /* 0x000000193e3e7221 */ /* 0x000fe20000010000 */
[----:B----4-:R-:W-:Y:S01]  /*5be0*/  F2FP.F16.F32.PACK_AB R9, R40, R41 ;  /* 0x000000292809723e */ /* 0x010fe200000000ff */
[----:B------:R-:W-:Y:S01]  /*5bf0*/  FADD.FTZ R27, R4, R27 ;  /* 0x0000001b041b7221 */ /* 0x000fe20000010000 */
[----:B-----5:R-:W-:Y:S01]  /*5c00*/  F2FP.F16.F32.PACK_AB R11, R51, R38 ;  /* 0x00000026330b723e */ /* 0x020fe200000000ff */
[----:B------:R-:W-:Y:S02]  /*5c10*/  FADD.FTZ R61, R61, R62 ;  /* 0x0000003e3d3d7221 */ /* 0x000fe40000010000 */
[----:B------:R-:W-:-:S02]  /*5c20*/  FADD.FTZ R60, R60, R27 ;  /* 0x0000001b3c3c7221 */ /* 0x000fc40000010000 */
[----:B------:R-:W-:Y:S02]  /*5c30*/  FADD.FTZ R4, R58, R61 ;  /* 0x0000003d3a047221 */ /* 0x000fe40000010000 */
[----:B------:R-:W-:Y:S01]  /*5c40*/  FADD.FTZ R59, R59, R60 ;  /* 0x0000003c3b3b7221 */ /* 0x000fe20000010000 */
[C---:B------:R-:W-:Y:S01]  /*5c50*/  HMMA.16816.F32 R96, R8.reuse, R16, R96 ;  /* 0x000000100860723c */ /* 0x040fe20000001860 */
[----:B------:R-:W-:Y:S02]  /*5c60*/  FADD.FTZ R4, R57, R4 ;  /* 0x0000000439047221 */ /* 0x000fe40000010000 */
[----:B------:R-:W-:Y:S02]  /*5c70*/  FADD.FTZ R24, R56, R59 ;  /* 0x0000003b38187221 */ /* 0x000fe40000010000 */
[----:B------:R-:W-:Y:S02]  /*5c80*/  FADD.FTZ R153, R153, R4 ;  /* 0x0000000499997221 */ /* 0x000fe40000010000 */
[----:B------:R-:W-:Y:S01]  /*5c90*/  FADD.FTZ R24, R55, R24 ;  /* 0x0000001837187221 */ /* 0x000fe20000010000 */
[----:B-1----:R-:W-:Y:S01]  /*5ca0*/  HMMA.16816.F32 R112, R8, R12, R112 ;  /* 0x0000000c0870723c */ /* 0x002fe20000001870 */
[----:B------:R-:W-:-:S02]  /*5cb0*/  FADD.FTZ R132, R132, R153 ;  /* 0x0000009984847221 */ /* 0x000fc40000010000 */
        /* <DEDUP_REMOVED lines=108> */
.L_x_2275:
[----:B------:R-:W-:Y:S01]  /*6380*/  UMOV UR6, URZ ;  /* 0x000000ff00067c82 */ /* 0x000fe20008000000 */
[----:B------:R-:W-:Y:S01]  /*6390*/  IMAD.SHL.U32 R4, R6, 0x80, RZ ;  /* 0x0000008006047824 */ /* 0x000fe200078e00ff */
[----:B------:R-:W-:-:S05]  /*63a0*/  IADD3 R5, P0, PT, RZ, -UR6, RZ ;  /* 0x80000006ff057c10 */ /* 0x000fca000ff1e0ff */
[----:B------:R-:W-:-:S05]  /*63b0*/  IMAD.X R4, RZ, RZ, ~R4, P0 ;  /* 0x000000ffff047224 */ /* 0x000fca00000e0e04 */
[----:B------:R-:W-:-:S04]  /*63c0*/  SHF.R.S64 R5, R5, 0x1f, R4 ;  /* 0x0000001f05057819 */ /* 0x000fc80000001004 */
[----:B------:R-:W-:-:S04]  /*63d0*/  IADD3 R164, P0, PT, R5, R164, RZ ;  /* 0x000000a405a47210 */ /* 0x000fc80007f1e0ff */
[----:B------:R-:W-:-:S09]  /*63e0*/  LEA.HI.X.SX32 R165, R4, R165, 0x1, P0 ;  /* 0x000000a504a57211 */ /* 0x000fd200000f0eff */
.L_x_2276:
        /* <DEDUP_REMOVED lines=25> */
[----:B------:R-:W-:Y:S04]  /*6580*/  LDSM.16.M88.4 R128, [R156] ;  /* 0x000000009c80783b */ /* 0x000fe80000000200 */
[----:B------:R-:W-:Y:S04]  /*6590*/  LDSM.16.M88.4 R12, [R118+0x3000] ;  /* 0x00300000760c783b */ /* 0x000fe80000000200 */
[----:B------:R-:W4:Y:S04]  /*65a0*/  LDSM.16.M88.4 R44, [R157+0x3800] ;  /* 0x003800009d2c783b */ /* 0x000f280000000200 */
[----:B------:R-:W5:Y:S04]  /*65b0*/  LDSM.16.M88.4 R36, [R157+0x3c00] ;  /* 0x003c00009d24783b */ /* 0x000f680000000200 */
[----:B------:R-:W2:Y:S04]  /*65c0*/  LDSM.16.M88.4 R124, [R118+0x3800] ;  /* 0x00380000767c783b */ /* 0x000ea80000000200 */
[----:B------:R-:W2:Y:S04]  /*65d0*/  LDSM.16.M88.4 R120, [R118+0x3c00] ;  /* 0x003c00007678783b */ /* 0x000ea80000000200 */
[----:B------:R-:W2:Y:S04]  /*65e0*/  LDSM.16.M88.4 R52, [R157+0x3400] ;  /* 0x003400009d34783b */ /* 0x000ea80000000200 */
[----:B------:R-:W2:Y:S04]  /*65f0*/  LDSM.16.M88.4 R20, [R157+0x4400] ;  /* 0x004400009d14783b */ /* 0x000ea80000000200 */
[----:B-1----:R-:W-:Y:S01]  /*6600*/  LDSM.16.M88.4 R8, [R118+0x3400] ;  /* 0x003400007608783b */ /* 0x002fe20000000200 */
[C---:B---3--:R-:W-:Y:S03]  /*6610*/  HMMA.16816.F32 R64, R4.reuse, R60, RZ ;  /* 0x0000003c0440723c */ /* 0x048fe600000018ff */
[----:B------:R-:W-:Y:S04]  /*6620*/  LDSM.16.M88.4 R28, [R157+0x4000] ;  /* 0x004000009d1c783b */ /* 0x000fe80000000200 */
[----:B------:R-:W-:Y:S01]  /*6630*/  LDSM.16.M88.4 R136, [R157+0x4c00] ;  /* 0x004c00009d88783b */ /* 0x000fe20000000200 */
[C---:B------:R-:W-:Y:S03]  /*6640*/  HMMA.16816.F32 R60, R4.reuse, R62, RZ ;  /* 0x0000003e043c723c */ /* 0x040fe600000018ff */
[----:B------:R-:W-:Y:S04]  /*6650*/  LDSM.16.M88.4 R132, [R118+0x4000] ;  /* 0x004000007684783b */ /* 0x000fe80000000200 */
[----:B------:R-:W0:Y:S01]  /*6660*/  LDGDEPBAR ;  /* 0x00000000000079af */ /* 0x000e220000000000 */
[----:B----4-:R-:W-:Y:S08]  /*6670*/  HMMA.16816.F32 R48, R4, R44, RZ ;  /* 0x0000002c0430723c */ /* 0x010ff000000018ff */
[C---:B------:R-:W-:Y:S08]  /*6680*/  HMMA.16816.F32 R64, R128.reuse, R12, R64 ;  /* 0x0000000c8040723c */ /* 0x040ff00000001840 */
[----:B------:R-:W-:Y:S01]  /*6690*/  HMMA.16816.F32 R60, R128, R14, R60 ;  /* 0x0000000e803c723c */ /* 0x000fe2000000183c */
[----:B------:R-:W1:Y:S07]  /*66a0*/  LDSM.16.M88.4 R12, [R157+0x4800] ;  /* 0x004800009d0c783b */ /* 0x000e6e0000000200 */
[C---:B-----5:R-:W-:Y:S08]  /*66b0*/  HMMA.16816.F32 R40, R4.reuse, R36, RZ ;  /* 0x000000240428723c */ /* 0x060ff000000018ff */
        /* <DEDUP_REMOVED lines=98> */
[----:B------:R-:W-:Y:S07]  /*6ce0*/  LDSM.16.M88.4 R136, [R156+0x2000] ;  /* 0x002000009c88783b */ /* 0x000fee0000000200 */
[C---:B---3--:R-:W-:Y:S08]  /*6cf0*/  HMMA.16816.F32 R24, R120.reuse, R132, R24 ;  /* 0x000000847818723c */ /* 0x048ff00000001818 */
        /* <DEDUP_REMOVED lines=10> */
[C---:B------:R-:W-:Y:S08]  /*6da0*/  HMMA.16816.F32 R60, R136.reuse, R134, R60 ;  /* 0x00000086883c723c */ /* 0x040ff0000000183c */
[----:B--2---:R-:W-:Y:S03]  /*6db0*/  HMMA.16816.F32 R56, R136, R128, R56 ;  /* 0x000000808838723c */ /* 0x004fe60000001838 */
[----:B------:R-:W-:Y:S01]  /*6dc0*/  FMUL.FTZ R64, R64, UR4 ;  /* 0x0000000440407c20 */ /* 0x000fe20008410000 */
[----:B------:R-:W-:-:S04]  /*6dd0*/  FMUL.FTZ R65, R65, UR4 ;  /* 0x0000000441417c20 */ /* 0x000fc80008410000 */
[----:B------:R-:W-:Y:S03]  /*6de0*/  HMMA.16816.F32 R52, R136, R130, R52 ;  /* 0x000000828834723c */ /* 0x000fe60000001834 */
[----:B------:R-:W-:Y:S01]  /*6df0*/  FMUL.FTZ R60, R60, UR4 ;  /* 0x000000043c3c7c20 */ /* 0x000fe20008410000 */
[----:B------:R-:W-:-:S04]  /*6e00*/  FMUL.FTZ R61, R61, UR4 ;  /* 0x000000043d3d7c20 */ /* 0x000fc80008410000 */
[----:B-1----:R-:W-:Y:S01]  /*6e10*/  HMMA.16816.F32 R48, R136, R124, R48 ;  /* 0x0000007c8830723c */ /* 0x002fe20000001830 */
[----:B------:R-:W-:Y:S02]  /*6e20*/  MUFU.TANH R60, R60 ;  /* 0x0000003c003c7308 */ /* 0x000fe40000002400 */
[----:B------:R-:W-:Y:S01]  /*6e30*/  FMUL.FTZ R239, R56, UR4 ;  /* 0x0000000438ef7c20 */ /* 0x000fe20008410000 */
[----:B------:R-:W-:Y:S01]  /*6e40*/  FMUL.FTZ R57, R57, UR4 ;  /* 0x0000000439397c20 */ /* 0x000fe20008410000 */
[----:B------:R-:W-:-:S03]  /*6e50*/  FMUL.FTZ R59, R59, UR4 ;  /* 0x000000043b3b7c20 */ /* 0x000fc60008410000 */
[----:B------:R-:W-:Y:S01]  /*6e60*/  HMMA.16816.F32 R44, R136, R126, R44 ;  /* 0x0000007e882c723c */ /* 0x000fe2000000182c */
[----:B------:R-:W1:Y:S01]  /*6e70*/  LDSM.16.M88.4 R124, [R118+0x8000] ;  /* 0x00800000767c783b */ /* 0x000e620000000200 */
[----:B------:R-:W-:Y:S01]  /*6e80*/  MUFU.TANH R239, R239 ;  /* 0x000000ef00ef7308 */ /* 0x000fe20000002400 */
[----:B------:R-:W-:Y:S01]  /*6e90*/  FMUL.FTZ R56, R53, UR4 ;  /* 0x0000000435387c20 */ /* 0x000fe20008410000 */
[----:B------:R-:W-:Y:S01]  /*6ea0*/  FMUL.FTZ R237, R54, UR4 ;  /* 0x0000000436ed7c20 */ /* 0x000fe20008410000 */
[----:B------:R-:W-:-:S03]  /*6eb0*/  FMUL.FTZ R235, R55, UR4 ;  /* 0x0000000437eb7c20 */ /* 0x000fc60008410000 */
[C---:B----4-:R-:W-:Y:S02]  /*6ec0*/  HMMA.16816.F32 R40, R136.reuse, R120, R40 ;  /* 0x000000788828723c */ /* 0x050fe40000001828 */
[----:B------:R-:W2:Y:S01]  /*6ed0*/  MUFU.TANH R120, R64 ;  /* 0x0000004000787308 */ /* 0x000ea20000002400 */
[----:B------:R-:W-:Y:S01]  /*6ee0*/  FMUL.FTZ R48, R48, UR4 ;  /* 0x0000000430307c20 */ /* 0x000fe20008410000 */
[----:B------:R-:W-:Y:S01]  /*6ef0*/  FMUL.FTZ R49, R49, UR4 ;  /* 0x0000000431317c20 */ /* 0x000fe20008410000 */
[----:B------:R-:W-:Y:S01]  /*6f00*/  FMUL.FTZ R50, R50, UR4 ;  /* 0x0000000432327c20 */ /* 0x000fe20008410000 */
[----:B------:R-:W-:Y:S02]  /*6f10*/  FMUL.FTZ R51, R51, UR4 ;  /* 0x0000000433337c20 */ /* 0x000fe40008410000 */
[----:B------:R-:W-:Y:S01]  /*6f20*/  HMMA.16816.F32 R36, R136, R122, R36 ;  /* 0x0000007a8824723c */ /* 0x000fe20000001824 */
[----:B------:R-:W-:Y:S01]  /*6f30*/  FMUL.FTZ R122, R66, UR4 ;  /* 0x00000004427a7c20 */ /* 0x000fe20008410000 */
[----:B------:R3:W-:Y:S01]  /*6f40*/  MUFU.TANH R121, R65 ;  /* 0x0000004100797308 */ /* 0x0007e20000002400 */
[----:B------:R-:W-:Y:S01]  /*6f50*/  FMUL.FTZ R123, R67, UR4 ;  /* 0x00000004437b7c20 */ /* 0x000fe20008410000 */
[----:B------:R-:W-:Y:S01]  /*6f60*/  FMUL.FTZ R229, R44, UR4 ;  /* 0x000000042ce57c20 */ /* 0x000fe20008410000 */
[----:B------:R-:W-:Y:S01]  /*6f70*/  FMUL.FTZ R227, R45, UR4 ;  /* 0x000000042de37c20 */ /* 0x000fe20008410000 */
[----:B------:R-:W-:Y:S01]  /*6f80*/  FMUL.FTZ R221, R46, UR4 ;  /* 0x000000042edd7c20 */ /* 0x000fe20008410000 */
[----:B------:R-:W-:-:S02]  /*6f90*/  FMUL.FTZ R219, R47, UR4 ;  /* 0x000000042fdb7c20 */ /* 0x000fc40008410000 */
[----:B------:R-:W4:Y:S01]  /*6fa0*/  LDSM.16.M88.4 R44, [R118+0x8c00] ;  /* 0x008c0000762c783b */ /* 0x000f220000000200 */
[----:B------:R-:W5:Y:S01]  /*6fb0*/  MUFU.TANH R122, R122 ;  /* 0x0000007a007a7308 */ /* 0x000f620000002400 */
[----:B------:R-:W-:Y:S01]  /*6fc0*/  FMUL.FTZ R40, R40, UR4 ;  /* 0x0000000428287c20 */ /* 0x000fe20008410000 */
[----:B------:R-:W-:Y:S01]  /*6fd0*/  FMUL.FTZ R41, R41, UR4 ;  /* 0x0000000429297c20 */ /* 0x000fe20008410000 */
[----:B------:R-:W-:Y:S01]  /*6fe0*/  FMUL.FTZ R42, R42, UR4 ;  /* 0x000000042a2a7c20 */ /* 0x000fe20008410000 */
[----:B------:R-:W-:-:S04]  /*6ff0*/  FMUL.FTZ R43, R43, UR4 ;  /* 0x000000042b2b7c20 */ /* 0x000fc80008410000 */
[----:B------:R-:W-:Y:S01]  /*7000*/  MUFU.TANH R123, R123 ;  /* 0x0000007b007b7308 */ /* 0x000fe20000002400 */
[----:B------:R-:W-:Y:S01]  /*7010*/  FMUL.FTZ R37, R37, UR4 ;  /* 0x0000000425257c20 */ /* 0x000fe20008410000 */
[----:B---3--:R-:W3:Y:S01]  /*7020*/  LDSM.16.M88.4 R64, [R118+0x8400] ;  /* 0x008400007640783b */ /* 0x008ee20000000200 */
[----:B------:R-:W-:Y:S01]  /*7030*/  FMUL.FTZ R39, R39, UR4 ;  /* 0x0000000427277c20 */ /* 0x000fe20008410000 */
[----:B------:R-:W-:Y:S01]  /*7040*/  FMUL.FTZ R36, R36, UR4 ;  /* 0x0000000424247c20 */ /* 0x000fe20008410000 */
[----:B------:R-:W-:Y:S01]  /*7050*/  FMUL.FTZ R38, R38, UR4 ;  /* 0x0000000426267c20 */ /* 0x000fe20008410000 */
[----:B-1----:R-:W-:Y:S01]  /*7060*/  HMMA.16816.F32 R32, R136, R124, R32 ;  /* 0x0000007c8820723c */ /* 0x002fe20000001820 */
[----:B------:R-:W-:Y:S01]  /*7070*/  FMUL.FTZ R124, R62, UR4 ;  /* 0x000000043e7c7c20 */ /* 0x000fe20008410000 */
[----:B------:R-:W-:Y:S01]  /*7080*/  FMUL.FTZ R62, R63, UR4 ;  /* 0x000000043f3e7c20 */ /* 0x000fe20008410000 */
[----:B------:R-:W-:Y:S01]  /*7090*/  FMUL.FTZ R63, R58, UR4 ;  /* 0x000000043a3f7c20 */ /* 0x000fe20008410000 */
[----:B------:R-:W-:Y:S01]  /*70a0*/  FMUL.FTZ R58, R52, UR4 ;  /* 0x00000004343a7c20 */ /* 0x000fe20008410000 */
[----:B------:R-:W-:Y:S01]  /*70b0*/  MUFU.TANH R57, R57 ;  /* 0x0000003900397308 */ /* 0x000fe20000002400 */
[----:B------:R-:W1:Y:S01]  /*70c0*/  LDSM.16.M88.4 R52, [R118+0x8800] ;  /* 0x008800007634783b */ /* 0x000e620000000200 */
[----:B------:R-:W-:-:S04]  /*70d0*/  DEPBAR.LE SB0, 0x0 ;  /* 0x000080000000791a */ /* 0x000fc80000000000 */
[C---:B------:R-:W-:Y:S02]  /*70e0*/  HMMA.16816.F32 R28, R136.reuse, R126, R28 ;  /* 0x0000007e881c723c */ /* 0x040fe4000000181c */
[----:B------:R-:W1:Y:S06]  /*70f0*/  MUFU.TANH R62, R62 ;  /* 0x0000003e003e7308 */ /* 0x000e6c0000002400 */
[----:B------:R-:W-:Y:S01]  /*7100*/  FMUL.FTZ R201, R32, UR4 ;  /* 0x0000000420c97c20 */ /* 0x000fe20008410000 */
[----:B------:R-:W-:Y:S02]  /*7110*/  IMAD.SHL.U32 R32, R166, 0x2, RZ ;  /* 0x00000002a6207824 */ /* 0x000fe400078e00ff */
[----:B------:R-:W-:Y:S01]  /*7120*/  FMUL.FTZ R197, R33, UR4 ;  /* 0x0000000421c57c20 */ /* 0x000fe20008410000 */
[----:B------:R-:W-:Y:S01]  /*7130*/  MUFU.TANH R63, R63 ;  /* 0x0000003f003f7308 */ /* 0x000fe20000002400 */
[----:B------:R-:W-:Y:S01]  /*7140*/  FMUL.FTZ R191, R35, UR4 ;  /* 0x0000000423bf7c20 */ /* 0x000fe20008410000 */
[----:B------:R-:W-:Y:S01]  /*7150*/  FMUL.FTZ R34, R34, UR4 ;  /* 0x0000000422227c20 */ /* 0x000fe20008410000 */
[----:B------:R-:W-:Y:S01]  /*7160*/  LOP3.LUT R32, R32, 0x6, RZ, 0xc0, !PT ;  /* 0x0000000620207812 */ /* 0x000fe200078ec0ff */
[----:B----4-:R-:W-:Y:S04]  /*7170*/  HMMA.16816.F32 R8, R136, R44, R8 ;  /* 0x0000002c8808723c */ /* 0x010fe80000001808 */
[----:B------:R-:W-:-:S02]  /*7180*/  IMAD R32, R3, 0x80, R32 ;  /* 0x0000008003207824 */ /* 0x000fc400078e0220 */
[----:B------:R-:W-:Y:S01]  /*7190*/  FMUL.FTZ R195, R28, UR4 ;  /* 0x000000041cc37c20 */ /* 0x000fe20008410000 */
[----:B------:R-:W4:Y:S01]  /*71a0*/  MUFU.TANH R124, R124 ;  /* 0x0000007c007c7308 */ /* 0x000f220000002400 */
[----:B------:R-:W-:Y:S01]  /*71b0*/  FMUL.FTZ R193, R29, UR4 ;  /* 0x000000041dc17c20 */ /* 0x000fe20008410000 */
[C---:B------:R-:W-:Y:S01]  /*71c0*/  VIADD R33, R32.reuse, 0xffffff00 ;  /* 0xffffff0020217836 */ /* 0x040fe20000000000 */
[C---:B---3--:R-:W-:Y:S01]  /*71d0*/  HMMA.16816.F32 R24, R136.reuse, R64, R24 ;  /* 0x000000408818723c */ /* 0x048fe20000001818 */
[----:B------:R-:W-:Y:S02]  /*71e0*/  VIADD R28, R32, 0xffffff09 ;  /* 0xffffff09201c7836 */ /* 0x000fe40000000000 */
[----:B------:R-:W-:Y:S01]  /*71f0*/  FMUL.FTZ R199, R31, UR4 ;  /* 0x000000041fc77c20 */ /* 0x000fe20008410000 */
[----:B------:R-:W-:Y:S01]  /*7200*/  FMUL.FTZ R30, R30, UR4 ;  /* 0x000000041e1e7c20 */ /* 0x000fe20008410000 */
[CC--:B------:R-:W-:Y:S01]  /*7210*/  ISETP.GE.AND P1, PT, R33.reuse, R143.reuse, PT ;  /* 0x0000008f2100720c */ /* 0x0c0fe20003f26270 */
[----:B------:R-:W-:Y:S01]  /*7220*/  MUFU.TANH R61, R61 ;  /* 0x0000003d003d7308 */ /* 0x000fe20000002400 */
[-C--:B------:R-:W-:Y:S01]  /*7230*/  ISETP.GE.AND P0, PT, R33, R142.reuse, PT ;  /* 0x0000008e2100720c */ /* 0x080fe20003f06270 */
[----:B------:R-:W-:Y:S01]  /*7240*/  VIADD R33, R32, 0xffffff01 ;  /* 0xffffff0120217836 */ /* 0x000fe20000000000 */
[C---:B------:R-:W-:Y:S01]  /*7250*/  HMMA.16816.F32 R20, R136.reuse, R66, R20 ;  /* 0x000000428814723c */ /* 0x040fe20000001814 */
[----:B--2---:R-:W-:Y:S01]  /*7260*/  FSEL R35, R120, -INF , !P1 ;  /* 0xff80000078237808 */ /* 0x004fe20004800000 */
[----:B------:R-:W-:Y:S01]  /*7270*/  FMUL.FTZ R8, R8, UR4 ;  /* 0x0000000408087c20 */ /* 0x000fe20008410000 */
[-C--:B------:R-:W-:Y:S01]  /*7280*/  ISETP.GE.AND P2, PT, R28, R143.reuse, PT ;  /* 0x0000008f1c00720c */ /* 0x080fe20003f46270 */
[----:B------:R-:W-:Y:S01]  /*7290*/  FMUL.FTZ R10, R10, UR4 ;  /* 0x000000040a0a7c20 */ /* 0x000fe20008410000 */
[-C--:B------:R-:W-:Y:S01]  /*72a0*/  ISETP.GE.AND P1, PT, R28, R142.reuse, PT ;  /* 0x0000008e1c00720c */ /* 0x080fe20003f26270 */
[C---:B------:R-:W-:Y:S01]  /*72b0*/  VIADD R28, R32.reuse, 0xffffff10 ;  /* 0xffffff10201c7836 */ /* 0x040fe20000000000 */
[CC--:B------:R-:W-:Y:S01]  /*72c0*/  ISETP.GE.AND P6, PT, R33.reuse, R143.reuse, PT ;  /* 0x0000008f2100720c */ /* 0x0c0fe20003fc6270 */
[----:B------:R-:W2:Y:S01]  /*72d0*/  MUFU.TANH R235, R235 ;  /* 0x000000eb00eb7308 */ /* 0x000ea20000002400 */
[-C--:B------:R-:W-:Y:S01]  /*72e0*/  ISETP.GE.AND P3, PT, R33, R142.reuse, PT ;  /* 0x0000008e2100720c */ /* 0x080fe20003f66270 */
[----:B------:R-:W-:Y:S01]  /*72f0*/  VIADD R33, R32, 0xffffff08 ;  /* 0xffffff0820217836 */ /* 0x000fe20000000000 */
[----:B-----5:R-:W-:Y:S01]  /*7300*/  FSEL R29, R122, -INF , !P0 ;  /* 0xff8000007a1d7808 */ /* 0x020fe20004000000 */
[----:B------:R-:W-:Y:S01]  /*7310*/  FMUL.FTZ R185, R24, UR4 ;  /* 0x0000000418b97c20 */ /* 0x000fe20008410000 */
[-C--:B------:R-:W-:Y:S01]  /*7320*/  ISETP.GE.AND P0, PT, R28, R143.reuse, PT ;  /* 0x0000008f1c00720c */ /* 0x080fe20003f06270 */
[----:B------:R-:W-:Y:S01]  /*7330*/  VIADD R24, R32, 0xffffff19 ;  /* 0xffffff1920187836 */ /* 0x000fe20000000000 */
[-C--:B------:R-:W-:Y:S01]  /*7340*/  ISETP.GE.AND P5, PT, R33, R143.reuse, PT ;  /* 0x0000008f2100720c */ /* 0x080fe20003fa6270 */
[----:B------:R-:W3:Y:S01]  /*7350*/  MUFU.TANH R233, R48 ;  /* 0x0000003000e97308 */ /* 0x000ee20000002400 */
[C---:B-1----:R-:W-:Y:S01]  /*7360*/  HMMA.16816.F32 R16, R136.reuse, R52, R16 ;  /* 0x000000348810723c */ /* 0x042fe20000001810 */
[----:B------:R-:W-:Y:S01]  /*7370*/  FMUL.FTZ R181, R25, UR4 ;  /* 0x0000000419b57c20 */ /* 0x000fe20008410000 */
[-C--:B------:R-:W-:Y:S01]  /*7380*/  ISETP.GE.AND P4, PT, R33, R142.reuse, PT ;  /* 0x0000008e2100720c */ /* 0x080fe20003f86270 */
[----:B------:R-:W-:Y:S01]  /*7390*/  FMUL.FTZ R175, R20, UR4 ;  /* 0x0000000414af7c20 */ /* 0x000fe20008410000 */
[----:B------:R-:W-:Y:S01]  /*73a0*/  FSEL R25, R62, -INF , !P1 ;  /* 0xff8000003e197808 */ /* 0x000fe20004800000 */
[----:B------:R-:W-:Y:S01]  /*73b0*/  VIADD R20, R32, 0xffffff29 ;  /* 0xffffff2920147836 */ /* 0x000fe20000000000 */
[----:B------:R-:W-:Y:S01]  /*73c0*/  FSEL R239, R239, -INF , !P0 ;  /* 0xff800000efef7808 */ /* 0x000fe20004000000 */
[----:B------:R-:W-:Y:S01]  /*73d0*/  MUFU.TANH R59, R59 ;  /* 0x0000003b003b7308 */ /* 0x000fe20000002400 */
[----:B------:R-:W-:Y:S01]  /*73e0*/  FSEL R33, R123, -INF , !P3 ;  /* 0xff8000007b217808 */ /* 0x000fe20005800000 */
[----:B------:R-:W-:Y:S01]  /*73f0*/  HMMA.16816.F32 R12, R136, R54, R12 ;  /* 0x00000036880c723c */ /* 0x000fe2000000180c */
[CC--:B------:R-:W-:Y:S01]  /*7400*/  ISETP.GE.AND P1, PT, R24.reuse, R143.reuse, PT ;  /* 0x0000008f1800720c */ /* 0x0c0fe20003f26270 */
[----:B------:R-:W-:Y:S01]  /*7410*/  FMUL.FTZ R27, R27, UR4 ;  /* 0x000000041b1b7c20 */ /* 0x000fe20008410000 */
[----:B------:R-:W-:Y:S01]  /*7420*/  ISETP.GE.AND P0, PT, R24, R142, PT ;  /* 0x0000008e1800720c */ /* 0x000fe20003f06270 */
[----:B------:R-:W-:Y:S01]  /*7430*/  VIADD R24, R32, 0xffffff20 ;  /* 0xffffff2020187836 */ /* 0x000fe20000000000 */
[----:B----4-:R-:W-:Y:S01]  /*7440*/  FSEL R31, R124, -INF , !P4 ;  /* 0xff8000007c1f7808 */ /* 0x010fe20006000000 */
[----:B------:R-:W-:Y:S01]  /*7450*/  MUFU.TANH R58, R58 ;  /* 0x0000003a003a7308 */ /* 0x000fe20000002400 */
[----:B--2---:R-:W-:Y:S01]  /*7460*/  FSEL R235, R235, -INF , !P0 ;  /* 0xff800000ebeb7808 */ /* 0x004fe20004000000 */
[----:B------:R-:W-:Y:S01]  /*7470*/  FMUL.FTZ R26, R26, UR4 ;  /* 0x000000041a1a7c20 */ /* 0x000fe20008410000 */
[----:B------:R-:W-:Y:S01]  /*7480*/  ISETP.GE.AND P0, PT, R20, R143, PT ;  /* 0x0000008f1400720c */ /* 0x000fe20003f06270 */
[----:B------:R-:W-:Y:S01]  /*7490*/  FMUL.FTZ R163, R16, UR4 ;  /* 0x0000000410a37c20 */ /* 0x000fe20008410000 */
[----:B------:R-:W-:-:S02]  /*74a0*/  VIADD R16, R32, 0xffffff39 ;  /* 0xffffff3920107836 */ /* 0x000fc40000000000 */
[----:B------:R-:W-:Y:S01]  /*74b0*/  FMUL.FTZ R23, R23, UR4 ;  /* 0x0000000417177c20 */ /* 0x000fe20008410000 */
[----:B------:R-:W-:Y:S01]  /*74c0*/  HMMA.16816.F32 R4, R136, R46, R4 ;  /* 0x0000002e8804723c */ /* 0x000fe20000001804 */
[----:B------:R1:W-:Y:S01]  /*74d0*/  MUFU.TANH R213, R37 ;  /* 0x0000002500d57308 */ /* 0x0003e20000002400 */
[----:B------:R-:W-:Y:S01]  /*74e0*/  FMUL.FTZ R17, R17, UR4 ;  /* 0x0000000411117c20 */ /* 0x000fe20008410000 */
[----:B------:R-:W-:Y:S01]  /*74f0*/  FMUL.FTZ R22, R22, UR4 ;  /* 0x0000000416167c20 */ /* 0x000fe20008410000 */
[----:B------:R-:W-:Y:S01]  /*7500*/  FMUL.FTZ R144, R9, UR4 ;  /* 0x0000000409907c20 */ /* 0x000fe20008410000 */
[----:B------:R-:W-:Y:S02]  /*7510*/  VIADD R9, R32, 0xffffff60 ;  /* 0xffffff6020097836 */ /* 0x000fe40000000000 */
[----:B------:R-:W-:Y:S01]  /*7520*/  FMUL.FTZ R155, R12, UR4 ;  /* 0x000000040c9b7c20 */ /* 0x000fe20008410000 */
[----:B------:R-:W-:Y:S02]  /*7530*/  VIADD R12, R32, 0xffffff49 ;  /* 0xffffff49200c7836 */ /* 0x000fe40000000000 */
        /* <DEDUP_REMOVED lines=8> */
[----:B------:R-:W2:Y:S01]  /*75c0*/  MUFU.TANH R225, R50 ;  /* 0x0000003200e17308 */ /* 0x000ea20000002400 */
[----:B-1----:R-:W-:Y:S01]  /*75d0*/  FSEL R37, R121, -INF , !P6 ;  /* 0xff80000079257808 */ /* 0x002fe20007000000 */
[----:B------:R-:W-:Y:S01]  /*75e0*/  FMUL.FTZ R145, R4, UR4 ;  /* 0x0000000404917c20 */ /* 0x000fe20008410000 */
[----:B------:R-:W-:Y:S01]  /*75f0*/  ISETP.GE.AND P6, PT, R28, R142, PT ;  /* 0x0000008e1c00720c */ /* 0x000fe20003fc6270 */
[----:B------:R-:W-:Y:S02]  /*7600*/  VIADD R28, R32, 0xffffff11 ;  /* 0xffffff11201c7836 */ /* 0x000fe40000000000 */
[----:B------:R-:W-:Y:S01]  /*7610*/  FMUL.FTZ R4, R5, UR4 ;  /* 0x0000000405047c20 */ /* 0x000fe20008410000 */
[----:B------:R-:W-:Y:S01]  /*7620*/  FMUL.FTZ R6, R6, UR4 ;  /* 0x0000000406067c20 */ /* 0x000fe20008410000 */
[----:B------:R-:W-:Y:S01]  /*7630*/  MUFU.TANH R237, R237 ;  /* 0x000000ed00ed7308 */ /* 0x000fe20000002400 */
[----:B------:R-:W-:Y:S01]  /*7640*/  FSEL R63, R63, -INF , !P6 ;  /* 0xff8000003f3f7808 */ /* 0x000fe20007000000 */
[----:B------:R-:W-:Y:S01]  /*7650*/  FMUL.FTZ R7, R7, UR4 ;  /* 0x0000000407077c20 */ /* 0x000fe20008410000 */
[-C--:B------:R-:W-:Y:S01]  /*7660*/  ISETP.GE.AND P3, PT, R28, R143.reuse, PT ;  /* 0x0000008f1c00720c */ /* 0x080fe20003f66270 */
[----:B------:R-:W-:Y:S01]  /*7670*/  VIADD R5, R32, 0xffffff71 ;  /* 0xffffff7120057836 */ /* 0x000fe20000000000 */
[----:B------:R-:W-:-:S02]  /*7680*/  ISETP.GE.AND P6, PT, R24, R143, PT ;  /* 0x0000008f1800720c */ /* 0x000fc40003fc6270 */
[----:B------:R-:W-:Y:S01]  /*7690*/  FSEL R67, R57, -INF , !P3 ;  /* 0xff80000039437808 */ /* 0x000fe20005800000 */
[----:B------:R1:W-:Y:S01]  /*76a0*/  MUFU.TANH R207, R39 ;  /* 0x0000002700cf7308 */ /* 0x0003e20000002400 */
[-C--:B------:R-:W-:Y:S01]  /*76b0*/  ISETP.GE.AND P3, PT, R24, R142.reuse, PT ;  /* 0x0000008e1800720c */ /* 0x080fe20003f66270 */
[----:B------:R-:W-:Y:S01]  /*76c0*/  VIADD R24, R32, 0xffffff21 ;  /* 0xffffff2120187836 */ /* 0x000fe20000000000 */
[----:B---3--:R-:W-:Y:S01]  /*76d0*/  FSEL R233, R233, -INF , !P6 ;  /* 0xff800000e9e97808 */ /* 0x008fe20007000000 */
[----:B------:R-:W-:Y:S01]  /*76e0*/  VIADD R57, R3, 0xfffffffe ;  /* 0xfffffffe03397836 */ /* 0x000fe20000000000 */
[----:B------:R-:W-:Y:S01]  /*76f0*/  ISETP.GE.AND P6, PT, R20, R142, PT ;  /* 0x0000008e1400720c */ /* 0x000fe20003fc6270 */
[----:B------:R-:W-:Y:S01]  /*7700*/  VIADD R20, R32, 0xffffff30 ;  /* 0xffffff3020147836 */ /* 0x000fe20000000000 */
[----:B--2---:R-:W-:Y:S01]  /*7710*/  FSEL R225, R225, -INF , !P3 ;  /* 0xff800000e1e17808 */ /* 0x004fe20005800000 */
[----:B------:R-:W2:Y:S03]  /*7720*/  MUFU.TANH R219, R219 ;  /* 0x000000db00db7308 */ /* 0x000ea60000002400 */
[----:B------:R-:W-:-:S05]  /*7730*/  ISETP.GE.AND P3, PT, R20, R143, PT ;  /* 0x0000008f1400720c */ /* 0x000fca0003f66270 */
[----:B------:R-:W3:Y:S01]  /*7740*/  MUFU.TANH R217, R40 ;  /* 0x0000002800d97308 */ /* 0x000ee20000002400 */
[----:B-1----:R-:W-:Y:S02]  /*7750*/  FSEL R39, R60, -INF , !P5 ;  /* 0xff8000003c277808 */ /* 0x002fe40006800000 */
[----:B------:R-:W-:Y:S01]  /*7760*/  ISETP.GE.AND P5, PT, R28, R142, PT ;  /* 0x0000008e1c00720c */ /* 0x000fe20003fa6270 */
[----:B------:R-:W-:-:S04]  /*7770*/  VIADD R28, R32, 0xffffff18 ;  /* 0xffffff18201c7836 */ /* 0x000fc80000000000 */
[----:B------:R-:W1:Y:S01]  /*7780*/  MUFU.TANH R223, R51 ;  /* 0x0000003300df7308 */ /* 0x000e620000002400 */
[----:B------:R-:W-:Y:S02]  /*7790*/  ISETP.GE.AND P4, PT, R28, R143, PT ;  /* 0x0000008f1c00720c */ /* 0x000fe40003f86270 */
[----:B--2---:R-:W-:Y:S02]  /*77a0*/  FSEL R219, R219, -INF , !P6 ;  /* 0xff800000dbdb7808 */ /* 0x004fe40007000000 */
[----:B------:R-:W-:-:S03]  /*77b0*/  FSEL R121, R58, -INF , !P4 ;  /* 0xff8000003a797808 */ /* 0x000fc60006000000 */
[----:B------:R-:W-:Y:S01]  /*77c0*/  MUFU.TANH R229, R229 ;  /* 0x000000e500e57308 */ /* 0x000fe20000002400 */
[-C--:B------:R-:W-:Y:S02]  /*77d0*/  ISETP.GE.AND P4, PT, R24, R142.reuse, PT ;  /* 0x0000008e1800720c */ /* 0x080fe40003f86270 */
[----:B---3--:R-:W-:Y:S02]  /*77e0*/  FSEL R217, R217, -INF , !P3 ;  /* 0xff800000d9d97808 */ /* 0x008fe40005800000 */
[C---:B------:R-:W-:Y:S02]  /*77f0*/  ISETP.GE.AND P6, PT, R16.reuse, R143, PT ;  /* 0x0000008f1000720c */ /* 0x040fe40003fc6270 */
[----:B------:R-:W-:Y:S01]  /*7800*/  ISETP.GE.AND P3, PT, R16, R142, PT ;  /* 0x0000008e1000720c */ /* 0x000fe20003f66270 */
[----:B------:R-:W2:Y:S01]  /*7810*/  MUFU.TANH R56, R56 ;  /* 0x0000003800387308 */ /* 0x000ea20000002400 */
[----:B------:R-:W-:Y:S01]  /*7820*/  VIADD R16, R32, 0xffffff40 ;  /* 0xffffff4020107836 */ /* 0x000fe20000000000 */
[----:B-1----:R-:W-:-:S02]  /*7830*/  FSEL R223, R223, -INF , !P4 ;  /* 0xff800000dfdf7808 */ /* 0x002fc40006000000 */
[----:B------:R-:W-:Y:S02]  /*7840*/  FSEL R207, R207, -INF , !P3 ;  /* 0xff800000cfcf7808 */ /* 0x000fe40005800000 */
[----:B------:R-:W-:Y:S02]  /*7850*/  ISETP.GE.AND P3, PT, R12, R143, PT ;  /* 0x0000008f0c00720c */ /* 0x000fe40003f66270 */
[----:B------:R1:W-:Y:S01]  /*7860*/  MUFU.TANH R203, R41 ;  /* 0x0000002900cb7308 */ /* 0x0003e20000002400 */
[----:B------:R-:W-:-:S07]  /*7870*/  FSEL R213, R213, -INF , !P6 ;  /* 0xff800000d5d57808 */ /* 0x000fce0007000000 */
[----:B------:R-:W3:Y:S01]  /*7880*/  MUFU.TANH R205, R42 ;  /* 0x0000002a00cd7308 */ /* 0x000ee20000002400 */
[----:B--2---:R-:W-:-:S07]  /*7890*/  FSEL R65, R56, -INF , !P1 ;  /* 0xff80000038417808 */ /* 0x004fce0004800000 */
[----:B------:R-:W2:Y:S01]  /*78a0*/  MUFU.TANH R221, R221 ;  /* 0x000000dd00dd7308 */ /* 0x000ea20000002400 */
[----:B-1----:R-:W-:Y:S02]  /*78b0*/  FSEL R41, R61, -INF , !P2 ;  /* 0xff8000003d297808 */ /* 0x002fe40005000000 */
[----:B------:R-:W-:Y:S02]  /*78c0*/  FSEL R61, R59, -INF , !P5 ;  /* 0xff8000003b3d7808 */ /* 0x000fe40006800000 */
[----:B------:R-:W-:Y:S01]  /*78d0*/  ISETP.GE.AND P5, PT, R24, R143, PT ;  /* 0x0000008f1800720c */ /* 0x000fe20003fa6270 */
[----:B------:R-:W-:Y:S01]  /*78e0*/  VIADD R24, R32, 0xffffff28 ;  /* 0xffffff2820187836 */ /* 0x000fe20000000000 */
[----:B------:R-:W-:Y:S01]  /*78f0*/  ISETP.GE.AND P2, PT, R28, R142, PT ;  /* 0x0000008e1c00720c */ /* 0x000fe20003f46270 */
[----:B------:R-:W1:Y:S01]  /*7900*/  MUFU.TANH R201, R201 ;  /* 0x000000c900c97308 */ /* 0x000e620000002400 */
[----:B------:R-:W-:Y:S02]  /*7910*/  FSEL R231, R231, -INF , !P5 ;  /* 0xff800000e7e77808 */ /* 0x000fe40006800000 */
[----:B------:R-:W-:-:S02]  /*7920*/  FSEL R237, R237, -INF , !P2 ;  /* 0xff800000eded7808 */ /* 0x000fc40005000000 */
[-C--:B------:R-:W-:Y:S01]  /*7930*/  ISETP.GE.AND P5, PT, R20, R142.reuse, PT ;  /* 0x0000008e1400720c */ /* 0x080fe20003fa6270 */
[----:B------:R-:W-:Y:S01]  /*7940*/  VIADD R20, R32, 0xffffff31 ;  /* 0xffffff3120147836 */ /* 0x000fe20000000000 */
[CC--:B------:R-:W-:Y:S01]  /*7950*/  ISETP.GE.AND P2, PT, R24.reuse, R143.reuse, PT ;  /* 0x0000008f1800720c */ /* 0x0c0fe20003f46270 */
[----:B------:R-:W4:Y:S01]  /*7960*/  MUFU.TANH R209, R43 ;  /* 0x0000002b00d17308 */ /* 0x000f220000002400 */
[-C--:B------:R-:W-:Y:S02]  /*7970*/  ISETP.GE.AND P1, PT, R24, R142.reuse, PT ;  /* 0x0000008e1800720c */ /* 0x080fe40003f26270 */
[----:B------:R-:W-:Y:S02]  /*7980*/  FSEL R229, R229, -INF , !P2 ;  /* 0xff800000e5e57808 */ /* 0x000fe40005000000 */
[C---:B------:R-:W-:Y:S02]  /*7990*/  ISETP.GE.AND P4, PT, R20.reuse, R143, PT ;  /* 0x0000008f1400720c */ /* 0x040fe40003f86270 */
[----:B------:R-:W-:Y:S01]  /*79a0*/  ISETP.GE.AND P2, PT, R20, R142, PT ;  /* 0x0000008e1400720c */ /* 0x000fe20003f46270 */
[----:B------:R-:W5:Y:S01]  /*79b0*/  MUFU.TANH R215, R36 ;  /* 0x0000002400d77308 */ /* 0x000f620000002400 */
[----:B------:R-:W-:Y:S01]  /*79c0*/  VIADD R20, R32, 0xffffff38 ;  /* 0xffffff3820147836 */ /* 0x000fe20000000000 */
[----:B---3--:R-:W-:-:S02]  /*79d0*/  FSEL R205, R205, -INF , !P5 ;  /* 0xff800000cdcd7808 */ /* 0x008fc40006800000 */
[----:B------:R-:W-:Y:S02]  /*79e0*/  FSEL R203, R203, -INF , !P4 ;  /* 0xff800000cbcb7808 */ /* 0x000fe40006000000 */
[----:B--2---:R-:W-:Y:S02]  /*79f0*/  FSEL R221, R221, -INF , !P1 ;  /* 0xff800000dddd7808 */ /* 0x004fe40004800000 */
[----:B------:R-:W2:Y:S01]  /*7a00*/  MUFU.TANH R227, R227 ;  /* 0x000000e300e37308 */ /* 0x000ea20000002400 */
[CC--:B------:R-:W-:Y:S02]  /*7a10*/  ISETP.GE.AND P5, PT, R16.reuse, R143.reuse, PT ;  /* 0x0000008f1000720c */ /* 0x0c0fe40003fa6270 */
[----:B------:R-:W-:Y:S01]  /*7a20*/  ISETP.GE.AND P4, PT, R16, R142, PT ;  /* 0x0000008e1000720c */ /* 0x000fe20003f86270 */
[----:B------:R-:W-:Y:S01]  /*7a30*/  VIADD R16, R32, 0xffffff41 ;  /* 0xffffff4120107836 */ /* 0x000fe20000000000 */
[----:B------:R-:W-:Y:S02]  /*7a40*/  ISETP.GE.AND P1, PT, R20, R143, PT ;  /* 0x0000008f1400720c */ /* 0x000fe40003f26270 */
[----:B-1----:R-:W-:Y:S01]  /*7a50*/  FSEL R201, R201, -INF , !P5 ;  /* 0xff800000c9c97808 */ /* 0x002fe20006800000 */
[----:B------:R-:W1:Y:S01]  /*7a60*/  MUFU.TANH R197, R197 ;  /* 0x000000c500c57308 */ /* 0x000e620000002400 */
[----:B----4-:R-:W-:-:S02]  /*7a70*/  FSEL R209, R209, -INF , !P2 ;  /* 0xff800000d1d17808 */ /* 0x010fc40005000000 */
[----:B-----5:R-:W-:Y:S02]  /*7a80*/  FSEL R215, R215, -INF , !P1 ;  /* 0xff800000d7d77808 */ /* 0x020fe40004800000 */
[-C--:B------:R-:W-:Y:S01]  /*7a90*/  ISETP.GE.AND P5, PT, R12, R142.reuse, PT ;  /* 0x0000008e0c00720c */ /* 0x080fe20003fa6270 */
[----:B------:R-:W-:Y:S01]  /*7aa0*/  VIADD R12, R32, 0xffffff50 ;  /* 0xffffff50200c7836 */ /* 0x000fe20000000000 */
[C---:B------:R-:W-:Y:S01]  /*7ab0*/  ISETP.GE.AND P2, PT, R16.reuse, R143, PT ;  /* 0x0000008f1000720c */ /* 0x040fe20003f46270 */
[----:B------:R-:W3:Y:S01]  /*7ac0*/  MUFU.TANH R187, R34 ;  /* 0x0000002200bb7308 */ /* 0x000ee20000002400 */
[-C--:B------:R-:W-:Y:S01]  /*7ad0*/  ISETP.GE.AND P1, PT, R16, R142.reuse, PT ;  /* 0x0000008e1000720c */ /* 0x080fe20003f26270 */
[----:B------:R-:W-:Y:S01]  /*7ae0*/  VIADD R16, R32, 0xffffff48 ;  /* 0xffffff4820107836 */ /* 0x000fe20000000000 */
[----:B--2---:R-:W-:Y:S02]  /*7af0*/  FSEL R227, R227, -INF , !P0 ;  /* 0xff800000e3e37808 */ /* 0x004fe40004000000 */
[----:B------:R-:W-:-:S02]  /*7b00*/  ISETP.GE.AND P0, PT, R20, R142, PT ;  /* 0x0000008e1400720c */ /* 0x000fc40003f06270 */
[-C--:B------:R-:W-:Y:S01]  /*7b10*/  ISETP.GE.AND P6, PT, R16, R142.reuse, PT ;  /* 0x0000008e1000720c */ /* 0x080fe20003fc6270 */
        /* <DEDUP_REMOVED lines=25> */
[----:B---3--:R-:W-:-:S07]  /*7cb0*/  FSEL R151, R151, -INF , !P0 ;  /* 0xff80000097977808 */ /* 0x008fce0004000000 */
[----:B------:R-:W3:Y:S01]  /*7cc0*/  MUFU.TANH R153, R26 ;  /* 0x0000001a00997308 */ /* 0x000ee20000002400 */
[----:B--2---:R-:W-:-:S07]  /*7cd0*/  FSEL R175, R175, -INF , !P6 ;  /* 0xff800000afaf7808 */ /* 0x004fce0007000000 */
[----:B------:R-:W2:Y:S01]  /*7ce0*/  MUFU.TANH R147, R23 ;  /* 0x0000001700937308 */ /* 0x000ea20000002400 */
[----:B-1----:R-:W-:Y:S02]  /*7cf0*/  FSEL R185, R185, -INF , !P4 ;  /* 0xff800000b9b97808 */ /* 0x002fe40006000000 */
[----:B------:R-:W-:-:S05]  /*7d00*/  ISETP.GE.AND P4, PT, R12, R142, PT ;  /* 0x0000008e0c00720c */ /* 0x000fca0003f86270 */
[----:B------:R-:W1:Y:S01]  /*7d10*/  MUFU.TANH R163, R163 ;  /* 0x000000a300a37308 */ /* 0x000e620000002400 */
[----:B---3--:R-:W-:Y:S02]  /*7d20*/  FSEL R153, R153, -INF , !P2 ;  /* 0xff80000099997808 */ /* 0x008fe40005000000 */
[----:B------:R-:W-:-:S05]  /*7d30*/  ISETP.GE.AND P2, PT, R9, R143, PT ;  /* 0x0000008f0900720c */ /* 0x000fca0003f46270 */
[----:B------:R-:W3:Y:S01]  /*7d40*/  MUFU.TANH R181, R181 ;  /* 0x000000b500b57308 */ /* 0x000ee20000002400 */
[----:B--2---:R-:W-:-:S07]  /*7d50*/  FSEL R147, R147, -INF , !P4 ;  /* 0xff80000093937808 */ /* 0x004fce0006000000 */
[----:B------:R-:W2:Y:S01]  /*7d60*/  MUFU.TANH R148, R17 ;  /* 0x0000001100947308 */ /* 0x000ea20000002400 */
[----:B-1----:R-:W-:-:S07]  /*7d70*/  FSEL R163, R163, -INF , !P2 ;  /* 0xff800000a3a37808 */ /* 0x002fce0005000000 */
[----:B------:R1:W-:Y:S01]  /*7d80*/  MUFU.TANH R179, R8 ;  /* 0x0000000800b37308 */ /* 0x0003e20000002400 */
[----:B---3--:R-:W-:Y:S02]  /*7d90*/  FSEL R181, R181, -INF , !P1 ;  /* 0xff800000b5b57808 */ /* 0x008fe40004800000 */
[----:B------:R-:W-:Y:S01]  /*7da0*/  ISETP.GE.AND P1, PT, R9, R142, PT ;  /* 0x0000008e0900720c */ /* 0x000fe20003f26270 */
[----:B------:R-:W-:-:S04]  /*7db0*/  VIADD R9, R32, 0xffffff68 ;  /* 0xffffff6820097836 */ /* 0x000fc80000000000 */
[----:B------:R-:W3:Y:S08]  /*7dc0*/  MUFU.TANH R149, R22 ;  /* 0x0000001600957308 */ /* 0x000ef00000002400 */
[----:B------:R-:W-:Y:S01]  /*7dd0*/  MUFU.TANH R125, R10 ;  /* 0x0000000a007d7308 */ /* 0x000fe20000002400 */
[----:B-1----:R-:W-:-:S05]  /*7de0*/  VIADD R8, R32, 0xffffff61 ;  /* 0xffffff6120087836 */ /* 0x002fca0000000000 */
[CC--:B------:R-:W-:Y:S02]  /*7df0*/  ISETP.GE.AND P0, PT, R8.reuse, R143.reuse, PT ;  /* 0x0000008f0800720c */ /* 0x0c0fe40003f06270 */
[----:B------:R-:W1:Y:S01]  /*7e00*/  MUFU.TANH R199, R199 ;  /* 0x000000c700c77308 */ /* 0x000e620000002400 */
[-C--:B------:R-:W-:Y:S01]  /*7e10*/  ISETP.GE.AND P6, PT, R8, R142.reuse, PT ;  /* 0x0000008e0800720c */ /* 0x080fe20003fc6270 */
[----:B------:R-:W-:Y:S01]  /*7e20*/  VIADD R8, R32, 0xffffff69 ;  /* 0xffffff6920087836 */ /* 0x000fe20000000000 */
[----:B--2---:R-:W-:Y:S02]  /*7e30*/  FSEL R148, R148, -INF , !P0 ;  /* 0xff80000094947808 */ /* 0x004fe40004000000 */
[----:B---3--:R-:W-:Y:S02]  /*7e40*/  FSEL R149, R149, -INF , !P3 ;  /* 0xff80000095957808 */ /* 0x008fe40005800000 */
[CC--:B------:R-:W-:Y:S01]  /*7e50*/  ISETP.GE.AND P4, PT, R8.reuse, R143.reuse, PT ;  /* 0x0000008f0800720c */ /* 0x0c0fe20003f86270 */
[----:B------:R-:W2:Y:S01]  /*7e60*/  MUFU.TANH R133, R19 ;  /* 0x0000001300857308 */ /* 0x000ea20000002400 */
[----:B------:R-:W-:Y:S01]  /*7e70*/  ISETP.GE.AND P2, PT, R8, R142, PT ;  /* 0x0000008e0800720c */ /* 0x000fe20003f46270 */
[----:B------:R-:W-:Y:S01]  /*7e80*/  VIADD R8, R32, 0xffffff70 ;  /* 0xffffff7020087836 */ /* 0x000fe20000000000 */
[----:B------:R-:W-:-:S04]  /*7e90*/  ISETP.GE.AND P3, PT, R9, R143, PT ;  /* 0x0000008f0900720c */ /* 0x000fc80003f66270 */
[----:B------:R-:W-:Y:S01]  /*7ea0*/  ISETP.GE.AND P0, PT, R8, R142, PT ;  /* 0x0000008e0800720c */ /* 0x000fe20003f06270 */
[----:B------:R-:W3:Y:S01]  /*7eb0*/  MUFU.TANH R155, R155 ;  /* 0x0000009b009b7308 */ /* 0x000ee20000002400 */
[----:B-1----:R-:W-:Y:S02]  /*7ec0*/  FSEL R199, R199, -INF , !P5 ;  /* 0xff800000c7c77808 */ /* 0x002fe40006800000 */
[----:B------:R-:W-:Y:S02]  /*7ed0*/  FSEL R125, R125, -INF , !P0 ;  /* 0xff8000007d7d7808 */ /* 0x000fe40004000000 */
[----:B------:R-:W-:-:S03]  /*7ee0*/  ISETP.GT.AND P0, PT, R57, R160, PT ;  /* 0x000000a03900720c */ /* 0x000fc60003f04270 */
[----:B------:R-:W1:Y:S01]  /*7ef0*/  MUFU.TANH R150, R21 ;  /* 0x0000001500967308 */ /* 0x000e620000002400 */
[-C--:B------:R-:W-:Y:S02]  /*7f00*/  ISETP.GE.AND P5, PT, R12, R143.reuse, PT ;  /* 0x0000008f0c00720c */ /* 0x080fe40003fa6270 */
[----:B--2---:R-:W-:Y:S02]  /*7f10*/  FSEL R133, R133, -INF , !P6 ;  /* 0xff80000085857808 */ /* 0x004fe40007000000 */
[----:B------:R-:W-:-:S03]  /*7f20*/  ISETP.GE.AND P6, PT, R5, R143, PT ;  /* 0x0000008f0500720c */ /* 0x000fc60003fc6270 */
[----:B------:R-:W2:Y:S01]  /*7f30*/  MUFU.TANH R135, R18 ;  /* 0x0000001200877308 */ /* 0x000ea20000002400 */
[----:B---3--:R-:W-:Y:S02]  /*7f40*/  FSEL R155, R155, -INF , !P3 ;  /* 0xff8000009b9b7808 */ /* 0x008fe40005800000 */
[-C--:B------:R-:W-:Y:S01]  /*7f50*/  ISETP.GE.AND P3, PT, R5, R142.reuse, PT ;  /* 0x0000008e0500720c */ /* 0x080fe20003f66270 */
[C---:B------:R-:W-:Y:S02]  /*7f60*/  VIADD R5, R32.reuse, 0xffffff78 ;  /* 0xffffff7820057836 */ /* 0x040fe40000000000 */
[----:B------:R-:W-:Y:S02]  /*7f70*/  VIADD R32, R32, 0xffffff79 ;  /* 0xffffff7920207836 */ /* 0x000fe40000000000 */
[----:B------:R-:W3:Y:S01]  /*7f80*/  MUFU.TANH R146, R13 ;  /* 0x0000000d00927308 */ /* 0x000ee20000002400 */
[----:B-1----:R-:W-:Y:S02]  /*7f90*/  FSEL R150, R150, -INF , !P5 ;  /* 0xff80000096967808 */ /* 0x002fe40006800000 */
[----:B------:R-:W-:-:S05]  /*7fa0*/  ISETP.GE.AND P5, PT, R9, R142, PT ;  /* 0x0000008e0900720c */ /* 0x000fca0003fa6270 */
[----:B------:R-:W1:Y:S01]  /*7fb0*/  MUFU.TANH R129, R14 ;  /* 0x0000000e00817308 */ /* 0x000e620000002400 */
[----:B--2---:R-:W-:Y:S02]  /*7fc0*/  FSEL R135, R135, -INF , !P1 ;  /* 0xff80000087877808 */ /* 0x004fe40004800000 */
[----:B------:R-:W-:-:S05]  /*7fd0*/  ISETP.GE.AND P1, PT, R8, R143, PT ;  /* 0x0000008f0800720c */ /* 0x000fca0003f26270 */
[----:B------:R-:W2:Y:S01]  /*7fe0*/  MUFU.TANH R131, R15 ;  /* 0x0000000f00837308 */ /* 0x000ea20000002400 */
[----:B------:R-:W-:Y:S02]  /*7ff0*/  FSEL R179, R179, -INF , !P1 ;  /* 0xff800000b3b37808 */ /* 0x000fe40004800000 */
[----:B---3--:R-:W-:Y:S02]  /*8000*/  FSEL R146, R146, -INF , !P4 ;  /* 0xff80000092927808 */ /* 0x008fe40006000000 */
[CC--:B------:R-:W-:Y:S02]  /*8010*/  ISETP.GE.AND P4, PT, R32.reuse, R143.reuse, PT ;  /* 0x0000008f2000720c */ /* 0x0c0fe40003f86270 */
[----:B------:R-:W-:Y:S01]  /*8020*/  ISETP.GE.AND P1, PT, R32, R142, PT ;  /* 0x0000008e2000720c */ /* 0x000fe20003f26270 */
[----:B------:R-:W3:Y:S01]  /*8030*/  MUFU.TANH R144, R144 ;  /* 0x0000009000907308 */ /* 0x000ee20000002400 */
[----:B-1----:R-:W-:Y:S02]  /*8040*/  FSEL R129, R129, -INF , !P5 ;  /* 0xff80000081817808 */ /* 0x002fe40006800000 */
[----:B------:R-:W-:-:S05]  /*8050*/  ISETP.GE.AND P5, PT, R5, R143, PT ;  /* 0x0000008f0500720c */ /* 0x000fca0003fa6270 */
        /* <DEDUP_REMOVED lines=80> */
.L_x_2278:
[----:B------:R-:W-:Y:S01]  /*8560*/  UMOV UR4, URZ ;  /* 0x000000ff00047c82 */ /* 0x000fe20008000000 */
[----:B------:R-:W-:Y:S01]  /*8570*/  IMAD.SHL.U32 R4, R140, 0x80, RZ ;  /* 0x000000808c047824 */ /* 0x000fe200078e00ff */
[----:B------:R-:W-:-:S05]  /*8580*/  IADD3 R5, P1, PT, RZ, -UR4, RZ ;  /* 0x80000004ff057c10 */ /* 0x000fca000ff3e0ff */
[----:B------:R-:W-:-:S05]  /*8590*/  IMAD.X R4, RZ, RZ, ~R4, P1 ;  /* 0x000000ffff047224 */ /* 0x000fca00008e0e04 */
[----:B------:R-:W-:-:S04]  /*85a0*/  SHF.R.S64 R5, R5, 0x1f, R4 ;  /* 0x0000001f05057819 */ /* 0x000fc80000001004 */
[----:B------:R-:W-:-:S04]  /*85b0*/  IADD3 R162, P1, PT, R5, R162, RZ ;  /* 0x000000a205a27210 */ /* 0x000fc80007f3e0ff */
[----:B------:R-:W-:-:S09]  /*85c0*/  LEA.HI.X.SX32 R161, R4, R161, 0x1, P1 ;  /* 0x000000a104a17211 */ /* 0x000fd200008f0eff */
.L_x_2279:
        /* <DEDUP_REMOVED lines=26> */
.L_x_2277:
        /* <DEDUP_REMOVED lines=56> */
[----:B------:R-:W-:Y:S01]  /*8af0*/  FFMA.FTZ R0, R25, UR10, -R126 ;  /* 0x0000000a19007c23 */ /* 0x000fe2000801087e */
[----:B------:R-:W-:Y:S01]  /*8b00*/  LDSM.16.MT88.4 R32, [R116+0xb000] ;  /* 0x00b000007420783b */ /* 0x000fe20000004200 */
[--C-:B------:R-:W-:Y:S01]  /*8b10*/  FFMA.FTZ R140, R37, UR10, -R152.reuse ;  /* 0x0000000a258c7c23 */ /* 0x100fe20008010898 */
[----:B------:R-:W-:Y:S01]  /*8b20*/  FFMA.FTZ R128, R39, UR10, -R152 ;  /* 0x0000000a27807c23 */ /* 0x000fe20008010898 */
[--C-:B------:R-:W-:Y:S01]  /*8b30*/  FFMA.FTZ R183, R29, UR10, -R126.reuse ;  /* 0x0000000a1db77c23 */ /* 0x100fe2000801087e */
[----:B------:R-:W1:Y:S01]  /*8b40*/  LDSM.16.MT88.4 R24, [R119+0xb000] ;  /* 0x00b000007718783b */ /* 0x000e620000004200 */
[----:B------:R-:W-:Y:S01]  /*8b50*/  FMUL.FTZ R176, R7, UR10 ;  /* 0x0000000a07b07c20 */ /* 0x000fe20008410000 */
[----:B------:R-:W-:Y:S01]  /*8b60*/  FMUL.FTZ R154, R5, UR10 ;  /* 0x0000000a059a7c20 */ /* 0x000fe20008410000 */
[----:B------:R-:W-:Y:S01]  /*8b70*/  FFMA.FTZ R127, R31, UR10, -R126 ;  /* 0x0000000a1f7f7c23 */ /* 0x000fe2000801087e */
[----:B------:R-:W2:Y:S01]  /*8b80*/  LDSM.16.MT88.4 R40, [R119+0xd000] ;  /* 0x00d000007728783b */ /* 0x000ea20000004200 */
[----:B------:R-:W-:Y:S01]  /*8b90*/  MUFU.EX2 R174, R174 ;  /* 0x000000ae00ae7308 */ /* 0x000fe20000000800 */
[----:B------:R-:W-:Y:S01]  /*8ba0*/  FFMA.FTZ R2, R121, UR10, -R152 ;  /* 0x0000000a79027c23 */ /* 0x000fe20008010898 */
[--C-:B------:R-:W-:Y:S01]  /*8bb0*/  FFMA.FTZ R121, R63, UR10, -R126.reuse ;  /* 0x0000000a3f797c23 */ /* 0x100fe2000801087e */
[----:B------:R-:W-:Y:S01]  /*8bc0*/  FFMA.FTZ R120, R61, UR10, -R126 ;  /* 0x0000000a3d787c23 */ /* 0x000fe2000801087e */
[----:B------:R-:W3:Y:S01]  /*8bd0*/  MUFU.EX2 R140, R140 ;  /* 0x0000008c008c7308 */ /* 0x000ee20000000800 */
[----:B------:R-:W4:Y:S01]  /*8be0*/  LDSM.16.MT88.4 R60, [R116+0x9400] ;  /* 0x00940000743c783b */ /* 0x000f220000004200 */
[--C-:B------:R-:W-:Y:S01]  /*8bf0*/  FFMA.FTZ R64, R65, UR10, -R152.reuse ;  /* 0x0000000a41407c23 */ /* 0x100fe20008010898 */
[----:B------:R-:W-:Y:S01]  /*8c00*/  FFMA.FTZ R66, R67, UR10, -R152 ;  /* 0x0000000a43427c23 */ /* 0x000fe20008010898 */
[----:B------:R-:W-:Y:S01]  /*8c10*/  MUFU.EX2 R128, R128 ;  /* 0x0000008000807308 */ /* 0x000fe20000000800 */
[----:B------:R-:W-:Y:S01]  /*8c20*/  FFMA.FTZ R117, R237, UR10, -R126 ;  /* 0x0000000aed757c23 */ /* 0x000fe2000801087e */
[--C-:B------:R-:W-:Y:S01]  /*8c30*/  FFMA.FTZ R239, R239, UR10, -R152.reuse ;  /* 0x0000000aefef7c23 */ /* 0x100fe20008010898 */
[--C-:B------:R-:W-:Y:S01]  /*8c40*/  FFMA.FTZ R137, R233, UR10, -R152.reuse ;  /* 0x0000000ae9897c23 */ /* 0x100fe20008010898 */
[----:B------:R-:W5:Y:S01]  /*8c50*/  MUFU.EX2 R59, R59 ;  /* 0x0000003b003b7308 */ /* 0x000f620000000800 */
        /* <DEDUP_REMOVED lines=11> */
[----:B------:R-:W1:Y:S01]  /*8d10*/  MUFU.EX2 R176, R176 ;  /* 0x000000b000b07308 */ /* 0x000e620000000800 */
        /* <DEDUP_REMOVED lines=12> */
[----:B------:R-:W-:Y:S01]  /*8de0*/  FFMA.FTZ R188, R197, UR10, -R152 ;  /* 0x0000000ac5bc7c23 */ /* 0x000fe20008010898 */
[-C--:B-1----:R-:W-:Y:S01]  /*8df0*/  FMUL.FTZ R12, R104, R176.reuse ;  /* 0x000000b0680c7220 */ /* 0x082fe20000410000 */
[-C--:B------:R-:W-:Y:S01]  /*8e00*/  FMUL.FTZ R13, R105, R176.reuse ;  /* 0x000000b0690d7220 */ /* 0x080fe20000410000 */
[----:B------:R1:W-:Y:S01]  /*8e10*/  MUFU.EX2 R65, R2 ;  /* 0x0000000200417308 */ /* 0x0003e20000000800 */
[----:B------:R-:W-:Y:S01]  /*8e20*/  FMUL.FTZ R100, R100, R176 ;  /* 0x000000b064647220 */ /* 0x000fe20000410000 */
[-C--:B-----5:R-:W-:Y:S01]  /*8e30*/  FMUL.FTZ R14, R106, R154.reuse ;  /* 0x0000009a6a0e7220 */ /* 0x0a0fe20000410000 */
[----:B------:R-:W-:Y:S01]  /*8e40*/  FMUL.FTZ R15, R107, R154 ;  /* 0x0000009a6b0f7220 */ /* 0x000fe20000410000 */
[----:B------:R-:W-:Y:S01]  /*8e50*/  FMUL.FTZ R101, R101, R176 ;  /* 0x000000b065657220 */ /* 0x000fe20000410000 */
[-C--:B------:R-:W-:Y:S01]  /*8e60*/  FMUL.FTZ R102, R102, R154.reuse ;  /* 0x0000009a66667220 */ /* 0x080fe20000410000 */
[----:B------:R-:W-:Y:S01]  /*8e70*/  FMUL.FTZ R103, R103, R154 ;  /* 0x0000009a67677220 */ /* 0x000fe20000410000 */
[----:B------:R-:W-:Y:S01]  /*8e80*/  MUFU.EX2 R67, R239 ;  /* 0x000000ef00437308 */ /* 0x000fe20000000800 */
[-C--:B------:R-:W-:Y:S01]  /*8e90*/  FMUL.FTZ R4, R112, R176.reuse ;  /* 0x000000b070047220 */ /* 0x080fe20000410000 */
[----:B------:R-:W-:Y:S01]  /*8ea0*/  FMUL.FTZ R5, R113, R176 ;  /* 0x000000b071057220 */ /* 0x000fe20000410000 */
[----:B---3--:R-:W-:Y:S01]  /*8eb0*/  F2FP.F16.F32.PACK_AB R51, R0, R127 ;  /* 0x0000007f0033723e */ /* 0x008fe200000000ff */
[----:B------:R-:W3:Y:S01]  /*8ec0*/  MUFU.EX2 R66, R66 ;  /* 0x0000004200427308 */ /* 0x000ee20000000800 */
[-C--:B------:R-:W-:Y:S01]  /*8ed0*/  FMUL.FTZ R6, R114, R154.reuse ;  /* 0x0000009a72067220 */ /* 0x080fe20000410000 */
[----:B------:R-:W-:Y:S01]  /*8ee0*/  FMUL.FTZ R7, R115, R154 ;  /* 0x0000009a73077220 */ /* 0x000fe20000410000 */
[----:B-1----:R-:W-:Y:S01]  /*8ef0*/  FFMA.FTZ R2, R235, UR10, -R126 ;  /* 0x0000000aeb027c23 */ /* 0x002fe2000801087e */
        /* <DEDUP_REMOVED lines=8> */
[----:B------:R-:W1:Y:S01]  /*8f80*/  MUFU.EX2 R120, R120 ;  /* 0x0000007800787308 */ /* 0x000e620000000800 */
        /* <DEDUP_REMOVED lines=35> */
[----:B------:R-:W4:Y:S01]  /*91c0*/  LDSM.16.MT88.4 R72, [R119+0x9400] ;  /* 0x009400007748783b */ /* 0x000f220000004200 */
[----:B------:R-:W-:Y:S01]  /*91d0*/  MUFU.EX2 R137, R137 ;  /* 0x0000008900897308 */ /* 0x000fe20000000800 */
[----:B------:R-:W-:Y:S01]  /*91e0*/  FFMA.FTZ R190, R195, UR10, -R152 ;  /* 0x0000000ac3be7c23 */ /* 0x000fe20008010898 */
[--C-:B------:R-:W-:Y:S01]  /*91f0*/  FFMA.FTZ R194, R187, UR10, -R126.reuse ;  /* 0x0000000abbc27c23 */ /* 0x100fe2000801087e */
[--C-:B------:R-:W-:Y:S01]  /*9200*/  FFMA.FTZ R191, R191, UR10, -R126.reuse ;  /* 0x0000000abfbf7c23 */ /* 0x100fe2000801087e */
[----:B------:R-:W4:Y:S01]  /*9210*/  MUFU.EX2 R134, R134 ;  /* 0x0000008600867308 */ /* 0x000f220000000800 */
[----:B------:R-:W-:Y:S01]  /*9220*/  FFMA.FTZ R189, R199, UR10, -R126 ;  /* 0x0000000ac7bd7c23 */ /* 0x000fe2000801087e */
[C---:B------:R-:W-:Y:S01]  /*9230*/  HMMA.16816.F32 R20, R48.reuse, R24, R20 ;  /* 0x000000183014723c */ /* 0x040fe20000001814 */
[--C-:B------:R-:W-:Y:S01]  /*9240*/  FFMA.FTZ R201, R201, UR10, -R152.reuse ;  /* 0x0000000ac9c97c23 */ /* 0x100fe20008010898 */
[----:B------:R-:W-:Y:S01]  /*9250*/  MUFU.EX2 R132, R132 ;  /* 0x0000008400847308 */ /* 0x000fe20000000800 */
[----:B------:R-:W-:Y:S01]  /*9260*/  FFMA.FTZ R193, R193, UR10, -R152 ;  /* 0x0000000ac1c17c23 */ /* 0x000fe20008010898 */
[----:B------:R-:W-:Y:S01]  /*9270*/  FFMA.FTZ R81, R177, R176, R174 ;  /* 0x000000b0b1517223 */ /* 0x000fe200000100ae */
[--C-:B------:R-:W-:Y:S01]  /*9280*/  FFMA.FTZ R177, R185, UR10, -R152.reuse ;  /* 0x0000000ab9b17c23 */ /* 0x100fe20008010898 */
[----:B------:R-:W-:Y:S01]  /*9290*/  MUFU.EX2 R139, R139 ;  /* 0x0000008b008b7308 */ /* 0x000fe20000000800 */
[--C-:B------:R-:W-:Y:S01]  /*92a0*/  FFMA.FTZ R174, R181, UR10, -R152.reuse ;  /* 0x0000000ab5ae7c23 */ /* 0x100fe20008010898 */
[C---:B------:R-:W-:Y:S01]  /*92b0*/  HMMA.16816.F32 R28, R48.reuse, R32, R28 ;  /* 0x00000020301c723c */ /* 0x040fe2000000181c */
[--C-:B------:R-:W-:Y:S01]  /*92c0*/  FFMA.FTZ R175, R175, UR10, -R152.reuse ;  /* 0x0000000aafaf7c23 */ /* 0x100fe20008010898 */
[----:B------:R-:W-:Y:S01]  /*92d0*/  MUFU.EX2 R143, R143 ;  /* 0x0000008f008f7308 */ /* 0x000fe20000000800 */
[----:B------:R-:W-:Y:S01]  /*92e0*/  FFMA.FTZ R150, R150, UR10, -R152 ;  /* 0x0000000a96967c23 */ /* 0x000fe20008010898 */
[--C-:B------:R-:W-:Y:S01]  /*92f0*/  FFMA.FTZ R196, R153, UR10, -R126.reuse ;  /* 0x0000000a99c47c23 */ /* 0x100fe2000801087e */
[--C-:B------:R-:W-:Y:S01]  /*9300*/  FFMA.FTZ R176, R149, UR10, -R126.reuse ;  /* 0x0000000a95b07c23 */ /* 0x100fe2000801087e */
[----:B------:R-:W4:Y:S01]  /*9310*/  MUFU.EX2 R138, R138 ;  /* 0x0000008a008a7308 */ /* 0x000f220000000800 */
[--C-:B------:R-:W-:Y:S01]  /*9320*/  FFMA.FTZ R147, R147, UR10, -R126.reuse ;  /* 0x0000000a93937c23 */ /* 0x100fe2000801087e */
[C---:B--2---:R-:W-:Y:S01]  /*9330*/  HMMA.16816.F32 R36, R48.reuse, R40, R36 ;  /* 0x000000283024723c */ /* 0x044fe20000001824 */
[----:B------:R-:W-:Y:S01]  /*9340*/  FFMA.FTZ R151, R151, UR10, -R126 ;  /* 0x0000000a97977c23 */ /* 0x000fe2000801087e */
[----:B------:R-:W-:Y:S01]  /*9350*/  MUFU.EX2 R141, R141 ;  /* 0x0000008d008d7308 */ /* 0x000fe20000000800 */
[--C-:B------:R-:W-:Y:S01]  /*9360*/  FFMA.FTZ R163, R163, UR10, -R152.reuse ;  /* 0x0000000aa3a37c23 */ /* 0x100fe20008010898 */
[--C-:B------:R-:W-:Y:S01]  /*9370*/  FFMA.FTZ R148, R148, UR10, -R152.reuse ;  /* 0x0000000a94947c23 */ /* 0x100fe20008010898 */
[--C-:B------:R-:W-:Y:S01]  /*9380*/  FFMA.FTZ R155, R155, UR10, -R152.reuse ;  /* 0x0000000a9b9b7c23 */ /* 0x100fe20008010898 */
[----:B------:R-:W2:Y:S01]  /*9390*/  MUFU.EX2 R136, R136 ;  /* 0x0000008800887308 */ /* 0x000ea20000000800 */
[----:B------:R-:W-:Y:S01]  /*93a0*/  FFMA.FTZ R146, R146, UR10, -R152 ;  /* 0x0000000a92927c23 */ /* 0x000fe20008010898 */
[C---:B------:R-:W-:Y:S01]  /*93b0*/  HMMA.16816.F32 R8, R48.reuse, R10, R108 ;  /* 0x0000000a3008723c */ /* 0x040fe2000000186c */
[----:B------:R-:W-:Y:S01]  /*93c0*/  LDSM.16.MT88.4 R108, [R119+0xa800] ;  /* 0x00a80000776c783b */ /* 0x000fe20000004200 */
[----:B------:R-:W-:Y:S01]  /*93d0*/  MUFU.EX2 R203, R217 ;  /* 0x000000d900cb7308 */ /* 0x000fe20000000800 */
[----:B------:R-:W-:Y:S01]  /*93e0*/  FFMA.FTZ R133, R133, UR10, -R126 ;  /* 0x0000000a85857c23 */ /* 0x000fe2000801087e */
[----:B------:R-:W-:Y:S01]  /*93f0*/  FFMA.FTZ R183, R178, R154, R183 ;  /* 0x0000009ab2b77223 */ /* 0x000fe200000100b7 */
[----:B------:R-:W-:Y:S01]  /*9400*/  LDSM.16.MT88.4 R100, [R116+0xa800] ;  /* 0x00a800007464783b */ /* 0x000fe20000004200 */
[----:B------:R-:W2:Y:S01]  /*9410*/  MUFU.EX2 R182, R182 ;  /* 0x000000b600b67308 */ /* 0x000ea20000000800 */
        /* <DEDUP_REMOVED lines=12> */
[----:B------:R-:W-:Y:S01]  /*94e0*/  LDSM.16.MT88.4 R84, [R116+0xc800] ;  /* 0x00c800007454783b */ /* 0x000fe20000004200 */
[--C-:B------:R-:W-:Y:S01]  /*94f0*/  FFMA.FTZ R179, R179, UR10, -R152.reuse ;  /* 0x0000000ab3b37c23 */ /* 0x100fe20008010898 */
[--C-:B------:R-:W-:Y:S01]  /*9500*/  FFMA.FTZ R144, R144, UR10, -R152.reuse ;  /* 0x0000000a90907c23 */ /* 0x100fe20008010898 */
[----:B------:R-:W-:Y:S01]  /*9510*/  MUFU.EX2 R184, R184 ;  /* 0x000000b800b87308 */ /* 0x000fe20000000800 */
[--C-:B------:R-:W-:Y:S01]  /*9520*/  FFMA.FTZ R145, R145, UR10, -R152.reuse ;  /* 0x0000000a91917c23 */ /* 0x100fe20008010898 */
[C---:B------:R-:W-:Y:S01]  /*9530*/  HMMA.16816.F32 R40, R48.reuse, R42, R76 ;  /* 0x0000002a3028723c */ /* 0x040fe2000000184c */
[----:B------:R-:W-:Y:S01]  /*9540*/  LDSM.16.MT88.4 R76, [R116+0xb400] ;  /* 0x00b40000744c783b */ /* 0x000fe20000004200 */
[----:B------:R-:W-:Y:S01]  /*9550*/  MUFU.EX2 R197, R201 ;  /* 0x000000c900c57308 */ /* 0x000fe20000000800 */
[----:B------:R-:W-:Y:S01]  /*9560*/  FFMA.FTZ R142, R142, UR10, -R152 ;  /* 0x0000000a8e8e7c23 */ /* 0x000fe20008010898 */
[--C-:B------:R-:W-:Y:S01]  /*9570*/  FFMA.FTZ R125, R125, UR10, -R126.reuse ;  /* 0x0000000a7d7d7c23 */ /* 0x100fe2000801087e */
[--C-:B------:R-:W-:Y:S01]  /*9580*/  FFMA.FTZ R124, R124, UR10, -R126.reuse ;  /* 0x0000000a7c7c7c23 */ /* 0x100fe2000801087e */
[----:B------:R-:W-:Y:S01]  /*9590*/  MUFU.EX2 R188, R188 ;  /* 0x000000bc00bc7308 */ /* 0x000fe20000000800 */
[----:B------:R-:W-:Y:S01]  /*95a0*/  FFMA.FTZ R123, R123, UR10, -R126 ;  /* 0x0000000a7b7b7c23 */ /* 0x000fe2000801087e */
[C---:B------:R-:W-:Y:S01]  /*95b0*/  HMMA.16816.F32 R44, R48.reuse, R52, R44 ;  /* 0x00000034302c723c */ /* 0x040fe2000000182c */
[----:B---3--:R-:W-:Y:S01]  /*95c0*/  F2FP.F16.F32.PACK_AB R52, R66, R67 ;  /* 0x000000434234723e */ /* 0x008fe200000000ff */
[----:B------:R-:W-:Y:S01]  /*95d0*/  MUFU.EX2 R190, R190 ;  /* 0x000000be00be7308 */ /* 0x000fe20000000800 */
[----:B-1----:R-:W-:Y:S01]  /*95e0*/  F2FP.F16.F32.PACK_AB R53, R120, R121 ;  /* 0x000000797835723e */ /* 0x002fe200000000ff */
[----:B------:R-:W-:Y:S01]  /*95f0*/  FADD.FTZ R67, R67, R128 ;  /* 0x0000008043437221 */ /* 0x000fe20000010000 */
[----:B------:R-:W-:Y:S01]  /*9600*/  FADD.FTZ R121, R121, R0 ;  /* 0x0000000079797221 */ /* 0x000fe20000010000 */
[----:B------:R-:W-:Y:S01]  /*9610*/  MUFU.EX2 R187, R193 ;  /* 0x000000c100bb7308 */ /* 0x000fe20000000800 */
[----:B------:R-:W-:Y:S01]  /*9620*/  FFMA.FTZ R122, R122, UR10, -R126 ;  /* 0x0000000a7a7a7c23 */ /* 0x000fe2000801087e */
[----:B------:R-:W-:Y:S01]  /*9630*/  HMMA.16816.F32 R48, R48, R54, R68 ;  /* 0x000000363030723c */ /* 0x000fe20000001844 */
[----:B------:R-:W-:Y:S01]  /*9640*/  F2FP.F16.F32.PACK_AB R54, R64, R65 ;  /* 0x000000414036723e */ /* 0x000fe200000000ff */
[----:B------:R-:W1:Y:S01]  /*9650*/  LDSM.16.MT88.4 R68, [R119+0xb400] ;  /* 0x00b400007744783b */ /* 0x000e620000004200 */
[----:B-----5:R-:W-:Y:S01]  /*9660*/  F2FP.F16.F32.PACK_AB R55, R2, R117 ;  /* 0x000000750237723e */ /* 0x020fe200000000ff */
[----:B------:R-:W-:Y:S01]  /*9670*/  MUFU.EX2 R194, R194 ;  /* 0x000000c200c27308 */ /* 0x000fe20000000800 */
[----:B------:R-:W-:Y:S01]  /*9680*/  FADD.FTZ R66, R66, R67 ;  /* 0x0000004342427221 */ /* 0x000fe20000010000 */
[----:B------:R-:W-:Y:S01]  /*9690*/  FADD.FTZ R120, R120, R121 ;  /* 0x0000007978787221 */ /* 0x000fe20000010000 */
[-C--:B------:R-:W-:Y:S01]  /*96a0*/  MOV R0, R56.reuse ;  /* 0x0000003800007202 */ /* 0x080fe20000000f00 */
[----:B------:R-:W-:Y:S01]  /*96b0*/  MUFU.EX2 R191, R191 ;  /* 0x000000bf00bf7308 */ /* 0x000fe20000000800 */
[----:B------:R-:W-:Y:S01]  /*96c0*/  FADD.FTZ R65, R65, R66 ;  /* 0x0000004241417221 */ /* 0x000fe20000010000 */
[C---:B----4-:R-:W-:Y:S01]  /*96d0*/  HMMA.16816.F32 R12, R52.reuse, R60, R12 ;  /* 0x0000003c340c723c */ /* 0x050fe2000000180c */
[----:B------:R-:W-:Y:S01]  /*96e0*/  FADD.FTZ R117, R117, R120 ;  /* 0x0000007875757221 */ /* 0x000fe20000010000 */
[----:B------:R-:W-:Y:S01]  /*96f0*/  MUFU.EX2 R192, R192 ;  /* 0x000000c000c07308 */ /* 0x000fe20000000800 */
[----:B------:R-:W-:Y:S01]  /*9700*/  FADD.FTZ R64, R64, R65 ;  /* 0x0000004140407221 */ /* 0x000fe20000010000 */
[----:B------:R-:W-:Y:S01]  /*9710*/  @P0 MOV R0, R56 ;  /* 0x0000003800000202 */ /* 0x000fe20000000f00 */
[----:B------:R-:W-:Y:S01]  /*9720*/  FADD.FTZ R2, R2, R117 ;  /* 0x0000007502027221 */ /* 0x000fe20000010000 */
[----:B------:R-:W-:Y:S01]  /*9730*/  MUFU.EX2 R189, R189 ;  /* 0x000000bd00bd7308 */ /* 0x000fe20000000800 */
[----:B------:R-:W-:Y:S01]  /*9740*/  MOV R121, R57 ;  /* 0x0000003900797202 */ /* 0x000fe20000000f00 */
        /* <DEDUP_REMOVED lines=21> */
[C---:B---3--:R-:W-:Y:S08]  /*98a0*/  HMMA.16816.F32 R44, R52.reuse, R60, R44 ;  /* 0x0000003c342c723c */ /* 0x048ff0000000182c */
[C---:B------:R-:W-:Y:S01]  /*98b0*/  HMMA.16816.F32 R48, R52.reuse, R62, R48 ;  /* 0x0000003e3430723c */ /* 0x040fe20000001830 */
[----:B------:R-:W3:Y:S07]  /*98c0*/  LDSM.16.MT88.4 R60, [R116+0x9800] ;  /* 0x00980000743c783b */ /* 0x000eee0000004200 */
[C---:B------:R-:W-:Y:S01]  /*98d0*/  HMMA.16816.F32 R32, R52.reuse, R78, R32 ;  /* 0x0000004e3420723c */ /* 0x040fe20000001820 */
[----:B------:R-:W5:Y:S07]  /*98e0*/  LDSM.16.MT88.4 R76, [R116+0xb800] ;  /* 0x00b80000744c783b */ /* 0x000f6e0000004200 */
[C---:B----4-:R-:W-:Y:S08]  /*98f0*/  HMMA.16816.F32 R36, R52.reuse, R72, R36 ;  /* 0x000000483424723c */ /* 0x050ff00000001824 */
        /* <DEDUP_REMOVED lines=8> */
[----:B--2---:R-:W-:Y:S01]  /*9980*/  F2FP.F16.F32.PACK_AB R55, R136, R141 ;  /* 0x0000008d8837723e */ /* 0x004fe200000000ff */
[----:B------:R-:W-:Y:S01]  /*9990*/  FADD.FTZ R138, R138, R143 ;  /* 0x0000008f8a8a7221 */ /* 0x000fe20000010000 */
[-C--:B------:R-:W-:Y:S01]  /*99a0*/  MOV R2, R58.reuse ;  /* 0x0000003a00027202 */ /* 0x080fe20000000f00 */
[----:B------:R-:W-:Y:S01]  /*99b0*/  FADD.FTZ R132, R132, R137 ;  /* 0x0000008984847221 */ /* 0x000fe20000010000 */
[----:B------:R-:W-:Y:S01]  /*99c0*/  @P0 MOV R2, R58 ;  /* 0x0000003a00020202 */ /* 0x000fe20000000f00 */
[----:B------:R-:W-:-:S02]  /*99d0*/  FADD.FTZ R141, R141, R138 ;  /* 0x0000008a8d8d7221 */ /* 0x000fc40000010000 */
[----:B-1----:R-:W-:Y:S01]  /*99e0*/  HMMA.16816.F32 R20, R52, R68, R20 ;  /* 0x000000443414723c */ /* 0x002fe20000001814 */
[----:B------:R-:W-:Y:S01]  /*99f0*/  FADD.FTZ R132, R139, R132 ;  /* 0x000000848b847221 */ /* 0x000fe20000010000 */
[----:B------:R-:W-:-:S06]  /*9a00*/  FADD.FTZ R136, R136, R141 ;  /* 0x0000008d88887221 */ /* 0x000fcc0000010000 */
[C---:B---3--:R-:W-:Y:S08]  /*9a10*/  HMMA.16816.F32 R12, R52.reuse, R60, R12 ;  /* 0x0000003c340c723c */ /* 0x048ff0000000180c */
[C---:B------:R-:W-:Y:S01]  /*9a20*/  HMMA.16816.F32 R16, R52.reuse, R62, R16 ;  /* 0x0000003e3410723c */ /* 0x040fe20000001810 */
[----:B------:R-:W1:Y:S07]  /*9a30*/  LDSM.16.MT88.4 R60, [R116+0xd800] ;  /* 0x00d80000743c783b */ /* 0x000e6e0000004200 */
[----:B-----5:R-:W-:Y:S01]  /*9a40*/  HMMA.16816.F32 R28, R52, R76, R28 ;  /* 0x0000004c341c723c */ /* 0x020fe2000000181c */
[----:B------:R-:W-:-:S02]  /*9a50*/  FFMA.FTZ R76, R205, UR10, -R126 ;  /* 0x0000000acd4c7c23 */ /* 0x000fc4000801087e */
[----:B------:R-:W-:Y:S04]  /*9a60*/  MUFU.EX2 R205, R213 ;  /* 0x000000d500cd7308 */ /* 0x000fe80000000800 */
[----:B------:R2:W3:Y:S01]  /*9a70*/  MUFU.EX2 R209, R76 ;  /* 0x0000004c00d17308 */ /* 0x0004e20000000800 */
[C---:B----4-:R-:W-:Y:S08]  /*9a80*/  HMMA.16816.F32 R4, R52.reuse, R72, R4 ;  /* 0x000000483404723c */ /* 0x050ff00000001804 */
[C---:B------:R-:W-:Y:S01]  /*9a90*/  HMMA.16816.F32 R8, R52.reuse, R74, R8 ;  /* 0x0000004a3408723c */ /* 0x040fe20000001808 */
[----:B------:R-:W4:Y:S07]  /*9aa0*/  LDSM.16.MT88.4 R72, [R119+0xd800] ;  /* 0x00d800007748783b */ /* 0x000f2e0000004200 */
[C---:B------:R-:W-:Y:S01]  /*9ab0*/  HMMA.16816.F32 R24, R52.reuse, R70, R24 ;  /* 0x000000463418723c */ /* 0x040fe20000001818 */
[----:B------:R-:W5:Y:S07]  /*9ac0*/  LDSM.16.MT88.4 R68, [R119+0xbc00] ;  /* 0x00bc00007744783b */ /* 0x000f6e0000004200 */
[C---:B------:R-:W-:Y:S01]  /*9ad0*/  HMMA.16816.F32 R32, R52.reuse, R78, R32 ;  /* 0x0000004e3420723c */ /* 0x040fe20000001820 */
[----:B--2---:R-:W-:Y:S07]  /*9ae0*/  LDSM.16.MT88.4 R76, [R116+0xbc00] ;  /* 0x00bc0000744c783b */ /* 0x004fee0000004200 */
[C---:B-1----:R-:W-:Y:S08]  /*9af0*/  HMMA.16816.F32 R44, R52.reuse, R60, R44 ;  /* 0x0000003c342c723c */ /* 0x042ff0000000182c */
[C---:B------:R-:W-:Y:S01]  /*9b00*/  HMMA.16816.F32 R48, R52.reuse, R62, R48 ;  /* 0x0000003e3430723c */ /* 0x040fe20000001830 */
[----:B------:R-:W1:Y:S07]  /*9b10*/  LDSM.16.MT88.4 R60, [R116+0x9c00] ;  /* 0x009c0000743c783b */ /* 0x000e6e0000004200 */
[C---:B----4-:R-:W-:Y:S08]  /*9b20*/  HMMA.16816.F32 R36, R52.reuse, R72, R36 ;  /* 0x000000483424723c */ /* 0x050ff00000001824 */
[----:B------:R-:W-:Y:S01]  /*9b30*/  HMMA.16816.F32 R40, R52, R74, R40 ;  /* 0x0000004a3428723c */ /* 0x000fe20000001828 */
[----:B------:R-:W2:Y:S01]  /*9b40*/  LDSM.16.MT88.4 R72, [R119+0x9c00] ;  /* 0x009c00007748783b */ /* 0x000ea20000004200 */
        /* <DEDUP_REMOVED lines=39> */
[----:B------:R-:W-:Y:S01]  /*9dc0*/  HMMA.16816.F32 R4, R52, R68, R4 ;  /* 0x000000443404723c */ /* 0x000fe20000001804 */
[----:B------:R-:W-:Y:S01]  /*9dd0*/  FADD.FTZ R192, R192, R191 ;  /* 0x000000bfc0c07221 */ /* 0x000fe20000010000 */
[----:B------:R-:W-:-:S03]  /*9de0*/  FADD.FTZ R190, R187, R190 ;  /* 0x000000bebbbe7221 */ /* 0x000fc60000010000 */
[----:B------:R-:W-:-:S03]  /*9df0*/  FADD.FTZ R189, R189, R192 ;  /* 0x000000c0bdbd7221 */ /* 0x000fc60000010000 */
        /* <DEDUP_REMOVED lines=11> */
[----:B---3--:R-:W-:Y:S01]  /*9eb0*/  HMMA.16816.F32 R36, R52, R68, R36 ;  /* 0x000000443424723c */ /* 0x008fe20000001824 */
[----:B------:R-:W-:Y:S01]  /*9ec0*/  F2FP.F16.F32.PACK_AB R68, R174, R177 ;  /* 0x000000b1ae44723e */ /* 0x000fe200000000ff */
[----:B------:R-:W-:Y:S01]  /*9ed0*/  FADD.FTZ R177, R177, R190 ;  /* 0x000000beb1b17221 */ /* 0x000fe20000010000 */
[----:B------:R-:W-:Y:S01]  /*9ee0*/  F2FP.F16.F32.PACK_AB R69, R149, R196 ;  /* 0x000000c49545723e */ /* 0x000fe200000000ff */
[----:B------:R-:W-:-:S02]  /*9ef0*/  FADD.FTZ R196, R196, R189 ;  /* 0x000000bdc4c47221 */ /* 0x000fc40000010000 */
[----:B------:R-:W-:Y:S02]  /*9f00*/  FADD.FTZ R174, R174, R177 ;  /* 0x000000b1aeae7221 */ /* 0x000fe40000010000 */
[C---:B------:R-:W-:Y:S01]  /*9f10*/  HMMA.16816.F32 R40, R52.reuse, R70, R40 ;  /* 0x000000463428723c */ /* 0x040fe20000001828 */
[----:B------:R-:W-:Y:S01]  /*9f20*/  F2FP.F16.F32.PACK_AB R70, R150, R175 ;  /* 0x000000af9646723e */ /* 0x000fe200000000ff */
[----:B------:R-:W-:Y:S01]  /*9f30*/  FADD.FTZ R149, R149, R196 ;  /* 0x000000c495957221 */ /* 0x000fe20000010000 */
[----:B------:R-:W-:Y:S01]  /*9f40*/  F2FP.F16.F32.PACK_AB R71, R147, R176 ;  /* 0x000000b09347723e */ /* 0x000fe200000000ff */
[----:B------:R-:W-:Y:S02]  /*9f50*/  FADD.FTZ R175, R175, R174 ;  /* 0x000000aeafaf7221 */ /* 0x000fe40000010000 */
[----:B------:R-:W-:Y:S02]  /*9f60*/  FADD.FTZ R176, R176, R149 ;  /* 0x00000095b0b07221 */ /* 0x000fe40000010000 */
[----:B-1----:R-:W-:Y:S01]  /*9f70*/  HMMA.16816.F32 R44, R52, R60, R44 ;  /* 0x0000003c342c723c */ /* 0x002fe2000000182c */
[----:B------:R-:W-:Y:S01]  /*9f80*/  FADD.FTZ R150, R150, R175 ;  /* 0x000000af96967221 */ /* 0x000fe20000010000 */
[----:B------:R-:W-:Y:S01]  /*9f90*/  FADD.FTZ R147, R147, R176 ;  /* 0x000000b093937221 */ /* 0x000fe20000010000 */
[----:B------:R-:W-:-:S05]  /*9fa0*/  @P0 IADD3 R175, PT, PT, R3, -0x3, RZ ;  /* 0xfffffffd03af0810 */ /* 0x000fca0007ffe0ff */
[----:B------:R-:W-:Y:S01]  /*9fb0*/  HMMA.16816.F32 R48, R52, R62, R48 ;  /* 0x0000003e3430723c */ /* 0x000fe20000001830 */
[----:B------:R-:W1:Y:S04]  /*9fc0*/  LDSM.16.MT88.4 R52, [R119+0xa400] ;  /* 0x00a400007734783b */ /* 0x000e680000004200 */
[----:B------:R-:W3:Y:S03]  /*9fd0*/  LDSM.16.MT88.4 R60, [R116+0xc400] ;  /* 0x00c40000743c783b */ /* 0x000ee60000004200 */
[C---:B----4-:R-:W-:Y:S08]  /*9fe0*/  HMMA.16816.F32 R12, R68.reuse, R76, R12 ;  /* 0x0000004c440c723c */ /* 0x050ff0000000180c */
[C---:B------:R-:W-:Y:S01]  /*9ff0*/  HMMA.16816.F32 R16, R68.reuse, R78, R16 ;  /* 0x0000004e4410723c */ /* 0x040fe20000001810 */
[----:B------:R-:W-:Y:S07]  /*a000*/  LDSM.16.MT88.4 R76, [R119+0xe800] ;  /* 0x00e80000774c783b */ /* 0x000fee0000004200 */
[C---:B--2---:R-:W-:Y:S08]  /*a010*/  HMMA.16816.F32 R20, R68.reuse, R72, R20 ;  /* 0x000000484414723c */ /* 0x044ff00000001814 */
[C---:B------:R-:W-:Y:S08]  /*a020*/  HMMA.16816.F32 R24, R68.reuse, R74, R24 ;  /* 0x0000004a4418723c */ /* 0x040ff00000001818 */
[C---:B-1----:R-:W-:Y:S01]  /*a030*/  HMMA.16816.F32 R112, R68.reuse, R52, R4 ;  /* 0x000000344470723c */ /* 0x042fe20000001804 */
        /* <DEDUP_REMOVED lines=12> */
[----:B---3--:R-:W-:Y:S01]  /*a100*/  F2FP.F16.F32.PACK_AB R4, R60, R61 ;  /* 0x0000003d3c04723e */ /* 0x008fe200000000ff */
[----:B------:R-:W-:-:S06]  /*a110*/  FADD.FTZ R61, R61, R150 ;  /* 0x000000963d3d7221 */ /* 0x000fcc0000010000 */
[----:B--2---:R-:W-:Y:S01]  /*a120*/  HMMA.16816.F32 R40, R68, R54, R40 ;  /* 0x000000364428723c */ /* 0x004fe20000001828 */
        /* <DEDUP_REMOVED lines=11> */
[----:B------:R-:W-:-:S04]  /*a1e0*/  FADD.FTZ R62, R55, R62 ;  /* 0x0000003e373e7221 */ /* 0x000fc80000010000 */
[----:B------:R-:W-:Y:S01]  /*a1f0*/  FADD.FTZ R63, R63, R62 ;  /* 0x0000003e3f3f7221 */ /* 0x000fe20000010000 */
[----:B---3--:R-:W-:Y:S01]  /*a200*/  F2FP.F16.F32.PACK_AB R6, R52, R53 ;  /* 0x000000353406723e */ /* 0x008fe200000000ff */
[----:B------:R-:W-:Y:S02]  /*a210*/  FADD.FTZ R53, R53, R60 ;  /* 0x0000003c35357221 */ /* 0x000fe40000010000 */
[----:B------:R-:W-:Y:S02]  /*a220*/  FADD.FTZ R54, R54, R63 ;  /* 0x0000003f36367221 */ /* 0x000fe40000010000 */
        /* <DEDUP_REMOVED lines=11> */
[C---:B------:R-:W-:Y:S01]  /*a2e0*/  HMMA.16816.F32 R92, R4.reuse, R94, R24 ;  /* 0x0000005e045c723c */ /* 0x040fe20000001818 */
[----:B------:R-:W-:Y:S04]  /*a2f0*/  MUFU.EX2 R22, R123 ;  /* 0x0000007b00167308 */ /* 0x000fe80000000800 */
[----:B------:R-:W5:Y:S03]  /*a300*/  MUFU.EX2 R23, R122 ;  /* 0x0000007a00177308 */ /* 0x000f660000000800 */
        /* <DEDUP_REMOVED lines=36> */
.L_x_2274:
[----:B------:R-:W-:-:S07]  /*a550*/  IADD3 R175, PT, PT, R121, -0x1, RZ ;  /* 0xffffffff79af7810 */ /* 0x000fce0007ffe0ff */
.L_x_2280:
        /* <DEDUP_REMOVED lines=13> */
[----:B------:R-:W3:Y:S01]  /*a630*/  LDCU UR4, c[0x0][0x45c] ;  /* 0x00008b80ff0477ac */ /* 0x000ee20008000800 */
[----:B------:R-:W4:Y:S01]  /*a640*/  LDCU.64 UR6, c[0x0][0x3a0] ;  /* 0x00007400ff0677ac */ /* 0x000f220008000a00 */
[----:B------:R-:W2:Y:S01]  /*a650*/  LDCU.64 UR8, c[0x0][0x3a8] ;  /* 0x00007500ff0877ac */ /* 0x000ea20008000a00 */
[----:B-1----:R-:W-:-:S12]  /*a660*/  ULEA UR5, UR5, UR11, 0x18 ;  /* 0x0000000b05057291 */ /* 0x002fd8000f8ec0ff */
.L_x_2285:
        /* <DEDUP_REMOVED lines=12> */
[----:B------:R-:W-:Y:S04]  /*a730*/  @!P0 IADD3 R164, P1, PT, R164, R5, RZ ;  /* 0x00000005a4a48210 */ /* 0x000fe80007f3e0ff */
[----:B------:R-:W-:Y:S02]  /*a740*/  @!P0 LEA.HI.X.SX32 R165, R0, R165, 0x1, P1 ;  /* 0x000000a500a58211 */ /* 0x000fe400008f0eff */
[----:B------:R-:W-:Y:S01]  /*a750*/  LOP3.LUT R0, R168, 0xd8, RZ, 0xc0, !PT ;  /* 0x000000d8a8007812 */ /* 0x000fe200078ec0ff */
[----:B------:R-:W-:Y:S06]  /*a760*/  @!P0 BRA `(.L_x_2282) ;  /* 0x0000000000f48947 */ /* 0x000fec0003800000 */
        /* <DEDUP_REMOVED lines=54> */
[----:B------:R-:W-:Y:S01]  /*aad0*/  IMAD.WIDE.U32 R10, R7, UR8, R10 ;  /* 0x00000008070a7c25 */ /* 0x000fe2000f8e000a */
[----:B------:R-:W-:Y:S02]  /*aae0*/  SHF.R.S32.HI R5, RZ, 0x1f, R7 ;  /* 0x0000001fff057819 */ /* 0x000fe40000011407 */
[C---:B------:R-:W-:Y:S03]  /*aaf0*/  LEA R164, P1, R10.reuse, R4, 0x1 ;  /* 0x000000040aa47211 */ /* 0x040fe600078208ff */
[----:B------:R-:W-:Y:S04]  /*ab00*/  IMAD R6, R5, UR8, RZ ;  /* 0x0000000805067c24 */ /* 0x000fe8000f8e02ff */
[----:B------:R-:W-:Y:S04]  /*ab10*/  IMAD R6, R7, UR9, R6 ;  /* 0x0000000907067c24 */ /* 0x000fe8000f8e0206 */
[----:B------:R-:W-:Y:S05]  /*ab20*/  IMAD.IADD R165, R11, 0x1, R6 ;  /* 0x000000010ba57824 */ /* 0x000fea00078e0206 */
[----:B------:R-:W-:Y:S07]  /*ab30*/  LEA.HI.X R165, R10, R2, R165, 0x1, P1 ;  /* 0x000000020aa57211 */ /* 0x000fee00008f0ca5 */
.L_x_2282:
[----:B------:R-:W-:Y:S02]  /*ab40*/  LOP3.LUT R2, R168, 0x1f20, RZ, 0xc0, !PT ;  /* 0x00001f20a8027812 */ /* 0x000fe400078ec0ff */
[----:B------:R-:W-:Y:S02]  /*ab50*/  LOP3.LUT R163, R0, R167, RZ, 0x3c, !PT ;  /* 0x000000a700a37212 */ /* 0x000fe400078e3cff */
[----:B------:R-:W-:Y:S02]  /*ab60*/  SHF.L.U32 R65, R64, 0x6, RZ ;  /* 0x0000000640417819 */ /* 0x000fe400000006ff */
[----:B------:R-:W-:Y:S02]  /*ab70*/  LOP3.LUT R2, R2, R163, RZ, 0xfc, !PT ;  /* 0x000000a302027212 */ /* 0x000fe400078efcff */
[C---:B------:R-:W-:Y:S02]  /*ab80*/  IADD3 R66, P1, PT, R65.reuse, R164, RZ ;  /* 0x000000a441427210 */ /* 0x040fe40007f3e0ff */
[----:B------:R-:W-:Y:S02]  /*ab90*/  LEA R179, R2, UR5, 0x1 ;  /* 0x0000000502b37c11 */ /* 0x000fe4000f8e08ff */
[----:B-1----:R-:W-:Y:S02]  /*aba0*/  SHF.L.U64.HI R64, R64, 0x6, R67 ;  /* 0x0000000640407819 */ /* 0x002fe40000010243 */
[C---:B------:R-:W-:Y:S01]  /*abb0*/  IADD3 R180, P2, PT, R65.reuse, R66, RZ ;  /* 0x0000004241b47210 */ /* 0x040fe20007f5e0ff */
[----:B------:R-:W-:Y:S01]  /*abc0*/  @!PT LDS RZ, [RZ] ;  /* 0x00000000fffff984 */ /* 0x000fe20000000800 */
[----:B------:R-:W-:Y:S01]  /*abd0*/  @!PT LDS RZ, [RZ] ;  /* 0x00000000fffff984 */ /* 0x000fe20000000800 */
[----:B------:R-:W-:Y:S01]  /*abe0*/  @!PT LDS RZ, [RZ] ;  /* 0x00000000fffff984 */ /* 0x000fe20000000800 */
[----:B------:R-:W-:Y:S01]  /*abf0*/  LDGSTS.E.BYPASS.LTC128B.128 [R179+0x9000], desc[UR16][R164.64] ;  /* 0x09000000a4b37fae */ /* 0x000fe2000b981a10 */
[C---:B------:R-:W-:Y:S02]  /*ac00*/  IADD3.X R67, PT, PT, R64.reuse, R165, RZ, P1, !PT ;  /* 0x000000a540437210 */ /* 0x040fe40000ffe4ff */
[----:B------:R-:W-:Y:S02]  /*ac10*/  IADD3 R182, P1, PT, R65, R180, RZ ;  /* 0x000000b441b67210 */ /* 0x000fe40007f3e0ff */
[C---:B------:R-:W-:Y:S02]  /*ac20*/  IADD3.X R181, PT, PT, R64.reuse, R67, RZ, P2, !PT ;  /* 0x0000004340b57210 */ /* 0x040fe400017fe4ff */
[----:B------:R-:W-:Y:S01]  /*ac30*/  IADD3 R175, PT, PT, R175, -0x1, RZ ;  /* 0xffffffffafaf7810 */ /* 0x000fe20007ffe0ff */
[----:B------:R-:W-:Y:S01]  /*ac40*/  LDGSTS.E.BYPASS.LTC128B.128 [R179+0xb000], desc[UR16][R164.64+0x40] ;  /* 0x0b000040a4b37fae */ /* 0x000fe2000b981a10 */
[----:B------:R-:W-:Y:S02]  /*ac50*/  IADD3.X R183, PT, PT, R64, R181, RZ, P1, !PT ;  /* 0x000000b540b77210 */ /* 0x000fe40000ffe4ff */
[----:B------:R-:W-:Y:S05]  /*ac60*/  ISETP.GT.AND P1, PT, R175, R160, PT ;  /* 0x000000a0af00720c */ /* 0x000fea0003f24270 */
[----:B------:R-:W-:Y:S08]  /*ac70*/  LDGSTS.E.BYPASS.LTC128B.128 [R179+0xd000], desc[UR16][R164.64+0x80] ;  /* 0x0d000080a4b37fae */ /* 0x000ff0000b981a10 */
[----:B------:R-:W-:Y:S08]  /*ac80*/  LDGSTS.E.BYPASS.LTC128B.128 [R179+0x9800], desc[UR16][R66.64] ;  /* 0x0980000042b37fae */ /* 0x000ff0000b981a10 */
[----:B------:R-:W-:Y:S08]  /*ac90*/  LDGSTS.E.BYPASS.LTC128B.128 [R179+0xb800], desc[UR16][R66.64+0x40] ;  /* 0x0b80004042b37fae */ /* 0x000ff0000b981a10 */
[----:B------:R1:W-:Y:S08]  /*aca0*/  LDGSTS.E.BYPASS.LTC128B.128 [R179+0xd800], desc[UR16][R66.64+0x80] ;  /* 0x0d80008042b37fae */ /* 0x0003f0000b981a10 */
        /* <DEDUP_REMOVED lines=8> */
[----:B------:R-:W4:Y:S08]  /*ad30*/  LDSM.16.M88.4 R128, [R157+0x3400] ;  /* 0x003400009d80783b */ /* 0x000f300000000200 */
[----:B------:R-:W1:Y:S08]  /*ad40*/  LDSM.16.M88.4 R132, [R157+0x3800] ;  /* 0x003800009d84783b */ /* 0x000e700000000200 */
[----:B------:R-:W0:Y:S08]  /*ad50*/  LDGDEPBAR ;  /* 0x00000000000079af */ /* 0x000e300000000000 */
[----:B------:R-:W5:Y:S08]  /*ad60*/  LDSM.16.M88.4 R136, [R157+0x3c00] ;  /* 0x003c00009d88783b */ /* 0x000f700000000200 */
[----:B------:R-:W3:Y:S01]  /*ad70*/  LDSM.16.M88.4 R140, [R157+0x4000] ;  /* 0x004000009d8c783b */ /* 0x000ee20000000200 */
[C---:B--2---:R-:W-:Y:S07]  /*ad80*/  HMMA.16816.F32 R4, R120.reuse, R124, RZ ;  /* 0x0000007c7804723c */ /* 0x044fee00000018ff */
[----:B------:R-:W2:Y:S01]  /*ad90*/  LDSM.16.M88.4 R144, [R157+0x4400] ;  /* 0x004400009d90783b */ /* 0x000ea20000000200 */
[C---:B------:R-:W-:Y:S07]  /*ada0*/  HMMA.16816.F32 R8, R120.reuse, R126, RZ ;  /* 0x0000007e7808723c */ /* 0x040fee00000018ff */
[----:B------:R-:W2:Y:S01]  /*adb0*/  LDSM.16.M88.4 R148, [R157+0x4800] ;  /* 0x004800009d94783b */ /* 0x000ea20000000200 */
[C---:B----4-:R-:W-:Y:S07]  /*adc0*/  HMMA.16816.F32 R12, R120.reuse, R128, RZ ;  /* 0x00000080780c723c */ /* 0x050fee00000018ff */
[----:B------:R-:W4:Y:S01]  /*add0*/  LDSM.16.M88.4 R152, [R157+0x4c00] ;  /* 0x004c00009d98783b */ /* 0x000f220000000200 */
[C---:B------:R-:W-:Y:S07]  /*ade0*/  HMMA.16816.F32 R16, R120.reuse, R130, RZ ;  /* 0x000000827810723c */ /* 0x040fee00000018ff */
[----:B------:R-:W-:Y:S01]  /*adf0*/  LDSM.16.M88.4 R124, [R156] ;  /* 0x000000009c7c783b */ /* 0x000fe20000000200 */
[C---:B-1----:R-:W-:Y:S07]  /*ae00*/  HMMA.16816.F32 R20, R120.reuse, R132, RZ ;  /* 0x000000847814723c */ /* 0x042fee00000018ff */
[----:B------:R-:W1:Y:S01]  /*ae10*/  LDSM.16.M88.4 R128, [R118+0x3000] ;  /* 0x003000007680783b */ /* 0x000e620000000200 */
[C---:B------:R-:W-:Y:S07]  /*ae20*/  HMMA.16816.F32 R24, R120.reuse, R134, RZ ;  /* 0x000000867818723c */ /* 0x040fee00000018ff */
[----:B------:R-:W1:Y:S01]  /*ae30*/  LDSM.16.M88.4 R132, [R118+0x3400] ;  /* 0x003400007684783b */ /* 0x000e620000000200 */
[C---:B-----5:R-:W-:Y:S08]  /*ae40*/  HMMA.16816.F32 R28, R120.reuse, R136, RZ ;  /* 0x00000088781c723c */ /* 0x060ff000000018ff */
[C---:B------:R-:W-:Y:S01]  /*ae50*/  HMMA.16816.F32 R32, R120.reuse, R138, RZ ;  /* 0x0000008a7820723c */ /* 0x040fe200000018ff */
[----:B------:R-:W5:Y:S07]  /*ae60*/  LDSM.16.M88.4 R136, [R118+0x3800] ;  /* 0x003800007688783b */ /* 0x000f6e0000000200 */
[C---:B---3--:R-:W-:Y:S08]  /*ae70*/  HMMA.16816.F32 R36, R120.reuse, R140, RZ ;  /* 0x0000008c7824723c */ /* 0x048ff000000018ff */
[C---:B------:R-:W-:Y:S08]  /*ae80*/  HMMA.16816.F32 R40, R120.reuse, R142, RZ ;  /* 0x0000008e7828723c */ /* 0x040ff000000018ff */
[C---:B--2---:R-:W-:Y:S08]  /*ae90*/  HMMA.16816.F32 R44, R120.reuse, R144, RZ ;  /* 0x00000090782c723c */ /* 0x044ff000000018ff */
[C---:B------:R-:W-:Y:S08]  /*aea0*/  HMMA.16816.F32 R48, R120.reuse, R146, RZ ;  /* 0x000000927830723c */ /* 0x040ff000000018ff */
[C---:B------:R-:W-:Y:S08]  /*aeb0*/  HMMA.16816.F32 R52, R120.reuse, R148, RZ ;  /* 0x000000947834723c */ /* 0x040ff000000018ff */
[C---:B------:R-:W-:Y:S08]  /*aec0*/  HMMA.16816.F32 R56, R120.reuse, R150, RZ ;  /* 0x000000967838723c */ /* 0x040ff000000018ff */
[C---:B----4-:R-:W-:Y:S08]  /*aed0*/  HMMA.16816.F32 R60, R120.reuse, R152, RZ ;  /* 0x00000098783c723c */ /* 0x050ff000000018ff */
        /* <DEDUP_REMOVED lines=8> */
[C---:B-----5:R-:W-:Y:S08]  /*af60*/  HMMA.16816.F32 R20, R124.reuse, R136, R20 ;  /* 0x000000887c14723c */ /* 0x060ff00000001814 */
        /* <DEDUP_REMOVED lines=89> */
[C---:B----4-:R-:W-:Y:S08]  /*b500*/  HMMA.16816.F32 R60, R132.reuse, R128, R60 ;  /* 0x00000080843c723c */ /* 0x050ff0000000183c */
        /* <DEDUP_REMOVED lines=8> */
[----:B------:R-:W-:Y:S01]  /*b590*/  FMUL.FTZ R163, R7, UR10 ;  /* 0x0000000a07a37c20 */ /* 0x000fe20008410000 */
[----:B------:R1:W2:Y:S01]  /*b5a0*/  MUFU.TANH R142, R2 ;  /* 0x00000002008e7308 */ /* 0x0002a20000002400 */
[C---:B------:R-:W-:Y:S01]  /*b5b0*/  HMMA.16816.F32 R16, R124.reuse, R122, R16 ;  /* 0x0000007a7c10723c */ /* 0x040fe20000001810 */
[----:B------:R-:W4:Y:S02]  /*b5c0*/  LDSM.16.M88.4 R120, [R118+0x7c00] ;  /* 0x007c00007678783b */ /* 0x000f240000000200 */
[----:B------:R-:W-:Y:S01]  /*b5d0*/  FMUL.FTZ R0, R8, UR10 ;  /* 0x0000000a08007c20 */ /* 0x000fe20008410000 */
[----:B------:R-:W-:Y:S01]  /*b5e0*/  FMUL.FTZ R213, R10, UR10 ;  /* 0x0000000a0ad57c20 */ /* 0x000fe20008410000 */
[----:B------:R-:W-:Y:S04]  /*b5f0*/  FMUL.FTZ R215, R9, UR10 ;  /* 0x0000000a09d77c20 */ /* 0x000fe80008410000 */
[----:B------:R5:W2:Y:S01]  /*b600*/  MUFU.TANH R146, R0 ;  /* 0x0000000000927308 */ /* 0x000aa20000002400 */
[C---:B---3--:R-:W-:Y:S03]  /*b610*/  HMMA.16816.F32 R20, R124.reuse, R128, R20 ;  /* 0x000000807c14723c */ /* 0x048fe60000001814 */
[----:B------:R-:W-:Y:S01]  /*b620*/  FMUL.FTZ R252, R12, UR10 ;  /* 0x0000000a0cfc7c20 */ /* 0x000fe20008410000 */
[----:B------:R-:W-:Y:S01]  /*b630*/  FMUL.FTZ R250, R14, UR10 ;  /* 0x0000000a0efa7c20 */ /* 0x000fe20008410000 */
[----:B------:R-:W-:Y:S04]  /*b640*/  FMUL.FTZ R240, R15, UR10 ;  /* 0x0000000a0ff07c20 */ /* 0x000fe80008410000 */
[----:B------:R-:W3:Y:S01]  /*b650*/  MUFU.TANH R211, R211 ;  /* 0x000000d300d37308 */ /* 0x000ee20000002400 */
[C---:B------:R-:W-:Y:S01]  /*b660*/  HMMA.16816.F32 R24, R124.reuse, R130, R24 ;  /* 0x000000827c18723c */ /* 0x040fe20000001818 */
[----:B------:R-:W2:Y:S02]  /*b670*/  LDSM.16.M88.4 R128, [R118+0x8000] ;  /* 0x008000007680783b */ /* 0x000ea40000000200 */
[----:B-1----:R-:W-:Y:S01]  /*b680*/  FMUL.FTZ R2, R11, UR10 ;  /* 0x0000000a0b027c20 */ /* 0x002fe20008410000 */
[----:B------:R-:W-:Y:S01]  /*b690*/  FMUL.FTZ R246, R16, UR10 ;  /* 0x0000000a10f67c20 */ /* 0x000fe20008410000 */
[----:B------:R-:W-:Y:S01]  /*b6a0*/  FMUL.FTZ R248, R17, UR10 ;  /* 0x0000000a11f87c20 */ /* 0x000fe20008410000 */
[----:B------:R-:W-:Y:S03]  /*b6b0*/  FMUL.FTZ R244, R18, UR10 ;  /* 0x0000000a12f47c20 */ /* 0x000fe60008410000 */
[----:B------:R1:W1:Y:S01]  /*b6c0*/  MUFU.TANH R10, R2 ;  /* 0x00000002000a7308 */ /* 0x0002620000002400 */
[----:B------:R-:W-:Y:S01]  /*b6d0*/  FMUL.FTZ R242, R19, UR10 ;  /* 0x0000000a13f27c20 */ /* 0x000fe20008410000 */
[----:B-----5:R-:W-:Y:S01]  /*b6e0*/  FMUL.FTZ R0, R13, UR10 ;  /* 0x0000000a0d007c20 */ /* 0x020fe20008410000 */
[----:B------:R-:W-:Y:S01]  /*b6f0*/  FMUL.FTZ R238, R20, UR10 ;  /* 0x0000000a14ee7c20 */ /* 0x000fe20008410000 */
[----:B------:R-:W-:Y:S01]  /*b700*/  FMUL.FTZ R236, R21, UR10 ;  /* 0x0000000a15ec7c20 */ /* 0x000fe20008410000 */
[----:B------:R-:W-:Y:S01]  /*b710*/  FMUL.FTZ R226, R22, UR10 ;  /* 0x0000000a16e27c20 */ /* 0x000fe20008410000 */
[----:B------:R-:W-:Y:S04]  /*b720*/  FMUL.FTZ R224, R23, UR10 ;  /* 0x0000000a17e07c20 */ /* 0x000fe80008410000 */
[----:B------:R5:W1:Y:S01]  /*b730*/  MUFU.TANH R154, R0 ;  /* 0x00000000009a7308 */ /* 0x000a620000002400 */
[----:B------:R-:W-:Y:S01]  /*b740*/  FMUL.FTZ R234, R24, UR10 ;  /* 0x0000000a18ea7c20 */ /* 0x000fe20008410000 */
[----:B------:R-:W-:Y:S01]  /*b750*/  FMUL.FTZ R232, R25, UR10 ;  /* 0x0000000a19e87c20 */ /* 0x000fe20008410000 */
[----:B------:R-:W-:Y:S01]  /*b760*/  FMUL.FTZ R230, R26, UR10 ;  /* 0x0000000a1ae67c20 */ /* 0x000fe20008410000 */
[----:B------:R-:W-:Y:S06]  /*b770*/  FMUL.FTZ R228, R27, UR10 ;  /* 0x0000000a1be47c20 */ /* 0x000fec0008410000 */
[----:B------:R-:W1:Y:S01]  /*b780*/  MUFU.TANH R209, R209 ;  /* 0x000000d100d17308 */ /* 0x000e620000002400 */
[C---:B----4-:R-:W-:Y:S09]  /*b790*/  HMMA.16816.F32 R28, R124.reuse, R120, R28 ;  /* 0x000000787c1c723c */ /* 0x050ff2000000181c */
[----:B------:R4:W1:Y:S01]  /*b7a0*/  MUFU.TANH R6, R163 ;  /* 0x000000a300067308 */ /* 0x0008620000002400 */
[C---:B------:R-:W-:Y:S01]  /*b7b0*/  HMMA.16816.F32 R32, R124.reuse, R122, R32 ;  /* 0x0000007a7c20723c */ /* 0x040fe20000001820 */
[----:B------:R-:W3:Y:S08]  /*b7c0*/  LDSM.16.M88.4 R120, [R118+0x8400] ;  /* 0x008400007678783b */ /* 0x000ef00000000200 */
[----:B------:R-:W1:Y:S01]  /*b7d0*/  MUFU.TANH R215, R215 ;  /* 0x000000d700d77308 */ /* 0x000e620000002400 */
[C---:B--2---:R-:W-:Y:S03]  /*b7e0*/  HMMA.16816.F32 R36, R124.reuse, R128, R36 ;  /* 0x000000807c24723c */ /* 0x044fe60000001824 */
[----:B------:R-:W-:Y:S01]  /*b7f0*/  FMUL.FTZ R222, R28, UR10 ;  /* 0x0000000a1cde7c20 */ /* 0x000fe20008410000 */
[----:B------:R-:W-:Y:S01]  /*b800*/  FMUL.FTZ R203, R29, UR10 ;  /* 0x0000000a1dcb7c20 */ /* 0x000fe20008410000 */
[----:B------:R-:W-:Y:S04]  /*b810*/  FMUL.FTZ R208, R30, UR10 ;  /* 0x0000000a1ed07c20 */ /* 0x000fe80008410000 */
[----:B------:R-:W2:Y:S01]  /*b820*/  MUFU.TANH R213, R213 ;  /* 0x000000d500d57308 */ /* 0x000ea20000002400 */
[----:B------:R-:W-:Y:S01]  /*b830*/  FMUL.FTZ R210, R31, UR10 ;  /* 0x0000000a1fd27c20 */ /* 0x000fe20008410000 */
[C---:B------:R-:W-:Y:S01]  /*b840*/  HMMA.16816.F32 R40, R124.reuse, R130, R40 ;  /* 0x000000827c28723c */ /* 0x040fe20000001828 */
[----:B------:R-:W5:Y:S02]  /*b850*/  LDSM.16.M88.4 R128, [R118+0x8800] ;  /* 0x008800007680783b */ /* 0x000f640000000200 */
        /* <DEDUP_REMOVED lines=18> */
[----:B------:R-:W4:Y:S01]  /*b980*/  LDSM.16.M88.4 R120, [R118+0x8c00] ;  /* 0x008c00007678783b */ /* 0x000f220000000200 */
[----:B------:R-:W-:Y:S07]  /*b990*/  DEPBAR.LE SB0, 0x0 ;  /* 0x000080000000791a */ /* 0x000fee0000000000 */
[----:B------:R-:W1:Y:S01]  /*b9a0*/  MUFU.TANH R248, R248 ;  /* 0x000000f800f87308 */ /* 0x000e620000002400 */
[C---:B-----5:R-:W-:Y:S09]  /*b9b0*/  HMMA.16816.F32 R52, R124.reuse, R128, R52 ;  /* 0x000000807c34723c */ /* 0x060ff20000001834 */
[----:B------:R-:W1:Y:S01]  /*b9c0*/  MUFU.TANH R244, R244 ;  /* 0x000000f400f47308 */ /* 0x000e620000002400 */
        /* <DEDUP_REMOVED lines=21> */
[C---:B----4-:R-:W-:Y:S08]  /*bb20*/  HMMA.16816.F32 R60, R124.reuse, R120, R60 ;  /* 0x000000787c3c723c */ /* 0x050ff0000000183c */
[----:B------:R-:W4:Y:S01]  /*bb30*/  MUFU.TANH R226, R226 ;  /* 0x000000e200e27308 */ /* 0x000f220000002400 */
[----:B------:R-:W-:Y:S09]  /*bb40*/  HMMA.16816.F32 R64, R124, R122, R64 ;  /* 0x0000007a7c40723c */ /* 0x000ff20000001840 */
[----:B------:R-:W2:Y:S01]  /*bb50*/  MUFU.TANH R224, R224 ;  /* 0x000000e000e07308 */ /* 0x000ea20000002400 */
[----:B------:R-:W-:Y:S01]  /*bb60*/  FMUL.FTZ R201, R60, UR10 ;  /* 0x0000000a3cc97c20 */ /* 0x000fe20008410000 */
[----:B------:R-:W-:Y:S08]  /*bb70*/  FMUL.FTZ R212, R61, UR10 ;  /* 0x0000000a3dd47c20 */ /* 0x000ff00008410000 */
[----:B------:R-:W2:Y:S01]  /*bb80*/  MUFU.TANH R234, R234 ;  /* 0x000000ea00ea7308 */ /* 0x000ea20000002400 */
[----:B-1----:R-:W-:Y:S01]  /*bb90*/  FMUL.FTZ R2, R62, UR10 ;  /* 0x0000000a3e027c20 */ /* 0x002fe20008410000 */
        /* <DEDUP_REMOVED lines=97> */
[----:B------:R-:W1:Y:S09]  /*c1b0*/  LDC.64 R4, c[0x0][0x3b8] ;  /* 0x0000ee00ff047b82 */ /* 0x000e720000000a00 */
        /* <DEDUP_REMOVED lines=27> */
.L_x_2284:
        /* <DEDUP_REMOVED lines=25> */
.L_x_2283:
[----:B--2---:R-:W-:Y:S01]  /*c500*/  FMNMX3.FTZ R5, R117, R209, R6, !PT ;  /* 0x000000d175057276 */ /* 0x004fe20007810006 */
        /* <DEDUP_REMOVED lines=55> */
[--C-:B------:R-:W-:Y:S01]  /*c880*/  FFMA.FTZ R59, R211, UR4, -R57.reuse ;  /* 0x00000004d33b7c23 */ /* 0x100fe20008010839 */
[--C-:B------:R-:W-:Y:S01]  /*c890*/  FFMA.FTZ R123, R142, UR4, -R57.reuse ;  /* 0x000000048e7b7c23 */ /* 0x100fe20008010839 */
[--C-:B------:R-:W-:Y:S01]  /*c8a0*/  FFMA.FTZ R124, R146, UR4, -R57.reuse ;  /* 0x00000004927c7c23 */ /* 0x100fe20008010839 */
[----:B------:R-:W-:Y:S01]  /*c8b0*/  FFMA.FTZ R121, R215, UR4, -R57 ;  /* 0x00000004d7797c23 */ /* 0x000fe20008010839 */
[--C-:B------:R-:W-:Y:S01]  /*c8c0*/  FFMA.FTZ R117, R10, UR4, -R125.reuse ;  /* 0x000000040a757c23 */ /* 0x100fe2000801087d */
[----:B------:R-:W-:Y:S01]  /*c8d0*/  FMUL.FTZ R3, R4, UR4 ;  /* 0x0000000404037c20 */ /* 0x000fe20008410000 */
[--C-:B------:R-:W-:Y:S01]  /*c8e0*/  FFMA.FTZ R122, R6, UR4, -R125.reuse ;  /* 0x00000004067a7c23 */ /* 0x100fe2000801087d */
[--C-:B------:R-:W-:Y:S01]  /*c8f0*/  FFMA.FTZ R120, R213, UR4, -R125.reuse ;  /* 0x00000004d5787c23 */ /* 0x100fe2000801087d */
[----:B------:R-:W-:Y:S01]  /*c900*/  FFMA.FTZ R126, R209, UR4, -R125 ;  /* 0x00000004d17e7c23 */ /* 0x000fe2000801087d */
        /* <DEDUP_REMOVED lines=24> */
[----:B------:R-:W-:Y:S01]  /*ca90*/  MUFU.EX2 R120, R120 ;  /* 0x0000007800787308 */ /* 0x000fe20000000800 */
[C---:B------:R-:W-:Y:S01]  /*caa0*/  FMUL.FTZ R16, R56.reuse, R100 ;  /* 0x0000006438107220 */ /* 0x040fe20000410000 */
[----:B---3--:R-:W-:Y:S01]  /*cab0*/  F2FP.F16.F32.PACK_AB R60, R123, R59 ;  /* 0x0000003b7b3c723e */ /* 0x008fe200000000ff */
[C---:B------:R-:W-:Y:S07]  /*cac0*/  FMUL.FTZ R17, R56.reuse, R101 ;  /* 0x0000006538117220 */ /* 0x040fee0000410000 */
[----:B------:R-:W1:Y:S01]  /*cad0*/  MUFU.EX2 R126, R126 ;  /* 0x0000007e007e7308 */ /* 0x000e620000000800 */
[C---:B------:R-:W-:Y:S01]  /*cae0*/  FMUL.FTZ R18, R3.reuse, R102 ;  /* 0x0000006603127220 */ /* 0x040fe20000410000 */
[C---:B------:R-:W-:Y:S01]  /*caf0*/  FMUL.FTZ R19, R3.reuse, R103 ;  /* 0x0000006703137220 */ /* 0x040fe20000410000 */
[C---:B------:R-:W-:Y:S07]  /*cb00*/  FMUL.FTZ R24, R56.reuse, R92 ;  /* 0x0000005c38187220 */ /* 0x040fee0000410000 */
[----:B------:R-:W2:Y:S01]  /*cb10*/  MUFU.EX2 R121, R121 ;  /* 0x0000007900797308 */ /* 0x000ea20000000800 */
[C---:B------:R-:W-:Y:S01]  /*cb20*/  FMUL.FTZ R25, R56.reuse, R93 ;  /* 0x0000005d38197220 */ /* 0x040fe20000410000 */
[C---:B------:R-:W-:Y:S01]  /*cb30*/  FMUL.FTZ R26, R3.reuse, R94 ;  /* 0x0000005e031a7220 */ /* 0x040fe20000410000 */
[C---:B------:R-:W-:Y:S07]  /*cb40*/  FMUL.FTZ R27, R3.reuse, R95 ;  /* 0x0000005f031b7220 */ /* 0x040fee0000410000 */
[----:B------:R-:W3:Y:S01]  /*cb50*/  MUFU.EX2 R117, R117 ;  /* 0x0000007500757308 */ /* 0x000ee20000000800 */
[C---:B------:R-:W-:Y:S01]  /*cb60*/  FMUL.FTZ R32, R56.reuse, R84 ;  /* 0x0000005438207220 */ /* 0x040fe20000410000 */
[----:B------:R-:W-:Y:S01]  /*cb70*/  FMUL.FTZ R33, R56, R85 ;  /* 0x0000005538217220 */ /* 0x000fe20000410000 */
[C---:B------:R-:W-:Y:S01]  /*cb80*/  FMUL.FTZ R34, R3.reuse, R86 ;  /* 0x0000005603227220 */ /* 0x040fe20000410000 */
[C---:B------:R-:W-:Y:S01]  /*cb90*/  FMUL.FTZ R35, R3.reuse, R87 ;  /* 0x0000005703237220 */ /* 0x040fe20000410000 */
[----:B------:R-:W-:Y:S01]  /*cba0*/  LDSM.16.MT88.4 R108, [R119+0xac00] ;  /* 0x00ac0000776c783b */ /* 0x000fe20000004200 */
[----:B-1----:R-:W-:Y:S01]  /*cbb0*/  F2FP.F16.F32.PACK_AB R61, R122, R126 ;  /* 0x0000007e7a3d723e */ /* 0x002fe200000000ff */
[C---:B------:R-:W-:Y:S01]  /*cbc0*/  FMUL.FTZ R40, R56.reuse, R76 ;  /* 0x0000004c38287220 */ /* 0x040fe20000410000 */
[C---:B------:R-:W-:Y:S01]  /*cbd0*/  FMUL.FTZ R41, R56.reuse, R77 ;  /* 0x0000004d38297220 */ /* 0x040fe20000410000 */
[----:B------:R-:W-:Y:S01]  /*cbe0*/  FMUL.FTZ R42, R3, R78 ;  /* 0x0000004e032a7220 */ /* 0x000fe20000410000 */
[----:B--2---:R-:W-:Y:S01]  /*cbf0*/  F2FP.F16.F32.PACK_AB R62, R121, R124 ;  /* 0x0000007c793e723e */ /* 0x004fe200000000ff */
[----:B------:R-:W-:Y:S01]  /*cc00*/  FMUL.FTZ R43, R3, R79 ;  /* 0x0000004f032b7220 */ /* 0x000fe20000410000 */
[C---:B------:R-:W-:Y:S01]  /*cc10*/  FMUL.FTZ R48, R56.reuse, R68 ;  /* 0x0000004438307220 */ /* 0x040fe20000410000 */
[----:B------:R-:W-:Y:S01]  /*cc20*/  LDSM.16.MT88.4 R76, [R116+0x9400] ;  /* 0x00940000744c783b */ /* 0x000fe20000004200 */
[----:B---3--:R-:W-:Y:S01]  /*cc30*/  F2FP.F16.F32.PACK_AB R63, R117, R120 ;  /* 0x00000078753f723e */ /* 0x008fe200000000ff */
[----:B------:R-:W-:Y:S01]  /*cc40*/  FMUL.FTZ R49, R56, R69 ;  /* 0x0000004538317220 */ /* 0x000fe20000410000 */
[C---:B------:R-:W-:Y:S01]  /*cc50*/  FMUL.FTZ R50, R3.reuse, R70 ;  /* 0x0000004603327220 */ /* 0x040fe20000410000 */
[----:B------:R-:W-:Y:S01]  /*cc60*/  FMUL.FTZ R51, R3, R71 ;  /* 0x0000004703337220 */ /* 0x000fe20000410000 */
[--C-:B------:R-:W-:Y:S01]  /*cc70*/  FFMA.FTZ R93, R55, UR4, -R125.reuse ;  /* 0x00000004375d7c23 */ /* 0x100fe2000801087d */
[--C-:B------:R-:W-:Y:S01]  /*cc80*/  FFMA.FTZ R94, R54, UR4, -R125.reuse ;  /* 0x00000004365e7c23 */ /* 0x100fe2000801087d */
[----:B------:R-:W-:Y:S01]  /*cc90*/  FFMA.FTZ R92, R53, UR4, -R125 ;  /* 0x00000004355c7c23 */ /* 0x000fe2000801087d */
[C---:B------:R-:W-:Y:S01]  /*cca0*/  HMMA.16816.F32 R4, R60.reuse, R12, R4 ;  /* 0x0000000c3c04723c */ /* 0x040fe20000001804 */
[----:B------:R-:W-:Y:S01]  /*ccb0*/  LDSM.16.MT88.4 R68, [R116+0xb400] ;  /* 0x00b400007444783b */ /* 0x000fe20000004200 */
[----:B------:R-:W-:Y:S03]  /*ccc0*/  MUFU.EX2 R130, R130 ;  /* 0x0000008200827308 */ /* 0x000fe60000000800 */
[C---:B------:R-:W-:Y:S01]  /*ccd0*/  FMUL.FTZ R12, R56.reuse, R104 ;  /* 0x00000068380c7220 */ /* 0x040fe20000410000 */
[----:B------:R-:W-:Y:S01]  /*cce0*/  FMUL.FTZ R13, R56, R105 ;  /* 0x00000069380d7220 */ /* 0x000fe20000410000 */
[--C-:B------:R-:W-:Y:S01]  /*ccf0*/  FFMA.FTZ R87, R154, UR4, -R57.reuse ;  /* 0x000000049a577c23 */ /* 0x100fe20008010839 */
[C---:B------:R-:W-:Y:S01]  /*cd00*/  HMMA.16816.F32 R8, R60.reuse, R14, R8 ;  /* 0x0000000e3c08723c */ /* 0x040fe20000001808 */
[----:B------:R-:W-:Y:S03]  /*cd10*/  LDSM.16.MT88.4 R100, [R116+0xac00] ;  /* 0x00ac00007464783b */ /* 0x000fe60000004200 */
[----:B------:R-:W-:Y:S01]  /*cd20*/  MUFU.EX2 R131, R131 ;  /* 0x0000008300837308 */ /* 0x000fe20000000800 */
[C---:B------:R-:W-:Y:S01]  /*cd30*/  FMUL.FTZ R14, R3.reuse, R106 ;  /* 0x0000006a030e7220 */ /* 0x040fe20000410000 */
[----:B------:R-:W-:Y:S01]  /*cd40*/  FMUL.FTZ R15, R3, R107 ;  /* 0x0000006b030f7220 */ /* 0x000fe20000410000 */
[--C-:B------:R-:W-:Y:S01]  /*cd50*/  FFMA.FTZ R86, R246, UR4, -R57.reuse ;  /* 0x00000004f6567c23 */ /* 0x100fe20008010839 */
[--C-:B------:R-:W-:Y:S06]  /*cd60*/  FFMA.FTZ R85, R248, UR4, -R57.reuse ;  /* 0x00000004f8557c23 */ /* 0x100fec0008010839 */
[----:B------:R-:W-:Y:S01]  /*cd70*/  MUFU.EX2 R87, R87 ;  /* 0x0000005700577308 */ /* 0x000fe20000000800 */
[--C-:B------:R-:W-:Y:S01]  /*cd80*/  FFMA.FTZ R145, R195, UR4, -R57.reuse ;  /* 0x00000004c3917c23 */ /* 0x100fe20008010839 */
[--C-:B------:R-:W-:Y:S01]  /*cd90*/  FFMA.FTZ R146, R202, UR4, -R57.reuse ;  /* 0x00000004ca927c23 */ /* 0x100fe20008010839 */
[--C-:B------:R-:W-:Y:S01]  /*cda0*/  FFMA.FTZ R197, R197, UR4, -R57.reuse ;  /* 0x00000004c5c57c23 */ /* 0x100fe20008010839 */
[C---:B------:R-:W-:Y:S06]  /*cdb0*/  HMMA.16816.F32 R12, R60.reuse, R20, R12 ;  /* 0x000000143c0c723c */ /* 0x040fec000000180c */
        /* <DEDUP_REMOVED lines=25> */
[C---:B------:R-:W-:Y:S01]  /*cf50*/  FMUL.FTZ R31, R3.reuse, R91 ;  /* 0x0000005b031f7220 */ /* 0x040fe20000410000 */
[--C-:B------:R-:W-:Y:S01]  /*cf60*/  FFMA.FTZ R91, R234, UR4, -R57.reuse ;  /* 0x00000004ea5b7c23 */ /* 0x100fe20008010839 */
[--C-:B------:R-:W-:Y:S06]  /*cf70*/  FFMA.FTZ R90, R232, UR4, -R57.reuse ;  /* 0x00000004e85a7c23 */ /* 0x100fec0008010839 */
[----:B------:R-:W1:Y:S01]  /*cf80*/  MUFU.EX2 R138, R138 ;  /* 0x0000008a008a7308 */ /* 0x000e620000000800 */
[----:B------:R-:W-:Y:S01]  /*cf90*/  FFMA.FTZ R216, R216, UR4, -R57 ;  /* 0x00000004d8d87c23 */ /* 0x000fe20008010839 */
[C---:B------:R-:W-:Y:S01]  /*cfa0*/  FFMA.FTZ R126, R3.reuse, R178, R126 ;  /* 0x000000b2037e7223 */ /* 0x040fe2000001007e */
[----:B------:R-:W-:Y:S01]  /*cfb0*/  FFMA.FTZ R132, R208, UR4, -R125 ;  /* 0x00000004d0847c23 */ /* 0x000fe2000801087d */
[C---:B------:R-:W-:Y:S06]  /*cfc0*/  HMMA.16816.F32 R28, R60.reuse, R36, R28 ;  /* 0x000000243c1c723c */ /* 0x040fec000000181c */
[----:B------:R-:W-:Y:S01]  /*cfd0*/  MUFU.EX2 R90, R90 ;  /* 0x0000005a005a7308 */ /* 0x000fe20000000800 */
[----:B------:R-:W-:Y:S01]  /*cfe0*/  FADD.FTZ R95, R122, R126 ;  /* 0x0000007e7a5f7221 */ /* 0x000fe20000010000 */
[C---:B------:R-:W-:Y:S01]  /*cff0*/  FMUL.FTZ R36, R56.reuse, R80 ;  /* 0x0000005038247220 */ /* 0x040fe20000410000 */
[----:B------:R-:W-:Y:S07]  /*d000*/  FMUL.FTZ R37, R56, R81 ;  /* 0x0000005138257220 */ /* 0x000fee0000410000 */
[----:B------:R-:W-:Y:S01]  /*d010*/  MUFU.EX2 R132, R132 ;  /* 0x0000008400847308 */ /* 0x000fe20000000800 */
[----:B------:R-:W-:Y:S01]  /*d020*/  FADD.FTZ R120, R120, R95 ;  /* 0x0000005f78787221 */ /* 0x000fe20000010000 */
[C---:B------:R-:W-:Y:S08]  /*d030*/  HMMA.16816.F32 R32, R60.reuse, R38, R32 ;  /* 0x000000263c20723c */ /* 0x040ff00000001820 */
[----:B------:R-:W-:Y:S01]  /*d040*/  MUFU.EX2 R99, R99 ;  /* 0x0000006300637308 */ /* 0x000fe20000000800 */
[C---:B------:R-:W-:Y:S01]  /*d050*/  FMUL.FTZ R38, R3.reuse, R82 ;  /* 0x0000005203267220 */ /* 0x040fe20000410000 */
[C---:B------:R-:W-:Y:S01]  /*d060*/  FMUL.FTZ R39, R3.reuse, R83 ;  /* 0x0000005303277220 */ /* 0x040fe20000410000 */
[----:B-1----:R-:W-:Y:S01]  /*d070*/  F2FP.F16.F32.PACK_AB R58, R138, R137 ;  /* 0x000000898a3a723e */ /* 0x002fe200000000ff */
[----:B------:R-:W-:Y:S01]  /*d080*/  FFMA.FTZ R82, R252, UR4, -R57 ;  /* 0x00000004fc527c23 */ /* 0x000fe20008010839 */
[--C-:B------:R-:W-:Y:S01]  /*d090*/  FFMA.FTZ R81, R240, UR4, -R125.reuse ;  /* 0x00000004f0517c23 */ /* 0x100fe2000801087d */
[--C-:B------:R-:W-:Y:S04]  /*d0a0*/  FFMA.FTZ R83, R244, UR4, -R125.reuse ;  /* 0x00000004f4537c23 */ /* 0x100fe8000801087d */
        /* <DEDUP_REMOVED lines=13> */
[--C-:B------:R-:W-:Y:S01]  /*d180*/  FFMA.FTZ R84, R250, UR4, -R125.reuse ;  /* 0x00000004fa547c23 */ /* 0x100fe2000801087d */
[----:B------:R-:W2:Y:S01]  /*d190*/  LDSM.16.MT88.4 R72, [R119+0x9400] ;  /* 0x009400007748783b */ /* 0x000ea20000004200 */
[--C-:B------:R-:W-:Y:S05]  /*d1a0*/  FFMA.FTZ R80, R242, UR4, -R125.reuse ;  /* 0x00000004f2507c23 */ /* 0x100fea000801087d */
[----:B------:R-:W-:Y:S01]  /*d1b0*/  MUFU.EX2 R127, R127 ;  /* 0x0000007f007f7308 */ /* 0x000fe20000000800 */
[--C-:B------:R-:W-:Y:S01]  /*d1c0*/  FFMA.FTZ R139, R190, UR4, -R125.reuse ;  /* 0x00000004be8b7c23 */ /* 0x100fe2000801087d */
[--C-:B------:R-:W-:Y:S01]  /*d1d0*/  FFMA.FTZ R136, R188, UR4, -R125.reuse ;  /* 0x00000004bc887c23 */ /* 0x100fe2000801087d */
[C---:B------:R-:W-:Y:S07]  /*d1e0*/  HMMA.16816.F32 R44, R60.reuse, R64, R44 ;  /* 0x000000403c2c723c */ /* 0x040fee000000182c */
[----:B------:R-:W3:Y:S01]  /*d1f0*/  MUFU.EX2 R84, R84 ;  /* 0x0000005400547308 */ /* 0x000ee20000000800 */
[--C-:B------:R-:W-:Y:S01]  /*d200*/  FFMA.FTZ R142, R196, UR4, -R125.reuse ;  /* 0x00000004c48e7c23 */ /* 0x100fe2000801087d */
[--C-:B------:R-:W-:Y:S08]  /*d210*/  FFMA.FTZ R141, R192, UR4, -R125.reuse ;  /* 0x00000004c08d7c23 */ /* 0x100ff0000801087d */
[----:B------:R-:W4:Y:S01]  /*d220*/  MUFU.EX2 R80, R80 ;  /* 0x0000005000507308 */ /* 0x000f220000000800 */
[----:B------:R-:W-:Y:S01]  /*d230*/  FADD.FTZ R117, R117, R120 ;  /* 0x0000007875757221 */ /* 0x000fe20000010000 */
[--C-:B------:R-:W-:Y:S01]  /*d240*/  FFMA.FTZ R97, R226, UR4, -R125.reuse ;  /* 0x00000004e2617c23 */ /* 0x100fe2000801087d */
[----:B------:R-:W-:Y:S01]  /*d250*/  HMMA.16816.F32 R48, R60, R66, R48 ;  /* 0x000000423c30723c */ /* 0x000fe20000001830 */
[----:B------:R-:W5:Y:S06]  /*d260*/  LDSM.16.MT88.4 R64, [R119+0xb400] ;  /* 0x00b400007740783b */ /* 0x000f6c0000004200 */
[----:B------:R-:W-:Y:S01]  /*d270*/  MUFU.EX2 R134, R134 ;  /* 0x0000008600867308 */ /* 0x000fe20000000800 */
[----:B------:R-:W-:Y:S01]  /*d280*/  F2FP.F16.F32.PACK_AB R62, R85, R86 ;  /* 0x00000056553e723e */ /* 0x000fe200000000ff */
[----:B------:R-:W-:Y:S01]  /*d290*/  FFMA.FTZ R88, R224, UR4, -R125 ;  /* 0x00000004e0587c23 */ /* 0x000fe2000801087d */
[----:B-1----:R-:W-:Y:S07]  /*d2a0*/  F2FP.F16.F32.PACK_AB R60, R87, R82 ;  /* 0x00000052573c723e */ /* 0x002fee00000000ff */
[----:B------:R-:W-:Y:S01]  /*d2b0*/  MUFU.EX2 R129, R129 ;  /* 0x0000008100817308 */ /* 0x000fe20000000800 */
[C---:B---3--:R-:W-:Y:S01]  /*d2c0*/  F2FP.F16.F32.PACK_AB R61, R81.reuse, R84 ;  /* 0x00000054513d723e */ /* 0x048fe200000000ff */
[----:B------:R-:W-:Y:S01]  /*d2d0*/  FADD.FTZ R84, R84, R117 ;  /* 0x0000007554547221 */ /* 0x000fe20000010000 */
[--C-:B------:R-:W-:Y:S07]  /*d2e0*/  FFMA.FTZ R89, R230, UR4, -R125.reuse ;  /* 0x00000004e6597c23 */ /* 0x100fee000801087d */
[----:B------:R-:W-:Y:S01]  /*d2f0*/  MUFU.EX2 R139, R139 ;  /* 0x0000008b008b7308 */ /* 0x000fe20000000800 */
[----:B----4-:R-:W-:Y:S01]  /*d300*/  F2FP.F16.F32.PACK_AB R63, R80, R83 ;  /* 0x00000053503f723e */ /* 0x010fe200000000ff */
[----:B------:R-:W-:Y:S01]  /*d310*/  FADD.FTZ R84, R81, R84 ;  /* 0x0000005451547221 */ /* 0x000fe20000010000 */
[--C-:B------:R-:W-:Y:S07]  /*d320*/  FFMA.FTZ R98, R228, UR4, -R125.reuse ;  /* 0x00000004e4627c23 */ /* 0x100fee000801087d */
[----:B------:R-:W1:Y:S01]  /*d330*/  MUFU.EX2 R136, R136 ;  /* 0x0000008800887308 */ /* 0x000e620000000800 */
[--C-:B------:R-:W-:Y:S01]  /*d340*/  FFMA.FTZ R147, R180, UR4, -R125.reuse ;  /* 0x00000004b4937c23 */ /* 0x100fe2000801087d */
[----:B------:R-:W-:Y:S01]  /*d350*/  FADD.FTZ R83, R83, R84 ;  /* 0x0000005453537221 */ /* 0x000fe20000010000 */
[--C-:B------:R-:W-:Y:S07]  /*d360*/  FFMA.FTZ R144, R181, UR4, -R125.reuse ;  /* 0x00000004b5907c23 */ /* 0x100fee000801087d */
[----:B------:R-:W-:Y:S01]  /*d370*/  MUFU.EX2 R142, R142 ;  /* 0x0000008e008e7308 */ /* 0x000fe20000000800 */
        /* <DEDUP_REMOVED lines=8> */
[C---:B--2---:R-:W-:Y:S03]  /*d400*/  HMMA.16816.F32 R4, R60.reuse, R72, R4 ;  /* 0x000000483c04723c */ /* 0x044fe60000001804 */
[----:B-1----:R-:W-:Y:S06]  /*d410*/  F2FP.F16.F32.PACK_AB R57, R136, R139 ;  /* 0x0000008b8839723e */ /* 0x002fec00000000ff */
[----:B------:R-:W-:Y:S01]  /*d420*/  MUFU.EX2 R88, R88 ;  /* 0x0000005800587308 */ /* 0x000fe20000000800 */
[----:B------:R-:W-:Y:S01]  /*d430*/  FFMA.FTZ R125, R52, UR4, -R125 ;  /* 0x00000004347d7c23 */ /* 0x000fe2000801087d */
[----:B------:R-:W-:Y:S01]  /*d440*/  FADD.FTZ R80, R80, R83 ;  /* 0x0000005350507221 */ /* 0x000fe20000010000 */
[----:B------:R-:W-:Y:S01]  /*d450*/  ISETP.GT.AND P1, PT, R175, R160, PT ;  /* 0x000000a0af00720c */ /* 0x000fe20003f24270 */
[C---:B------:R-:W-:Y:S01]  /*d460*/  HMMA.16816.F32 R8, R60.reuse, R74, R8 ;  /* 0x0000004a3c08723c */ /* 0x040fe20000001808 */
[----:B------:R-:W1:Y:S05]  /*d470*/  LDSM.16.MT88.4 R72, [R119+0xd400] ;  /* 0x00d400007748783b */ /* 0x000e6a0000004200 */
[----:B------:R-:W-:Y:S01]  /*d480*/  MUFU.EX2 R91, R91 ;  /* 0x0000005b005b7308 */ /* 0x000fe20000000800 */
[----:B------:R-:W-:Y:S02]  /*d490*/  MOV R117, R0 ;  /* 0x0000000000757202 */ /* 0x000fe40000000f00 */
[----:B------:R-:W-:Y:S07]  /*d4a0*/  MOV R3, R2 ;  /* 0x0000000200037202 */ /* 0x000fee0000000f00 */
[----:B------:R-:W-:Y:S01]  /*d4b0*/  MUFU.EX2 R89, R89 ;  /* 0x0000005900597308 */ /* 0x000fe20000000800 */
[C---:B------:R-:W-:Y:S09]  /*d4c0*/  HMMA.16816.F32 R12, R60.reuse, R76, R12 ;  /* 0x0000004c3c0c723c */ /* 0x040ff2000000180c */
[----:B------:R-:W-:Y:S01]  /*d4d0*/  MUFU.EX2 R98, R98 ;  /* 0x0000006200627308 */ /* 0x000fe20000000800 */
[----:B------:R-:W-:Y:S01]  /*d4e0*/  FFMA.FTZ R76, R56, R177, R59 ;  /* 0x000000b1384c7223 */ /* 0x000fe2000001003b */
[----:B------:R-:W-:Y:S02]  /*d4f0*/  F2FP.F16.F32.PACK_AB R56, R140, R135 ;  /* 0x000000878c38723e */ /* 0x000fe400000000ff */
[----:B---3--:R-:W-:Y:S01]  /*d500*/  F2FP.F16.F32.PACK_AB R59, R141, R142 ;  /* 0x0000008e8d3b723e */ /* 0x008fe200000000ff */
[----:B------:R-:W-:Y:S01]  /*d510*/  FADD.FTZ R77, R123, R76 ;  /* 0x0000004c7b4d7221 */ /* 0x000fe20000010000 */
[C---:B------:R-:W-:Y:S04]  /*d520*/  HMMA.16816.F32 R16, R60.reuse, R78, R16 ;  /* 0x0000004e3c10723c */ /* 0x040fe80000001810 */
[----:B------:R-:W-:Y:S01]  /*d530*/  MUFU.EX2 R143, R143 ;  /* 0x0000008f008f7308 */ /* 0x000fe20000000800 */
[----:B------:R-:W-:Y:S02]  /*d540*/  FADD.FTZ R124, R124, R77 ;  /* 0x0000004d7c7c7221 */ /* 0x000fe40000010000 */
[----:B------:R-:W-:Y:S07]  /*d550*/  LDSM.16.MT88.4 R76, [R119+0xe800] ;  /* 0x00e80000774c783b */ /* 0x000fee0000004200 */
[----:B------:R-:W2:Y:S01]  /*d560*/  MUFU.EX2 R148, R148 ;  /* 0x0000009400947308 */ /* 0x000ea20000000800 */
[----:B------:R-:W-:Y:S01]  /*d570*/  FADD.FTZ R121, R121, R124 ;  /* 0x0000007c79797221 */ /* 0x000fe20000010000 */
[C---:B-----5:R-:W-:Y:S08]  /*d580*/  HMMA.16816.F32 R20, R60.reuse, R64, R20 ;  /* 0x000000403c14723c */ /* 0x060ff00000001814 */
[----:B------:R-:W-:Y:S01]  /*d590*/  MUFU.EX2 R147, R147 ;  /* 0x0000009300937308 */ /* 0x000fe20000000800 */
[----:B------:R-:W-:Y:S09]  /*d5a0*/  FADD.FTZ R82, R82, R121 ;  /* 0x0000007952527221 */ /* 0x000ff20000010000 */
[----:B------:R-:W3:Y:S01]  /*d5b0*/  MUFU.EX2 R144, R144 ;  /* 0x0000009000907308 */ /* 0x000ee20000000800 */
[----:B------:R-:W-:Y:S01]  /*d5c0*/  FADD.FTZ R87, R87, R82 ;  /* 0x0000005257577221 */ /* 0x000fe20000010000 */
[C---:B------:R-:W-:Y:S01]  /*d5d0*/  HMMA.16816.F32 R24, R60.reuse, R66, R24 ;  /* 0x000000423c18723c */ /* 0x040fe20000001818 */
[----:B------:R-:W4:Y:S07]  /*d5e0*/  LDSM.16.MT88.4 R64, [R116+0xd400] ;  /* 0x00d400007440783b */ /* 0x000f2e0000004200 */
[----:B------:R-:W-:Y:S01]  /*d5f0*/  MUFU.EX2 R145, R145 ;  /* 0x0000009100917308 */ /* 0x000fe20000000800 */
[----:B--2---:R-:W-:Y:S09]  /*d600*/  F2FP.F16.F32.PACK_AB R52, R148, R143 ;  /* 0x0000008f9434723e */ /* 0x004ff200000000ff */
[----:B------:R-:W2:Y:S01]  /*d610*/  MUFU.EX2 R146, R146 ;  /* 0x0000009200927308 */ /* 0x000ea20000000800 */
[C---:B------:R-:W-:Y:S09]  /*d620*/  HMMA.16816.F32 R28, R60.reuse, R68, R28 ;  /* 0x000000443c1c723c */ /* 0x040ff2000000181c */
[----:B------:R-:W-:Y:S01]  /*d630*/  MUFU.EX2 R150, R150 ;  /* 0x0000009600967308 */ /* 0x000fe20000000800 */
[----:B---3--:R-:W-:Y:S09]  /*d640*/  F2FP.F16.F32.PACK_AB R53, R144, R147 ;  /* 0x000000939035723e */ /* 0x008ff200000000ff */
[----:B------:R-:W3:Y:S01]  /*d650*/  MUFU.EX2 R149, R149 ;  /* 0x0000009500957308 */ /* 0x000ee20000000800 */
[C---:B------:R-:W-:Y:S01]  /*d660*/  HMMA.16816.F32 R32, R60.reuse, R70, R32 ;  /* 0x000000463c20723c */ /* 0x040fe20000001820 */
[----:B------:R-:W5:Y:S08]  /*d670*/  LDSM.16.MT88.4 R68, [R119+0x9800] ;  /* 0x009800007744783b */ /* 0x000f700000004200 */
[----:B------:R-:W-:Y:S01]  /*d680*/  MUFU.EX2 R197, R197 ;  /* 0x000000c500c57308 */ /* 0x000fe20000000800 */
[----:B--2---:R-:W-:Y:S09]  /*d690*/  F2FP.F16.F32.PACK_AB R54, R146, R145 ;  /* 0x000000919236723e */ /* 0x004ff200000000ff */
[----:B------:R-:W2:Y:S01]  /*d6a0*/  MUFU.EX2 R204, R204 ;  /* 0x000000cc00cc7308 */ /* 0x000ea20000000800 */
[C---:B-1----:R-:W-:Y:S09]  /*d6b0*/  HMMA.16816.F32 R36, R60.reuse, R72, R36 ;  /* 0x000000483c24723c */ /* 0x042ff20000001824 */
[----:B------:R-:W-:Y:S01]  /*d6c0*/  MUFU.EX2 R152, R152 ;  /* 0x0000009800987308 */ /* 0x000fe20000000800 */
[----:B---3--:R-:W-:Y:S09]  /*d6d0*/  F2FP.F16.F32.PACK_AB R55, R149, R150 ;  /* 0x000000969537723e */ /* 0x008ff200000000ff */
[----:B------:R-:W1:Y:S01]  /*d6e0*/  MUFU.EX2 R123, R184 ;  /* 0x000000b8007b7308 */ /* 0x000e620000000800 */
[C---:B------:R-:W-:Y:S01]  /*d6f0*/  HMMA.16816.F32 R40, R60.reuse, R74, R40 ;  /* 0x0000004a3c28723c */ /* 0x040fe20000001828 */
[----:B------:R-:W3:Y:S08]  /*d700*/  LDSM.16.MT88.4 R72, [R116+0x9800] ;  /* 0x009800007448783b */ /* 0x000ef00000004200 */
[----:B------:R-:W-:Y:S10]  /*d710*/  MUFU.EX2 R199, R199 ;  /* 0x000000c700c77308 */ /* 0x000ff40000000800 */
[----:B------:R-:W1:Y:S01]  /*d720*/  MUFU.EX2 R206, R206 ;  /* 0x000000ce00ce7308 */ /* 0x000e620000000800 */
[C---:B----4-:R-:W-:Y:S09]  /*d730*/  HMMA.16816.F32 R44, R60.reuse, R64, R44 ;  /* 0x000000403c2c723c */ /* 0x050ff2000000182c */
[----:B------:R-:W-:Y:S10]  /*d740*/  MUFU.EX2 R151, R151 ;  /* 0x0000009700977308 */ /* 0x000ff40000000800 */
[----:B------:R-:W4:Y:S01]  /*d750*/  MUFU.EX2 R122, R187 ;  /* 0x000000bb007a7308 */ /* 0x000f220000000800 */
[----:B------:R-:W-:Y:S01]  /*d760*/  HMMA.16816.F32 R48, R60, R66, R48 ;  /* 0x000000423c30723c */ /* 0x000fe20000001830 */
[----:B------:R-:W2:Y:S08]  /*d770*/  LDSM.16.MT88.4 R64, [R119+0xb800] ;  /* 0x00b800007740783b */ /* 0x000eb00000004200 */
[----:B------:R-:W-:Y:S01]  /*d780*/  MUFU.EX2 R201, R201 ;  /* 0x000000c900c97308 */ /* 0x000fe20000000800 */
[----:B------:R-:W-:Y:S02]  /*d790*/  F2FP.F16.F32.PACK_AB R60, R96, R99 ;  /* 0x00000063603c723e */ /* 0x000fe400000000ff */
[----:B------:R-:W-:Y:S07]  /*d7a0*/  F2FP.F16.F32.PACK_AB R61, R88, R97 ;  /* 0x00000061583d723e */ /* 0x000fee00000000ff */
[----:B------:R-:W4:Y:S01]  /*d7b0*/  MUFU.EX2 R212, R212 ;  /* 0x000000d400d47308 */ /* 0x000f220000000800 */
[----:B------:R-:W-:Y:S01]  /*d7c0*/  F2FP.F16.F32.PACK_AB R62, R90, R91 ;  /* 0x0000005b5a3e723e */ /* 0x000fe200000000ff */
[----:B------:R-:W-:Y:S01]  /*d7d0*/  FADD.FTZ R97, R97, R80 ;  /* 0x0000005061617221 */ /* 0x000fe20000010000 */
[----:B------:R-:W-:Y:S07]  /*d7e0*/  F2FP.F16.F32.PACK_AB R63, R98, R89 ;  /* 0x00000059623f723e */ /* 0x000fee00000000ff */
[----:B------:R-:W-:Y:S01]  /*d7f0*/  MUFU.EX2 R205, R205 ;  /* 0x000000cd00cd7308 */ /* 0x000fe20000000800 */
[----:B------:R-:W-:Y:S09]  /*d800*/  FADD.FTZ R88, R88, R97 ;  /* 0x0000006158587221 */ /* 0x000ff20000010000 */
[----:B------:R-:W-:Y:S01]  /*d810*/  MUFU.EX2 R216, R216 ;  /* 0x000000d800d87308 */ /* 0x000fe20000000800 */
[C---:B-----5:R-:W-:Y:S09]  /*d820*/  HMMA.16816.F32 R4, R60.reuse, R68, R4 ;  /* 0x000000443c04723c */ /* 0x060ff20000001804 */
[----:B------:R-:W-:Y:S01]  /*d830*/  MUFU.EX2 R125, R125 ;  /* 0x0000007d007d7308 */ /* 0x000fe20000000800 */
[----:B------:R-:W-:Y:S04]  /*d840*/  FADD.FTZ R89, R89, R88 ;  /* 0x0000005859597221 */ /* 0x000fe80000010000 */
[----:B------:R-:W-:Y:S01]  /*d850*/  FADD.FTZ R89, R98, R89 ;  /* 0x0000005962597221 */ /* 0x000fe20000010000 */
[C---:B------:R-:W-:Y:S01]  /*d860*/  HMMA.16816.F32 R8, R60.reuse, R70, R8 ;  /* 0x000000463c08723c */ /* 0x040fe20000001808 */
[----:B------:R-:W5:Y:S07]  /*d870*/  LDSM.16.MT88.4 R68, [R116+0xb800] ;  /* 0x00b800007444783b */ /* 0x000f6e0000004200 */
        /* <DEDUP_REMOVED lines=9> */
[C---:B---3--:R-:W-:Y:S08]  /*d910*/  HMMA.16816.F32 R36, R60.reuse, R72, R36 ;  /* 0x000000483c24723c */ /* 0x048ff00000001824 */
        /* <DEDUP_REMOVED lines=12> */
[C---:B-----5:R-:W-:Y:S03]  /*d9e0*/  HMMA.16816.F32 R4, R60.reuse, R68, R4 ;  /* 0x000000443c04723c */ /* 0x060fe60000001804 */
[----:B------:R-:W-:Y:S04]  /*d9f0*/  FADD.FTZ R134, R129, R134 ;  /* 0x0000008681867221 */ /* 0x000fe80000010000 */
[----:B------:R-:W-:Y:S01]  /*da00*/  FADD.FTZ R139, R139, R134 ;  /* 0x000000868b8b7221 */ /* 0x000fe20000010000 */
[C---:B------:R-:W-:Y:S01]  /*da10*/  HMMA.16816.F32 R8, R60.reuse, R70, R8 ;  /* 0x000000463c08723c */ /* 0x040fe20000001808 */
[----:B------:R-:W5:Y:S02]  /*da20*/  LDSM.16.MT88.4 R68, [R116+0xbc00] ;  /* 0x00bc00007444783b */ /* 0x000f640000004200 */
        /* <DEDUP_REMOVED lines=9> */
[C---:B--2---:R-:W-:Y:S03]  /*dac0*/  HMMA.16816.F32 R20, R60.reuse, R64, R20 ;  /* 0x000000403c14723c */ /* 0x044fe60000001814 */
[----:B------:R-:W-:Y:S05]  /*dad0*/  FADD.FTZ R149, R149, R150 ;  /* 0x0000009695957221 */ /* 0x000fea0000010000 */
        /* <DEDUP_REMOVED lines=10> */
[----:B------:R-:W2:Y:S07]  /*db80*/  LDSM.16.MT88.4 R60, [R119+0xc000] ;  /* 0x00c00000773c783b */ /* 0x000eae0000004200 */
[C---:B-----5:R-:W-:Y:S01]  /*db90*/  HMMA.16816.F32 R4, R56.reuse, R68, R4 ;  /* 0x000000443804723c */ /* 0x060fe20000001804 */
[----:B------:R-:W5:Y:S07]  /*dba0*/  LDSM.16.MT88.4 R64, [R116+0xc000] ;  /* 0x00c000007440783b */ /* 0x000f6e0000004200 */
        /* <DEDUP_REMOVED lines=10> */
[----:B------:R-:W-:Y:S07]  /*dc50*/  LDSM.16.MT88.4 R64, [R119+0xc400] ;  /* 0x00c400007740783b */ /* 0x000fee0000004200 */
[C---:B-1----:R-:W-:Y:S08]  /*dc60*/  HMMA.16816.F32 R36, R56.reuse, R68, R36 ;  /* 0x000000443824723c */ /* 0x042ff00000001824 */
[C---:B------:R-:W-:Y:S01]  /*dc70*/  HMMA.16816.F32 R40, R56.reuse, R70, R40 ;  /* 0x000000463828723c */ /* 0x040fe20000001828 */
[----:B------:R-:W-:Y:S07]  /*dc80*/  LDSM.16.MT88.4 R68, [R116+0xc400] ;  /* 0x00c400007444783b */ /* 0x000fee0000004200 */
[C---:B---3--:R-:W-:Y:S08]  /*dc90*/  HMMA.16816.F32 R44, R56.reuse, R72, R44 ;  /* 0x00000048382c723c */ /* 0x048ff0000000182c */
[----:B------:R-:W-:Y:S01]  /*dca0*/  HMMA.16816.F32 R48, R56, R74, R48 ;  /* 0x0000004a3830723c */ /* 0x000fe20000001830 */
[----:B------:R-:W1:Y:S07]  /*dcb0*/  LDSM.16.MT88.4 R56, [R116+0xa400] ;  /* 0x00a400007438783b */ /* 0x000e6e0000004200 */
[C---:B--2---:R-:W-:Y:S01]  /*dcc0*/  HMMA.16816.F32 R4, R52.reuse, R60, R4 ;  /* 0x0000003c3404723c */ /* 0x044fe20000001804 */
[----:B------:R-:W2:Y:S07]  /*dcd0*/  LDSM.16.MT88.4 R72, [R119+0xe400] ;  /* 0x00e400007748783b */ /* 0x000eae0000004200 */
[C---:B------:R-:W-:Y:S01]  /*dce0*/  HMMA.16816.F32 R8, R52.reuse, R62, R8 ;  /* 0x0000003e3408723c */ /* 0x040fe20000001808 */
[----:B------:R-:W3:Y:S07]  /*dcf0*/  LDSM.16.MT88.4 R60, [R116+0xe400] ;  /* 0x00e40000743c783b */ /* 0x000eee0000004200 */
[C---:B-1----:R-:W-:Y:S08]  /*dd00*/  HMMA.16816.F32 R12, R52.reuse, R56, R12 ;  /* 0x00000038340c723c */ /* 0x042ff0000000180c */
[C---:B------:R-:W-:Y:S01]  /*dd10*/  HMMA.16816.F32 R16, R52.reuse, R58, R16 ;  /* 0x0000003a3410723c */ /* 0x040fe20000001810 */
[----:B------:R-:W1:Y:S07]  /*dd20*/  LDSM.16.MT88.4 R56, [R119+0xa800] ;  /* 0x00a800007738783b */ /* 0x000e6e0000004200 */
[C---:B------:R-:W-:Y:S08]  /*dd30*/  HMMA.16816.F32 R20, R52.reuse, R64, R20 ;  /* 0x000000403414723c */ /* 0x040ff00000001814 */
[C---:B------:R-:W-:Y:S01]  /*dd40*/  HMMA.16816.F32 R24, R52.reuse, R66, R24 ;  /* 0x000000423418723c */ /* 0x040fe20000001818 */
[----:B------:R-:W5:Y:S07]  /*dd50*/  LDSM.16.MT88.4 R64, [R116+0xa800] ;  /* 0x00a800007440783b */ /* 0x000f6e0000004200 */
[C---:B------:R-:W-:Y:S08]  /*dd60*/  HMMA.16816.F32 R28, R52.reuse, R68, R28 ;  /* 0x00000044341c723c */ /* 0x040ff0000000181c */
[C---:B------:R-:W-:Y:S01]  /*dd70*/  HMMA.16816.F32 R32, R52.reuse, R70, R32 ;  /* 0x000000463420723c */ /* 0x040fe20000001820 */
[----:B------:R-:W5:Y:S07]  /*dd80*/  LDSM.16.MT88.4 R68, [R119+0xc800] ;  /* 0x00c800007744783b */ /* 0x000f6e0000004200 */
[C---:B--2---:R-:W-:Y:S08]  /*dd90*/  HMMA.16816.F32 R36, R52.reuse, R72, R36 ;  /* 0x000000483424723c */ /* 0x044ff00000001824 */
[C---:B------:R-:W-:Y:S01]  /*dda0*/  HMMA.16816.F32 R40, R52.reuse, R74, R40 ;  /* 0x0000004a3428723c */ /* 0x040fe20000001828 */
[----:B------:R-:W2:Y:S07]  /*ddb0*/  LDSM.16.MT88.4 R72, [R116+0xc800] ;  /* 0x00c800007448783b */ /* 0x000eae0000004200 */
[C---:B---3--:R-:W-:Y:S08]  /*ddc0*/  HMMA.16816.F32 R44, R52.reuse, R60, R44 ;  /* 0x0000003c342c723c */ /* 0x048ff0000000182c */
[----:B------:R-:W-:Y:S01]  /*ddd0*/  HMMA.16816.F32 R48, R52, R62, R48 ;  /* 0x0000003e3430723c */ /* 0x000fe20000001830 */
[----:B------:R-:W3:Y:S02]  /*dde0*/  LDSM.16.MT88.4 R60, [R116+0xe800] ;  /* 0x00e80000743c783b */ /* 0x000ee40000004200 */
[----:B------:R-:W-:Y:S02]  /*ddf0*/  F2FP.F16.F32.PACK_AB R52, R204, R197 ;  /* 0x000000c5cc34723e */ /* 0x000fe400000000ff */
[C---:B------:R-:W-:Y:S01]  /*de00*/  F2FP.F16.F32.PACK_AB R53, R123.reuse, R152 ;  /* 0x000000987b35723e */ /* 0x040fe200000000ff */
[----:B------:R-:W-:Y:S01]  /*de10*/  FADD.FTZ R152, R152, R149 ;  /* 0x0000009598987221 */ /* 0x000fe20000010000 */
[----:B------:R-:W-:Y:S02]  /*de20*/  F2FP.F16.F32.PACK_AB R54, R206, R199 ;  /* 0x000000c7ce36723e */ /* 0x000fe400000000ff */
[C---:B----4-:R-:W-:Y:S01]  /*de30*/  F2FP.F16.F32.PACK_AB R55, R122.reuse, R151 ;  /* 0x000000977a37723e */ /* 0x050fe200000000ff */
[----:B------:R-:W-:Y:S04]  /*de40*/  FADD.FTZ R152, R123, R152 ;  /* 0x000000987b987221 */ /* 0x000fe80000010000 */
[----:B------:R-:W-:Y:S02]  /*de50*/  FADD.FTZ R151, R151, R152 ;  /* 0x0000009897977221 */ /* 0x000fe40000010000 */
[C---:B-1----:R-:W-:Y:S01]  /*de60*/  HMMA.16816.F32 R4, R52.reuse, R56, R4 ;  /* 0x000000383404723c */ /* 0x042fe20000001804 */
[----:B------:R-:W-:Y:S02]  /*de70*/  MUFU.EX2 R57, R93 ;  /* 0x0000005d00397308 */ /* 0x000fe40000000800 */
[----:B------:R-:W-:Y:S08]  /*de80*/  FADD.FTZ R122, R122, R151 ;  /* 0x000000977a7a7221 */ /* 0x000ff00000010000 */
[----:B------:R-:W1:Y:S01]  /*de90*/  MUFU.EX2 R56, R94 ;  /* 0x0000005e00387308 */ /* 0x000e620000000800 */
[C---:B------:R-:W-:Y:S09]  /*dea0*/  HMMA.16816.F32 R8, R52.reuse, R58, R8 ;  /* 0x0000003a3408723c */ /* 0x040ff20000001808 */
[----:B------:R4:W2:Y:S01]  /*deb0*/  MUFU.EX2 R58, R92 ;  /* 0x0000005c003a7308 */ /* 0x0008a20000000800 */
[C---:B-----5:R-:W-:Y:S01]  /*dec0*/  HMMA.16816.F32 R12, R52.reuse, R64, R12 ;  /* 0x00000040340c723c */ /* 0x060fe2000000180c */
[----:B----4-:R-:W4:Y:S07]  /*ded0*/  LDSM.16.MT88.4 R92, [R119+0xcc00] ;  /* 0x00cc0000775c783b */ /* 0x010f2e0000004200 */
[C---:B------:R-:W-:Y:S08]  /*dee0*/  HMMA.16816.F32 R16, R52.reuse, R66, R16 ;  /* 0x000000423410723c */ /* 0x040ff00000001810 */
[C---:B------:R-:W-:Y:S03]  /*def0*/  HMMA.16816.F32 R20, R52.reuse, R68, R20 ;  /* 0x000000443414723c */ /* 0x040fe60000001814 */
[----:B------:R-:W-:Y:S02]  /*df00*/  F2FP.F16.F32.PACK_AB R68, R212, R201 ;  /* 0x000000c9d444723e */ /* 0x000fe400000000ff */
[----:B-1----:R-:W-:Y:S01]  /*df10*/  F2FP.F16.F32.PACK_AB R69, R56, R57 ;  /* 0x000000393845723e */ /* 0x002fe200000000ff */
        /* <DEDUP_REMOVED lines=9> */
[C---:B------:R-:W-:Y:S08]  /*dfb0*/  HMMA.16816.F32 R36, R52.reuse, R76, R36 ;  /* 0x0000004c3424723c */ /* 0x040ff00000001824 */
[C---:B------:R-:W-:Y:S01]  /*dfc0*/  HMMA.16816.F32 R40, R52.reuse, R78, R40 ;  /* 0x0000004e3428723c */ /* 0x040fe20000001828 */
[----:B------:R-:W-:Y:S07]  /*dfd0*/  LDSM.16.MT88.4 R76, [R119+0xec00] ;  /* 0x00ec0000774c783b */ /* 0x000fee0000004200 */
[C---:B---3--:R-:W-:Y:S03]  /*dfe0*/  HMMA.16816.F32 R44, R52.reuse, R60, R44 ;  /* 0x0000003c342c723c */ /* 0x048fe6000000182c */
[----:B------:R-:W-:Y:S04]  /*dff0*/  FADD.FTZ R60, R86, R87 ;  /* 0x00000057563c7221 */ /* 0x000fe80000010000 */
[----:B------:R-:W-:Y:S01]  /*e000*/  FADD.FTZ R60, R85, R60 ;  /* 0x0000003c553c7221 */ /* 0x000fe20000010000 */
[----:B------:R-:W-:Y:S01]  /*e010*/  HMMA.16816.F32 R48, R52, R62, R48 ;  /* 0x0000003e3430723c */ /* 0x000fe20000001830 */
[----:B------:R-:W1:Y:S02]  /*e020*/  LDSM.16.MT88.4 R84, [R116+0xcc00] ;  /* 0x00cc00007454783b */ /* 0x000e640000004200 */
[----:B------:R-:W-:Y:S04]  /*e030*/  FADD.FTZ R99, R99, R60 ;  /* 0x0000003c63637221 */ /* 0x000fe80000010000 */
[----:B------:R-:W-:Y:S01]  /*e040*/  FADD.FTZ R96, R96, R99 ;  /* 0x0000006360607221 */ /* 0x000fe20000010000 */
        /* <DEDUP_REMOVED lines=11> */
[C---:B----4-:R-:W-:Y:S01]  /*e100*/  HMMA.16816.F32 R96, R68.reuse, R92, R20 ;  /* 0x0000005c4460723c */ /* 0x050fe20000001814 */
[----:B------:R-:W2:Y:S02]  /*e110*/  LDSM.16.MT88.4 R4, [R116+0xec00] ;  /* 0x00ec00007404783b */ /* 0x000ea40000004200 */
        /* <DEDUP_REMOVED lines=21> */
[----:B------:R-:W-:Y:S05]  /*e270*/  FADD.FTZ R177, R216, R177 ;  /* 0x000000b1d8b17221 */ /* 0x000fea0000010000 */
[----:B------:R-:W-:Y:S01]  /*e280*/  @!UPT UIADD3 URZ, UPT, UPT, URZ, URZ, URZ ;  /* 0x000000fffffff290 */ /* 0x000fe2000fffe0ff */
[----:B------:R-:W-:Y:S11]  /*e290*/  @P1 BRA `(.L_x_2285) ;  /* 0xffffffc000f41947 */ /* 0x000ff6000383ffff */
.L_x_2281:
        /* <DEDUP_REMOVED lines=157> */
.L_x_2287:
[----:B------:R-:W-:Y:S05]  /*ec70*/  BSYNC.RECONVERGENT B0 ;  /* 0x0000000000007941 */ /* 0x000fea0003800200 */
.L_x_2286:
        /* <DEDUP_REMOVED lines=31> */
.L_x_2288:
        /* <DEDUP_REMOVED lines=9> */
.L_x_5507:


//--------------------- .text._ZN5flash24flash_fwd_splitkv_kernelI23Flash_fwd_kernel_traitsILi96ELi64ELi128ELi4ELb0ELb0EN7cutlass6half_tE19Flash_kernel_traitsILi96ELi64ELi128ELi4ES3_EELb1ELb0ELb1ELb0ELb0ELb0ELb1ELb0EEEvNS_16Flash_fwd_paramsE --------------------------
	.section	.text._ZN5flash24flash_fwd_splitkv_kernelI23Flash_fwd_kernel_traitsILi96ELi64ELi128ELi4ELb0ELb0EN7cutlass6half_tE19Flash_kernel_traitsILi96ELi64ELi128ELi4ES3_EELb1ELb0ELb1ELb0ELb0ELb0ELb1ELb0EEEvNS_16Flash_fwd_paramsE,"ax",@progbits
	.align	128
        .global         _ZN5flash24flash_fwd_splitkv_kernelI23Flash_fwd_kernel_traitsILi96ELi64ELi128ELi4ELb0ELb0EN7cutlass6half_tE19Flash_kernel_traitsILi96ELi64ELi128ELi4ES3_EELb1ELb0ELb1ELb0ELb0ELb0ELb1ELb0EEEvNS_16Flash_fwd_paramsE
        .type           _ZN5flash24flash_fwd_splitkv_kernelI23Flash_fwd_kernel_traitsILi96ELi64ELi128ELi4ELb0ELb0EN7cutlass6half_tE19Flash_kernel_traitsILi96ELi64ELi128ELi4ES3_EELb1ELb0ELb1ELb0ELb0ELb0ELb1ELb0EEEvNS_16Flash_fwd_paramsE,@function
        .size           _ZN5flash24flash_fwd_splitkv_kernelI23Flash_fwd_kernel_traitsILi96ELi64ELi128ELi4ELb0ELb0EN7cutlass6half_tE19Flash_kernel_traitsILi96ELi64ELi128ELi4ES3_EELb1ELb0ELb1ELb0ELb0ELb0ELb1ELb0EEEvNS_16Flash_fwd_paramsE,(.L_x_5508 - _ZN5flash24flash_fwd_splitkv_kernelI23Flash_fwd_kernel_traitsILi96ELi64ELi128ELi4ELb0ELb0EN7cutlass6half_tE19Flash_kernel_traitsILi96ELi64ELi128ELi4ES3_EELb1ELb0ELb1ELb0ELb0ELb0ELb1ELb0EEEvNS_16Flash_fwd_paramsE)
        .other          _ZN5flash24flash_fwd_splitkv_kernelI23Flash_fwd_kernel_traitsILi96ELi64ELi128ELi4ELb0ELb0EN7cutlass6half_tE19Flash_kernel_traitsILi96ELi64ELi128ELi4ES3_EELb1ELb0ELb1ELb0ELb0ELb0ELb1ELb0EEEvNS_16Flash_fwd_paramsE,@"STO_CUDA_ENTRY STV_DEFAULT"
_ZN5flash24flash_fwd_splitkv_kernelI23Flash_fwd_kernel_traitsILi96ELi64ELi128ELi4ELb0ELb0EN7cutlass6half_tE19Flash_kernel_traitsILi96ELi64ELi128ELi4ES3_EELb1ELb0ELb1ELb0ELb0ELb0ELb1ELb0EEEvNS_16Flash_fwd_paramsE:
.text._ZN5flash24flash_fwd_splitkv_kernelI23Flash_fwd_kernel_traitsILi96ELi64ELi128ELi4ELb0ELb0EN7cutlass6half_tE19Flash_kernel_traitsILi96ELi64ELi128ELi4ES3_EELb1ELb0ELb1ELb0ELb0ELb0ELb1ELb0EEEvNS_16Flash_fwd_paramsE:
[----:B------:R-:W-:Y:S08]  /*0000*/  LDC R1, c[0x0][0x37c] ;  /* 0x0000df00ff017b82 */ /* 0x000ff00000000800 */
[----:B------:R-:W1:Y:S01]  /*0010*/  LDC R11, c[0x0][0x3e0] ;  /* 0x0000f800ff0b7b82 */ /* 0x000e620000000800 */
[----:B------:R-:W2:Y:S01]  /*0020*/  S2R R184, SR_CTAID.Z ;  /* 0x0000000000b87919 */ /* 0x000ea20000002700 */
[----:B------:R-:W3:Y:S01]  /*0030*/  LDCU.64 UR4, c[0x0][0x478] ;  /* 0x00008f00ff0477ac */ /* 0x000ee20008000a00 */
[----:B------:R-:W4:Y:S05]  /*0040*/  LDCU.64 UR16, c[0x0][0x358] ;  /* 0x00006b00ff1077ac */ /* 0x000f2a0008000a00 */
[----:B------:R-:W4:Y:S01]  /*0050*/  LDC.64 R6, c[0x0][0x468] ;  /* 0x00011a00ff067b82 */ /* 0x000f220000000a00 */
        /* <DEDUP_REMOVED lines=23> */
[----:B------:R-:W-:Y:S01]  /*01d0*/  ISETP.GE.U32.AND P2, PT, R0, R11, PT ;  /* 0x0000000b0000720c */ /* 0x000fe20003f46070 */
[----:B------:R-:W-:Y:S01]  /*01e0*/  IMAD.MOV.U32 R0, RZ, RZ, -0x1 ;  /* 0xffffffffff007424 */ /* 0x000fe200078e00ff */
[----:B------:R-:W-:-:S11]  /*01f0*/  ISETP.NE.AND.EX P0, PT, R3, RZ, PT, P0 ;  /* 0x000000ff0300720c */ /* 0x000fd60003f05300 */
[----:B------:R-:W-:Y:S01]  /*0200*/  @P2 VIADD R181, R181, 0x1 ;  /* 0x00000001b5b52836 */ /* 0x000fe20000000000 */
[----:B------:R-:W-:Y:S02]  /*0210*/  ISETP.NE.U32.AND P2, PT, RZ, UR4, PT ;  /* 0x00000004ff007c0c */ /* 0x000fe4000bf45070 */
[----:B------:R-:W-:Y:S02]  /*0220*/  @!P1 LOP3.LUT R181, RZ, R11, RZ, 0x33, !PT ;  /* 0x0000000bffb59212 */ /* 0x000fe400078e33ff */
[----:B------:R-:W-:-:S03]  /*0230*/  ISETP.NE.AND.EX P2, PT, RZ, UR5, PT, P2 ;  /* 0x00000005ff007c0c */ /* 0x000fc6000bf45320 */
[----:B--2---:R-:W-:-:S04]  /*0240*/  IMAD.WIDE.U32 R14, R181, 0x4, R4 ;  /* 0x00000004b50e7825 */ /* 0x004fc800078e0004 */
[----:B------:R-:W-:Y:S01]  /*0250*/  IMAD.SHL.U32 R5, R181, 0x4, RZ ;  /* 0x00000004b5057824 */ /* 0x000fe200078e00ff */
[----:B----4-:R-:W2:Y:S01]  /*0260*/  @P0 LDG.E R0, desc[UR16][R14.64] ;  /* 0x000000100e000981 */ /* 0x010ea2000c1e1900 */
[----:B------:R-:W-:-:S03]  /*0270*/  SHF.R.U32.HI R8, RZ, 0x1e, R181 ;  /* 0x0000001eff087819 */ /* 0x000fc600000116b5 */
[----:B------:R1:W2:Y:S01]  /*0280*/  @P4 LDG.E R17, desc[UR16][R14.64+0x4] ;  /* 0x000004100e114981 */ /* 0x0002a2000c1e1900 */
[C---:B------:R-:W-:Y:S01]  /*0290*/  @P2 IADD3 R128, P0, PT, R5.reuse, UR4, RZ ;  /* 0x0000000405802c10 */ /* 0x040fe2000ff1e0ff */
[----:B------:R-:W-:Y:S01]  /*02a0*/  IMAD.MOV.U32 R3, RZ, RZ, RZ ;  /* 0x000000ffff037224 */ /* 0x000fe200078e00ff */
[C---:B------:R-:W-:Y:S02]  /*02b0*/  @P3 IADD3 R12, P1, PT, R5.reuse, UR6, RZ ;  /* 0x00000006050c3c10 */ /* 0x040fe4000ff3e0ff */
[C---:B------:R-:W-:Y:S01]  /*02c0*/  @P2 IADD3.X R129, PT, PT, R8.reuse, UR5, RZ, P0, !PT ;  /* 0x0000000508812c10 */ /* 0x040fe200087fe4ff */
[----:B------:R-:W3:Y:S01]  /*02d0*/  S2R R9, SR_CTAID.X ;  /* 0x0000000000097919 */ /* 0x000ee20000002500 */
[----:B------:R-:W4:Y:S01]  /*02e0*/  LDCU.U8 UR4, c[0x0][0x532] ;  /* 0x0000a640ff0477ac */ /* 0x000f220008000000 */
[----:B------:R-:W-:Y:S02]  /*02f0*/  @P3 IADD3.X R13, PT, PT, R8, UR7, RZ, P1, !PT ;  /* 0x00000007080d3c10 */ /* 0x000fe40008ffe4ff */
[----:B------:R-:W5:Y:S04]  /*0300*/  @P2 LDG.E R128, desc[UR16][R128.64] ;  /* 0x0000001080802981 */ /* 0x000f68000c1e1900 */
[----:B------:R4:W5:Y:S01]  /*0310*/  @P3 LDG.E R3, desc[UR16][R12.64] ;  /* 0x000000100c033981 */ /* 0x000962000c1e1900 */
[----:B-1----:R-:W-:-:S05]  /*0320*/  IADD3 R14, P0, PT, R5, R6, RZ ;  /* 0x00000006050e7210 */ /* 0x002fca0007f1e0ff */
[----:B------:R-:W-:Y:S01]  /*0330*/  IMAD.X R15, R8, 0x1, R7, P0 ;  /* 0x00000001080f7824 */ /* 0x000fe200000e0607 */
[----:B------:R-:W-:-:S04]  /*0340*/  ISETP.NE.U32.AND P0, PT, R6, RZ, PT ;  /* 0x000000ff0600720c */ /* 0x000fc80003f05070 */
[----:B------:R-:W-:Y:S01]  /*0350*/  ISETP.NE.AND.EX P0, PT, R7, RZ, PT, P0 ;  /* 0x000000ff0700720c */ /* 0x000fe20003f05300 */
[----:B----4-:R-:W1:Y:S01]  /*0360*/  @!P4 LDC R13, c[0x0][0x434] ;  /* 0x00010d00ff0dcb82 */ /* 0x010e620000000800 */
[----:B------:R-:W-:Y:S02]  /*0370*/  ISETP.NE.AND P1, PT, RZ, UR4, PT ;  /* 0x00000004ff007c0c */ /* 0x000fe4000bf25270 */
[----:B------:R-:W-:-:S09]  /*0380*/  ISETP.EQ.U32.AND P3, PT, R6, RZ, PT ;  /* 0x000000ff0600720c */ /* 0x000fd20003f62070 */
[----:B------:R-:W4:Y:S01]  /*0390*/  @!P0 LDC R12, c[0x0][0x438] ;  /* 0x00010e00ff0c8b82 */ /* 0x000f220000000800 */
[----:B------:R-:W-:Y:S01]  /*03a0*/  ISETP.EQ.OR.EX P3, PT, R7, RZ, !P1, P3 ;  /* 0x000000ff0700720c */ /* 0x000fe20004f62730 */
[----:B------:R-:W-:Y:S02]  /*03b0*/  IMAD.MOV.U32 R4, RZ, RZ, -0x1 ;  /* 0xffffffffff047424 */ /* 0x000fe400078e00ff */
[----:B---3--:R-:W-:-:S10]  /*03c0*/  IMAD.SHL.U32 R180, R9, 0x40, RZ ;  /* 0x0000004009b47824 */ /* 0x008fd400078e00ff */
[----:B------:R3:W5:Y:S01]  /*03d0*/  @!P3 LDG.E R4, desc[UR16][R14.64] ;  /* 0x000000100e04b981 */ /* 0x000762000c1e1900 */
[----:B--2---:R-:W-:-:S05]  /*03e0*/  @P4 IMAD.IADD R13, R17, 0x1, -R0 ;  /* 0x00000001110d4824 */ /* 0x004fca00078e0a00 */
[----:B-1----:R-:W-:Y:S01]  /*03f0*/  ISETP.GT.AND P3, PT, R13, R180, PT ;  /* 0x000000b40d00720c */ /* 0x002fe20003f64270 */
[----:B---34-:R-:W-:-:S12]  /*0400*/  @!P0 BRA `(.L_x_2289) ;  /* 0x00000000000c8947 */ /* 0x018fd80003800000 */
[----:B------:R-:W2:Y:S02]  /*0410*/  @P1 LDG.E R7, desc[UR16][R14.64+0x4] ;  /* 0x000004100e071981 */ /* 0x000ea4000c1e1900 */
[----:B--2--5:R-:W-:-:S06]  /*0420*/  @P1 IADD3 R12, PT, PT, R7, -R4, RZ ;  /* 0x80000004070c1210 */ /* 0x024fcc0007ffe0ff */
[----:B------:R1:W5:Y:S02]  /*0430*/  @!P1 LDG.E R12, desc[UR16][R14.64] ;  /* 0x000000100e0c9981 */ /* 0x000364000c1e1900 */
.L_x_2289:
[----:B------:R-:W-:Y:S05]  /*0440*/  @!P3 EXIT ;  /* 0x000000000000b94d */ /* 0x000fea0003800000 */
[----:B------:R-:W2:Y:S01]  /*0450*/  LDC R2, c[0x0][0x374] ;  /* 0x0000dd00ff027b82 */ /* 0x000ea20000000800 */
[----:B------:R-:W3:Y:S01]  /*0460*/  LDCU UR14, c[0x0][0x508] ;  /* 0x0000a100ff0e77ac */ /* 0x000ee20008000800 */
[----:B-----5:R-:W-:Y:S01]  /*0470*/  @P2 IMAD.IADD R128, R128, 0x1, -R3 ;  /* 0x0000000180802824 */ /* 0x020fe200078e0a03 */
[----:B------:R-:W4:Y:S01]  /*0480*/  S2R R165, SR_TID.X ;  /* 0x0000000000a57919 */ /* 0x000f220000002100 */
[----:B------:R-:W-:-:S04]  /*0490*/  IMAD.MOV R185, RZ, RZ, -R181 ;  /* 0x000000ffffb97224 */ /* 0x000fc800078e0ab5 */
[----:B------:R-:W1:Y:S01]  /*04a0*/  LDC R6, c[0x0][0x438] ;  /* 0x00010e00ff067b82 */ /* 0x000e620000000800 */
[----:B------:R-:W-:Y:S01]  /*04b0*/  IMAD R184, R11, R185, R184 ;  /* 0x000000b90bb87224 */ /* 0x000fe200078e02b8 */
[-C--:B--2---:R-:W-:Y:S02]  /*04c0*/  IABS R16, R2.reuse ;  /* 0x0000000200107213 */ /* 0x084fe40000000000 */
        /* <DEDUP_REMOVED lines=27> */
[----:B------:R-:W1:Y:S01]  /*0680*/  S2R R6, SR_CTAID.Y ;  /* 0x0000000000067919 */ /* 0x000e620000002600 */
[----:B------:R-:W-:Y:S02]  /*0690*/  ISETP.GE.U32.AND P4, PT, R17, R16, PT ;  /* 0x000000101100720c */ /* 0x000fe40003f86070 */
[----:B------:R-:W-:-:S04]  /*06a0*/  @!P2 ISETP.NE.AND.EX P3, PT, R7, RZ, PT, P3 ;  /* 0x000000ff0700a20c */ /* 0x000fc80003f65330 */
[----:B--2---:R-:W-:-:S04]  /*06b0*/  @!P2 SEL R14, R14, RZ, P3 ;  /* 0x000000ff0e0ea207 */ /* 0x004fc80001800000 */
[----:B------:R-:W-:Y:S01]  /*06c0*/  @!P2 IADD3 R128, PT, PT, R14, R12, -R3 ;  /* 0x0000000c0e80a210 */ /* 0x000fe20007ffe803 */
[----:B------:R-:W-:Y:S02]  /*06d0*/  VIADD R12, R9, 0x1 ;  /* 0x00000001090c7836 */ /* 0x000fe40000000000 */
[----:B------:R-:W-:Y:S02]  /*06e0*/  @P4 VIADD R10, R10, 0x1 ;  /* 0x000000010a0a4836 */ /* 0x000fe40000000000 */
[----:B------:R-:W-:Y:S02]  /*06f0*/  VIADD R14, R128, 0x7f ;  /* 0x0000007f800e7836 */ /* 0x000fe40000000000 */
[----:B------:R-:W-:Y:S02]  /*0700*/  IMAD R7, R12, 0x40, -R13 ;  /* 0x000000400c077824 */ /* 0x000fe400078e0a0d */
[----:B------:R-:W-:Y:S01]  /*0710*/  @!P0 IMAD.MOV R10, RZ, RZ, -R10 ;  /* 0x000000ffff0a8224 */ /* 0x000fe200078e0a0a */
[----:B------:R-:W-:-:S02]  /*0720*/  SHF.R.S32.HI R15, RZ, 0x1f, R14 ;  /* 0x0000001fff0f7819 */ /* 0x000fc4000001140e */
[----:B---3--:R-:W-:Y:S02]  /*0730*/  IADD3 R7, PT, PT, R14, UR14, R7 ;  /* 0x0000000e0e077c10 */ /* 0x008fe4000fffe007 */
[----:B------:R-:W-:Y:S02]  /*0740*/  @!P1 LOP3.LUT R10, RZ, R2, RZ, 0x33, !PT ;  /* 0x00000002ff0a9212 */ /* 0x000fe400078e33ff */
[----:B------:R-:W-:Y:S02]  /*0750*/  SHF.R.S32.HI R12, RZ, 0x1f, R7 ;  /* 0x0000001fff0c7819 */ /* 0x000fe40000011407 */
[----:B------:R-:W-:Y:S02]  /*0760*/  LEA.HI R2, R15, R14, RZ, 0x7 ;  /* 0x0000000e0f027211 */ /* 0x000fe400078f38ff */
[----:B------:R-:W-:Y:S01]  /*0770*/  LEA.HI R12, R12, R7, RZ, 0x7 ;  /* 0x000000070c0c7211 */ /* 0x000fe200078f38ff */
[----:B-1----:R-:W-:Y:S01]  /*0780*/  IMAD R170, R10, R6, RZ ;  /* 0x000000060aaa7224 */ /* 0x002fe200078e02ff */
[----:B------:R-:W-:-:S02]  /*0790*/  SHF.R.S32.HI R7, RZ, 0x7, R2 ;  /* 0x00000007ff077819 */ /* 0x000fc40000011402 */
[----:B------:R-:W-:Y:S02]  /*07a0*/  SHF.R.S32.HI R12, RZ, 0x7, R12 ;  /* 0x00000007ff0c7819 */ /* 0x000fe4000001140c */
        /* <DEDUP_REMOVED lines=20> */
[----:B------:R-:W-:-:S04]  /*08f0*/  IMAD R11, R2, R11, R184 ;  /* 0x0000000b020b7224 */ /* 0x000fc800078e02b8 */
[----:B------:R-:W-:Y:S02]  /*0900*/  IMAD R180, R11, R3, R180 ;  /* 0x000000030bb47224 */ /* 0x000fe400078e02b4 */
[----:B------:R-:W-:Y:S02]  /*0910*/  VIADD R11, R165, 0x30 ;  /* 0x00000030a50b7836 */ /* 0x000fe40000000000 */
[----:B--2---:R-:W-:-:S03]  /*0920*/  IMAD R8, R180, UR4, RZ ;  /* 0x00000004b4087c24 */ /* 0x004fc6000f8e02ff */
[----:B------:R-:W-:Y:S02]  /*0930*/  ISETP.GE.AND P6, PT, R11, R0, PT ;  /* 0x000000000b00720c */ /* 0x000fe40003fc6270 */
        /* <DEDUP_REMOVED lines=13> */
.L_x_2292:
[----:B------:R-:W-:Y:S05]  /*0a10*/  BSYNC.RECONVERGENT B0 ;  /* 0x0000000000007941 */ /* 0x000fea0003800200 */
.L_x_2291:
        /* <DEDUP_REMOVED lines=18> */
.L_x_2294:
[----:B------:R-:W-:Y:S05]  /*0b40*/  BSYNC.RECONVERGENT B0 ;  /* 0x0000000000007941 */ /* 0x000fea0003800200 */
.L_x_2293:
        /* <DEDUP_REMOVED lines=18> */
.L_x_2296:
[----:B------:R-:W-:Y:S05]  /*0c70*/  BSYNC.RECONVERGENT B0 ;  /* 0x0000000000007941 */ /* 0x000fea0003800200 */
.L_x_2295:
        /* <DEDUP_REMOVED lines=18> */
.L_x_2298:
[----:B------:R-:W-:Y:S05]  /*0da0*/  BSYNC.RECONVERGENT B0 ;  /* 0x0000000000007941 */ /* 0x000fea0003800200 */
.L_x_2297:
        /* <DEDUP_REMOVED lines=20> */
.L_x_2290:
        /* <DEDUP_REMOVED lines=11> */
.L_x_2299:
[----:B------:R-:W-:Y:S05]  /*0fa0*/  BRA.U !UP1, `(.L_x_2300) ;  /* 0x0000000509947547 */ /* 0x000fea000b800000 */
[----:B------:R-:W2:Y:S01]  /*0fb0*/  LDC R11, c[0x0][0x4f0] ;  /* 0x00013c00ff0b7b82 */ /* 0x000ea20000000800 */
[----:B------:R-:W-:Y:S01]  /*0fc0*/  LEA R10, R135, 0xffffff80, 0x7 ;  /* 0xffffff80870a7811 */ /* 0x000fe200078e38ff */
[----:B------:R-:W3:Y:S03]  /*0fd0*/  LDCU.64 UR4, c[0x0][0x4e8] ;  /* 0x00009d00ff0477ac */ /* 0x000ee60008000a00 */
[----:B-----5:R-:W-:Y:S01]  /*0fe0*/  IABS R2, R10 ;  /* 0x0000000a00027213 */ /* 0x020fe20000000000 */
[----:B------:R-:W4:Y:S01]  /*0ff0*/  LDCU.64 UR6, c[0x0][0x3a0] ;  /* 0x00007400ff0677ac */ /* 0x000f220008000a00 */
[----:B------:R-:W4:Y:S01]  /*1000*/  LDCU.64 UR12, c[0x0][0x3b8] ;  /* 0x00007700ff0c77ac */ /* 0x000f220008000a00 */
[----:B------:R-:W4:Y:S01]  /*1010*/  LDCU.64 UR10, c[0x0][0x3c0] ;  /* 0x00007800ff0a77ac */ /* 0x000f220008000a00 */
[----:B--2---:R-:W-:-:S04]  /*1020*/  IABS R4, R11 ;  /* 0x0000000b00047213 */ /* 0x004fc80000000000 */
        /* <DEDUP_REMOVED lines=20> */
[----:B------:R-:W1:Y:S01]  /*1170*/  LDCU.64 UR4, c[0x0][0x3a8] ;  /* 0x00007500ff0477ac */ /* 0x000e620008000a00 */
[----:B------:R-:W2:Y:S06]  /*1180*/  LDC R3, c[0x0][0x3e8] ;  /* 0x0000fa00ff037b82 */ /* 0x000eac0000000800 */
[----:B------:R-:W-:Y:S02]  /*1190*/  @P0 IADD3 R7, PT, PT, R7, 0x1, RZ ;  /* 0x0000000107070810 */ /* 0x000fe40007ffe0ff */
[----:B------:R-:W-:-:S03]  /*11a0*/  LEA R182, P0, R2, UR8, 0x2 ;  /* 0x0000000802b67c11 */ /* 0x000fc6000f8010ff */
[----:B------:R-:W-:Y:S01]  /*11b0*/  @!P1 IMAD.MOV R7, RZ, RZ, -R7 ;  /* 0x000000ffff079224 */ /* 0x000fe200078e0a07 */
[----:B------:R-:W-:Y:S02]  /*11c0*/  LEA.HI.X R183, R2, UR9, R183, 0x2, P0 ;  /* 0x0000000902b77c11 */ /* 0x000fe400080f14b7 */
[----:B------:R-:W-:-:S05]  /*11d0*/  @!P2 LOP3.LUT R7, RZ, R11, RZ, 0x33, !PT ;  /* 0x0000000bff07a212 */ /* 0x000fca00078e33ff */
[----:B------:R-:W-:-:S06]  /*11e0*/  IMAD.WIDE R18, R7, 0x4, R182 ;  /* 0x0000000407127825 */ /* 0x000fcc00078e02b6 */
[----:B------:R-:W3:Y:S01]  /*11f0*/  LDG.E R18, desc[UR16][R18.64] ;  /* 0x0000001012127981 */ /* 0x000ee2000c1e1900 */
[----:B--2---:R-:W-:Y:S02]  /*1200*/  IABS R4, R3 ;  /* 0x0000000300047213 */ /* 0x004fe40000000000 */
[----:B------:R-:W-:Y:S02]  /*1210*/  IADD3 R7, PT, PT, -R7, RZ, RZ ;  /* 0x000000ff07077210 */ /* 0x000fe40007ffe1ff */
[----:B------:R-:W2:Y:S01]  /*1220*/  I2F.RP R8, R4 ;  /* 0x0000000400087306 */ /* 0x000ea20000209400 */
[----:B----4-:R-:W-:Y:S02]  /*1230*/  MOV R132, UR12 ;  /* 0x0000000c00847c02 */ /* 0x010fe40008000f00 */
[----:B------:R-:W-:Y:S01]  /*1240*/  IMAD R10, R11, R7, R10 ;  /* 0x000000070b0a7224 */ /* 0x000fe200078e020a */
[----:B------:R-:W-:Y:S01]  /*1250*/  MOV R133, UR13 ;  /* 0x0000000d00857c02 */ /* 0x000fe20008000f00 */
[----:B------:R-:W-:-:S03]  /*1260*/  IMAD.U32 R7, RZ, RZ, UR11 ;  /* 0x0000000bff077e24 */ /* 0x000fc6000f8e00ff */
[----:B--2---:R-:W2:Y:S02]  /*1270*/  MUFU.RCP R14, R8 ;  /* 0x00000008000e7308 */ /* 0x004ea40000001000 */
[----:B--2---:R-:W-:-:S06]  /*1280*/  IADD3 R14, PT, PT, R14, 0xffffffe, RZ ;  /* 0x0ffffffe0e0e7810 */ /* 0x004fcc0007ffe0ff */
[----:B------:R-:W2:Y:S02]  /*1290*/  F2I.FTZ.U32.TRUNC.NTZ R15, R14 ;  /* 0x0000000e000f7305 */ /* 0x000ea4000021f000 */
[----:B--2---:R-:W-:Y:S01]  /*12a0*/  IMAD.MOV R2, RZ, RZ, -R15 ;  /* 0x000000ffff027224 */ /* 0x004fe200078e0a0f */
[----:B------:R-:W-:-:S03]  /*12b0*/  MOV R14, RZ ;  /* 0x000000ff000e7202 */ /* 0x000fc60000000f00 */
[----:B------:R-:W-:Y:S01]  /*12c0*/  IMAD R5, R2, R4, RZ ;  /* 0x0000000402057224 */ /* 0x000fe200078e02ff */
[----:B------:R-:W-:-:S03]  /*12d0*/  IABS R2, R184 ;  /* 0x000000b800027213 */ /* 0x000fc60000000000 */
[----:B------:R-:W-:Y:S01]  /*12e0*/  IMAD.HI.U32 R5, R15, R5, R14 ;  /* 0x000000050f057227 */ /* 0x000fe200078e000e */
[----:B------:R-:W-:-:S05]  /*12f0*/  MOV R6, R2 ;  /* 0x0000000200067202 */ /* 0x000fca0000000f00 */
[----:B------:R-:W-:-:S04]  /*1300*/  IMAD.HI.U32 R2, R5, R6, RZ ;  /* 0x0000000605027227 */ /* 0x000fc800078e00ff */
[----:B------:R-:W-:-:S04]  /*1310*/  IMAD.MOV R5, RZ, RZ, -R2 ;  /* 0x000000ffff057224 */ /* 0x000fc800078e0a02 */
[----:B------:R-:W-:Y:S02]  /*1320*/  IMAD R5, R4, R5, R6 ;  /* 0x0000000504057224 */ /* 0x000fe400078e0206 */
[----:B------:R-:W-:-:S03]  /*1330*/  IMAD.U32 R6, RZ, RZ, UR10 ;  /* 0x0000000aff067e24 */ /* 0x000fc6000f8e00ff */
[----:B------:R-:W-:-:S13]  /*1340*/  ISETP.GT.U32.AND P1, PT, R4, R5, PT ;  /* 0x000000050400720c */ /* 0x000fda0003f24070 */
[-C--:B------:R-:W-:Y:S02]  /*1350*/  @!P1 IADD3 R5, PT, PT, R5, -R4.reuse, RZ ;  /* 0x8000000405059210 */ /* 0x080fe40007ffe0ff */
[----:B------:R-:W-:Y:S02]  /*1360*/  @!P1 IADD3 R2, PT, PT, R2, 0x1, RZ ;  /* 0x0000000102029810 */ /* 0x000fe40007ffe0ff */
[----:B------:R-:W-:Y:S02]  /*1370*/  ISETP.GE.U32.AND P2, PT, R5, R4, PT ;  /* 0x000000040500720c */ /* 0x000fe40003f46070 */
[----:B------:R-:W-:Y:S02]  /*1380*/  LOP3.LUT R4, R184, R3, RZ, 0x3c, !PT ;  /* 0x00000003b8047212 */ /* 0x000fe400078e3cff */
[----:B------:R-:W-:Y:S02]  /*1390*/  ISETP.NE.AND P1, PT, R3, RZ, PT ;  /* 0x000000ff0300720c */ /* 0x000fe40003f25270 */
[----:B------:R-:W-:-:S07]  /*13a0*/  ISETP.GE.AND P0, PT, R4, RZ, PT ;  /* 0x000000ff0400720c */ /* 0x000fce0003f06270 */
[----:B------:R-:W-:-:S06]  /*13b0*/  @P2 VIADD R2, R2, 0x1 ;  /* 0x0000000102022836 */ /* 0x000fcc0000000000 */
[----:B------:R-:W-:Y:S02]  /*13c0*/  @!P0 IADD3 R2, PT, PT, -R2, RZ, RZ ;  /* 0x000000ff02028210 */ /* 0x000fe40007ffe1ff */
[----:B------:R-:W-:Y:S02]  /*13d0*/  @!P1 LOP3.LUT R2, RZ, R3, RZ, 0x33, !PT ;  /* 0x00000003ff029212 */ /* 0x000fe400078e33ff */
[----:B------:R-:W-:-:S05]  /*13e0*/  SHF.R.S32.HI R3, RZ, 0x1f, R10 ;  /* 0x0000001fff037819 */ /* 0x000fca000001140a */
[----:B------:R-:W-:-:S04]  /*13f0*/  IMAD R4, R3, R6, RZ ;  /* 0x0000000603047224 */ /* 0x000fc800078e02ff */
[----:B------:R-:W-:Y:S01]  /*1400*/  IMAD R4, R10, R7, R4 ;  /* 0x000000070a047224 */ /* 0x000fe200078e0204 */
[----:B---3--:R-:W-:Y:S01]  /*1410*/  SHF.R.S32.HI R5, RZ, 0x1f, R18 ;  /* 0x0000001fff057819 */ /* 0x008fe20000011412 */
[----:B------:R-:W-:-:S04]  /*1420*/  IMAD.WIDE.U32 R14, R18, UR6, RZ ;  /* 0x00000006120e7c25 */ /* 0x000fc8000f8e00ff */
[C---:B------:R-:W-:Y:S02]  /*1430*/  IMAD R17, R5.reuse, UR6, RZ ;  /* 0x0000000605117c24 */ /* 0x040fe4000f8e02ff */
[----:B-1----:R-:W-:Y:S02]  /*1440*/  IMAD R5, R5, UR4, RZ ;  /* 0x0000000405057c24 */ /* 0x002fe4000f8e02ff */
[C---:B------:R-:W-:Y:S02]  /*1450*/  IMAD R16, R18.reuse, UR7, R17 ;  /* 0x0000000712107c24 */ /* 0x040fe4000f8e0211 */
[C---:B------:R-:W-:Y:S02]  /*1460*/  IMAD R5, R18.reuse, UR5, R5 ;  /* 0x0000000512057c24 */ /* 0x040fe4000f8e0205 */
[----:B------:R-:W-:Y:S01]  /*1470*/  IMAD.WIDE.U32 R18, R18, UR4, RZ ;  /* 0x0000000412127c25 */ /* 0x000fe2000f8e00ff */
[----:B------:R-:W1:Y:S03]  /*1480*/  LDCU.128 UR4, c[0x0][0x3d0] ;  /* 0x00007a00ff0477ac */ /* 0x000e660008000c00 */
[----:B------:R-:W-:Y:S01]  /*1490*/  IMAD.IADD R17, R15, 0x1, R16 ;  /* 0x000000010f117824 */ /* 0x000fe200078e0210 */
[----:B------:R-:W-:Y:S01]  /*14a0*/  MOV R16, R14 ;  /* 0x0000000e00107202 */ /* 0x000fe20000000f00 */
[----:B------:R-:W-:Y:S01]  /*14b0*/  IMAD R14, R3, R132, RZ ;  /* 0x00000084030e7224 */ /* 0x000fe200078e02ff */
[----:B------:R-:W-:-:S02]  /*14c0*/  IADD3 R19, PT, PT, R19, R5, RZ ;  /* 0x0000000513137210 */ /* 0x000fc40007ffe0ff */
[----:B------:R-:W-:Y:S01]  /*14d0*/  SHF.R.S32.HI R3, RZ, 0x1f, R2 ;  /* 0x0000001fff037819 */ /* 0x000fe20000011402 */
[C---:B------:R-:W-:Y:S02]  /*14e0*/  IMAD R14, R10.reuse, R133, R14 ;  /* 0x000000850a0e7224 */ /* 0x040fe400078e020e */
[----:B------:R-:W-:-:S04]  /*14f0*/  IMAD.WIDE.U32 R16, R10, R132, R16 ;  /* 0x000000840a107225 */ /* 0x000fc800078e0010 */
[----:B------:R-:W-:Y:S01]  /*1500*/  IMAD.WIDE.U32 R10, R10, R6, R18 ;  /* 0x000000060a0a7225 */ /* 0x000fe200078e0012 */
[----:B------:R-:W-:-:S03]  /*1510*/  IADD3 R15, PT, PT, R17, R14, RZ ;  /* 0x0000000e110f7210 */ /* 0x000fc60007ffe0ff */
[----:B------:R-:W-:Y:S01]  /*1520*/  IMAD.MOV.U32 R14, RZ, RZ, R16 ;  /* 0x000000ffff0e7224 */ /* 0x000fe200078e0010 */
[----:B------:R-:W-:Y:S01]  /*1530*/  IADD3 R5, PT, PT, R11, R4, RZ ;  /* 0x000000040b057210 */ /* 0x000fe20007ffe0ff */
[C---:B-1----:R-:W-:Y:S01]  /*1540*/  IMAD R11, R3.reuse, UR4, RZ ;  /* 0x00000004030b7c24 */ /* 0x042fe2000f8e02ff */
[----:B------:R-:W-:Y:S01]  /*1550*/  MOV R4, R10 ;  /* 0x0000000a00047202 */ /* 0x000fe20000000f00 */
[----:B------:R-:W-:Y:S02]  /*1560*/  IMAD R3, R3, UR6, RZ ;  /* 0x0000000603037c24 */ /* 0x000fe4000f8e02ff */
[----:B------:R-:W-:-:S04]  /*1570*/  IMAD.WIDE.U32 R16, R2, UR4, R14 ;  /* 0x0000000402107c25 */ /* 0x000fc8000f8e000e */
[C---:B------:R-:W-:Y:S02]  /*1580*/  IMAD R11, R2.reuse, UR5, R11 ;  /* 0x00000005020b7c24 */ /* 0x040fe4000f8e020b */
[C---:B------:R-:W-:Y:S02]  /*1590*/  IMAD R14, R2.reuse, UR7, R3 ;  /* 0x00000007020e7c24 */ /* 0x040fe4000f8e0203 */
[----:B------:R-:W-:Y:S01]  /*15a0*/  IMAD.WIDE.U32 R2, R2, UR6, R4 ;  /* 0x0000000602027c25 */ /* 0x000fe2000f8e0004 */
[----:B------:R-:W-:-:S03]  /*15b0*/  IADD3 R11, PT, PT, R17, R11, RZ ;  /* 0x0000000b110b7210 */ /* 0x000fc60007ffe0ff */
[----:B------:R-:W-:Y:S01]  /*15c0*/  IMAD.MOV.U32 R12, RZ, RZ, R16 ;  /* 0x000000ffff0c7224 */ /* 0x000fe200078e0010 */
[----:B------:R-:W-:Y:S02]  /*15d0*/  IADD3 R14, PT, PT, R3, R14, RZ ;  /* 0x0000000e030e7210 */ /* 0x000fe40007ffe0ff */
[----:B------:R-:W-:Y:S01]  /*15e0*/  MOV R16, R2 ;  /* 0x0000000200107202 */ /* 0x000fe20000000f00 */
[----:B------:R-:W-:Y:S06]  /*15f0*/  BRA `(.L_x_2301) ;  /* 0x0000000400687947 */ /* 0x000fec0003800000 */
.L_x_2300:
[----:B------:R-:W-:-:S13]  /*1600*/  ISETP.NE.AND P0, PT, R4, -0x1, PT ;  /* 0xffffffff0400780c */ /* 0x000fda0003f05270 */
        /* <DEDUP_REMOVED lines=13> */
[----:B------:R-:W-:Y:S05]  /*16e0*/  BRA `(.L_x_2303) ;  /* 0x0000000000187947 */ /* 0x000fea0003800000 */
.L_x_2302:
[----:B------:R-:W2:Y:S01]  /*16f0*/  LDC.64 R132, c[0x0][0x3b8] ;  /* 0x0000ee00ff847b82 */ /* 0x000ea20000000a00 */
[----:B-1----:R-:W-:-:S05]  /*1700*/  IADD3 R6, PT, PT, R3, R4, RZ ;  /* 0x0000000403067210 */ /* 0x002fca0007ffe0ff */
[C---:B--2---:R-:W-:Y:S02]  /*1710*/  IMAD R17, R6.reuse, R133, RZ ;  /* 0x0000008506117224 */ /* 0x044fe400078e02ff */
[----:B------:R-:W-:-:S05]  /*1720*/  IMAD.WIDE.U32 R6, R6, R132, RZ ;  /* 0x0000008406067225 */ /* 0x000fca00078e00ff */
[----:B------:R-:W-:Y:S02]  /*1730*/  IADD3 R17, PT, PT, R7, R17, RZ ;  /* 0x0000001107117210 */ /* 0x000fe40007ffe0ff */
[----:B------:R-:W-:Y:S02]  /*1740*/  MOV R16, R6 ;  /* 0x0000000600107202 */ /* 0x000fe40000000f00 */
.L_x_2303:
[----:B------:R-:W-:Y:S05]  /*1750*/  @P0 BRA `(.L_x_2304) ;  /* 0x0000000000340947 */ /* 0x000fea0003800000 */
[----:B------:R-:W1:Y:S01]  /*1760*/  LDC.64 R6, c[0x0][0x3c0] ;  /* 0x0000f000ff067b82 */ /* 0x000e620000000a00 */
[----:B------:R-:W2:Y:S01]  /*1770*/  LDCU.64 UR4, c[0x0][0x3a8] ;  /* 0x00007500ff0477ac */ /* 0x000ea20008000a00 */
[----:B------:R-:W-:Y:S02]  /*1780*/  SHF.R.S32.HI R5, RZ, 0x1f, R3 ;  /* 0x0000001fff057819 */ /* 0x000fe40000011403 */
[----:B-----5:R-:W-:-:S03]  /*1790*/  SHF.R.S32.HI R4, RZ, 0x1f, R2 ;  /* 0x0000001fff047819 */ /* 0x020fc60000011402 */
[-C--:B-1----:R-:W-:Y:S02]  /*17a0*/  IMAD R8, R5, R6.reuse, RZ ;  /* 0x0000000605087224 */ /* 0x082fe400078e02ff */
        /* <DEDUP_REMOVED lines=8> */
.L_x_2304:
[----:B------:R-:W1:Y:S01]  /*1830*/  LDC.64 R6, c[0x0][0x3c0] ;  /* 0x0000f000ff067b82 */ /* 0x000e620000000a00 */
[----:B------:R-:W-:-:S05]  /*1840*/  IADD3 R3, PT, PT, R3, R4, RZ ;  /* 0x0000000403037210 */ /* 0x000fca0007ffe0ff */
[C---:B-1----:R-:W-:Y:S02]  /*1850*/  IMAD R19, R3.reuse, R7, RZ ;  /* 0x0000000703137224 */ /* 0x042fe400078e02ff */
[----:B-----5:R-:W-:-:S05]  /*1860*/  IMAD.WIDE.U32 R2, R3, R6, RZ ;  /* 0x0000000603027225 */ /* 0x020fca00078e00ff */
[----:B------:R-:W-:Y:S02]  /*1870*/  IADD3 R19, PT, PT, R3, R19, RZ ;  /* 0x0000001303137210 */ /* 0x000fe40007ffe0ff */
[----:B------:R-:W-:-:S07]  /*1880*/  MOV R18, R2 ;  /* 0x0000000200127202 */ /* 0x000fce0000000f00 */
.L_x_2305:
[----:B------:R-:W1:Y:S01]  /*1890*/  LDC R11, c[0x0][0x3e8] ;  /* 0x0000fa00ff0b7b82 */ /* 0x000e620000000800 */
[----:B------:R-:W-:Y:S01]  /*18a0*/  IMAD.MOV.U32 R14, RZ, RZ, RZ ;  /* 0x000000ffff0e7224 */ /* 0x000fe200078e00ff */
[----:B------:R-:W-:Y:S02]  /*18b0*/  CS2R R182, SRZ ;  /* 0x0000000000b67805 */ /* 0x000fe4000001ff00 */
[----:B-1----:R-:W-:-:S04]  /*18c0*/  IABS R2, R11 ;  /* 0x0000000b00027213 */ /* 0x002fc80000000000 */
[----:B------:R-:W1:Y:S08]  /*18d0*/  I2F.RP R8, R2 ;  /* 0x0000000200087306 */ /* 0x000e700000209400 */
[----:B-1----:R-:W1:Y:S02]  /*18e0*/  MUFU.RCP R5, R8 ;  /* 0x0000000800057308 */ /* 0x002e640000001000 */
[----:B-1----:R-:W-:-:S02]  /*18f0*/  IADD3 R5, PT, PT, R5, 0xffffffe, RZ ;  /* 0x0ffffffe05057810 */ /* 0x002fc40007ffe0ff */
[----:B------:R-:W-:-:S04]  /*1900*/  LEA R8, R135, 0xffffff80, 0x7 ;  /* 0xffffff8087087811 */ /* 0x000fc800078e38ff */
[----:B------:R-:W1:Y:S01]  /*1910*/  F2I.FTZ.U32.TRUNC.NTZ R15, R5 ;  /* 0x00000005000f7305 */ /* 0x000e62000021f000 */
[----:B------:R-:W-:-:S04]  /*1920*/  IMAD.WIDE.U32 R16, R8, R132, R16 ;  /* 0x0000008408107225 */ /* 0x000fc800078e0010 */
[----:B------:R-:W-:Y:S01]  /*1930*/  IMAD.WIDE.U32 R18, R8, R6, R18 ;  /* 0x0000000608127225 */ /* 0x000fe200078e0012 */
[----:B-1----:R-:W-:-:S05]  /*1940*/  IADD3 R3, PT, PT, RZ, -R15, RZ ;  /* 0x8000000fff037210 */ /* 0x002fca0007ffe0ff */
[----:B------:R-:W-:Y:S01]  /*1950*/  IMAD R4, R3, R2, RZ ;  /* 0x0000000203047224 */ /* 0x000fe200078e02ff */
[----:B------:R-:W-:-:S03]  /*1960*/  IABS R3, R184 ;  /* 0x000000b800037213 */ /* 0x000fc60000000000 */
[----:B------:R-:W-:Y:S01]  /*1970*/  IMAD.HI.U32 R15, R15, R4, R14 ;  /* 0x000000040f0f7227 */ /* 0x000fe200078e000e */
[----:B------:R-:W-:-:S05]  /*1980*/  MOV R4, R3 ;  /* 0x0000000300047202 */ /* 0x000fca0000000f00 */
[----:B------:R-:W-:Y:S01]  /*1990*/  IMAD.HI.U32 R14, R15, R4, RZ ;  /* 0x000000040f0e7227 */ /* 0x000fe200078e00ff */
[----:B------:R-:W-:-:S03]  /*19a0*/  SHF.R.S32.HI R15, RZ, 0x1f, R8 ;  /* 0x0000001fff0f7819 */ /* 0x000fc60000011408 */
[----:B------:R-:W-:Y:S02]  /*19b0*/  IMAD.MOV R3, RZ, RZ, -R14 ;  /* 0x000000ffff037224 */ /* 0x000fe400078e0a0e */
[C---:B------:R-:W-:Y:S02]  /*19c0*/  IMAD R10, R15.reuse, R132, RZ ;  /* 0x000000840f0a7224 */ /* 0x040fe400078e02ff */
[C---:B------:R-:W-:Y:S02]  /*19d0*/  IMAD R3, R2.reuse, R3, R4 ;  /* 0x0000000302037224 */ /* 0x040fe400078e0204 */
[----:B------:R-:W1:Y:S01]  /*19e0*/  LDC.64 R4, c[0x0][0x3d8] ;  /* 0x0000f600ff047b82 */ /* 0x000e620000000a00 */
[----:B------:R-:W-:Y:S02]  /*19f0*/  IMAD R12, R15, R6, RZ ;  /* 0x000000060f0c7224 */ /* 0x000fe400078e02ff */
[----:B------:R-:W-:Y:S01]  /*1a00*/  ISETP.GT.U32.AND P0, PT, R2, R3, PT ;  /* 0x000000030200720c */ /* 0x000fe20003f04070 */
[----:B------:R-:W-:-:S02]  /*1a10*/  IMAD R15, R8, R133, R10 ;  /* 0x00000085080f7224 */ /* 0x000fc400078e020a */
[----:B------:R-:W-:-:S03]  /*1a20*/  IMAD R12, R8, R7, R12 ;  /* 0x00000007080c7224 */ /* 0x000fc600078e020c */
[----:B------:R-:W-:Y:S01]  /*1a30*/  IADD3 R17, PT, PT, R17, R15, RZ ;  /* 0x0000000f11117210 */ /* 0x000fe20007ffe0ff */
[----:B------:R-:W-:-:S06]  /*1a40*/  IMAD.IADD R19, R19, 0x1, R12 ;  /* 0x0000000113137824 */ /* 0x000fcc00078e020c */
[-C--:B------:R-:W-:Y:S01]  /*1a50*/  @!P0 IADD3 R3, PT, PT, R3, -R2.reuse, RZ ;  /* 0x8000000203038210 */ /* 0x080fe20007ffe0ff */
[----:B------:R-:W-:Y:S01]  /*1a60*/  @!P0 VIADD R14, R14, 0x1 ;  /* 0x000000010e0e8836 */ /* 0x000fe20000000000 */
[----:B------:R-:W-:Y:S02]  /*1a70*/  ISETP.NE.AND P0, PT, R11, RZ, PT ;  /* 0x000000ff0b00720c */ /* 0x000fe40003f05270 */
[----:B------:R-:W-:Y:S02]  /*1a80*/  ISETP.GE.U32.AND P2, PT, R3, R2, PT ;  /* 0x000000020300720c */ /* 0x000fe40003f46070 */
[----:B------:R-:W-:-:S04]  /*1a90*/  LOP3.LUT R2, R184, R11, RZ, 0x3c, !PT ;  /* 0x0000000bb8027212 */ /* 0x000fc800078e3cff */
[----:B------:R-:W-:Y:S02]  /*1aa0*/  ISETP.GE.AND P1, PT, R2, RZ, PT ;  /* 0x000000ff0200720c */ /* 0x000fe40003f26270 */
[----:B------:R-:W2:Y:S05]  /*1ab0*/  LDC.64 R2, c[0x0][0x3d0] ;  /* 0x0000f400ff027b82 */ /* 0x000eaa0000000a00 */
[----:B------:R-:W-:-:S06]  /*1ac0*/  @P2 IADD3 R14, PT, PT, R14, 0x1, RZ ;  /* 0x000000010e0e2810 */ /* 0x000fcc0007ffe0ff */
[----:B------:R-:W-:Y:S02]  /*1ad0*/  @!P1 IADD3 R14, PT, PT, -R14, RZ, RZ ;  /* 0x000000ff0e0e9210 */ /* 0x000fe40007ffe1ff */
[----:B------:R-:W-:-:S04]  /*1ae0*/  @!P0 LOP3.LUT R14, RZ, R11, RZ, 0x33, !PT ;  /* 0x0000000bff0e8212 */ /* 0x000fc800078e33ff */
[----:B------:R-:W-:Y:S01]  /*1af0*/  SHF.R.S32.HI R11, RZ, 0x1f, R14 ;  /* 0x0000001fff0b7819 */ /* 0x000fe2000001140e */
[----:B-1----:R-:W-:-:S04]  /*1b00*/  IMAD.WIDE.U32 R18, R14, R4, R18 ;  /* 0x000000040e127225 */ /* 0x002fc800078e0012 */
[C---:B------:R-:W-:Y:S02]  /*1b10*/  IMAD R8, R11.reuse, R4, RZ ;  /* 0x000000040b087224 */ /* 0x040fe400078e02ff */
[-C--:B--2---:R-:W-:Y:S02]  /*1b20*/  IMAD R11, R11, R2.reuse, RZ ;  /* 0x000000020b0b7224 */ /* 0x084fe400078e02ff */
[----:B------:R-:W-:Y:S01]  /*1b30*/  IMAD.WIDE.U32 R20, R14, R2, R16 ;  /* 0x000000020e147225 */ /* 0x000fe200078e0010 */
[----:B------:R-:W-:-:S03]  /*1b40*/  MOV R16, R18 ;  /* 0x0000001200107202 */ /* 0x000fc60000000f00 */
[C---:B------:R-:W-:Y:S01]  /*1b50*/  IMAD R11, R14.reuse, R3, R11 ;  /* 0x000000030e0b7224 */ /* 0x040fe200078e020b */
[----:B------:R-:W-:Y:S01]  /*1b60*/  MOV R12, R20 ;  /* 0x00000014000c7202 */ /* 0x000fe20000000f00 */
[----:B------:R-:W-:-:S03]  /*1b70*/  IMAD R5, R14, R5, R8 ;  /* 0x000000050e057224 */ /* 0x000fc600078e0208 */
[----:B------:R-:W-:Y:S01]  /*1b80*/  IADD3 R11, PT, PT, R21, R11, RZ ;  /* 0x0000000b150b7210 */ /* 0x000fe20007ffe0ff */
[----:B------:R-:W-:-:S07]  /*1b90*/  IMAD.IADD R14, R19, 0x1, R5 ;  /* 0x00000001130e7824 */ /* 0x000fce00078e0205 */
.L_x_2301:
[----:B------:R-:W-:Y:S01]  /*1ba0*/  ISETP.NE.AND P0, PT, R0, -0x1, PT ;  /* 0xffffffff0000780c */ /* 0x000fe20003f05270 */
[C---:B------:R-:W-:Y:S01]  /*1bb0*/  IMAD.SHL.U32 R179, R165.reuse, 0x8, RZ ;  /* 0x00000008a5b37824 */ /* 0x040fe200078e00ff */
[----:B------:R-:W1:Y:S01]  /*1bc0*/  S2UR UR12, SR_CgaCtaId ;  /* 0x00000000000c79c3 */ /* 0x000e620000008800 */
[C---:B------:R-:W-:Y:S01]  /*1bd0*/  IMAD.SHL.U32 R126, R165.reuse, 0x20, RZ ;  /* 0x00000020a57e7824 */ /* 0x040fe200078e00ff */
[----:B------:R-:W-:Y:S01]  /*1be0*/  SHF.R.U32.HI R18, RZ, 0x2, R165 ;  /* 0x00000002ff127819 */ /* 0x000fe200000116a5 */
[----:B------:R-:W-:Y:S01]  /*1bf0*/  IMAD.SHL.U32 R10, R165, 0x4, RZ ;  /* 0x00000004a50a7824 */ /* 0x000fe200078e00ff */
[----:B------:R-:W-:Y:S01]  /*1c00*/  LOP3.LUT R178, R179, 0x18, RZ, 0xc0, !PT ;  /* 0x00000018b3b27812 */ /* 0x000fe200078ec0ff */
[----:B------:R-:W2:Y:S01]  /*1c10*/  LDCU.64 UR4, c[0x0][0x3c8] ;  /* 0x00007900ff0477ac */ /* 0x000ea20008000a00 */
[----:B------:R-:W-:Y:S01]  /*1c20*/  LOP3.LUT R15, R126, 0xc0, RZ, 0xc0, !PT ;  /* 0x000000c07e0f7812 */ /* 0x000fe200078ec0ff */
[----:B------:R-:W-:Y:S01]  /*1c30*/  IMAD.IADD R169, R13, 0x1, -R180 ;  /* 0x000000010da97824 */ /* 0x000fe200078e0ab4 */
[C---:B------:R-:W-:Y:S01]  /*1c40*/  IADD3 R24, P1, PT, R178.reuse, R12, RZ ;  /* 0x0000000cb2187210 */ /* 0x040fe20007f3e0ff */
[----:B------:R-:W3:Y:S01]  /*1c50*/  LDCU.64 UR10, c[0x0][0x388] ;  /* 0x00007100ff0a77ac */ /* 0x000ee20008000a00 */
[----:B------:R-:W-:Y:S01]  /*1c60*/  LOP3.LUT R10, R15, 0x18, R10, 0xf8, !PT ;  /* 0x000000180f0a7812 */ /* 0x000fe200078ef80a */
[----:B------:R-:W4:Y:S01]  /*1c70*/  @!P0 LDC.64 R4, c[0x0][0x398] ;  /* 0x0000e600ff048b82 */ /* 0x000f220000000a00 */
[----:B------:R-:W-:Y:S01]  /*1c80*/  IADD3.X R25, PT, PT, RZ, R11, RZ, P1, !PT ;  /* 0x0000000bff197210 */ /* 0x000fe20000ffe4ff */
[----:B------:R-:W5:Y:S01]  /*1c90*/  LDCU.64 UR6, c[0x0][0x390] ;  /* 0x00007200ff0677ac */ /* 0x000f620008000a00 */
[----:B------:R-:W-:Y:S01]  /*1ca0*/  SHF.R.S32.HI R185, RZ, 0x1f, R184 ;  /* 0x0000001fffb97819 */ /* 0x000fe200000114b8 */
[----:B------:R-:W-:Y:S01]  /*1cb0*/  IMAD.MOV.U32 R19, RZ, RZ, RZ ;  /* 0x000000ffff137224 */ /* 0x000fe200078e00ff */
[----:B------:R-:W-:Y:S01]  /*1cc0*/  BSSY.RECONVERGENT B0, `(.L_x_2306) ;  /* 0x0000045000007945 */ /* 0x000fe20003800200 */
[----:B------:R-:W-:-:S02]  /*1cd0*/  LOP3.LUT R177, R178, 0x20, RZ, 0xfc, !PT ;  /* 0x00000020b2b17812 */ /* 0x000fc400078efcff */
[----:B------:R-:W2:Y:S01]  /*1ce0*/  @P0 LDC.64 R2, c[0x0][0x3b0] ;  /* 0x0000ec00ff020b82 */ /* 0x000ea20000000a00 */
[----:B------:R-:W-:Y:S01]  /*1cf0*/  IMAD.WIDE.U32 R8, R9, 0x40, R18 ;  /* 0x0000004009087825 */ /* 0x000fe200078e0012 */
[----:B------:R-:W-:-:S03]  /*1d00*/  LOP3.LUT R176, R178, 0x40, RZ, 0xfc, !PT ;  /* 0x00000040b2b07812 */ /* 0x000fc600078efcff */
[----:B----4-:R-:W-:-:S04]  /*1d10*/  @!P0 IMAD.WIDE.U32 R20, R181, R4, RZ ;  /* 0x00000004b5148225 */ /* 0x010fc800078e00ff */
[----:B------:R-:W-:Y:S02]  /*1d20*/  @!P0 IMAD R5, R181, R5, R21 ;  /* 0x00000005b5058224 */ /* 0x000fe400078e0215 */
[----:B--2---:R-:W-:-:S04]  /*1d30*/  @P0 IMAD.WIDE.U32 R22, R0, R2, RZ ;  /* 0x0000000200160225 */ /* 0x004fc800078e00ff */
[----:B------:R-:W-:Y:S02]  /*1d40*/  @!P0 IMAD.MOV.U32 R2, RZ, RZ, R20 ;  /* 0x000000ffff028224 */ /* 0x000fe400078e0014 */
[----:B------:R-:W-:Y:S01]  /*1d50*/  @P0 IMAD R5, R0, R3, R23 ;  /* 0x0000000300050224 */ /* 0x000fe200078e0217 */
[----:B------:R-:W-:Y:S01]  /*1d60*/  LOP3.LUT R0, R179, 0xd8, RZ, 0xc0, !PT ;  /* 0x000000d8b3007812 */ /* 0x000fe200078ec0ff */
[----:B------:R-:W-:Y:S01]  /*1d70*/  @P0 IMAD.MOV.U32 R2, RZ, RZ, R22 ;  /* 0x000000ffff020224 */ /* 0x000fe200078e0016 */
[----:B------:R-:W-:Y:S01]  /*1d80*/  IADD3 R20, P0, PT, R178, R16, RZ ;  /* 0x00000010b2147210 */ /* 0x000fe20007f1e0ff */
[----:B------:R-:W-:Y:S01]  /*1d90*/  IMAD.WIDE.U32 R16, R18, R132, R24 ;  /* 0x0000008412107225 */ /* 0x000fe200078e0018 */
[--C-:B------:R-:W-:Y:S02]  /*1da0*/  LOP3.LUT R0, R0, 0x18, R165.reuse, 0x78, !PT ;  /* 0x0000001800007812 */ /* 0x100fe400078e78a5 */
[----:B------:R-:W-:Y:S01]  /*1db0*/  SHF.R.U32.HI R3, RZ, 0x3, R165 ;  /* 0x00000003ff037819 */ /* 0x000fe200000116a5 */
[----:B------:R-:W-:Y:S01]  /*1dc0*/  IMAD.X R21, RZ, RZ, R14, P0 ;  /* 0x000000ffff157224 */ /* 0x000fe200000e060e */
[----:B---3--:R-:W-:Y:S01]  /*1dd0*/  LEA R172, P2, R16, UR10, 0x1 ;  /* 0x0000000a10ac7c11 */ /* 0x008fe2000f8408ff */
[----:B------:R-:W-:Y:S01]  /*1de0*/  IMAD R23, R185, UR4, RZ ;  /* 0x00000004b9177c24 */ /* 0x000fe2000f8e02ff */
[----:B------:R-:W-:Y:S01]  /*1df0*/  LOP3.LUT R179, R0, 0x1f20, R179, 0xf8, !PT ;  /* 0x00001f2000b37812 */ /* 0x000fe200078ef8b3 */
[----:B------:R-:W-:Y:S01]  /*1e00*/  IMAD.WIDE.U32 R14, R18, R6, R20 ;  /* 0x00000006120e7225 */ /* 0x000fe200078e0014 */
[----:B------:R-:W-:-:S03]  /*1e10*/  IADD3 R20, P0, PT, R178, R2, RZ ;  /* 0x00000002b2147210 */ /* 0x000fc60007f1e0ff */
[----:B------:R-:W-:Y:S01]  /*1e20*/  IMAD R171, R18, R133, R17 ;  /* 0x0000008512ab7224 */ /* 0x000fe200078e0211 */
[----:B-----5:R-:W-:Y:S01]  /*1e30*/  LEA R174, P1, R14, UR6, 0x1 ;  /* 0x000000060eae7c11 */ /* 0x020fe2000f8208ff */
[----:B------:R-:W-:Y:S01]  /*1e40*/  IMAD.X R21, RZ, RZ, R5, P0 ;  /* 0x000000ffff157224 */ /* 0x000fe200000e0605 */
[C---:B------:R-:W-:Y:S01]  /*1e50*/  ISETP.GE.AND P0, PT, R18.reuse, R169, PT ;  /* 0x000000a91200720c */ /* 0x040fe20003f06270 */
[----:B------:R-:W-:Y:S01]  /*1e60*/  IMAD R175, R18, R7, R15 ;  /* 0x0000000712af7224 */ /* 0x000fe200078e020f */
[----:B------:R-:W-:Y:S01]  /*1e70*/  SHF.R.U32.HI R15, RZ, 0x1, R165 ;  /* 0x00000001ff0f7819 */ /* 0x000fe200000116a5 */
[----:B------:R-:W-:Y:S01]  /*1e80*/  IMAD.WIDE.U32 R20, R184, UR4, R20 ;  /* 0x00000004b8147c25 */ /* 0x000fe2000f8e0014 */
[----:B------:R-:W-:Y:S01]  /*1e90*/  UMOV UR4, 0x400 ;  /* 0x0000040000047882 */ /* 0x000fe20000000000 */
[----:B------:R-:W-:Y:S01]  /*1ea0*/  LEA.HI.X R171, R16, UR11, R171, 0x1, P2 ;  /* 0x0000000b10ab7c11 */ /* 0x000fe200090f0cab */
[----:B-1----:R-:W-:Y:S01]  /*1eb0*/  ULEA UR4, UR12, UR4, 0x18 ;  /* 0x000000040c047291 */ /* 0x002fe2000f8ec0ff */
[----:B------:R-:W-:Y:S01]  /*1ec0*/  IMAD R23, R184, UR5, R23 ;  /* 0x00000005b8177c24 */ /* 0x000fe2000f8e0217 */
[----:B------:R-:W-:-:S02]  /*1ed0*/  LEA.HI.X R175, R14, UR7, R175, 0x1, P1 ;  /* 0x000000070eaf7c11 */ /* 0x000fc400088f0caf */
[----:B------:R-:W-:Y:S01]  /*1ee0*/  SHF.L.U32 R5, R165, 0x4, RZ ;  /* 0x00000004a5057819 */ /* 0x000fe200000006ff */
        /* <DEDUP_REMOVED lines=33> */
.L_x_2308:
[----:B------:R2:W-:Y:S02]  /*2100*/  STS.128 [R179+0x2000], RZ ;  /* 0x002000ffb3007388 */ /* 0x0005e40000000c00 */
.L_x_2307:
[----:B------:R-:W-:Y:S05]  /*2110*/  BSYNC.RECONVERGENT B0 ;  /* 0x0000000000007941 */ /* 0x000fea0003800200 */
.L_x_2306:
        /* <DEDUP_REMOVED lines=35> */
.L_x_2311:
[----:B------:R4:W-:Y:S02]  /*2350*/  STS.128 [R179+0x2800], RZ ;  /* 0x002800ffb3007388 */ /* 0x0009e40000000c00 */
.L_x_2310:
[----:B------:R-:W-:Y:S05]  /*2360*/  BSYNC.RECONVERGENT B0 ;  /* 0x0000000000007941 */ /* 0x000fea0003800200 */
.L_x_2309:
        /* <DEDUP_REMOVED lines=30> */
.L_x_2314:
[----:B------:R4:W-:Y:S02]  /*2550*/  STS.128 [R179+0x7000], RZ ;  /* 0x007000ffb3007388 */ /* 0x0009e40000000c00 */
.L_x_2313:
[----:B------:R-:W-:Y:S05]  /*2560*/  BSYNC.RECONVERGENT B0 ;  /* 0x0000000000007941 */ /* 0x000fea0003800200 */
.L_x_2312:
        /* <DEDUP_REMOVED lines=27> */
.L_x_2317:
[----:B------:R4:W-:Y:S02]  /*2720*/  STS.128 [R179+0x7800], RZ ;  /* 0x007800ffb3007388 */ /* 0x0009e40000000c00 */
.L_x_2316:
[----:B------:R-:W-:Y:S05]  /*2730*/  BSYNC.RECONVERGENT B0 ;  /* 0x0000000000007941 */ /* 0x000fea0003800200 */
.L_x_2315:
        /* <DEDUP_REMOVED lines=26> */
.L_x_2320:
[----:B------:R4:W-:Y:S02]  /*28e0*/  STS.128 [R179+0x8000], RZ ;  /* 0x008000ffb3007388 */ /* 0x0009e40000000c00 */
.L_x_2319:
[----:B------:R-:W-:Y:S05]  /*28f0*/  BSYNC.RECONVERGENT B0 ;  /* 0x0000000000007941 */ /* 0x000fea0003800200 */
.L_x_2318:
        /* <DEDUP_REMOVED lines=28> */
.L_x_2322:
[----:B------:R-:W-:Y:S05]  /*2ac0*/  BSYNC.RECONVERGENT B0 ;  /* 0x0000000000007941 */ /* 0x000fea0003800200 */
.L_x_2321:
[----:B------:R-:W4:Y:S01]  /*2ad0*/  LDCU.64 UR6, c[0x0][0x540] ;  /* 0x0000a800ff0677ac */ /* 0x000f220008000a00 */
        /* <DEDUP_REMOVED lines=16> */
[----:B------:R-:W-:Y:S02]  /*2be0*/  IADD3 R168, PT, PT, R2, R15, R168 ;  /* 0x0000000f02a87210 */ /* 0x000fe40007ffe0a8 */
[----:B------:R-:W-:Y:S01]  /*2bf0*/  IADD3 R127, PT, PT, R127, UR14, R128 ;  /* 0x0000000e7f7f7c10 */ /* 0x000fe2000fffe080 */
        /* <DEDUP_REMOVED lines=25> */
.L_x_2325:
[----:B------:R4:W-:Y:S01]  /*2d90*/  STS.128 [R179+0xd000], RZ ;  /* 0x00d000ffb3007388 */ /* 0x0009e20000000c00 */
[----:B------:R-:W-:Y:S05]  /*2da0*/  BRA `(.L_x_2326) ;  /* 0x00000000000c7947 */ /* 0x000fea0003800000 */
.L_x_2324:
[----:B------:R1:W-:Y:S04]  /*2db0*/  STS.128 [R179+0x9000], RZ ;  /* 0x009000ffb3007388 */ /* 0x0003e80000000c00 */
[----:B------:R1:W-:Y:S04]  /*2dc0*/  STS.128 [R179+0xb000], RZ ;  /* 0x00b000ffb3007388 */ /* 0x0003e80000000c00 */
[----:B------:R1:W-:Y:S02]  /*2dd0*/  STS.128 [R179+0xd000], RZ ;  /* 0x00d000ffb3007388 */ /* 0x0003e40000000c00 */
.L_x_2326:
[----:B------:R-:W-:Y:S05]  /*2de0*/  BSYNC.RECONVERGENT B0 ;  /* 0x0000000000007941 */ /* 0x000fea0003800200 */
.L_x_2323:
        /* <DEDUP_REMOVED lines=30> */
.L_x_2329:
[----:B------:R1:W-:Y:S02]  /*2fd0*/  STS.128 [R179+0xd800], RZ ;  /* 0x00d800ffb3007388 */ /* 0x0003e40000000c00 */
.L_x_2328:
[----:B------:R-:W-:Y:S05]  /*2fe0*/  BSYNC.RECONVERGENT B0 ;  /* 0x0000000000007941 */ /* 0x000fea0003800200 */
.L_x_2327:
        /* <DEDUP_REMOVED lines=28> */
.L_x_2332:
[----:B------:R1:W-:Y:S02]  /*31b0*/  STS.128 [R179+0xe000], RZ ;  /* 0x00e000ffb3007388 */ /* 0x0003e40000000c00 */
.L_x_2331:
[----:B------:R-:W-:Y:S05]  /*31c0*/  BSYNC.RECONVERGENT B0 ;  /* 0x0000000000007941 */ /* 0x000fea0003800200 */
.L_x_2330:
        /* <DEDUP_REMOVED lines=9> */
[----:B-1----:R-:W-:Y:S02]  /*3260*/  IMAD R8, R7, 0xc0, RZ ;  /* 0x000000c007087824 */ /* 0x002fe400078e02ff */
        /* <DEDUP_REMOVED lines=21> */
.L_x_2335:
[----:B------:R1:W-:Y:S02]  /*33c0*/  STS.128 [R179+0xe800], RZ ;  /* 0x00e800ffb3007388 */ /* 0x0003e40000000c00 */
.L_x_2334:
[----:B------:R-:W-:Y:S05]  /*33d0*/  BSYNC.RECONVERGENT B0 ;  /* 0x0000000000007941 */ /* 0x000fea0003800200 */
.L_x_2333:
[----:B------:R-:W-:Y:S01]  /*33e0*/  LOP3.LUT R5, R5, 0x100, RZ, 0xc0, !PT ;  /* 0x0000010005057812 */ /* 0x000fe200078ec0ff */
[----:B------:R-:W-:Y:S01]  /*33f0*/  IMAD.IADD R137, R4, 0x1, R129 ;  /* 0x0000000104897824 */ /* 0x000fe200078e0281 */
[----:B------:R-:W-:Y:S01]  /*3400*/  LOP3.LUT R167, R10, 0x8, R165, 0x78, !PT ;  /* 0x000000080aa77812 */ /* 0x000fe200078e78a5 */
[----:B------:R-:W0:Y:S01]  /*3410*/  LDGDEPBAR ;  /* 0x00000000000079af */ /* 0x000e220000000000 */
[----:B-1----:R-:W-:Y:S01]  /*3420*/  LOP3.LUT R8, R5, 0x20, R126, 0xf8, !PT ;  /* 0x0000002005087812 */ /* 0x002fe200078ef87e */
[----:B------:R-:W-:Y:S01]  /*3430*/  IMAD.MOV.U32 R5, RZ, RZ, 0x20 ;  /* 0x00000020ff057424 */ /* 0x000fe200078e00ff */
[----:B------:R-:W-:Y:S01]  /*3440*/  LEA R168, R168, UR4, 0x1 ;  /* 0x00000004a8a87c11 */ /* 0x000fe2000f8e08ff */
[----:B------:R-:W-:Y:S01]  /*3450*/  VIADD R155, R137, 0x20 ;  /* 0x00000020899b7836 */ /* 0x000fe20000000000 */
[----:B------:R-:W-:Y:S01]  /*3460*/  LOP3.LUT P0, RZ, R165, 0x4, RZ, 0xc0, !PT ;  /* 0x00000004a5ff7812 */ /* 0x000fe2000780c0ff */
[----:B------:R-:W-:Y:S01]  /*3470*/  IMAD.IADD R167, R167, 0x1, R8 ;  /* 0x00000001a7a77824 */ /* 0x000fe200078e0208 */
[----:B------:R-:W-:Y:S01]  /*3480*/  VIMNMX R136, PT, PT, R127, R128, PT ;  /* 0x000000807f887248 */ /* 0x000fe20003fe0100 */
[----:B------:R-:W-:Y:S01]  /*3490*/  LDSM.16.M88.4 R84, [R168] ;  /* 0x00000000a854783b */ /* 0x000fe20000000200 */
[----:B------:R-:W-:Y:S01]  /*34a0*/  SEL R5, R5, 0xffffffe0, !P0 ;  /* 0xffffffe005057807 */ /* 0x000fe20004000000 */
[----:B------:R-:W-:Y:S01]  /*34b0*/  VIADD R151, R137, 0x30 ;  /* 0x0000003089977836 */ /* 0x000fe20000000000 */
[----:B------:R-:W-:Y:S01]  /*34c0*/  LEA R167, R167, UR4, 0x1 ;  /* 0x00000004a7a77c11 */ /* 0x000fe2000f8e08ff */
[----:B------:R-:W-:Y:S01]  /*34d0*/  LDSM.16.M88.4 R120, [R168+0x2000] ;  /* 0x00200000a878783b */ /* 0x000fe20000000200 */
[----:B------:R-:W-:Y:S01]  /*34e0*/  VIADDMNMX R134, R127, 0x8, R128, PT ;  /* 0x000000087f867846 */ /* 0x000fe20003800180 */
[----:B------:R-:W-:-:S02]  /*34f0*/  IMAD.IADD R124, R168, 0x1, R5 ;  /* 0x00000001a87c7824 */ /* 0x000fc400078e0205 */
[----:B------:R-:W1:Y:S01]  /*3500*/  LDSM.16.M88.4 R52, [R167+0x3000] ;  /* 0x00300000a734783b */ /* 0x000e620000000200 */
[----:B------:R-:W-:-:S03]  /*3510*/  IMAD.IADD R138, R167, 0x1, R5 ;  /* 0x00000001a78a7824 */ /* 0x000fc600078e0205 */
[----:B------:R-:W-:Y:S04]  /*3520*/  LDSM.16.M88.4 R8, [R124] ;  /* 0x000000007c08783b */ /* 0x000fe80000000200 */
[----:B------:R-:W-:Y:S04]  /*3530*/  LDSM.16.M88.4 R16, [R138+0x3000] ;  /* 0x003000008a10783b */ /* 0x000fe80000000200 */
[----:B------:R-:W5:Y:S04]  /*3540*/  LDSM.16.M88.4 R44, [R167+0x3400] ;  /* 0x00340000a72c783b */ /* 0x000f680000000200 */
[----:B------:R-:W2:Y:S04]  /*3550*/  LDSM.16.M88.4 R28, [R167+0x3c00] ;  /* 0x003c0000a71c783b */ /* 0x000ea80000000200 */
[----:B------:R-:W3:Y:S04]  /*3560*/  LDSM.16.M88.4 R92, [R167+0x4800] ;  /* 0x00480000a75c783b */ /* 0x000ee80000000200 */
[----:B------:R-:W4:Y:S04]  /*3570*/  LDSM.16.M88.4 R36, [R167+0x3800] ;  /* 0x00380000a724783b */ /* 0x000f280000000200 */
[----:B------:R-:W4:Y:S04]  /*3580*/  LDSM.16.M88.4 R20, [R167+0x4000] ;  /* 0x00400000a714783b */ /* 0x000f280000000200 */
[----:B------:R-:W4:Y:S04]  /*3590*/  LDSM.16.M88.4 R100, [R167+0x4400] ;  /* 0x00440000a764783b */ /* 0x000f280000000200 */
[----:B------:R-:W4:Y:S01]  /*35a0*/  LDSM.16.M88.4 R64, [R167+0x4c00] ;  /* 0x004c0000a740783b */ /* 0x000f220000000200 */
[C---:B-1----:R-:W-:Y:S03]  /*35b0*/  HMMA.16816.F32 R56, R84.reuse, R52, RZ ;  /* 0x000000345438723c */ /* 0x042fe600000018ff */
[----:B------:R-:W1:Y:S04]  /*35c0*/  LDSM.16.M88.4 R60, [R138+0x3400] ;  /* 0x003400008a3c783b */ /* 0x000e680000000200 */
[----:B------:R-:W1:Y:S01]  /*35d0*/  LDSM.16.M88.4 R12, [R138+0x3c00] ;  /* 0x003c00008a0c783b */ /* 0x000e620000000200 */
[C---:B------:R-:W-:Y:S03]  /*35e0*/  HMMA.16816.F32 R52, R84.reuse, R54, RZ ;  /* 0x000000365434723c */ /* 0x040fe600000018ff */
[----:B------:R-:W-:Y:S04]  /*35f0*/  LDSM.16.M88.4 R72, [R138+0x3800] ;  /* 0x003800008a48783b */ /* 0x000fe80000000200 */
[----:B------:R-:W-:Y:S01]  /*3600*/  LDSM.16.M88.4 R68, [R138+0x4000] ;  /* 0x004000008a44783b */ /* 0x000fe20000000200 */
[----:B-----5:R-:W-:Y:S03]  /*3610*/  HMMA.16816.F32 R48, R84, R44, RZ ;  /* 0x0000002c5430723c */ /* 0x020fe600000018ff */
[----:B------:R-:W-:Y:S04]  /*3620*/  LDSM.16.M88.4 R112, [R167+0x5000] ;  /* 0x00500000a770783b */ /* 0x000fe80000000200 */
[----:B------:R-:W-:Y:S01]  /*3630*/  LDSM.16.M88.4 R108, [R167+0x5400] ;  /* 0x00540000a76c783b */ /* 0x000fe20000000200 */
[C---:B------:R-:W-:Y:S03]  /*3640*/  HMMA.16816.F32 R56, R8.reuse, R16, R56 ;  /* 0x000000100838723c */ /* 0x040fe60000001838 */
[----:B------:R-:W-:Y:S04]  /*3650*/  LDSM.16.M88.4 R76, [R167+0x5c00] ;  /* 0x005c0000a74c783b */ /* 0x000fe80000000200 */
[----:B------:R-:W-:Y:S01]  /*3660*/  LDSM.16.M88.4 R80, [R167+0x5800] ;  /* 0x00580000a750783b */ /* 0x000fe20000000200 */
[----:B------:R-:W-:Y:S03]  /*3670*/  HMMA.16816.F32 R52, R8, R18, R52 ;  /* 0x000000120834723c */ /* 0x000fe60000001834 */
[----:B------:R-:W5:Y:S04]  /*3680*/  LDSM.16.M88.4 R16, [R138+0x4800] ;  /* 0x004800008a10783b */ /* 0x000f680000000200 */
[----:B------:R-:W-:Y:S01]  /*3690*/  LDSM.16.M88.4 R116, [R138+0x5400] ;  /* 0x005400008a74783b */ /* 0x000fe20000000200 */
[C---:B------:R-:W-:Y:S08]  /*36a0*/  HMMA.16816.F32 R44, R84.reuse, R46, RZ ;  /* 0x0000002e542c723c */ /* 0x040ff000000018ff */
[C---:B--2---:R-:W-:Y:S08]  /*36b0*/  HMMA.16816.F32 R32, R84.reuse, R28, RZ ;  /* 0x0000001c5420723c */ /* 0x044ff000000018ff */
[C---:B---3--:R-:W-:Y:S08]  /*36c0*/  HMMA.16816.F32 R96, R84.reuse, R92, RZ ;  /* 0x0000005c5460723c */ /* 0x048ff000000018ff */
[C---:B------:R-:W-:Y:S08]  /*36d0*/  HMMA.16816.F32 R28, R84.reuse, R30, RZ ;  /* 0x0000001e541c723c */ /* 0x040ff000000018ff */
        /* <DEDUP_REMOVED lines=16> */
[C---:B-----5:R-:W-:Y:S08]  /*37e0*/  HMMA.16816.F32 R96, R8.reuse, R16, R96 ;  /* 0x000000100860723c */ /* 0x060ff00000001860 */
[C---:B------:R-:W-:Y:S01]  /*37f0*/  HMMA.16816.F32 R92, R8.reuse, R18, R92 ;  /* 0x00000012085c723c */ /* 0x040fe2000000185c */
[----:B------:R-:W3:Y:S07]  /*3800*/  LDSM.16.M88.4 R16, [R167+0x6800] ;  /* 0x00680000a710783b */ /* 0x000eee0000000200 */
[C---:B------:R-:W-:Y:S08]  /*3810*/  HMMA.16816.F32 R40, R8.reuse, R72, R40 ;  /* 0x000000480828723c */ /* 0x040ff00000001828 */
[C---:B------:R-:W-:Y:S01]  /*3820*/  HMMA.16816.F32 R36, R8.reuse, R74, R36 ;  /* 0x0000004a0824723c */ /* 0x040fe20000001824 */
[----:B------:R-:W4:Y:S07]  /*3830*/  LDSM.16.M88.4 R72, [R167+0x6000] ;  /* 0x00600000a748783b */ /* 0x000f2e0000000200 */
[C---:B------:R-:W-:Y:S08]  /*3840*/  HMMA.16816.F32 R24, R8.reuse, R68, R24 ;  /* 0x000000440818723c */ /* 0x040ff00000001818 */
        /* <DEDUP_REMOVED lines=8> */
[----:B------:R-:W5:Y:S03]  /*38d0*/  LDSM.16.M88.4 R8, [R138+0x5000] ;  /* 0x005000008a08783b */ /* 0x000f660000000200 */
        /* <DEDUP_REMOVED lines=9> */
[C---:B------:R-:W-:Y:S08]  /*3970*/  HMMA.16816.F32 R32, R12.reuse, R76, R32 ;  /* 0x0000004c0c20723c */ /* 0x040ff00000001820 */
[C---:B------:R-:W-:Y:S01]  /*3980*/  HMMA.16816.F32 R28, R12.reuse, R78, R28 ;  /* 0x0000004e0c1c723c */ /* 0x040fe2000000181c */
[----:B------:R-:W-:Y:S07]  /*3990*/  LDSM.16.M88.4 R76, [R138+0x6800] ;  /* 0x006800008a4c783b */ /* 0x000fee0000000200 */
[C---:B------:R-:W-:Y:S08]  /*39a0*/  HMMA.16816.F32 R40, R12.reuse, R80, R40 ;  /* 0x000000500c28723c */ /* 0x040ff00000001828 */
[C---:B------:R-:W-:Y:S01]  /*39b0*/  HMMA.16816.F32 R36, R12.reuse, R82, R36 ;  /* 0x000000520c24723c */ /* 0x040fe20000001824 */
[----:B------:R-:W3:Y:S07]  /*39c0*/  LDSM.16.M88.4 R80, [R138+0x6400] ;  /* 0x006400008a50783b */ /* 0x000eee0000000200 */
[C---:B----4-:R-:W-:Y:S08]  /*39d0*/  HMMA.16816.F32 R24, R12.reuse, R72, R24 ;  /* 0x000000480c18723c */ /* 0x050ff00000001818 */
[C---:B------:R-:W-:Y:S01]  /*39e0*/  HMMA.16816.F32 R20, R12.reuse, R74, R20 ;  /* 0x0000004a0c14723c */ /* 0x040fe20000001814 */
[----:B------:R-:W-:Y:S07]  /*39f0*/  LDSM.16.M88.4 R72, [R138+0x6c00] ;  /* 0x006c00008a48783b */ /* 0x000fee0000000200 */
[C---:B--2---:R-:W-:Y:S08]  /*3a00*/  HMMA.16816.F32 R104, R12.reuse, R64, R104 ;  /* 0x000000400c68723c */ /* 0x044ff00000001868 */
[C---:B------:R-:W-:Y:S01]  /*3a10*/  HMMA.16816.F32 R100, R12.reuse, R66, R100 ;  /* 0x000000420c64723c */ /* 0x040fe20000001864 */
[----:B------:R-:W-:Y:S07]  /*3a20*/  LDSM.16.M88.4 R64, [R167+0x7000] ;  /* 0x00700000a740783b */ /* 0x000fee0000000200 */
[C---:B-1----:R-:W-:Y:S08]  /*3a30*/  HMMA.16816.F32 R88, R12.reuse, R60, R88 ;  /* 0x0000003c0c58723c */ /* 0x042ff00000001858 */
[----:B------:R-:W-:Y:S01]  /*3a40*/  HMMA.16816.F32 R84, R12, R62, R84 ;  /* 0x0000003e0c54723c */ /* 0x000fe20000001854 */
[----:B------:R-:W1:Y:S04]  /*3a50*/  LDSM.16.M88.4 R12, [R167+0x7800] ;  /* 0x00780000a70c783b */ /* 0x000e680000000200 */
[----:B------:R-:W-:Y:S03]  /*3a60*/  LDSM.16.M88.4 R60, [R167+0x7400] ;  /* 0x00740000a73c783b */ /* 0x000fe60000000200 */
[C---:B-----5:R-:W-:Y:S08]  /*3a70*/  HMMA.16816.F32 R56, R68.reuse, R8, R56 ;  /* 0x000000084438723c */ /* 0x060ff00000001838 */
[C---:B------:R-:W-:Y:S01]  /*3a80*/  HMMA.16816.F32 R52, R68.reuse, R10, R52 ;  /* 0x0000000a4434723c */ /* 0x040fe20000001834 */
[----:B------:R-:W2:Y:S07]  /*3a90*/  LDSM.16.M88.4 R8, [R167+0x7c00] ;  /* 0x007c0000a708783b */ /* 0x000eae0000000200 */
[C---:B---3--:R-:W-:Y:S08]  /*3aa0*/  HMMA.16816.F32 R32, R68.reuse, R16, R32 ;  /* 0x000000104420723c */ /* 0x048ff00000001820 */
[C---:B------:R-:W-:Y:S01]  /*3ab0*/  HMMA.16816.F32 R28, R68.reuse, R18, R28 ;  /* 0x00000012441c723c */ /* 0x040fe2000000181c */
[----:B------:R-:W3:Y:S07]  /*3ac0*/  LDSM.16.M88.4 R16, [R167+0x8000] ;  /* 0x00800000a710783b */ /* 0x000eee0000000200 */
[C---:B------:R-:W-:Y:S08]  /*3ad0*/  HMMA.16816.F32 R40, R68.reuse, R112, R40 ;  /* 0x000000704428723c */ /* 0x040ff00000001828 */
[C---:B------:R-:W-:Y:S01]  /*3ae0*/  HMMA.16816.F32 R36, R68.reuse, R114, R36 ;  /* 0x000000724424723c */ /* 0x040fe20000001824 */
        /* <DEDUP_REMOVED lines=10> */
[C---:B-1----:R-:W-:Y:S08]  /*3b90*/  HMMA.16816.F32 R40, R120.reuse, R12, R40 ;  /* 0x0000000c7828723c */ /* 0x042ff00000001828 */
[C---:B------:R-:W-:Y:S01]  /*3ba0*/  HMMA.16816.F32 R36, R120.reuse, R14, R36 ;  /* 0x0000000e7824723c */ /* 0x040fe20000001824 */
[----:B------:R-:W-:Y:S07]  /*3bb0*/  LDSM.16.M88.4 R12, [R138+0x8c00] ;  /* 0x008c00008a0c783b */ /* 0x000fee0000000200 */
[C---:B--2---:R-:W-:Y:S08]  /*3bc0*/  HMMA.16816.F32 R32, R120.reuse, R8, R32 ;  /* 0x000000087820723c */ /* 0x044ff00000001820 */
[----:B------:R-:W-:Y:S01]  /*3bd0*/  HMMA.16816.F32 R28, R120, R10, R28 ;  /* 0x0000000a781c723c */ /* 0x000fe2000000181c */
[----:B------:R-:W1:Y:S07]  /*3be0*/  LDSM.16.M88.4 R8, [R124+0x2000] ;  /* 0x002000007c08783b */ /* 0x000e6e0000000200 */
[----:B------:R-:W-:Y:S08]  /*3bf0*/  HMMA.16816.F32 R84, R68, R74, R84 ;  /* 0x0000004a4454723c */ /* 0x000ff00000001854 */
[C---:B---3--:R-:W-:Y:S08]  /*3c00*/  HMMA.16816.F32 R24, R120.reuse, R16, R24 ;  /* 0x000000107818723c */ /* 0x048ff00000001818 */
[----:B------:R-:W-:Y:S01]  /*3c10*/  HMMA.16816.F32 R20, R120, R18, R20 ;  /* 0x000000127814723c */ /* 0x000fe20000001814 */
[----:B------:R-:W2:Y:S07]  /*3c20*/  LDSM.16.M88.4 R16, [R138+0x8800] ;  /* 0x008800008a10783b */ /* 0x000eae0000000200 */
        /* <DEDUP_REMOVED lines=9> */
[C---:B------:R-:W-:Y:S08]  /*3cc0*/  HMMA.16816.F32 R48, R120.reuse, R60, R48 ;  /* 0x0000003c7830723c */ /* 0x040ff00000001830 */
[----:B------:R-:W-:Y:S01]  /*3cd0*/  HMMA.16816.F32 R44, R120, R62, R44 ;  /* 0x0000003e782c723c */ /* 0x000fe2000000182c */
[----:B------:R-:W3:Y:S01]  /*3ce0*/  LDSM.16.M88.4 R60, [R138+0x8400] ;  /* 0x008400008a3c783b */ /* 0x000ee20000000200 */
[----:B------:R-:W-:-:S06]  /*3cf0*/  DEPBAR.LE SB0, 0x0 ;  /* 0x000080000000791a */ /* 0x000fcc0000000000 */
[C---:B----4-:R-:W-:Y:S08]  /*3d00*/  HMMA.16816.F32 R84, R120.reuse, R110, R84 ;  /* 0x0000006e7854723c */ /* 0x050ff00000001854 */
[C---:B------:R-:W-:Y:S08]  /*3d10*/  HMMA.16816.F32 R96, R120.reuse, R112, R96 ;  /* 0x000000707860723c */ /* 0x040ff00000001860 */
[C---:B------:R-:W-:Y:S08]  /*3d20*/  HMMA.16816.F32 R92, R120.reuse, R114, R92 ;  /* 0x00000072785c723c */ /* 0x040ff0000000185c */
[C---:B-----5:R-:W-:Y:S08]  /*3d30*/  HMMA.16816.F32 R104, R120.reuse, R116, R104 ;  /* 0x000000747868723c */ /* 0x060ff00000001868 */
[C---:B------:R-:W-:Y:S08]  /*3d40*/  HMMA.16816.F32 R100, R120.reuse, R118, R100 ;  /* 0x000000767864723c */ /* 0x040ff00000001864 */
[----:B------:R-:W-:Y:S08]  /*3d50*/  HMMA.16816.F32 R88, R120, R108, R88 ;  /* 0x0000006c7858723c */ /* 0x000ff00000001858 */
[C---:B-1----:R-:W-:Y:S08]  /*3d60*/  HMMA.16816.F32 R56, R8.reuse, R80, R56 ;  /* 0x000000500838723c */ /* 0x042ff00000001838 */
[----:B------:R-:W-:Y:S01]  /*3d70*/  HMMA.16816.F32 R84, R8, R14, R84 ;  /* 0x0000000e0854723c */ /* 0x000fe20000001854 */
[----:B------:R-:W-:-:S05]  /*3d80*/  VIADD R15, R137, 0x78 ;  /* 0x00000078890f7836 */ /* 0x000fca0000000000 */
[C---:B------:R-:W-:Y:S02]  /*3d90*/  ISETP.GE.AND P6, PT, R15.reuse, R136, PT ;  /* 0x000000880f00720c */ /* 0x040fe40003fc6270 */
[----:B------:R-:W-:Y:S01]  /*3da0*/  HMMA.16816.F32 R52, R8, R82, R52 ;  /* 0x000000520834723c */ /* 0x000fe20000001834 */
[----:B------:R-:W-:Y:S02]  /*3db0*/  ISETP.GE.AND P3, PT, R15, R134, PT ;  /* 0x000000860f00720c */ /* 0x000fe40003f66270 */
[----:B------:R-:W-:-:S05]  /*3dc0*/  I2FP.F32.S32 R15, R15 ;  /* 0x0000000f000f7245 */ /* 0x000fca0000201400 */
[----:B--2---:R-:W-:Y:S01]  /*3dd0*/  HMMA.16816.F32 R96, R8, R16, R96 ;  /* 0x000000100860723c */ /* 0x004fe20000001860 */
[----:B------:R-:W-:Y:S02]  /*3de0*/  VIADD R17, R137, 0x1 ;  /* 0x0000000189117836 */ /* 0x000fe40000000000 */
[----:B------:R-:W-:-:S03]  /*3df0*/  FFMA.FTZ R86, R0, R15, R86 ;  /* 0x0000000f00567223 */ /* 0x000fc60000010056 */
[----:B------:R-:W-:Y:S02]  /*3e00*/  I2FP.F32.S32 R14, R17 ;  /* 0x00000011000e7245 */ /* 0x000fe40000201400 */
[C---:B---3--:R-:W-:Y:S01]  /*3e10*/  HMMA.16816.F32 R48, R8.reuse, R76, R48 ;  /* 0x0000004c0830723c */ /* 0x048fe20000001830 */
[C---:B------:R-:W-:Y:S02]  /*3e20*/  ISETP.GE.AND P5, PT, R17.reuse, R136, PT ;  /* 0x000000881100720c */ /* 0x040fe40003fa6270 */
[CC--:B------:R-:W-:Y:S01]  /*3e30*/  FFMA.FTZ R16, R0.reuse, R14.reuse, R57 ;  /* 0x0000000e00107223 */ /* 0x0c0fe20000010039 */
[----:B------:R-:W-:Y:S01]  /*3e40*/  FFMA.FTZ R59, R0, R14, R59 ;  /* 0x0000000e003b7223 */ /* 0x000fe2000001003b */
[----:B------:R-:W-:Y:S02]  /*3e50*/  FSEL R57, R86, -INF , !P3 ;  /* 0xff80000056397808 */ /* 0x000fe40005800000 */
[----:B------:R-:W-:Y:S01]  /*3e60*/  ISETP.GE.AND P2, PT, R17, R134, PT ;  /* 0x000000861100720c */ /* 0x000fe20003f46270 */
[----:B------:R-:W-:Y:S01]  /*3e70*/  HMMA.16816.F32 R92, R8, R18, R92 ;  /* 0x00000012085c723c */ /* 0x000fe2000000185c */
[----:B------:R-:W-:Y:S01]  /*3e80*/  VIADD R19, R137, 0x8 ;  /* 0x0000000889137836 */ /* 0x000fe20000000000 */
[----:B------:R-:W-:-:S04]  /*3e90*/  FSEL R16, R16, -INF , !P5 ;  /* 0xff80000010107808 */ /* 0x000fc80006800000 */
[C---:B------:R-:W-:Y:S02]  /*3ea0*/  ISETP.GE.AND P4, PT, R19.reuse, R136, PT ;  /* 0x000000881300720c */ /* 0x040fe40003f86270 */
[----:B------:R-:W-:Y:S01]  /*3eb0*/  HMMA.16816.F32 R44, R8, R78, R44 ;  /* 0x0000004e082c723c */ /* 0x000fe2000000182c */
[----:B------:R-:W-:Y:S02]  /*3ec0*/  ISETP.GE.AND P1, PT, R19, R134, PT ;  /* 0x000000861300720c */ /* 0x000fe40003f26270 */
[----:B------:R-:W-:-:S05]  /*3ed0*/  I2FP.F32.S32 R19, R19 ;  /* 0x0000001300137245 */ /* 0x000fca0000201400 */
[----:B------:R-:W-:Y:S01]  /*3ee0*/  HMMA.16816.F32 R40, R8, R72, R40 ;  /* 0x000000480828723c */ /* 0x000fe20000001828 */
[CC--:B------:R-:W-:Y:S01]  /*3ef0*/  FFMA.FTZ R52, R0.reuse, R19.reuse, R52 ;  /* 0x0000001300347223 */ /* 0x0c0fe20000010034 */
[----:B------:R-:W-:-:S05]  /*3f00*/  FFMA.FTZ R19, R0, R19, R54 ;  /* 0x0000001300137223 */ /* 0x000fca0000010036 */
[----:B------:R-:W-:Y:S01]  /*3f10*/  FSEL R19, R19, -INF , !P1 ;  /* 0xff80000013137808 */ /* 0x000fe20004800000 */
[C---:B------:R-:W-:Y:S08]  /*3f20*/  HMMA.16816.F32 R36, R8.reuse, R74, R36 ;  /* 0x0000004a0824723c */ /* 0x040ff00000001824 */
[----:B------:R-:W-:Y:S01]  /*3f30*/  HMMA.16816.F32 R32, R8, R68, R32 ;  /* 0x000000440820723c */ /* 0x000fe20000001820 */
[----:B------:R-:W-:-:S07]  /*3f40*/  FSEL R68, R52, -INF , !P4 ;  /* 0xff80000034447808 */ /* 0x000fce0006000000 */
[C---:B------:R-:W-:Y:S08]  /*3f50*/  HMMA.16816.F32 R28, R8.reuse, R70, R28 ;  /* 0x00000046081c723c */ /* 0x040ff0000000181c */
[C---:B------:R-:W-:Y:S08]  /*3f60*/  HMMA.16816.F32 R24, R8.reuse, R64, R24 ;  /* 0x000000400818723c */ /* 0x040ff00000001818 */
[C---:B------:R-:W-:Y:S08]  /*3f70*/  HMMA.16816.F32 R20, R8.reuse, R66, R20 ;  /* 0x000000420814723c */ /* 0x040ff00000001814 */
[----:B------:R-:W-:Y:S01]  /*3f80*/  HMMA.16816.F32 R104, R8, R60, R104 ;  /* 0x0000003c0868723c */ /* 0x000fe20000001868 */
[----:B------:R-:W-:Y:S01]  /*3f90*/  FFMA.FTZ R60, R0, R15, R84 ;  /* 0x0000000f003c7223 */ /* 0x000fe20000010054 */
[----:B------:R-:W-:-:S02]  /*3fa0*/  VIADD R15, R137, 0x10 ;  /* 0x00000010890f7836 */ /* 0x000fc40000000000 */
[----:B------:R-:W-:Y:S02]  /*3fb0*/  VIADD R61, R137, 0x58 ;  /* 0x00000058893d7836 */ /* 0x000fe40000000000 */
[----:B------:R-:W-:Y:S02]  /*3fc0*/  FSEL R60, R60, -INF , !P6 ;  /* 0xff8000003c3c7808 */ /* 0x000fe40007000000 */
[----:B------:R-:W-:Y:S01]  /*3fd0*/  HMMA.16816.F32 R100, R8, R62, R100 ;  /* 0x0000003e0864723c */ /* 0x000fe20000001864 */
[----:B------:R-:W-:Y:S01]  /*3fe0*/  BAR.SYNC.DEFER_BLOCKING 0x0 ;  /* 0x0000000000007b1d */ /* 0x000fe20000010000 */
[C---:B------:R-:W-:Y:S02]  /*3ff0*/  ISETP.GE.AND P3, PT, R15.reuse, R136, PT ;  /* 0x000000880f00720c */ /* 0x040fe40003f66270 */
[----:B------:R-:W-:Y:S02]  /*4000*/  ISETP.GE.AND P5, PT, R15, R134, PT ;  /* 0x000000860f00720c */ /* 0x000fe40003fa6270 */
[----:B------:R-:W-:-:S02]  /*4010*/  I2FP.F32.S32 R15, R15 ;  /* 0x0000000f000f7245 */ /* 0x000fc40000201400 */
[----:B------:R-:W-:Y:S01]  /*4020*/  HMMA.16816.F32 R88, R8, R12, R88 ;  /* 0x0000000c0858723c */ /* 0x000fe20000001858 */
[C---:B------:R-:W-:Y:S02]  /*4030*/  VIADD R9, R137.reuse, 0x9 ;  /* 0x0000000989097836 */ /* 0x040fe40000000000 */
[C---:B------:R-:W-:Y:S02]  /*4040*/  VIADD R13, R137.reuse, 0x11 ;  /* 0x00000011890d7836 */ /* 0x040fe40000000000 */
[C---:B------:R-:W-:Y:S01]  /*4050*/  FFMA.FTZ R10, R0.reuse, R15, R48 ;  /* 0x0000000f000a7223 */ /* 0x040fe20000010030 */
[----:B------:R-:W-:Y:S01]  /*4060*/  VIADD R11, R137, 0x19 ;  /* 0x00000019890b7836 */ /* 0x000fe20000000000 */
[----:B------:R-:W-:Y:S01]  /*4070*/  I2FP.F32.S32 R8, R9 ;  /* 0x0000000900087245 */ /* 0x000fe20000201400 */
[C---:B------:R-:W-:Y:S01]  /*4080*/  FFMA.FTZ R15, R0.reuse, R15, R50 ;  /* 0x0000000f000f7223 */ /* 0x040fe20000010032 */
[C---:B------:R-:W-:Y:S02]  /*4090*/  ISETP.GE.AND P0, PT, R9.reuse, R136, PT ;  /* 0x000000880900720c */ /* 0x040fe40003f06270 */
[----:B------:R-:W-:Y:S01]  /*40a0*/  ISETP.GE.AND P6, PT, R9, R134, PT ;  /* 0x000000860900720c */ /* 0x000fe20003fc6270 */
[CC--:B------:R-:W-:Y:S01]  /*40b0*/  FFMA.FTZ R18, R0.reuse, R8.reuse, R53 ;  /* 0x0000000800127223 */ /* 0x0c0fe20000010035 */
[----:B------:R-:W-:Y:S01]  /*40c0*/  VIADD R9, R137, 0x18 ;  /* 0x0000001889097836 */ /* 0x000fe20000000000 */
[----:B------:R-:W-:Y:S01]  /*40d0*/  FSEL R53, R59, -INF , !P2 ;  /* 0xff8000003b357808 */ /* 0x000fe20005000000 */
[----:B------:R-:W-:Y:S01]  /*40e0*/  FFMA.FTZ R17, R0, R8, R55 ;  /* 0x0000000800117223 */ /* 0x000fe20000010037 */
[----:B------:R-:W-:-:S02]  /*40f0*/  ISETP.GE.AND P2, PT, R13, R136, PT ;  /* 0x000000880d00720c */ /* 0x000fc40003f46270 */
[----:B------:R-:W-:Y:S02]  /*4100*/  ISETP.GE.AND P4, PT, R13, R134, PT ;  /* 0x000000860d00720c */ /* 0x000fe40003f86270 */
[----:B------:R-:W-:Y:S02]  /*4110*/  I2FP.F32.S32 R13, R13 ;  /* 0x0000000d000d7245 */ /* 0x000fe40000201400 */
[----:B------:R-:W-:Y:S02]  /*4120*/  FSEL R18, R18, -INF , !P0 ;  /* 0xff80000012127808 */ /* 0x000fe40004000000 */
[C---:B------:R-:W-:Y:S01]  /*4130*/  ISETP.GE.AND P1, PT, R9.reuse, R136, PT ;  /* 0x000000880900720c */ /* 0x040fe20003f26270 */
[CC--:B------:R-:W-:Y:S01]  /*4140*/  FFMA.FTZ R14, R0.reuse, R13.reuse, R49 ;  /* 0x0000000d000e7223 */ /* 0x0c0fe20000010031 */
[----:B------:R-:W-:Y:S01]  /*4150*/  ISETP.GE.AND P0, PT, R9, R134, PT ;  /* 0x000000860900720c */ /* 0x000fe20003f06270 */
[----:B------:R-:W-:Y:S01]  /*4160*/  FFMA.FTZ R13, R0, R13, R51 ;  /* 0x0000000d000d7223 */ /* 0x000fe20000010033 */
[----:B------:R-:W-:Y:S01]  /*4170*/  I2FP.F32.S32 R9, R9 ;  /* 0x0000000900097245 */ /* 0x000fe20000201400 */
[----:B------:R-:W-:Y:S01]  /*4180*/  VIADD R51, R137, 0x70 ;  /* 0x0000007089337836 */ /* 0x000fe20000000000 */
[----:B------:R-:W-:-:S02]  /*4190*/  I2FP.F32.S32 R48, R11 ;  /* 0x0000000b00307245 */ /* 0x000fc40000201400 */
[----:B------:R-:W-:Y:S01]  /*41a0*/  FSEL R17, R17, -INF , !P6 ;  /* 0xff80000011117808 */ /* 0x000fe20007000000 */
[-C--:B------:R-:W-:Y:S01]  /*41b0*/  FFMA.FTZ R12, R0, R9.reuse, R44 ;  /* 0x00000009000c7223 */ /* 0x080fe2000001002c */
[----:B------:R-:W-:Y:S01]  /*41c0*/  FSEL R10, R10, -INF , !P3 ;  /* 0xff8000000a0a7808 */ /* 0x000fe20005800000 */
[C---:B------:R-:W-:Y:S01]  /*41d0*/  FFMA.FTZ R9, R0.reuse, R9, R46 ;  /* 0x0000000900097223 */ /* 0x040fe2000001002e */
[C---:B------:R-:W-:Y:S01]  /*41e0*/  ISETP.GE.AND P6, PT, R11.reuse, R136, PT ;  /* 0x000000880b00720c */ /* 0x040fe20003fc6270 */
[C---:B------:R-:W-:Y:S01]  /*41f0*/  FFMA.FTZ R8, R0.reuse, R48, R45 ;  /* 0x0000003000087223 */ /* 0x040fe2000001002d */
[----:B------:R-:W-:Y:S01]  /*4200*/  ISETP.GE.AND P3, PT, R11, R134, PT ;  /* 0x000000860b00720c */ /* 0x000fe20003f66270 */
[----:B------:R-:W-:Y:S01]  /*4210*/  FFMA.FTZ R11, R0, R48, R47 ;  /* 0x00000030000b7223 */ /* 0x000fe2000001002f */
[----:B------:R-:W-:Y:S01]  /*4220*/  VIADD R47, R137, 0x21 ;  /* 0x00000021892f7836 */ /* 0x000fe20000000000 */
[----:B------:R-:W-:Y:S01]  /*4230*/  FSEL R15, R15, -INF , !P5 ;  /* 0xff8000000f0f7808 */ /* 0x000fe20006800000 */
[----:B------:R-:W-:Y:S01]  /*4240*/  VIADD R45, R137, 0x28 ;  /* 0x00000028892d7836 */ /* 0x000fe20000000000 */
[----:B------:R-:W-:-:S02]  /*4250*/  FSEL R14, R14, -INF , !P2 ;  /* 0xff8000000e0e7808 */ /* 0x000fc40005000000 */
[C---:B------:R-:W-:Y:S02]  /*4260*/  ISETP.GE.AND P5, PT, R155.reuse, R136, PT ;  /* 0x000000889b00720c */ /* 0x040fe40003fa6270 */
[----:B------:R-:W-:Y:S02]  /*4270*/  ISETP.GE.AND P2, PT, R155, R134, PT ;  /* 0x000000869b00720c */ /* 0x000fe40003f46270 */
[----:B------:R-:W-:Y:S02]  /*4280*/  I2FP.F32.S32 R155, R155 ;  /* 0x0000009b009b7245 */ /* 0x000fe40000201400 */
[----:B------:R-:W-:Y:S02]  /*4290*/  I2FP.F32.S32 R46, R47 ;  /* 0x0000002f002e7245 */ /* 0x000fe40000201400 */
        /* <DEDUP_REMOVED lines=8> */
[----:B------:R-:W-:-:S02]  /*4320*/  I2FP.F32.S32 R45, R45 ;  /* 0x0000002d002d7245 */ /* 0x000fc40000201400 */
[----:B------:R-:W-:Y:S02]  /*4330*/  FSEL R13, R13, -INF , !P4 ;  /* 0xff8000000d0d7808 */ /* 0x000fe40006000000 */
[----:B------:R-:W-:Y:S01]  /*4340*/  FSEL R12, R12, -INF , !P1 ;  /* 0xff8000000c0c7808 */ /* 0x000fe20004800000 */
[CC--:B------:R-:W-:Y:S01]  /*4350*/  FFMA.FTZ R36, R0.reuse, R45.reuse, R36 ;  /* 0x0000002d00247223 */ /* 0x0c0fe20000010024 */
[C---:B------:R-:W-:Y:S01]  /*4360*/  ISETP.GE.AND P4, PT, R47.reuse, R136, PT ;  /* 0x000000882f00720c */ /* 0x040fe20003f86270 */
[----:B------:R-:W-:Y:S01]  /*4370*/  FFMA.FTZ R41, R0, R45, R38 ;  /* 0x0000002d00297223 */ /* 0x000fe20000010026 */
[----:B------:R-:W-:Y:S01]  /*4380*/  ISETP.GE.AND P1, PT, R47, R134, PT ;  /* 0x000000862f00720c */ /* 0x000fe20003f26270 */
[----:B------:R-:W-:Y:S01]  /*4390*/  VIADD R47, R137, 0x29 ;  /* 0x00000029892f7836 */ /* 0x000fe20000000000 */
[----:B------:R-:W-:Y:S01]  /*43a0*/  FSEL R155, R155, -INF , !P2 ;  /* 0xff8000009b9b7808 */ /* 0x000fe20005000000 */
[----:B------:R-:W-:Y:S01]  /*43b0*/  VIADD R45, R137, 0x31 ;  /* 0x00000031892d7836 */ /* 0x000fe20000000000 */
[----:B------:R-:W-:-:S02]  /*43c0*/  FSEL R38, R44, -INF , !P4 ;  /* 0xff8000002c267808 */ /* 0x000fc40006000000 */
[----:B------:R-:W-:Y:S02]  /*43d0*/  I2FP.F32.S32 R42, R47 ;  /* 0x0000002f002a7245 */ /* 0x000fe40000201400 */
[C---:B------:R-:W-:Y:S02]  /*43e0*/  ISETP.GE.AND P2, PT, R151.reuse, R136, PT ;  /* 0x000000889700720c */ /* 0x040fe40003f46270 */
[----:B------:R-:W-:Y:S01]  /*43f0*/  ISETP.GE.AND P4, PT, R151, R134, PT ;  /* 0x000000869700720c */ /* 0x000fe20003f86270 */
[CC--:B------:R-:W-:Y:S01]  /*4400*/  FFMA.FTZ R146, R0.reuse, R42.reuse, R37 ;  /* 0x0000002a00927223 */ /* 0x0c0fe20000010025 */
[----:B------:R-:W-:Y:S01]  /*4410*/  I2FP.F32.S32 R151, R151 ;  /* 0x0000009700977245 */ /* 0x000fe20000201400 */
[C---:B------:R-:W-:Y:S01]  /*4420*/  FFMA.FTZ R37, R0.reuse, R42, R39 ;  /* 0x0000002a00257223 */ /* 0x040fe20000010027 */
[----:B------:R-:W-:Y:S01]  /*4430*/  I2FP.F32.S32 R44, R45 ;  /* 0x0000002d002c7245 */ /* 0x000fe20000201400 */
[----:B------:R-:W-:Y:S01]  /*4440*/  VIADD R39, R137, 0x40 ;  /* 0x0000004089277836 */ /* 0x000fe20000000000 */
[----:B------:R-:W-:Y:S01]  /*4450*/  FSEL R153, R43, -INF , !P1 ;  /* 0xff8000002b997808 */ /* 0x000fe20004800000 */
[----:B------:R-:W-:Y:S01]  /*4460*/  FFMA.FTZ R42, R0, R151, R32 ;  /* 0x00000097002a7223 */ /* 0x000fe20000010020 */
[----:B------:R-:W-:-:S02]  /*4470*/  VIADD R43, R137, 0x39 ;  /* 0x00000039892b7836 */ /* 0x000fc40000000000 */
[CC--:B------:R-:W-:Y:S01]  /*4480*/  FFMA.FTZ R32, R0.reuse, R44.reuse, R33 ;  /* 0x0000002c00207223 */ /* 0x0c0fe20000010021 */
[----:B------:R-:W-:Y:S02]  /*4490*/  VIADD R33, R137, 0x38 ;  /* 0x0000003889217836 */ /* 0x000fe40000000000 */
[C---:B------:R-:W-:Y:S01]  /*44a0*/  FFMA.FTZ R151, R0.reuse, R151, R34 ;  /* 0x0000009700977223 */ /* 0x040fe20000010022 */
[----:B------:R-:W-:Y:S01]  /*44b0*/  FSEL R11, R11, -INF , !P3 ;  /* 0xff8000000b0b7808 */ /* 0x000fe20005800000 */
[----:B------:R-:W-:Y:S01]  /*44c0*/  FFMA.FTZ R149, R0, R44, R35 ;  /* 0x0000002c00957223 */ /* 0x000fe20000010023 */
[-C--:B------:R-:W-:Y:S02]  /*44d0*/  ISETP.GE.AND P1, PT, R45, R136.reuse, PT ;  /* 0x000000882d00720c */ /* 0x080fe40003f26270 */
[----:B------:R-:W-:Y:S02]  /*44e0*/  ISETP.GE.AND P3, PT, R47, R136, PT ;  /* 0x000000882f00720c */ /* 0x000fe40003f66270 */
[----:B------:R-:W-:-:S02]  /*44f0*/  FSEL R40, R40, -INF , !P5 ;  /* 0xff80000028287808 */ /* 0x000fc40006800000 */
[----:B------:R-:W-:Y:S02]  /*4500*/  FSEL R35, R41, -INF , !P6 ;  /* 0xff80000029237808 */ /* 0x000fe40007000000 */
[----:B------:R-:W-:Y:S02]  /*4510*/  FSEL R34, R42, -INF , !P2 ;  /* 0xff8000002a227808 */ /* 0x000fe40005000000 */
[----:B------:R-:W-:Y:S01]  /*4520*/  ISETP.GE.AND P5, PT, R47, R134, PT ;  /* 0x000000862f00720c */ /* 0x000fe20003fa6270 */
[----:B------:R-:W-:Y:S01]  /*4530*/  VIADD R47, R137, 0x60 ;  /* 0x00000060892f7836 */ /* 0x000fe20000000000 */
[----:B------:R-:W-:Y:S02]  /*4540*/  I2FP.F32.S32 R41, R33 ;  /* 0x0000002100297245 */ /* 0x000fe40000201400 */
[----:B------:R-:W-:Y:S02]  /*4550*/  I2FP.F32.S32 R42, R43 ;  /* 0x0000002b002a7245 */ /* 0x000fe40000201400 */
[----:B------:R-:W-:-:S02]  /*4560*/  FSEL R151, R151, -INF , !P4 ;  /* 0xff80000097977808 */ /* 0x000fc40006000000 */
[----:B------:R-:W-:Y:S01]  /*4570*/  FSEL R32, R32, -INF , !P1 ;  /* 0xff80000020207808 */ /* 0x000fe20004800000 */
[----:B------:R-:W-:Y:S01]  /*4580*/  FFMA.FTZ R147, R0, R42, R31 ;  /* 0x0000002a00937223 */ /* 0x000fe2000001001f */
[----:B------:R-:W-:Y:S01]  /*4590*/  FSEL R146, R146, -INF , !P3 ;  /* 0xff80000092927808 */ /* 0x000fe20005800000 */
[----:B------:R-:W-:Y:S01]  /*45a0*/  VIADD R31, R137, 0x41 ;  /* 0x00000041891f7836 */ /* 0x000fe20000000000 */
[C---:B------:R-:W-:Y:S01]  /*45b0*/  ISETP.GE.AND P4, PT, R39.reuse, R136, PT ;  /* 0x000000882700720c */ /* 0x040fe20003f86270 */
[----:B------:R-:W-:Y:S01]  /*45c0*/  FFMA.FTZ R29, R0, R42, R29 ;  /* 0x0000002a001d7223 */ /* 0x000fe2000001001d */
[----:B------:R-:W-:Y:S02]  /*45d0*/  ISETP.GE.AND P1, PT, R39, R134, PT ;  /* 0x000000862700720c */ /* 0x000fe40003f26270 */
[C---:B------:R-:W-:Y:S02]  /*45e0*/  ISETP.GE.AND P6, PT, R33.reuse, R136, PT ;  /* 0x000000882100720c */ /* 0x040fe40003fc6270 */
[----:B------:R-:W-:-:S02]  /*45f0*/  ISETP.GE.AND P3, PT, R33, R134, PT ;  /* 0x000000862100720c */ /* 0x000fc40003f66270 */
[----:B------:R-:W-:Y:S02]  /*4600*/  I2FP.F32.S32 R39, R39 ;  /* 0x0000002700277245 */ /* 0x000fe40000201400 */
[----:B------:R-:W-:Y:S01]  /*4610*/  FSEL R33, R37, -INF , !P5 ;  /* 0xff80000025217808 */ /* 0x000fe20006800000 */
[-C--:B------:R-:W-:Y:S01]  /*4620*/  FFMA.FTZ R37, R0, R41.reuse, R28 ;  /* 0x0000002900257223 */ /* 0x080fe2000001001c */
[----:B------:R-:W-:Y:S01]  /*4630*/  FSEL R36, R36, -INF , !P0 ;  /* 0xff80000024247808 */ /* 0x000fe20004000000 */
[C---:B------:R-:W-:Y:S01]  /*4640*/  FFMA.FTZ R28, R0.reuse, R41, R30 ;  /* 0x00000029001c7223 */ /* 0x040fe2000001001e */
[----:B------:R-:W-:Y:S01]  /*4650*/  ISETP.GE.AND P0, PT, R45, R134, PT ;  /* 0x000000862d00720c */ /* 0x000fe20003f06270 */
[CC--:B------:R-:W-:Y:S01]  /*4660*/  FFMA.FTZ R24, R0.reuse, R39.reuse, R24 ;  /* 0x0000002700187223 */ /* 0x0c0fe20000010018 */
[----:B------:R-:W-:Y:S01]  /*4670*/  FFMA.FTZ R26, R0, R39, R26 ;  /* 0x00000027001a7223 */ /* 0x000fe2000001001a */
[-C--:B------:R-:W-:Y:S01]  /*4680*/  ISETP.GE.AND P5, PT, R43, R136.reuse, PT ;  /* 0x000000882b00720c */ /* 0x080fe20003fa6270 */
[----:B------:R-:W-:Y:S01]  /*4690*/  VIADD R41, R137, 0x48 ;  /* 0x0000004889297836 */ /* 0x000fe20000000000 */
[----:B------:R-:W-:Y:S01]  /*46a0*/  FSEL R149, R149, -INF , !P0 ;  /* 0xff80000095957808 */ /* 0x000fe20004000000 */
[----:B------:R-:W-:Y:S01]  /*46b0*/  VIADD R39, R137, 0x49 ;  /* 0x0000004989277836 */ /* 0x000fe20000000000 */
[----:B------:R-:W-:Y:S01]  /*46c0*/  FSEL R30, R37, -INF , !P6 ;  /* 0xff800000251e7808 */ /* 0x000fe20007000000 */
[----:B------:R-:W-:Y:S01]  /*46d0*/  VIADD R45, R137, 0x68 ;  /* 0x00000068892d7836 */ /* 0x000fe20000000000 */
[----:B------:R-:W-:-:S02]  /*46e0*/  ISETP.GE.AND P0, PT, R31, R136, PT ;  /* 0x000000881f00720c */ /* 0x000fc40003f06270 */
[----:B------:R-:W-:Y:S02]  /*46f0*/  ISETP.GE.AND P6, PT, R31, R134, PT ;  /* 0x000000861f00720c */ /* 0x000fe40003fc6270 */
[----:B------:R-:W-:Y:S02]  /*4700*/  I2FP.F32.S32 R37, R31 ;  /* 0x0000001f00257245 */ /* 0x000fe40000201400 */
[----:B------:R-:W-:Y:S02]  /*4710*/  FSEL R31, R28, -INF , !P3 ;  /* 0xff8000001c1f7808 */ /* 0x000fe40005800000 */
[----:B------:R-:W-:Y:S01]  /*4720*/  FSEL R28, R29, -INF , !P5 ;  /* 0xff8000001d1c7808 */ /* 0x000fe20006800000 */
[-C--:B------:R-:W-:Y:S01]  /*4730*/  FFMA.FTZ R25, R0, R37.reuse, R25 ;  /* 0x0000002500197223 */ /* 0x080fe20000010019 */
[----:B------:R-:W-:Y:S01]  /*4740*/  FSEL R130, R24, -INF , !P4 ;  /* 0xff80000018827808 */ /* 0x000fe20006000000 */
[----:B------:R-:W-:Y:S01]  /*4750*/  FFMA.FTZ R27, R0, R37, R27 ;  /* 0x00000025001b7223 */ /* 0x000fe2000001001b */
[----:B------:R-:W-:-:S02]  /*4760*/  I2FP.F32.S32 R29, R41 ;  /* 0x00000029001d7245 */ /* 0x000fc40000201400 */
[----:B------:R-:W-:Y:S02]  /*4770*/  I2FP.F32.S32 R24, R39 ;  /* 0x0000002700187245 */ /* 0x000fe40000201400 */
[-C--:B------:R-:W-:Y:S01]  /*4780*/  ISETP.GE.AND P2, PT, R43, R134.reuse, PT ;  /* 0x000000862b00720c */ /* 0x080fe20003f46270 */
[CC--:B------:R-:W-:Y:S01]  /*4790*/  FFMA.FTZ R22, R0.reuse, R29.reuse, R22 ;  /* 0x0000001d00167223 */ /* 0x0c0fe20000010016 */
[----:B------:R-:W-:Y:S01]  /*47a0*/  ISETP.GE.AND P5, PT, R41, R134, PT ;  /* 0x000000862900720c */ /* 0x000fe20003fa6270 */
[C---:B------:R-:W-:Y:S01]  /*47b0*/  FFMA.FTZ R140, R0.reuse, R24, R21 ;  /* 0x00000018008c7223 */ /* 0x040fe20000010015 */
[----:B------:R-:W-:Y:S01]  /*47c0*/  FSEL R147, R147, -INF , !P2 ;  /* 0xff80000093937808 */ /* 0x000fe20005000000 */
[----:B------:R-:W-:Y:S01]  /*47d0*/  FFMA.FTZ R20, R0, R29, R20 ;  /* 0x0000001d00147223 */ /* 0x000fe20000010014 */
[-C--:B------:R-:W-:Y:S01]  /*47e0*/  ISETP.GE.AND P2, PT, R39, R136.reuse, PT ;  /* 0x000000882700720c */ /* 0x080fe20003f46270 */
[----:B------:R-:W-:Y:S01]  /*47f0*/  VIADD R21, R137, 0x50 ;  /* 0x0000005089157836 */ /* 0x000fe20000000000 */
[----:B------:R-:W-:Y:S01]  /*4800*/  ISETP.GE.AND P3, PT, R41, R136, PT ;  /* 0x000000882900720c */ /* 0x000fe20003f66270 */
[----:B------:R-:W-:Y:S01]  /*4810*/  VIADD R29, R137, 0x51 ;  /* 0x00000051891d7836 */ /* 0x000fe20000000000 */
[----:B------:R-:W-:Y:S01]  /*4820*/  FSEL R145, R26, -INF , !P1 ;  /* 0xff8000001a917808 */ /* 0x000fe20004800000 */
[----:B------:R-:W-:Y:S01]  /*4830*/  FFMA.FTZ R23, R0, R24, R23 ;  /* 0x0000001800177223 */ /* 0x000fe20000010017 */
[----:B------:R-:W-:Y:S01]  /*4840*/  FSEL R144, R25, -INF , !P0 ;  /* 0xff80000019907808 */ /* 0x000fe20004000000 */
[----:B------:R-:W-:Y:S01]  /*4850*/  VIADD R25, R137, 0x71 ;  /* 0x0000007189197836 */ /* 0x000fe20000000000 */
[----:B------:R-:W-:-:S02]  /*4860*/  FSEL R139, R22, -INF , !P5 ;  /* 0xff800000168b7808 */ /* 0x000fc40006800000 */
[----:B------:R-:W-:Y:S02]  /*4870*/  FSEL R140, R140, -INF , !P2 ;  /* 0xff8000008c8c7808 */ /* 0x000fe40005000000 */
[C---:B------:R-:W-:Y:S02]  /*4880*/  ISETP.GE.AND P1, PT, R21.reuse, R136, PT ;  /* 0x000000881500720c */ /* 0x040fe40003f26270 */
[----:B------:R-:W-:Y:S02]  /*4890*/  ISETP.GE.AND P0, PT, R21, R134, PT ;  /* 0x000000861500720c */ /* 0x000fe40003f06270 */
[----:B------:R-:W-:Y:S02]  /*48a0*/  FSEL R142, R20, -INF , !P3 ;  /* 0xff800000148e7808 */ /* 0x000fe40005800000 */
[C---:B------:R-:W-:Y:S02]  /*48b0*/  ISETP.GE.AND P5, PT, R61.reuse, R136, PT ;  /* 0x000000883d00720c */ /* 0x040fe40003fa6270 */
[----:B------:R-:W-:-:S02]  /*48c0*/  ISETP.GE.AND P2, PT, R61, R134, PT ;  /* 0x000000863d00720c */ /* 0x000fc40003f46270 */
[----:B------:R-:W-:Y:S02]  /*48d0*/  I2FP.F32.S32 R21, R21 ;  /* 0x0000001500157245 */ /* 0x000fe40000201400 */
[----:B------:R-:W-:Y:S02]  /*48e0*/  I2FP.F32.S32 R20, R29 ;  /* 0x0000001d00147245 */ /* 0x000fe40000201400 */
[----:B------:R-:W-:Y:S01]  /*48f0*/  I2FP.F32.S32 R61, R61 ;  /* 0x0000003d003d7245 */ /* 0x000fe20000201400 */
[CC--:B------:R-:W-:Y:S01]  /*4900*/  FFMA.FTZ R66, R0.reuse, R21.reuse, R104 ;  /* 0x0000001500427223 */ /* 0x0c0fe20000010068 */
[C---:B------:R-:W-:Y:S01]  /*4910*/  FFMA.FTZ R106, R0.reuse, R21, R106 ;  /* 0x00000015006a7223 */ /* 0x040fe2000001006a */
[C---:B------:R-:W-:Y:S01]  /*4920*/  FFMA.FTZ R67, R0.reuse, R20, R107 ;  /* 0x0000001400437223 */ /* 0x040fe2000001006b */
[----:B------:R-:W-:Y:S01]  /*4930*/  FSEL R141, R27, -INF , !P6 ;  /* 0xff8000001b8d7808 */ /* 0x000fe20007000000 */
[CC--:B------:R-:W-:Y:S01]  /*4940*/  FFMA.FTZ R64, R0.reuse, R61.reuse, R100 ;  /* 0x0000003d00407223 */ /* 0x0c0fe20000010064 */
[----:B------:R-:W-:Y:S01]  /*4950*/  ISETP.GE.AND P3, PT, R29, R134, PT ;  /* 0x000000861d00720c */ /* 0x000fe20003f66270 */
[C---:B------:R-:W-:Y:S01]  /*4960*/  FFMA.FTZ R105, R0.reuse, R20, R105 ;  /* 0x0000001400697223 */ /* 0x040fe20000010069 */
[----:B------:R-:W-:Y:S01]  /*4970*/  VIADD R21, R137, 0x61 ;  /* 0x0000006189157836 */ /* 0x000fe20000000000 */
[----:B------:R-:W-:Y:S01]  /*4980*/  ISETP.GE.AND P6, PT, R29, R136, PT ;  /* 0x000000881d00720c */ /* 0x000fe20003fc6270 */
[----:B------:R-:W-:Y:S01]  /*4990*/  VIADD R27, R137, 0x59 ;  /* 0x00000059891b7836 */ /* 0x000fe20000000000 */
[----:B------:R-:W-:Y:S01]  /*49a0*/  ISETP.GE.AND P4, PT, R39, R134, PT ;  /* 0x000000862700720c */ /* 0x000fe20003f86270 */
[----:B------:R-:W-:Y:S01]  /*49b0*/  FFMA.FTZ R61, R0, R61, R102 ;  /* 0x0000003d003d7223 */ /* 0x000fe20000010066 */
[----:B------:R-:W-:-:S02]  /*49c0*/  FSEL R67, R67, -INF , !P3 ;  /* 0xff80000043437808 */ /* 0x000fc40005800000 */
[----:B------:R-:W-:Y:S02]  /*49d0*/  FSEL R64, R64, -INF , !P5 ;  /* 0xff80000040407808 */ /* 0x000fe40006800000 */
[----:B------:R-:W-:Y:S02]  /*49e0*/  FSEL R117, R106, -INF , !P0 ;  /* 0xff8000006a757808 */ /* 0x000fe40004000000 */
[----:B------:R-:W-:Y:S02]  /*49f0*/  FSEL R119, R105, -INF , !P6 ;  /* 0xff80000069777808 */ /* 0x000fe40007000000 */
[C---:B------:R-:W-:Y:S02]  /*4a00*/  ISETP.GE.AND P3, PT, R21.reuse, R136, PT ;  /* 0x000000881500720c */ /* 0x040fe40003f66270 */
[----:B------:R-:W-:Y:S02]  /*4a10*/  ISETP.GE.AND P5, PT, R21, R134, PT ;  /* 0x000000861500720c */ /* 0x000fe40003fa6270 */
[----:B------:R-:W-:Y:S01]  /*4a20*/  I2FP.F32.S32 R48, R21 ;  /* 0x0000001500307245 */ /* 0x000fe20000201400 */
[----:B------:R-:W-:Y:S01]  /*4a30*/  VIADD R21, R137, 0x69 ;  /* 0x0000006989157836 */ /* 0x000fe20000000000 */
[----:B------:R-:W-:-:S02]  /*4a40*/  ISETP.GE.AND P0, PT, R47, R136, PT ;  /* 0x000000882f00720c */ /* 0x000fc40003f06270 */
[----:B------:R-:W-:Y:S01]  /*4a50*/  ISETP.GE.AND P6, PT, R47, R134, PT ;  /* 0x000000862f00720c */ /* 0x000fe20003fc6270 */
[CC--:B------:R-:W-:Y:S01]  /*4a60*/  FFMA.FTZ R26, R0.reuse, R48.reuse, R97 ;  /* 0x00000030001a7223 */ /* 0x0c0fe20000010061 */
[----:B------:R-:W-:Y:S01]  /*4a70*/  I2FP.F32.S32 R47, R47 ;  /* 0x0000002f002f7245 */ /* 0x000fe20000201400 */
[----:B------:R-:W-:Y:S01]  /*4a80*/  FFMA.FTZ R48, R0, R48, R99 ;  /* 0x0000003000307223 */ /* 0x000fe20000010063 */
[----:B------:R-:W-:Y:S01]  /*4a90*/  FSEL R143, R23, -INF , !P4 ;  /* 0xff800000178f7808 */ /* 0x000fe20006000000 */
[----:B------:R-:W-:Y:S01]  /*4aa0*/  VIADD R23, R137, 0x79 ;  /* 0x0000007989177836 */ /* 0x000fe20000000000 */
[----:B------:R-:W-:Y:S01]  /*4ab0*/  FSEL R66, R66, -INF , !P1 ;  /* 0xff80000042427808 */ /* 0x000fe20004800000 */
[CC--:B------:R-:W-:Y:S01]  /*4ac0*/  FFMA.FTZ R62, R0.reuse, R47.reuse, R96 ;  /* 0x0000002f003e7223 */ /* 0x0c0fe20000010060 */
[C---:B------:R-:W-:Y:S01]  /*4ad0*/  ISETP.GE.AND P4, PT, R27.reuse, R136, PT ;  /* 0x000000881b00720c */ /* 0x040fe20003f86270 */
[----:B------:R-:W-:Y:S01]  /*4ae0*/  FFMA.FTZ R47, R0, R47, R98 ;  /* 0x0000002f002f7223 */ /* 0x000fe20000010062 */
[----:B------:R-:W-:-:S02]  /*4af0*/  ISETP.GE.AND P1, PT, R27, R134, PT ;  /* 0x000000861b00720c */ /* 0x000fc40003f26270 */
[----:B------:R-:W-:Y:S02]  /*4b00*/  I2FP.F32.S32 R27, R27 ;  /* 0x0000001b001b7245 */ /* 0x000fe40000201400 */
[----:B------:R-:W-:Y:S02]  /*4b10*/  I2FP.F32.S32 R52, R21 ;  /* 0x0000001500347245 */ /* 0x000fe40000201400 */
[----:B------:R-:W-:Y:S01]  /*4b20*/  FSEL R62, R62, -INF , !P0 ;  /* 0xff8000003e3e7808 */ /* 0x000fe20004000000 */
[CC--:B------:R-:W-:Y:S01]  /*4b30*/  FFMA.FTZ R101, R0.reuse, R27.reuse, R101 ;  /* 0x0000001b00657223 */ /* 0x0c0fe20000010065 */
[----:B------:R-:W-:Y:S01]  /*4b40*/  ISETP.GE.AND P0, PT, R21, R134, PT ;  /* 0x000000861500720c */ /* 0x000fe20003f06270 */
[CC--:B------:R-:W-:Y:S01]  /*4b50*/  FFMA.FTZ R63, R0.reuse, R52.reuse, R93 ;  /* 0x00000034003f7223 */ /* 0x0c0fe2000001005d */
[C---:B------:R-:W-:Y:S01]  /*4b60*/  FFMA.FTZ R52, R0.reuse, R52, R95 ;  /* 0x0000003400347223 */ /* 0x040fe2000001005f */
[----:B------:R-:W-:Y:S01]  /*4b70*/  FFMA.FTZ R27, R0, R27, R103 ;  /* 0x0000001b001b7223 */ /* 0x000fe20000010067 */
[----:B------:R-:W-:-:S02]  /*4b80*/  FSEL R61, R61, -INF , !P2 ;  /* 0xff8000003d3d7808 */ /* 0x000fc40005000000 */
[----:B------:R-:W-:Y:S02]  /*4b90*/  FSEL R120, R101, -INF , !P4 ;  /* 0xff80000065787808 */ /* 0x000fe40006000000 */
[----:B------:R-:W-:Y:S02]  /*4ba0*/  FSEL R47, R47, -INF , !P6 ;  /* 0xff8000002f2f7808 */ /* 0x000fe40007000000 */
[----:B------:R-:W-:Y:S02]  /*4bb0*/  FSEL R26, R26, -INF , !P3 ;  /* 0xff8000001a1a7808 */ /* 0x000fe40005800000 */
[C---:B------:R-:W-:Y:S02]  /*4bc0*/  ISETP.GE.AND P2, PT, R45.reuse, R136, PT ;  /* 0x000000882d00720c */ /* 0x040fe40003f46270 */
[----:B------:R-:W-:Y:S02]  /*4bd0*/  ISETP.GE.AND P4, PT, R45, R134, PT ;  /* 0x000000862d00720c */ /* 0x000fe40003f86270 */
[----:B------:R-:W-:-:S02]  /*4be0*/  ISETP.GE.AND P6, PT, R51, R136, PT ;  /* 0x000000883300720c */ /* 0x000fc40003fc6270 */
[----:B------:R-:W-:Y:S02]  /*4bf0*/  ISETP.GE.AND P3, PT, R51, R134, PT ;  /* 0x000000863300720c */ /* 0x000fe40003f66270 */
[----:B------:R-:W-:Y:S02]  /*4c00*/  I2FP.F32.S32 R45, R45 ;  /* 0x0000002d002d7245 */ /* 0x000fe40000201400 */
[----:B------:R-:W-:Y:S02]  /*4c10*/  I2FP.F32.S32 R51, R51 ;  /* 0x0000003300337245 */ /* 0x000fe40000201400 */
[----:B------:R-:W-:Y:S01]  /*4c20*/  FSEL R52, R52, -INF , !P0 ;  /* 0xff80000034347808 */ /* 0x000fe20004000000 */
[C---:B------:R-:W-:Y:S01]  /*4c30*/  FFMA.FTZ R65, R0.reuse, R45, R92 ;  /* 0x0000002d00417223 */ /* 0x040fe2000001005c */
[----:B------:R-:W-:Y:S01]  /*4c40*/  ISETP.GT.AND P0, PT, R125, R170, PT ;  /* 0x000000aa7d00720c */ /* 0x000fe20003f04270 */
[C---:B------:R-:W-:Y:S01]  /*4c50*/  FFMA.FTZ R88, R0.reuse, R51, R88 ;  /* 0x0000003300587223 */ /* 0x040fe20000010058 */
[----:B------:R-:W-:Y:S01]  /*4c60*/  FSEL R27, R27, -INF , !P1 ;  /* 0xff8000001b1b7808 */ /* 0x000fe20004800000 */
[C---:B------:R-:W-:Y:S01]  /*4c70*/  FFMA.FTZ R45, R0.reuse, R45, R94 ;  /* 0x0000002d002d7223 */ /* 0x040fe2000001005e */
[----:B------:R-:W-:Y:S01]  /*4c80*/  ISETP.GE.AND P1, PT, R21, R136, PT ;  /* 0x000000881500720c */ /* 0x000fe20003f26270 */
[----:B------:R-:W-:Y:S01]  /*4c90*/  FFMA.FTZ R51, R0, R51, R90 ;  /* 0x0000003300337223 */ /* 0x000fe2000001005a */
[----:B------:R-:W-:-:S02]  /*4ca0*/  I2FP.F32.S32 R20, R23 ;  /* 0x0000001700147245 */ /* 0x000fc40000201400 */
[----:B------:R-:W-:Y:S02]  /*4cb0*/  I2FP.F32.S32 R21, R137 ;  /* 0x0000008900157245 */ /* 0x000fe40000201400 */
[----:B------:R-:W-:Y:S01]  /*4cc0*/  I2FP.F32.S32 R50, R25 ;  /* 0x0000001900327245 */ /* 0x000fe20000201400 */
[CC--:B------:R-:W-:Y:S01]  /*4cd0*/  FFMA.FTZ R85, R0.reuse, R20.reuse, R85 ;  /* 0x0000001400557223 */ /* 0x0c0fe20000010055 */
[C---:B------:R-:W-:Y:S01]  /*4ce0*/  FFMA.FTZ R49, R0.reuse, R20, R87 ;  /* 0x0000001400317223 */ /* 0x040fe20000010057 */
[-C--:B------:R-:W-:Y:S01]  /*4cf0*/  FFMA.FTZ R20, R0, R21.reuse, R56 ;  /* 0x0000001500147223 */ /* 0x080fe20000010038 */
[----:B------:R-:W-:Y:S01]  /*4d00*/  FSEL R48, R48, -INF , !P5 ;  /* 0xff80000030307808 */ /* 0x000fe20006800000 */
[CC--:B------:R-:W-:Y:S01]  /*4d10*/  FFMA.FTZ R89, R0.reuse, R50.reuse, R89 ;  /* 0x0000003200597223 */ /* 0x0c0fe20000010059 */
[----:B------:R-:W-:Y:S01]  /*4d20*/  FSEL R65, R65, -INF , !P2 ;  /* 0xff80000041417808 */ /* 0x000fe20005000000 */
[C---:B------:R-:W-:Y:S01]  /*4d30*/  FFMA.FTZ R50, R0.reuse, R50, R91 ;  /* 0x0000003200327223 */ /* 0x040fe2000001005b */
[----:B------:R-:W-:Y:S01]  /*4d40*/  FSEL R45, R45, -INF , !P4 ;  /* 0xff8000002d2d7808 */ /* 0x000fe20006000000 */
[----:B------:R-:W-:Y:S01]  /*4d50*/  FFMA.FTZ R21, R0, R21, R58 ;  /* 0x0000001500157223 */ /* 0x000fe2000001003a */
[----:B------:R-:W-:-:S02]  /*4d60*/  FSEL R63, R63, -INF , !P1 ;  /* 0xff8000003f3f7808 */ /* 0x000fc40004800000 */
[----:B------:R-:W-:Y:S02]  /*4d70*/  FSEL R118, R88, -INF , !P6 ;  /* 0xff80000058767808 */ /* 0x000fe40007000000 */
[----:B------:R-:W-:Y:S02]  /*4d80*/  FSEL R51, R51, -INF , !P3 ;  /* 0xff80000033337808 */ /* 0x000fe40005800000 */
[C---:B------:R-:W-:Y:S02]  /*4d90*/  ISETP.GE.AND P5, PT, R25.reuse, R136, PT ;  /* 0x000000881900720c */ /* 0x040fe40003fa6270 */
[----:B------:R-:W-:Y:S02]  /*4da0*/  ISETP.GE.AND P2, PT, R25, R134, PT ;  /* 0x000000861900720c */ /* 0x000fe40003f46270 */
[C---:B------:R-:W-:Y:S02]  /*4db0*/  ISETP.GE.AND P4, PT, R23.reuse, R136, PT ;  /* 0x000000881700720c */ /* 0x040fe40003f86270 */
[----:B------:R-:W-:-:S02]  /*4dc0*/  ISETP.GE.AND P1, PT, R23, R134, PT ;  /* 0x000000861700720c */ /* 0x000fc40003f26270 */
[C---:B------:R-:W-:Y:S02]  /*4dd0*/  ISETP.GE.AND P6, PT, R137.reuse, R136, PT ;  /* 0x000000888900720c */ /* 0x040fe40003fc6270 */
        /* <DEDUP_REMOVED lines=19> */
.L_x_2337:
        /* <DEDUP_REMOVED lines=59> */
.L_x_2338:
        /* <DEDUP_REMOVED lines=78> */
.L_x_2340:
[----:B------:R3:W-:Y:S02]  /*57a0*/  STS.128 [R179+0x8800], RZ ;  /* 0x008800ffb3007388 */ /* 0x0007e40000000c00 */
.L_x_2341:
[----:B------:R-:W-:Y:S05]  /*57b0*/  BSYNC.RECONVERGENT B0 ;  /* 0x0000000000007941 */ /* 0x000fea0003800200 */
.L_x_2339:
[----:B------:R-:W0:Y:S02]  /*57c0*/  LDGDEPBAR ;  /* 0x00000000000079af */ /* 0x000e240000000000 */
.L_x_2336:
        /* <DEDUP_REMOVED lines=33> */
[----:B--2---:R-:W-:Y:S01]  /*59e0*/  SHF.L.U32 R24, R3, 0x8, RZ ;  /* 0x0000000803187819 */ /* 0x004fe200000006ff */
[----:B------:R-:W2:Y:S04]  /*59f0*/  SHFL.BFLY PT, R42, R29, 0x2, 0x1f ;  /* 0x0c401f001d2a7f89 */ /* 0x000ea800000e0000 */
[----:B------:R-:W5:Y:S01]  /*5a00*/  SHFL.BFLY PT, R23, R44, 0x2, 0x1f ;  /* 0x0c401f002c177f89 */ /* 0x000f6200000e0000 */
[----:B--2---:R-:W-:-:S02]  /*5a10*/  FMNMX.FTZ R42, R29, R42, !PT ;  /* 0x0000002a1d2a7209 */ /* 0x004fc40007810000 */
[----:B-----5:R-:W-:-:S03]  /*5a20*/  FMNMX.FTZ R23, R44, R23, !PT ;  /* 0x000000172c177209 */ /* 0x020fc60007810000 */
[----:B------:R-:W2:Y:S04]  /*5a30*/  SHFL.BFLY PT, R25, R42, 0x1, 0x1f ;  /* 0x0c201f002a197f89 */ /* 0x000ea800000e0000 */
[----:B------:R-:W5:Y:S01]  /*5a40*/  SHFL.BFLY PT, R22, R23, 0x1, 0x1f ;  /* 0x0c201f0017167f89 */ /* 0x000f6200000e0000 */
[----:B--2---:R-:W-:Y:S02]  /*5a50*/  FMNMX.FTZ R3, R42, R25, !PT ;  /* 0x000000192a037209 */ /* 0x004fe40007810000 */
[----:B------:R-:W-:Y:S02]  /*5a60*/  LOP3.LUT R25, R24, 0x100, RZ, 0xc0, !PT ;  /* 0x0000010018197812 */ /* 0x000fe400078ec0ff */
[C---:B------:R-:W-:Y:S01]  /*5a70*/  FSETP.NEU.FTZ.AND P0, PT, R3.reuse, -INF , PT ;  /* 0xff8000000300780b */ /* 0x040fe20003f1d000 */
[----:B----4-:R-:W-:Y:S01]  /*5a80*/  FMUL.FTZ R123, R3, UR6 ;  /* 0x00000006037b7c20 */ /* 0x010fe20008410000 */
[----:B------:R-:W-:-:S04]  /*5a90*/  LOP3.LUT R25, R25, 0x20, R126, 0xf8, !PT ;  /* 0x0000002019197812 */ /* 0x000fc800078ef87e */
[----:B------:R-:W-:Y:S02]  /*5aa0*/  IADD3 R166, PT, PT, R2, R25, RZ ;  /* 0x0000001902a67210 */ /* 0x000fe40007ffe0ff */
[----:B-----5:R-:W-:Y:S02]  /*5ab0*/  FMNMX.FTZ R2, R23, R22, !PT ;  /* 0x0000001617027209 */ /* 0x020fe40007810000 */
[----:B------:R-:W-:Y:S02]  /*5ac0*/  LEA R166, R166, UR4, 0x1 ;  /* 0x00000004a6a67c11 */ /* 0x000fe4000f8e08ff */
[----:B------:R-:W-:Y:S01]  /*5ad0*/  FSEL R123, R123, RZ, P0 ;  /* 0x000000ff7b7b7208 */ /* 0x000fe20000000000 */
[C---:B------:R-:W-:Y:S01]  /*5ae0*/  FMUL.FTZ R54, R2.reuse, UR6 ;  /* 0x0000000602367c20 */ /* 0x040fe20008410000 */
[----:B------:R-:W-:Y:S01]  /*5af0*/  FSETP.NEU.FTZ.AND P0, PT, R2, -INF , PT ;  /* 0xff8000000200780b */ /* 0x000fe20003f1d000 */
[----:B------:R-:W2:Y:S01]  /*5b00*/  LDSM.16.MT88.4 R80, [R166+0xb000] ;  /* 0x00b00000a650783b */ /* 0x000ea20000004200 */
[----:B------:R-:W-:Y:S01]  /*5b10*/  IADD3 R164, PT, PT, R5, R166, RZ ;  /* 0x000000a605a47210 */ /* 0x000fe20007ffe0ff */
[--C-:B------:R-:W-:Y:S01]  /*5b20*/  FFMA.FTZ R131, R20, UR6, -R123.reuse ;  /* 0x0000000614837c23 */ /* 0x100fe2000801087b */
[----:B------:R-:W-:Y:S01]  /*5b30*/  FSEL R54, R54, RZ, P0 ;  /* 0x000000ff36367208 */ /* 0x000fe20000000000 */
[--C-:B------:R-:W-:Y:S01]  /*5b40*/  FFMA.FTZ R128, R16, UR6, -R123.reuse ;  /* 0x0000000610807c23 */ /* 0x100fe2000801087b */
[--C-:B------:R-:W-:Y:S01]  /*5b50*/  FFMA.FTZ R127, R68, UR6, -R123.reuse ;  /* 0x00000006447f7c23 */ /* 0x100fe2000801087b */
[--C-:B------:R-:W-:Y:S01]  /*5b60*/  FFMA.FTZ R24, R18, UR6, -R123.reuse ;  /* 0x0000000612187c23 */ /* 0x100fe2000801087b */
[--C-:B-1----:R-:W-:Y:S01]  /*5b70*/  FFMA.FTZ R58, R14, UR6, -R123.reuse ;  /* 0x000000060e3a7c23 */ /* 0x102fe2000801087b */
        /* <DEDUP_REMOVED lines=9> */
[----:B------:R-:W-:Y:S01]  /*5c10*/  LDSM.16.MT88.4 R12, [R166+0xb400] ;  /* 0x00b40000a60c783b */ /* 0x000fe20000004200 */
        /* <DEDUP_REMOVED lines=9> */
[----:B------:R-:W3:Y:S01]  /*5cb0*/  LDSM.16.MT88.4 R108, [R166+0x9000] ;  /* 0x00900000a66c783b */ /* 0x000ee20000004200 */
[----:B------:R-:W-:Y:S01]  /*5cc0*/  MUFU.EX2 R122, R122 ;  /* 0x0000007a007a7308 */ /* 0x000fe20000000800 */
[--C-:B------:R-:W-:Y:S01]  /*5cd0*/  FFMA.FTZ R41, R38, UR6, -R123.reuse ;  /* 0x0000000626297c23 */ /* 0x100fe2000801087b */
[----:B-1----:R-:W-:Y:S01]  /*5ce0*/  F2FP.F16.F32.PACK_AB R104, R128, R131 ;  /* 0x000000838068723e */ /* 0x002fe200000000ff */
[----:B------:R-:W1:Y:S01]  /*5cf0*/  LDSM.16.MT88.4 R88, [R164+0xb000] ;  /* 0x00b00000a458783b */ /* 0x000e620000004200 */
[----:B------:R-:W2:Y:S01]  /*5d00*/  MUFU.EX2 R129, R129 ;  /* 0x0000008100817308 */ /* 0x000ea20000000800 */
[--C-:B------:R-:W-:Y:S01]  /*5d10*/  FFMA.FTZ R36, R35, UR6, -R54.reuse ;  /* 0x0000000623247c23 */ /* 0x100fe20008010836 */
[--C-:B------:R-:W-:Y:S01]  /*5d20*/  FFMA.FTZ R37, R146, UR6, -R123.reuse ;  /* 0x0000000692257c23 */ /* 0x100fe2000801087b */
[----:B------:R-:W1:Y:S01]  /*5d30*/  LDSM.16.MT88.4 R96, [R166+0xd000] ;  /* 0x00d00000a660783b */ /* 0x000e620000004200 */
[----:B------:R-:W-:Y:S01]  /*5d40*/  MUFU.EX2 R126, R126 ;  /* 0x0000007e007e7308 */ /* 0x000fe20000000800 */
[--C-:B------:R-:W-:Y:S01]  /*5d50*/  FFMA.FTZ R39, R155, UR6, -R54.reuse ;  /* 0x000000069b277c23 */ /* 0x100fe20008010836 */
[----:B-----5:R-:W-:Y:S01]  /*5d60*/  F2FP.F16.F32.PACK_AB R106, R24, R127 ;  /* 0x0000007f186a723e */ /* 0x020fe200000000ff */
[----:B------:R-:W-:Y:S01]  /*5d70*/  LDSM.16.MT88.4 R16, [R164+0x9400] ;  /* 0x00940000a410783b */ /* 0x000fe20000004200 */
[----:B------:R-:W5:Y:S01]  /*5d80*/  MUFU.EX2 R25, R25 ;  /* 0x0000001900197308 */ /* 0x000f620000000800 */
[--C-:B------:R-:W-:Y:S01]  /*5d90*/  FFMA.FTZ R38, R153, UR6, -R54.reuse ;  /* 0x0000000699267c23 */ /* 0x100fe20008010836 */
[--C-:B------:R-:W-:Y:S01]  /*5da0*/  FFMA.FTZ R35, R33, UR6, -R54.reuse ;  /* 0x0000000621237c23 */ /* 0x100fe20008010836 */
[----:B------:R-:W-:Y:S01]  /*5db0*/  LDSM.16.MT88.4 R20, [R166+0x9400] ;  /* 0x00940000a614783b */ /* 0x000fe20000004200 */
        /* <DEDUP_REMOVED lines=17> */
[C---:B------:R-:W-:Y:S01]  /*5ed0*/  HMMA.16816.F32 R76, R104.reuse, R80, RZ ;  /* 0x00000050684c723c */ /* 0x040fe200000018ff */
[----:B--2---:R-:W-:Y:S01]  /*5ee0*/  F2FP.F16.F32.PACK_AB R8, R58, R59 ;  /* 0x0000003b3a08723e */ /* 0x004fe200000000ff */
[--C-:B------:R-:W-:Y:S01]  /*5ef0*/  FFMA.FTZ R119, R119, UR6, -R123.reuse ;  /* 0x0000000677777c23 */ /* 0x100fe2000801087b */
[----:B------:R-:W2:Y:S01]  /*5f00*/  MUFU.EX2 R53, R53 ;  /* 0x0000003500357308 */ /* 0x000ea20000000800 */
[--C-:B------:R-:W-:Y:S01]  /*5f10*/  FFMA.FTZ R64, R64, UR6, -R123.reuse ;  /* 0x0000000640407c23 */ /* 0x100fe2000801087b */
[--C-:B------:R-:W-:Y:S01]  /*5f20*/  FFMA.FTZ R61, R61, UR6, -R54.reuse ;  /* 0x000000063d3d7c23 */ /* 0x100fe20008010836 */
[--C-:B------:R-:W-:Y:S01]  /*5f30*/  FFMA.FTZ R47, R47, UR6, -R54.reuse ;  /* 0x000000062f2f7c23 */ /* 0x100fe20008010836 */
[----:B------:R-:W-:Y:S01]  /*5f40*/  MUFU.EX2 R46, R46 ;  /* 0x0000002e002e7308 */ /* 0x000fe20000000800 */
[C---:B------:R-:W-:Y:S01]  /*5f50*/  HMMA.16816.F32 R80, R104.reuse, R82, RZ ;  /* 0x000000526850723c */ /* 0x040fe200000018ff */
[----:B-----5:R-:W-:Y:S01]  /*5f60*/  F2FP.F16.F32.PACK_AB R10, R44, R55 ;  /* 0x000000372c0a723e */ /* 0x020fe200000000ff */
[--C-:B------:R-:W-:Y:S01]  /*5f70*/  FFMA.FTZ R45, R45, UR6, -R54.reuse ;  /* 0x000000062d2d7c23 */ /* 0x100fe20008010836 */
[----:B------:R-:W5:Y:S01]  /*5f80*/  MUFU.EX2 R43, R43 ;  /* 0x0000002b002b7308 */ /* 0x000f620000000800 */
[--C-:B------:R-:W-:Y:S01]  /*5f90*/  FFMA.FTZ R121, R121, UR6, -R123.reuse ;  /* 0x0000000679797c23 */ /* 0x100fe2000801087b */
[----:B------:R-:W-:Y:S01]  /*5fa0*/  FFMA.FTZ R116, R116, UR6, -R123 ;  /* 0x0000000674747c23 */ /* 0x000fe2000801087b */
[----:B------:R-:W-:Y:S01]  /*5fb0*/  FFMA.FTZ R57, R57, UR6, -R54 ;  /* 0x0000000639397c23 */ /* 0x000fe20008010836 */
[----:B------:R-:W-:Y:S01]  /*5fc0*/  MUFU.EX2 R42, R42 ;  /* 0x0000002a002a7308 */ /* 0x000fe20000000800 */
[----:B----4-:R-:W-:Y:S01]  /*5fd0*/  HMMA.16816.F32 R68, R104, R72, RZ ;  /* 0x000000486844723c */ /* 0x010fe200000018ff */
[----:B--2---:R-:W-:-:S02]  /*5fe0*/  F2FP.F16.F32.PACK_AB R9, R53, R56 ;  /* 0x000000383509723e */ /* 0x004fc400000000ff */
[----:B------:R-:W2:Y:S01]  /*5ff0*/  MUFU.EX2 R41, R41 ;  /* 0x0000002900297308 */ /* 0x000ea20000000800 */
[----:B------:R-:W-:-:S03]  /*6000*/  ISETP.GT.AND P0, PT, R125, R170, PT ;  /* 0x000000aa7d00720c */ /* 0x000fc60003f04270 */
[----:B------:R-:W-:Y:S01]  /*6010*/  MUFU.EX2 R40, R40 ;  /* 0x0000002800287308 */ /* 0x000fe20000000800 */
[----:B------:R-:W-:Y:S01]  /*6020*/  HMMA.16816.F32 R72, R104, R74, RZ ;  /* 0x0000004a6848723c */ /* 0x000fe200000018ff */
[----:B-----5:R-:W-:Y:S02]  /*6030*/  F2FP.F16.F32.PACK_AB R11, R43, R46 ;  /* 0x0000002e2b0b723e */ /* 0x020fe400000000ff */
[----:B------:R-:W-:Y:S04]  /*6040*/  MUFU.EX2 R37, R37 ;  /* 0x0000002500257308 */ /* 0x000fe80000000800 */
[----:B------:R-:W-:Y:S01]  /*6050*/  MUFU.EX2 R39, R39 ;  /* 0x0000002700277308 */ /* 0x000fe20000000800 */
[C---:B------:R-:W-:Y:S03]  /*6060*/  HMMA.16816.F32 R76, R8.reuse, R12, R76 ;  /* 0x0000000c084c723c */ /* 0x040fe6000000184c */
[----:B------:R-:W4:Y:S04]  /*6070*/  MUFU.EX2 R38, R38 ;  /* 0x0000002600267308 */ /* 0x000f280000000800 */
[----:B------:R-:W-:Y:S01]  /*6080*/  MUFU.EX2 R36, R36 ;  /* 0x0000002400247308 */ /* 0x000fe20000000800 */
[----:B------:R-:W-:Y:S01]  /*6090*/  HMMA.16816.F32 R80, R8, R14, R80 ;  /* 0x0000000e0850723c */ /* 0x000fe20000001850 */
[----:B------:R-:W5:Y:S02]  /*60a0*/  LDSM.16.MT88.4 R12, [R164+0xd000] ;  /* 0x00d00000a40c783b */ /* 0x000f640000004200 */
[----:B------:R-:W4:Y:S04]  /*60b0*/  MUFU.EX2 R35, R35 ;  /* 0x0000002300237308 */ /* 0x000f280000000800 */
[----:B------:R-:W-:Y:S01]  /*60c0*/  MUFU.EX2 R34, R34 ;  /* 0x0000002200227308 */ /* 0x000fe20000000800 */
[C---:B---3--:R-:W-:Y:S03]  /*60d0*/  HMMA.16816.F32 R112, R104.reuse, R108, RZ ;  /* 0x0000006c6870723c */ /* 0x048fe600000018ff */
[----:B------:R-:W3:Y:S04]  /*60e0*/  MUFU.EX2 R33, R33 ;  /* 0x0000002100217308 */ /* 0x000ee80000000800 */
[----:B------:R-:W-:Y:S01]  /*60f0*/  MUFU.EX2 R30, R30 ;  /* 0x0000001e001e7308 */ /* 0x000fe20000000800 */
[C---:B-1----:R-:W-:Y:S03]  /*6100*/  HMMA.16816.F32 R84, R104.reuse, R88, RZ ;  /* 0x000000586854723c */ /* 0x042fe600000018ff */
[----:B------:R-:W-:Y:S04]  /*6110*/  MUFU.EX2 R29, R29 ;  /* 0x0000001d001d7308 */ /* 0x000fe80000000800 */
        /* <DEDUP_REMOVED lines=13> */
[C---:B-----5:R-:W-:Y:S03]  /*61f0*/  HMMA.16816.F32 R100, R104.reuse, R12, RZ ;  /* 0x0000000c6864723c */ /* 0x060fe600000018ff */
[----:B------:R-:W-:Y:S04]  /*6200*/  MUFU.EX2 R47, R47 ;  /* 0x0000002f002f7308 */ /* 0x000fe80000000800 */
[----:B------:R-:W-:Y:S01]  /*6210*/  MUFU.EX2 R45, R45 ;  /* 0x0000002d002d7308 */ /* 0x000fe20000000800 */
[----:B------:R-:W-:Y:S01]  /*6220*/  HMMA.16816.F32 R104, R104, R14, RZ ;  /* 0x0000000e6868723c */ /* 0x000fe200000018ff */
[----:B------:R-:W5:Y:S07]  /*6230*/  LDSM.16.MT88.4 R12, [R164+0xd400] ;  /* 0x00d40000a40c783b */ /* 0x000f6e0000004200 */
[C---:B------:R-:W-:Y:S08]  /*6240*/  HMMA.16816.F32 R68, R8.reuse, R16, R68 ;  /* 0x000000100844723c */ /* 0x040ff00000001844 */
[C---:B------:R-:W-:Y:S01]  /*6250*/  HMMA.16816.F32 R72, R8.reuse, R18, R72 ;  /* 0x000000120848723c */ /* 0x040fe20000001848 */
[----:B------:R-:W2:Y:S07]  /*6260*/  LDSM.16.MT88.4 R16, [R166+0xd400] ;  /* 0x00d40000a610783b */ /* 0x000eae0000004200 */
[C---:B------:R-:W-:Y:S08]  /*6270*/  HMMA.16816.F32 R112, R8.reuse, R20, R112 ;  /* 0x000000140870723c */ /* 0x040ff00000001870 */
[C---:B------:R-:W-:Y:S01]  /*6280*/  HMMA.16816.F32 R108, R8.reuse, R22, R108 ;  /* 0x00000016086c723c */ /* 0x040fe2000000186c */
[----:B------:R-:W4:Y:S07]  /*6290*/  LDSM.16.MT88.4 R20, [R164+0xb400] ;  /* 0x00b40000a414783b */ /* 0x000f2e0000004200 */
[C---:B-----5:R-:W-:Y:S08]  /*62a0*/  HMMA.16816.F32 R100, R8.reuse, R12, R100 ;  /* 0x0000000c0864723c */ /* 0x060ff00000001864 */
[C---:B------:R-:W-:Y:S01]  /*62b0*/  HMMA.16816.F32 R104, R8.reuse, R14, R104 ;  /* 0x0000000e0868723c */ /* 0x040fe20000001868 */
[----:B------:R-:W5:Y:S07]  /*62c0*/  LDSM.16.MT88.4 R12, [R164+0x9800] ;  /* 0x00980000a40c783b */ /* 0x000f6e0000004200 */
[C---:B--2---:R-:W-:Y:S08]  /*62d0*/  HMMA.16816.F32 R92, R8.reuse, R16, R92 ;  /* 0x00000010085c723c */ /* 0x044ff0000000185c */
[C---:B------:R-:W-:Y:S01]  /*62e0*/  HMMA.16816.F32 R96, R8.reuse, R18, R96 ;  /* 0x000000120860723c */ /* 0x040fe20000001860 */
[----:B------:R-:W2:Y:S07]  /*62f0*/  LDSM.16.MT88.4 R16, [R166+0x9800] ;  /* 0x00980000a610783b */ /* 0x000eae0000004200 */
[----:B----4-:R-:W-:Y:S01]  /*6300*/  HMMA.16816.F32 R84, R8, R20, R84 ;  /* 0x000000140854723c */ /* 0x010fe20000001854 */
[----:B------:R-:W-:-:S07]  /*6310*/  FFMA.FTZ R20, R145, UR6, -R54 ;  /* 0x0000000691147c23 */ /* 0x000fce0008010836 */
[----:B------:R-:W-:Y:S01]  /*6320*/  HMMA.16816.F32 R88, R8, R22, R88 ;  /* 0x000000160858723c */ /* 0x000fe20000001858 */
[----:B------:R-:W-:Y:S02]  /*6330*/  F2FP.F16.F32.PACK_AB R8, R41, R42 ;  /* 0x0000002a2908723e */ /* 0x000fe400000000ff */
[----:B------:R-:W-:Y:S02]  /*6340*/  F2FP.F16.F32.PACK_AB R9, R38, R39 ;  /* 0x000000272609723e */ /* 0x000fe400000000ff */
[----:B------:R-:W-:Y:S02]  /*6350*/  F2FP.F16.F32.PACK_AB R10, R37, R40 ;  /* 0x00000028250a723e */ /* 0x000fe400000000ff */
[----:B------:R-:W-:-:S07]  /*6360*/  F2FP.F16.F32.PACK_AB R11, R35, R36 ;  /* 0x00000024230b723e */ /* 0x000fce00000000ff */
[C---:B-----5:R-:W-:Y:S08]  /*6370*/  HMMA.16816.F32 R68, R8.reuse, R12, R68 ;  /* 0x0000000c0844723c */ /* 0x060ff00000001844 */
        /* <DEDUP_REMOVED lines=17> */
[----:B---3--:R-:W-:-:S02]  /*6490*/  F2FP.F16.F32.PACK_AB R8, R33, R34 ;  /* 0x000000222108723e */ /* 0x008fc400000000ff */
[----:B-1----:R-:W-:Y:S02]  /*64a0*/  F2FP.F16.F32.PACK_AB R9, R31, R32 ;  /* 0x000000201f09723e */ /* 0x002fe400000000ff */
[----:B------:R-:W-:Y:S02]  /*64b0*/  F2FP.F16.F32.PACK_AB R10, R29, R30 ;  /* 0x0000001e1d0a723e */ /* 0x000fe400000000ff */
[----:B------:R-:W-:-:S07]  /*64c0*/  F2FP.F16.F32.PACK_AB R11, R5, R28 ;  /* 0x0000001c050b723e */ /* 0x000fce00000000ff */
        /* <DEDUP_REMOVED lines=19> */
[--C-:B------:R-:W-:Y:S01]  /*6600*/  FFMA.FTZ R130, R142, UR6, -R123.reuse ;  /* 0x000000068e827c23 */ /* 0x100fe2000801087b */
[----:B------:R-:W2:Y:S01]  /*6610*/  LDSM.16.MT88.4 R16, [R166+0xa000] ;  /* 0x00a00000a610783b */ /* 0x000ea20000004200 */
[--C-:B------:R-:W-:Y:S01]  /*6620*/  FFMA.FTZ R140, R139, UR6, -R54.reuse ;  /* 0x000000068b8c7c23 */ /* 0x100fe20008010836 */
[--C-:B------:R-:W-:Y:S01]  /*6630*/  FFMA.FTZ R142, R141, UR6, -R54.reuse ;  /* 0x000000068d8e7c23 */ /* 0x100fe20008010836 */
[----:B------:R-:W-:Y:S01]  /*6640*/  FFMA.FTZ R139, R143, UR6, -R54 ;  /* 0x000000068f8b7c23 */ /* 0x000fe20008010836 */
[----:B------:R-:W3:Y:S01]  /*6650*/  MUFU.EX2 R144, R8 ;  /* 0x0000000800907308 */ /* 0x000ee20000000800 */
[----:B------:R-:W-:-:S03]  /*6660*/  FFMA.FTZ R143, R26, UR6, -R123 ;  /* 0x000000061a8f7c23 */ /* 0x000fc6000801087b */
[----:B------:R-:W-:Y:S04]  /*6670*/  MUFU.EX2 R130, R130 ;  /* 0x0000008200827308 */ /* 0x000fe80000000800 */
[----:B------:R-:W4:Y:S04]  /*6680*/  MUFU.EX2 R145, R9 ;  /* 0x0000000900917308 */ /* 0x000f280000000800 */
[----:B------:R5:W-:Y:S01]  /*6690*/  MUFU.EX2 R141, R20 ;  /* 0x00000014008d7308 */ /* 0x000be20000000800 */
[----:B---3--:R-:W-:-:S03]  /*66a0*/  F2FP.F16.F32.PACK_AB R8, R147, R144 ;  /* 0x000000909308723e */ /* 0x008fc600000000ff */
[----:B------:R-:W3:Y:S04]  /*66b0*/  MUFU.EX2 R142, R142 ;  /* 0x0000008e008e7308 */ /* 0x000ee80000000800 */
[----:B------:R-:W-:Y:S01]  /*66c0*/  MUFU.EX2 R140, R140 ;  /* 0x0000008c008c7308 */ /* 0x000fe20000000800 */
[----:B----4-:R-:W-:-:S03]  /*66d0*/  F2FP.F16.F32.PACK_AB R10, R145, R130 ;  /* 0x00000082910a723e */ /* 0x010fc600000000ff */
[----:B------:R-:W4:Y:S01]  /*66e0*/  MUFU.EX2 R139, R139 ;  /* 0x0000008b008b7308 */ /* 0x000f220000000800 */
[----:B-----5:R-:W-:Y:S01]  /*66f0*/  LDSM.16.MT88.4 R20, [R166+0xa400] ;  /* 0x00a40000a614783b */ /* 0x020fe20000004200 */
        /* <DEDUP_REMOVED lines=20> */
[----:B------:R-:W-:Y:S01]  /*6840*/  FADD.FTZ R8, R131, R128 ;  /* 0x0000008083087221 */ /* 0x000fe20000010000 */
[----:B------:R-:W2:Y:S01]  /*6850*/  LDSM.16.MT88.4 R16, [R164+0xa400] ;  /* 0x00a40000a410783b */ /* 0x000ea20000004200 */
[--C-:B------:R-:W-:Y:S01]  /*6860*/  FFMA.FTZ R128, R67, UR6, -R54.reuse ;  /* 0x0000000643807c23 */ /* 0x100fe20008010836 */
[--C-:B------:R-:W-:Y:S01]  /*6870*/  FFMA.FTZ R120, R27, UR6, -R54.reuse ;  /* 0x000000061b787c23 */ /* 0x100fe20008010836 */
[----:B------:R-:W-:Y:S01]  /*6880*/  FFMA.FTZ R10, R117, UR6, -R54 ;  /* 0x00000006750a7c23 */ /* 0x000fe20008010836 */
[----:B------:R-:W-:Y:S01]  /*6890*/  FADD.FTZ R127, R127, R8 ;  /* 0x000000087f7f7221 */ /* 0x000fe20000010000 */
[----:B------:R3:W4:Y:S01]  /*68a0*/  MUFU.EX2 R117, R9 ;  /* 0x0000000900757308 */ /* 0x0007220000000800 */
[----:B------:R-:W-:Y:S01]  /*68b0*/  F2FP.F16.F32.PACK_AB R8, R119, R66 ;  /* 0x000000427708723e */ /* 0x000fe200000000ff */
[--C-:B------:R-:W-:Y:S01]  /*68c0*/  FFMA.FTZ R131, R65, UR6, -R123.reuse ;  /* 0x0000000641837c23 */ /* 0x100fe2000801087b */
[----:B------:R-:W-:Y:S01]  /*68d0*/  FFMA.FTZ R65, R118, UR6, -R123 ;  /* 0x0000000676417c23 */ /* 0x000fe2000801087b */
[----:B------:R4:W-:Y:S04]  /*68e0*/  MUFU.EX2 R67, R10 ;  /* 0x0000000a00437308 */ /* 0x0009e80000000800 */
[----:B------:R-:W5:Y:S04]  /*68f0*/  MUFU.EX2 R128, R128 ;  /* 0x0000008000807308 */ /* 0x000f680000000800 */
[----:B------:R-:W1:Y:S01]  /*6900*/  MUFU.EX2 R120, R120 ;  /* 0x0000007800787308 */ /* 0x000e620000000800 */
[----:B---3--:R-:W-:Y:S01]  /*6910*/  FADD.FTZ R9, R122, R129 ;  /* 0x000000817a097221 */ /* 0x008fe20000010000 */
[--C-:B------:R-:W-:Y:S01]  /*6920*/  FFMA.FTZ R122, R62, UR6, -R123.reuse ;  /* 0x000000063e7a7c23 */ /* 0x100fe2000801087b */
[--C-:B------:R-:W-:Y:S01]  /*6930*/  FFMA.FTZ R129, R63, UR6, -R123.reuse ;  /* 0x000000063f817c23 */ /* 0x100fe2000801087b */
[----:B------:R-:W-:Y:S01]  /*6940*/  FFMA.FTZ R62, R60, UR6, -R123 ;  /* 0x000000063c3e7c23 */ /* 0x000fe2000801087b */
[----:B------:R-:W-:Y:S01]  /*6950*/  FADD.FTZ R126, R126, R9 ;  /* 0x000000097e7e7221 */ /* 0x000fe20000010000 */
[----:B----4-:R-:W-:Y:S01]  /*6960*/  F2FP.F16.F32.PACK_AB R10, R117, R64 ;  /* 0x00000040750a723e */ /* 0x010fe200000000ff */
[----:B------:R-:W-:Y:S01]  /*6970*/  MUFU.EX2 R60, R122 ;  /* 0x0000007a003c7308 */ /* 0x000fe20000000800 */
[----:B-----5:R-:W-:-:S03]  /*6980*/  F2FP.F16.F32.PACK_AB R9, R128, R67 ;  /* 0x000000438009723e */ /* 0x020fc600000000ff */
[----:B------:R-:W-:Y:S01]  /*6990*/  MUFU.EX2 R123, R143 ;  /* 0x0000008f007b7308 */ /* 0x000fe20000000800 */
[----:B-1----:R-:W-:-:S03]  /*69a0*/  F2FP.F16.F32.PACK_AB R11, R120, R61 ;  /* 0x0000003d780b723e */ /* 0x002fc600000000ff */
[----:B------:R-:W-:Y:S04]  /*69b0*/  MUFU.EX2 R63, R131 ;  /* 0x00000083003f7308 */ /* 0x000fe80000000800 */
[----:B------:R-:W1:Y:S01]  /*69c0*/  MUFU.EX2 R118, R129 ;  /* 0x0000008100767308 */ /* 0x000e620000000800 */
[C---:B------:R-:W-:Y:S03]  /*69d0*/  HMMA.16816.F32 R76, R8.reuse, R12, R76 ;  /* 0x0000000c084c723c */ /* 0x040fe6000000184c */
[----:B------:R-:W-:Y:S04]  /*69e0*/  MUFU.EX2 R65, R65 ;  /* 0x0000004100417308 */ /* 0x000fe80000000800 */
[----:B------:R-:W-:Y:S01]  /*69f0*/  MUFU.EX2 R62, R62 ;  /* 0x0000003e003e7308 */ /* 0x000fe20000000800 */
[C---:B------:R-:W-:Y:S01]  /*6a00*/  HMMA.16816.F32 R80, R8.reuse, R14, R80 ;  /* 0x0000000e0850723c */ /* 0x040fe20000001850 */
[----:B------:R-:W3:Y:S07]  /*6a10*/  LDSM.16.MT88.4 R12, [R164+0xe400] ;  /* 0x00e40000a40c783b */ /* 0x000eee0000004200 */
        /* <DEDUP_REMOVED lines=12> */
[----:B--2---:R-:W-:Y:S01]  /*6ae0*/  HMMA.16816.F32 R92, R8, R16, R92 ;  /* 0x00000010085c723c */ /* 0x004fe2000000185c */
[----:B------:R-:W-:Y:S01]  /*6af0*/  FADD.FTZ R16, R24, R127 ;  /* 0x0000007f18107221 */ /* 0x000fe20000010000 */
[----:B------:R-:W-:-:S02]  /*6b00*/  FADD.FTZ R17, R25, R126 ;  /* 0x0000007e19117221 */ /* 0x000fc40000010000 */
[----:B------:R-:W-:Y:S02]  /*6b10*/  LDSM.16.MT88.4 R24, [R164+0xa800] ;  /* 0x00a80000a418783b */ /* 0x000fe40000004200 */
[----:B------:R-:W-:Y:S02]  /*6b20*/  FADD.FTZ R56, R56, R17 ;  /* 0x0000001138387221 */ /* 0x000fe40000010000 */
[----:B------:R-:W-:Y:S01]  /*6b30*/  HMMA.16816.F32 R96, R8, R18, R96 ;  /* 0x000000120860723c */ /* 0x000fe20000001860 */
[--C-:B------:R-:W-:Y:S01]  /*6b40*/  FFMA.FTZ R8, R48, UR6, -R54.reuse ;  /* 0x0000000630087c23 */ /* 0x100fe20008010836 */
[----:B------:R-:W-:Y:S01]  /*6b50*/  FFMA.FTZ R48, R52, UR6, -R54 ;  /* 0x0000000634307c23 */ /* 0x000fe20008010836 */
[----:B------:R-:W-:Y:S01]  /*6b60*/  FADD.FTZ R9, R59, R16 ;  /* 0x000000103b097221 */ /* 0x000fe20000010000 */
[----:B-1----:R-:W-:Y:S01]  /*6b70*/  F2FP.F16.F32.PACK_AB R10, R118, R63 ;  /* 0x0000003f760a723e */ /* 0x002fe200000000ff */
[----:B------:R1:W2:Y:S01]  /*6b80*/  MUFU.EX2 R122, R8 ;  /* 0x00000008007a7308 */ /* 0x0002a20000000800 */
[----:B------:R-:W5:Y:S01]  /*6b90*/  LDSM.16.MT88.4 R16, [R164+0xc800] ;  /* 0x00c80000a410783b */ /* 0x000f620000004200 */
[----:B------:R-:W-:Y:S01]  /*6ba0*/  FADD.FTZ R58, R58, R9 ;  /* 0x000000093a3a7221 */ /* 0x000fe20000010000 */
[----:B------:R-:W-:Y:S01]  /*6bb0*/  FADD.FTZ R53, R53, R56 ;  /* 0x0000003835357221 */ /* 0x000fe20000010000 */
[----:B------:R-:W3:Y:S01]  /*6bc0*/  MUFU.EX2 R48, R48 ;  /* 0x0000003000307308 */ /* 0x000ee20000000800 */
[----:B------:R-:W-:Y:S01]  /*6bd0*/  FFMA.FTZ R59, R51, UR6, -R54 ;  /* 0x00000006333b7c23 */ /* 0x000fe20008010836 */
[----:B------:R-:W-:Y:S01]  /*6be0*/  FADD.FTZ R55, R55, R58 ;  /* 0x0000003a37377221 */ /* 0x000fe20000010000 */
[--C-:B------:R-:W-:Y:S01]  /*6bf0*/  FFMA.FTZ R52, R50, UR6, -R54.reuse ;  /* 0x0000000632347c23 */ /* 0x100fe20008010836 */
[----:B------:R-:W-:Y:S01]  /*6c00*/  FFMA.FTZ R54, R49, UR6, -R54 ;  /* 0x0000000631367c23 */ /* 0x000fe20008010836 */
[----:B------:R-:W5:Y:S01]  /*6c10*/  MUFU.EX2 R50, R121 ;  /* 0x0000007900327308 */ /* 0x000f620000000800 */
[----:B------:R-:W-:-:S03]  /*6c20*/  FADD.FTZ R55, R44, R55 ;  /* 0x000000372c377221 */ /* 0x000fc60000010000 */
[----:B------:R-:W-:Y:S01]  /*6c30*/  MUFU.EX2 R51, R116 ;  /* 0x0000007400337308 */ /* 0x000fe20000000800 */
[----:B-1----:R-:W-:Y:S01]  /*6c40*/  F2FP.F16.F32.PACK_AB R8, R123, R60 ;  /* 0x0000003c7b08723e */ /* 0x002fe200000000ff */
[----:B------:R-:W-:Y:S01]  /*6c50*/  FADD.FTZ R42, R42, R55 ;  /* 0x000000372a2a7221 */ /* 0x000fe20000010000 */
[----:B--2---:R-:W-:Y:S01]  /*6c60*/  F2FP.F16.F32.PACK_AB R9, R122, R47 ;  /* 0x0000002f7a09723e */ /* 0x004fe200000000ff */
[----:B------:R-:W-:Y:S01]  /*6c70*/  MUFU.EX2 R49, R59 ;  /* 0x0000003b00317308 */ /* 0x000fe20000000800 */
[----:B---3--:R-:W-:Y:S01]  /*6c80*/  F2FP.F16.F32.PACK_AB R11, R48, R45 ;  /* 0x0000002d300b723e */ /* 0x008fe200000000ff */
[----:B------:R-:W-:Y:S02]  /*6c90*/  FADD.FTZ R41, R41, R42 ;  /* 0x0000002a29297221 */ /* 0x000fe40000010000 */
[----:B------:R-:W-:Y:S02]  /*6ca0*/  MUFU.EX2 R44, R57 ;  /* 0x00000039002c7308 */ /* 0x000fe40000000800 */
[----:B------:R-:W-:-:S02]  /*6cb0*/  FADD.FTZ R40, R40, R41 ;  /* 0x0000002928287221 */ /* 0x000fc40000010000 */
[----:B------:R-:W-:Y:S01]  /*6cc0*/  HMMA.16816.F32 R112, R8, R12, R112 ;  /* 0x0000000c0870723c */ /* 0x000fe20000001870 */
[----:B------:R-:W-:Y:S01]  /*6cd0*/  MUFU.EX2 R191, R54 ;  /* 0x0000003600bf7308 */ /* 0x000fe20000000800 */
[----:B------:R-:W-:-:S04]  /*6ce0*/  FADD.FTZ R37, R37, R40 ;  /* 0x0000002825257221 */ /* 0x000fc80000010000 */
[----:B------:R-:W-:Y:S02]  /*6cf0*/  FADD.FTZ R34, R34, R37 ;  /* 0x0000002522227221 */ /* 0x000fe40000010000 */
[----:B------:R-:W-:Y:S01]  /*6d00*/  HMMA.16816.F32 R108, R8, R14, R108 ;  /* 0x0000000e086c723c */ /* 0x000fe2000000186c */
[----:B------:R-:W1:Y:S01]  /*6d10*/  LDSM.16.MT88.4 R12, [R166+0xe800] ;  /* 0x00e80000a60c783b */ /* 0x000e620000004200 */
[----:B------:R-:W-:-:S04]  /*6d20*/  FADD.FTZ R33, R33, R34 ;  /* 0x0000002221217221 */ /* 0x000fc80000010000 */
[----:B------:R-:W-:Y:S02]  /*6d30*/  FADD.FTZ R30, R30, R33 ;  /* 0x000000211e1e7221 */ /* 0x000fe40000010000 */
[----:B----4-:R-:W-:Y:S02]  /*6d40*/  HMMA.16816.F32 R76, R8, R20, R76 ;  /* 0x00000014084c723c */ /* 0x010fe4000000184c */
[----:B------:R-:W-:-:S04]  /*6d50*/  FADD.FTZ R29, R29, R30 ;  /* 0x0000001e1d1d7221 */ /* 0x000fc80000010000 */
[----:B------:R-:W-:Y:S02]  /*6d60*/  FADD.FTZ R144, R144, R29 ;  /* 0x0000001d90907221 */ /* 0x000fe40000010000 */
        /* <DEDUP_REMOVED lines=9> */
[----:B------:R-:W-:-:S04]  /*6e00*/  FADD.FTZ R119, R119, R66 ;  /* 0x0000004277777221 */ /* 0x000fc80000010000 */
[----:B------:R-:W-:Y:S02]  /*6e10*/  FADD.FTZ R64, R64, R119 ;  /* 0x0000007740407221 */ /* 0x000fe40000010000 */
[----:B------:R-:W-:Y:S02]  /*6e20*/  HMMA.16816.F32 R68, R8, R24, R68 ;  /* 0x000000180844723c */ /* 0x000fe40000001844 */
[----:B------:R-:W-:-:S06]  /*6e30*/  FADD.FTZ R117, R117, R64 ;  /* 0x0000004075757221 */ /* 0x000fcc0000010000 */
[C---:B------:R-:W-:Y:S01]  /*6e40*/  HMMA.16816.F32 R72, R8.reuse, R26, R72 ;  /* 0x0000001a0848723c */ /* 0x040fe20000001848 */
[----:B------:R-:W4:Y:S07]  /*6e50*/  LDSM.16.MT88.4 R24, [R166+0xac00] ;  /* 0x00ac0000a618783b */ /* 0x000f2e0000004200 */
[----:B-1----:R-:W-:Y:S01]  /*6e60*/  HMMA.16816.F32 R92, R8, R12, R92 ;  /* 0x0000000c085c723c */ /* 0x002fe2000000185c */
[----:B------:R-:W-:Y:S02]  /*6e70*/  FADD.FTZ R12, R46, R53 ;  /* 0x000000352e0c7221 */ /* 0x000fe40000010000 */
[----:B------:R-:W1:Y:S02]  /*6e80*/  MUFU.EX2 R46, R52 ;  /* 0x00000034002e7308 */ /* 0x000e640000000800 */
[----:B------:R-:W-:-:S03]  /*6e90*/  FADD.FTZ R12, R43, R12 ;  /* 0x0000000c2b0c7221 */ /* 0x000fc60000010000 */
[----:B--2---:R-:W-:Y:S01]  /*6ea0*/  HMMA.16816.F32 R100, R8, R20, R100 ;  /* 0x000000140864723c */ /* 0x004fe20000001864 */
[----:B------:R-:W-:-:S04]  /*6eb0*/  FADD.FTZ R39, R39, R12 ;  /* 0x0000000c27277221 */ /* 0x000fc80000010000 */
[----:B------:R-:W-:-:S03]  /*6ec0*/  FADD.FTZ R39, R38, R39 ;  /* 0x0000002726277221 */ /* 0x000fc60000010000 */
[----:B------:R-:W-:Y:S01]  /*6ed0*/  HMMA.16816.F32 R104, R8, R22, R104 ;  /* 0x000000160868723c */ /* 0x000fe20000001868 */
[----:B------:R-:W2:Y:S01]  /*6ee0*/  LDSM.16.MT88.4 R20, [R164+0xcc00] ;  /* 0x00cc0000a414783b */ /* 0x000ea20000004200 */
[----:B------:R-:W-:-:S04]  /*6ef0*/  FADD.FTZ R36, R36, R39 ;  /* 0x0000002724247221 */ /* 0x000fc80000010000 */
[----:B------:R-:W-:Y:S02]  /*6f00*/  FADD.FTZ R35, R35, R36 ;  /* 0x0000002423237221 */ /* 0x000fe40000010000 */
[----:B------:R-:W-:Y:S01]  /*6f10*/  HMMA.16816.F32 R96, R8, R14, R96 ;  /* 0x0000000e0860723c */ /* 0x000fe20000001860 */
[----:B------:R-:W5:Y:S01]  /*6f20*/  LDSM.16.MT88.4 R12, [R166+0xcc00] ;  /* 0x00cc0000a60c783b */ /* 0x000f620000004200 */
[----:B------:R-:W-:Y:S01]  /*6f30*/  F2FP.F16.F32.PACK_AB R8, R50, R65 ;  /* 0x000000413208723e */ /* 0x000fe200000000ff */
[----:B------:R-:W-:Y:S01]  /*6f40*/  FADD.FTZ R32, R32, R35 ;  /* 0x0000002320207221 */ /* 0x000fe20000010000 */
[----:B-1----:R-:W-:Y:S02]  /*6f50*/  F2FP.F16.F32.PACK_AB R9, R46, R49 ;  /* 0x000000312e09723e */ /* 0x002fe400000000ff */
[----:B------:R-:W-:Y:S01]  /*6f60*/  F2FP.F16.F32.PACK_AB R10, R51, R62 ;  /* 0x0000003e330a723e */ /* 0x000fe200000000ff */
[----:B------:R-:W-:Y:S01]  /*6f70*/  FADD.FTZ R31, R31, R32 ;  /* 0x000000201f1f7221 */ /* 0x000fe20000010000 */
[----:B------:R-:W-:-:S07]  /*6f80*/  F2FP.F16.F32.PACK_AB R11, R191, R44 ;  /* 0x0000002cbf0b723e */ /* 0x000fce00000000ff */
[C---:B---3--:R-:W-:Y:S08]  /*6f90*/  HMMA.16816.F32 R68, R8.reuse, R16, R68 ;  /* 0x000000100844723c */ /* 0x048ff00000001844 */
[C---:B------:R-:W-:Y:S01]  /*6fa0*/  HMMA.16816.F32 R72, R8.reuse, R18, R72 ;  /* 0x000000120848723c */ /* 0x040fe20000001848 */
[----:B------:R-:W1:Y:S07]  /*6fb0*/  LDSM.16.MT88.4 R16, [R166+0xec00] ;  /* 0x00ec0000a610783b */ /* 0x000e6e0000004200 */
[----:B----4-:R-:W-:Y:S01]  /*6fc0*/  HMMA.16816.F32 R112, R8, R24, R112 ;  /* 0x000000180870723c */ /* 0x010fe20000001870 */
[----:B------:R-:W-:-:S04]  /*6fd0*/  FADD.FTZ R24, R28, R31 ;  /* 0x0000001f1c187221 */ /* 0x000fc80000010000 */
[----:B------:R-:W-:-:S03]  /*6fe0*/  FADD.FTZ R24, R5, R24 ;  /* 0x0000001805187221 */ /* 0x000fc60000010000 */
[----:B--2---:R-:W-:Y:S01]  /*6ff0*/  HMMA.16816.F32 R84, R8, R20, R84 ;  /* 0x000000140854723c */ /* 0x004fe20000001854 */
[----:B------:R-:W-:-:S04]  /*7000*/  FADD.FTZ R5, R141, R24 ;  /* 0x000000188d057221 */ /* 0x000fc80000010000 */
[----:B------:R-:W-:-:S03]  /*7010*/  FADD.FTZ R5, R142, R5 ;  /* 0x000000058e057221 */ /* 0x000fc60000010000 */
[----:B-----5:R-:W-:Y:S01]  /*7020*/  HMMA.16816.F32 R76, R8, R12, R76 ;  /* 0x0000000c084c723c */ /* 0x020fe2000000184c */
[----:B------:R-:W-:-:S04]  /*7030*/  FADD.FTZ R20, R140, R5 ;  /* 0x000000058c147221 */ /* 0x000fc80000010000 */
[----:B------:R-:W-:-:S03]  /*7040*/  FADD.FTZ R20, R139, R20 ;  /* 0x000000148b147221 */ /* 0x000fc60000010000 */
[----:B------:R-:W-:Y:S01]  /*7050*/  HMMA.16816.F32 R80, R8, R14, R80 ;  /* 0x0000000e0850723c */ /* 0x000fe20000001850 */
[----:B------:R-:W-:Y:S01]  /*7060*/  FADD.FTZ R67, R67, R20 ;  /* 0x0000001443437221 */ /* 0x000fe20000010000 */
[----:B------:R-:W2:Y:S03]  /*7070*/  LDSM.16.MT88.4 R12, [R164+0xec00] ;  /* 0x00ec0000a40c783b */ /* 0x000ea60000004200 */
        /* <DEDUP_REMOVED lines=23> */
[----:B------:R-:W-:-:S05]  /*71f0*/  FADD.FTZ R191, R191, R44 ;  /* 0x0000002cbfbf7221 */ /* 0x000fca0000010000 */
        /* <DEDUP_REMOVED lines=67> */
.L_x_2343:
[----:B------:R-:W-:Y:S01]  /*7630*/  UMOV UR4, URZ ;  /* 0x000000ff00047c82 */ /* 0x000fe20008000000 */
[----:B------:R-:W-:Y:S01]  /*7640*/  IMAD.SHL.U32 R4, R6, 0x80, RZ ;  /* 0x0000008006047824 */ /* 0x000fe200078e00ff */
[----:B------:R-:W-:-:S05]  /*7650*/  IADD3 R5, P0, PT, RZ, -UR4, RZ ;  /* 0x80000004ff057c10 */ /* 0x000fca000ff1e0ff */
[----:B------:R-:W-:-:S05]  /*7660*/  IMAD.X R4, RZ, RZ, ~R4, P0 ;  /* 0x000000ffff047224 */ /* 0x000fca00000e0e04 */
[----:B------:R-:W-:-:S04]  /*7670*/  SHF.R.S64 R5, R5, 0x1f, R4 ;  /* 0x0000001f05057819 */ /* 0x000fc80000001004 */
[----:B------:R-:W-:-:S04]  /*7680*/  IADD3 R174, P0, PT, R5, R174, RZ ;  /* 0x000000ae05ae7210 */ /* 0x000fc80007f1e0ff */
[----:B------:R-:W-:-:S09]  /*7690*/  LEA.HI.X.SX32 R175, R4, R175, 0x1, P0 ;  /* 0x000000af04af7211 */ /* 0x000fd200000f0eff */
.L_x_2344:
[----:B------:R-:W1:Y:S01]  /*76a0*/  LDCU UR4, c[0x0][0x440] ;  /* 0x00008800ff0477ac */ /* 0x000e620008000800 */
[C---:B------:R-:W-:Y:S01]  /*76b0*/  IMAD.SHL.U32 R5, R6.reuse, 0x40, RZ ;  /* 0x0000004006057824 */ /* 0x040fe200078e00ff */
[----:B------:R-:W-:Y:S01]  /*76c0*/  SHF.L.U64.HI R6, R6, 0x6, R7 ;  /* 0x0000000606067819 */ /* 0x000fe20000010207 */
[C---:B------:R-:W-:Y:S02]  /*76d0*/  VIADD R229, R137.reuse, 0xffffff91 ;  /* 0xffffff9189e57836 */ /* 0x040fe40000000000 */
[----:B------:R-:W-:Y:S01]  /*76e0*/  VIADD R227, R137, 0xffffff99 ;  /* 0xffffff9989e37836 */ /* 0x000fe20000000000 */
        /* <DEDUP_REMOVED lines=8> */
[----:B------:R-:W-:Y:S02]  /*7770*/  ISETP.GE.AND P2, PT, R176, UR4, PT ;  /* 0x00000004b0007c0c */ /* 0x000fe4000bf46270 */
[----:B------:R-:W-:-:S05]  /*7780*/  LOP3.LUT P0, RZ, R165, 0x4, RZ, 0xc0, !PT ;  /* 0x00000004a5ff7812 */ /* 0x000fca000780c0ff */
        /* <DEDUP_REMOVED lines=104> */
[----:B------:R3:W4:Y:S07]  /*7e10*/  LDSM.16.M88.4 R120, [R138+0x4c00] ;  /* 0x004c00008a78783b */ /* 0x00072e0000000200 */
        /* <DEDUP_REMOVED lines=33> */
[C---:B------:R-:W-:Y:S08]  /*8030*/  HMMA.16816.F32 R28, R116.reuse, R126, R28 ;  /* 0x0000007e741c723c */ /* 0x040ff0000000181c */
[C---:B--2---:R-:W-:Y:S08]  /*8040*/  HMMA.16816.F32 R24, R116.reuse, R120, R24 ;  /* 0x000000787418723c */ /* 0x044ff00000001818 */
[----:B------:R-:W-:Y:S01]  /*8050*/  HMMA.16816.F32 R20, R116, R122, R20 ;  /* 0x0000007a7414723c */ /* 0x000fe20000001814 */
[----:B------:R-:W-:-:S02]  /*8060*/  IMAD.IADD R116, R168, 0x1, R138 ;  /* 0x00000001a8747824 */ /* 0x000fc400078e028a */
[----:B------:R-:W-:-:S04]  /*8070*/  IMAD.IADD R138, R167, 0x1, R138 ;  /* 0x00000001a78a7824 */ /* 0x000fc800078e028a */
[----:B------:R-:W-:Y:S04]  /*8080*/  LDSM.16.M88.4 R116, [R116+0x1000] ;  /* 0x001000007474783b */ /* 0x000fe80000000200 */
[----:B------:R-:W1:Y:S04]  /*8090*/  LDSM.16.M88.4 R124, [R138+0x5000] ;  /* 0x005000008a7c783b */ /* 0x000e680000000200 */
[----:B------:R-:W2:Y:S04]  /*80a0*/  LDSM.16.M88.4 R120, [R138+0x5400] ;  /* 0x005400008a78783b */ /* 0x000ea80000000200 */
[----:B------:R-:W3:Y:S01]  /*80b0*/  LDSM.16.M88.4 R128, [R138+0x5800] ;  /* 0x005800008a80783b */ /* 0x000ee20000000200 */
        /* <DEDUP_REMOVED lines=14> */
[----:B------:R2:W4:Y:S07]  /*81a0*/  LDSM.16.M88.4 R120, [R138+0x6c00] ;  /* 0x006c00008a78783b */ /* 0x00052e0000000200 */
[C---:B---3--:R-:W-:Y:S08]  /*81b0*/  HMMA.16816.F32 R40, R116.reuse, R128, R40 ;  /* 0x000000807428723c */ /* 0x048ff00000001828 */
[----:B------:R-:W-:Y:S01]  /*81c0*/  HMMA.16816.F32 R36, R116, R130, R36 ;  /* 0x000000827424723c */ /* 0x000fe20000001824 */
[----:B------:R-:W-:Y:S01]  /*81d0*/  LDSM.16.M88.4 R128, [R167+0x7800] ;  /* 0x00780000a780783b */ /* 0x000fe20000000200 */
[----:B--2---:R-:W-:-:S06]  /*81e0*/  IMAD.MOV.U32 R138, RZ, RZ, 0x20 ;  /* 0x00000020ff8a7424 */ /* 0x004fcc00078e00ff */
[----:B-1----:R-:W-:Y:S01]  /*81f0*/  HMMA.16816.F32 R32, R116, R124, R32 ;  /* 0x0000007c7420723c */ /* 0x002fe20000001820 */
[----:B------:R-:W-:-:S07]  /*8200*/  SEL R138, R138, 0xffffffe0, !P0 ;  /* 0xffffffe08a8a7807 */ /* 0x000fce0004000000 */
        /* <DEDUP_REMOVED lines=21> */
[----:B---3--:R-:W-:Y:S01]  /*8360*/  HMMA.16816.F32 R40, R116, R128, R40 ;  /* 0x000000807428723c */ /* 0x008fe20000001828 */
[----:B------:R-:W-:-:S02]  /*8370*/  IMAD.IADD R128, R168, 0x1, R138 ;  /* 0x00000001a8807824 */ /* 0x000fc400078e028a */
[----:B------:R-:W-:-:S05]  /*8380*/  IMAD.IADD R138, R167, 0x1, R138 ;  /* 0x00000001a78a7824 */ /* 0x000fca00078e028a */
        /* <DEDUP_REMOVED lines=28> */
[C---:B-1----:R-:W-:Y:S01]  /*8550*/  HMMA.16816.F32 R20, R128.reuse, R118, R20 ;  /* 0x000000768014723c */ /* 0x042fe20000001814 */
[----:B------:R-:W-:Y:S01]  /*8560*/  VIADD R119, R137, 0xffffff80 ;  /* 0xffffff8089777836 */ /* 0x000fe20000000000 */
[----:B------:R-:W-:Y:S04]  /*8570*/  BAR.SYNC.DEFER_BLOCKING 0x0 ;  /* 0x0000000000007b1d */ /* 0x000fe80000010000 */
[C---:B------:R-:W-:Y:S02]  /*8580*/  ISETP.GE.AND P6, PT, R119.reuse, R136, PT ;  /* 0x000000887700720c */ /* 0x040fe40003fc6270 */
[----:B------:R-:W-:Y:S01]  /*8590*/  HMMA.16816.F32 R24, R128, R116, R24 ;  /* 0x000000748018723c */ /* 0x000fe20000001818 */
[----:B------:R-:W-:-:S07]  /*85a0*/  ISETP.GE.AND P1, PT, R119, R134, PT ;  /* 0x000000867700720c */ /* 0x000fce0003f26270 */
[----:B--2---:R-:W-:Y:S01]  /*85b0*/  HMMA.16816.F32 R28, R128, R122, R28 ;  /* 0x0000007a801c723c */ /* 0x004fe2000000181c */
[----:B------:R-:W-:-:S05]  /*85c0*/  VIADD R123, R137, 0xfffffff8 ;  /* 0xfffffff8897b7836 */ /* 0x000fca0000000000 */
[----:B------:R-:W-:Y:S02]  /*85d0*/  I2FP.F32.S32 R117, R123 ;  /* 0x0000007b00757245 */ /* 0x000fe40000201400 */
[----:B------:R-:W-:Y:S01]  /*85e0*/  HMMA.16816.F32 R32, R128, R120, R32 ;  /* 0x000000788020723c */ /* 0x000fe20000001820 */
[----:B------:R-:W-:Y:S01]  /*85f0*/  I2FP.F32.S32 R121, R119 ;  /* 0x0000007700797245 */ /* 0x000fe20000201400 */
[----:B------:R-:W-:Y:S02]  /*8600*/  VIADD R119, R137, 0xffffff81 ;  /* 0xffffff8189777836 */ /* 0x000fe40000000000 */
[CC--:B------:R-:W-:Y:S01]  /*8610*/  FFMA.FTZ R20, R0.reuse, R117.reuse, R20 ;  /* 0x0000007500147223 */ /* 0x0c0fe20000010014 */
[C---:B------:R-:W-:Y:S01]  /*8620*/  FFMA.FTZ R22, R0.reuse, R117, R22 ;  /* 0x0000007500167223 */ /* 0x040fe20000010016 */
[C---:B------:R-:W-:Y:S01]  /*8630*/  ISETP.GE.AND P5, PT, R123.reuse, R136, PT ;  /* 0x000000887b00720c */ /* 0x040fe20003fa6270 */
[CC--:B------:R-:W-:Y:S01]  /*8640*/  FFMA.FTZ R16, R0.reuse, R121.reuse, R16 ;  /* 0x0000007900107223 */ /* 0x0c0fe20000010010 */
[----:B------:R-:W-:Y:S01]  /*8650*/  FFMA.FTZ R18, R0, R121, R18 ;  /* 0x0000007900127223 */ /* 0x000fe20000010012 */
        /* <DEDUP_REMOVED lines=8> */
[----:B------:R-:W-:Y:S02]  /*86e0*/  I2FP.F32.S32 R16, R119 ;  /* 0x0000007700107245 */ /* 0x000fe40000201400 */
[----:B------:R-:W-:Y:S02]  /*86f0*/  FSEL R116, R22, -INF , !P0 ;  /* 0xff80000016747808 */ /* 0x000fe40004000000 */
[C---:B------:R-:W-:Y:S01]  /*8700*/  ISETP.GE.AND P5, PT, R117.reuse, R136, PT ;  /* 0x000000887500720c */ /* 0x040fe20003fa6270 */
[CC--:B------:R-:W-:Y:S01]  /*8710*/  FFMA.FTZ R241, R0.reuse, R16.reuse, R17 ;  /* 0x0000001000f17223 */ /* 0x0c0fe20000010011 */
[----:B------:R-:W-:Y:S01]  /*8720*/  I2FP.F32.S32 R119, R117 ;  /* 0x0000007500777245 */ /* 0x000fe20000201400 */
[C---:B------:R-:W-:Y:S01]  /*8730*/  FFMA.FTZ R19, R0.reuse, R16, R19 ;  /* 0x0000001000137223 */ /* 0x040fe20000010013 */
[----:B------:R-:W-:Y:S01]  /*8740*/  ISETP.GE.AND P0, PT, R117, R134, PT ;  /* 0x000000867500720c */ /* 0x000fe20003f06270 */
[----:B------:R-:W-:Y:S01]  /*8750*/  VIADD R117, R137, 0xffffff89 ;  /* 0xffffff8989757836 */ /* 0x000fe20000000000 */
[----:B------:R-:W-:Y:S01]  /*8760*/  FSEL R241, R241, -INF , !P6 ;  /* 0xff800000f1f17808 */ /* 0x000fe20007000000 */
[CC--:B------:R-:W-:Y:S01]  /*8770*/  FFMA.FTZ R12, R0.reuse, R119.reuse, R12 ;  /* 0x00000077000c7223 */ /* 0x0c0fe2000001000c */
[----:B------:R-:W-:Y:S01]  /*8780*/  FFMA.FTZ R17, R0, R119, R14 ;  /* 0x0000007700117223 */ /* 0x000fe2000001000e */
[----:B------:R-:W-:Y:S01]  /*8790*/  FSEL R19, R19, -INF , !P1 ;  /* 0xff80000013137808 */ /* 0x000fe20004800000 */
[----:B------:R-:W-:Y:S01]  /*87a0*/  VIADD R119, R137, 0xffffff90 ;  /* 0xffffff9089777836 */ /* 0x000fe20000000000 */
[----:B------:R-:W-:-:S02]  /*87b0*/  I2FP.F32.S32 R14, R117 ;  /* 0x00000075000e7245 */ /* 0x000fc40000201400 */
[----:B------:R-:W-:Y:S02]  /*87c0*/  FSEL R239, R12, -INF , !P5 ;  /* 0xff8000000cef7808 */ /* 0x000fe40006800000 */
[C---:B------:R-:W-:Y:S01]  /*87d0*/  ISETP.GE.AND P6, PT, R117.reuse, R136, PT ;  /* 0x000000887500720c */ /* 0x040fe20003fc6270 */
[CC--:B------:R-:W-:Y:S01]  /*87e0*/  FFMA.FTZ R12, R0.reuse, R14.reuse, R13 ;  /* 0x0000000e000c7223 */ /* 0x0c0fe2000001000d */
[----:B------:R-:W-:Y:S01]  /*87f0*/  FFMA.FTZ R13, R0, R14, R15 ;  /* 0x0000000e000d7223 */ /* 0x000fe2000001000f */
[----:B------:R-:W-:Y:S02]  /*8800*/  ISETP.GE.AND P1, PT, R117, R134, PT ;  /* 0x000000867500720c */ /* 0x000fe40003f26270 */
[----:B------:R-:W-:Y:S02]  /*8810*/  I2FP.F32.S32 R117, R119 ;  /* 0x0000007700757245 */ /* 0x000fe40000201400 */
[----:B------:R-:W-:Y:S02]  /*8820*/  FSEL R15, R12, -INF , !P6 ;  /* 0xff8000000c0f7808 */ /* 0x000fe40007000000 */
[----:B------:R-:W-:Y:S01]  /*8830*/  FSEL R13, R13, -INF , !P1 ;  /* 0xff8000000d0d7808 */ /* 0x000fe20004800000 */
[CC--:B------:R-:W-:Y:S01]  /*8840*/  FFMA.FTZ R8, R0.reuse, R117.reuse, R8 ;  /* 0x0000007500087223 */ /* 0x0c0fe20000010008 */
[C---:B------:R-:W-:Y:S01]  /*8850*/  ISETP.GE.AND P6, PT, R229.reuse, R136, PT ;  /* 0x00000088e500720c */ /* 0x040fe20003fc6270 */
[----:B------:R-:W-:Y:S01]  /*8860*/  FFMA.FTZ R10, R0, R117, R10 ;  /* 0x00000075000a7223 */ /* 0x000fe2000001000a */
[----:B------:R-:W-:-:S02]  /*8870*/  ISETP.GE.AND P1, PT, R229, R134, PT ;  /* 0x00000086e500720c */ /* 0x000fc40003f26270 */
[----:B------:R-:W-:Y:S02]  /*8880*/  I2FP.F32.S32 R229, R229 ;  /* 0x000000e500e57245 */ /* 0x000fe40000201400 */
[----:B------:R-:W-:Y:S02]  /*8890*/  FSEL R17, R17, -INF , !P0 ;  /* 0xff80000011117808 */ /* 0x000fe40004000000 */
[C---:B------:R-:W-:Y:S01]  /*88a0*/  ISETP.GE.AND P5, PT, R119.reuse, R136, PT ;  /* 0x000000887700720c */ /* 0x040fe20003fa6270 */
[CC--:B------:R-:W-:Y:S01]  /*88b0*/  FFMA.FTZ R9, R0.reuse, R229.reuse, R9 ;  /* 0x000000e500097223 */ /* 0x0c0fe20000010009 */
[----:B------:R-:W-:Y:S01]  /*88c0*/  FFMA.FTZ R229, R0, R229, R11 ;  /* 0x000000e500e57223 */ /* 0x000fe2000001000b */
[----:B------:R-:W-:Y:S01]  /*88d0*/  ISETP.GE.AND P0, PT, R119, R134, PT ;  /* 0x000000867700720c */ /* 0x000fe20003f06270 */
[----:B------:R-:W-:Y:S01]  /*88e0*/  VIADD R11, R137, 0xffffffa0 ;  /* 0xffffffa0890b7836 */ /* 0x000fe20000000000 */
[----:B------:R-:W-:Y:S02]  /*88f0*/  I2FP.F32.S32 R119, R121 ;  /* 0x0000007900777245 */ /* 0x000fe40000201400 */
[----:B------:R-:W-:-:S02]  /*8900*/  FSEL R237, R9, -INF , !P6 ;  /* 0xff80000009ed7808 */ /* 0x000fc40007000000 */
[----:B------:R-:W-:Y:S01]  /*8910*/  FSEL R229, R229, -INF , !P1 ;  /* 0xff800000e5e57808 */ /* 0x000fe20004800000 */
[CC--:B------:R-:W-:Y:S01]  /*8920*/  FFMA.FTZ R4, R0.reuse, R119.reuse, R4 ;  /* 0x0000007700047223 */ /* 0x0c0fe20000010004 */
[C---:B------:R-:W-:Y:S01]  /*8930*/  ISETP.GE.AND P6, PT, R227.reuse, R136, PT ;  /* 0x00000088e300720c */ /* 0x040fe20003fc6270 */
[----:B------:R-:W-:Y:S01]  /*8940*/  FFMA.FTZ R6, R0, R119, R6 ;  /* 0x0000007700067223 */ /* 0x000fe20000010006 */
[----:B------:R-:W-:Y:S02]  /*8950*/  ISETP.GE.AND P1, PT, R227, R134, PT ;  /* 0x00000086e300720c */ /* 0x000fe40003f26270 */
[----:B------:R-:W-:Y:S02]  /*8960*/  I2FP.F32.S32 R227, R227 ;  /* 0x000000e300e37245 */ /* 0x000fe40000201400 */
[----:B------:R-:W-:Y:S02]  /*8970*/  FSEL R117, R8, -INF , !P5 ;  /* 0xff80000008757808 */ /* 0x000fe40006800000 */
[----:B------:R-:W-:Y:S01]  /*8980*/  FSEL R231, R10, -INF , !P0 ;  /* 0xff8000000ae77808 */ /* 0x000fe20004000000 */
[C---:B------:R-:W-:Y:S01]  /*8990*/  FFMA.FTZ R233, R0.reuse, R227, R5 ;  /* 0x000000e300e97223 */ /* 0x040fe20000010005 */
[----:B------:R-:W-:Y:S01]  /*89a0*/  I2FP.F32.S32 R9, R11 ;  /* 0x0000000b00097245 */ /* 0x000fe20000201400 */
[----:B------:R-:W-:Y:S01]  /*89b0*/  FFMA.FTZ R227, R0, R227, R7 ;  /* 0x000000e300e37223 */ /* 0x000fe20000010007 */
[----:B------:R-:W-:Y:S01]  /*89c0*/  ISETP.GE.AND P5, PT, R121, R136, PT ;  /* 0x000000887900720c */ /* 0x000fe20003fa6270 */
[----:B------:R-:W-:Y:S01]  /*89d0*/  VIADD R5, R137, 0xffffffa1 ;  /* 0xffffffa189057836 */ /* 0x000fe20000000000 */
[----:B------:R-:W-:Y:S01]  /*89e0*/  ISETP.GE.AND P0, PT, R121, R134, PT ;  /* 0x000000867900720c */ /* 0x000fe20003f06270 */
[----:B------:R-:W-:Y:S01]  /*89f0*/  VIADD R7, R137, 0xffffffa8 ;  /* 0xffffffa889077836 */ /* 0x000fe20000000000 */
[----:B------:R-:W-:Y:S01]  /*8a00*/  FSEL R235, R4, -INF , !P5 ;  /* 0xff80000004eb7808 */ /* 0x000fe20006800000 */
[-C--:B------:R-:W-:Y:S01]  /*8a10*/  FFMA.FTZ R64, R0, R9.reuse, R64 ;  /* 0x0000000900407223 */ /* 0x080fe20000010040 */
[----:B------:R-:W-:Y:S01]  /*8a20*/  FSEL R119, R6, -INF , !P0 ;  /* 0xff80000006777808 */ /* 0x000fe20004000000 */
[----:B------:R-:W-:Y:S01]  /*8a30*/  FFMA.FTZ R66, R0, R9, R66 ;  /* 0x0000000900427223 */ /* 0x000fe20000010042 */
[----:B------:R-:W-:-:S02]  /*8a40*/  FSEL R233, R233, -INF , !P6 ;  /* 0xff800000e9e97808 */ /* 0x000fc40007000000 */
[----:B------:R-:W-:Y:S02]  /*8a50*/  FSEL R227, R227, -INF , !P1 ;  /* 0xff800000e3e37808 */ /* 0x000fe40004800000 */
[C---:B------:R-:W-:Y:S02]  /*8a60*/  ISETP.GE.AND P5, PT, R11.reuse, R136, PT ;  /* 0x000000880b00720c */ /* 0x040fe40003fa6270 */
[----:B------:R-:W-:Y:S02]  /*8a70*/  ISETP.GE.AND P0, PT, R11, R134, PT ;  /* 0x000000860b00720c */ /* 0x000fe40003f06270 */
[C---:B------:R-:W-:Y:S02]  /*8a80*/  ISETP.GE.AND P6, PT, R5.reuse, R136, PT ;  /* 0x000000880500720c */ /* 0x040fe40003fc6270 */
[----:B------:R-:W-:Y:S02]  /*8a90*/  ISETP.GE.AND P1, PT, R5, R134, PT ;  /* 0x000000860500720c */ /* 0x000fe40003f26270 */
[----:B------:R-:W-:-:S02]  /*8aa0*/  I2FP.F32.S32 R4, R5 ;  /* 0x0000000500047245 */ /* 0x000fc40000201400 */
[----:B------:R-:W-:Y:S02]  /*8ab0*/  I2FP.F32.S32 R5, R7 ;  /* 0x0000000700057245 */ /* 0x000fe40000201400 */
[----:B------:R-:W-:Y:S01]  /*8ac0*/  FSEL R139, R64, -INF , !P5 ;  /* 0xff800000408b7808 */ /* 0x000fe20006800000 */
[-C--:B------:R-:W-:Y:S01]  /*8ad0*/  FFMA.FTZ R65, R0, R4.reuse, R65 ;  /* 0x0000000400417223 */ /* 0x080fe20000010041 */
[----:B------:R-:W-:Y:S01]  /*8ae0*/  FSEL R219, R66, -INF , !P0 ;  /* 0xff80000042db7808 */ /* 0x000fe20004000000 */
[C---:B------:R-:W-:Y:S01]  /*8af0*/  FFMA.FTZ R67, R0.reuse, R4, R67 ;  /* 0x0000000400437223 */ /* 0x040fe20000010043 */
[C---:B------:R-:W-:Y:S01]  /*8b00*/  ISETP.GE.AND P5, PT, R7.reuse, R136, PT ;  /* 0x000000880700720c */ /* 0x040fe20003fa6270 */
[CC--:B------:R-:W-:Y:S01]  /*8b10*/  FFMA.FTZ R60, R0.reuse, R5.reuse, R60 ;  /* 0x00000005003c7223 */ /* 0x0c0fe2000001003c */
[----:B------:R-:W-:Y:S01]  /*8b20*/  ISETP.GE.AND P0, PT, R7, R134, PT ;  /* 0x000000860700720c */ /* 0x000fe20003f06270 */
[C---:B------:R-:W-:Y:S02]  /*8b30*/  VIADD R7, R137.reuse, 0xffffffa9 ;  /* 0xffffffa989077836 */ /* 0x040fe40000000000 */
[----:B------:R-:W-:Y:S01]  /*8b40*/  FFMA.FTZ R62, R0, R5, R62 ;  /* 0x00000005003e7223 */ /* 0x000fe2000001003e */
[----:B------:R-:W-:Y:S01]  /*8b50*/  VIADD R5, R137, 0xffffffb0 ;  /* 0xffffffb089057836 */ /* 0x000fe20000000000 */
[----:B------:R-:W-:-:S02]  /*8b60*/  FSEL R223, R65, -INF , !P6 ;  /* 0xff80000041df7808 */ /* 0x000fc40007000000 */
[----:B------:R-:W-:Y:S02]  /*8b70*/  FSEL R143, R67, -INF , !P1 ;  /* 0xff800000438f7808 */ /* 0x000fe40004800000 */
        /* <DEDUP_REMOVED lines=9> */
[----:B------:R-:W-:Y:S01]  /*8c10*/  FFMA.FTZ R56, R0, R7, R56 ;  /* 0x0000000700387223 */ /* 0x000fe20000010038 */
[----:B------:R-:W-:Y:S01]  /*8c20*/  ISETP.GE.AND P0, PT, R5, R134, PT ;  /* 0x000000860500720c */ /* 0x000fe20003f06270 */
[----:B------:R-:W-:-:S02]  /*8c30*/  VIADD R5, R137, 0xffffffb1 ;  /* 0xffffffb189057836 */ /* 0x000fc40000000000 */
[----:B------:R-:W-:Y:S01]  /*8c40*/  FFMA.FTZ R58, R0, R7, R58 ;  /* 0x00000007003a7223 */ /* 0x000fe2000001003a */
[----:B------:R-:W-:Y:S01]  /*8c50*/  VIADD R7, R137, 0xffffffb8 ;  /* 0xffffffb889077836 */ /* 0x000fe20000000000 */
[----:B------:R-:W-:Y:S02]  /*8c60*/  FSEL R225, R61, -INF , !P6 ;  /* 0xff8000003de17808 */ /* 0x000fe40007000000 */
[----:B------:R-:W-:Y:S02]  /*8c70*/  FSEL R217, R63, -INF , !P1 ;  /* 0xff8000003fd97808 */ /* 0x000fe40004800000 */
        /* <DEDUP_REMOVED lines=99> */
[----:B------:R-:W-:Y:S02]  /*92b0*/  FSEL R156, R32, -INF , !P5 ;  /* 0xff800000209c7808 */ /* 0x000fe40006800000 */
[----:B------:R-:W-:Y:S01]  /*92c0*/  FSEL R122, R34, -INF , !P0 ;  /* 0xff800000227a7808 */ /* 0x000fe20004000000 */
[C---:B------:R-:W-:Y:S01]  /*92d0*/  FFMA.FTZ R33, R0.reuse, R4, R33 ;  /* 0x0000000400217223 */ /* 0x040fe20000010021 */
[C---:B------:R-:W-:Y:S01]  /*92e0*/  ISETP.GE.AND P5, PT, R7.reuse, R136, PT ;  /* 0x000000880700720c */ /* 0x040fe20003fa6270 */
[C---:B------:R-:W-:Y:S01]  /*92f0*/  FFMA.FTZ R35, R0.reuse, R4, R35 ;  /* 0x0000000400237223 */ /* 0x040fe20000010023 */
[----:B------:R-:W-:Y:S02]  /*9300*/  I2FP.F32.S32 R5, R7 ;  /* 0x0000000700057245 */ /* 0x000fe40000201400 */
[----:B------:R-:W-:Y:S01]  /*9310*/  ISETP.GE.AND P0, PT, R7, R134, PT ;  /* 0x000000860700720c */ /* 0x000fe20003f06270 */
[----:B------:R-:W-:Y:S01]  /*9320*/  VIADD R7, R137, 0xffffffe9 ;  /* 0xffffffe989077836 */ /* 0x000fe20000000000 */
[----:B------:R-:W-:Y:S01]  /*9330*/  FSEL R189, R33, -INF , !P6 ;  /* 0xff80000021bd7808 */ /* 0x000fe20007000000 */
[CC--:B------:R-:W-:Y:S01]  /*9340*/  FFMA.FTZ R28, R0.reuse, R5.reuse, R28 ;  /* 0x00000005001c7223 */ /* 0x0c0fe2000001001c */
[----:B------:R-:W-:Y:S01]  /*9350*/  FFMA.FTZ R30, R0, R5, R30 ;  /* 0x00000005001e7223 */ /* 0x000fe2000001001e */
[----:B------:R-:W-:Y:S01]  /*9360*/  VIADD R5, R137, 0xfffffff0 ;  /* 0xfffffff089057836 */ /* 0x000fe20000000000 */
[----:B------:R-:W-:-:S02]  /*9370*/  I2FP.F32.S32 R4, R7 ;  /* 0x0000000700047245 */ /* 0x000fc40000201400 */
[----:B------:R-:W-:Y:S02]  /*9380*/  FSEL R129, R35, -INF , !P1 ;  /* 0xff80000023817808 */ /* 0x000fe40004800000 */
[C---:B------:R-:W-:Y:S01]  /*9390*/  ISETP.GE.AND P6, PT, R7.reuse, R136, PT ;  /* 0x000000880700720c */ /* 0x040fe20003fc6270 */
[C---:B------:R-:W-:Y:S01]  /*93a0*/  FFMA.FTZ R29, R0.reuse, R4, R29 ;  /* 0x00000004001d7223 */ /* 0x040fe2000001001d */
[----:B------:R-:W-:Y:S01]  /*93b0*/  ISETP.GE.AND P1, PT, R7, R134, PT ;  /* 0x000000860700720c */ /* 0x000fe20003f26270 */
[----:B------:R-:W-:Y:S01]  /*93c0*/  FFMA.FTZ R31, R0, R4, R31 ;  /* 0x00000004001f7223 */ /* 0x000fe2000001001f */
[----:B------:R-:W-:Y:S02]  /*93d0*/  FSEL R158, R28, -INF , !P5 ;  /* 0xff8000001c9e7808 */ /* 0x000fe40006800000 */
[----:B------:R-:W-:Y:S02]  /*93e0*/  FSEL R121, R30, -INF , !P0 ;  /* 0xff8000001e797808 */ /* 0x000fe40004000000 */
[----:B------:R-:W-:-:S02]  /*93f0*/  ISETP.GE.AND P5, PT, R5, R136, PT ;  /* 0x000000880500720c */ /* 0x000fc40003fa6270 */
[----:B------:R-:W-:Y:S02]  /*9400*/  I2FP.F32.S32 R7, R5 ;  /* 0x0000000500077245 */ /* 0x000fe40000201400 */
[----:B------:R-:W-:Y:S01]  /*9410*/  ISETP.GE.AND P0, PT, R5, R134, PT ;  /* 0x000000860500720c */ /* 0x000fe20003f06270 */
[----:B------:R-:W-:Y:S01]  /*9420*/  VIADD R5, R137, 0xfffffff1 ;  /* 0xfffffff189057836 */ /* 0x000fe20000000000 */
        /* <DEDUP_REMOVED lines=10> */
[-C--:B------:R-:W-:Y:S01]  /*94d0*/  FFMA.FTZ R25, R0, R5.reuse, R25 ;  /* 0x0000000500197223 */ /* 0x080fe20000010019 */
[----:B------:R-:W-:Y:S01]  /*94e0*/  FSEL R120, R26, -INF , !P0 ;  /* 0xff8000001a787808 */ /* 0x000fe20004000000 */
[C---:B------:R-:W-:Y:S01]  /*94f0*/  FFMA.FTZ R27, R0.reuse, R5, R27 ;  /* 0x00000005001b7223 */ /* 0x040fe2000001001b */
[CC--:B------:R-:W-:Y:S01]  /*9500*/  FFMA.FTZ R21, R0.reuse, R4.reuse, R21 ;  /* 0x0000000400157223 */ /* 0x0c0fe20000010015 */
[----:B------:R-:W-:Y:S01]  /*9510*/  FFMA.FTZ R23, R0, R4, R23 ;  /* 0x0000000400177223 */ /* 0x000fe20000010017 */
[----:B------:R-:W-:-:S02]  /*9520*/  FSEL R195, R25, -INF , !P6 ;  /* 0xff80000019c37808 */ /* 0x000fc40007000000 */
[----:B------:R-:W-:Y:S02]  /*9530*/  ISETP.GT.AND P6, PT, R125, R170, PT ;  /* 0x000000aa7d00720c */ /* 0x000fe40003fc4270 */
[C---:B------:R-:W-:Y:S02]  /*9540*/  ISETP.GE.AND P5, PT, R137.reuse, R136, PT ;  /* 0x000000888900720c */ /* 0x040fe40003fa6270 */
[----:B------:R-:W-:Y:S02]  /*9550*/  ISETP.GE.AND P0, PT, R137, R134, PT ;  /* 0x000000868900720c */ /* 0x000fe40003f06270 */
[----:B------:R-:W-:Y:S02]  /*9560*/  FSEL R127, R27, -INF , !P1 ;  /* 0xff8000001b7f7808 */ /* 0x000fe40004800000 */
[----:B------:R-:W-:Y:S02]  /*9570*/  FSEL R197, R21, -INF , !P5 ;  /* 0xff80000015c57808 */ /* 0x000fe40006800000 */
[----:B------:R-:W-:-:S03]  /*9580*/  FSEL R123, R23, -INF , !P0 ;  /* 0xff800000177b7808 */ /* 0x000fc60004000000 */
[----:B------:R-:W-:Y:S05]  /*9590*/  @!P6 BRA `(.L_x_2345) ;  /* 0x00000008004ce947 */ /* 0x000fea0003800000 */
[----:B------:R-:W-:Y:S05]  /*95a0*/  BRA.U !UP1, `(.L_x_2346) ;  /* 0x0000000509007547 */ /* 0x000fea000b800000 */
[----:B------:R-:W1:Y:S01]  /*95b0*/  LDC R9, c[0x0][0x4f0] ;  /* 0x00013c00ff097b82 */ /* 0x000e620000000800 */
[----:B------:R-:W-:Y:S01]  /*95c0*/  VIADD R12, R135, 0xffffffff ;  /* 0xffffffff870c7836 */ /* 0x000fe20000000000 */
[----:B------:R-:W2:Y:S03]  /*95d0*/  LDCU.64 UR4, c[0x0][0x3a0] ;  /* 0x00007400ff0477ac */ /* 0x000ea60008000a00 */
[----:B------:R-:W-:-:S04]  /*95e0*/  IMAD.SHL.U32 R12, R12, 0x80, RZ ;  /* 0x000000800c0c7824 */ /* 0x000fc800078e00ff */
        /* <DEDUP_REMOVED lines=16> */
[----:B------:R-:W-:Y:S01]  /*96f0*/  IMAD.HI.U32 R6, R6, R11, RZ ;  /* 0x0000000b06067227 */ /* 0x000fe200078e00ff */
[----:B------:R-:W-:-:S05]  /*9700*/  IADD3 R4, PT, PT, -R5, RZ, RZ ;  /* 0x000000ff05047210 */ /* 0x000fca0007ffe1ff */
[----:B------:R-:W-:Y:S02]  /*9710*/  IMAD R7, R8, R4, R7 ;  /* 0x0000000408077224 */ /* 0x000fe400078e0207 */
[----:B------:R-:W-:-:S03]  /*9720*/  IMAD.MOV R4, RZ, RZ, -R6 ;  /* 0x000000ffff047224 */ /* 0x000fc600078e0a06 */
[C---:B------:R-:W-:Y:S01]  /*9730*/  ISETP.GT.U32.AND P0, PT, R8.reuse, R7, PT ;  /* 0x000000070800720c */ /* 0x040fe20003f04070 */
[----:B------:R-:W-:-:S05]  /*9740*/  IMAD R11, R8, R4, R11 ;  /* 0x00000004080b7224 */ /* 0x000fca00078e020b */
[----:B------:R-:W-:-:S07]  /*9750*/  ISETP.GT.U32.AND P1, PT, R8, R11, PT ;  /* 0x0000000b0800720c */ /* 0x000fce0003f24070 */
[-C--:B------:R-:W-:Y:S02]  /*9760*/  @!P0 IADD3 R7, PT, PT, R7, -R8.reuse, RZ ;  /* 0x8000000807078210 */ /* 0x080fe40007ffe0ff */
[----:B------:R-:W-:Y:S02]  /*9770*/  @!P0 IADD3 R5, PT, PT, R5, 0x1, RZ ;  /* 0x0000000105058810 */ /* 0x000fe40007ffe0ff */
[-C--:B------:R-:W-:Y:S02]  /*9780*/  ISETP.GE.U32.AND P5, PT, R7, R8.reuse, PT ;  /* 0x000000080700720c */ /* 0x080fe40003fa6070 */
[----:B------:R-:W-:Y:S01]  /*9790*/  @!P1 IMAD.IADD R11, R11, 0x1, -R8 ;  /* 0x000000010b0b9824 */ /* 0x000fe200078e0a08 */
[----:B------:R-:W-:Y:S02]  /*97a0*/  @!P1 IADD3 R6, PT, PT, R6, 0x1, RZ ;  /* 0x0000000106069810 */ /* 0x000fe40007ffe0ff */
[----:B------:R-:W-:Y:S02]  /*97b0*/  ISETP.GE.AND P1, PT, R10, RZ, PT ;  /* 0x000000ff0a00720c */ /* 0x000fe40003f26270 */
[----:B------:R-:W-:-:S06]  /*97c0*/  ISETP.GE.U32.AND P0, PT, R11, R8, PT ;  /* 0x000000080b00720c */ /* 0x000fcc0003f06070 */
[----:B------:R-:W-:Y:S01]  /*97d0*/  @P5 VIADD R5, R5, 0x1 ;  /* 0x0000000105055836 */ /* 0x000fe20000000000 */
[----:B------:R-:W-:-:S04]  /*97e0*/  ISETP.GE.AND P5, PT, R12, RZ, PT ;  /* 0x000000ff0c00720c */ /* 0x000fc80003fa6270 */
[----:B------:R-:W-:Y:S02]  /*97f0*/  MOV R4, R5 ;  /* 0x0000000500047202 */ /* 0x000fe40000000f00 */
[----:B------:R-:W-:Y:S01]  /*9800*/  @P0 VIADD R6, R6, 0x1 ;  /* 0x0000000106060836 */ /* 0x000fe20000000000 */
[----:B------:R-:W-:Y:S02]  /*9810*/  ISETP.NE.AND P0, PT, R9, RZ, PT ;  /* 0x000000ff0900720c */ /* 0x000fe40003f05270 */
[----:B------:R-:W-:Y:S02]  /*9820*/  LOP3.LUT R5, RZ, R9, RZ, 0x33, !PT ;  /* 0x00000009ff057212 */ /* 0x000fe400078e33ff */
[----:B------:R-:W-:Y:S02]  /*9830*/  @!P1 IADD3 R4, PT, PT, -R4, RZ, RZ ;  /* 0x000000ff04049210 */ /* 0x000fe40007ffe1ff */
        /* <DEDUP_REMOVED lines=11> */
[C---:B------:R-:W-:Y:S02]  /*98f0*/  IMAD R6, R9.reuse, R133, R6 ;  /* 0x0000008509067224 */ /* 0x040fe400078e0206 */
[----:B------:R-:W-:-:S04]  /*9900*/  IMAD.WIDE.U32 R8, R9, R132, RZ ;  /* 0x0000008409087225 */ /* 0x000fc800078e00ff */
        /* <DEDUP_REMOVED lines=10> */
.L_x_2346:
[----:B------:R-:W-:Y:S01]  /*99b0*/  UMOV UR4, URZ ;  /* 0x000000ff00047c82 */ /* 0x000fe20008000000 */
[----:B------:R-:W-:Y:S01]  /*99c0*/  IMAD.SHL.U32 R4, R132, 0x80, RZ ;  /* 0x0000008084047824 */ /* 0x000fe200078e00ff */
[----:B------:R-:W-:-:S05]  /*99d0*/  IADD3 R5, P0, PT, RZ, -UR4, RZ ;  /* 0x80000004ff057c10 */ /* 0x000fca000ff1e0ff */
[----:B------:R-:W-:-:S05]  /*99e0*/  IMAD.X R4, RZ, RZ, ~R4, P0 ;  /* 0x000000ffff047224 */ /* 0x000fca00000e0e04 */
[----:B------:R-:W-:-:S04]  /*99f0*/  SHF.R.S64 R5, R5, 0x1f, R4 ;  /* 0x0000001f05057819 */ /* 0x000fc80000001004 */
[----:B------:R-:W-:-:S04]  /*9a00*/  IADD3 R172, P0, PT, R5, R172, RZ ;  /* 0x000000ac05ac7210 */ /* 0x000fc80007f1e0ff */
[----:B------:R-:W-:-:S09]  /*9a10*/  LEA.HI.X.SX32 R171, R4, R171, 0x1, P0 ;  /* 0x000000ab04ab7211 */ /* 0x000fd200000f0eff */
.L_x_2347:
        /* <DEDUP_REMOVED lines=75> */
.L_x_2345:
        /* <DEDUP_REMOVED lines=56> */
[--C-:B------:R-:W-:Y:S01]  /*a250*/  FFMA.FTZ R140, R19, UR6, -R126.reuse ;  /* 0x00000006138c7c23 */ /* 0x100fe2000801087e */
[----:B------:R-:W-:Y:S01]  /*a260*/  FFMA.FTZ R131, R17, UR6, -R126 ;  /* 0x0000000611837c23 */ /* 0x000fe2000801087e */
[----:B------:R-:W-:Y:S01]  /*a270*/  FSEL R162, R162, RZ, P1 ;  /* 0x000000ffa2a27208 */ /* 0x000fe20000800000 */
[----:B------:R-:W1:Y:S01]  /*a280*/  LDSM.16.MT88.4 R16, [R164+0x9000] ;  /* 0x00900000a410783b */ /* 0x000e620000004200 */
[----:B------:R-:W-:Y:S01]  /*a290*/  FADD.FTZ R4, R3, -R4 ;  /* 0x8000000403047221 */ /* 0x000fe20000010000 */
[----:B------:R-:W-:Y:S01]  /*a2a0*/  FADD.FTZ R5, R2, -R5 ;  /* 0x8000000502057221 */ /* 0x000fe20000010000 */
[----:B------:R-:W-:Y:S01]  /*a2b0*/  FFMA.FTZ R2, R13, UR6, -R126 ;  /* 0x000000060d027c23 */ /* 0x000fe2000801087e */
[--C-:B------:R-:W-:Y:S01]  /*a2c0*/  FFMA.FTZ R199, R199, UR6, -R162.reuse ;  /* 0x00000006c7c77c23 */ /* 0x100fe200080108a2 */
[----:B------:R-:W-:Y:S01]  /*a2d0*/  FMUL.FTZ R186, R4, UR6 ;  /* 0x0000000604ba7c20 */ /* 0x000fe20008410000 */
[--C-:B------:R-:W-:Y:S01]  /*a2e0*/  FFMA.FTZ R138, R241, UR6, -R162.reuse ;  /* 0x00000006f18a7c23 */ /* 0x100fe200080108a2 */
[--C-:B------:R-:W-:Y:S01]  /*a2f0*/  FFMA.FTZ R133, R239, UR6, -R162.reuse ;  /* 0x00000006ef857c23 */ /* 0x100fe200080108a2 */
[--C-:B------:R-:W-:Y:S01]  /*a300*/  FFMA.FTZ R128, R15, UR6, -R162.reuse ;  /* 0x000000060f807c23 */ /* 0x100fe200080108a2 */
[----:B------:R-:W-:Y:S01]  /*a310*/  FMUL.FTZ R144, R5, UR6 ;  /* 0x0000000605907c20 */ /* 0x000fe20008410000 */
[----:B------:R-:W-:Y:S01]  /*a320*/  MUFU.EX2 R199, R199 ;  /* 0x000000c700c77308 */ /* 0x000fe20000000800 */
[--C-:B------:R-:W-:Y:S01]  /*a330*/  FFMA.FTZ R59, R237, UR6, -R162.reuse ;  /* 0x00000006ed3b7c23 */ /* 0x100fe200080108a2 */
[----:B------:R-:W-:Y:S01]  /*a340*/  FFMA.FTZ R58, R233, UR6, -R162 ;  /* 0x00000006e93a7c23 */ /* 0x000fe200080108a2 */
[--C-:B------:R-:W-:Y:S01]  /*a350*/  FFMA.FTZ R118, R119, UR6, -R126.reuse ;  /* 0x0000000677767c23 */ /* 0x100fe2000801087e */
[----:B------:R-:W2:Y:S01]  /*a360*/  MUFU.EX2 R186, R186 ;  /* 0x000000ba00ba7308 */ /* 0x000ea20000000800 */
        /* <DEDUP_REMOVED lines=13> */
[-C--:B--2---:R-:W-:Y:S01]  /*a440*/  FMUL.FTZ R44, R100, R186.reuse ;  /* 0x000000ba642c7220 */ /* 0x084fe20000410000 */
[-C--:B------:R-:W-:Y:S01]  /*a450*/  FMUL.FTZ R20, R76, R186.reuse ;  /* 0x000000ba4c147220 */ /* 0x080fe20000410000 */
[----:B------:R-:W-:Y:S01]  /*a460*/  MUFU.EX2 R142, R142 ;  /* 0x0000008e008e7308 */ /* 0x000fe20000000800 */
[-C--:B------:R-:W-:Y:S01]  /*a470*/  FMUL.FTZ R21, R77, R186.reuse ;  /* 0x000000ba4d157220 */ /* 0x080fe20000410000 */
[----:B---3--:R-:W-:Y:S01]  /*a480*/  F2FP.F16.F32.PACK_AB R48, R138, R199 ;  /* 0x000000c78a30723e */ /* 0x008fe200000000ff */
[--C-:B------:R-:W-:Y:S01]  /*a490*/  FFMA.FTZ R100, R117, UR6, -R162.reuse ;  /* 0x0000000675647c23 */ /* 0x100fe200080108a2 */
[----:B------:R-:W2:Y:S01]  /*a4a0*/  MUFU.EX2 R140, R140 ;  /* 0x0000008c008c7308 */ /* 0x000ea20000000800 */
[-C--:B------:R-:W-:Y:S01]  /*a4b0*/  FMUL.FTZ R80, R80, R186.reuse ;  /* 0x000000ba50507220 */ /* 0x080fe20000410000 */
[-C--:B------:R-:W-:Y:S01]  /*a4c0*/  FMUL.FTZ R81, R81, R186.reuse ;  /* 0x000000ba51517220 */ /* 0x080fe20000410000 */
[----:B------:R-:W-:Y:S01]  /*a4d0*/  FFMA.FTZ R117, R235, UR6, -R162 ;  /* 0x00000006eb757c23 */ /* 0x000fe200080108a2 */
[----:B------:R-:W3:Y:S01]  /*a4e0*/  MUFU.EX2 R144, R144 ;  /* 0x0000009000907308 */ /* 0x000ee20000000800 */
[-C--:B------:R-:W-:Y:S01]  /*a4f0*/  FMUL.FTZ R12, R68, R186.reuse ;  /* 0x000000ba440c7220 */ /* 0x080fe20000410000 */
[----:B----4-:R-:W-:Y:S01]  /*a500*/  F2FP.F16.F32.PACK_AB R50, R128, R133 ;  /* 0x000000858032723e */ /* 0x010fe200000000ff */
[-C--:B------:R-:W-:Y:S01]  /*a510*/  FMUL.FTZ R13, R69, R186.reuse ;  /* 0x000000ba450d7220 */ /* 0x080fe20000410000 */
[----:B------:R-:W-:Y:S01]  /*a520*/  MUFU.EX2 R131, R131 ;  /* 0x0000008300837308 */ /* 0x000fe20000000800 */
[-C--:B------:R-:W-:Y:S01]  /*a530*/  FMUL.FTZ R72, R72, R186.reuse ;  /* 0x000000ba48487220 */ /* 0x080fe20000410000 */
[-C--:B------:R-:W-:Y:S01]  /*a540*/  FMUL.FTZ R73, R73, R186.reuse ;  /* 0x000000ba49497220 */ /* 0x080fe20000410000 */
[-C--:B------:R-:W-:Y:S01]  /*a550*/  FMUL.FTZ R4, R112, R186.reuse ;  /* 0x000000ba70047220 */ /* 0x080fe20000410000 */
[----:B------:R-:W4:Y:S01]  /*a560*/  MUFU.EX2 R2, R2 ;  /* 0x0000000200027308 */ /* 0x000f220000000800 */
[----:B------:R-:W-:Y:S01]  /*a570*/  FMUL.FTZ R5, R113, R186 ;  /* 0x000000ba71057220 */ /* 0x000fe20000410000 */
[----:B--2---:R-:W-:Y:S01]  /*a580*/  F2FP.F16.F32.PACK_AB R49, R140, R142 ;  /* 0x0000008e8c31723e */ /* 0x004fe200000000ff */
[-C--:B------:R-:W-:Y:S01]  /*a590*/  FMUL.FTZ R28, R84, R186.reuse ;  /* 0x000000ba541c7220 */ /* 0x080fe20000410000 */
[----:B------:R-:W-:Y:S01]  /*a5a0*/  MUFU.EX2 R100, R100 ;  /* 0x0000006400647308 */ /* 0x000fe20000000800 */
[----:B------:R-:W-:Y:S01]  /*a5b0*/  FMUL.FTZ R29, R85, R186 ;  /* 0x000000ba551d7220 */ /* 0x000fe20000410000 */
[-C--:B---3--:R-:W-:Y:S01]  /*a5c0*/  FMUL.FTZ R22, R78, R144.reuse ;  /* 0x000000904e167220 */ /* 0x088fe20000410000 */
[-C--:B------:R-:W-:Y:S01]  /*a5d0*/  FMUL.FTZ R23, R79, R144.reuse ;  /* 0x000000904f177220 */ /* 0x080fe20000410000 */
[-C--:B------:R-:W-:Y:S01]  /*a5e0*/  FMUL.FTZ R46, R102, R144.reuse ;  /* 0x00000090662e7220 */ /* 0x080fe20000410000 */
[-C--:B------:R-:W-:Y:S01]  /*a5f0*/  FMUL.FTZ R82, R82, R144.reuse ;  /* 0x0000009052527220 */ /* 0x080fe20000410000 */
[-C--:B------:R-:W-:Y:S01]  /*a600*/  FMUL.FTZ R83, R83, R144.reuse ;  /* 0x0000009053537220 */ /* 0x080fe20000410000 */
[----:B------:R-:W-:Y:S01]  /*a610*/  FFMA.FTZ R102, R231, UR6, -R126 ;  /* 0x00000006e7667c23 */ /* 0x000fe2000801087e */
[-C--:B------:R-:W-:Y:S01]  /*a620*/  FMUL.FTZ R14, R70, R144.reuse ;  /* 0x00000090460e7220 */ /* 0x080fe20000410000 */
[-C--:B------:R-:W-:Y:S01]  /*a630*/  FMUL.FTZ R15, R71, R144.reuse ;  /* 0x00000090470f7220 */ /* 0x080fe20000410000 */
[----:B----4-:R-:W-:Y:S01]  /*a640*/  F2FP.F16.F32.PACK_AB R51, R2, R131 ;  /* 0x000000830233723e */ /* 0x010fe200000000ff */
[----:B------:R-:W2:Y:S01]  /*a650*/  LDSM.16.MT88.4 R68, [R166+0x9400] ;  /* 0x00940000a644783b */ /* 0x000ea20000004200 */
[-C--:B------:R-:W-:Y:S01]  /*a660*/  FMUL.FTZ R74, R74, R144.reuse ;  /* 0x000000904a4a7220 */ /* 0x080fe20000410000 */
[-C--:B------:R-:W-:Y:S01]  /*a670*/  FMUL.FTZ R75, R75, R144.reuse ;  /* 0x000000904b4b7220 */ /* 0x080fe20000410000 */
[----:B------:R-:W3:Y:S01]  /*a680*/  MUFU.EX2 R59, R59 ;  /* 0x0000003b003b7308 */ /* 0x000ee20000000800 */
[-C--:B------:R-:W-:Y:S01]  /*a690*/  FMUL.FTZ R6, R114, R144.reuse ;  /* 0x0000009072067220 */ /* 0x080fe20000410000 */
[-C--:B------:R-:W-:Y:S01]  /*a6a0*/  FMUL.FTZ R7, R115, R144.reuse ;  /* 0x0000009073077220 */ /* 0x080fe20000410000 */
        /* <DEDUP_REMOVED lines=26> */
[----:B------:R-:W-:Y:S01]  /*a850*/  FMUL.FTZ R45, R101, R186 ;  /* 0x000000ba652d7220 */ /* 0x000fe20000410000 */
[----:B------:R-:W-:Y:S01]  /*a860*/  FMUL.FTZ R47, R103, R144 ;  /* 0x00000090672f7220 */ /* 0x000fe20000410000 */
[C---:B-1----:R-:W-:Y:S01]  /*a870*/  HMMA.16816.F32 R12, R48.reuse, R16, R12 ;  /* 0x00000010300c723c */ /* 0x042fe2000000180c */
[-C--:B------:R-:W-:Y:S01]  /*a880*/  FMUL.FTZ R104, R104, R186.reuse ;  /* 0x000000ba68687220 */ /* 0x080fe20000410000 */
[----:B------:R-:W-:Y:S01]  /*a890*/  FMUL.FTZ R105, R105, R186 ;  /* 0x000000ba69697220 */ /* 0x000fe20000410000 */
[-C--:B------:R-:W-:Y:S01]  /*a8a0*/  FMUL.FTZ R106, R106, R144.reuse ;  /* 0x000000906a6a7220 */ /* 0x080fe20000410000 */
[----:B------:R-:W-:Y:S01]  /*a8b0*/  FMUL.FTZ R107, R107, R144 ;  /* 0x000000906b6b7220 */ /* 0x000fe20000410000 */
[----:B------:R-:W-:Y:S01]  /*a8c0*/  MUFU.EX2 R139, R139 ;  /* 0x0000008b008b7308 */ /* 0x000fe20000000800 */
[--C-:B------:R-:W-:Y:S01]  /*a8d0*/  FFMA.FTZ R192, R203, UR6, -R162.reuse ;  /* 0x00000006cbc07c23 */ /* 0x100fe200080108a2 */
[----:B------:R-:W-:Y:S01]  /*a8e0*/  FFMA.FTZ R188, R215, UR6, -R162 ;  /* 0x00000006d7bc7c23 */ /* 0x000fe200080108a2 */
[C---:B------:R-:W-:Y:S01]  /*a8f0*/  HMMA.16816.F32 R16, R48.reuse, R18, R72 ;  /* 0x000000123010723c */ /* 0x040fe20000001848 */
[----:B------:R-:W-:Y:S01]  /*a900*/  MUFU.EX2 R132, R132 ;  /* 0x0000008400847308 */ /* 0x000fe20000000800 */
[--C-:B------:R-:W-:Y:S01]  /*a910*/  FFMA.FTZ R196, R207, UR6, -R126.reuse ;  /* 0x00000006cfc47c23 */ /* 0x100fe2000801087e */
[--C-:B------:R-:W-:Y:S01]  /*a920*/  FFMA.FTZ R205, R205, UR6, -R126.reuse ;  /* 0x00000006cdcd7c23 */ /* 0x100fe2000801087e */
[--C-:B------:R-:W-:Y:S01]  /*a930*/  FFMA.FTZ R194, R209, UR6, -R126.reuse ;  /* 0x00000006d1c27c23 */ /* 0x100fe2000801087e */
[----:B------:R-:W-:Y:S01]  /*a940*/  MUFU.EX2 R137, R137 ;  /* 0x0000008900897308 */ /* 0x000fe20000000800 */
[--C-:B------:R-:W-:Y:S01]  /*a950*/  FFMA.FTZ R211, R211, UR6, -R126.reuse ;  /* 0x00000006d3d37c23 */ /* 0x100fe2000801087e */
[----:B------:R-:W-:Y:S01]  /*a960*/  FFMA.FTZ R199, R190, R186, R199 ;  /* 0x000000babec77223 */ /* 0x000fe200000100c7 */
[C---:B------:R-:W-:Y:S01]  /*a970*/  HMMA.16816.F32 R4, R48.reuse, R8, R4 ;  /* 0x000000083004723c */ /* 0x040fe20000001804 */
[----:B------:R-:W-:Y:S01]  /*a980*/  MUFU.EX2 R130, R130 ;  /* 0x0000008200827308 */ /* 0x000fe20000000800 */
[----:B------:R-:W-:Y:S01]  /*a990*/  FFMA.FTZ R186, R153, UR6, -R126 ;  /* 0x0000000699ba7c23 */ /* 0x000fe2000801087e */
[--C-:B------:R-:W-:Y:S01]  /*a9a0*/  FFMA.FTZ R173, R173, UR6, -R162.reuse ;  /* 0x00000006adad7c23 */ /* 0x100fe200080108a2 */
[----:B------:R-:W-:Y:S01]  /*a9b0*/  FFMA.FTZ R152, R152, UR6, -R162 ;  /* 0x0000000698987c23 */ /* 0x000fe200080108a2 */
[----:B------:R-:W-:Y:S01]  /*a9c0*/  MUFU.EX2 R143, R219 ;  /* 0x000000db008f7308 */ /* 0x000fe20000000800 */
[--C-:B------:R-:W-:Y:S01]  /*a9d0*/  FFMA.FTZ R153, R157, UR6, -R126.reuse ;  /* 0x000000069d997c23 */ /* 0x100fe2000801087e */
[--C-:B------:R-:W-:Y:S01]  /*a9e0*/  FFMA.FTZ R155, R155, UR6, -R126.reuse ;  /* 0x000000069b9b7c23 */ /* 0x100fe2000801087e */
[C---:B------:R-:W-:Y:S01]  /*a9f0*/  HMMA.16816.F32 R28, R48.reuse, R32, R28 ;  /* 0x00000020301c723c */ /* 0x040fe2000000181c */
[----:B------:R-:W-:Y:S01]  /*aa00*/  MUFU.EX2 R136, R136 ;  /* 0x0000008800887308 */ /* 0x000fe20000000800 */
[----:B------:R-:W-:Y:S01]  /*aa10*/  FFMA.FTZ R159, R159, UR6, -R126 ;  /* 0x000000069f9f7c23 */ /* 0x000fe2000801087e */
[--C-:B------:R-:W-:Y:S01]  /*aa20*/  FFMA.FTZ R157, R150, UR6, -R162.reuse ;  /* 0x00000006969d7c23 */ /* 0x100fe200080108a2 */
[----:B------:R-:W-:Y:S01]  /*aa30*/  LDSM.16.MT88.4 R72, [R166+0xc000] ;  /* 0x00c00000a648783b */ /* 0x000fe20000004200 */
[----:B------:R-:W-:Y:S01]  /*aa40*/  MUFU.EX2 R141, R141 ;  /* 0x0000008d008d7308 */ /* 0x000fe20000000800 */
[----:B------:R-:W-:Y:S01]  /*aa50*/  FFMA.FTZ R76, R158, UR6, -R162 ;  /* 0x000000069e4c7c23 */ /* 0x000fe200080108a2 */
[----:B------:R-:W-:Y:S01]  /*aa60*/  FFMA.FTZ R158, R147, UR6, -R126 ;  /* 0x00000006939e7c23 */ /* 0x000fe2000801087e */
[C---:B------:R-:W-:Y:S01]  /*aa70*/  HMMA.16816.F32 R36, R48.reuse, R40, R36 ;  /* 0x000000283024723c */ /* 0x040fe20000001824 */
[----:B------:R-:W-:Y:S01]  /*aa80*/  MUFU.EX2 R134, R134 ;  /* 0x0000008600867308 */ /* 0x000fe20000000800 */
[----:B------:R-:W-:Y:S01]  /*aa90*/  FFMA.FTZ R154, R154, UR6, -R162 ;  /* 0x000000069a9a7c23 */ /* 0x000fe200080108a2 */
[--C-:B------:R-:W-:Y:S01]  /*aaa0*/  FFMA.FTZ R190, R145, UR6, -R126.reuse ;  /* 0x0000000691be7c23 */ /* 0x100fe2000801087e */
[--C-:B------:R-:W-:Y:S01]  /*aab0*/  FFMA.FTZ R149, R149, UR6, -R126.reuse ;  /* 0x0000000695957c23 */ /* 0x100fe2000801087e */
[----:B------:R-:W-:Y:S01]  /*aac0*/  MUFU.EX2 R192, R192 ;  /* 0x000000c000c07308 */ /* 0x000fe20000000800 */
[----:B------:R-:W-:Y:S01]  /*aad0*/  FFMA.FTZ R147, R151, UR6, -R126 ;  /* 0x0000000697937c23 */ /* 0x000fe2000801087e */
        /* <DEDUP_REMOVED lines=8> */
[----:B------:R-:W-:Y:S01]  /*ab60*/  FFMA.FTZ R193, R193, UR6, -R162 ;  /* 0x00000006c1c17c23 */ /* 0x000fe200080108a2 */
[C---:B------:R-:W-:Y:S01]  /*ab70*/  HMMA.16816.F32 R32, R48.reuse, R34, R88 ;  /* 0x000000223020723c */ /* 0x040fe20000001858 */
[----:B------:R-:W-:Y:S01]  /*ab80*/  MUFU.EX2 R196, R196 ;  /* 0x000000c400c47308 */ /* 0x000fe20000000800 */
[----:B------:R-:W-:Y:S01]  /*ab90*/  FFMA.FTZ R129, R129, UR6, -R126 ;  /* 0x0000000681817c23 */ /* 0x000fe2000801087e */
[----:B------:R-:W-:Y:S01]  /*aba0*/  LDSM.16.MT88.4 R80, [R166+0xc800] ;  /* 0x00c80000a650783b */ /* 0x000fe20000004200 */
[----:B------:R-:W-:Y:S01]  /*abb0*/  FFMA.FTZ R191, R191, R144, R142 ;  /* 0x00000090bfbf7223 */ /* 0x000fe2000001008e */
[----:B------:R-:W-:Y:S01]  /*abc0*/  MUFU.EX2 R205, R205 ;  /* 0x000000cd00cd7308 */ /* 0x000fe20000000800 */
[----:B------:R-:W-:Y:S01]  /*abd0*/  FADD.FTZ R138, R138, R199 ;  /* 0x000000c78a8a7221 */ /* 0x000fe20000010000 */
[----:B------:R-:W-:Y:S01]  /*abe0*/  LDSM.16.MT88.4 R88, [R164+0xc800] ;  /* 0x00c80000a458783b */ /* 0x000fe20000004200 */
[C---:B------:R-:W-:Y:S01]  /*abf0*/  HMMA.16816.F32 R40, R48.reuse, R42, R96 ;  /* 0x0000002a3028723c */ /* 0x040fe20000001860 */
[----:B------:R-:W-:Y:S01]  /*ac00*/  MUFU.EX2 R194, R194 ;  /* 0x000000c200c27308 */ /* 0x000fe20000000800 */
[----:B------:R-:W-:Y:S01]  /*ac10*/  FADD.FTZ R140, R140, R191 ;  /* 0x000000bf8c8c7221 */ /* 0x000fe20000010000 */
[----:B------:R-:W-:Y:S01]  /*ac20*/  LDSM.16.MT88.4 R96, [R166+0xe800] ;  /* 0x00e80000a660783b */ /* 0x000fe20000004200 */
[----:B------:R-:W-:Y:S01]  /*ac30*/  FFMA.FTZ R160, R160, UR6, -R162 ;  /* 0x00000006a0a07c23 */ /* 0x000fe200080108a2 */
[----:B------:R-:W-:Y:S01]  /*ac40*/  MUFU.EX2 R173, R173 ;  /* 0x000000ad00ad7308 */ /* 0x000fe20000000800 */
[----:B------:R-:W-:Y:S01]  /*ac50*/  FADD.FTZ R131, R131, R140 ;  /* 0x0000008c83837221 */ /* 0x000fe20000010000 */
[--C-:B------:R-:W-:Y:S01]  /*ac60*/  FFMA.FTZ R195, R195, UR6, -R162.reuse ;  /* 0x00000006c3c37c23 */ /* 0x100fe200080108a2 */
[C---:B------:R-:W-:Y:S01]  /*ac70*/  HMMA.16816.F32 R44, R48.reuse, R52, R44 ;  /* 0x00000034302c723c */ /* 0x040fe2000000182c */
[----:B---3--:R-:W-:Y:S01]  /*ac80*/  F2FP.F16.F32.PACK_AB R52, R59, R100 ;  /* 0x000000643b34723e */ /* 0x008fe200000000ff */
[----:B------:R-:W-:Y:S01]  /*ac90*/  MUFU.EX2 R152, R152 ;  /* 0x0000009800987308 */ /* 0x000fe20000000800 */
[----:B----4-:R-:W-:Y:S01]  /*aca0*/  F2FP.F16.F32.PACK_AB R53, R119, R102 ;  /* 0x000000667735723e */ /* 0x010fe200000000ff */
[----:B------:R-:W-:Y:S01]  /*acb0*/  FADD.FTZ R131, R2, R131 ;  /* 0x0000008302837221 */ /* 0x000fe20000010000 */
[----:B------:R-:W-:Y:S01]  /*acc0*/  FFMA.FTZ R146, R146, UR6, -R162 ;  /* 0x0000000692927c23 */ /* 0x000fe200080108a2 */
[----:B------:R-:W-:Y:S01]  /*acd0*/  MUFU.EX2 R186, R186 ;  /* 0x000000ba00ba7308 */ /* 0x000fe20000000800 */
[--C-:B------:R-:W-:Y:S01]  /*ace0*/  FFMA.FTZ R116, R116, UR6, -R126.reuse ;  /* 0x0000000674747c23 */ /* 0x100fe2000801087e */
[----:B------:R-:W-:Y:S01]  /*acf0*/  HMMA.16816.F32 R48, R48, R54, R104 ;  /* 0x000000363030723c */ /* 0x000fe20000001868 */
[----:B------:R-:W-:Y:S01]  /*ad00*/  F2FP.F16.F32.PACK_AB R54, R58, R117 ;  /* 0x000000753a36723e */ /* 0x000fe200000000ff */
[----:B------:R-:W-:Y:S01]  /*ad10*/  MUFU.EX2 R153, R153 ;  /* 0x0000009900997308 */ /* 0x000fe20000000800 */
[----:B-----5:R-:W-:Y:S01]  /*ad20*/  F2FP.F16.F32.PACK_AB R55, R3, R118 ;  /* 0x000000760337723e */ /* 0x020fe200000000ff */
[--C-:B------:R-:W-:Y:S01]  /*ad30*/  FFMA.FTZ R123, R123, UR6, -R126.reuse ;  /* 0x000000067b7b7c23 */ /* 0x100fe2000801087e */
[--C-:B------:R-:W-:Y:S01]  /*ad40*/  FFMA.FTZ R120, R120, UR6, -R126.reuse ;  /* 0x0000000678787c23 */ /* 0x100fe2000801087e */
[----:B------:R-:W-:Y:S01]  /*ad50*/  MUFU.EX2 R155, R155 ;  /* 0x0000009b009b7308 */ /* 0x000fe20000000800 */
[----:B------:R-:W-:-:S03]  /*ad60*/  FFMA.FTZ R127, R127, UR6, -R126 ;  /* 0x000000067f7f7c23 */ /* 0x000fc6000801087e */
[C---:B------:R-:W-:Y:S01]  /*ad70*/  HMMA.16816.F32 R20, R52.reuse, R60, R20 ;  /* 0x0000003c3414723c */ /* 0x040fe20000001814 */
[----:B------:R-:W-:Y:S04]  /*ad80*/  MUFU.EX2 R150, R159 ;  /* 0x0000009f00967308 */ /* 0x000fe80000000800 */
[----:B------:R-:W-:Y:S03]  /*ad90*/  MUFU.EX2 R157, R157 ;  /* 0x0000009d009d7308 */ /* 0x000fe60000000800 */
[C---:B------:R-:W-:Y:S01]  /*ada0*/  HMMA.16816.F32 R24, R52.reuse, R62, R24 ;  /* 0x0000003e3418723c */ /* 0x040fe20000001818 */
[----:B------:R-:W1:Y:S01]  /*adb0*/  LDSM.16.MT88.4 R60, [R164+0xd400] ;  /* 0x00d40000a43c783b */ /* 0x000e620000004200 */
[----:B------:R-:W3:Y:S04]  /*adc0*/  MUFU.EX2 R156, R163 ;  /* 0x000000a3009c7308 */ /* 0x000ee80000000800 */
[----:B------:R-:W-:Y:S02]  /*add0*/  MUFU.EX2 R154, R154 ;  /* 0x0000009a009a7308 */ /* 0x000fe40000000800 */
[C---:B------:R-:W-:Y:S02]  /*ade0*/  HMMA.16816.F32 R12, R52.reuse, R64, R12 ;  /* 0x00000040340c723c */ /* 0x040fe4000000180c */
[----:B------:R-:W4:Y:S04]  /*adf0*/  MUFU.EX2 R145, R187 ;  /* 0x000000bb00917308 */ /* 0x000f280000000800 */
[----:B------:R-:W-:Y:S02]  /*ae00*/  MUFU.EX2 R190, R190 ;  /* 0x000000be00be7308 */ /* 0x000fe40000000800 */
[----:B------:R-:W-:Y:S01]  /*ae10*/  HMMA.16816.F32 R16, R52, R66, R16 ;  /* 0x000000423410723c */ /* 0x000fe20000001810 */
[----:B------:R-:W5:Y:S01]  /*ae20*/  LDSM.16.MT88.4 R64, [R166+0xd400] ;  /* 0x00d40000a640783b */ /* 0x000f620000004200 */
[----:B------:R-:W1:Y:S01]  /*ae30*/  MUFU.EX2 R149, R149 ;  /* 0x0000009500957308 */ /* 0x000e620000000800 */
[----:B---3--:R-:W-:-:S03]  /*ae40*/  F2FP.F16.F32.PACK_AB R104, R156, R157 ;  /* 0x0000009d9c68723e */ /* 0x008fc600000000ff */
[----:B------:R-:W-:Y:S02]  /*ae50*/  MUFU.EX2 R158, R158 ;  /* 0x0000009e009e7308 */ /* 0x000fe40000000800 */
[C---:B--2---:R-:W-:Y:S01]  /*ae60*/  HMMA.16816.F32 R4, R52.reuse, R68, R4 ;  /* 0x000000443404723c */ /* 0x044fe20000001804 */
[----:B----4-:R-:W-:Y:S01]  /*ae70*/  F2FP.F16.F32.PACK_AB R106, R145, R154 ;  /* 0x0000009a916a723e */ /* 0x010fe200000000ff */
[----:B------:R-:W2:Y:S04]  /*ae80*/  MUFU.EX2 R147, R147 ;  /* 0x0000009300937308 */ /* 0x000ea80000000800 */
[----:B------:R-:W-:Y:S02]  /*ae90*/  MUFU.EX2 R160, R160 ;  /* 0x000000a000a07308 */ /* 0x000fe40000000800 */
[C---:B------:R-:W-:Y:S01]  /*aea0*/  HMMA.16816.F32 R8, R52.reuse, R70, R8 ;  /* 0x000000463408723c */ /* 0x040fe20000001808 */
[----:B------:R-:W3:Y:S01]  /*aeb0*/  LDSM.16.MT88.4 R68, [R164+0xb400] ;  /* 0x00b40000a444783b */ /* 0x000ee20000004200 */
[----:B-1----:R-:W-:Y:S01]  /*aec0*/  F2FP.F16.F32.PACK_AB R105, R149, R190 ;  /* 0x000000be9569723e */ /* 0x002fe200000000ff */
[----:B------:R-:W-:Y:S04]  /*aed0*/  MUFU.EX2 R195, R195 ;  /* 0x000000c300c37308 */ /* 0x000fe80000000800 */
[----:B------:R-:W-:Y:S01]  /*aee0*/  MUFU.EX2 R146, R146 ;  /* 0x0000009200927308 */ /* 0x000fe20000000800 */
[----:B--2---:R-:W-:Y:S01]  /*aef0*/  F2FP.F16.F32.PACK_AB R107, R147, R158 ;  /* 0x0000009e936b723e */ /* 0x004fe200000000ff */
[C---:B------:R-:W-:Y:S02]  /*af00*/  HMMA.16816.F32 R44, R52.reuse, R60, R44 ;  /* 0x0000003c342c723c */ /* 0x040fe4000000182c */
[----:B------:R-:W-:Y:S04]  /*af10*/  MUFU.EX2 R116, R116 ;  /* 0x0000007400747308 */ /* 0x000fe80000000800 */
[----:B------:R-:W-:Y:S02]  /*af20*/  MUFU.EX2 R123, R123 ;  /* 0x0000007b007b7308 */ /* 0x000fe40000000800 */
[C---:B------:R-:W-:Y:S01]  /*af30*/  HMMA.16816.F32 R48, R52.reuse, R62, R48 ;  /* 0x0000003e3430723c */ /* 0x040fe20000001830 */
[----:B------:R-:W1:Y:S07]  /*af40*/  LDSM.16.MT88.4 R60, [R166+0xb800] ;  /* 0x00b80000a63c783b */ /* 0x000e6e0000004200 */
[C---:B-----5:R-:W-:Y:S08]  /*af50*/  HMMA.16816.F32 R36, R52.reuse, R64, R36 ;  /* 0x000000403424723c */ /* 0x060ff00000001824 */
        /* <DEDUP_REMOVED lines=52> */
[--C-:B------:R-:W-:Y:S01]  /*b2a0*/  FFMA.FTZ R52, R148, UR6, -R162.reuse ;  /* 0x0000000694347c23 */ /* 0x100fe200080108a2 */
[--C-:B------:R-:W-:Y:S01]  /*b2b0*/  FFMA.FTZ R148, R161, UR6, -R162.reuse ;  /* 0x00000006a1947c23 */ /* 0x100fe200080108a2 */
[----:B------:R-:W-:Y:S01]  /*b2c0*/  F2FP.F16.F32.PACK_AB R53, R153, R186 ;  /* 0x000000ba9935723e */ /* 0x000fe200000000ff */
[----:B------:R-:W3:Y:S01]  /*b2d0*/  LDSM.16.MT88.4 R68, [R164+0xc000] ;  /* 0x00c00000a444783b */ /* 0x000ee20000004200 */
[----:B------:R4:W-:Y:S01]  /*b2e0*/  MUFU.EX2 R161, R52 ;  /* 0x0000003400a17308 */ /* 0x0009e20000000800 */
[----:B------:R-:W-:Y:S01]  /*b2f0*/  F2FP.F16.F32.PACK_AB R55, R150, R155 ;  /* 0x0000009b9637723e */ /* 0x000fe200000000ff */
[----:B------:R-:W-:-:S02]  /*b300*/  FFMA.FTZ R162, R197, UR6, -R162 ;  /* 0x00000006c5a27c23 */ /* 0x000fc400080108a2 */
[----:B------:R-:W5:Y:S01]  /*b310*/  MUFU.EX2 R148, R148 ;  /* 0x0000009400947308 */ /* 0x000f620000000800 */
        /* <DEDUP_REMOVED lines=23> */
[----:B-1----:R-:W-:Y:S01]  /*b490*/  HMMA.16816.F32 R20, R104, R64, R20 ;  /* 0x000000406814723c */ /* 0x002fe20000001814 */
[----:B------:R-:W-:-:S04]  /*b4a0*/  FADD.FTZ R65, R133, R138 ;  /* 0x0000008a85417221 */ /* 0x000fc80000010000 */
[----:B------:R-:W-:-:S03]  /*b4b0*/  FADD.FTZ R65, R128, R65 ;  /* 0x0000004180417221 */ /* 0x000fc60000010000 */
[----:B------:R-:W-:Y:S01]  /*b4c0*/  HMMA.16816.F32 R24, R104, R66, R24 ;  /* 0x000000426818723c */ /* 0x000fe20000001818 */
[----:B------:R-:W-:-:S04]  /*b4d0*/  FADD.FTZ R2, R100, R65 ;  /* 0x0000004164027221 */ /* 0x000fc80000010000 */
[----:B------:R-:W-:-:S03]  /*b4e0*/  FADD.FTZ R2, R59, R2 ;  /* 0x000000023b027221 */ /* 0x000fc60000010000 */
[C---:B--2---:R-:W-:Y:S01]  /*b4f0*/  HMMA.16816.F32 R112, R104.reuse, R52, R4 ;  /* 0x000000346870723c */ /* 0x044fe20000001804 */
[----:B------:R-:W1:Y:S01]  /*b500*/  LDSM.16.MT88.4 R4, [R164+0xe400] ;  /* 0x00e40000a404783b */ /* 0x000e620000004200 */
[----:B------:R-:W-:Y:S01]  /*b510*/  FADD.FTZ R117, R117, R2 ;  /* 0x0000000275757221 */ /* 0x000fe20000010000 */
[-C--:B------:R-:W-:Y:S02]  /*b520*/  MOV R2, R56.reuse ;  /* 0x0000003800027202 */ /* 0x080fe40000000f00 */
[----:B------:R-:W-:Y:S01]  /*b530*/  @P6 MOV R2, R56 ;  /* 0x0000003800026202 */ /* 0x000fe20000000f00 */
[----:B------:R-:W-:Y:S02]  /*b540*/  FADD.FTZ R58, R58, R117 ;  /* 0x000000753a3a7221 */ /* 0x000fe40000010000 */
[----:B------:R-:W-:Y:S01]  /*b550*/  HMMA.16816.F32 R8, R104, R54, R8 ;  /* 0x000000366808723c */ /* 0x000fe20000001808 */
[----:B------:R-:W2:Y:S01]  /*b560*/  LDSM.16.MT88.4 R52, [R166+0xe400] ;  /* 0x00e40000a634783b */ /* 0x000ea20000004200 */
[----:B------:R-:W-:-:S04]  /*b570*/  FADD.FTZ R139, R139, R58 ;  /* 0x0000003a8b8b7221 */ /* 0x000fc80000010000 */
[----:B------:R-:W-:Y:S02]  /*b580*/  FADD.FTZ R132, R132, R139 ;  /* 0x0000008b84847221 */ /* 0x000fe40000010000 */
[----:B----4-:R-:W-:Y:S01]  /*b590*/  HMMA.16816.F32 R32, R104, R62, R32 ;  /* 0x0000003e6820723c */ /* 0x010fe20000001820 */
[--C-:B------:R-:W-:Y:S01]  /*b5a0*/  FFMA.FTZ R62, R122, UR6, -R126.reuse ;  /* 0x000000067a3e7c23 */ /* 0x100fe2000801087e */
[----:B------:R-:W-:Y:S01]  /*b5b0*/  FFMA.FTZ R63, R121, UR6, -R126 ;  /* 0x00000006793f7c23 */ /* 0x000fe2000801087e */
[----:B------:R-:W-:-:S04]  /*b5c0*/  FADD.FTZ R137, R137, R132 ;  /* 0x0000008489897221 */ /* 0x000fc80000010000 */
[----:B------:R-:W-:Y:S01]  /*b5d0*/  MUFU.EX2 R62, R62 ;  /* 0x0000003e003e7308 */ /* 0x000fe20000000800 */
[----:B------:R-:W-:Y:S01]  /*b5e0*/  HMMA.16816.F32 R28, R104, R60, R28 ;  /* 0x0000003c681c723c */ /* 0x000fe2000000181c */
[----:B------:R-:W-:Y:S02]  /*b5f0*/  FADD.FTZ R130, R130, R137 ;  /* 0x0000008982827221 */ /* 0x000fe40000010000 */
[----:B------:R-:W-:Y:S02]  /*b600*/  MUFU.EX2 R61, R77 ;  /* 0x0000004d003d7308 */ /* 0x000fe40000000800 */
[----:B------:R-:W-:Y:S02]  /*b610*/  FADD.FTZ R203, R203, R130 ;  /* 0x00000082cbcb7221 */ /* 0x000fe40000010000 */
[----:B------:R-:W3:Y:S02]  /*b620*/  MUFU.EX2 R60, R189 ;  /* 0x000000bd003c7308 */ /* 0x000ee40000000800 */
[----:B------:R-:W-:-:S02]  /*b630*/  FADD.FTZ R192, R192, R203 ;  /* 0x000000cbc0c07221 */ /* 0x000fc40000010000 */
[----:B------:R-:W-:Y:S02]  /*b640*/  MUFU.EX2 R63, R63 ;  /* 0x0000003f003f7308 */ /* 0x000fe40000000800 */
[----:B------:R-:W-:Y:S01]  /*b650*/  FADD.FTZ R201, R201, R192 ;  /* 0x000000c0c9c97221 */ /* 0x000fe20000010000 */
[----:B-1----:R-:W-:Y:S03]  /*b660*/  HMMA.16816.F32 R44, R104, R4, R44 ;  /* 0x00000004682c723c */ /* 0x002fe6000000182c */
[----:B------:R-:W-:Y:S01]  /*b670*/  FADD.FTZ R188, R188, R201 ;  /* 0x000000c9bcbc7221 */ /* 0x000fe20000010000 */
[----:B---3--:R-:W-:-:S03]  /*b680*/  F2FP.F16.F32.PACK_AB R4, R60, R61 ;  /* 0x0000003d3c04723e */ /* 0x008fc600000000ff */
        /* <DEDUP_REMOVED lines=14> */
[----:B--2---:R-:W-:-:S03]  /*b770*/  F2FP.F16.F32.PACK_AB R7, R54, R63 ;  /* 0x0000003f3607723e */ /* 0x004fc600000000ff */
[----:B------:R-:W-:-:S04]  /*b780*/  FADD.FTZ R157, R156, R157 ;  /* 0x0000009d9c9d7221 */ /* 0x000fc80000010000 */
[----:B------:R-:W-:Y:S01]  /*b790*/  FADD.FTZ R154, R154, R157 ;  /* 0x0000009d9a9a7221 */ /* 0x000fe20000010000 */
[----:B---3--:R-:W-:-:S03]  /*b7a0*/  F2FP.F16.F32.PACK_AB R6, R52, R53 ;  /* 0x000000353406723e */ /* 0x008fc600000000ff */
[----:B------:R-:W-:-:S04]  /*b7b0*/  FADD.FTZ R154, R145, R154 ;  /* 0x0000009a919a7221 */ /* 0x000fc80000010000 */
[----:B------:R-:W-:Y:S01]  /*b7c0*/  FADD.FTZ R61, R61, R154 ;  /* 0x0000009a3d3d7221 */ /* 0x000fe20000010000 */
[----:B------:R-:W-:Y:S03]  /*b7d0*/  HMMA.16816.F32 R112, R4, R108, R112 ;  /* 0x0000006c0470723c */ /* 0x000fe60000001870 */
[----:B------:R-:W-:-:S04]  /*b7e0*/  FADD.FTZ R60, R60, R61 ;  /* 0x0000003d3c3c7221 */ /* 0x000fc80000010000 */
[----:B------:R-:W-:Y:S01]  /*b7f0*/  FADD.FTZ R53, R53, R60 ;  /* 0x0000003c35357221 */ /* 0x000fe20000010000 */
[----:B------:R-:W-:Y:S01]  /*b800*/  HMMA.16816.F32 R108, R4, R110, R8 ;  /* 0x0000006e046c723c */ /* 0x000fe20000001808 */
[----:B------:R-:W1:Y:S02]  /*b810*/  LDSM.16.MT88.4 R8, [R164+0xe800] ;  /* 0x00e80000a408783b */ /* 0x000e640000004200 */
[----:B------:R-:W-:-:S05]  /*b820*/  FADD.FTZ R53, R52, R53 ;  /* 0x0000003534357221 */ /* 0x000fca0000010000 */
[C---:B------:R-:W-:Y:S01]  /*b830*/  HMMA.16816.F32 R76, R4.reuse, R80, R20 ;  /* 0x00000050044c723c */ /* 0x040fe20000001814 */
[----:B------:R-:W-:Y:S01]  /*b840*/  FADD.FTZ R22, R102, R131 ;  /* 0x0000008366167221 */ /* 0x000fe20000010000 */
[----:B------:R-:W-:Y:S03]  /*b850*/  MUFU.EX2 R21, R162 ;  /* 0x000000a200157308 */ /* 0x000fe60000000800 */
[----:B------:R-:W-:Y:S01]  /*b860*/  FADD.FTZ R119, R119, R22 ;  /* 0x0000001677777221 */ /* 0x000fe20000010000 */
[----:B------:R-:W-:Y:S02]  /*b870*/  MUFU.EX2 R20, R120 ;  /* 0x0000007800147308 */ /* 0x000fe40000000800 */
[----:B------:R-:W-:Y:S01]  /*b880*/  HMMA.16816.F32 R68, R4, R72, R12 ;  /* 0x000000480444723c */ /* 0x000fe2000000180c */
[----:B------:R-:W-:Y:S01]  /*b890*/  FADD.FTZ R118, R118, R119 ;  /* 0x0000007776767221 */ /* 0x000fe20000010000 */
[----:B------:R-:W2:Y:S01]  /*b8a0*/  LDSM.16.MT88.4 R12, [R166+0xac00] ;  /* 0x00ac0000a60c783b */ /* 0x000ea20000004200 */
[----:B------:R-:W3:Y:S02]  /*b8b0*/  MUFU.EX2 R23, R127 ;  /* 0x0000007f00177308 */ /* 0x000ee40000000800 */
[----:B------:R-:W-:Y:S01]  /*b8c0*/  FADD.FTZ R118, R3, R118 ;  /* 0x0000007603767221 */ /* 0x000fe20000010000 */
[----:B------:R-:W-:-:S02]  /*b8d0*/  MOV R3, R57 ;  /* 0x0000003900037202 */ /* 0x000fc40000000f00 */
[----:B------:R-:W-:Y:S01]  /*b8e0*/  HMMA.16816.F32 R72, R4, R74, R16 ;  /* 0x0000004a0448723c */ /* 0x000fe20000001810 */
[----:B------:R-:W-:Y:S01]  /*b8f0*/  FADD.FTZ R143, R143, R118 ;  /* 0x000000768f8f7221 */ /* 0x000fe20000010000 */
[----:B------:R-:W4:Y:S01]  /*b900*/  LDSM.16.MT88.4 R16, [R164+0xac00] ;  /* 0x00ac0000a410783b */ /* 0x000f220000004200 */
[----:B------:R-:W-:Y:S02]  /*b910*/  @P6 MOV R3, R57 ;  /* 0x0000003900036202 */ /* 0x000fe40000000f00 */
        /* <DEDUP_REMOVED lines=56> */
.L_x_2342:
[----:B------:R-:W-:-:S07]  /*bca0*/  IADD3 R135, PT, PT, R125, -0x1, RZ ;  /* 0xffffffff7d877810 */ /* 0x000fce0007ffe0ff */
.L_x_2348:
[----:B------:R-:W-:-:S13]  /*bcb0*/  ISETP.GE.AND P0, PT, R135, R170, PT ;  /* 0x000000aa8700720c */ /* 0x000fda0003f06270 */
[----:B------:R-:W-:Y:S05]  /*bcc0*/  @!P0 BRA `(.L_x_2349) ;  /* 0x0000004000c08947 */ /* 0x000fea0003800000 */
[----:B------:R-:W-:Y:S01]  /*bcd0*/  UISETP.NE.U32.AND UP0, UPT, UR8, URZ, UPT ;  /* 0x000000ff0800728c */ /* 0x000fe2000bf05070 */
[----:B------:R-:W-:Y:S01]  /*bce0*/  IMAD.SHL.U32 R187, R165, 0x2, RZ ;  /* 0x00000002a5bb7824 */ /* 0x000fe200078e00ff */
[----:B------:R-:W-:Y:S01]  /*bcf0*/  MOV R116, R3 ;  /* 0x0000000300747202 */ /* 0x000fe20000000f00 */
[----:B------:R-:W-:Y:S01]  /*bd00*/  IMAD.SHL.U32 R188, R135, 0x80, RZ ;  /* 0x0000008087bc7824 */ /* 0x000fe200078e00ff */
[----:B------:R-:W-:Y:S01]  /*bd10*/  UISETP.NE.AND.EX UP0, UPT, UR9, URZ, UPT, UP0 ;  /* 0x000000ff0900728c */ /* 0x000fe2000bf05300 */
[----:B------:R-:W-:Y:S01]  /*bd20*/  IMAD.MOV.U32 R117, RZ, RZ, R2 ;  /* 0x000000ffff757224 */ /* 0x000fe200078e0002 */
[----:B------:R-:W-:Y:S01]  /*bd30*/  LOP3.LUT R187, R187, 0x6, RZ, 0xc0, !PT ;  /* 0x00000006bbbb7812 */ /* 0x000fe200078ec0ff */
[----:B------:R-:W-:Y:S01]  /*bd40*/  IMAD.MOV.U32 R186, RZ, RZ, RZ ;  /* 0x000000ffffba7224 */ /* 0x000fe200078e00ff */
[----:B------:R-:W-:Y:S01]  /*bd50*/  IADD3 R189, PT, PT, R135, 0x1, RZ ;  /* 0x0000000187bd7810 */ /* 0x000fe20007ffe0ff */
[----:B------:R-:W1:Y:S01]  /*bd60*/  LDCU UR5, c[0x0][0x440] ;  /* 0x00008800ff0577ac */ /* 0x000e620008000800 */
[----:B------:R-:W-:-:S02]  /*bd70*/  LOP3.LUT R187, R188, 0x40, R187, 0xfe, !PT ;  /* 0x00000040bcbb7812 */ /* 0x000fc400078efebb */
[----:B------:R-:W-:Y:S01]  /*bd80*/  PLOP3.LUT P4, PT, PT, PT, UP0, 0x80, 0x8 ;  /* 0x000000000008781c */ /* 0x000fe20003f8f008 */
[----:B------:R-:W2:Y:S01]  /*bd90*/  LDCU UR4, c[0x0][0x45c] ;  /* 0x00008b80ff0477ac */ /* 0x000ea20008000800 */
[----:B------:R-:W-:Y:S01]  /*bda0*/  IADD3 R188, PT, PT, R188, 0x80, RZ ;  /* 0x00000080bcbc7810 */ /* 0x000fe20007ffe0ff */
[----:B------:R-:W3:Y:S01]  /*bdb0*/  LDCU.64 UR6, c[0x0][0x3a0] ;  /* 0x00007400ff0677ac */ /* 0x000ee20008000a00 */
[----:B------:R-:W4:Y:S09]  /*bdc0*/  LDCU.64 UR8, c[0x0][0x3a8] ;  /* 0x00007500ff0877ac */ /* 0x000f320008000a00 */
.L_x_2353:
        /* <DEDUP_REMOVED lines=76> */
.L_x_2350:
        /* <DEDUP_REMOVED lines=9> */
[----:B------:R-:W-:Y:S01]  /*c320*/  IADD3 R194, P0, PT, R173, R174, RZ ;  /* 0x000000aeadc27210 */ /* 0x000fe20007f1e0ff */
[----:B------:R-:W-:Y:S01]  /*c330*/  @!PT LDS RZ, [RZ] ;  /* 0x00000000fffff984 */ /* 0x000fe20000000800 */
[----:B------:R-:W-:Y:S01]  /*c340*/  @!PT LDS RZ, [RZ] ;  /* 0x00000000fffff984 */ /* 0x000fe20000000800 */
[----:B------:R-:W-:Y:S01]  /*c350*/  @!PT LDS RZ, [RZ] ;  /* 0x00000000fffff984 */ /* 0x000fe20000000800 */
[----:B------:R1:W-:Y:S01]  /*c360*/  @!P2 LDGSTS.E.BYPASS.LTC128B.128 [R179+0xb000], desc[UR16][R174.64+0x40] ;  /* 0x0b000040aeb3afae */ /* 0x0003e2000b981a10 */
[----:B------:R-:W-:Y:S02]  /*c370*/  VIADD R189, R189, 0xffffffff ;  /* 0xffffffffbdbd7836 */ /* 0x000fe40000000000 */
        /* <DEDUP_REMOVED lines=17> */
[----:B------:R-:W-:Y:S01]  /*c490*/  @P3 STS.128 [R179+0x9800], RZ ;  /* 0x009800ffb3003388 */ /* 0x000fe20000000c00 */
[----:B------:R-:W-:Y:S02]  /*c4a0*/  ISETP.GT.AND P0, PT, R189, R170, PT ;  /* 0x000000aabd00720c */ /* 0x000fe40003f04270 */
        /* <DEDUP_REMOVED lines=54> */
[----:B------:R-:W5:Y:S05]  /*c810*/  LDSM.16.M88.4 R160, [R2+0x3000] ;  /* 0x0030000002a0783b */ /* 0x000f6a0000000200 */
[C---:B------:R-:W-:Y:S01]  /*c820*/  HMMA.16816.F32 R8, R120.reuse, R126, RZ ;  /* 0x0000007e7808723c */ /* 0x040fe200000018ff */
[----:B------:R-:W5:Y:S07]  /*c830*/  LDSM.16.M88.4 R124, [R2+0x3400] ;  /* 0x00340000027c783b */ /* 0x000f6e0000000200 */
        /* <DEDUP_REMOVED lines=156> */
[----:B------:R-:W-:Y:S03]  /*d200*/  IADD3 R121, PT, PT, R188, -0x80, RZ ;  /* 0xffffff80bc797810 */ /* 0x000fe60007ffe0ff */
[----:B------:R-:W-:Y:S02]  /*d210*/  IABS R123, R125 ;  /* 0x0000007d007b7213 */ /* 0x000fe40000000000 */
[----:B------:R-:W-:Y:S02]  /*d220*/  IABS R122, R121 ;  /* 0x00000079007a7213 */ /* 0x000fe40000000000 */
[-C--:B-1----:R-:W-:Y:S02]  /*d230*/  IABS R3, R118.reuse ;  /* 0x0000007600037213 */ /* 0x082fe40000000000 */
[-C--:B------:R-:W-:Y:S02]  /*d240*/  LOP3.LUT R125, R125, R118.reuse, RZ, 0x3c, !PT ;  /* 0x000000767d7d7212 */ /* 0x080fe400078e3cff */
[----:B------:R-:W1:Y:S01]  /*d250*/  I2F.RP R120, R3 ;  /* 0x0000000300787306 */ /* 0x000e620000209400 */
[----:B------:R-:W-:Y:S09]  /*d260*/  LOP3.LUT R121, R121, R118, RZ, 0x3c, !PT ;  /* 0x0000007679797212 */ /* 0x000ff200078e3cff */
[----:B-1----:R-:W1:Y:S02]  /*d270*/  MUFU.RCP R2, R120 ;  /* 0x0000007800027308 */ /* 0x002e640000001000 */
[----:B-1----:R-:W-:Y:S08]  /*d280*/  VIADD R126, R2, 0xffffffe ;  /* 0x0ffffffe027e7836 */ /* 0x002ff00000000000 */
[----:B------:R-:W1:Y:S02]  /*d290*/  F2I.FTZ.U32.TRUNC.NTZ R127, R126 ;  /* 0x0000007e007f7305 */ /* 0x000e64000021f000 */
[--C-:B-1----:R-:W-:Y:S02]  /*d2a0*/  IMAD.MOV R2, RZ, RZ, -R127.reuse ;  /* 0x000000ffff027224 */ /* 0x102fe400078e0a7f */
        /* <DEDUP_REMOVED lines=29> */
[----:B------:R-:W1:Y:S01]  /*d480*/  LDC.64 R2, c[0x0][0x3b8] ;  /* 0x0000ee00ff027b82 */ /* 0x000e620000000a00 */
        /* <DEDUP_REMOVED lines=19> */
.L_x_2352:
        /* <DEDUP_REMOVED lines=72> */
.L_x_2351:
[C---:B------:R-:W-:Y:S01]  /*da40*/  IADD3 R119, PT, PT, R187.reuse, -0x40, RZ ;  /* 0xffffffc0bb777810 */ /* 0x040fe20007ffe0ff */
[----:B------:R-:W-:Y:S01]  /*da50*/  LDSM.16.MT88.4 R124, [R164+0x9000] ;  /* 0x00900000a47c783b */ /* 0x000fe20000004200 */
[C---:B------:R-:W-:Y:S02]  /*da60*/  IADD3 R118, PT, PT, R187.reuse, -0x3f, RZ ;  /* 0xffffffc1bb767810 */ /* 0x040fe40007ffe0ff */
[----:B------:R-:W-:Y:S02]  /*da70*/  I2FP.F32.S32 R119, R119 ;  /* 0x0000007700777245 */ /* 0x000fe40000201400 */
[----:B------:R-:W-:Y:S02]  /*da80*/  I2FP.F32.S32 R118, R118 ;  /* 0x0000007600767245 */ /* 0x000fe40000201400 */
[C---:B--2---:R-:W-:Y:S01]  /*da90*/  IADD3 R2, PT, PT, R187.reuse, -0x37, RZ ;  /* 0xffffffc9bb027810 */ /* 0x044fe20007ffe0ff */
[CC--:B------:R-:W-:Y:S01]  /*daa0*/  FFMA.FTZ R6, R0.reuse, R119.reuse, R6 ;  /* 0x0000007700067223 */ /* 0x0c0fe20000010006 */
[C---:B------:R-:W-:Y:S01]  /*dab0*/  FFMA.FTZ R4, R0.reuse, R119, R4 ;  /* 0x0000007700047223 */ /* 0x040fe20000010004 */
[C---:B------:R-:W-:Y:S01]  /*dac0*/  FFMA.FTZ R7, R0.reuse, R118, R7 ;  /* 0x0000007600077223 */ /* 0x040fe20000010007 */
[----:B------:R-:W-:Y:S01]  /*dad0*/  I2FP.F32.S32 R2, R2 ;  /* 0x0000000200027245 */ /* 0x000fe20000201400 */
[C---:B------:R-:W-:Y:S01]  /*dae0*/  FFMA.FTZ R5, R0.reuse, R118, R5 ;  /* 0x0000007600057223 */ /* 0x040fe20000010005 */
[C---:B------:R-:W-:Y:S01]  /*daf0*/  IADD3 R119, PT, PT, R187.reuse, -0x30, RZ ;  /* 0xffffffd0bb777810 */ /* 0x040fe20007ffe0ff */
[----:B------:R-:W-:Y:S01]  /*db00*/  LDSM.16.MT88.4 R128, [R166+0xb000] ;  /* 0x00b00000a680783b */ /* 0x000fe20000004200 */
[C---:B------:R-:W-:Y:S01]  /*db10*/  IADD3 R118, PT, PT, R187.reuse, -0x2f, RZ ;  /* 0xffffffd1bb767810 */ /* 0x040fe20007ffe0ff */
[CC--:B------:R-:W-:Y:S01]  /*db20*/  FFMA.FTZ R11, R0.reuse, R2.reuse, R11 ;  /* 0x00000002000b7223 */ /* 0x0c0fe2000001000b */
[C---:B------:R-:W-:Y:S01]  /*db30*/  FFMA.FTZ R9, R0.reuse, R2, R9 ;  /* 0x0000000200097223 */ /* 0x040fe20000010009 */
[----:B------:R-:W-:Y:S02]  /*db40*/  I2FP.F32.S32 R119, R119 ;  /* 0x0000007700777245 */ /* 0x000fe40000201400 */
[----:B------:R-:W-:Y:S02]  /*db50*/  I2FP.F32.S32 R118, R118 ;  /* 0x0000007600767245 */ /* 0x000fe40000201400 */
[C---:B------:R-:W-:Y:S01]  /*db60*/  IADD3 R2, PT, PT, R187.reuse, -0x27, RZ ;  /* 0xffffffd9bb027810 */ /* 0x040fe20007ffe0ff */
[CC--:B------:R-:W-:Y:S01]  /*db70*/  FFMA.FTZ R14, R0.reuse, R119.reuse, R14 ;  /* 0x00000077000e7223 */ /* 0x0c0fe2000001000e */
[C---:B------:R-:W-:Y:S01]  /*db80*/  FFMA.FTZ R12, R0.reuse, R119, R12 ;  /* 0x00000077000c7223 */ /* 0x040fe2000001000c */
[C---:B------:R-:W-:Y:S01]  /*db90*/  FFMA.FTZ R15, R0.reuse, R118, R15 ;  /* 0x00000076000f7223 */ /* 0x040fe2000001000f */
[----:B------:R-:W-:Y:S01]  /*dba0*/  I2FP.F32.S32 R2, R2 ;  /* 0x0000000200027245 */ /* 0x000fe20000201400 */
[C---:B------:R-:W-:Y:S01]  /*dbb0*/  FFMA.FTZ R13, R0.reuse, R118, R13 ;  /* 0x00000076000d7223 */ /* 0x040fe2000001000d */
[C---:B------:R-:W-:Y:S02]  /*dbc0*/  IADD3 R119, PT, PT, R187.reuse, -0x20, RZ ;  /* 0xffffffe0bb777810 */ /* 0x040fe40007ffe0ff */
        /* <DEDUP_REMOVED lines=11> */
[----:B------:R-:W-:Y:S02]  /*dc80*/  I2FP.F32.S32 R3, R187 ;  /* 0x000000bb00037245 */ /* 0x000fe40000201400 */
[C---:B------:R-:W-:Y:S01]  /*dc90*/  IADD3 R119, PT, PT, R187.reuse, -0x10, RZ ;  /* 0xfffffff0bb777810 */ /* 0x040fe20007ffe0ff */
[CC--:B------:R-:W-:Y:S01]  /*dca0*/  FFMA.FTZ R27, R0.reuse, R2.reuse, R27 ;  /* 0x00000002001b7223 */ /* 0x0c0fe2000001001b */
[C---:B------:R-:W-:Y:S01]  /*dcb0*/  IADD3 R118, PT, PT, R187.reuse, -0xf, RZ ;  /* 0xfffffff1bb767810 */ /* 0x040fe20007ffe0ff */
[C---:B------:R-:W-:Y:S01]  /*dcc0*/  FFMA.FTZ R25, R0.reuse, R2, R25 ;  /* 0x0000000200197223 */ /* 0x040fe20000010019 */
[----:B------:R-:W-:Y:S01]  /*dcd0*/  I2FP.F32.S32 R119, R119 ;  /* 0x0000007700777245 */ /* 0x000fe20000201400 */
[CC--:B------:R-:W-:Y:S01]  /*dce0*/  FFMA.FTZ R38, R0.reuse, R3.reuse, R38 ;  /* 0x0000000300267223 */ /* 0x0c0fe20000010026 */
[----:B------:R-:W-:Y:S01]  /*dcf0*/  I2FP.F32.S32 R118, R118 ;  /* 0x0000007600767245 */ /* 0x000fe20000201400 */
[C---:B------:R-:W-:Y:S01]  /*dd00*/  FFMA.FTZ R36, R0.reuse, R3, R36 ;  /* 0x0000000300247223 */ /* 0x040fe20000010024 */
[C---:B------:R-:W-:Y:S01]  /*dd10*/  IADD3 R2, PT, PT, R187.reuse, -0x7, RZ ;  /* 0xfffffff9bb027810 */ /* 0x040fe20007ffe0ff */
[CC--:B------:R-:W-:Y:S01]  /*dd20*/  FFMA.FTZ R30, R0.reuse, R119.reuse, R30 ;  /* 0x00000077001e7223 */ /* 0x0c0fe2000001001e */
[C---:B------:R-:W-:Y:S01]  /*dd30*/  IADD3 R3, PT, PT, R187.reuse, -0x38, RZ ;  /* 0xffffffc8bb037810 */ /* 0x040fe20007ffe0ff */
[C---:B------:R-:W-:Y:S01]  /*dd40*/  FFMA.FTZ R28, R0.reuse, R119, R28 ;  /* 0x00000077001c7223 */ /* 0x040fe2000001001c */
[----:B------:R-:W-:Y:S01]  /*dd50*/  I2FP.F32.S32 R2, R2 ;  /* 0x0000000200027245 */ /* 0x000fe20000201400 */
[CC--:B------:R-:W-:Y:S01]  /*dd60*/  FFMA.FTZ R31, R0.reuse, R118.reuse, R31 ;  /* 0x00000076001f7223 */ /* 0x0c0fe2000001001f */
[C---:B------:R-:W-:Y:S01]  /*dd70*/  FFMA.FTZ R29, R0.reuse, R118, R29 ;  /* 0x00000076001d7223 */ /* 0x040fe2000001001d */
[----:B------:R-:W-:Y:S02]  /*dd80*/  I2FP.F32.S32 R3, R3 ;  /* 0x0000000300037245 */ /* 0x000fe40000201400 */
[C---:B------:R-:W-:Y:S01]  /*dd90*/  IADD3 R118, PT, PT, R187.reuse, 0x1, RZ ;  /* 0x00000001bb767810 */ /* 0x040fe20007ffe0ff */
[CC--:B------:R-:W-:Y:S01]  /*dda0*/  FFMA.FTZ R35, R0.reuse, R2.reuse, R35 ;  /* 0x0000000200237223 */ /* 0x0c0fe20000010023 */
[C---:B------:R-:W-:Y:S01]  /*ddb0*/  IADD3 R119, PT, PT, R187.reuse, 0x8, RZ ;  /* 0x00000008bb777810 */ /* 0x040fe20007ffe0ff */
[C---:B------:R-:W-:Y:S01]  /*ddc0*/  FFMA.FTZ R33, R0.reuse, R2, R33 ;  /* 0x0000000200217223 */ /* 0x040fe20000010021 */
[----:B------:R-:W-:Y:S01]  /*ddd0*/  I2FP.F32.S32 R118, R118 ;  /* 0x0000007600767245 */ /* 0x000fe20000201400 */
[C---:B------:R-:W-:Y:S01]  /*dde0*/  FFMA.FTZ R10, R0.reuse, R3, R10 ;  /* 0x00000003000a7223 */ /* 0x040fe2000001000a */
[----:B------:R-:W-:Y:S01]  /*ddf0*/  I2FP.F32.S32 R119, R119 ;  /* 0x0000007700777245 */ /* 0x000fe20000201400 */
[C---:B------:R-:W-:Y:S01]  /*de00*/  FFMA.FTZ R8, R0.reuse, R3, R8 ;  /* 0x0000000300087223 */ /* 0x040fe20000010008 */
[C---:B------:R-:W-:Y:S01]  /*de10*/  IADD3 R2, PT, PT, R187.reuse, 0x9, RZ ;  /* 0x00000009bb027810 */ /* 0x040fe20007ffe0ff */
        /* <DEDUP_REMOVED lines=12> */
[CC--:B------:R-:W-:Y:S01]  /*dee0*/  FFMA.FTZ R18, R0.reuse, R3.reuse, R18 ;  /* 0x0000000300127223 */ /* 0x0c0fe20000010012 */
[C---:B------:R-:W-:Y:S01]  /*def0*/  IADD3 R2, PT, PT, R187.reuse, 0x19, RZ ;  /* 0x00000019bb027810 */ /* 0x040fe20007ffe0ff */
[C---:B------:R-:W-:Y:S01]  /*df00*/  FFMA.FTZ R16, R0.reuse, R3, R16 ;  /* 0x0000000300107223 */ /* 0x040fe20000010010 */
[----:B------:R-:W-:Y:S01]  /*df10*/  I2FP.F32.S32 R119, R119 ;  /* 0x0000007700777245 */ /* 0x000fe20000201400 */
[CC--:B------:R-:W-:Y:S01]  /*df20*/  FFMA.FTZ R45, R0.reuse, R118.reuse, R45 ;  /* 0x00000076002d7223 */ /* 0x0c0fe2000001002d */
[----:B------:R-:W-:Y:S01]  /*df30*/  IADD3 R3, PT, PT, R187, -0x18, RZ ;  /* 0xffffffe8bb037810 */ /* 0x000fe20007ffe0ff */
[C---:B------:R-:W-:Y:S01]  /*df40*/  FFMA.FTZ R47, R0.reuse, R118, R47 ;  /* 0x00000076002f7223 */ /* 0x040fe2000001002f */
[----:B------:R-:W-:Y:S01]  /*df50*/  I2FP.F32.S32 R2, R2 ;  /* 0x0000000200027245 */ /* 0x000fe20000201400 */
[CC--:B------:R-:W-:Y:S01]  /*df60*/  FFMA.FTZ R50, R0.reuse, R119.reuse, R50 ;  /* 0x0000007700327223 */ /* 0x0c0fe20000010032 */
[C---:B------:R-:W-:Y:S01]  /*df70*/  FFMA.FTZ R48, R0.reuse, R119, R48 ;  /* 0x0000007700307223 */ /* 0x040fe20000010030 */
[----:B------:R-:W-:Y:S02]  /*df80*/  I2FP.F32.S32 R3, R3 ;  /* 0x0000000300037245 */ /* 0x000fe40000201400 */
[----:B------:R-:W-:Y:S01]  /*df90*/  FMNMX3.FTZ R118, R117, R6, R7, !PT ;  /* 0x0000000675767276 */ /* 0x000fe20007810007 */
[CC--:B------:R-:W-:Y:S01]  /*dfa0*/  FFMA.FTZ R51, R0.reuse, R2.reuse, R51 ;  /* 0x0000000200337223 */ /* 0x0c0fe20000010033 */
[C---:B------:R-:W-:Y:S01]  /*dfb0*/  IADD3 R119, PT, PT, R187.reuse, 0x21, RZ ;  /* 0x00000021bb777810 */ /* 0x040fe20007ffe0ff */
[----:B------:R-:W-:Y:S01]  /*dfc0*/  FFMA.FTZ R49, R0, R2, R49 ;  /* 0x0000000200317223 */ /* 0x000fe20000010031 */
[----:B------:R-:W-:Y:S01]  /*dfd0*/  FMNMX3.FTZ R118, R118, R10, R11, !PT ;  /* 0x0000000a76767276 */ /* 0x000fe2000781000b */
[C---:B------:R-:W-:Y:S01]  /*dfe0*/  FFMA.FTZ R26, R0.reuse, R3, R26 ;  /* 0x00000003001a7223 */ /* 0x040fe2000001001a */
[----:B------:R-:W-:Y:S01]  /*dff0*/  I2FP.F32.S32 R2, R119 ;  /* 0x0000007700027245 */ /* 0x000fe20000201400 */
[----:B------:R-:W-:Y:S01]  /*e000*/  FFMA.FTZ R24, R0, R3, R24 ;  /* 0x0000000300187223 */ /* 0x000fe20000010018 */
[----:B------:R-:W-:Y:S02]  /*e010*/  FMNMX3.FTZ R119, R116, R4, R5, !PT ;  /* 0x0000000474777276 */ /* 0x000fe40007810005 */
[----:B------:R-:W-:Y:S01]  /*e020*/  IADD3 R3, PT, PT, R187, -0x8, RZ ;  /* 0xfffffff8bb037810 */ /* 0x000fe20007ffe0ff */
[----:B------:R-:W-:Y:S01]  /*e030*/  FFMA.FTZ R55, R0, R2, R55 ;  /* 0x0000000200377223 */ /* 0x000fe20000010037 */
[----:B------:R-:W-:Y:S01]  /*e040*/  FMNMX3.FTZ R118, R118, R14, R15, !PT ;  /* 0x0000000e76767276 */ /* 0x000fe2000781000f */
[----:B------:R-:W-:Y:S01]  /*e050*/  FFMA.FTZ R53, R0, R2, R53 ;  /* 0x0000000200357223 */ /* 0x000fe20000010035 */
[----:B------:R-:W-:Y:S02]  /*e060*/  FMNMX3.FTZ R119, R119, R8, R9, !PT ;  /* 0x0000000877777276 */ /* 0x000fe40007810009 */
[----:B------:R-:W-:Y:S02]  /*e070*/  I2FP.F32.S32 R3, R3 ;  /* 0x0000000300037245 */ /* 0x000fe40000201400 */
[----:B------:R-:W-:Y:S02]  /*e080*/  FMNMX3.FTZ R118, R118, R18, R19, !PT ;  /* 0x0000001276767276 */ /* 0x000fe40007810013 */
[----:B------:R-:W-:Y:S01]  /*e090*/  FMNMX3.FTZ R119, R119, R12, R13, !PT ;  /* 0x0000000c77777276 */ /* 0x000fe2000781000d */
[CC--:B------:R-:W-:Y:S01]  /*e0a0*/  FFMA.FTZ R34, R0.reuse, R3.reuse, R34 ;  /* 0x0000000300227223 */ /* 0x0c0fe20000010022 */
[----:B------:R-:W-:Y:S01]  /*e0b0*/  FFMA.FTZ R32, R0, R3, R32 ;  /* 0x0000000300207223 */ /* 0x000fe20000010020 */
[----:B------:R-:W-:Y:S02]  /*e0c0*/  FMNMX3.FTZ R118, R118, R22, R23, !PT ;  /* 0x0000001676767276 */ /* 0x000fe40007810017 */
[----:B------:R-:W-:Y:S02]  /*e0d0*/  IADD3 R3, PT, PT, R187, 0x10, RZ ;  /* 0x00000010bb037810 */ /* 0x000fe40007ffe0ff */
[----:B------:R-:W-:Y:S02]  /*e0e0*/  FMNMX3.FTZ R119, R119, R16, R17, !PT ;  /* 0x0000001077777276 */ /* 0x000fe40007810011 */
[----:B------:R-:W-:Y:S02]  /*e0f0*/  FMNMX3.FTZ R118, R118, R26, R27, !PT ;  /* 0x0000001a76767276 */ /* 0x000fe4000781001b */
[----:B------:R-:W-:Y:S02]  /*e100*/  I2FP.F32.S32 R3, R3 ;  /* 0x0000000300037245 */ /* 0x000fe40000201400 */
[----:B------:R-:W-:Y:S02]  /*e110*/  FMNMX3.FTZ R119, R119, R20, R21, !PT ;  /* 0x0000001477777276 */ /* 0x000fe40007810015 */
[----:B------:R-:W-:Y:S01]  /*e120*/  FMNMX3.FTZ R118, R118, R30, R31, !PT ;  /* 0x0000001e76767276 */ /* 0x000fe2000781001f */
[CC--:B------:R-:W-:Y:S01]  /*e130*/  FFMA.FTZ R44, R0.reuse, R3.reuse, R44 ;  /* 0x00000003002c7223 */ /* 0x0c0fe2000001002c */
[----:B------:R-:W-:Y:S01]  /*e140*/  FMNMX3.FTZ R119, R119, R24, R25, !PT ;  /* 0x0000001877777276 */ /* 0x000fe20007810019 */
[----:B------:R-:W-:Y:S01]  /*e150*/  FFMA.FTZ R46, R0, R3, R46 ;  /* 0x00000003002e7223 */ /* 0x000fe2000001002e */
[C---:B------:R-:W-:Y:S02]  /*e160*/  IADD3 R2, PT, PT, R187.reuse, 0x29, RZ ;  /* 0x00000029bb027810 */ /* 0x040fe40007ffe0ff */
[----:B------:R-:W-:Y:S02]  /*e170*/  IADD3 R3, PT, PT, R187, 0x20, RZ ;  /* 0x00000020bb037810 */ /* 0x000fe40007ffe0ff */
[----:B------:R-:W-:Y:S02]  /*e180*/  FMNMX3.FTZ R118, R118, R34, R35, !PT ;  /* 0x0000002276767276 */ /* 0x000fe40007810023 */
[----:B------:R-:W-:Y:S02]  /*e190*/  FMNMX3.FTZ R119, R119, R28, R29, !PT ;  /* 0x0000001c77777276 */ /* 0x000fe4000781001d */
[----:B------:R-:W-:Y:S02]  /*e1a0*/  I2FP.F32.S32 R2, R2 ;  /* 0x0000000200027245 */ /* 0x000fe40000201400 */
[----:B------:R-:W-:Y:S02]  /*e1b0*/  I2FP.F32.S32 R3, R3 ;  /* 0x0000000300037245 */ /* 0x000fe40000201400 */
[----:B------:R-:W-:Y:S01]  /*e1c0*/  FMNMX3.FTZ R118, R118, R38, R39, !PT ;  /* 0x0000002676767276 */ /* 0x000fe20007810027 */
[C---:B------:R-:W-:Y:S01]  /*e1d0*/  FFMA.FTZ R59, R0.reuse, R2, R59 ;  /* 0x00000002003b7223 */ /* 0x040fe2000001003b */
[----:B------:R-:W-:Y:S01]  /*e1e0*/  FMNMX3.FTZ R119, R119, R32, R33, !PT ;  /* 0x0000002077777276 */ /* 0x000fe20007810021 */
[CC--:B------:R-:W-:Y:S01]  /*e1f0*/  FFMA.FTZ R52, R0.reuse, R3.reuse, R52 ;  /* 0x0000000300347223 */ /* 0x0c0fe20000010034 */
[C---:B------:R-:W-:Y:S01]  /*e200*/  FFMA.FTZ R57, R0.reuse, R2, R57 ;  /* 0x0000000200397223 */ /* 0x040fe20000010039 */
[----:B------:R-:W-:Y:S01]  /*e210*/  FFMA.FTZ R54, R0, R3, R54 ;  /* 0x0000000300367223 */ /* 0x000fe20000010036 */
[----:B------:R-:W-:Y:S02]  /*e220*/  FMNMX3.FTZ R2, R118, R42, R43, !PT ;  /* 0x0000002a76027276 */ /* 0x000fe4000781002b */
[----:B------:R-:W-:Y:S02]  /*e230*/  IADD3 R3, PT, PT, R187, 0x30, RZ ;  /* 0x00000030bb037810 */ /* 0x000fe40007ffe0ff */
[----:B------:R-:W-:Y:S02]  /*e240*/  FMNMX3.FTZ R120, R119, R36, R37, !PT ;  /* 0x0000002477787276 */ /* 0x000fe40007810025 */
[C---:B------:R-:W-:Y:S02]  /*e250*/  IADD3 R121, PT, PT, R187.reuse, 0x28, RZ ;  /* 0x00000028bb797810 */ /* 0x040fe40007ffe0ff */
[----:B------:R-:W-:Y:S02]  /*e260*/  I2FP.F32.S32 R3, R3 ;  /* 0x0000000300037245 */ /* 0x000fe40000201400 */
[----:B------:R-:W-:Y:S02]  /*e270*/  FMNMX3.FTZ R2, R2, R46, R47, !PT ;  /* 0x0000002e02027276 */ /* 0x000fe4000781002f */
[----:B------:R-:W-:Y:S01]  /*e280*/  FMNMX3.FTZ R120, R120, R40, R41, !PT ;  /* 0x0000002878787276 */ /* 0x000fe20007810029 */
[C---:B------:R-:W-:Y:S01]  /*e290*/  FFMA.FTZ R60, R0.reuse, R3, R60 ;  /* 0x00000003003c7223 */ /* 0x040fe2000001003c */
[----:B------:R-:W-:Y:S01]  /*e2a0*/  I2FP.F32.S32 R121, R121 ;  /* 0x0000007900797245 */ /* 0x000fe20000201400 */
[----:B------:R-:W-:Y:S01]  /*e2b0*/  FFMA.FTZ R62, R0, R3, R62 ;  /* 0x00000003003e7223 */ /* 0x000fe2000001003e */
[C---:B------:R-:W-:Y:S02]  /*e2c0*/  IADD3 R119, PT, PT, R187.reuse, 0x31, RZ ;  /* 0x00000031bb777810 */ /* 0x040fe40007ffe0ff */
[----:B------:R-:W-:Y:S01]  /*e2d0*/  FMNMX3.FTZ R2, R2, R50, R51, !PT ;  /* 0x0000003202027276 */ /* 0x000fe20007810033 */
[-C--:B------:R-:W-:Y:S01]  /*e2e0*/  FFMA.FTZ R58, R0, R121.reuse, R58 ;  /* 0x00000079003a7223 */ /* 0x080fe2000001003a */
[----:B------:R-:W-:Y:S01]  /*e2f0*/  FMNMX3.FTZ R120, R120, R44, R45, !PT ;  /* 0x0000002c78787276 */ /* 0x000fe2000781002d */
[C---:B------:R-:W-:Y:S01]  /*e300*/  FFMA.FTZ R56, R0.reuse, R121, R56 ;  /* 0x0000007900387223 */ /* 0x040fe20000010038 */
[----:B------:R-:W-:Y:S02]  /*e310*/  I2FP.F32.S32 R119, R119 ;  /* 0x0000007700777245 */ /* 0x000fe40000201400 */
[C---:B------:R-:W-:Y:S02]  /*e320*/  IADD3 R118, PT, PT, R187.reuse, 0x39, RZ ;  /* 0x00000039bb767810 */ /* 0x040fe40007ffe0ff */
[----:B------:R-:W-:Y:S01]  /*e330*/  IADD3 R3, PT, PT, R187, 0x38, RZ ;  /* 0x00000038bb037810 */ /* 0x000fe20007ffe0ff */
[-C--:B------:R-:W-:Y:S01]  /*e340*/  FFMA.FTZ R63, R0, R119.reuse, R63 ;  /* 0x00000077003f7223 */ /* 0x080fe2000001003f */
[----:B------:R-:W-:Y:S01]  /*e350*/  FMNMX3.FTZ R2, R2, R54, R55, !PT ;  /* 0x0000003602027276 */ /* 0x000fe20007810037 */
[----:B------:R-:W-:Y:S01]  /*e360*/  FFMA.FTZ R61, R0, R119, R61 ;  /* 0x00000077003d7223 */ /* 0x000fe2000001003d */
[----:B------:R-:W-:Y:S02]  /*e370*/  FMNMX3.FTZ R120, R120, R48, R49, !PT ;  /* 0x0000003078787276 */ /* 0x000fe40007810031 */
[----:B------:R-:W-:Y:S02]  /*e380*/  I2FP.F32.S32 R118, R118 ;  /* 0x0000007600767245 */ /* 0x000fe40000201400 */
[----:B------:R-:W-:Y:S02]  /*e390*/  I2FP.F32.S32 R3, R3 ;  /* 0x0000000300037245 */ /* 0x000fe40000201400 */
[----:B------:R-:W-:Y:S01]  /*e3a0*/  FMNMX3.FTZ R2, R2, R58, R59, !PT ;  /* 0x0000003a02027276 */ /* 0x000fe2000781003b */
[----:B------:R-:W-:Y:S01]  /*e3b0*/  FFMA.FTZ R67, R0, R118, R67 ;  /* 0x0000007600437223 */ /* 0x000fe20000010043 */
[----:B------:R-:W-:Y:S01]  /*e3c0*/  FMNMX3.FTZ R120, R120, R52, R53, !PT ;  /* 0x0000003478787276 */ /* 0x000fe20007810035 */
[-C--:B------:R-:W-:Y:S01]  /*e3d0*/  FFMA.FTZ R66, R0, R3.reuse, R66 ;  /* 0x0000000300427223 */ /* 0x080fe20000010042 */
        /* <DEDUP_REMOVED lines=9> */
[----:B------:R-:W-:Y:S05]  /*e470*/  IADD3 R187, PT, PT, R187, -0x80, RZ ;  /* 0xffffff80bbbb7810 */ /* 0x000fea0007ffe0ff */
        /* <DEDUP_REMOVED lines=12> */
[----:B------:R-:W-:Y:S01]  /*e540*/  FADD.FTZ R118, -R2, R117 ;  /* 0x0000007502767221 */ /* 0x000fe20000010100 */
[----:B------:R-:W-:Y:S03]  /*e550*/  FMUL.FTZ R117, R119, UR4 ;  /* 0x0000000477757c20 */ /* 0x000fe60008410000 */
[----:B------:R-:W-:Y:S01]  /*e560*/  FSEL R137, R137, RZ, P0 ;  /* 0x000000ff89897208 */ /* 0x000fe20000000000 */
[----:B------:R-:W-:Y:S01]  /*e570*/  FMUL.FTZ R116, R118, UR4 ;  /* 0x0000000476747c20 */ /* 0x000fe20008410000 */
[----:B------:R-:W-:Y:S01]  /*e580*/  FSETP.NEU.FTZ.AND P0, PT, R3, -INF , PT ;  /* 0xff8000000300780b */ /* 0x000fe20003f1d000 */
[----:B------:R-:W2:Y:S02]  /*e590*/  MUFU.EX2 R117, R117 ;  /* 0x0000007500757308 */ /* 0x000ea40000000800 */
[--C-:B------:R-:W-:Y:S01]  /*e5a0*/  FFMA.FTZ R132, R10, UR4, -R137.reuse ;  /* 0x000000040a847c23 */ /* 0x100fe20008010889 */
[----:B------:R-:W-:Y:S01]  /*e5b0*/  FSEL R135, R135, RZ, P0 ;  /* 0x000000ff87877208 */ /* 0x000fe20000000000 */
[--C-:B------:R-:W-:Y:S01]  /*e5c0*/  FFMA.FTZ R119, R11, UR4, -R137.reuse ;  /* 0x000000040b777c23 */ /* 0x100fe20008010889 */
[--C-:B------:R-:W-:Y:S01]  /*e5d0*/  FFMA.FTZ R139, R6, UR4, -R137.reuse ;  /* 0x00000004068b7c23 */ /* 0x100fe20008010889 */
[----:B------:R-:W-:Y:S04]  /*e5e0*/  FFMA.FTZ R136, R7, UR4, -R137 ;  /* 0x0000000407887c23 */ /* 0x000fe80008010889 */
[----:B------:R-:W3:Y:S01]  /*e5f0*/  MUFU.EX2 R116, R116 ;  /* 0x0000007400747308 */ /* 0x000ee20000000800 */
[--C-:B------:R-:W-:Y:S01]  /*e600*/  FFMA.FTZ R133, R8, UR4, -R135.reuse ;  /* 0x0000000408857c23 */ /* 0x100fe20008010887 */
[--C-:B------:R-:W-:Y:S01]  /*e610*/  FFMA.FTZ R118, R9, UR4, -R135.reuse ;  /* 0x0000000409767c23 */ /* 0x100fe20008010887 */
[--C-:B------:R-:W-:Y:S01]  /*e620*/  FFMA.FTZ R140, R4, UR4, -R135.reuse ;  /* 0x00000004048c7c23 */ /* 0x100fe20008010887 */
[----:B------:R-:W-:Y:S06]  /*e630*/  FFMA.FTZ R134, R5, UR4, -R135 ;  /* 0x0000000405867c23 */ /* 0x000fec0008010887 */
[----:B------:R-:W-:Y:S01]  /*e640*/  MUFU.EX2 R139, R139 ;  /* 0x0000008b008b7308 */ /* 0x000fe20000000800 */
[--C-:B------:R-:W-:Y:S01]  /*e650*/  FFMA.FTZ R141, R14, UR4, -R137.reuse ;  /* 0x000000040e8d7c23 */ /* 0x100fe20008010889 */
[C---:B--2---:R-:W-:Y:S01]  /*e660*/  FMUL.FTZ R4, R117.reuse, R112 ;  /* 0x0000007075047220 */ /* 0x044fe20000410000 */
[C---:B------:R-:W-:Y:S07]  /*e670*/  FMUL.FTZ R5, R117.reuse, R113 ;  /* 0x0000007175057220 */ /* 0x040fee0000410000 */
[----:B------:R-:W2:Y:S01]  /*e680*/  MUFU.EX2 R136, R136 ;  /* 0x0000008800887308 */ /* 0x000ea20000000800 */
[C---:B------:R-:W-:Y:S01]  /*e690*/  FMUL.FTZ R8, R117.reuse, R108 ;  /* 0x0000006c75087220 */ /* 0x040fe20000410000 */
[C---:B------:R-:W-:Y:S01]  /*e6a0*/  FMUL.FTZ R9, R117.reuse, R109 ;  /* 0x0000006d75097220 */ /* 0x040fe20000410000 */
[C---:B------:R-:W-:Y:S07]  /*e6b0*/  FMUL.FTZ R68, R117.reuse, R68 ;  /* 0x0000004475447220 */ /* 0x040fee0000410000 */
[----:B------:R-:W-:Y:S01]  /*e6c0*/  MUFU.EX2 R132, R132 ;  /* 0x0000008400847308 */ /* 0x000fe20000000800 */
[C---:B---3--:R-:W-:Y:S01]  /*e6d0*/  FMUL.FTZ R6, R116.reuse, R114 ;  /* 0x0000007274067220 */ /* 0x048fe20000410000 */
[C---:B------:R-:W-:Y:S01]  /*e6e0*/  FMUL.FTZ R7, R116.reuse, R115 ;  /* 0x0000007374077220 */ /* 0x040fe20000410000 */
[C---:B------:R-:W-:Y:S07]  /*e6f0*/  FMUL.FTZ R10, R116.reuse, R110 ;  /* 0x0000006e740a7220 */ /* 0x040fee0000410000 */
[----:B------:R-:W3:Y:S01]  /*e700*/  MUFU.EX2 R119, R119 ;  /* 0x0000007700777308 */ /* 0x000ee20000000800 */
[C---:B------:R-:W-:Y:S01]  /*e710*/  FMUL.FTZ R11, R116.reuse, R111 ;  /* 0x0000006f740b7220 */ /* 0x040fe20000410000 */
[C---:B------:R-:W-:Y:S01]  /*e720*/  FMUL.FTZ R70, R116.reuse, R70 ;  /* 0x0000004674467220 */ /* 0x040fe20000410000 */
[----:B------:R-:W4:Y:S07]  /*e730*/  LDSM.16.MT88.4 R108, [R164+0xb000] ;  /* 0x00b00000a46c783b */ /* 0x000f2e0000004200 */
        /* <DEDUP_REMOVED lines=27> */
[----:B------:R-:W-:Y:S01]  /*e8f0*/  FMUL.FTZ R14, R116, R106 ;  /* 0x0000006a740e7220 */ /* 0x000fe20000410000 */
[----:B------:R-:W-:Y:S01]  /*e900*/  FFMA.FTZ R143, R22, UR4, -R137 ;  /* 0x00000004168f7c23 */ /* 0x000fe20008010889 */
[----:B------:R-:W-:Y:S01]  /*e910*/  FFMA.FTZ R142, R20, UR4, -R135 ;  /* 0x00000004148e7c23 */ /* 0x000fe20008010887 */
[--C-:B------:R-:W-:Y:S01]  /*e920*/  FFMA.FTZ R149, R30, UR4, -R137.reuse ;  /* 0x000000041e957c23 */ /* 0x100fe20008010889 */
[--C-:B------:R-:W-:Y:S01]  /*e930*/  FFMA.FTZ R148, R31, UR4, -R137.reuse ;  /* 0x000000041f947c23 */ /* 0x100fe20008010889 */
[--C-:B------:R-:W-:Y:S01]  /*e940*/  FFMA.FTZ R144, R34, UR4, -R137.reuse ;  /* 0x0000000422907c23 */ /* 0x100fe20008010889 */
[C---:B-1----:R-:W-:Y:S01]  /*e950*/  HMMA.16816.F32 R4, R112.reuse, R120, R4 ;  /* 0x000000787004723c */ /* 0x042fe20000001804 */
[----:B------:R-:W-:Y:S04]  /*e960*/  MUFU.EX2 R141, R141 ;  /* 0x0000008d008d7308 */ /* 0x000fe80000000800 */
[----:B------:R-:W-:Y:S01]  /*e970*/  FFMA.FTZ R145, R35, UR4, -R137 ;  /* 0x0000000423917c23 */ /* 0x000fe20008010889 */
[--C-:B------:R-:W-:Y:S01]  /*e980*/  FFMA.FTZ R151, R28, UR4, -R135.reuse ;  /* 0x000000041c977c23 */ /* 0x100fe20008010887 */
[--C-:B------:R-:W-:Y:S01]  /*e990*/  FFMA.FTZ R150, R29, UR4, -R135.reuse ;  /* 0x000000041d967c23 */ /* 0x100fe20008010887 */
[C---:B------:R-:W-:Y:S01]  /*e9a0*/  HMMA.16816.F32 R8, R112.reuse, R122, R8 ;  /* 0x0000007a7008723c */ /* 0x040fe20000001808 */
[----:B------:R-:W1:Y:S02]  /*e9b0*/  LDSM.16.MT88.4 R120, [R166+0xd000] ;  /* 0x00d00000a678783b */ /* 0x000e640000004200 */
[----:B------:R-:W-:Y:S01]  /*e9c0*/  MUFU.EX2 R143, R143 ;  /* 0x0000008f008f7308 */ /* 0x000fe20000000800 */
[--C-:B------:R-:W-:Y:S01]  /*e9d0*/  FFMA.FTZ R147, R32, UR4, -R135.reuse ;  /* 0x0000000420937c23 */ /* 0x100fe20008010887 */
[----:B------:R-:W-:Y:S01]  /*e9e0*/  FFMA.FTZ R146, R33, UR4, -R135 ;  /* 0x0000000421927c23 */ /* 0x000fe20008010887 */
[--C-:B------:R-:W-:Y:S01]  /*e9f0*/  FFMA.FTZ R153, R38, UR4, -R137.reuse ;  /* 0x0000000426997c23 */ /* 0x100fe20008010889 */
[--C-:B------:R-:W-:Y:S01]  /*ea00*/  FFMA.FTZ R156, R39, UR4, -R137.reuse ;  /* 0x00000004279c7c23 */ /* 0x100fe20008010889 */
[--C-:B------:R-:W-:Y:S01]  /*ea10*/  FFMA.FTZ R152, R42, UR4, -R137.reuse ;  /* 0x000000042a987c23 */ /* 0x100fe20008010889 */
[C---:B------:R-:W-:Y:S01]  /*ea20*/  HMMA.16816.F32 R68, R112.reuse, R124, R68 ;  /* 0x0000007c7044723c */ /* 0x040fe20000001844 */
[----:B------:R-:W-:Y:S03]  /*ea30*/  LDSM.16.MT88.4 R28, [R164+0xdc00] ;  /* 0x00dc0000a41c783b */ /* 0x000fe60000004200 */
[----:B------:R-:W-:Y:S01]  /*ea40*/  MUFU.EX2 R142, R142 ;  /* 0x0000008e008e7308 */ /* 0x000fe20000000800 */
[----:B------:R-:W-:Y:S01]  /*ea50*/  FFMA.FTZ R155, R43, UR4, -R137 ;  /* 0x000000042b9b7c23 */ /* 0x000fe20008010889 */
[--C-:B------:R-:W-:Y:S01]  /*ea60*/  FFMA.FTZ R158, R36, UR4, -R135.reuse ;  /* 0x00000004249e7c23 */ /* 0x100fe20008010887 */
[--C-:B------:R-:W-:Y:S01]  /*ea70*/  FFMA.FTZ R159, R37, UR4, -R135.reuse ;  /* 0x00000004259f7c23 */ /* 0x100fe20008010887 */
[----:B------:R-:W-:Y:S01]  /*ea80*/  FFMA.FTZ R154, R41, UR4, -R135 ;  /* 0x00000004299a7c23 */ /* 0x000fe20008010887 */
[C---:B------:R-:W-:Y:S01]  /*ea90*/  FMUL.FTZ R91, R116.reuse, R91 ;  /* 0x0000005b745b7220 */ /* 0x040fe20000410000 */
[C---:B------:R-:W-:Y:S01]  /*eaa0*/  HMMA.16816.F32 R72, R112.reuse, R126, R72 ;  /* 0x0000007e7048723c */ /* 0x040fe20000001848 */
[----:B------:R-:W2:Y:S03]  /*eab0*/  LDSM.16.MT88.4 R124, [R164+0xd000] ;  /* 0x00d00000a47c783b */ /* 0x000ea60000004200 */
[----:B------:R-:W-:Y:S01]  /*eac0*/  MUFU.EX2 R149, R149 ;  /* 0x0000009500957308 */ /* 0x000fe20000000800 */
[C---:B------:R-:W-:Y:S01]  /*ead0*/  FMUL.FTZ R88, R117.reuse, R88 ;  /* 0x0000005875587220 */ /* 0x040fe20000410000 */
[C---:B------:R-:W-:Y:S01]  /*eae0*/  FMUL.FTZ R89, R117.reuse, R89 ;  /* 0x0000005975597220 */ /* 0x040fe20000410000 */
[C---:B------:R-:W-:Y:S01]  /*eaf0*/  FMUL.FTZ R94, R116.reuse, R94 ;  /* 0x0000005e745e7220 */ /* 0x040fe20000410000 */
[C---:B------:R-:W-:Y:S01]  /*eb00*/  FMUL.FTZ R95, R116.reuse, R95 ;  /* 0x0000005f745f7220 */ /* 0x040fe20000410000 */
[C---:B------:R-:W-:Y:S01]  /*eb10*/  FMUL.FTZ R92, R117.reuse, R92 ;  /* 0x0000005c755c7220 */ /* 0x040fe20000410000 */
[C---:B------:R-:W-:Y:S01]  /*eb20*/  HMMA.16816.F32 R76, R112.reuse, R128, R76 ;  /* 0x00000080704c723c */ /* 0x040fe2000000184c */
[----:B------:R-:W-:Y:S03]  /*eb30*/  LDSM.16.MT88.4 R32, [R164+0xc400] ;  /* 0x00c40000a420783b */ /* 0x000fe60000004200 */
        /* <DEDUP_REMOVED lines=12> */
[----:B------:R-:W-:Y:S01]  /*ec00*/  FMUL.FTZ R101, R117, R101 ;  /* 0x0000006575657220 */ /* 0x000fe20000410000 */
[----:B------:R-:W-:Y:S01]  /*ec10*/  FFMA.FTZ R130, R15, UR4, -R137 ;  /* 0x000000040f827c23 */ /* 0x000fe20008010889 */
[C---:B----4-:R-:W-:Y:S04]  /*ec20*/  HMMA.16816.F32 R84, R112.reuse, R108, R84 ;  /* 0x0000006c7054723c */ /* 0x050fe80000001854 */
[----:B------:R-:W-:Y:S01]  /*ec30*/  MUFU.EX2 R145, R145 ;  /* 0x0000009100917308 */ /* 0x000fe20000000800 */
[----:B------:R-:W-:Y:S01]  /*ec40*/  FMUL.FTZ R15, R116, R107 ;  /* 0x0000006b740f7220 */ /* 0x000fe20000410000 */
[--C-:B------:R-:W-:Y:S01]  /*ec50*/  FFMA.FTZ R138, R12, UR4, -R135.reuse ;  /* 0x000000040c8a7c23 */ /* 0x100fe20008010887 */
[----:B------:R-:W-:Y:S01]  /*ec60*/  FMUL.FTZ R12, R117, R104 ;  /* 0x00000068750c7220 */ /* 0x000fe20000410000 */
[--C-:B------:R-:W-:Y:S01]  /*ec70*/  FFMA.FTZ R131, R13, UR4, -R135.reuse ;  /* 0x000000040d837c23 */ /* 0x100fe20008010887 */
[----:B------:R-:W-:Y:S01]  /*ec80*/  FMUL.FTZ R13, R117, R105 ;  /* 0x00000069750d7220 */ /* 0x000fe20000410000 */
[C---:B------:R-:W-:Y:S01]  /*ec90*/  HMMA.16816.F32 R88, R112.reuse, R110, R88 ;  /* 0x0000006e7058723c */ /* 0x040fe20000001858 */
[----:B------:R-:W3:Y:S03]  /*eca0*/  LDSM.16.MT88.4 R108, [R166+0x9400] ;  /* 0x00940000a66c783b */ /* 0x000ee60000004200 */
[----:B------:R-:W4:Y:S01]  /*ecb0*/  MUFU.EX2 R130, R130 ;  /* 0x0000008200827308 */ /* 0x000f220000000800 */
[----:B------:R-:W-:Y:S01]  /*ecc0*/  FFMA.FTZ R157, R40, UR4, -R135 ;  /* 0x00000004289d7c23 */ /* 0x000fe20008010887 */
[----:B------:R-:W-:Y:S01]  /*ecd0*/  FFMA.FTZ R40, R55, UR4, -R137 ;  /* 0x0000000437287c23 */ /* 0x000fe20008010889 */
[----:B------:R-:W-:Y:S01]  /*ece0*/  FFMA.FTZ R55, R52, UR4, -R135 ;  /* 0x0000000434377c23 */ /* 0x000fe20008010887 */
[----:B------:R-:W-:Y:S01]  /*ecf0*/  FFMA.FTZ R128, R18, UR4, -R137 ;  /* 0x0000000412807c23 */ /* 0x000fe20008010889 */
[----:B------:R-:W-:Y:S01]  /*ed00*/  FFMA.FTZ R129, R17, UR4, -R135 ;  /* 0x0000000411817c23 */ /* 0x000fe20008010887 */
[C---:B-1----:R-:W-:Y:S01]  /*ed10*/  HMMA.16816.F32 R92, R112.reuse, R120, R92 ;  /* 0x00000078705c723c */ /* 0x042fe2000000185c */
[----:B------:R-:W-:Y:S03]  /*ed20*/  LDSM.16.MT88.4 R104, [R166+0xb400] ;  /* 0x00b40000a668783b */ /* 0x000fe60000004200 */
[----:B------:R1:W-:Y:S01]  /*ed30*/  MUFU.EX2 R52, R40 ;  /* 0x0000002800347308 */ /* 0x0003e20000000800 */
[--C-:B------:R-:W-:Y:S01]  /*ed40*/  FFMA.FTZ R19, R19, UR4, -R137.reuse ;  /* 0x0000000413137c23 */ /* 0x100fe20008010889 */
[--C-:B------:R-:W-:Y:S01]  /*ed50*/  FFMA.FTZ R59, R59, UR4, -R137.reuse ;  /* 0x000000043b3b7c23 */ /* 0x100fe20008010889 */
[--C-:B------:R-:W-:Y:S07]  /*ed60*/  FFMA.FTZ R161, R47, UR4, -R137.reuse ;  /* 0x000000042fa17c23 */ /* 0x100fee0008010889 */
[----:B------:R-:W-:Y:S01]  /*ed70*/  MUFU.EX2 R55, R55 ;  /* 0x0000003700377308 */ /* 0x000fe20000000800 */
[----:B------:R-:W-:Y:S01]  /*ed80*/  FFMA.FTZ R47, R50, UR4, -R137 ;  /* 0x00000004322f7c23 */ /* 0x000fe20008010889 */
[C---:B------:R-:W-:Y:S01]  /*ed90*/  HMMA.16816.F32 R96, R112.reuse, R122, R96 ;  /* 0x0000007a7060723c */ /* 0x040fe20000001860 */
[----:B------:R-:W5:Y:S07]  /*eda0*/  LDSM.16.MT88.4 R120, [R164+0x9400] ;  /* 0x00940000a478783b */ /* 0x000f6e0000004200 */
[----:B------:R-:W-:Y:S01]  /*edb0*/  MUFU.EX2 R128, R128 ;  /* 0x0000008000807308 */ /* 0x000fe20000000800 */
[----:B----4-:R-:W-:Y:S01]  /*edc0*/  F2FP.F16.F32.PACK_AB R17, R130, R141 ;  /* 0x0000008d8211723e */ /* 0x010fe200000000ff */
[----:B------:R-:W-:Y:S01]  /*edd0*/  FFMA.FTZ R50, R44, UR4, -R135 ;  /* 0x000000042c327c23 */ /* 0x000fe20008010887 */
[--C-:B------:R-:W-:Y:S07]  /*ede0*/  FFMA.FTZ R46, R46, UR4, -R137.reuse ;  /* 0x000000042e2e7c23 */ /* 0x100fee0008010889 */
[----:B------:R-:W-:Y:S01]  /*edf0*/  MUFU.EX2 R138, R138 ;  /* 0x0000008a008a7308 */ /* 0x000fe20000000800 */
[----:B------:R-:W-:Y:S01]  /*ee00*/  FFMA.FTZ R62, R62, UR4, -R137 ;  /* 0x000000043e3e7c23 */ /* 0x000fe20008010889 */
[C---:B--2---:R-:W-:Y:S01]  /*ee10*/  HMMA.16816.F32 R100, R112.reuse, R124, R100 ;  /* 0x0000007c7064723c */ /* 0x044fe20000001864 */
[----:B-1----:R-:W-:Y:S07]  /*ee20*/  LDSM.16.MT88.4 R40, [R166+0xe800] ;  /* 0x00e80000a628783b */ /* 0x002fee0000004200 */
[----:B------:R-:W1:Y:S01]  /*ee30*/  MUFU.EX2 R125, R19 ;  /* 0x00000013007d7308 */ /* 0x000e620000000800 */
[----:B------:R-:W-:Y:S01]  /*ee40*/  FFMA.FTZ R124, R16, UR4, -R135 ;  /* 0x00000004107c7c23 */ /* 0x000fe20008010887 */
[--C-:B------:R-:W-:Y:S01]  /*ee50*/  FFMA.FTZ R63, R63, UR4, -R137.reuse ;  /* 0x000000043f3f7c23 */ /* 0x100fe20008010889 */
[----:B------:R-:W-:Y:S07]  /*ee60*/  FFMA.FTZ R66, R66, UR4, -R137 ;  /* 0x0000000442427c23 */ /* 0x000fee0008010889 */
[----:B------:R-:W2:Y:S01]  /*ee70*/  MUFU.EX2 R131, R131 ;  /* 0x0000008300837308 */ /* 0x000ea20000000800 */
[----:B------:R-:W-:Y:S01]  /*ee80*/  FFMA.FTZ R60, R60, UR4, -R135 ;  /* 0x000000043c3c7c23 */ /* 0x000fe20008010887 */
[----:B------:R-:W-:Y:S01]  /*ee90*/  HMMA.16816.F32 R12, R112, R126, R12 ;  /* 0x0000007e700c723c */ /* 0x000fe2000000180c */
[----:B------:R-:W-:Y:S07]  /*eea0*/  LDSM.16.MT88.4 R112, [R164+0xd400] ;  /* 0x00d40000a470783b */ /* 0x000fee0000004200 */
[----:B------:R-:W-:Y:S01]  /*eeb0*/  MUFU.EX2 R124, R124 ;  /* 0x0000007c007c7308 */ /* 0x000fe20000000800 */
[----:B------:R-:W-:Y:S01]  /*eec0*/  FFMA.FTZ R126, R23, UR4, -R137 ;  /* 0x00000004177e7c23 */ /* 0x000fe20008010889 */
[--C-:B------:R-:W-:Y:S01]  /*eed0*/  FFMA.FTZ R127, R21, UR4, -R135.reuse ;  /* 0x00000004157f7c23 */ /* 0x100fe20008010887 */
[--C-:B------:R-:W-:Y:S07]  /*eee0*/  FFMA.FTZ R61, R61, UR4, -R135.reuse ;  /* 0x000000043d3d7c23 */ /* 0x100fee0008010887 */
[----:B------:R-:W4:Y:S01]  /*eef0*/  MUFU.EX2 R129, R129 ;  /* 0x0000008100817308 */ /* 0x000f220000000800 */
[----:B------:R-:W-:Y:S01]  /*ef00*/  FFMA.FTZ R64, R64, UR4, -R135 ;  /* 0x0000000440407c23 */ /* 0x000fe20008010887 */
[----:B-1----:R-:W-:Y:S01]  /*ef10*/  F2FP.F16.F32.PACK_AB R19, R125, R128 ;  /* 0x000000807d13723e */ /* 0x002fe200000000ff */
[----:B------:R-:W-:Y:S07]  /*ef20*/  LDSM.16.MT88.4 R20, [R166+0xb800] ;  /* 0x00b80000a614783b */ /* 0x000fee0000004200 */
[----:B------:R-:W1:Y:S01]  /*ef30*/  MUFU.EX2 R126, R126 ;  /* 0x0000007e007e7308 */ /* 0x000e620000000800 */
[----:B------:R-:W-:Y:S01]  /*ef40*/  FFMA.FTZ R139, R116, R191, R139 ;  /* 0x000000bf748b7223 */ /* 0x000fe2000001008b */
[----:B--2---:R-:W-:Y:S01]  /*ef50*/  F2FP.F16.F32.PACK_AB R16, R131, R138 ;  /* 0x0000008a8310723e */ /* 0x004fe200000000ff */
[----:B------:R-:W-:Y:S07]  /*ef60*/  FFMA.FTZ R140, R117, R190, R140 ;  /* 0x000000be758c7223 */ /* 0x000fee000001008c */
[----:B------:R-:W-:Y:S01]  /*ef70*/  MUFU.EX2 R127, R127 ;  /* 0x0000007f007f7308 */ /* 0x000fe20000000800 */
[----:B------:R-:W-:Y:S01]  /*ef80*/  ISETP.GT.AND P0, PT, R189, R170, PT ;  /* 0x000000aabd00720c */ /* 0x000fe20003f04270 */
[----:B------:R-:W-:Y:S01]  /*ef90*/  FADD.FTZ R139, R136, R139 ;  /* 0x0000008b888b7221 */ /* 0x000fe20000010000 */
[----:B------:R-:W-:Y:S07]  /*efa0*/  FADD.FTZ R140, R134, R140 ;  /* 0x0000008c868c7221 */ /* 0x000fee0000010000 */
[----:B------:R-:W-:Y:S01]  /*efb0*/  MUFU.EX2 R151, R151 ;  /* 0x0000009700977308 */ /* 0x000fe20000000800 */
[----:B------:R-:W-:Y:S01]  /*efc0*/  MOV R117, R2 ;  /* 0x0000000200757202 */ /* 0x000fe20000000f00 */
[----:B------:R-:W-:Y:S01]  /*efd0*/  FADD.FTZ R132, R132, R139 ;  /* 0x0000008b84847221 */ /* 0x000fe20000010000 */
[----:B----4-:R-:W-:Y:S07]  /*efe0*/  F2FP.F16.F32.PACK_AB R18, R129, R124 ;  /* 0x0000007c8112723e */ /* 0x010fee00000000ff */
[----:B------:R-:W-:Y:S01]  /*eff0*/  MUFU.EX2 R150, R150 ;  /* 0x0000009600967308 */ /* 0x000fe20000000800 */
[----:B------:R-:W-:Y:S01]  /*f000*/  MOV R116, R3 ;  /* 0x0000000300747202 */ /* 0x000fe20000000f00 */
[----:B------:R-:W-:Y:S08]  /*f010*/  FADD.FTZ R132, R119, R132 ;  /* 0x0000008477847221 */ /* 0x000ff00000010000 */
[----:B------:R-:W-:Y:S01]  /*f020*/  MUFU.EX2 R147, R147 ;  /* 0x0000009300937308 */ /* 0x000fe20000000800 */
[C---:B---3--:R-:W-:Y:S09]  /*f030*/  HMMA.16816.F32 R4, R16.reuse, R108, R4 ;  /* 0x0000006c1004723c */ /* 0x048ff20000001804 */
        /* <DEDUP_REMOVED lines=8> */
[----:B------:R-:W-:Y:S01]  /*f0c0*/  FADD.FTZ R128, R128, R141 ;  /* 0x0000008d80807221 */ /* 0x000fe20000010000 */
[C---:B-----5:R-:W-:Y:S08]  /*f0d0*/  HMMA.16816.F32 R68, R16.reuse, R120, R68 ;  /* 0x000000781044723c */ /* 0x060ff00000001844 */
[----:B------:R-:W-:Y:S01]  /*f0e0*/  MUFU.EX2 R155, R155 ;  /* 0x0000009b009b7308 */ /* 0x000fe20000000800 */
[--C-:B------:R-:W-:Y:S01]  /*f0f0*/  FFMA.FTZ R121, R26, UR4, -R137.reuse ;  /* 0x000000041a797c23 */ /* 0x100fe20008010889 */
[----:B------:R-:W-:Y:S01]  /*f100*/  FFMA.FTZ R120, R27, UR4, -R137 ;  /* 0x000000041b787c23 */ /* 0x000fe20008010889 */
[----:B------:R-:W-:Y:S07]  /*f110*/  FADD.FTZ R128, R125, R128 ;  /* 0x000000807d807221 */ /* 0x000fee0000010000 */
[----:B------:R-:W-:Y:S01]  /*f120*/  MUFU.EX2 R158, R158 ;  /* 0x0000009e009e7308 */ /* 0x000fe20000000800 */
[C---:B------:R-:W-:Y:S09]  /*f130*/  HMMA.16816.F32 R72, R16.reuse, R122, R72 ;  /* 0x0000007a1048723c */ /* 0x040ff20000001848 */
[----:B------:R-:W-:Y:S01]  /*f140*/  MUFU.EX2 R121, R121 ;  /* 0x0000007900797308 */ /* 0x000fe20000000800 */
[--C-:B------:R-:W-:Y:S01]  /*f150*/  FFMA.FTZ R123, R24, UR4, -R135.reuse ;  /* 0x00000004187b7c23 */ /* 0x100fe20008010887 */
[----:B------:R-:W-:Y:S02]  /*f160*/  FFMA.FTZ R122, R25, UR4, -R135 ;  /* 0x00000004197a7c23 */ /* 0x000fe40008010887 */
[----:B------:R-:W-:Y:S06]  /*f170*/  LDSM.16.MT88.4 R24, [R164+0xb800] ;  /* 0x00b80000a418783b */ /* 0x000fec0000004200 */
[----:B------:R-:W3:Y:S01]  /*f180*/  MUFU.EX2 R120, R120 ;  /* 0x0000007800787308 */ /* 0x000ee20000000800 */
[C---:B------:R-:W-:Y:S09]  /*f190*/  HMMA.16816.F32 R76, R16.reuse, R104, R76 ;  /* 0x00000068104c723c */ /* 0x040ff2000000184c */
[----:B------:R-:W-:Y:S10]  /*f1a0*/  MUFU.EX2 R123, R123 ;  /* 0x0000007b007b7308 */ /* 0x000ff40000000800 */
[----:B------:R-:W4:Y:S01]  /*f1b0*/  MUFU.EX2 R122, R122 ;  /* 0x0000007a007a7308 */ /* 0x000f220000000800 */
[C---:B------:R-:W-:Y:S01]  /*f1c0*/  HMMA.16816.F32 R80, R16.reuse, R106, R80 ;  /* 0x0000006a1050723c */ /* 0x040fe20000001850 */
[----:B------:R-:W5:Y:S08]  /*f1d0*/  LDSM.16.MT88.4 R104, [R166+0xd400] ;  /* 0x00d40000a668783b */ /* 0x000f700000004200 */
        /* <DEDUP_REMOVED lines=11> */
[----:B------:R-:W2:Y:S10]  /*f290*/  MUFU.EX2 R63, R63 ;  /* 0x0000003f003f7308 */ /* 0x000eb40000000800 */
[----:B------:R-:W-:Y:S01]  /*f2a0*/  MUFU.EX2 R66, R66 ;  /* 0x0000004200427308 */ /* 0x000fe20000000800 */
[C---:B-----5:R-:W-:Y:S09]  /*f2b0*/  HMMA.16816.F32 R92, R16.reuse, R104, R92 ;  /* 0x00000068105c723c */ /* 0x060ff2000000185c */
[----:B------:R-:W-:Y:S10]  /*f2c0*/  MUFU.EX2 R60, R60 ;  /* 0x0000003c003c7308 */ /* 0x000ff40000000800 */
[----:B------:R-:W5:Y:S01]  /*f2d0*/  MUFU.EX2 R61, R61 ;  /* 0x0000003d003d7308 */ /* 0x000f620000000800 */
[C---:B------:R-:W-:Y:S01]  /*f2e0*/  HMMA.16816.F32 R96, R16.reuse, R106, R96 ;  /* 0x0000006a1060723c */ /* 0x040fe20000001860 */
[----:B------:R-:W2:Y:S08]  /*f2f0*/  LDSM.16.MT88.4 R104, [R166+0x9800] ;  /* 0x00980000a668783b */ /* 0x000eb00000004200 */
[----:B------:R-:W-:Y:S01]  /*f300*/  MUFU.EX2 R64, R64 ;  /* 0x0000004000407308 */ /* 0x000fe20000000800 */
[C---:B------:R-:W-:Y:S08]  /*f310*/  HMMA.16816.F32 R100, R16.reuse, R112, R100 ;  /* 0x000000701064723c */ /* 0x040ff00000001864 */
[----:B------:R-:W-:Y:S03]  /*f320*/  HMMA.16816.F32 R12, R16, R114, R12 ;  /* 0x00000072100c723c */ /* 0x000fe6000000180c */
[----:B-1----:R-:W-:Y:S01]  /*f330*/  F2FP.F16.F32.PACK_AB R17, R126, R143 ;  /* 0x0000008f7e11723e */ /* 0x002fe200000000ff */
[----:B------:R-:W-:Y:S01]  /*f340*/  FADD.FTZ R143, R143, R128 ;  /* 0x000000808f8f7221 */ /* 0x000fe20000010000 */
[----:B---3--:R-:W-:Y:S02]  /*f350*/  F2FP.F16.F32.PACK_AB R19, R120, R121 ;  /* 0x000000797813723e */ /* 0x008fe400000000ff */
[----:B------:R-:W-:Y:S01]  /*f360*/  F2FP.F16.F32.PACK_AB R16, R127, R142 ;  /* 0x0000008e7f10723e */ /* 0x000fe200000000ff */
[----:B------:R-:W-:Y:S01]  /*f370*/  FADD.FTZ R126, R126, R143 ;  /* 0x0000008f7e7e7221 */ /* 0x000fe20000010000 */
[----:B----4-:R-:W-:Y:S03]  /*f380*/  F2FP.F16.F32.PACK_AB R18, R122, R123 ;  /* 0x0000007b7a12723e */ /* 0x010fe600000000ff */
[----:B------:R-:W-:Y:S04]  /*f390*/  FADD.FTZ R121, R121, R126 ;  /* 0x0000007e79797221 */ /* 0x000fe80000010000 */
[----:B------:R-:W-:Y:S01]  /*f3a0*/  FADD.FTZ R120, R120, R121 ;  /* 0x0000007978787221 */ /* 0x000fe20000010000 */
[C---:B--2---:R-:W-:Y:S08]  /*f3b0*/  HMMA.16816.F32 R4, R16.reuse, R104, R4 ;  /* 0x000000681004723c */ /* 0x044ff00000001804 */
[C---:B------:R-:W-:Y:S01]  /*f3c0*/  HMMA.16816.F32 R8, R16.reuse, R106, R8 ;  /* 0x0000006a1008723c */ /* 0x040fe20000001808 */
[----:B------:R-:W1:Y:S07]  /*f3d0*/  LDSM.16.MT88.4 R104, [R166+0xd800] ;  /* 0x00d80000a668783b */ /* 0x000e6e0000004200 */
[C---:B------:R-:W-:Y:S08]  /*f3e0*/  HMMA.16816.F32 R68, R16.reuse, R108, R68 ;  /* 0x0000006c1044723c */ /* 0x040ff00000001844 */
[C---:B------:R-:W-:Y:S01]  /*f3f0*/  HMMA.16816.F32 R72, R16.reuse, R110, R72 ;  /* 0x0000006e1048723c */ /* 0x040fe20000001848 */
[----:B------:R-:W-:Y:S07]  /*f400*/  LDSM.16.MT88.4 R108, [R166+0xac00] ;  /* 0x00ac0000a66c783b */ /* 0x000fee0000004200 */
        /* <DEDUP_REMOVED lines=19> */
[C---:B-1----:R-:W-:Y:S03]  /*f540*/  HMMA.16816.F32 R68, R16.reuse, R104, R68 ;  /* 0x000000681044723c */ /* 0x042fe60000001844 */
[----:B------:R-:W-:Y:S02]  /*f550*/  F2FP.F16.F32.PACK_AB R105, R63, R62 ;  /* 0x0000003e3f69723e */ /* 0x000fe400000000ff */
[----:B-----5:R-:W-:Y:S03]  /*f560*/  F2FP.F16.F32.PACK_AB R104, R61, R60 ;  /* 0x0000003c3d68723e */ /* 0x020fe600000000ff */
[C---:B------:R-:W-:Y:S08]  /*f570*/  HMMA.16816.F32 R72, R16.reuse, R106, R72 ;  /* 0x0000006a1048723c */ /* 0x040ff00000001848 */
        /* <DEDUP_REMOVED lines=28> */
[C---:B---3--:R-:W-:Y:S03]  /*f740*/  HMMA.16816.F32 R92, R16.reuse, R24, R92 ;  /* 0x00000018105c723c */ /* 0x048fe6000000185c */
[----:B------:R-:W-:Y:S01]  /*f750*/  FFMA.FTZ R24, R51, UR4, -R137 ;  /* 0x0000000433187c23 */ /* 0x000fe20008010889 */
[--C-:B------:R-:W-:Y:S01]  /*f760*/  FFMA.FTZ R51, R45, UR4, -R135.reuse ;  /* 0x000000042d337c23 */ /* 0x100fe20008010887 */
[--C-:B------:R-:W-:Y:S01]  /*f770*/  FFMA.FTZ R45, R48, UR4, -R135.reuse ;  /* 0x00000004302d7c23 */ /* 0x100fe20008010887 */
[----:B------:R-:W-:Y:S01]  /*f780*/  FFMA.FTZ R48, R49, UR4, -R135 ;  /* 0x0000000431307c23 */ /* 0x000fe20008010887 */
[----:B------:R3:W4:Y:S01]  /*f790*/  MUFU.EX2 R44, R24 ;  /* 0x00000018002c7308 */ /* 0x0007220000000800 */
[C---:B------:R-:W-:Y:S09]  /*f7a0*/  HMMA.16816.F32 R96, R16.reuse, R26, R96 ;  /* 0x0000001a1060723c */ /* 0x040ff20000001860 */
[----:B------:R-:W5:Y:S01]  /*f7b0*/  MUFU.EX2 R51, R51 ;  /* 0x0000003300337308 */ /* 0x000f620000000800 */
[--C-:B------:R-:W-:Y:S01]  /*f7c0*/  FFMA.FTZ R49, R54, UR4, -R137.reuse ;  /* 0x0000000436317c23 */ /* 0x100fe20008010889 */
[----:B------:R-:W-:Y:S01]  /*f7d0*/  FFMA.FTZ R54, R58, UR4, -R137 ;  /* 0x000000043a367c23 */ /* 0x000fe20008010889 */
[----:B------:R-:W-:Y:S07]  /*f7e0*/  FFMA.FTZ R58, R53, UR4, -R135 ;  /* 0x00000004353a7c23 */ /* 0x000fee0008010887 */
[----:B------:R-:W-:Y:S01]  /*f7f0*/  MUFU.EX2 R45, R45 ;  /* 0x0000002d002d7308 */ /* 0x000fe20000000800 */
[C---:B--2---:R-:W-:Y:S09]  /*f800*/  HMMA.16816.F32 R100, R16.reuse, R28, R100 ;  /* 0x0000001c1064723c */ /* 0x044ff20000001864 */
[----:B------:R-:W2:Y:S01]  /*f810*/  MUFU.EX2 R48, R48 ;  /* 0x0000003000307308 */ /* 0x000ea20000000800 */
[----:B------:R-:W-:Y:S01]  /*f820*/  FFMA.FTZ R137, R67, UR4, -R137 ;  /* 0x0000000443897c23 */ /* 0x000fe20008010889 */
[----:B---3--:R-:W3:Y:S01]  /*f830*/  LDSM.16.MT88.4 R24, [R164+0xa400] ;  /* 0x00a40000a418783b */ /* 0x008ee20000004200 */
[--C-:B------:R-:W-:Y:S07]  /*f840*/  FFMA.FTZ R67, R56, UR4, -R135.reuse ;  /* 0x0000000438437c23 */ /* 0x100fee0008010887 */
[----:B------:R-:W-:Y:S01]  /*f850*/  MUFU.EX2 R49, R49 ;  /* 0x0000003100317308 */ /* 0x000fe20000000800 */
[----:B------:R-:W-:Y:S03]  /*f860*/  HMMA.16816.F32 R12, R16, R30, R12 ;  /* 0x0000001e100c723c */ /* 0x000fe6000000180c */
[----:B------:R-:W-:Y:S06]  /*f870*/  F2FP.F16.F32.PACK_AB R17, R161, R46 ;  /* 0x0000002ea111723e */ /* 0x000fec00000000ff */
[----:B------:R-:W-:Y:S01]  /*f880*/  MUFU.EX2 R54, R54 ;  /* 0x0000003600367308 */ /* 0x000fe20000000800 */
[----:B------:R-:W3:Y:S01]  /*f890*/  LDSM.16.MT88.4 R28, [R166+0xc400] ;  /* 0x00c40000a61c783b */ /* 0x000ee20000004200 */
[----:B----4-:R-:W-:Y:S01]  /*f8a0*/  F2FP.F16.F32.PACK_AB R19, R44, R47 ;  /* 0x0000002f2c13723e */ /* 0x010fe200000000ff */
[--C-:B------:R-:W-:Y:S01]  /*f8b0*/  FFMA.FTZ R56, R57, UR4, -R135.reuse ;  /* 0x0000000439387c23 */ /* 0x100fe20008010887 */
[----:B-----5:R-:W-:Y:S06]  /*f8c0*/  F2FP.F16.F32.PACK_AB R16, R51, R50 ;  /* 0x000000323310723e */ /* 0x020fec00000000ff */
[----:B------:R-:W-:Y:S01]  /*f8d0*/  MUFU.EX2 R53, R59 ;  /* 0x0000003b00357308 */ /* 0x000fe20000000800 */
[----:B--2---:R-:W-:Y:S01]  /*f8e0*/  F2FP.F16.F32.PACK_AB R18, R48, R45 ;  /* 0x0000002d3012723e */ /* 0x004fe200000000ff */
[----:B------:R-:W-:Y:S01]  /*f8f0*/  FFMA.FTZ R135, R65, UR4, -R135 ;  /* 0x0000000441877c23 */ /* 0x000fe20008010887 */
[----:B------:R-:W-:Y:S07]  /*f900*/  FADD.FTZ R65, R133, R140 ;  /* 0x0000008c85417221 */ /* 0x000fee0000010000 */
[----:B------:R-:W-:Y:S01]  /*f910*/  MUFU.EX2 R58, R58 ;  /* 0x0000003a003a7308 */ /* 0x000fe20000000800 */
[----:B------:R-:W-:Y:S01]  /*f920*/  FADD.FTZ R65, R118, R65 ;  /* 0x0000004176417221 */ /* 0x000fe20000010000 */
[C---:B-1----:R-:W-:Y:S08]  /*f930*/  HMMA.16816.F32 R4, R16.reuse, R20, R4 ;  /* 0x000000141004723c */ /* 0x042ff00000001804 */
[----:B------:R-:W-:Y:S01]  /*f940*/  MUFU.EX2 R57, R67 ;  /* 0x0000004300397308 */ /* 0x000fe20000000800 */
[----:B------:R-:W-:Y:S09]  /*f950*/  FADD.FTZ R138, R138, R65 ;  /* 0x000000418a8a7221 */ /* 0x000ff20000010000 */
[----:B------:R-:W-:Y:S01]  /*f960*/  MUFU.EX2 R56, R56 ;  /* 0x0000003800387308 */ /* 0x000fe20000000800 */
[----:B------:R-:W-:Y:S01]  /*f970*/  FADD.FTZ R131, R131, R138 ;  /* 0x0000008a83837221 */ /* 0x000fe20000010000 */
[C---:B------:R-:W-:Y:S01]  /*f980*/  HMMA.16816.F32 R8, R16.reuse, R22, R8 ;  /* 0x000000161008723c */ /* 0x040fe20000001808 */
[----:B------:R-:W1:Y:S07]  /*f990*/  LDSM.16.MT88.4 R20, [R166+0xe400] ;  /* 0x00e40000a614783b */ /* 0x000e6e0000004200 */
[----:B------:R-:W2:Y:S01]  /*f9a0*/  MUFU.EX2 R137, R137 ;  /* 0x0000008900897308 */ /* 0x000ea20000000800 */
[----:B------:R-:W-:Y:S09]  /*f9b0*/  FADD.FTZ R124, R124, R131 ;  /* 0x000000837c7c7221 */ /* 0x000ff20000010000 */
[----:B------:R-:W4:Y:S01]  /*f9c0*/  MUFU.EX2 R135, R135 ;  /* 0x0000008700877308 */ /* 0x000f220000000800 */
[----:B------:R-:W-:Y:S01]  /*f9d0*/  FADD.FTZ R129, R129, R124 ;  /* 0x0000007c81817221 */ /* 0x000fe20000010000 */
[C---:B---3--:R-:W-:Y:S03]  /*f9e0*/  HMMA.16816.F32 R68, R16.reuse, R24, R68 ;  /* 0x000000181044723c */ /* 0x048fe60000001844 */
[----:B--2---:R-:W-:Y:S05]  /*f9f0*/  F2FP.F16.F32.PACK_AB R107, R137, R66 ;  /* 0x00000042896b723e */ /* 0x004fea00000000ff */
[C---:B------:R-:W-:Y:S01]  /*fa00*/  HMMA.16816.F32 R72, R16.reuse, R26, R72 ;  /* 0x0000001a1048723c */ /* 0x040fe20000001848 */
[----:B------:R-:W2:Y:S02]  /*fa10*/  LDSM.16.MT88.4 R24, [R164+0xe400] ;  /* 0x00e40000a418783b */ /* 0x000ea40000004200 */
[----:B----4-:R-:W-:Y:S05]  /*fa20*/  F2FP.F16.F32.PACK_AB R106, R135, R64 ;  /* 0x00000040876a723e */ /* 0x010fea00000000ff */
        /* <DEDUP_REMOVED lines=17> */
[C---:B------:R-:W-:Y:S08]  /*fb40*/  HMMA.16816.F32 R8, R16.reuse, R30, R8 ;  /* 0x0000001e1008723c */ /* 0x040ff00000001808 */
[C---:B----4-:R-:W-:Y:S08]  /*fb50*/  HMMA.16816.F32 R68, R16.reuse, R32, R68 ;  /* 0x000000201044723c */ /* 0x050ff00000001844 */
[C---:B------:R-:W-:Y:S08]  /*fb60*/  HMMA.16816.F32 R72, R16.reuse, R34, R72 ;  /* 0x000000221048723c */ /* 0x040ff00000001848 */
[C---:B-1----:R-:W-:Y:S08]  /*fb70*/  HMMA.16816.F32 R76, R16.reuse, R20, R76 ;  /* 0x00000014104c723c */ /* 0x042ff0000000184c */
[C---:B------:R-:W-:Y:S01]  /*fb80*/  HMMA.16816.F32 R80, R16.reuse, R22, R80 ;  /* 0x000000161050723c */ /* 0x040fe20000001850 */
[----:B------:R-:W1:Y:S07]  /*fb90*/  LDSM.16.MT88.4 R20, [R164+0xac00] ;  /* 0x00ac0000a414783b */ /* 0x000e6e0000004200 */
[C---:B------:R-:W-:Y:S08]  /*fba0*/  HMMA.16816.F32 R84, R16.reuse, R36, R84 ;  /* 0x000000241054723c */ /* 0x040ff00000001854 */
        /* <DEDUP_REMOVED lines=8> */
[----:B------:R-:W-:Y:S04]  /*fc30*/  FADD.FTZ R123, R123, R24 ;  /* 0x000000187b7b7221 */ /* 0x000fe80000010000 */
[----:B------:R-:W-:Y:S01]  /*fc40*/  FADD.FTZ R122, R122, R123 ;  /* 0x0000007b7a7a7221 */ /* 0x000fe20000010000 */
[C---:B------:R-:W-:Y:S01]  /*fc50*/  HMMA.16816.F32 R112, R104.reuse, R108, R4 ;  /* 0x0000006c6870723c */ /* 0x040fe20000001804 */
[----:B------:R-:W3:Y:S04]  /*fc60*/  LDSM.16.MT88.4 R4, [R164+0xcc00] ;  /* 0x00cc0000a404783b */ /* 0x000ee80000004200 */
[----:B------:R-:W-:Y:S03]  /*fc70*/  FADD.FTZ R151, R151, R122 ;  /* 0x0000007a97977221 */ /* 0x000fe60000010000 */
[C---:B------:R-:W-:Y:S01]  /*fc80*/  HMMA.16816.F32 R108, R104.reuse, R110, R8 ;  /* 0x0000006e686c723c */ /* 0x040fe20000001808 */
[----:B------:R-:W4:Y:S02]  /*fc90*/  LDSM.16.MT88.4 R8, [R166+0xec00] ;  /* 0x00ec0000a608783b */ /* 0x000f240000004200 */
[----:B------:R-:W-:Y:S05]  /*fca0*/  FADD.FTZ R150, R150, R151 ;  /* 0x0000009796967221 */ /* 0x000fea0000010000 */
[C---:B-1----:R-:W-:Y:S03]  /*fcb0*/  HMMA.16816.F32 R68, R104.reuse, R20, R68 ;  /* 0x000000146844723c */ /* 0x042fe60000001844 */
[----:B------:R-:W-:Y:S04]  /*fcc0*/  FADD.FTZ R21, R149, R120 ;  /* 0x0000007895157221 */ /* 0x000fe80000010000 */
        /* <DEDUP_REMOVED lines=32> */
[C---:B-1----:R-:W-:Y:S03]  /*fed0*/  HMMA.16816.F32 R100, R104.reuse, R16, R100 ;  /* 0x000000106864723c */ /* 0x042fe60000001864 */
        /* <DEDUP_REMOVED lines=15> */
.L_x_2349:
[----:B------:R-:W1:Y:S01]  /*ffd0*/  SHFL.BFLY PT, R5, R190, 0x2, 0x1f ;  /* 0x0c401f00be057f89 */ /* 0x000e6200000e0000 */
[----:B------:R-:W2:Y:S01]  /*ffe0*/  S2UR UR7, SR_CgaCtaId ;  /* 0x00000000000779c3 */ /* 0x000ea20000008800 */
[C---:B------:R-:W-:Y:S01]  /*fff0*/  SHF.L.U32 R4, R165.reuse, 0x1, RZ ;  /* 0x00000001a5047819 */ /* 0x040fe200000006ff */
[----:B------:R-:W-:Y:S01]  /*10000*/  UMOV UR4, 0x400 ;  /* 0x0000040000047882 */ /* 0x000fe20000000000 */
[----:B------:R-:W3:Y:S01]  /*10010*/  SHFL.BFLY PT, R10, R191, 0x2, 0x1f ;  /* 0x0c401f00bf0a7f89 */ /* 0x000ee200000e0000 */
[C---:B------:R-:W-:Y:S01]  /*10020*/  SHF.L.U32 R13, R165.reuse, 0x4, RZ ;  /* 0x00000004a50d7819 */ /* 0x040fe200000006ff */
[----:B------:R-:W4:Y:S01]  /*10030*/  LDCU UR5, c[0x0][0x3e0] ;  /* 0x00007c00ff0577ac */ /* 0x000f220008000800 */
[----:B------:R-:W-:Y:S01]  /*10040*/  LOP3.LUT R4, R4, 0x6, RZ, 0xc0, !PT ;  /* 0x0000000604047812 */ /* 0x000fe200078ec0ff */
[----:B------:R-:W5:Y:S01]  /*10050*/  S2R R8, SR_TID.X ;  /* 0x0000000000087919 */ /* 0x000f620000002100 */
[----:B------:R-:W-:Y:S01]  /*10060*/  SHF.R.U32.HI R15, RZ, 0x1, R165 ;  /* 0x00000001ff0f7819 */ /* 0x000fe200000116a5 */
[----:B------:R-:W4:Y:S01]  /*10070*/  S2UR UR6, SR_CTAID.Y ;  /* 0x00000000000679c3 */ /* 0x000f220000002600 */
[----:B------:R-:W-:Y:S01]  /*10080*/  LOP3.LUT R13, R4, 0x3e00, R13, 0xf8, !PT ;  /* 0x00003e00040d7812 */ /* 0x000fe200078ef80d */
[----:B------:R-:W-:Y:S01]  /*10090*/  BSSY.RECONVERGENT B0, `(.L_x_2354) ;  /* 0x0000094000007945 */ /* 0x000fe20003800200 */
[----:B------:R-:W-:-:S05]  /*100a0*/  SHF.L.U32 R4, R165, 0x3, RZ ;  /* 0x00000003a5047819 */ /* 0x000fca00000006ff */
[----:B------:R-:W-:Y:S01]  /*100b0*/  BAR.SYNC.DEFER_BLOCKING 0x0 ;  /* 0x0000000000007b1d */ /* 0x000fe20000010000 */
[----:B------:R-:W-:Y:S01]  /*100c0*/  LOP3.LUT P3, RZ, R165, 0x3, RZ, 0xc0, !PT ;  /* 0x00000003a5ff7812 */ /* 0x000fe2000786c0ff */
[----:B-1----:R-:W-:Y:S01]  /*100d0*/  FADD.FTZ R0, R5, R190 ;  /* 0x000000be05007221 */ /* 0x002fe20000010000 */
[----:B--2---:R-:W-:-:S03]  /*100e0*/  ULEA UR7, UR7, UR4, 0x18 ;  /* 0x0000000407077291 */ /* 0x004fc6000f8ec0ff */
[----:B------:R-:W1:Y:S01]  /*100f0*/  LDCU UR4, c[0x0][0x44c] ;  /* 0x00008980ff0477ac */ /* 0x000e620008000800 */
[----:B---3--:R-:W-:Y:S01]  /*10100*/  FADD.FTZ R10, R10, R191 ;  /* 0x000000bf0a0a7221 */ /* 0x008fe20000010000 */
[----:B------:R-:W2:Y:S04]  /*10110*/  SHFL.BFLY PT, R7, R0, 0x1, 0x1f ;  /* 0x0c201f0000077f89 */ /* 0x000ea800000e0000 */
[----:B------:R-:W3:Y:S01]  /*10120*/  SHFL.BFLY PT, R5, R10, 0x1, 0x1f ;  /* 0x0c201f000a057f89 */ /* 0x000ee200000e0000 */
[----:B-----5:R-:W-:-:S04]  /*10130*/  SHF.R.U32.HI R8, RZ, 0x3, R8 ;  /* 0x00000003ff087819 */ /* 0x020fc80000011608 */
[C---:B------:R-:W-:Y:S02]  /*10140*/  IADD3 R16, PT, PT, R8.reuse, 0x20, RZ ;  /* 0x0000002008107810 */ /* 0x040fe40007ffe0ff */
[----:B------:R-:W-:Y:S02]  /*10150*/  SHF.L.U32 R20, R8, 0x5, RZ ;  /* 0x0000000508147819 */ /* 0x000fe400000006ff */
[----:B------:R-:W-:Y:S02]  /*10160*/  ISETP.GE.AND P5, PT, R16, R169, PT ;  /* 0x000000a91000720c */ /* 0x000fe40003fa6270 */
[----:B------:R-:W-:Y:S02]  /*10170*/  LOP3.LUT R16, R13, 0x20, R4, 0xf8, !PT ;  /* 0x000000200d107812 */ /* 0x000fe400078ef804 */
[----:B------:R-:W-:Y:S01]  /*10180*/  IADD3 R18, PT, PT, R8, 0x10, RZ ;  /* 0x0000001008127810 */ /* 0x000fe20007ffe0ff */
[----:B--2---:R-:W-:Y:S01]  /*10190*/  FADD.FTZ R6, R0, R7 ;  /* 0x0000000700067221 */ /* 0x004fe20000010000 */
[----:B------:R-:W-:-:S02]  /*101a0*/  SHF.L.U32 R0, R165, 0x2, RZ ;  /* 0x00000002a5007819 */ /* 0x000fc400000006ff */
[----:B------:R-:W-:Y:S01]  /*101b0*/  ISETP.GE.AND P4, PT, R18, R169, PT ;  /* 0x000000a91200720c */ /* 0x000fe20003f86270 */
[----:B------:R-:W2:Y:S01]  /*101c0*/  MUFU.RCP R12, R6 ;  /* 0x00000006000c7308 */ /* 0x000ea20000001000 */
[----:B---3--:R-:W-:Y:S01]  /*101d0*/  FADD.FTZ R5, R10, R5 ;  /* 0x000000050a057221 */ /* 0x008fe20000010000 */
[----:B------:R-:W-:Y:S02]  /*101e0*/  LOP3.LUT R10, R4, 0xc0, RZ, 0xc0, !PT ;  /* 0x000000c0040a7812 */ /* 0x000fe400078ec0ff */
[----:B------:R-:W-:Y:S02]  /*101f0*/  FSETP.NE.FTZ.AND P2, PT, R6, RZ, PT ;  /* 0x000000ff0600720b */ /* 0x000fe40003f55000 */
[----:B------:R-:W-:Y:S02]  /*10200*/  LOP3.LUT R11, R10, 0x18, R165, 0xf8, !PT ;  /* 0x000000180a0b7812 */ /* 0x000fe400078ef8a5 */
[----:B------:R-:W3:Y:S01]  /*10210*/  MUFU.RCP R9, R5 ;  /* 0x0000000500097308 */ /* 0x000ee20000001000 */
[----:B------:R-:W-:-:S02]  /*10220*/  FSETP.NE.FTZ.AND P0, PT, R5, RZ, PT ;  /* 0x000000ff0500720b */ /* 0x000fc40003f15000 */
[----:B------:R-:W-:Y:S02]  /*10230*/  LOP3.LUT R11, R16, R11, RZ, 0xfc, !PT ;  /* 0x0000000b100b7212 */ /* 0x000fe400078efcff */
[----:B------:R-:W-:Y:S02]  /*10240*/  LOP3.LUT R14, R0, 0xd8, RZ, 0xc0, !PT ;  /* 0x000000d8000e7812 */ /* 0x000fe400078ec0ff */
[----:B------:R-:W-:Y:S02]  /*10250*/  LEA R11, R11, UR7, 0x2 ;  /* 0x000000070b0b7c11 */ /* 0x000fe4000f8e10ff */
[----:B------:R-:W-:Y:S01]  /*10260*/  LOP3.LUT R14, R14, 0x18, R15, 0x78, !PT ;  /* 0x000000180e0e7812 */ /* 0x000fe200078e780f */
[----:B------:R-:W5:Y:S01]  /*10270*/  @P2 LDC R16, c[0x0][0x458] ;  /* 0x00011600ff102b82 */ /* 0x000f620000000800 */
[----:B--2---:R-:W-:Y:S01]  /*10280*/  FSEL R12, R12, 1, P2 ;  /* 0x3f8000000c0c7808 */ /* 0x004fe20001000000 */
[----:B------:R-:W2:Y:S01]  /*10290*/  @P2 MUFU.LG2 R6, R6 ;  /* 0x0000000600062308 */ /* 0x000ea20000000c00 */
[----:B------:R-:W-:-:S02]  /*102a0*/  LOP3.LUT R15, R15, 0x30, RZ, 0xc0, !PT ;  /* 0x000000300f0f7812 */ /* 0x000fc400078ec0ff */
[----:B------:R-:W-:Y:S01]  /*102b0*/  SHF.R.U32.HI R10, RZ, 0x2, R165 ;  /* 0x00000002ff0a7819 */ /* 0x000fe200000116a5 */
        /* <DEDUP_REMOVED lines=51> */
[----:B------:R-:W3:Y:S01]  /*105f0*/  @P0 MUFU.LG2 R5, R5 ;  /* 0x0000000500050308 */ /* 0x000ee20000000c00 */
[----:B------:R-:W4:Y:S01]  /*10600*/  LDC.64 R12, c[0x0][0x430] ;  /* 0x00010c00ff0c7b82 */ /* 0x000f220000000a00 */
[----:B------:R-:W-:Y:S01]  /*10610*/  LOP3.LUT R10, R15, 0x7, R10, 0xf8, !PT ;  /* 0x000000070f0a7812 */ /* 0x000fe200078ef80a */
[----:B------:R-:W-:Y:S01]  /*10620*/  STS.64 [R11], R112 ;  /* 0x000000700b007388 */ /* 0x000fe20000000a00 */
[----:B------:R-:W-:Y:S01]  /*10630*/  LOP3.LUT R7, R0, 0xf04, RZ, 0xc0, !PT ;  /* 0x00000f0400077812 */ /* 0x000fe200078ec0ff */
[----:B--2---:R-:W-:Y:S01]  /*10640*/  @P2 FMUL.FTZ R6, R6, 0.69314718246459960938 ;  /* 0x3f31721806062820 */ /* 0x004fe20000410000 */
[----:B------:R-:W-:Y:S01]  /*10650*/  LOP3.LUT R4, R4, 0x80, RZ, 0xc0, !PT ;  /* 0x0000008004047812 */ /* 0x000fe200078ec0ff */
[----:B------:R-:W-:Y:S01]  /*10660*/  STS.64 [R11+0x400], R114 ;  /* 0x000400720b007388 */ /* 0x000fe20000000a00 */
[----:B------:R-:W-:Y:S01]  /*10670*/  LOP3.LUT R7, R7, 0x20, R20, 0xf8, !PT ;  /* 0x0000002007077812 */ /* 0x000fe200078ef814 */
[----:B------:R-:W2:Y:S01]  /*10680*/  @P0 LDC R15, c[0x0][0x458] ;  /* 0x00011600ff0f0b82 */ /* 0x000ea20000000800 */
[----:B------:R-:W-:Y:S01]  /*10690*/  LOP3.LUT R17, R0, 0x1c, RZ, 0xc0, !PT ;  /* 0x0000001c00117812 */ /* 0x000fe200078ec0ff */
[----:B------:R-:W-:Y:S01]  /*106a0*/  STS.64 [R9+0x20], R108 ;  /* 0x0000206c09007388 */ /* 0x000fe20000000a00 */
[----:B------:R-:W-:-:S02]  /*106b0*/  LOP3.LUT R7, R7, R14, RZ, 0xfc, !PT ;  /* 0x0000000e07077212 */ /* 0x000fc400078efcff */
[-C--:B------:R-:W-:Y:S01]  /*106c0*/  IADD3 R14, PT, PT, R11, -R4.reuse, RZ ;  /* 0x800000040b0e7210 */ /* 0x080fe20007ffe0ff */
[----:B------:R-:W-:Y:S01]  /*106d0*/  STS.64 [R9+0x420], R110 ;  /* 0x0004206e09007388 */ /* 0x000fe20000000a00 */
[----:B------:R-:W-:Y:S01]  /*106e0*/  IADD3 R4, PT, PT, R9, -R4, RZ ;  /* 0x8000000409047210 */ /* 0x000fe20007ffe0ff */
[----:B---3--:R-:W-:Y:S02]  /*106f0*/  @P0 FMUL.FTZ R5, R5, 0.69314718246459960938 ;  /* 0x3f31721805050820 */ /* 0x008fe40000410000 */
[----:B------:R-:W-:Y:S01]  /*10700*/  STS.64 [R14+0x40], R68 ;  /* 0x000040440e007388 */ /* 0x000fe20000000a00 */
[C---:B------:R-:W-:Y:S02]  /*10710*/  IADD3 R18, PT, PT, R8.reuse, 0x30, RZ ;  /* 0x0000003008127810 */ /* 0x040fe40007ffe0ff */
[-C--:B------:R-:W-:Y:S01]  /*10720*/  ISETP.GE.AND P1, PT, R8, R169.reuse, PT ;  /* 0x000000a90800720c */ /* 0x080fe20003f26270 */
[----:B------:R-:W-:Y:S01]  /*10730*/  STS.64 [R14+0x440], R70 ;  /* 0x000440460e007388 */ /* 0x000fe20000000a00 */
[----:B------:R-:W-:Y:S01]  /*10740*/  ISETP.GE.AND P6, PT, R18, R169, PT ;  /* 0x000000a91200720c */ /* 0x000fe20003fc6270 */
[----:B----4-:R-:W-:Y:S01]  /*10750*/  IMAD R181, R12, UR6, R181 ;  /* 0x000000060cb57c24 */ /* 0x010fe2000f8e02b5 */
[----:B------:R-:W-:Y:S01]  /*10760*/  MOV R12, 0xff800000 ;  /* 0xff800000000c7802 */ /* 0x000fe20000000f00 */
[----:B------:R-:W-:Y:S01]  /*10770*/  STS.64 [R4+0x60], R72 ;  /* 0x0000604804007388 */ /* 0x000fe20000000a00 */
[----:B-----5:R-:W-:Y:S01]  /*10780*/  @P2 FFMA.FTZ R12, R3, R16, R6 ;  /* 0x00000010030c2223 */ /* 0x020fe20000010006 */
[----:B------:R-:W-:-:S02]  /*10790*/  IMAD R181, R181, UR5, R184 ;  /* 0x00000005b5b57c24 */ /* 0x000fc4000f8e02b8 */
[----:B------:R-:W-:Y:S01]  /*107a0*/  STS.64 [R4+0x460], R74 ;  /* 0x0004604a04007388 */ /* 0x000fe20000000a00 */
[----:B------:R-:W-:Y:S02]  /*107b0*/  IMAD R3, R8, 0x60, R17 ;  /* 0x0000006008037824 */ /* 0x000fe400078e0211 */
[----:B------:R-:W-:Y:S01]  /*107c0*/  IMAD R13, R181, R13, R180 ;  /* 0x0000000db50d7224 */ /* 0x000fe200078e02b4 */
[----:B------:R-:W-:Y:S03]  /*107d0*/  STS.64 [R11+0x2000], R76 ;  /* 0x0020004c0b007388 */ /* 0x000fe60000000a00 */
[----:B-1----:R-:W-:Y:S01]  /*107e0*/  IMAD R0, R13, UR4, RZ ;  /* 0x000000040d007c24 */ /* 0x002fe2000f8e02ff */
        /* <DEDUP_REMOVED lines=15> */
[----:B-1----:R-:W-:Y:S01]  /*108e0*/  MOV R11, 0xff800000 ;  /* 0xff800000000b7802 */ /* 0x002fe20000000f00 */
[----:B--2---:R-:W-:Y:S01]  /*108f0*/  @P0 FFMA.FTZ R11, R2, R15, R5 ;  /* 0x0000000f020b0223 */ /* 0x004fe20000010005 */
[----:B------:R-:W-:Y:S01]  /*10900*/  LEA R2, R7, UR7, 0x2 ;  /* 0x0000000707027c11 */ /* 0x000fe2000f8e10ff */
        /* <DEDUP_REMOVED lines=12> */
.L_x_2355:
[----:B------:R-:W-:Y:S05]  /*109d0*/  BSYNC.RECONVERGENT B0 ;  /* 0x0000000000007941 */ /* 0x000fea0003800200 */
.L_x_2354:
        /* <DEDUP_REMOVED lines=19> */
.L_x_2357:
[----:B------:R-:W-:Y:S05]  /*10b10*/  BSYNC.RECONVERGENT B0 ;  /* 0x0000000000007941 */ /* 0x000fea0003800200 */
.L_x_2356:
        /* <DEDUP_REMOVED lines=21> */
.L_x_2359:
[----:B------:R-:W-:Y:S05]  /*10c70*/  BSYNC.RECONVERGENT B0 ;  /* 0x0000000000007941 */ /* 0x000fea0003800200 */
.L_x_2358:
        /* <DEDUP_REMOVED lines=21> */
.L_x_2361:
[----:B------:R-:W-:Y:S05]  /*10dd0*/  BSYNC.RECONVERGENT B0 ;  /* 0x0000000000007941 */ /* 0x000fea0003800200 */
.L_x_2360:
        /* <DEDUP_REMOVED lines=22> */
.L_x_2362:
        /* <DEDUP_REMOVED lines=12> */
.L_x_5508:


//--------------------- .text._ZN5flash24flash_fwd_splitkv_kernelI23Flash_fwd_kernel_traitsILi96ELi64ELi128ELi4ELb0ELb0EN7cutlass6half_tE19Flash_kernel_traitsILi96ELi64ELi128ELi4ES3_EELb1ELb0ELb1ELb0ELb0ELb1ELb1ELb0EEEvNS_16Flash_fwd_paramsE --------------------------
	.section	.text._ZN5flash24flash_fwd_splitkv_kernelI23Flash_fwd_kernel_traitsILi96ELi64ELi128ELi4ELb0ELb0EN7cutlass6half_tE19Flash_kernel_traitsILi96ELi64ELi128ELi4ES3_EELb1ELb0ELb1ELb0ELb0ELb1ELb1ELb0EEEvNS_16Flash_fwd_paramsE,"ax",@progbits
	.align	128
        .global         _ZN5flash24flash_fwd_splitkv_kernelI23Flash_fwd_kernel_traitsILi96ELi64ELi128ELi4ELb0ELb0EN7cutlass6half_tE19Flash_kernel_traitsILi96ELi64ELi128ELi4ES3_EELb1ELb0ELb1ELb0ELb0ELb1ELb1ELb0EEEvNS_16Flash_fwd_paramsE
        .type           _ZN5flash24flash_fwd_splitkv_kernelI23Flash_fwd_kernel_traitsILi96ELi64ELi128ELi4ELb0ELb0EN7cutlass6half_tE19Flash_kernel_traitsILi96ELi64ELi128ELi4ES3_EELb1ELb0ELb1ELb0ELb0ELb1ELb1ELb0EEEvNS_16Flash_fwd_paramsE,@function
        .size           _ZN5flash24flash_fwd_splitkv_kernelI23Flash_fwd_kernel_traitsILi96ELi64ELi128ELi4ELb0ELb0EN7cutlass6half_tE19Flash_kernel_traitsILi96ELi64ELi128ELi4ES3_EELb1ELb0ELb1ELb0ELb0ELb1ELb1ELb0EEEvNS_16Flash_fwd_paramsE,(.L_x_5509 - _ZN5flash24flash_fwd_splitkv_kernelI23Flash_fwd_kernel_traitsILi96ELi64ELi128ELi4ELb0ELb0EN7cutlass6half_tE19Flash_kernel_traitsILi96ELi64ELi128ELi4ES3_EELb1ELb0ELb1ELb0ELb0ELb1ELb1ELb0EEEvNS_16Flash_fwd_paramsE)
        .other          _ZN5flash24flash_fwd_splitkv_kernelI23Flash_fwd_kernel_traitsILi96ELi64ELi128ELi4ELb0ELb0EN7cutlass6half_tE19Flash_kernel_traitsILi96ELi64ELi128ELi4ES3_EELb1ELb0ELb1ELb0ELb0ELb1ELb1ELb0EEEvNS_16Flash_fwd_paramsE,@"STO_CUDA_ENTRY STV_DEFAULT"
_ZN5flash24flash_fwd_splitkv_kernelI23Flash_fwd_kernel_traitsILi96ELi64ELi128ELi4ELb0ELb0EN7cutlass6half_tE19Flash_kernel_traitsILi96ELi64ELi128ELi4ES3_EELb1ELb0ELb1ELb0ELb0ELb1ELb1ELb0EEEvNS_16Flash_fwd_paramsE:
.text._ZN5flash24flash_fwd_splitkv_kernelI23Flash_fwd_kernel_traitsILi96ELi64ELi128ELi4ELb0ELb0EN7cutlass6half_tE19Flash_kernel_traitsILi96ELi64ELi128ELi4ES3_EELb1ELb0ELb1ELb0ELb0ELb1ELb1ELb0EEEvNS_16Flash_fwd_paramsE:
        /* <DEDUP_REMOVED lines=68> */
.L_x_2363:
        /* <DEDUP_REMOVED lines=29> */
[----:B------:R-:W-:Y:S02]  /*0610*/  IMAD R19, R12, R17, R2 ;  /* 0x000000110c137224 */ /* 0x000fe400078e0202 */
[----:B------:R-:W2:Y:S03]  /*0620*/  S2R R2, SR_CTAID.Y ;  /* 0x0000000000027919 */ /* 0x000ea60000002600 */
[----:B------:R-:W-:Y:S01]  /*0630*/  ISETP.GT.U32.AND P1, PT, R16, R19, PT ;  /* 0x000000131000720c */ /* 0x000fe20003f24070 */
[----:B------:R-:W3:-:S12]  /*0640*/  @!P2 LDC R17, c[0x0][0x43c] ;  /* 0x00010f00ff11ab82 */ /* 0x000ed80000000800 */
[----:B------:R-:W-:Y:S02]  /*0650*/  @!P1 IMAD.IADD R19, R19, 0x1, -R16 ;  /* 0x0000000113139824 */ /* 0x000fe400078e0a10 */
[----:B------:R-:W-:Y:S01]  /*0660*/  @!P1 VIADD R12, R12, 0x1 ;  /* 0x000000010c0c9836 */ /* 0x000fe20000000000 */
[----:B------:R-:W-:Y:S02]  /*0670*/  ISETP.NE.AND P1, PT, R10, RZ, PT ;  /* 0x000000ff0a00720c */ /* 0x000fe40003f25270 */
[----:B-1----:R-:W-:Y:S01]  /*0680*/  @!P2 ISETP.NE.U32.AND P3, PT, R6, RZ, PT ;  /* 0x000000ff0600a20c */ /* 0x002fe20003f65070 */
[----:B------:R-:W-:Y:S01]  /*0690*/  VIADD R6, R9, 0x1 ;  /* 0x0000000109067836 */ /* 0x000fe20000000000 */
[----:B------:R-:W-:Y:S02]  /*06a0*/  ISETP.GE.U32.AND P4, PT, R19, R16, PT ;  /* 0x000000101300720c */ /* 0x000fe40003f86070 */
[----:B------:R-:W-:Y:S01]  /*06b0*/  @!P2 ISETP.NE.AND.EX P3, PT, R7, RZ, PT, P3 ;  /* 0x000000ff0700a20c */ /* 0x000fe20003f65330 */
[----:B------:R-:W-:-:S03]  /*06c0*/  IMAD R6, R6, 0x40, -R15 ;  /* 0x0000004006067824 */ /* 0x000fc600078e0a0f */
[----:B---3--:R-:W-:-:S04]  /*06d0*/  @!P2 SEL R17, R17, RZ, P3 ;  /* 0x000000ff1111a207 */ /* 0x008fc80001800000 */
[----:B------:R-:W-:-:S03]  /*06e0*/  @!P2 IADD3 R134, PT, PT, R17, R14, -R3 ;  /* 0x0000000e1186a210 */ /* 0x000fc60007ffe803 */
[----:B------:R-:W-:Y:S02]  /*06f0*/  @P4 VIADD R12, R12, 0x1 ;  /* 0x000000010c0c4836 */ /* 0x000fe40000000000 */
[----:B------:R-:W-:Y:S02]  /*0700*/  VIADD R7, R134, 0x7f ;  /* 0x0000007f86077836 */ /* 0x000fe40000000000 */
[----:B------:R-:W-:Y:S01]  /*0710*/  @!P0 IMAD.MOV R12, RZ, RZ, -R12 ;  /* 0x000000ffff0c8224 */ /* 0x000fe200078e0a0c */
[----:B------:R-:W-:Y:S02]  /*0720*/  @!P1 LOP3.LUT R12, RZ, R10, RZ, 0x33, !PT ;  /* 0x0000000aff0c9212 */ /* 0x000fe400078e33ff */
[----:B------:R-:W-:Y:S02]  /*0730*/  IADD3 R6, PT, PT, R7, UR14, R6 ;  /* 0x0000000e07067c10 */ /* 0x000fe4000fffe006 */
[----:B------:R-:W-:Y:S01]  /*0740*/  SHF.R.S32.HI R10, RZ, 0x1f, R7 ;  /* 0x0000001fff0a7819 */ /* 0x000fe20000011407 */
[----:B--2---:R-:W-:Y:S01]  /*0750*/  IMAD R167, R12, R2, RZ ;  /* 0x000000020ca77224 */ /* 0x004fe200078e02ff */
[----:B------:R-:W-:-:S02]  /*0760*/  SHF.R.S32.HI R13, RZ, 0x1f, R6 ;  /* 0x0000001fff0d7819 */ /* 0x000fc40000011406 */
[----:B------:R-:W-:Y:S02]  /*0770*/  LEA.HI R7, R10, R7, RZ, 0x7 ;  /* 0x000000070a077211 */ /* 0x000fe400078f38ff */
[----:B------:R-:W-:Y:S02]  /*0780*/  LEA.HI R13, R13, R6, RZ, 0x7 ;  /* 0x000000060d0d7211 */ /* 0x000fe400078f38ff */
[----:B------:R-:W-:Y:S02]  /*0790*/  SHF.R.S32.HI R7, RZ, 0x7, R7 ;  /* 0x00000007ff077819 */ /* 0x000fe40000011407 */
[----:B------:R-:W-:Y:S02]  /*07a0*/  SHF.R.S32.HI R13, RZ, 0x7, R13 ;  /* 0x00000007ff0d7819 */ /* 0x000fe4000001140d */
[----:B------:R-:W-:-:S04]  /*07b0*/  VIADDMNMX R140, R167, R12, R7, PT ;  /* 0x0000000ca78c7246 */ /* 0x000fc80003800107 */
[----:B------:R-:W-:-:S04]  /*07c0*/  VIMNMX R140, PT, PT, R140, R13, PT ;  /* 0x0000000d8c8c7248 */ /* 0x000fc80003fe0100 */
[----:B------:R-:W-:-:S13]  /*07d0*/  ISETP.GE.AND P0, PT, R167, R140, PT ;  /* 0x0000008ca700720c */ /* 0x000fda0003f06270 */
[----:B----4-:R-:W-:Y:S05]  /*07e0*/  @!P0 BRA `(.L_x_2364) ;  /* 0x0000000400c08947 */ /* 0x010fea0003800000 */
[----:B------:R-:W1:Y:S01]  /*07f0*/  LDC.64 R12, c[0x0][0x430] ;  /* 0x00010c00ff0c7b82 */ /* 0x000e620000000a00 */
[----:B------:R-:W2:Y:S01]  /*0800*/  LDCU UR4, c[0x0][0x44c] ;  /* 0x00008980ff0477ac */ /* 0x000ea20008000800 */
[----:B------:R-:W-:Y:S01]  /*0810*/  IMAD.IADD R15, R15, 0x1, -R176 ;  /* 0x000000010f0f7824 */ /* 0x000fe200078e0ab0 */
[----:B------:R-:W-:Y:S01]  /*0820*/  BSSY.RECONVERGENT B0, `(.L_x_2365) ;  /* 0x000001f000007945 */ /* 0x000fe20003800200 */
[----:B-1----:R-:W-:-:S04]  /*0830*/  IMAD R12, R2, R12, R177 ;  /* 0x0000000c020c7224 */ /* 0x002fc800078e02b1 */
[----:B------:R-:W-:Y:S02]  /*0840*/  IMAD R180, R12, R11, R180 ;  /* 0x0000000b0cb47224 */ /* 0x000fe400078e02b4 */
[----:B------:R-:W-:Y:S01]  /*0850*/  IMAD.SHL.U32 R11, R118, 0x4, RZ ;  /* 0x00000004760b7824 */ /* 0x000fe200078e00ff */
[----:B------:R-:W-:Y:S01]  /*0860*/  SHF.R.U32.HI R118, RZ, 0x3, R118 ;  /* 0x00000003ff767819 */ /* 0x000fe20000011676 */
[----:B------:R-:W-:-:S03]  /*0870*/  IMAD R13, R180, R13, R176 ;  /* 0x0000000db40d7224 */ /* 0x000fc600078e02b0 */
[CC--:B------:R-:W-:Y:S01]  /*0880*/  ISETP.GE.AND P2, PT, R118.reuse, R15.reuse, PT ;  /* 0x0000000f7600720c */ /* 0x0c0fe20003f46270 */
[----:B--2---:R-:W-:Y:S01]  /*0890*/  IMAD R0, R13, UR4, RZ ;  /* 0x000000040d007c24 */ /* 0x004fe2000f8e02ff */
[----:B------:R-:W-:Y:S01]  /*08a0*/  LOP3.LUT R11, R11, 0x1c, RZ, 0xc0, !PT ;  /* 0x0000001c0b0b7812 */ /* 0x000fe200078ec0ff */
[C---:B------:R-:W-:Y:S02]  /*08b0*/  VIADD R12, R118.reuse, 0x10 ;  /* 0x00000010760c7836 */ /* 0x040fe40000000000 */
[C---:B------:R-:W-:Y:S01]  /*08c0*/  VIADD R10, R118.reuse, 0x20 ;  /* 0x00000020760a7836 */ /* 0x040fe20000000000 */
[----:B------:R-:W-:Y:S01]  /*08d0*/  LOP3.LUT R16, R11, 0x20, RZ, 0xfc, !PT ;  /* 0x000000200b107812 */ /* 0x000fe200078efcff */
[----:B------:R-:W-:Y:S01]  /*08e0*/  IMAD R9, R118, 0x60, R11 ;  /* 0x0000006076097824 */ /* 0x000fe200078e020b */
[-C--:B------:R-:W-:Y:S01]  /*08f0*/  ISETP.GE.AND P1, PT, R12, R15.reuse, PT ;  /* 0x0000000f0c00720c */ /* 0x080fe20003f26270 */
[----:B------:R-:W-:Y:S01]  /*0900*/  VIADD R8, R118, 0x30 ;  /* 0x0000003076087836 */ /* 0x000fe20000000000 */
[----:B------:R-:W-:-:S02]  /*0910*/  ISETP.GE.AND P5, PT, R10, R15, PT ;  /* 0x0000000f0a00720c */ /* 0x000fc40003fa6270 */
[----:B------:R-:W-:Y:S02]  /*0920*/  IADD3 R9, P0, PT, R0, R9, RZ ;  /* 0x0000000900097210 */ /* 0x000fe40007f1e0ff */
[----:B------:R-:W-:Y:S02]  /*0930*/  ISETP.GE.AND P6, PT, R8, R15, PT ;  /* 0x0000000f0800720c */ /* 0x000fe40003fc6270 */
[----:B------:R-:W-:Y:S02]  /*0940*/  LOP3.LUT R14, R11, 0x40, RZ, 0xfc, !PT ;  /* 0x000000400b0e7812 */ /* 0x000fe400078efcff */
        /* <DEDUP_REMOVED lines=12> */
.L_x_2366:
[----:B------:R-:W-:Y:S05]  /*0a10*/  BSYNC.RECONVERGENT B0 ;  /* 0x0000000000007941 */ /* 0x000fea0003800200 */
.L_x_2365:
        /* <DEDUP_REMOVED lines=18> */
.L_x_2368:
[----:B------:R-:W-:Y:S05]  /*0b40*/  BSYNC.RECONVERGENT B0 ;  /* 0x0000000000007941 */ /* 0x000fea0003800200 */
.L_x_2367:
        /* <DEDUP_REMOVED lines=18> */
.L_x_2370:
[----:B------:R-:W-:Y:S05]  /*0c70*/  BSYNC.RECONVERGENT B0 ;  /* 0x0000000000007941 */ /* 0x000fea0003800200 */
.L_x_2369:
        /* <DEDUP_REMOVED lines=18> */
.L_x_2372:
[----:B------:R-:W-:Y:S05]  /*0da0*/  BSYNC.RECONVERGENT B0 ;  /* 0x0000000000007941 */ /* 0x000fea0003800200 */
.L_x_2371:
        /* <DEDUP_REMOVED lines=20> */
.L_x_2364:
        /* <DEDUP_REMOVED lines=11> */
.L_x_2373:
[----:B------:R-:W-:Y:S05]  /*0fa0*/  BRA.U !UP1, `(.L_x_2374) ;  /* 0x0000000509947547 */ /* 0x000fea000b800000 */
[----:B------:R-:W2:Y:S01]  /*0fb0*/  LDC R11, c[0x0][0x4f0] ;  /* 0x00013c00ff0b7b82 */ /* 0x000ea20000000800 */
[----:B-1----:R-:W-:Y:S01]  /*0fc0*/  LEA R6, R140, 0xffffff80, 0x7 ;  /* 0xffffff808c067811 */ /* 0x002fe200078e38ff */
[----:B------:R-:W1:Y:S03]  /*0fd0*/  LDCU.64 UR4, c[0x0][0x4e8] ;  /* 0x00009d00ff0477ac */ /* 0x000e660008000a00 */
[----:B-----5:R-:W-:Y:S01]  /*0fe0*/  IABS R2, R6 ;  /* 0x0000000600027213 */ /* 0x020fe20000000000 */
        /* <DEDUP_REMOVED lines=22> */
[----:B-1----:R-:W-:-:S04]  /*1150*/  IMAD.WIDE.U32 R2, R177, UR4, RZ ;  /* 0x00000004b1027c25 */ /* 0x002fc8000f8e00ff */
        /* <DEDUP_REMOVED lines=11> */
[----:B---3--:R-:W-:Y:S01]  /*1210*/  IMAD.U32 R124, RZ, RZ, UR10 ;  /* 0x0000000aff7c7e24 */ /* 0x008fe2000f8e00ff */
[----:B------:R-:W-:Y:S01]  /*1220*/  IADD3 R7, PT, PT, -R7, RZ, RZ ;  /* 0x000000ff07077210 */ /* 0x000fe20007ffe1ff */
[----:B------:R-:W-:Y:S01]  /*1230*/  IMAD.U32 R125, RZ, RZ, UR11 ;  /* 0x0000000bff7d7e24 */ /* 0x000fe2000f8e00ff */
[----:B------:R-:W2:Y:S01]  /*1240*/  I2F.RP R14, R4 ;  /* 0x00000004000e7306 */ /* 0x000ea20000209400 */
[----:B----4-:R-:W-:Y:S02]  /*1250*/  MOV R116, UR12 ;  /* 0x0000000c00747c02 */ /* 0x010fe40008000f00 */
[----:B------:R-:W-:Y:S01]  /*1260*/  IMAD R6, R11, R7, R6 ;  /* 0x000000070b067224 */ /* 0x000fe200078e0206 */
[----:B------:R-:W-:-:S04]  /*1270*/  MOV R117, UR13 ;  /* 0x0000000d00757c02 */ /* 0x000fc80008000f00 */
        /* <DEDUP_REMOVED lines=36> */
[----:B------:R-:W-:-:S03]  /*14c0*/  IADD3 R11, PT, PT, R11, R5, RZ ;  /* 0x000000050b0b7210 */ /* 0x000fc60007ffe0ff */
[C---:B------:R-:W-:Y:S02]  /*14d0*/  IMAD R12, R6.reuse, R117, R12 ;  /* 0x00000075060c7224 */ /* 0x040fe400078e020c */
[----:B------:R-:W-:-:S04]  /*14e0*/  IMAD.WIDE.U32 R16, R6, R116, R16 ;  /* 0x0000007406107225 */ /* 0x000fc800078e0010 */
[----:B------:R-:W-:Y:S01]  /*14f0*/  IMAD.WIDE.U32 R6, R6, R124, R10 ;  /* 0x0000007c06067225 */ /* 0x000fe200078e000a */
[----:B------:R-:W-:Y:S02]  /*1500*/  SHF.R.S32.HI R11, RZ, 0x1f, R2 ;  /* 0x0000001fff0b7819 */ /* 0x000fe40000011402 */
[----:B------:R-:W-:Y:S01]  /*1510*/  IADD3 R13, PT, PT, R17, R12, RZ ;  /* 0x0000000c110d7210 */ /* 0x000fe20007ffe0ff */
[----:B------:R-:W-:Y:S01]  /*1520*/  IMAD.MOV.U32 R12, RZ, RZ, R16 ;  /* 0x000000ffff0c7224 */ /* 0x000fe200078e0010 */
[----:B------:R-:W-:Y:S01]  /*1530*/  IADD3 R5, PT, PT, R7, R4, RZ ;  /* 0x0000000407057210 */ /* 0x000fe20007ffe0ff */
[C---:B-1----:R-:W-:Y:S01]  /*1540*/  IMAD R3, R11.reuse, UR4, RZ ;  /* 0x000000040b037c24 */ /* 0x042fe2000f8e02ff */
[----:B------:R-:W-:Y:S01]  /*1550*/  MOV R4, R6 ;  /* 0x0000000600047202 */ /* 0x000fe20000000f00 */
[----:B------:R-:W-:Y:S02]  /*1560*/  IMAD R11, R11, UR6, RZ ;  /* 0x000000060b0b7c24 */ /* 0x000fe4000f8e02ff */
[----:B------:R-:W-:-:S02]  /*1570*/  IMAD R6, R2, UR5, R3 ;  /* 0x0000000502067c24 */ /* 0x000fc4000f8e0203 */
        /* <DEDUP_REMOVED lines=8> */
.L_x_2374:
        /* <DEDUP_REMOVED lines=15> */
.L_x_2376:
[----:B------:R-:W2:Y:S01]  /*16f0*/  LDC.64 R116, c[0x0][0x3b8] ;  /* 0x0000ee00ff747b82 */ /* 0x000ea20000000a00 */
[----:B-1----:R-:W-:-:S05]  /*1700*/  IADD3 R6, PT, PT, R3, R4, RZ ;  /* 0x0000000403067210 */ /* 0x002fca0007ffe0ff */
[C---:B--2---:R-:W-:Y:S02]  /*1710*/  IMAD R17, R6.reuse, R117, RZ ;  /* 0x0000007506117224 */ /* 0x044fe400078e02ff */
[----:B------:R-:W-:-:S05]  /*1720*/  IMAD.WIDE.U32 R6, R6, R116, RZ ;  /* 0x0000007406067225 */ /* 0x000fca00078e00ff */
[----:B------:R-:W-:Y:S02]  /*1730*/  IADD3 R17, PT, PT, R7, R17, RZ ;  /* 0x0000001107117210 */ /* 0x000fe40007ffe0ff */
[----:B------:R-:W-:Y:S02]  /*1740*/  MOV R16, R6 ;  /* 0x0000000600107202 */ /* 0x000fe40000000f00 */
.L_x_2377:
[----:B------:R-:W-:Y:S05]  /*1750*/  @P0 BRA `(.L_x_2378) ;  /* 0x0000000000340947 */ /* 0x000fea0003800000 */
[----:B------:R-:W1:Y:S01]  /*1760*/  LDC.64 R124, c[0x0][0x3c0] ;  /* 0x0000f000ff7c7b82 */ /* 0x000e620000000a00 */
[----:B------:R-:W2:Y:S01]  /*1770*/  LDCU.64 UR4, c[0x0][0x3a8] ;  /* 0x00007500ff0477ac */ /* 0x000ea20008000a00 */
[----:B------:R-:W-:Y:S02]  /*1780*/  SHF.R.S32.HI R5, RZ, 0x1f, R3 ;  /* 0x0000001fff057819 */ /* 0x000fe40000011403 */
[----:B-----5:R-:W-:-:S03]  /*1790*/  SHF.R.S32.HI R4, RZ, 0x1f, R2 ;  /* 0x0000001fff047819 */ /* 0x020fc60000011402 */
[----:B-1----:R-:W-:-:S04]  /*17a0*/  IMAD R6, R5, R124, RZ ;  /* 0x0000007c05067224 */ /* 0x002fc800078e02ff */
[C---:B------:R-:W-:Y:S02]  /*17b0*/  IMAD R5, R3.reuse, R125, R6 ;  /* 0x0000007d03057224 */ /* 0x040fe400078e0206 */
[----:B------:R-:W-:-:S04]  /*17c0*/  IMAD.WIDE.U32 R6, R3, R124, RZ ;  /* 0x0000007c03067225 */ /* 0x000fc800078e00ff */
[----:B--2---:R-:W-:Y:S01]  /*17d0*/  IMAD R3, R4, UR4, RZ ;  /* 0x0000000404037c24 */ /* 0x004fe2000f8e02ff */
[----:B------:R-:W-:-:S03]  /*17e0*/  IADD3 R7, PT, PT, R7, R5, RZ ;  /* 0x0000000507077210 */ /* 0x000fc60007ffe0ff */
[C---:B------:R-:W-:Y:S02]  /*17f0*/  IMAD R3, R2.reuse, UR5, R3 ;  /* 0x0000000502037c24 */ /* 0x040fe4000f8e0203 */
[----:B------:R-:W-:-:S05]  /*1800*/  IMAD.WIDE.U32 R18, R2, UR4, R6 ;  /* 0x0000000402127c25 */ /* 0x000fca000f8e0006 */
[----:B------:R-:W-:Y:S01]  /*1810*/  IADD3 R19, PT, PT, R19, R3, RZ ;  /* 0x0000000313137210 */ /* 0x000fe20007ffe0ff */
[----:B------:R-:W-:Y:S06]  /*1820*/  BRA `(.L_x_2379) ;  /* 0x0000000000187947 */ /* 0x000fec0003800000 */
.L_x_2378:
[----:B------:R-:W1:Y:S01]  /*1830*/  LDC.64 R124, c[0x0][0x3c0] ;  /* 0x0000f000ff7c7b82 */ /* 0x000e620000000a00 */
[----:B------:R-:W-:-:S05]  /*1840*/  IADD3 R3, PT, PT, R3, R4, RZ ;  /* 0x0000000403037210 */ /* 0x000fca0007ffe0ff */
[C---:B-1----:R-:W-:Y:S02]  /*1850*/  IMAD R19, R3.reuse, R125, RZ ;  /* 0x0000007d03137224 */ /* 0x042fe400078e02ff */
[----:B-----5:R-:W-:-:S05]  /*1860*/  IMAD.WIDE.U32 R2, R3, R124, RZ ;  /* 0x0000007c03027225 */ /* 0x020fca00078e00ff */
[----:B------:R-:W-:Y:S02]  /*1870*/  IADD3 R19, PT, PT, R3, R19, RZ ;  /* 0x0000001303137210 */ /* 0x000fe40007ffe0ff */
[----:B------:R-:W-:-:S07]  /*1880*/  MOV R18, R2 ;  /* 0x0000000200127202 */ /* 0x000fce0000000f00 */
.L_x_2379:
[----:B------:R-:W1:Y:S01]  /*1890*/  LDC R7, c[0x0][0x3e8] ;  /* 0x0000fa00ff077b82 */ /* 0x000e620000000800 */
[----:B------:R-:W-:Y:S02]  /*18a0*/  LEA R6, R140, 0xffffff80, 0x7 ;  /* 0xffffff808c067811 */ /* 0x000fe400078e38ff */
[----:B------:R-:W-:Y:S02]  /*18b0*/  CS2R R178, SRZ ;  /* 0x0000000000b27805 */ /* 0x000fe4000001ff00 */
[----:B------:R-:W-:Y:S01]  /*18c0*/  SHF.R.S32.HI R13, RZ, 0x1f, R6 ;  /* 0x0000001fff0d7819 */ /* 0x000fe20000011406 */
[----:B------:R-:W-:-:S04]  /*18d0*/  IMAD.WIDE.U32 R18, R6, R124, R18 ;  /* 0x0000007c06127225 */ /* 0x000fc800078e0012 */
[----:B------:R-:W-:Y:S01]  /*18e0*/  IMAD R8, R13, R116, RZ ;  /* 0x000000740d087224 */ /* 0x000fe200078e02ff */
        /* <DEDUP_REMOVED lines=10> */
[----:B------:R-:W-:-:S03]  /*1990*/  MOV R4, R3 ;  /* 0x0000000300047202 */ /* 0x000fc60000000f00 */
[----:B------:R-:W-:Y:S02]  /*19a0*/  IMAD R10, R13, R124, RZ ;  /* 0x0000007c0d0a7224 */ /* 0x000fe400078e02ff */
[----:B------:R-:W-:-:S04]  /*19b0*/  IMAD.HI.U32 R11, R11, R4, RZ ;  /* 0x000000040b0b7227 */ /* 0x000fc800078e00ff */
[----:B------:R-:W-:Y:S02]  /*19c0*/  IMAD.MOV R3, RZ, RZ, -R11 ;  /* 0x000000ffff037224 */ /* 0x000fe400078e0a0b */
[----:B------:R-:W-:-:S04]  /*19d0*/  IMAD.WIDE.U32 R12, R6, R116, R16 ;  /* 0x00000074060c7225 */ /* 0x000fc800078e0010 */
[----:B------:R-:W-:Y:S02]  /*19e0*/  IMAD R3, R2, R3, R4 ;  /* 0x0000000302037224 */ /* 0x000fe400078e0204 */
[----:B------:R-:W1:Y:S01]  /*19f0*/  LDC.64 R4, c[0x0][0x3d8] ;  /* 0x0000f600ff047b82 */ /* 0x000e620000000a00 */
[----:B------:R-:W-:Y:S02]  /*1a00*/  IMAD R17, R6, R117, R8 ;  /* 0x0000007506117224 */ /* 0x000fe400078e0208 */
[----:B------:R-:W-:Y:S01]  /*1a10*/  ISETP.GT.U32.AND P0, PT, R2, R3, PT ;  /* 0x000000030200720c */ /* 0x000fe20003f04070 */
[----:B------:R-:W-:Y:S02]  /*1a20*/  IMAD R10, R6, R125, R10 ;  /* 0x0000007d060a7224 */ /* 0x000fe400078e020a */
[----:B------:R-:W-:Y:S02]  /*1a30*/  IADD3 R13, PT, PT, R13, R17, RZ ;  /* 0x000000110d0d7210 */ /* 0x000fe40007ffe0ff */
[----:B------:R-:W-:-:S08]  /*1a40*/  IMAD.IADD R19, R19, 0x1, R10 ;  /* 0x0000000113137824 */ /* 0x000fd000078e020a */
        /* <DEDUP_REMOVED lines=21> */
.L_x_2375:
        /* <DEDUP_REMOVED lines=9> */
[----:B------:R-:W-:Y:S01]  /*1c30*/  SHF.R.S32.HI R181, RZ, 0x1f, R180 ;  /* 0x0000001fffb57819 */ /* 0x000fe200000114b4 */
[----:B------:R-:W-:Y:S01]  /*1c40*/  IMAD.SHL.U32 R7, R118, 0x4, RZ ;  /* 0x0000000476077824 */ /* 0x000fe200078e00ff */
[----:B------:R-:W-:Y:S01]  /*1c50*/  LOP3.LUT R8, R119, 0xc0, RZ, 0xc0, !PT ;  /* 0x000000c077087812 */ /* 0x000fe200078ec0ff */
[----:B------:R-:W4:Y:S01]  /*1c60*/  LDCU.64 UR10, c[0x0][0x388] ;  /* 0x00007100ff0a77ac */ /* 0x000f220008000a00 */
[----:B------:R-:W5:Y:S01]  /*1c70*/  @!P0 LDC.64 R4, c[0x0][0x398] ;  /* 0x0000e600ff048b82 */ /* 0x000f620000000a00 */
[----:B------:R-:W-:Y:S01]  /*1c80*/  IMAD.MOV.U32 R17, RZ, RZ, RZ ;  /* 0x000000ffff117224 */ /* 0x000fe200078e00ff */
[----:B------:R-:W-:Y:S01]  /*1c90*/  LOP3.LUT R7, R8, 0x18, R7, 0xf8, !PT ;  /* 0x0000001808077812 */ /* 0x000fe200078ef807 */
[----:B------:R-:W-:Y:S01]  /*1ca0*/  BSSY.RECONVERGENT B0, `(.L_x_2380) ;  /* 0x0000047000007945 */ /* 0x000fe20003800200 */
[C---:B------:R-:W-:Y:S01]  /*1cb0*/  LOP3.LUT R173, R174.reuse, 0x20, RZ, 0xfc, !PT ;  /* 0x00000020aead7812 */ /* 0x040fe200078efcff */
[----:B------:R-:W-:Y:S01]  /*1cc0*/  IMAD.WIDE.U32 R8, R9, 0x40, R16 ;  /* 0x0000004009087825 */ /* 0x000fe200078e0010 */
[----:B------:R-:W-:-:S02]  /*1cd0*/  LOP3.LUT R172, R174, 0x40, RZ, 0xfc, !PT ;  /* 0x00000040aeac7812 */ /* 0x000fc400078efcff */
[----:B------:R-:W1:Y:S01]  /*1ce0*/  @P0 LDC.64 R2, c[0x0][0x3b0] ;  /* 0x0000ec00ff020b82 */ /* 0x000e620000000a00 */
[----:B-----5:R-:W-:-:S04]  /*1cf0*/  @!P0 IMAD.WIDE.U32 R18, R177, R4, RZ ;  /* 0x00000004b1128225 */ /* 0x020fc800078e00ff */
[----:B------:R-:W-:Y:S02]  /*1d00*/  @!P0 IMAD R5, R177, R5, R19 ;  /* 0x00000005b1058224 */ /* 0x000fe400078e0213 */
[----:B--2---:R-:W-:Y:S02]  /*1d10*/  IMAD R19, R181, UR4, RZ ;  /* 0x00000004b5137c24 */ /* 0x004fe4000f8e02ff */
[----:B-1----:R-:W-:-:S04]  /*1d20*/  @P0 IMAD.WIDE.U32 R20, R0, R2, RZ ;  /* 0x0000000200140225 */ /* 0x002fc800078e00ff */
[----:B------:R-:W-:Y:S02]  /*1d30*/  @!P0 IMAD.MOV.U32 R2, RZ, RZ, R18 ;  /* 0x000000ffff028224 */ /* 0x000fe400078e0012 */
[----:B------:R-:W-:Y:S01]  /*1d40*/  @P0 IMAD.MOV.U32 R2, RZ, RZ, R20 ;  /* 0x000000ffff020224 */ /* 0x000fe200078e0014 */
[----:B------:R-:W-:Y:S01]  /*1d50*/  IADD3 R20, P1, PT, R174, R10, RZ ;  /* 0x0000000aae147210 */ /* 0x000fe20007f3e0ff */
[----:B------:R-:W-:Y:S01]  /*1d60*/  @P0 IMAD R5, R0, R3, R21 ;  /* 0x0000000300050224 */ /* 0x000fe200078e0215 */
[----:B------:R-:W-:Y:S01]  /*1d70*/  IADD3 R10, P0, PT, R174, R12, RZ ;  /* 0x0000000cae0a7210 */ /* 0x000fe20007f1e0ff */
[----:B------:R-:W-:Y:S01]  /*1d80*/  IMAD R19, R180, UR5, R19 ;  /* 0x00000005b4137c24 */ /* 0x000fe2000f8e0213 */
[----:B------:R-:W-:Y:S02]  /*1d90*/  IADD3.X R21, PT, PT, RZ, R6, RZ, P1, !PT ;  /* 0x00000006ff157210 */ /* 0x000fe40000ffe4ff */
        /* <DEDUP_REMOVED lines=9> */
[----:B----4-:R-:W-:Y:S02]  /*1e30*/  LEA R168, P2, R12, UR10, 0x1 ;  /* 0x0000000a0ca87c11 */ /* 0x010fe4000f8408ff */
[----:B------:R-:W-:Y:S01]  /*1e40*/  LOP3.LUT R175, R0, 0x1f20, R175, 0xf8, !PT ;  /* 0x00001f2000af7812 */ /* 0x000fe200078ef8af */
[----:B------:R-:W-:Y:S01]  /*1e50*/  IMAD R171, R16, R125, R11 ;  /* 0x0000007d10ab7224 */ /* 0x000fe200078e020b */
[----:B---3--:R-:W-:Y:S01]  /*1e60*/  LEA R170, P1, R10, UR6, 0x1 ;  /* 0x000000060aaa7c11 */ /* 0x008fe2000f8208ff */
[----:B------:R-:W-:Y:S01]  /*1e70*/  IMAD.WIDE.U32 R4, R180, UR4, R4 ;  /* 0x00000004b4047c25 */ /* 0x000fe2000f8e0004 */
[----:B------:R-:W-:Y:S01]  /*1e80*/  UMOV UR4, 0x400 ;  /* 0x0000040000047882 */ /* 0x000fe20000000000 */
[----:B------:R-:W-:Y:S01]  /*1e90*/  SHF.L.U32 R6, R118, 0x4, RZ ;  /* 0x0000000476067819 */ /* 0x000fe200000006ff */
[----:B------:R-:W-:Y:S01]  /*1ea0*/  ULEA UR4, UR12, UR4, 0x18 ;  /* 0x000000040c047291 */ /* 0x000fe2000f8ec0ff */
[----:B------:R-:W-:Y:S01]  /*1eb0*/  IMAD R169, R16, R117, R13 ;  /* 0x0000007510a97224 */ /* 0x000fe200078e020d */
[----:B------:R-:W-:Y:S01]  /*1ec0*/  LEA.HI.X R171, R10, UR7, R171, 0x1, P1 ;  /* 0x000000070aab7c11 */ /* 0x000fe200088f0cab */
[----:B------:R-:W-:Y:S01]  /*1ed0*/  IMAD.IADD R19, R5, 0x1, R19 ;  /* 0x0000000105137824 */ /* 0x000fe200078e0213 */
[----:B------:R-:W-:-:S02]  /*1ee0*/  SHF.R.U32.HI R10, RZ, 0x1, R118 ;  /* 0x00000001ff0a7819 */ /* 0x000fc40000011676 */
[----:B------:R-:W-:Y:S02]  /*1ef0*/  LEA.HI.X R169, R12, UR11, R169, 0x1, P2 ;  /* 0x0000000b0ca97c11 */ /* 0x000fe400090f0ca9 */
        /* <DEDUP_REMOVED lines=32> */
.L_x_2382:
[----:B------:R2:W-:Y:S02]  /*2100*/  STS.128 [R175+0x2000], RZ ;  /* 0x002000ffaf007388 */ /* 0x0005e40000000c00 */
.L_x_2381:
[----:B------:R-:W-:Y:S05]  /*2110*/  BSYNC.RECONVERGENT B0 ;  /* 0x0000000000007941 */ /* 0x000fea0003800200 */
.L_x_2380:
        /* <DEDUP_REMOVED lines=9> */
[----:B------:R-:W-:Y:S01]  /*21b0*/  MOV R9, R19 ;  /* 0x0000001300097202 */ /* 0x000fe20000000f00 */
[----:B------:R-:W1:Y:S02]  /*21c0*/  LDCU.64 UR6, c[0x0][0x380] ;  /* 0x00007000ff0677ac */ /* 0x000e640008000a00 */
        /* <DEDUP_REMOVED lines=25> */
.L_x_2385:
[----:B------:R4:W-:Y:S02]  /*2360*/  STS.128 [R175+0x2800], RZ ;  /* 0x002800ffaf007388 */ /* 0x0009e40000000c00 */
.L_x_2384:
[----:B------:R-:W-:Y:S05]  /*2370*/  BSYNC.RECONVERGENT B0 ;  /* 0x0000000000007941 */ /* 0x000fea0003800200 */
.L_x_2383:
        /* <DEDUP_REMOVED lines=28> */
.L_x_2388:
[----:B------:R4:W-:Y:S02]  /*2540*/  STS.128 [R175+0x7000], RZ ;  /* 0x007000ffaf007388 */ /* 0x0009e40000000c00 */
.L_x_2387:
[----:B------:R-:W-:Y:S05]  /*2550*/  BSYNC.RECONVERGENT B0 ;  /* 0x0000000000007941 */ /* 0x000fea0003800200 */
.L_x_2386:
        /* <DEDUP_REMOVED lines=27> */
.L_x_2391:
[----:B------:R4:W-:Y:S02]  /*2710*/  STS.128 [R175+0x7800], RZ ;  /* 0x007800ffaf007388 */ /* 0x0009e40000000c00 */
.L_x_2390:
[----:B------:R-:W-:Y:S05]  /*2720*/  BSYNC.RECONVERGENT B0 ;  /* 0x0000000000007941 */ /* 0x000fea0003800200 */
.L_x_2389:
        /* <DEDUP_REMOVED lines=26> */
.L_x_2394:
[----:B------:R4:W-:Y:S02]  /*28d0*/  STS.128 [R175+0x8000], RZ ;  /* 0x008000ffaf007388 */ /* 0x0009e40000000c00 */
.L_x_2393:
[----:B------:R-:W-:Y:S05]  /*28e0*/  BSYNC.RECONVERGENT B0 ;  /* 0x0000000000007941 */ /* 0x000fea0003800200 */
.L_x_2392:
[----:B-1--4-:R-:W1:Y:S01]  /*28f0*/  LDC.64 R4, c[0x0][0x538] ;  /* 0x00014e00ff047b82 */ /* 0x012e620000000a00 */
[----:B------:R-:W-:Y:S01]  /*2900*/  IADD3 R9, PT, PT, R16, 0x60, RZ ;  /* 0x0000006010097810 */ /* 0x000fe20007ffe0ff */
[----:B------:R-:W-:Y:S03]  /*2910*/  BSSY.RECONVERGENT B0, `(.L_x_2395) ;  /* 0x0000019000007945 */ /* 0x000fe60003800200 */
[----:B------:R-:W-:-:S13]  /*2920*/  ISETP.GE.AND P0, PT, R9, R8, PT ;  /* 0x000000080900720c */ /* 0x000fda0003f06270 */
[----:B------:R-:W-:Y:S05]  /*2930*/  @P0 BRA `(.L_x_2396) ;  /* 0x0000000000580947 */ /* 0x000fea0003800000 */
[----:B------:R-:W4:Y:S01]  /*2940*/  LDCU UR5, c[0x0][0x440] ;  /* 0x00008800ff0577ac */ /* 0x000f220008000800 */
        /* <DEDUP_REMOVED lines=21> */
.L_x_2396:
[----:B------:R-:W-:Y:S05]  /*2aa0*/  BSYNC.RECONVERGENT B0 ;  /* 0x0000000000007941 */ /* 0x000fea0003800200 */
.L_x_2395:
[----:B------:R-:W4:Y:S01]  /*2ab0*/  LDCU.64 UR6, c[0x0][0x540] ;  /* 0x0000a800ff0677ac */ /* 0x000f220008000a00 */
[----:B------:R-:W0:Y:S01]  /*2ac0*/  LDGDEPBAR ;  /* 0x00000000000079af */ /* 0x000e220000000000 */
[----:B------:R-:W5:Y:S01]  /*2ad0*/  LDCU UR5, c[0x0][0x458] ;  /* 0x00008b00ff0577ac */ /* 0x000f620008000800 */
[----:B----4-:R-:W-:-:S04]  /*2ae0*/  IMAD.WIDE.U32 R18, R177, UR6, R180 ;  /* 0x00000006b1127c25 */ /* 0x010fc8000f8e00b4 */
[----:B------:R-:W-:Y:S01]  /*2af0*/  IMAD R0, R177, UR7, R19 ;  /* 0x00000007b1007c24 */ /* 0x000fe2000f8e0213 */
[----:B-1-3--:R-:W-:Y:S02]  /*2b00*/  LEA R20, P0, R18, R4, 0x2 ;  /* 0x0000000412147211 */ /* 0x00afe400078010ff */
[----:B------:R-:W-:Y:S01]  /*2b10*/  LOP3.LUT R17, R10, 0x1f0, RZ, 0xc0, !PT ;  /* 0x000001f00a117812 */ /* 0x000fe200078ec0ff */
[----:B------:R-:W-:-:S04]  /*2b20*/  DEPBAR.LE SB0, 0x0 ;  /* 0x000080000000791a */ /* 0x000fc80000000000 */
[----:B------:R-:W-:-:S05]  /*2b30*/  LEA.HI.X R21, R18, R5, R0, 0x2, P0 ;  /* 0x0000000512157211 */ /* 0x000fca00000f1400 */
[----:B------:R-:W3:Y:S01]  /*2b40*/  LDG.E R5, desc[UR16][R20.64] ;  /* 0x0000001014057981 */ /* 0x000ee2000c1e1900 */
[----:B-----5:R-:W3:Y:S01]  /*2b50*/  MUFU.RCP R0, UR5 ;  /* 0x0000000500007d08 */ /* 0x020ee20008001000 */
        /* <DEDUP_REMOVED lines=9> */
[----:B---3--:R-:W-:-:S05]  /*2bf0*/  FMUL.FTZ R0, R5, R0 ;  /* 0x0000000005007220 */ /* 0x008fca0000410000 */
        /* <DEDUP_REMOVED lines=23> */
.L_x_2399:
[----:B------:R4:W-:Y:S01]  /*2d70*/  STS.128 [R175+0xd000], RZ ;  /* 0x00d000ffaf007388 */ /* 0x0009e20000000c00 */
[----:B------:R-:W-:Y:S05]  /*2d80*/  BRA `(.L_x_2400) ;  /* 0x00000000000c7947 */ /* 0x000fea0003800000 */
.L_x_2398:
[----:B------:R1:W-:Y:S04]  /*2d90*/  STS.128 [R175+0x9000], RZ ;  /* 0x009000ffaf007388 */ /* 0x0003e80000000c00 */
[----:B------:R1:W-:Y:S04]  /*2da0*/  STS.128 [R175+0xb000], RZ ;  /* 0x00b000ffaf007388 */ /* 0x0003e80000000c00 */
[----:B------:R1:W-:Y:S02]  /*2db0*/  STS.128 [R175+0xd000], RZ ;  /* 0x00d000ffaf007388 */ /* 0x0003e40000000c00 */
.L_x_2400:
[----:B------:R-:W-:Y:S05]  /*2dc0*/  BSYNC.RECONVERGENT B0 ;  /* 0x0000000000007941 */ /* 0x000fea0003800200 */
.L_x_2397:
        /* <DEDUP_REMOVED lines=30> */
.L_x_2403:
[----:B------:R1:W-:Y:S02]  /*2fb0*/  STS.128 [R175+0xd800], RZ ;  /* 0x00d800ffaf007388 */ /* 0x0003e40000000c00 */
.L_x_2402:
[----:B------:R-:W-:Y:S05]  /*2fc0*/  BSYNC.RECONVERGENT B0 ;  /* 0x0000000000007941 */ /* 0x000fea0003800200 */
.L_x_2401:
        /* <DEDUP_REMOVED lines=28> */
.L_x_2406:
[----:B------:R1:W-:Y:S02]  /*3190*/  STS.128 [R175+0xe000], RZ ;  /* 0x00e000ffaf007388 */ /* 0x0003e40000000c00 */
.L_x_2405:
[----:B------:R-:W-:Y:S05]  /*31a0*/  BSYNC.RECONVERGENT B0 ;  /* 0x0000000000007941 */ /* 0x000fea0003800200 */
.L_x_2404:
        /* <DEDUP_REMOVED lines=31> */
.L_x_2409:
[----:B------:R1:W-:Y:S02]  /*33a0*/  STS.128 [R175+0xe800], RZ ;  /* 0x00e800ffaf007388 */ /* 0x0003e40000000c00 */
.L_x_2408:
[----:B------:R-:W-:Y:S05]  /*33b0*/  BSYNC.RECONVERGENT B0 ;  /* 0x0000000000007941 */ /* 0x000fea0003800200 */
.L_x_2407:
[----:B------:R-:W-:Y:S01]  /*33c0*/  LOP3.LUT R6, R6, 0x100, RZ, 0xc0, !PT ;  /* 0x0000010006067812 */ /* 0x000fe200078ec0ff */
[----:B------:R-:W-:Y:S01]  /*33d0*/  IMAD.MOV.U32 R130, RZ, RZ, 0x20 ;  /* 0x00000020ff827424 */ /* 0x000fe200078e00ff */
[----:B------:R-:W-:Y:S01]  /*33e0*/  LOP3.LUT R164, R7, 0x8, R118, 0x78, !PT ;  /* 0x0000000807a47812 */ /* 0x000fe200078e7876 */
[----:B------:R-:W5:Y:S01]  /*33f0*/  LDCU UR10, c[0x0][0x50c] ;  /* 0x0000a180ff0a77ac */ /* 0x000f620008000800 */
[----:B-1----:R-:W-:Y:S01]  /*3400*/  LOP3.LUT R5, R6, 0x20, R119, 0xf8, !PT ;  /* 0x0000002006057812 */ /* 0x002fe200078ef877 */
        /* <DEDUP_REMOVED lines=15> */
[----:B------:R-:W2:Y:S04]  /*3500*/  LDSM.16.M88.4 R12, [R164+0x3000] ;  /* 0x00300000a40c783b */ /* 0x000ea80000000200 */
[----:B------:R-:W-:Y:S04]  /*3510*/  LDSM.16.M88.4 R24, [R126] ;  /* 0x000000007e18783b */ /* 0x000fe80000000200 */
[----:B------:R-:W3:Y:S04]  /*3520*/  LDSM.16.M88.4 R20, [R143+0x3c00] ;  /* 0x003c00008f14783b */ /* 0x000ee80000000200 */
[----:B------:R-:W4:Y:S04]  /*3530*/  LDSM.16.M88.4 R4, [R164+0x3400] ;  /* 0x00340000a404783b */ /* 0x000f280000000200 */
[----:B------:R-:W5:Y:S04]  /*3540*/  LDSM.16.M88.4 R80, [R164+0x3800] ;  /* 0x00380000a450783b */ /* 0x000f680000000200 */
[----:B------:R-:W5:Y:S04]  /*3550*/  LDSM.16.M88.4 R64, [R164+0x4000] ;  /* 0x00400000a440783b */ /* 0x000f680000000200 */
[----:B------:R-:W5:Y:S04]  /*3560*/  LDSM.16.M88.4 R56, [R164+0x4400] ;  /* 0x00440000a438783b */ /* 0x000f680000000200 */
[----:B------:R-:W5:Y:S04]  /*3570*/  LDSM.16.M88.4 R48, [R164+0x4800] ;  /* 0x00480000a430783b */ /* 0x000f680000000200 */
[----:B------:R-:W5:Y:S01]  /*3580*/  LDSM.16.M88.4 R104, [R164+0x4c00] ;  /* 0x004c0000a468783b */ /* 0x000f620000000200 */
[C---:B-1----:R-:W-:Y:S03]  /*3590*/  HMMA.16816.F32 R76, R40.reuse, R72, RZ ;  /* 0x00000048284c723c */ /* 0x042fe600000018ff */
[----:B------:R-:W1:Y:S04]  /*35a0*/  LDSM.16.M88.4 R100, [R143+0x3000] ;  /* 0x003000008f64783b */ /* 0x000e680000000200 */
[----:B------:R-:W1:Y:S01]  /*35b0*/  LDSM.16.M88.4 R96, [R143+0x3400] ;  /* 0x003400008f60783b */ /* 0x000e620000000200 */
[C---:B------:R-:W-:Y:S03]  /*35c0*/  HMMA.16816.F32 R72, R40.reuse, R74, RZ ;  /* 0x0000004a2848723c */ /* 0x040fe600000018ff */
[----:B------:R-:W1:Y:S04]  /*35d0*/  LDSM.16.M88.4 R92, [R143+0x3800] ;  /* 0x003800008f5c783b */ /* 0x000e680000000200 */
[----:B------:R-:W1:Y:S01]  /*35e0*/  LDSM.16.M88.4 R88, [R143+0x4000] ;  /* 0x004000008f58783b */ /* 0x000e620000000200 */
[----:B--2---:R-:W-:Y:S03]  /*35f0*/  HMMA.16816.F32 R16, R40, R12, RZ ;  /* 0x0000000c2810723c */ /* 0x004fe600000018ff */
[----:B------:R-:W2:Y:S04]  /*3600*/  LDSM.16.M88.4 R36, [R143+0x4400] ;  /* 0x004400008f24783b */ /* 0x000ea80000000200 */
[----:B------:R-:W2:Y:S01]  /*3610*/  LDSM.16.M88.4 R32, [R143+0x4800] ;  /* 0x004800008f20783b */ /* 0x000ea20000000200 */
[C---:B---3--:R-:W-:Y:S03]  /*3620*/  HMMA.16816.F32 R76, R24.reuse, R20, R76 ;  /* 0x00000014184c723c */ /* 0x048fe6000000184c */
[----:B------:R-:W3:Y:S04]  /*3630*/  LDSM.16.M88.4 R28, [R143+0x4c00] ;  /* 0x004c00008f1c783b */ /* 0x000ee80000000200 */
[----:B------:R-:W-:Y:S01]  /*3640*/  LDSM.16.M88.4 R108, [R164+0x5800] ;  /* 0x00580000a46c783b */ /* 0x000fe20000000200 */
[----:B------:R-:W-:Y:S03]  /*3650*/  HMMA.16816.F32 R72, R24, R22, R72 ;  /* 0x000000161848723c */ /* 0x000fe60000001848 */
[----:B------:R-:W3:Y:S04]  /*3660*/  LDSM.16.M88.4 R20, [R164+0x5000] ;  /* 0x00500000a414783b */ /* 0x000ee80000000200 */
        /* <DEDUP_REMOVED lines=33> */
[C---:B---3--:R-:W-:Y:S08]  /*3880*/  HMMA.16816.F32 R44, R24.reuse, R28, R44 ;  /* 0x0000001c182c723c */ /* 0x048ff0000000182c */
[----:B------:R-:W-:Y:S01]  /*3890*/  HMMA.16816.F32 R40, R24, R30, R40 ;  /* 0x0000001e1828723c */ /* 0x000fe20000001828 */
[----:B------:R-:W2:Y:S04]  /*38a0*/  LDSM.16.M88.4 R24, [R143+0x5800] ;  /* 0x005800008f18783b */ /* 0x000ea80000000200 */
[----:B------:R-:W-:Y:S03]  /*38b0*/  LDSM.16.M88.4 R28, [R143+0x5400] ;  /* 0x005400008f1c783b */ /* 0x000fe60000000200 */
[C---:B------:R-:W-:Y:S08]  /*38c0*/  HMMA.16816.F32 R16, R112.reuse, R20, R16 ;  /* 0x000000147010723c */ /* 0x040ff00000001810 */
[C---:B------:R-:W-:Y:S01]  /*38d0*/  HMMA.16816.F32 R12, R112.reuse, R22, R12 ;  /* 0x00000016700c723c */ /* 0x040fe2000000180c */
[----:B------:R-:W3:Y:S07]  /*38e0*/  LDSM.16.M88.4 R20, [R143+0x5c00] ;  /* 0x005c00008f14783b */ /* 0x000eee0000000200 */
[C---:B------:R-:W-:Y:S08]  /*38f0*/  HMMA.16816.F32 R84, R112.reuse, R108, R84 ;  /* 0x0000006c7054723c */ /* 0x040ff00000001854 */
[C---:B------:R-:W-:Y:S08]  /*3900*/  HMMA.16816.F32 R80, R112.reuse, R110, R80 ;  /* 0x0000006e7050723c */ /* 0x040ff00000001850 */
[C---:B----4-:R-:W-:Y:S08]  /*3910*/  HMMA.16816.F32 R76, R112.reuse, R104, R76 ;  /* 0x00000068704c723c */ /* 0x050ff0000000184c */
[C---:B------:R-:W-:Y:S08]  /*3920*/  HMMA.16816.F32 R72, R112.reuse, R106, R72 ;  /* 0x0000006a7048723c */ /* 0x040ff00000001848 */
[C---:B-1----:R-:W-:Y:S08]  /*3930*/  HMMA.16816.F32 R68, R112.reuse, R100, R68 ;  /* 0x000000647044723c */ /* 0x042ff00000001844 */
[C---:B------:R-:W-:Y:S01]  /*3940*/  HMMA.16816.F32 R64, R112.reuse, R102, R64 ;  /* 0x000000667040723c */ /* 0x040fe20000001840 */
[----:B------:R-:W1:Y:S07]  /*3950*/  LDSM.16.M88.4 R100, [R143+0x6400] ;  /* 0x006400008f64783b */ /* 0x000e6e0000000200 */
[C---:B------:R-:W-:Y:S08]  /*3960*/  HMMA.16816.F32 R8, R112.reuse, R120, R8 ;  /* 0x000000787008723c */ /* 0x040ff00000001808 */
[C---:B------:R-:W-:Y:S08]  /*3970*/  HMMA.16816.F32 R4, R112.reuse, R122, R4 ;  /* 0x0000007a7004723c */ /* 0x040ff00000001804 */
[C---:B-----5:R-:W-:Y:S08]  /*3980*/  HMMA.16816.F32 R60, R112.reuse, R96, R60 ;  /* 0x00000060703c723c */ /* 0x060ff0000000183c */
[----:B------:R-:W-:Y:S01]  /*3990*/  HMMA.16816.F32 R56, R112, R98, R56 ;  /* 0x000000627038723c */ /* 0x000fe20000001838 */
[----:B------:R-:W4:Y:S07]  /*39a0*/  LDSM.16.M88.4 R96, [R143+0x6000] ;  /* 0x006000008f60783b */ /* 0x000f2e0000000200 */
        /* <DEDUP_REMOVED lines=10> */
[----:B------:R-:W-:Y:S01]  /*3a50*/  HMMA.16816.F32 R4, R36, R30, R4 ;  /* 0x0000001e2404723c */ /* 0x000fe20000001804 */
[----:B------:R-:W5:Y:S07]  /*3a60*/  LDSM.16.M88.4 R28, [R164+0x7000] ;  /* 0x00700000a41c783b */ /* 0x000f6e0000000200 */
[C---:B------:R-:W-:Y:S08]  /*3a70*/  HMMA.16816.F32 R52, R112.reuse, R92, R52 ;  /* 0x0000005c7034723c */ /* 0x040ff00000001834 */
[C---:B------:R-:W-:Y:S08]  /*3a80*/  HMMA.16816.F32 R48, R112.reuse, R94, R48 ;  /* 0x0000005e7030723c */ /* 0x040ff00000001830 */
[C---:B------:R-:W-:Y:S08]  /*3a90*/  HMMA.16816.F32 R44, R112.reuse, R88, R44 ;  /* 0x00000058702c723c */ /* 0x040ff0000000182c */
[----:B------:R-:W-:Y:S01]  /*3aa0*/  HMMA.16816.F32 R40, R112, R90, R40 ;  /* 0x0000005a7028723c */ /* 0x000fe20000001828 */
[----:B------:R-:W-:Y:S07]  /*3ab0*/  LDSM.16.M88.4 R88, [R143+0x7000] ;  /* 0x007000008f58783b */ /* 0x000fee0000000200 */
[C---:B-1----:R-:W-:Y:S01]  /*3ac0*/  HMMA.16816.F32 R92, R36.reuse, R100, R60 ;  /* 0x00000064245c723c */ /* 0x042fe2000000183c */
[----:B------:R-:W-:Y:S07]  /*3ad0*/  LDSM.16.M88.4 R60, [R126+0x2000] ;  /* 0x002000007e3c783b */ /* 0x000fee0000000200 */
[C---:B----4-:R-:W-:Y:S08]  /*3ae0*/  HMMA.16816.F32 R68, R36.reuse, R96, R68 ;  /* 0x000000602444723c */ /* 0x050ff00000001844 */
[C---:B------:R-:W-:Y:S01]  /*3af0*/  HMMA.16816.F32 R64, R36.reuse, R98, R64 ;  /* 0x000000622440723c */ /* 0x040fe20000001840 */
[----:B------:R-:W1:Y:S07]  /*3b00*/  LDSM.16.M88.4 R96, [R164+0x7400] ;  /* 0x00740000a460783b */ /* 0x000e6e0000000200 */
[C---:B------:R-:W-:Y:S08]  /*3b10*/  HMMA.16816.F32 R56, R36.reuse, R102, R56 ;  /* 0x000000662438723c */ /* 0x040ff00000001838 */
[C---:B--2---:R-:W-:Y:S08]  /*3b20*/  HMMA.16816.F32 R52, R36.reuse, R24, R52 ;  /* 0x000000182434723c */ /* 0x044ff00000001834 */
[C---:B------:R-:W-:Y:S01]  /*3b30*/  HMMA.16816.F32 R48, R36.reuse, R26, R48 ;  /* 0x0000001a2430723c */ /* 0x040fe20000001830 */
[----:B------:R-:W-:Y:S07]  /*3b40*/  LDSM.16.M88.4 R24, [R164+0x7800] ;  /* 0x00780000a418783b */ /* 0x000fee0000000200 */
[C---:B---3--:R-:W-:Y:S08]  /*3b50*/  HMMA.16816.F32 R44, R36.reuse, R20, R44 ;  /* 0x00000014242c723c */ /* 0x048ff0000000182c */
[----:B------:R-:W-:Y:S01]  /*3b60*/  HMMA.16816.F32 R40, R36, R22, R40 ;  /* 0x000000162428723c */ /* 0x000fe20000001828 */
[----:B------:R-:W2:Y:S04]  /*3b70*/  LDSM.16.M88.4 R36, [R164+0x8000] ;  /* 0x00800000a424783b */ /* 0x000ea80000000200 */
[----:B------:R-:W3:Y:S03]  /*3b80*/  LDSM.16.M88.4 R20, [R164+0x7c00] ;  /* 0x007c0000a414783b */ /* 0x000ee60000000200 */
[C---:B-----5:R-:W-:Y:S08]  /*3b90*/  HMMA.16816.F32 R12, R32.reuse, R30, R12 ;  /* 0x0000001e200c723c */ /* 0x060ff0000000180c */
[C---:B-1----:R-:W-:Y:S08]  /*3ba0*/  HMMA.16816.F32 R4, R32.reuse, R98, R4 ;  /* 0x000000622004723c */ /* 0x042ff00000001804 */
[----:B------:R-:W-:Y:S01]  /*3bb0*/  HMMA.16816.F32 R16, R32, R28, R16 ;  /* 0x0000001c2010723c */ /* 0x000fe20000001810 */
[----:B------:R-:W-:Y:S07]  /*3bc0*/  LDSM.16.M88.4 R28, [R143+0x7400] ;  /* 0x007400008f1c783b */ /* 0x000fee0000000200 */
[----:B------:R-:W-:Y:S08]  /*3bd0*/  HMMA.16816.F32 R12, R60, R90, R12 ;  /* 0x0000005a3c0c723c */ /* 0x000ff0000000180c */
        /* <DEDUP_REMOVED lines=9> */
[----:B------:R-:W-:-:S04]  /*3c70*/  VIADD R38, R132, 0x78 ;  /* 0x0000007884267836 */ /* 0x000fc80000000000 */
[----:B---3--:R-:W-:Y:S01]  /*3c80*/  HMMA.16816.F32 R76, R32, R20, R76 ;  /* 0x00000014204c723c */ /* 0x008fe2000000184c */
[C---:B------:R-:W-:Y:S01]  /*3c90*/  ISETP.GE.AND P5, PT, R38.reuse, R142, PT ;  /* 0x0000008e2600720c */ /* 0x040fe20003fa6270 */
[----:B------:R-:W-:Y:S01]  /*3ca0*/  MUFU.TANH R37, R37 ;  /* 0x0000002500257308 */ /* 0x000fe20000002400 */
[----:B------:R-:W-:Y:S02]  /*3cb0*/  ISETP.GE.AND P3, PT, R38, R141, PT ;  /* 0x0000008d2600720c */ /* 0x000fe40003f66270 */
[----:B------:R-:W-:-:S03]  /*3cc0*/  I2FP.F32.S32 R38, R38 ;  /* 0x0000002600267245 */ /* 0x000fc60000201400 */
[----:B------:R-:W-:Y:S01]  /*3cd0*/  HMMA.16816.F32 R72, R32, R22, R72 ;  /* 0x000000162048723c */ /* 0x000fe20000001848 */
[----:B------:R-:W2:Y:S01]  /*3ce0*/  LDSM.16.M88.4 R20, [R164+0x8800] ;  /* 0x00880000a414783b */ /* 0x000ea20000000200 */
[----:B------:R-:W-:Y:S06]  /*3cf0*/  MUFU.TANH R101, R101 ;  /* 0x0000006500657308 */ /* 0x000fec0000002400 */
[----:B------:R-:W-:Y:S01]  /*3d00*/  HMMA.16816.F32 R16, R60, R88, R16 ;  /* 0x000000583c10723c */ /* 0x000fe20000001810 */
[----:B------:R-:W3:Y:S01]  /*3d10*/  LDSM.16.M88.4 R88, [R164+0x8400] ;  /* 0x00840000a458783b */ /* 0x000ee20000000200 */
[----:B------:R-:W-:Y:S06]  /*3d20*/  MUFU.TANH R39, R39 ;  /* 0x0000002700277308 */ /* 0x000fec0000002400 */
[C---:B------:R-:W-:Y:S08]  /*3d30*/  HMMA.16816.F32 R84, R32.reuse, R24, R84 ;  /* 0x000000182054723c */ /* 0x040ff00000001854 */
[----:B------:R-:W-:Y:S01]  /*3d40*/  HMMA.16816.F32 R80, R32, R26, R80 ;  /* 0x0000001a2050723c */ /* 0x000fe20000001850 */
[----:B------:R-:W4:Y:S02]  /*3d50*/  LDSM.16.M88.4 R24, [R143+0x7800] ;  /* 0x007800008f18783b */ /* 0x000f240000000200 */
[----:B------:R-:W-:Y:S01]  /*3d60*/  FMUL.FTZ R17, R17, UR10 ;  /* 0x0000000a11117c20 */ /* 0x000fe20008410000 */
[----:B------:R-:W-:Y:S01]  /*3d70*/  FMUL.FTZ R19, R19, UR10 ;  /* 0x0000000a13137c20 */ /* 0x000fe20008410000 */
[----:B------:R-:W-:Y:S01]  /*3d80*/  FMUL.FTZ R16, R16, UR10 ;  /* 0x0000000a10107c20 */ /* 0x000fe20008410000 */
[----:B------:R-:W-:-:S02]  /*3d90*/  FMUL.FTZ R18, R18, UR10 ;  /* 0x0000000a12127c20 */ /* 0x000fc40008410000 */
[C---:B-1----:R-:W-:Y:S01]  /*3da0*/  HMMA.16816.F32 R44, R32.reuse, R12, R44 ;  /* 0x0000000c202c723c */ /* 0x042fe2000000182c */
[----:B------:R-:W-:Y:S07]  /*3db0*/  MUFU.TANH R17, R17 ;  /* 0x0000001100117308 */ /* 0x000fee0000002400 */
[----:B------:R-:W-:Y:S01]  /*3dc0*/  HMMA.16816.F32 R40, R32, R14, R40 ;  /* 0x0000000e2028723c */ /* 0x000fe20000001828 */
[----:B------:R-:W1:Y:S01]  /*3dd0*/  LDSM.16.M88.4 R12, [R143+0x8c00] ;  /* 0x008c00008f0c783b */ /* 0x000e620000000200 */
[----:B------:R-:W-:Y:S06]  /*3de0*/  MUFU.TANH R19, R19 ;  /* 0x0000001300137308 */ /* 0x000fec0000002400 */
[C---:B------:R-:W-:Y:S02]  /*3df0*/  HMMA.16816.F32 R8, R60.reuse, R28, R8 ;  /* 0x0000001c3c08723c */ /* 0x040fe40000001808 */
[----:B------:R5:W-:Y:S06]  /*3e00*/  MUFU.TANH R97, R16 ;  /* 0x0000001000617308 */ /* 0x000bec0000002400 */
[----:B------:R-:W-:Y:S01]  /*3e10*/  HMMA.16816.F32 R4, R60, R30, R4 ;  /* 0x0000001e3c04723c */ /* 0x000fe20000001804 */
[----:B------:R-:W-:Y:S07]  /*3e20*/  LDSM.16.M88.4 R28, [R143+0x7c00] ;  /* 0x007c00008f1c783b */ /* 0x000fee0000000200 */
[----:B--2---:R-:W-:Y:S03]  /*3e30*/  HMMA.16816.F32 R52, R32, R20, R52 ;  /* 0x000000142034723c */ /* 0x004fe60000001834 */
[----:B------:R-:W-:Y:S01]  /*3e40*/  FMUL.FTZ R8, R8, UR10 ;  /* 0x0000000a08087c20 */ /* 0x000fe20008410000 */
[----:B------:R-:W-:Y:S01]  /*3e50*/  FMUL.FTZ R103, R9, UR10 ;  /* 0x0000000a09677c20 */ /* 0x000fe20008410000 */
[----:B------:R-:W-:Y:S01]  /*3e60*/  FMUL.FTZ R105, R11, UR10 ;  /* 0x0000000a0b697c20 */ /* 0x000fe20008410000 */
[----:B-----5:R-:W-:-:S02]  /*3e70*/  VIADD R16, R132, 0x9 ;  /* 0x0000000984107836 */ /* 0x020fc40000000000 */
[----:B------:R-:W-:Y:S01]  /*3e80*/  HMMA.16816.F32 R48, R32, R22, R48 ;  /* 0x000000162030723c */ /* 0x000fe20000001830 */
[----:B------:R-:W2:Y:S01]  /*3e90*/  LDSM.16.M88.4 R20, [R143+0x8400] ;  /* 0x008400008f14783b */ /* 0x000ea20000000200 */
[----:B------:R-:W-:Y:S01]  /*3ea0*/  MUFU.TANH R103, R103 ;  /* 0x0000006700677308 */ /* 0x000fe20000002400 */
[----:B------:R-:W-:Y:S01]  /*3eb0*/  FMUL.FTZ R4, R4, UR10 ;  /* 0x0000000a04047c20 */ /* 0x000fe20008410000 */
[----:B------:R-:W-:-:S04]  /*3ec0*/  FMUL.FTZ R109, R6, UR10 ;  /* 0x0000000a066d7c20 */ /* 0x000fc80008410000 */
[C---:B---3--:R-:W-:Y:S02]  /*3ed0*/  HMMA.16816.F32 R92, R32.reuse, R88, R92 ;  /* 0x00000058205c723c */ /* 0x048fe4000000185c */
[----:B------:R3:W-:Y:S06]  /*3ee0*/  MUFU.TANH R89, R8 ;  /* 0x0000000800597308 */ /* 0x0007ec0000002400 */
[----:B------:R-:W-:Y:S01]  /*3ef0*/  HMMA.16816.F32 R56, R32, R90, R56 ;  /* 0x0000005a2038723c */ /* 0x000fe20000001838 */
[----:B------:R-:W-:Y:S01]  /*3f00*/  FMUL.FTZ R91, R10, UR10 ;  /* 0x0000000a0a5b7c20 */ /* 0x000fe20008410000 */
[----:B------:R5:W-:Y:S01]  /*3f10*/  MUFU.TANH R107, R4 ;  /* 0x00000004006b7308 */ /* 0x000be20000002400 */
[----:B------:R-:W-:Y:S01]  /*3f20*/  FMUL.FTZ R33, R7, UR10 ;  /* 0x0000000a07217c20 */ /* 0x000fe20008410000 */
[----:B------:R-:W-:-:S04]  /*3f30*/  VIADD R32, R132, 0x21 ;  /* 0x0000002184207836 */ /* 0x000fc80000000000 */
[C---:B----4-:R-:W-:Y:S01]  /*3f40*/  HMMA.16816.F32 R84, R60.reuse, R24, R84 ;  /* 0x000000183c54723c */ /* 0x050fe20000001854 */
[----:B------:R-:W-:Y:S01]  /*3f50*/  FMUL.FTZ R25, R5, UR10 ;  /* 0x0000000a05197c20 */ /* 0x000fe20008410000 */
[----:B------:R-:W-:Y:S01]  /*3f60*/  MUFU.TANH R91, R91 ;  /* 0x0000005b005b7308 */ /* 0x000fe20000002400 */
[----:B---3--:R-:W3:Y:S05]  /*3f70*/  LDSM.16.M88.4 R8, [R143+0x8000] ;  /* 0x008000008f08783b */ /* 0x008eea0000000200 */
[----:B-1----:R-:W-:Y:S01]  /*3f80*/  HMMA.16816.F32 R40, R60, R14, R40 ;  /* 0x0000000e3c28723c */ /* 0x002fe20000001828 */
[----:B------:R-:W-:Y:S01]  /*3f90*/  VIADD R14, R132, 0x18 ;  /* 0x00000018840e7836 */ /* 0x000fe20000000000 */
[----:B------:R-:W-:Y:S01]  /*3fa0*/  MUFU.TANH R105, R105 ;  /* 0x0000006900697308 */ /* 0x000fe20000002400 */
[----:B-----5:R-:W1:Y:S01]  /*3fb0*/  LDSM.16.M88.4 R4, [R143+0x8800] ;  /* 0x008800008f04783b */ /* 0x020e620000000200 */
[----:B------:R-:W-:-:S04]  /*3fc0*/  DEPBAR.LE SB0, 0x0 ;  /* 0x000080000000791a */ /* 0x000fc80000000000 */
[C---:B--2---:R-:W-:Y:S02]  /*3fd0*/  HMMA.16816.F32 R56, R60.reuse, R22, R56 ;  /* 0x000000163c38723c */ /* 0x044fe40000001838 */
[----:B------:R-:W-:Y:S06]  /*3fe0*/  MUFU.TANH R109, R109 ;  /* 0x0000006d006d7308 */ /* 0x000fec0000002400 */
[----:B------:R-:W-:Y:S01]  /*3ff0*/  HMMA.16816.F32 R44, R60, R12, R44 ;  /* 0x0000000c3c2c723c */ /* 0x000fe2000000182c */
[----:B------:R-:W-:Y:S02]  /*4000*/  VIADD R12, R132, 0x10 ;  /* 0x00000010840c7836 */ /* 0x000fe40000000000 */
[----:B------:R-:W-:Y:S01]  /*4010*/  FMUL.FTZ R15, R40, UR10 ;  /* 0x0000000a280f7c20 */ /* 0x000fe20008410000 */
[----:B------:R-:W-:Y:S01]  /*4020*/  FMUL.FTZ R35, R42, UR10 ;  /* 0x0000000a2a237c20 */ /* 0x000fe20008410000 */
[----:B------:R-:W-:Y:S01]  /*4030*/  MUFU.TANH R33, R33 ;  /* 0x0000002100217308 */ /* 0x000fe20000002400 */
[----:B------:R-:W-:-:S02]  /*4040*/  VIADD R40, R132, 0x28 ;  /* 0x0000002884287836 */ /* 0x000fc40000000000 */
[----:B------:R-:W-:Y:S01]  /*4050*/  FMUL.FTZ R24, R41, UR10 ;  /* 0x0000000a29187c20 */ /* 0x000fe20008410000 */
[----:B------:R-:W-:Y:S01]  /*4060*/  VIADD R42, R132, 0x31 ;  /* 0x00000031842a7836 */ /* 0x000fe20000000000 */
[C---:B------:R-:W-:Y:S01]  /*4070*/  HMMA.16816.F32 R80, R60.reuse, R26, R80 ;  /* 0x0000001a3c50723c */ /* 0x040fe20000001850 */
[----:B------:R-:W-:Y:S01]  /*4080*/  FMUL.FTZ R27, R84, UR10 ;  /* 0x0000000a541b7c20 */ /* 0x000fe20008410000 */
[----:B------:R-:W-:Y:S02]  /*4090*/  VIADD R26, R132, 0x19 ;  /* 0x00000019841a7836 */ /* 0x000fe40000000000 */
[----:B------:R-:W-:Y:S01]  /*40a0*/  FMUL.FTZ R36, R59, UR10 ;  /* 0x0000000a3b247c20 */ /* 0x000fe20008410000 */
[----:B------:R-:W2:Y:S01]  /*40b0*/  MUFU.TANH R15, R15 ;  /* 0x0000000f000f7308 */ /* 0x000ea20000002400 */
[----:B------:R-:W-:Y:S01]  /*40c0*/  FMUL.FTZ R56, R56, UR10 ;  /* 0x0000000a38387c20 */ /* 0x000fe20008410000 */
[----:B------:R-:W-:Y:S01]  /*40d0*/  FMUL.FTZ R57, R57, UR10 ;  /* 0x0000000a39397c20 */ /* 0x000fe20008410000 */
[----:B------:R-:W-:Y:S01]  /*40e0*/  HMMA.16816.F32 R72, R60, R30, R72 ;  /* 0x0000001e3c48723c */ /* 0x000fe20000001848 */
[----:B------:R-:W-:Y:S01]  /*40f0*/  FMUL.FTZ R31, R86, UR10 ;  /* 0x0000000a561f7c20 */ /* 0x000fe20008410000 */
[----:B------:R-:W-:-:S03]  /*4100*/  FMUL.FTZ R30, R45, UR10 ;  /* 0x0000000a2d1e7c20 */ /* 0x000fc60008410000 */
[----:B------:R-:W4:Y:S01]  /*4110*/  MUFU.TANH R35, R35 ;  /* 0x0000002300237308 */ /* 0x000f220000002400 */
[----:B------:R-:W-:Y:S01]  /*4120*/  FMUL.FTZ R44, R44, UR10 ;  /* 0x0000000a2c2c7c20 */ /* 0x000fe20008410000 */
[----:B------:R-:W-:Y:S01]  /*4130*/  FMUL.FTZ R46, R46, UR10 ;  /* 0x0000000a2e2e7c20 */ /* 0x000fe20008410000 */
[C---:B---3--:R-:W-:Y:S01]  /*4140*/  HMMA.16816.F32 R68, R60.reuse, R8, R68 ;  /* 0x000000083c44723c */ /* 0x048fe20000001844 */
[----:B------:R-:W-:Y:S02]  /*4150*/  VIADD R8, R132, 0x8 ;  /* 0x0000000884087836 */ /* 0x000fe40000000000 */
[----:B------:R-:W-:Y:S01]  /*4160*/  FMUL.FTZ R9, R87, UR10 ;  /* 0x0000000a57097c20 */ /* 0x000fe20008410000 */
[----:B------:R-:W-:Y:S01]  /*4170*/  FMUL.FTZ R23, R82, UR10 ;  /* 0x0000000a52177c20 */ /* 0x000fe20008410000 */
[----:B------:R-:W-:Y:S01]  /*4180*/  MUFU.TANH R27, R27 ;  /* 0x0000001b001b7308 */ /* 0x000fe20000002400 */
[----:B------:R-:W-:Y:S01]  /*4190*/  ISETP.GE.AND P0, PT, R8, R142, PT ;  /* 0x0000008e0800720c */ /* 0x000fe20003f06270 */
[----:B--2---:R-:W-:Y:S01]  /*41a0*/  FFMA.FTZ R15, R0, R38, R15 ;  /* 0x00000026000f7223 */ /* 0x004fe2000001000f */
[C---:B------:R-:W-:Y:S01]  /*41b0*/  HMMA.16816.F32 R64, R60.reuse, R10, R64 ;  /* 0x0000000a3c40723c */ /* 0x040fe20000001840 */
[----:B------:R-:W-:Y:S01]  /*41c0*/  VIADD R10, R132, 0x1 ;  /* 0x00000001840a7836 */ /* 0x000fe20000000000 */
[-C--:B------:R-:W-:Y:S01]  /*41d0*/  ISETP.GE.AND P2, PT, R8, R141.reuse, PT ;  /* 0x0000008d0800720c */ /* 0x080fe20003f46270 */
[----:B------:R-:W-:Y:S01]  /*41e0*/  FMUL.FTZ R11, R80, UR10 ;  /* 0x0000000a500b7c20 */ /* 0x000fe20008410000 */
[----:B------:R-:W-:Y:S01]  /*41f0*/  I2FP.F32.S32 R8, R8 ;  /* 0x0000000800087245 */ /* 0x000fe20000201400 */
[----:B------:R-:W2:Y:S01]  /*4200*/  MUFU.TANH R25, R25 ;  /* 0x0000001900197308 */ /* 0x000ea20000002400 */
[----:B------:R-:W-:Y:S01]  /*4210*/  ISETP.GE.AND P4, PT, R10, R142, PT ;  /* 0x0000008e0a00720c */ /* 0x000fe20003f86270 */
[----:B----4-:R-:W-:Y:S01]  /*4220*/  FFMA.FTZ R38, R0, R38, R35 ;  /* 0x0000002600267223 */ /* 0x010fe20000010023 */
[C---:B-1----:R-:W-:Y:S01]  /*4230*/  HMMA.16816.F32 R48, R60.reuse, R6, R48 ;  /* 0x000000063c30723c */ /* 0x042fe20000001830 */
[-C--:B------:R-:W-:Y:S01]  /*4240*/  ISETP.GE.AND P1, PT, R10, R141.reuse, PT ;  /* 0x0000008d0a00720c */ /* 0x080fe20003f26270 */
[C---:B------:R-:W-:Y:S01]  /*4250*/  FFMA.FTZ R35, R0.reuse, R8, R99 ;  /* 0x0000000800237223 */ /* 0x040fe20000010063 */
[----:B------:R-:W-:Y:S01]  /*4260*/  I2FP.F32.S32 R10, R10 ;  /* 0x0000000a000a7245 */ /* 0x000fe20000201400 */
[----:B------:R-:W-:Y:S01]  /*4270*/  FFMA.FTZ R8, R0, R8, R37 ;  /* 0x0000000800087223 */ /* 0x000fe20000010025 */
[----:B------:R-:W-:Y:S01]  /*4280*/  VIADD R6, R132, 0x11 ;  /* 0x0000001184067836 */ /* 0x000fe20000000000 */
[----:B------:R-:W-:Y:S01]  /*4290*/  FSEL R59, R15, -INF , !P5 ;  /* 0xff8000000f3b7808 */ /* 0x000fe20006800000 */
[----:B------:R-:W1:Y:S01]  /*42a0*/  MUFU.TANH R31, R31 ;  /* 0x0000001f001f7308 */ /* 0x000e620000002400 */
[CC--:B------:R-:W-:Y:S01]  /*42b0*/  FFMA.FTZ R17, R0.reuse, R10.reuse, R17 ;  /* 0x0000000a00117223 */ /* 0x0c0fe20000010011 */
[----:B------:R-:W-:Y:S01]  /*42c0*/  FFMA.FTZ R10, R0, R10, R19 ;  /* 0x0000000a000a7223 */ /* 0x000fe20000010013 */
[C---:B------:R-:W-:Y:S01]  /*42d0*/  HMMA.16816.F32 R76, R60.reuse, R28, R76 ;  /* 0x0000001c3c4c723c */ /* 0x040fe2000000184c */
[----:B------:R-:W-:Y:S01]  /*42e0*/  FMUL.FTZ R28, R47, UR10 ;  /* 0x0000000a2f1c7c20 */ /* 0x000fe20008410000 */
[----:B------:R-:W-:Y:S01]  /*42f0*/  FSEL R38, R38, -INF , !P3 ;  /* 0xff80000026267808 */ /* 0x000fe20005800000 */
[----:B------:R-:W-:Y:S01]  /*4300*/  FMUL.FTZ R29, R85, UR10 ;  /* 0x0000000a551d7c20 */ /* 0x000fe20008410000 */
[C---:B------:R-:W-:Y:S01]  /*4310*/  ISETP.GE.AND P5, PT, R16.reuse, R142, PT ;  /* 0x0000008e1000720c */ /* 0x040fe20003fa6270 */
[----:B------:R-:W-:Y:S01]  /*4320*/  MUFU.TANH R9, R9 ;  /* 0x0000000900097308 */ /* 0x000fe20000002400 */
[-C--:B------:R-:W-:Y:S01]  /*4330*/  ISETP.GE.AND P3, PT, R16, R141.reuse, PT ;  /* 0x0000008d1000720c */ /* 0x080fe20003f66270 */
[----:B------:R-:W-:Y:S01]  /*4340*/  FMUL.FTZ R71, R71, UR10 ;  /* 0x0000000a47477c20 */ /* 0x000fe20008410000 */
[----:B------:R-:W-:Y:S01]  /*4350*/  FSEL R47, R17, -INF , !P4 ;  /* 0xff800000112f7808 */ /* 0x000fe20006000000 */
[----:B------:R-:W-:Y:S01]  /*4360*/  FMUL.FTZ R34, R49, UR10 ;  /* 0x0000000a31227c20 */ /* 0x000fe20008410000 */
[----:B------:R-:W-:Y:S01]  /*4370*/  FSEL R10, R10, -INF , !P1 ;  /* 0xff8000000a0a7808 */ /* 0x000fe20004800000 */
[C---:B------:R-:W-:Y:S01]  /*4380*/  HMMA.16816.F32 R92, R60.reuse, R20, R92 ;  /* 0x000000143c5c723c */ /* 0x040fe2000000185c */
[----:B------:R-:W-:Y:S01]  /*4390*/  FSEL R35, R35, -INF , !P0 ;  /* 0xff80000023237808 */ /* 0x000fe20004000000 */
[----:B------:R-:W-:Y:S01]  /*43a0*/  FMUL.FTZ R21, R81, UR10 ;  /* 0x0000000a51157c20 */ /* 0x000fe20008410000 */
[----:B------:R-:W-:Y:S01]  /*43b0*/  FSEL R8, R8, -INF , !P2 ;  /* 0xff80000008087808 */ /* 0x000fe20005000000 */
[----:B------:R-:W3:Y:S01]  /*43c0*/  MUFU.TANH R29, R29 ;  /* 0x0000001d001d7308 */ /* 0x000ee20000002400 */
[----:B------:R-:W-:Y:S01]  /*43d0*/  I2FP.F32.S32 R16, R16 ;  /* 0x0000001000107245 */ /* 0x000fe20000201400 */
[----:B------:R-:W-:Y:S01]  /*43e0*/  FMUL.FTZ R22, R51, UR10 ;  /* 0x0000000a33167c20 */ /* 0x000fe20008410000 */
[C---:B------:R-:W-:Y:S01]  /*43f0*/  ISETP.GE.AND P4, PT, R12.reuse, R142, PT ;  /* 0x0000008e0c00720c */ /* 0x040fe20003f86270 */
[----:B------:R-:W-:Y:S01]  /*4400*/  HMMA.16816.F32 R52, R60, R4, R52 ;  /* 0x000000043c34723c */ /* 0x000fe20000001834 */
[-C--:B------:R-:W-:Y:S01]  /*4410*/  ISETP.GE.AND P1, PT, R12, R141.reuse, PT ;  /* 0x0000008d0c00720c */ /* 0x080fe20003f26270 */
[----:B------:R-:W-:Y:S01]  /*4420*/  FFMA.FTZ R49, R0, R16, R101 ;  /* 0x0000001000317223 */ /* 0x000fe20000010065 */
[----:B------:R-:W-:Y:S01]  /*4430*/  ISETP.GE.AND P0, PT, R6, R142, PT ;  /* 0x0000008e0600720c */ /* 0x000fe20003f06270 */
[----:B------:R-:W-:Y:S01]  /*4440*/  FFMA.FTZ R16, R0, R16, R39 ;  /* 0x0000001000107223 */ /* 0x000fe20000010027 */
[-C--:B------:R-:W-:Y:S01]  /*4450*/  ISETP.GE.AND P2, PT, R6, R141.reuse, PT ;  /* 0x0000008d0600720c */ /* 0x080fe20003f46270 */
[----:B------:R-:W-:Y:S01]  /*4460*/  FMUL.FTZ R5, R83, UR10 ;  /* 0x0000000a53057c20 */ /* 0x000fe20008410000 */
[----:B------:R-:W-:Y:S01]  /*4470*/  I2FP.F32.S32 R12, R12 ;  /* 0x0000000c000c7245 */ /* 0x000fe20000201400 */
[----:B------:R-:W4:Y:S01]  /*4480*/  MUFU.TANH R11, R11 ;  /* 0x0000000b000b7308 */ /* 0x000f220000002400 */
[----:B------:R-:W-:Y:S01]  /*4490*/  I2FP.F32.S32 R6, R6 ;  /* 0x0000000600067245 */ /* 0x000fe20000201400 */
[----:B------:R-:W-:Y:S01]  /*44a0*/  FMUL.FTZ R4, R65, UR10 ;  /* 0x0000000a41047c20 */ /* 0x000fe20008410000 */
[----:B------:R-:W-:Y:S01]  /*44b0*/  FSEL R49, R49, -INF , !P5 ;  /* 0xff80000031317808 */ /* 0x000fe20006800000 */
[CC--:B------:R-:W-:Y:S01]  /*44c0*/  FFMA.FTZ R45, R0.reuse, R12.reuse, R89 ;  /* 0x0000000c002d7223 */ /* 0x0c0fe20000010059 */
[C---:B------:R-:W-:Y:S01]  /*44d0*/  FFMA.FTZ R12, R0.reuse, R12, R91 ;  /* 0x0000000c000c7223 */ /* 0x040fe2000001005b */
[CC--:B------:R-:W-:Y:S01]  /*44e0*/  FFMA.FTZ R17, R0.reuse, R6.reuse, R103 ;  /* 0x0000000600117223 */ /* 0x0c0fe20000010067 */
[----:B------:R-:W-:Y:S01]  /*44f0*/  FFMA.FTZ R6, R0, R6, R105 ;  /* 0x0000000600067223 */ /* 0x000fe20000010069 */
[----:B------:R-:W-:Y:S01]  /*4500*/  FSEL R16, R16, -INF , !P3 ;  /* 0xff80000010107808 */ /* 0x000fe20005800000 */
[----:B------:R-:W-:Y:S01]  /*4510*/  MUFU.TANH R21, R21 ;  /* 0x0000001500157308 */ /* 0x000fe20000002400 */
[----:B------:R-:W-:Y:S01]  /*4520*/  ISETP.GE.AND P5, PT, R14, R142, PT ;  /* 0x0000008e0e00720c */ /* 0x000fe20003fa6270 */
[----:B------:R-:W-:Y:S01]  /*4530*/  FMUL.FTZ R7, R76, UR10 ;  /* 0x0000000a4c077c20 */ /* 0x000fe20008410000 */
[-C--:B------:R-:W-:Y:S01]  /*4540*/  ISETP.GE.AND P3, PT, R14, R141.reuse, PT ;  /* 0x0000008d0e00720c */ /* 0x080fe20003f66270 */
[----:B------:R-:W-:Y:S01]  /*4550*/  FMUL.FTZ R13, R77, UR10 ;  /* 0x0000000a4d0d7c20 */ /* 0x000fe20008410000 */
[----:B------:R-:W-:Y:S01]  /*4560*/  FSEL R45, R45, -INF , !P4 ;  /* 0xff8000002d2d7808 */ /* 0x000fe20006000000 */
[----:B------:R-:W-:Y:S01]  /*4570*/  FMUL.FTZ R61, R78, UR10 ;  /* 0x0000000a4e3d7c20 */ /* 0x000fe20008410000 */
[----:B------:R-:W-:Y:S01]  /*4580*/  FSEL R12, R12, -INF , !P1 ;  /* 0xff8000000c0c7808 */ /* 0x000fe20004800000 */
[----:B------:R-:W5:Y:S01]  /*4590*/  MUFU.TANH R23, R23 ;  /* 0x0000001700177308 */ /* 0x000f620000002400 */
[----:B------:R-:W-:Y:S01]  /*45a0*/  FSEL R17, R17, -INF , !P0 ;  /* 0xff80000011117808 */ /* 0x000fe20004000000 */
[----:B------:R-:W-:Y:S01]  /*45b0*/  FMUL.FTZ R63, R79, UR10 ;  /* 0x0000000a4f3f7c20 */ /* 0x000fe20008410000 */
[----:B------:R-:W-:Y:S01]  /*45c0*/  FSEL R6, R6, -INF , !P2 ;  /* 0xff80000006067808 */ /* 0x000fe20005000000 */
[----:B------:R-:W-:Y:S01]  /*45d0*/  FMUL.FTZ R72, R72, UR10 ;  /* 0x0000000a48487c20 */ /* 0x000fe20008410000 */
[----:B------:R-:W-:Y:S01]  /*45e0*/  I2FP.F32.S32 R14, R14 ;  /* 0x0000000e000e7245 */ /* 0x000fe20000201400 */
[----:B------:R-:W-:Y:S01]  /*45f0*/  FMUL.FTZ R74, R74, UR10 ;  /* 0x0000000a4a4a7c20 */ /* 0x000fe20008410000 */
[C---:B------:R-:W-:Y:S01]  /*4600*/  ISETP.GE.AND P4, PT, R26.reuse, R142, PT ;  /* 0x0000008e1a00720c */ /* 0x040fe20003f86270 */
[----:B------:R-:W5:Y:S01]  /*4610*/  MUFU.TANH R5, R5 ;  /* 0x0000000500057308 */ /* 0x000f620000002400 */
[-C--:B------:R-:W-:Y:S01]  /*4620*/  ISETP.GE.AND P1, PT, R26, R141.reuse, PT ;  /* 0x0000008d1a00720c */ /* 0x080fe20003f26270 */
[----:B------:R-:W-:Y:S01]  /*4630*/  FFMA.FTZ R19, R0, R14, R107 ;  /* 0x0000000e00137223 */ /* 0x000fe2000001006b */
[----:B------:R-:W-:Y:S01]  /*4640*/  ISETP.GE.AND P0, PT, R156, R142, PT ;  /* 0x0000008e9c00720c */ /* 0x000fe20003f06270 */
[----:B------:R-:W-:Y:S01]  /*4650*/  FFMA.FTZ R14, R0, R14, R109 ;  /* 0x0000000e000e7223 */ /* 0x000fe2000001006d */
[-C--:B------:R-:W-:Y:S01]  /*4660*/  ISETP.GE.AND P2, PT, R156, R141.reuse, PT ;  /* 0x0000008d9c00720c */ /* 0x080fe20003f46270 */
[----:B------:R-:W-:Y:S01]  /*4670*/  FMUL.FTZ R69, R69, UR10 ;  /* 0x0000000a45457c20 */ /* 0x000fe20008410000 */
[----:B------:R-:W-:Y:S01]  /*4680*/  I2FP.F32.S32 R26, R26 ;  /* 0x0000001a001a7245 */ /* 0x000fe20000201400 */
[----:B------:R-:W-:Y:S01]  /*4690*/  MUFU.TANH R51, R71 ;  /* 0x0000004700337308 */ /* 0x000fe20000002400 */
[----:B------:R-:W-:Y:S01]  /*46a0*/  I2FP.F32.S32 R156, R156 ;  /* 0x0000009c009c7245 */ /* 0x000fe20000201400 */
[----:B------:R-:W-:Y:S01]  /*46b0*/  FMUL.FTZ R73, R73, UR10 ;  /* 0x0000000a49497c20 */ /* 0x000fe20008410000 */
[----:B------:R-:W-:Y:S01]  /*46c0*/  FSEL R19, R19, -INF , !P5 ;  /* 0xff80000013137808 */ /* 0x000fe20006800000 */
[CC--:B------:R-:W-:Y:S01]  /*46d0*/  FFMA.FTZ R33, R0.reuse, R26.reuse, R33 ;  /* 0x0000001a00217223 */ /* 0x0c0fe20000010021 */
[C---:B--2---:R-:W-:Y:S01]  /*46e0*/  FFMA.FTZ R15, R0.reuse, R26, R25 ;  /* 0x0000001a000f7223 */ /* 0x044fe20000010019 */
[CC--:B------:R-:W-:Y:S01]  /*46f0*/  FFMA.FTZ R27, R0.reuse, R156.reuse, R27 ;  /* 0x0000009c001b7223 */ /* 0x0c0fe2000001001b */
[----:B-1----:R-:W-:Y:S01]  /*4700*/  FFMA.FTZ R156, R0, R156, R31 ;  /* 0x0000009c009c7223 */ /* 0x002fe2000001001f */
[----:B------:R-:W-:Y:S01]  /*4710*/  VIADD R26, R132, 0x29 ;  /* 0x00000029841a7836 */ /* 0x000fe20000000000 */
[----:B------:R1:W-:Y:S01]  /*4720*/  MUFU.TANH R71, R4 ;  /* 0x0000000400477308 */ /* 0x0003e20000002400 */
[----:B------:R-:W-:Y:S01]  /*4730*/  FSEL R14, R14, -INF , !P3 ;  /* 0xff8000000e0e7808 */ /* 0x000fe20005800000 */
[----:B------:R-:W-:Y:S01]  /*4740*/  FMUL.FTZ R75, R75, UR10 ;  /* 0x0000000a4b4b7c20 */ /* 0x000fe20008410000 */
[----:B------:R-:W-:Y:S01]  /*4750*/  ISETP.GE.AND P5, PT, R32, R142, PT ;  /* 0x0000008e2000720c */ /* 0x000fe20003fa6270 */
[----:B------:R-:W-:Y:S01]  /*4760*/  FMUL.FTZ R68, R68, UR10 ;  /* 0x0000000a44447c20 */ /* 0x000fe20008410000 */
[-C--:B------:R-:W-:Y:S01]  /*4770*/  ISETP.GE.AND P3, PT, R32, R141.reuse, PT ;  /* 0x0000008d2000720c */ /* 0x080fe20003f66270 */
[----:B------:R-:W-:Y:S01]  /*4780*/  FMUL.FTZ R70, R70, UR10 ;  /* 0x0000000a46467c20 */ /* 0x000fe20008410000 */
[----:B------:R-:W-:Y:S01]  /*4790*/  FSEL R15, R15, -INF , !P4 ;  /* 0xff8000000f0f7808 */ /* 0x000fe20006000000 */
[----:B------:R-:W2:Y:S01]  /*47a0*/  MUFU.TANH R7, R7 ;  /* 0x0000000700077308 */ /* 0x000ea20000002400 */
[----:B------:R-:W-:Y:S01]  /*47b0*/  FSEL R156, R156, -INF , !P2 ;  /* 0xff8000009c9c7808 */ /* 0x000fe20005000000 */
[----:B------:R-:W-:Y:S01]  /*47c0*/  FMUL.FTZ R60, R58, UR10 ;  /* 0x0000000a3a3c7c20 */ /* 0x000fe20008410000 */
[----:B------:R-:W-:Y:S01]  /*47d0*/  I2FP.F32.S32 R32, R32 ;  /* 0x0000002000207245 */ /* 0x000fe20000201400 */
[----:B------:R-:W-:Y:S01]  /*47e0*/  FMUL.FTZ R20, R43, UR10 ;  /* 0x0000000a2b147c20 */ /* 0x000fe20008410000 */
[----:B------:R-:W-:Y:S01]  /*47f0*/  ISETP.GE.AND P4, PT, R40, R142, PT ;  /* 0x0000008e2800720c */ /* 0x000fe20003f86270 */
[----:B------:R-:W-:Y:S01]  /*4800*/  FMUL.FTZ R92, R92, UR10 ;  /* 0x0000000a5c5c7c20 */ /* 0x000fe20008410000 */
[-C--:B------:R-:W-:Y:S01]  /*4810*/  ISETP.GE.AND P2, PT, R26, R141.reuse, PT ;  /* 0x0000008d1a00720c */ /* 0x080fe20003f46270 */
[----:B------:R-:W-:Y:S01]  /*4820*/  MUFU.TANH R13, R13 ;  /* 0x0000000d000d7308 */ /* 0x000fe20000002400 */
[CC--:B---3--:R-:W-:Y:S01]  /*4830*/  FFMA.FTZ R29, R0.reuse, R32.reuse, R29 ;  /* 0x00000020001d7223 */ /* 0x0c8fe2000001001d */
[----:B-1----:R-:W-:Y:S01]  /*4840*/  FSEL R4, R33, -INF , !P1 ;  /* 0xff80000021047808 */ /* 0x002fe20004800000 */
[----:B------:R-:W-:Y:S01]  /*4850*/  FFMA.FTZ R32, R0, R32, R9 ;  /* 0x0000002000207223 */ /* 0x000fe20000010009 */
[----:B------:R-:W-:Y:S01]  /*4860*/  FSEL R33, R27, -INF , !P0 ;  /* 0xff8000001b217808 */ /* 0x000fe20004000000 */
[----:B------:R-:W-:Y:S01]  /*4870*/  FMUL.FTZ R94, R94, UR10 ;  /* 0x0000000a5e5e7c20 */ /* 0x000fe20008410000 */
[-C--:B------:R-:W-:Y:S01]  /*4880*/  ISETP.GE.AND P1, PT, R40, R141.reuse, PT ;  /* 0x0000008d2800720c */ /* 0x080fe20003f26270 */
[----:B------:R-:W-:Y:S01]  /*4890*/  FMUL.FTZ R64, R64, UR10 ;  /* 0x0000000a40407c20 */ /* 0x000fe20008410000 */
[----:B------:R-:W1:Y:S01]  /*48a0*/  MUFU.TANH R61, R61 ;  /* 0x0000003d003d7308 */ /* 0x000e620000002400 */
[----:B------:R-:W-:Y:S01]  /*48b0*/  ISETP.GE.AND P0, PT, R26, R142, PT ;  /* 0x0000008e1a00720c */ /* 0x000fe20003f06270 */
[----:B------:R-:W-:Y:S01]  /*48c0*/  FMUL.FTZ R67, R67, UR10 ;  /* 0x0000000a43437c20 */ /* 0x000fe20008410000 */
[----:B------:R-:W-:Y:S01]  /*48d0*/  I2FP.F32.S32 R40, R40 ;  /* 0x0000002800287245 */ /* 0x000fe20000201400 */
[----:B------:R-:W-:Y:S01]  /*48e0*/  FMUL.FTZ R66, R66, UR10 ;  /* 0x0000000a42427c20 */ /* 0x000fe20008410000 */
[----:B------:R-:W-:Y:S01]  /*48f0*/  I2FP.F32.S32 R26, R26 ;  /* 0x0000001a001a7245 */ /* 0x000fe20000201400 */
[----:B------:R-:W-:Y:S01]  /*4900*/  FMUL.FTZ R93, R93, UR10 ;  /* 0x0000000a5d5d7c20 */ /* 0x000fe20008410000 */
[----:B------:R-:W-:Y:S01]  /*4910*/  FSEL R29, R29, -INF , !P5 ;  /* 0xff8000001d1d7808 */ /* 0x000fe20006800000 */
[----:B------:R-:W3:Y:S01]  /*4920*/  MUFU.TANH R63, R63 ;  /* 0x0000003f003f7308 */ /* 0x000ee20000002400 */
[CC--:B----4-:R-:W-:Y:S01]  /*4930*/  FFMA.FTZ R27, R0.reuse, R40.reuse, R11 ;  /* 0x00000028001b7223 */ /* 0x0d0fe2000001000b */
[C---:B-----5:R-:W-:Y:S01]  /*4940*/  FFMA.FTZ R23, R0.reuse, R40, R23 ;  /* 0x0000002800177223 */ /* 0x060fe20000010017 */
[CC--:B------:R-:W-:Y:S01]  /*4950*/  FFMA.FTZ R21, R0.reuse, R26.reuse, R21 ;  /* 0x0000001a00157223 */ /* 0x0c0fe20000010015 */
[----:B------:R-:W-:Y:S01]  /*4960*/  FFMA.FTZ R5, R0, R26, R5 ;  /* 0x0000001a00057223 */ /* 0x000fe20000010005 */
[----:B------:R-:W-:Y:S01]  /*4970*/  VIADD R11, R132, 0x30 ;  /* 0x00000030840b7836 */ /* 0x000fe20000000000 */
[----:B------:R-:W-:Y:S01]  /*4980*/  FSEL R32, R32, -INF , !P3 ;  /* 0xff80000020207808 */ /* 0x000fe20005800000 */
[C---:B------:R-:W-:Y:S01]  /*4990*/  VIADD R40, R132.reuse, 0x38 ;  /* 0x0000003884287836 */ /* 0x040fe20000000000 */
[----:B------:R-:W4:Y:S01]  /*49a0*/  MUFU.TANH R65, R72 ;  /* 0x0000004800417308 */ /* 0x000f220000002400 */
[----:B------:R-:W-:Y:S01]  /*49b0*/  FSEL R27, R27, -INF , !P4 ;  /* 0xff8000001b1b7808 */ /* 0x000fe20006000000 */
[----:B------:R-:W-:Y:S01]  /*49c0*/  FMUL.FTZ R95, R95, UR10 ;  /* 0x0000000a5f5f7c20 */ /* 0x000fe20008410000 */
[----:B------:R-:W-:Y:S01]  /*49d0*/  FSEL R58, R23, -INF , !P1 ;  /* 0xff800000173a7808 */ /* 0x000fe20004800000 */
[----:B------:R-:W-:Y:S01]  /*49e0*/  VIADD R23, R132, 0x39 ;  /* 0x0000003984177836 */ /* 0x000fe20000000000 */
[----:B------:R-:W-:Y:S01]  /*49f0*/  FSEL R25, R21, -INF , !P0 ;  /* 0xff80000015197808 */ /* 0x000fe20004000000 */
[----:B------:R-:W-:Y:S01]  /*4a00*/  FMUL.FTZ R52, R52, UR10 ;  /* 0x0000000a34347c20 */ /* 0x000fe20008410000 */
[----:B------:R-:W-:Y:S01]  /*4a10*/  FSEL R26, R5, -INF , !P2 ;  /* 0xff800000051a7808 */ /* 0x000fe20005000000 */
[----:B------:R-:W5:Y:S01]  /*4a20*/  MUFU.TANH R41, R74 ;  /* 0x0000004a00297308 */ /* 0x000f620000002400 */
[CC--:B------:R-:W-:Y:S01]  /*4a30*/  ISETP.GE.AND P5, PT, R11.reuse, R142.reuse, PT ;  /* 0x0000008e0b00720c */ /* 0x0c0fe20003fa6270 */
[----:B------:R-:W-:Y:S01]  /*4a40*/  FMUL.FTZ R54, R54, UR10 ;  /* 0x0000000a36367c20 */ /* 0x000fe20008410000 */
[-C--:B------:R-:W-:Y:S01]  /*4a50*/  ISETP.GE.AND P3, PT, R11, R141.reuse, PT ;  /* 0x0000008d0b00720c */ /* 0x080fe20003f66270 */
[----:B------:R-:W-:Y:S01]  /*4a60*/  FMUL.FTZ R48, R48, UR10 ;  /* 0x0000000a30307c20 */ /* 0x000fe20008410000 */
[-C--:B------:R-:W-:Y:S01]  /*4a70*/  ISETP.GE.AND P4, PT, R42, R142.reuse, PT ;  /* 0x0000008e2a00720c */ /* 0x080fe20003f86270 */
[----:B------:R-:W-:Y:S01]  /*4a80*/  FMUL.FTZ R50, R50, UR10 ;  /* 0x0000000a32327c20 */ /* 0x000fe20008410000 */
[-C--:B------:R-:W-:Y:S01]  /*4a90*/  ISETP.GE.AND P1, PT, R42, R141.reuse, PT ;  /* 0x0000008d2a00720c */ /* 0x080fe20003f26270 */
[----:B------:R-:W5:Y:S01]  /*4aa0*/  MUFU.TANH R69, R69 ;  /* 0x0000004500457308 */ /* 0x000f620000002400 */
[C---:B------:R-:W-:Y:S01]  /*4ab0*/  ISETP.GE.AND P0, PT, R40.reuse, R142, PT ;  /* 0x0000008e2800720c */ /* 0x040fe20003f06270 */
[----:B------:R-:W-:Y:S01]  /*4ac0*/  FMUL.FTZ R53, R53, UR10 ;  /* 0x0000000a35357c20 */ /* 0x000fe20008410000 */
[----:B------:R-:W-:Y:S01]  /*4ad0*/  ISETP.GE.AND P2, PT, R40, R141, PT ;  /* 0x0000008d2800720c */ /* 0x000fe20003f46270 */
[----:B------:R-:W-:Y:S01]  /*4ae0*/  FMUL.FTZ R55, R55, UR10 ;  /* 0x0000000a37377c20 */ /* 0x000fe20008410000 */
[----:B------:R-:W-:-:S02]  /*4af0*/  I2FP.F32.S32 R11, R11 ;  /* 0x0000000b000b7245 */ /* 0x000fc40000201400 */
[----:B------:R-:W-:Y:S01]  /*4b00*/  I2FP.F32.S32 R42, R42 ;  /* 0x0000002a002a7245 */ /* 0x000fe20000201400 */
[----:B------:R-:W5:Y:S01]  /*4b10*/  MUFU.TANH R73, R73 ;  /* 0x0000004900497308 */ /* 0x000f620000002400 */
[----:B------:R-:W-:Y:S01]  /*4b20*/  I2FP.F32.S32 R40, R40 ;  /* 0x0000002800287245 */ /* 0x000fe20000201400 */
[CC--:B--2---:R-:W-:Y:S01]  /*4b30*/  FFMA.FTZ R151, R0.reuse, R11.reuse, R7 ;  /* 0x0000000b00977223 */ /* 0x0c4fe20000010007 */
[C---:B-1----:R-:W-:Y:S01]  /*4b40*/  FFMA.FTZ R61, R0.reuse, R11, R61 ;  /* 0x0000000b003d7223 */ /* 0x042fe2000001003d */
[CC--:B------:R-:W-:Y:S01]  /*4b50*/  FFMA.FTZ R149, R0.reuse, R42.reuse, R13 ;  /* 0x0000002a00957223 */ /* 0x0c0fe2000001000d */
[C---:B---3--:R-:W-:Y:S01]  /*4b60*/  FFMA.FTZ R63, R0.reuse, R42, R63 ;  /* 0x0000002a003f7223 */ /* 0x048fe2000001003f */
[CC--:B----4-:R-:W-:Y:S01]  /*4b70*/  FFMA.FTZ R65, R0.reuse, R40.reuse, R65 ;  /* 0x0000002800417223 */ /* 0x0d0fe20000010041 */
[----:B-----5:R-:W-:Y:S01]  /*4b80*/  FFMA.FTZ R41, R0, R40, R41 ;  /* 0x0000002800297223 */ /* 0x020fe20000010029 */
[----:B------:R-:W1:Y:S01]  /*4b90*/  MUFU.TANH R75, R75 ;  /* 0x0000004b004b7308 */ /* 0x000e620000002400 */
[C---:B------:R-:W-:Y:S01]  /*4ba0*/  VIADD R40, R132.reuse, 0x40 ;  /* 0x0000004084287836 */ /* 0x040fe20000000000 */
[----:B------:R-:W-:Y:S01]  /*4bb0*/  FSEL R151, R151, -INF , !P5 ;  /* 0xff80000097977808 */ /* 0x000fe20006800000 */
[----:B------:R-:W-:Y:S01]  /*4bc0*/  VIADD R11, R132, 0x41 ;  /* 0x00000041840b7836 */ /* 0x000fe20000000000 */
[----:B------:R-:W-:-:S02]  /*4bd0*/  FSEL R154, R61, -INF , !P3 ;  /* 0xff8000003d9a7808 */ /* 0x000fc40005800000 */
[----:B------:R-:W-:Y:S02]  /*4be0*/  FSEL R149, R149, -INF , !P4 ;  /* 0xff80000095957808 */ /* 0x000fe40006000000 */
[----:B------:R-:W2:Y:S01]  /*4bf0*/  MUFU.TANH R37, R68 ;  /* 0x0000004400257308 */ /* 0x000ea20000002400 */
[CC--:B------:R-:W-:Y:S02]  /*4c00*/  ISETP.GE.AND P5, PT, R23.reuse, R142.reuse, PT ;  /* 0x0000008e1700720c */ /* 0x0c0fe40003fa6270 */
[----:B------:R-:W-:Y:S02]  /*4c10*/  ISETP.GE.AND P3, PT, R23, R141, PT ;  /* 0x0000008d1700720c */ /* 0x000fe40003f66270 */
[----:B------:R-:W-:Y:S02]  /*4c20*/  ISETP.GE.AND P4, PT, R40, R142, PT ;  /* 0x0000008e2800720c */ /* 0x000fe40003f86270 */
[----:B------:R-:W-:Y:S01]  /*4c30*/  I2FP.F32.S32 R42, R11 ;  /* 0x0000000b002a7245 */ /* 0x000fe20000201400 */
[----:B------:R-:W3:Y:S01]  /*4c40*/  MUFU.TANH R43, R70 ;  /* 0x00000046002b7308 */ /* 0x000ee20000002400 */
[----:B------:R-:W-:-:S02]  /*4c50*/  I2FP.F32.S32 R23, R23 ;  /* 0x0000001700177245 */ /* 0x000fc40000201400 */
[----:B------:R-:W-:Y:S01]  /*4c60*/  FSEL R152, R41, -INF , !P2 ;  /* 0xff80000029987808 */ /* 0x000fe20005000000 */
[CC--:B------:R-:W-:Y:S01]  /*4c70*/  FFMA.FTZ R69, R0.reuse, R42.reuse, R69 ;  /* 0x0000002a00457223 */ /* 0x0c0fe20000010045 */
[C---:B------:R-:W-:Y:S01]  /*4c80*/  FFMA.FTZ R144, R0.reuse, R42, R51 ;  /* 0x0000002a00907223 */ /* 0x040fe20000010033 */
[----:B------:R-:W-:Y:S01]  /*4c90*/  ISETP.GE.AND P2, PT, R11, R141, PT ;  /* 0x0000008d0b00720c */ /* 0x000fe20003f46270 */
[CC--:B------:R-:W-:Y:S01]  /*4ca0*/  FFMA.FTZ R73, R0.reuse, R23.reuse, R73 ;  /* 0x0000001700497223 */ /* 0x0c0fe20000010049 */
[----:B------:R4:W-:Y:S01]  /*4cb0*/  MUFU.TANH R5, R56 ;  /* 0x0000003800057308 */ /* 0x0009e20000002400 */
[----:B-1----:R-:W-:Y:S01]  /*4cc0*/  FFMA.FTZ R75, R0, R23, R75 ;  /* 0x00000017004b7223 */ /* 0x002fe2000001004b */
[----:B------:R-:W-:Y:S01]  /*4cd0*/  FSEL R144, R144, -INF , !P2 ;  /* 0xff80000090907808 */ /* 0x000fe20005000000 */
[----:B------:R-:W-:Y:S01]  /*4ce0*/  VIADD R42, R132, 0x49 ;  /* 0x00000049842a7836 */ /* 0x000fe20000000000 */
[----:B------:R-:W-:Y:S02]  /*4cf0*/  FSEL R51, R73, -INF , !P5 ;  /* 0xff80000049337808 */ /* 0x000fe40006800000 */
[----:B------:R-:W-:-:S02]  /*4d00*/  FSEL R146, R75, -INF , !P3 ;  /* 0xff8000004b927808 */ /* 0x000fc40005800000 */
[----:B------:R-:W-:Y:S08]  /*4d10*/  MUFU.TANH R31, R92 ;  /* 0x0000005c001f7308 */ /* 0x000ff00000002400 */
[----:B------:R-:W-:Y:S01]  /*4d20*/  MUFU.TANH R9, R94 ;  /* 0x0000005e00097308 */ /* 0x000fe20000002400 */
[----:B----4-:R-:W-:Y:S02]  /*4d30*/  FSEL R56, R63, -INF , !P1 ;  /* 0xff8000003f387808 */ /* 0x010fe40004800000 */
[----:B------:R-:W-:-:S02]  /*4d40*/  ISETP.GE.AND P1, PT, R40, R141, PT ;  /* 0x0000008d2800720c */ /* 0x000fc40003f26270 */
[----:B------:R-:W-:-:S03]  /*4d50*/  I2FP.F32.S32 R40, R40 ;  /* 0x0000002800287245 */ /* 0x000fc60000201400 */
[----:B------:R-:W1:Y:S02]  /*4d60*/  MUFU.TANH R39, R64 ;  /* 0x0000004000277308 */ /* 0x000e640000002400 */
[CC--:B--2---:R-:W-:Y:S01]  /*4d70*/  FFMA.FTZ R37, R0.reuse, R40.reuse, R37 ;  /* 0x0000002800257223 */ /* 0x0c4fe20000010025 */
[----:B---3--:R-:W-:Y:S01]  /*4d80*/  FFMA.FTZ R43, R0, R40, R43 ;  /* 0x00000028002b7223 */ /* 0x008fe2000001002b */
[----:B------:R-:W-:-:S04]  /*4d90*/  VIADD R40, R132, 0x48 ;  /* 0x0000004884287836 */ /* 0x000fc80000000000 */
[----:B------:R2:W-:Y:S01]  /*4da0*/  MUFU.TANH R7, R57 ;  /* 0x0000003900077308 */ /* 0x0005e20000002400 */
[----:B------:R-:W-:Y:S01]  /*4db0*/  FSEL R147, R37, -INF , !P4 ;  /* 0xff80000025937808 */ /* 0x000fe20006000000 */
[----:B------:R-:W-:Y:S01]  /*4dc0*/  VIADD R37, R132, 0x58 ;  /* 0x0000005884257836 */ /* 0x000fe20000000000 */
[C---:B------:R-:W-:Y:S02]  /*4dd0*/  ISETP.GE.AND P5, PT, R40.reuse, R142, PT ;  /* 0x0000008e2800720c */ /* 0x040fe40003fa6270 */
[-C--:B------:R-:W-:Y:S02]  /*4de0*/  ISETP.GE.AND P3, PT, R40, R141.reuse, PT ;  /* 0x0000008d2800720c */ /* 0x080fe40003f66270 */
[----:B------:R-:W-:Y:S01]  /*4df0*/  I2FP.F32.S32 R40, R40 ;  /* 0x0000002800287245 */ /* 0x000fe20000201400 */
[----:B------:R-:W3:Y:S01]  /*4e00*/  MUFU.TANH R67, R67 ;  /* 0x0000004300437308 */ /* 0x000ee20000002400 */
[----:B------:R-:W-:Y:S02]  /*4e10*/  FSEL R138, R43, -INF , !P1 ;  /* 0xff8000002b8a7808 */ /* 0x000fe40004800000 */
[----:B------:R-:W-:Y:S01]  /*4e20*/  ISETP.GE.AND P4, PT, R42, R142, PT ;  /* 0x0000008e2a00720c */ /* 0x000fe20003f86270 */
[----:B-1----:R-:W-:Y:S01]  /*4e30*/  FFMA.FTZ R39, R0, R40, R39 ;  /* 0x0000002800277223 */ /* 0x002fe20000010027 */
[----:B------:R-:W-:-:S02]  /*4e40*/  ISETP.GE.AND P1, PT, R42, R141, PT ;  /* 0x0000008d2a00720c */ /* 0x000fc40003f26270 */
[----:B------:R-:W-:Y:S01]  /*4e50*/  I2FP.F32.S32 R42, R42 ;  /* 0x0000002a002a7245 */ /* 0x000fe20000201400 */
[----:B------:R1:W-:Y:S01]  /*4e60*/  MUFU.TANH R21, R36 ;  /* 0x0000002400157308 */ /* 0x0003e20000002400 */
[----:B------:R-:W-:Y:S02]  /*4e70*/  FSEL R139, R39, -INF , !P5 ;  /* 0xff800000278b7808 */ /* 0x000fe40006800000 */
[----:B--2---:R-:W-:Y:S01]  /*4e80*/  FSEL R57, R65, -INF , !P0 ;  /* 0xff80000041397808 */ /* 0x004fe20004000000 */
[----:B------:R-:W-:Y:S01]  /*4e90*/  FFMA.FTZ R71, R0, R42, R71 ;  /* 0x0000002a00477223 */ /* 0x000fe20000010047 */
[----:B------:R-:W-:-:S03]  /*4ea0*/  ISETP.GE.AND P0, PT, R11, R142, PT ;  /* 0x0000008e0b00720c */ /* 0x000fc60003f06270 */
[----:B------:R-:W2:Y:S01]  /*4eb0*/  MUFU.TANH R77, R66 ;  /* 0x00000042004d7308 */ /* 0x000ea20000002400 */
[----:B------:R-:W-:Y:S01]  /*4ec0*/  FSEL R145, R69, -INF , !P0 ;  /* 0xff80000045917808 */ /* 0x000fe20004000000 */
[----:B---3--:R-:W-:Y:S01]  /*4ed0*/  FFMA.FTZ R67, R0, R42, R67 ;  /* 0x0000002a00437223 */ /* 0x008fe20000010043 */
[----:B------:R-:W-:Y:S02]  /*4ee0*/  FSEL R137, R71, -INF , !P4 ;  /* 0xff80000047897808 */ /* 0x000fe40006000000 */
[----:B------:R-:W-:Y:S02]  /*4ef0*/  ISETP.GE.AND P4, PT, R37, R142, PT ;  /* 0x0000008e2500720c */ /* 0x000fe40003f86270 */
[----:B------:R-:W-:Y:S01]  /*4f00*/  FSEL R148, R67, -INF , !P1 ;  /* 0xff80000043947808 */ /* 0x000fe20004800000 */
[----:B------:R-:W3:Y:S01]  /*4f10*/  MUFU.TANH R93, R93 ;  /* 0x0000005d005d7308 */ /* 0x000ee20000002400 */
[----:B------:R-:W-:Y:S01]  /*4f20*/  ISETP.GE.AND P1, PT, R37, R141, PT ;  /* 0x0000008d2500720c */ /* 0x000fe20003f26270 */
[----:B-1----:R-:W-:-:S05]  /*4f30*/  VIADD R36, R132, 0x50 ;  /* 0x0000005084247836 */ /* 0x002fca0000000000 */
[C---:B------:R-:W-:Y:S01]  /*4f40*/  ISETP.GE.AND P0, PT, R36.reuse, R142, PT ;  /* 0x0000008e2400720c */ /* 0x040fe20003f06270 */
[----:B------:R-:W1:Y:S01]  /*4f50*/  MUFU.TANH R95, R95 ;  /* 0x0000005f005f7308 */ /* 0x000e620000002400 */
[----:B------:R-:W-:Y:S01]  /*4f60*/  BAR.SYNC.DEFER_BLOCKING 0x0 ;  /* 0x0000000000007b1d */ /* 0x000fe20000010000 */
[----:B------:R-:W-:Y:S01]  /*4f70*/  ISETP.GE.AND P2, PT, R36, R141, PT ;  /* 0x0000008d2400720c */ /* 0x000fe20003f46270 */
[C---:B--2---:R-:W-:Y:S01]  /*4f80*/  FFMA.FTZ R77, R0.reuse, R40, R77 ;  /* 0x00000028004d7223 */ /* 0x044fe2000001004d */
[----:B------:R-:W-:Y:S02]  /*4f90*/  I2FP.F32.S32 R36, R36 ;  /* 0x0000002400247245 */ /* 0x000fe40000201400 */
[----:B------:R-:W-:Y:S02]  /*4fa0*/  I2FP.F32.S32 R40, R37 ;  /* 0x0000002500287245 */ /* 0x000fe40000201400 */
[----:B------:R-:W2:Y:S01]  /*4fb0*/  MUFU.TANH R13, R60 ;  /* 0x0000003c000d7308 */ /* 0x000ea20000002400 */
[CC--:B------:R-:W-:Y:S01]  /*4fc0*/  FFMA.FTZ R135, R0.reuse, R36.reuse, R31 ;  /* 0x0000002400877223 */ /* 0x0c0fe2000001001f */
[----:B------:R-:W-:Y:S01]  /*4fd0*/  FFMA.FTZ R136, R0, R36, R9 ;  /* 0x0000002400887223 */ /* 0x000fe20000010009 */
[C---:B------:R-:W-:Y:S01]  /*4fe0*/  VIADD R36, R132.reuse, 0x59 ;  /* 0x0000005984247836 */ /* 0x040fe20000000000 */
[----:B------:R-:W-:Y:S01]  /*4ff0*/  FSEL R150, R77, -INF , !P3 ;  /* 0xff8000004d967808 */ /* 0x000fe20005800000 */
[----:B------:R-:W-:Y:S01]  /*5000*/  VIADD R9, R132, 0x51 ;  /* 0x0000005184097836 */ /* 0x000fe20000000000 */
[----:B------:R-:W-:Y:S01]  /*5010*/  FSEL R135, R135, -INF , !P0 ;  /* 0xff80000087877808 */ /* 0x000fe20004000000 */
[----:B------:R-:W-:Y:S01]  /*5020*/  FFMA.FTZ R131, R0, R40, R5 ;  /* 0x0000002800837223 */ /* 0x000fe20000010005 */
[----:B------:R-:W-:Y:S01]  /*5030*/  FSEL R136, R136, -INF , !P2 ;  /* 0xff80000088887808 */ /* 0x000fe20005000000 */
[----:B------:R-:W4:Y:S01]  /*5040*/  MUFU.TANH R11, R52 ;  /* 0x00000034000b7308 */ /* 0x000f220000002400 */
[----:B------:R-:W-:-:S02]  /*5050*/  ISETP.GE.AND P0, PT, R36, R142, PT ;  /* 0x0000008e2400720c */ /* 0x000fc40003f06270 */
[----:B------:R-:W-:Y:S02]  /*5060*/  ISETP.GE.AND P2, PT, R36, R141, PT ;  /* 0x0000008d2400720c */ /* 0x000fe40003f46270 */
[----:B------:R-:W-:Y:S02]  /*5070*/  I2FP.F32.S32 R39, R9 ;  /* 0x0000000900277245 */ /* 0x000fe40000201400 */
[----:B------:R-:W-:Y:S01]  /*5080*/  I2FP.F32.S32 R36, R36 ;  /* 0x0000002400247245 */ /* 0x000fe20000201400 */
[----:B------:R-:W5:Y:S01]  /*5090*/  MUFU.TANH R23, R54 ;  /* 0x0000003600177308 */ /* 0x000f620000002400 */
[C---:B------:R-:W-:Y:S01]  /*50a0*/  ISETP.GE.AND P5, PT, R9.reuse, R142, PT ;  /* 0x0000008e0900720c */ /* 0x040fe20003fa6270 */
[CC--:B---3--:R-:W-:Y:S01]  /*50b0*/  FFMA.FTZ R93, R0.reuse, R39.reuse, R93 ;  /* 0x00000027005d7223 */ /* 0x0c8fe2000001005d */
[C---:B-1----:R-:W-:Y:S01]  /*50c0*/  FFMA.FTZ R95, R0.reuse, R39, R95 ;  /* 0x00000027005f7223 */ /* 0x042fe2000001005f */
[CC--:B------:R-:W-:Y:S01]  /*50d0*/  FFMA.FTZ R129, R0.reuse, R36.reuse, R7 ;  /* 0x0000002400817223 */ /* 0x0c0fe20000010007 */
[----:B------:R-:W-:Y:S01]  /*50e0*/  FFMA.FTZ R21, R0, R36, R21 ;  /* 0x0000002400157223 */ /* 0x000fe20000010015 */
[----:B------:R-:W-:Y:S01]  /*50f0*/  ISETP.GE.AND P3, PT, R9, R141, PT ;  /* 0x0000008d0900720c */ /* 0x000fe20003f66270 */
[----:B------:R-:W-:Y:S01]  /*5100*/  VIADD R36, R132, 0x60 ;  /* 0x0000006084247836 */ /* 0x000fe20000000000 */
[----:B------:R-:W-:Y:S01]  /*5110*/  MUFU.TANH R31, R48 ;  /* 0x00000030001f7308 */ /* 0x000fe20000002400 */
[----:B------:R-:W-:Y:S01]  /*5120*/  FSEL R133, R93, -INF , !P5 ;  /* 0xff8000005d857808 */ /* 0x000fe20006800000 */
[----:B--2---:R-:W-:Y:S01]  /*5130*/  FFMA.FTZ R13, R0, R40, R13 ;  /* 0x00000028000d7223 */ /* 0x004fe2000001000d */
[----:B------:R-:W-:Y:S01]  /*5140*/  FSEL R134, R95, -INF , !P3 ;  /* 0xff8000005f867808 */ /* 0x000fe20005800000 */
[----:B------:R-:W-:Y:S01]  /*5150*/  VIADD R39, R132, 0x61 ;  /* 0x0000006184277836 */ /* 0x000fe20000000000 */
[----:B------:R-:W-:-:S02]  /*5160*/  ISETP.GE.AND P5, PT, R36, R142, PT ;  /* 0x0000008e2400720c */ /* 0x000fc40003fa6270 */
[----:B------:R-:W-:Y:S01]  /*5170*/  ISETP.GE.AND P3, PT, R36, R141, PT ;  /* 0x0000008d2400720c */ /* 0x000fe20003f66270 */
[----:B------:R-:W-:Y:S01]  /*5180*/  MUFU.TANH R37, R50 ;  /* 0x0000003200257308 */ /* 0x000fe20000002400 */
[----:B------:R-:W-:Y:S02]  /*5190*/  I2FP.F32.S32 R36, R36 ;  /* 0x0000002400247245 */ /* 0x000fe40000201400 */
[----:B------:R-:W-:Y:S02]  /*51a0*/  FSEL R60, R13, -INF , !P1 ;  /* 0xff8000000d3c7808 */ /* 0x000fe40004800000 */
[----:B------:R-:W-:Y:S01]  /*51b0*/  FSEL R129, R129, -INF , !P0 ;  /* 0xff80000081817808 */ /* 0x000fe20004000000 */
[CC--:B----4-:R-:W-:Y:S01]  /*51c0*/  FFMA.FTZ R11, R0.reuse, R36.reuse, R11 ;  /* 0x00000024000b7223 */ /* 0x0d0fe2000001000b */
[----:B-----5:R-:W-:Y:S01]  /*51d0*/  FFMA.FTZ R23, R0, R36, R23 ;  /* 0x0000002400177223 */ /* 0x020fe20000010017 */
[----:B------:R-:W1:Y:S01]  /*51e0*/  MUFU.TANH R53, R53 ;  /* 0x0000003500357308 */ /* 0x000e620000002400 */
[----:B------:R-:W-:Y:S01]  /*51f0*/  VIADD R36, R132, 0x69 ;  /* 0x0000006984247836 */ /* 0x000fe20000000000 */
[----:B------:R-:W-:-:S02]  /*5200*/  I2FP.F32.S32 R40, R39 ;  /* 0x0000002700287245 */ /* 0x000fc40000201400 */
[----:B------:R-:W-:Y:S02]  /*5210*/  FSEL R131, R131, -INF , !P4 ;  /* 0xff80000083837808 */ /* 0x000fe40006000000 */
[----:B------:R-:W-:Y:S02]  /*5220*/  FSEL R65, R11, -INF , !P5 ;  /* 0xff8000000b417808 */ /* 0x000fe40006800000 */
[----:B------:R-:W2:Y:S01]  /*5230*/  MUFU.TANH R55, R55 ;  /* 0x0000003700377308 */ /* 0x000ea20000002400 */
[CC--:B------:R-:W-:Y:S02]  /*5240*/  ISETP.GE.AND P4, PT, R39.reuse, R142.reuse, PT ;  /* 0x0000008e2700720c */ /* 0x0c0fe40003f86270 */
[----:B------:R-:W-:Y:S02]  /*5250*/  ISETP.GE.AND P1, PT, R39, R141, PT ;  /* 0x0000008d2700720c */ /* 0x000fe40003f26270 */
[----:B------:R-:W-:-:S03]  /*5260*/  ISETP.GE.AND P5, PT, R36, R142, PT ;  /* 0x0000008e2400720c */ /* 0x000fc60003fa6270 */
[----:B------:R3:W4:Y:S01]  /*5270*/  MUFU.TANH R9, R34 ;  /* 0x0000002200097308 */ /* 0x0007220000002400 */
[----:B-1----:R-:W-:-:S05]  /*5280*/  FFMA.FTZ R53, R0, R40, R53 ;  /* 0x0000002800357223 */ /* 0x002fca0000010035 */
[----:B------:R-:W-:Y:S02]  /*5290*/  FSEL R66, R53, -INF , !P4 ;  /* 0xff80000035427808 */ /* 0x000fe40006000000 */
[----:B------:R1:W5:Y:S01]  /*52a0*/  MUFU.TANH R5, R22 ;  /* 0x0000001600057308 */ /* 0x0003620000002400 */
[----:B--2---:R-:W-:-:S05]  /*52b0*/  FFMA.FTZ R43, R0, R40, R55 ;  /* 0x00000028002b7223 */ /* 0x004fca0000010037 */
[----:B------:R-:W-:Y:S02]  /*52c0*/  FSEL R43, R43, -INF , !P1 ;  /* 0xff8000002b2b7808 */ /* 0x000fe40004800000 */
[----:B------:R2:W5:Y:S01]  /*52d0*/  MUFU.TANH R13, R30 ;  /* 0x0000001e000d7308 */ /* 0x0005620000002400 */
[----:B---3--:R-:W-:-:S05]  /*52e0*/  VIADD R34, R132, 0x68 ;  /* 0x0000006884227836 */ /* 0x008fca0000000000 */
[C---:B------:R-:W-:Y:S02]  /*52f0*/  ISETP.GE.AND P0, PT, R34.reuse, R142, PT ;  /* 0x0000008e2200720c */ /* 0x040fe40003f06270 */
[----:B------:R3:W-:Y:S01]  /*5300*/  MUFU.TANH R7, R44 ;  /* 0x0000002c00077308 */ /* 0x0007e20000002400 */
[----:B-1----:R-:W-:Y:S02]  /*5310*/  FSEL R22, R21, -INF , !P2 ;  /* 0xff80000015167808 */ /* 0x002fe40005000000 */
[----:B------:R-:W-:Y:S02]  /*5320*/  ISETP.GE.AND P2, PT, R34, R141, PT ;  /* 0x0000008d2200720c */ /* 0x000fe40003f46270 */
[----:B------:R-:W-:-:S03]  /*5330*/  I2FP.F32.S32 R34, R34 ;  /* 0x0000002200227245 */ /* 0x000fc60000201400 */
[----:B------:R-:W-:Y:S01]  /*5340*/  MUFU.TANH R21, R46 ;  /* 0x0000002e00157308 */ /* 0x000fe20000002400 */
[----:B--2---:R-:W-:Y:S02]  /*5350*/  VIADD R30, R132, 0x71 ;  /* 0x00000071841e7836 */ /* 0x004fe40000000000 */
[CC--:B------:R-:W-:Y:S01]  /*5360*/  FFMA.FTZ R31, R0.reuse, R34.reuse, R31 ;  /* 0x00000022001f7223 */ /* 0x0c0fe2000001001f */
[----:B------:R-:W-:Y:S01]  /*5370*/  FFMA.FTZ R37, R0, R34, R37 ;  /* 0x0000002200257223 */ /* 0x000fe20000010025 */
[----:B------:R-:W-:-:S03]  /*5380*/  VIADD R34, R132, 0x70 ;  /* 0x0000007084227836 */ /* 0x000fc60000000000 */
[----:B------:R-:W-:Y:S01]  /*5390*/  FSEL R63, R31, -INF , !P0 ;  /* 0xff8000001f3f7808 */ /* 0x000fe20004000000 */
[----:B------:R-:W1:Y:S01]  /*53a0*/  MUFU.TANH R11, R28 ;  /* 0x0000001c000b7308 */ /* 0x000e620000002400 */
[----:B---3--:R-:W-:Y:S02]  /*53b0*/  FSEL R44, R23, -INF , !P3 ;  /* 0xff800000172c7808 */ /* 0x008fe40005800000 */
[----:B------:R-:W-:Y:S02]  /*53c0*/  I2FP.F32.S32 R23, R36 ;  /* 0x0000002400177245 */ /* 0x000fe40000201400 */
[----:B------:R-:W-:Y:S02]  /*53d0*/  FSEL R42, R37, -INF , !P2 ;  /* 0xff800000252a7808 */ /* 0x000fe40005000000 */
[----:B------:R-:W-:Y:S01]  /*53e0*/  ISETP.GE.AND P0, PT, R30, R142, PT ;  /* 0x0000008e1e00720c */ /* 0x000fe20003f06270 */
[----:B----4-:R-:W-:Y:S01]  /*53f0*/  FFMA.FTZ R9, R0, R23, R9 ;  /* 0x0000001700097223 */ /* 0x010fe20000010009 */
[----:B------:R-:W-:Y:S01]  /*5400*/  ISETP.GE.AND P2, PT, R30, R141, PT ;  /* 0x0000008d1e00720c */ /* 0x000fe20003f46270 */
[----:B-----5:R-:W-:Y:S01]  /*5410*/  FFMA.FTZ R41, R0, R23, R5 ;  /* 0x0000001700297223 */ /* 0x020fe20000010005 */
[----:B------:R-:W-:Y:S01]  /*5420*/  I2FP.F32.S32 R30, R30 ;  /* 0x0000001e001e7245 */ /* 0x000fe20000201400 */
[----:B------:R2:W3:Y:S01]  /*5430*/  MUFU.TANH R39, R18 ;  /* 0x0000001200277308 */ /* 0x0004e20000002400 */
[----:B------:R-:W-:-:S02]  /*5440*/  FSEL R64, R9, -INF , !P5 ;  /* 0xff80000009407808 */ /* 0x000fc40006800000 */
[----:B------:R-:W-:Y:S01]  /*5450*/  ISETP.GE.AND P4, PT, R34, R142, PT ;  /* 0x0000008e2200720c */ /* 0x000fe20003f86270 */
[-C--:B------:R-:W-:Y:S01]  /*5460*/  FFMA.FTZ R13, R0, R30.reuse, R13 ;  /* 0x0000001e000d7223 */ /* 0x080fe2000001000d */
[-C--:B------:R-:W-:Y:S01]  /*5470*/  ISETP.GE.AND P1, PT, R34, R141.reuse, PT ;  /* 0x0000008d2200720c */ /* 0x080fe20003f26270 */
[----:B-1----:R-:W-:Y:S01]  /*5480*/  FFMA.FTZ R11, R0, R30, R11 ;  /* 0x0000001e000b7223 */ /* 0x002fe2000001000b */
[----:B------:R-:W-:Y:S01]  /*5490*/  I2FP.F32.S32 R34, R34 ;  /* 0x0000002200227245 */ /* 0x000fe20000201400 */
[----:B------:R-:W1:Y:S01]  /*54a0*/  MUFU.TANH R5, R24 ;  /* 0x0000001800057308 */ /* 0x000e620000002400 */
[----:B------:R-:W-:Y:S02]  /*54b0*/  ISETP.GE.AND P3, PT, R36, R141, PT ;  /* 0x0000008d2400720c */ /* 0x000fe40003f66270 */
[----:B------:R-:W-:Y:S01]  /*54c0*/  FSEL R62, R13, -INF , !P0 ;  /* 0xff8000000d3e7808 */ /* 0x000fe20004000000 */
[CC--:B------:R-:W-:Y:S01]  /*54d0*/  FFMA.FTZ R7, R0.reuse, R34.reuse, R7 ;  /* 0x0000002200077223 */ /* 0x0c0fe20000010007 */
[----:B------:R-:W-:Y:S01]  /*54e0*/  FFMA.FTZ R21, R0, R34, R21 ;  /* 0x0000002200157223 */ /* 0x000fe20000010015 */
[----:B------:R-:W-:-:S02]  /*54f0*/  ISETP.GT.AND P0, PT, R128, R167, PT ;  /* 0x000000a78000720c */ /* 0x000fc40003f04270 */
[----:B------:R-:W4:Y:S01]  /*5500*/  MUFU.TANH R9, R20 ;  /* 0x0000001400097308 */ /* 0x000f220000002400 */
[----:B------:R-:W-:Y:S01]  /*5510*/  FSEL R41, R41, -INF , !P3 ;  /* 0xff80000029297808 */ /* 0x000fe20005800000 */
[C---:B--2---:R-:W-:Y:S01]  /*5520*/  VIADD R18, R132.reuse, 0x79 ;  /* 0x0000007984127836 */ /* 0x044fe20000000000 */
[C---:B------:R-:W-:Y:S02]  /*5530*/  ISETP.GE.AND P5, PT, R132.reuse, R142, PT ;  /* 0x0000008e8400720c */ /* 0x040fe40003fa6270 */
[----:B------:R-:W-:Y:S02]  /*5540*/  ISETP.GE.AND P3, PT, R132, R141, PT ;  /* 0x0000008d8400720c */ /* 0x000fe40003f66270 */
[----:B------:R-:W-:Y:S02]  /*5550*/  FSEL R61, R7, -INF , !P4 ;  /* 0xff800000073d7808 */ /* 0x000fe40006000000 */
[----:B------:R-:W-:Y:S02]  /*5560*/  FSEL R40, R21, -INF , !P1 ;  /* 0xff80000015287808 */ /* 0x000fe40004800000 */
[----:B------:R-:W-:-:S02]  /*5570*/  I2FP.F32.S32 R132, R132 ;  /* 0x0000008400847245 */ /* 0x000fc40000201400 */
[C---:B------:R-:W-:Y:S02]  /*5580*/  ISETP.GE.AND P4, PT, R18.reuse, R142, PT ;  /* 0x0000008e1200720c */ /* 0x040fe40003f86270 */
[----:B------:R-:W-:Y:S01]  /*5590*/  ISETP.GE.AND P1, PT, R18, R141, PT ;  /* 0x0000008d1200720c */ /* 0x000fe20003f26270 */
[C---:B------:R-:W-:Y:S01]  /*55a0*/  FFMA.FTZ R97, R0.reuse, R132, R97 ;  /* 0x0000008400617223 */ /* 0x040fe20000010061 */
[----:B------:R-:W-:Y:S01]  /*55b0*/  I2FP.F32.S32 R18, R18 ;  /* 0x0000001200127245 */ /* 0x000fe20000201400 */
[----:B---3--:R-:W-:Y:S01]  /*55c0*/  FFMA.FTZ R132, R0, R132, R39 ;  /* 0x0000008400847223 */ /* 0x008fe20000010027 */
[----:B------:R-:W-:-:S03]  /*55d0*/  FSEL R39, R11, -INF , !P2 ;  /* 0xff8000000b277808 */ /* 0x000fc60005000000 */
[CC--:B-1----:R-:W-:Y:S01]  /*55e0*/  FFMA.FTZ R23, R0.reuse, R18.reuse, R5 ;  /* 0x0000001200177223 */ /* 0x0c2fe20000010005 */
[----:B----4-:R-:W-:Y:S01]  /*55f0*/  FFMA.FTZ R9, R0, R18, R9 ;  /* 0x0000001200097223 */ /* 0x010fe20000010009 */
        /* <DEDUP_REMOVED lines=16> */
.L_x_2411:
        /* <DEDUP_REMOVED lines=59> */
.L_x_2412:
        /* <DEDUP_REMOVED lines=76> */
.L_x_2414:
[----:B------:R3:W-:Y:S02]  /*5f70*/  STS.128 [R175+0x8800], RZ ;  /* 0x008800ffaf007388 */ /* 0x0007e40000000c00 */
.L_x_2415:
[----:B------:R-:W-:Y:S05]  /*5f80*/  BSYNC.RECONVERGENT B0 ;  /* 0x0000000000007941 */ /* 0x000fea0003800200 */
.L_x_2413:
[----:B------:R-:W0:Y:S02]  /*5f90*/  LDGDEPBAR ;  /* 0x00000000000079af */ /* 0x000e240000000000 */
.L_x_2410:
        /* <DEDUP_REMOVED lines=33> */
[----:B------:R-:W-:Y:S01]  /*61b0*/  SHF.L.U32 R9, R3, 0x8, RZ ;  /* 0x0000000803097819 */ /* 0x000fe200000006ff */
[----:B------:R-:W5:Y:S03]  /*61c0*/  SHFL.BFLY PT, R24, R21, 0x2, 0x1f ;  /* 0x0c401f0015187f89 */ /* 0x000f6600000e0000 */
[----:B------:R-:W-:Y:S01]  /*61d0*/  LOP3.LUT R28, R9, 0x100, RZ, 0xc0, !PT ;  /* 0x00000100091c7812 */ /* 0x000fe200078ec0ff */
[----:B------:R-:W1:Y:S03]  /*61e0*/  SHFL.BFLY PT, R20, R13, 0x2, 0x1f ;  /* 0x0c401f000d147f89 */ /* 0x000e6600000e0000 */
[----:B------:R-:W-:-:S04]  /*61f0*/  LOP3.LUT R119, R28, 0x20, R119, 0xf8, !PT ;  /* 0x000000201c777812 */ /* 0x000fc800078ef877 */
[----:B------:R-:W-:-:S04]  /*6200*/  IADD3 R119, PT, PT, R2, R119, RZ ;  /* 0x0000007702777210 */ /* 0x000fc80007ffe0ff */
[----:B------:R-:W-:-:S04]  /*6210*/  LEA R119, R119, UR4, 0x1 ;  /* 0x0000000477777c11 */ /* 0x000fc8000f8e08ff */
[----:B------:R-:W-:Y:S01]  /*6220*/  IADD3 R187, PT, PT, R119, 0x9000, RZ ;  /* 0x0000900077bb7810 */ /* 0x000fe20007ffe0ff */
[----:B------:R-:W-:Y:S01]  /*6230*/  LDSM.16.MT88.4 R108, [R119+0x9000] ;  /* 0x00900000776c783b */ /* 0x000fe20000004200 */
[----:B-----5:R-:W-:-:S03]  /*6240*/  FMNMX.FTZ R24, R21, R24, !PT ;  /* 0x0000001815187209 */ /* 0x020fc60007810000 */
[----:B------:R-:W-:Y:S01]  /*6250*/  LDSM.16.MT88.4 R92, [R119+0xb000] ;  /* 0x00b00000775c783b */ /* 0x000fe20000004200 */
[----:B-1----:R-:W-:-:S03]  /*6260*/  FMNMX.FTZ R20, R13, R20, !PT ;  /* 0x000000140d147209 */ /* 0x002fc60007810000 */
[----:B------:R-:W1:Y:S04]  /*6270*/  SHFL.BFLY PT, R11, R24, 0x1, 0x1f ;  /* 0x0c201f00180b7f89 */ /* 0x000e6800000e0000 */
[----:B------:R-:W5:Y:S04]  /*6280*/  SHFL.BFLY PT, R7, R20, 0x1, 0x1f ;  /* 0x0c201f0014077f89 */ /* 0x000f6800000e0000 */
[----:B------:R-:W-:Y:S01]  /*6290*/  LDSM.16.MT88.4 R76, [R119+0xd000] ;  /* 0x00d00000774c783b */ /* 0x000fe20000004200 */
[----:B-1----:R-:W-:Y:S02]  /*62a0*/  FMNMX.FTZ R3, R24, R11, !PT ;  /* 0x0000000b18037209 */ /* 0x002fe40007810000 */
[----:B------:R-:W-:-:S02]  /*62b0*/  IADD3 R24, PT, PT, R130, R119, RZ ;  /* 0x0000007782187210 */ /* 0x000fc40007ffe0ff */
[C---:B------:R-:W-:Y:S01]  /*62c0*/  FSETP.NEU.FTZ.AND P0, PT, R3.reuse, -INF , PT ;  /* 0xff8000000300780b */ /* 0x040fe20003f1d000 */
[----:B----4-:R-:W-:Y:S01]  /*62d0*/  FMUL.FTZ R120, R3, UR6 ;  /* 0x0000000603787c20 */ /* 0x010fe20008410000 */
[----:B-----5:R-:W-:Y:S01]  /*62e0*/  FMNMX.FTZ R2, R20, R7, !PT ;  /* 0x0000000714027209 */ /* 0x020fe20007810000 */
[----:B------:R-:W1:Y:S03]  /*62f0*/  LDSM.16.MT88.4 R84, [R24+0xb000] ;  /* 0x00b000001854783b */ /* 0x000e660000004200 */
        /* <DEDUP_REMOVED lines=19> */
[----:B------:R-:W4:Y:S01]  /*6430*/  LDSM.16.MT88.4 R8, [R119+0x9400] ;  /* 0x009400007708783b */ /* 0x000f220000004200 */
        /* <DEDUP_REMOVED lines=9> */
[----:B------:R-:W-:Y:S01]  /*64d0*/  LDSM.16.MT88.4 R16, [R24+0xd000] ;  /* 0x00d000001810783b */ /* 0x000fe20000004200 */
[----:B------:R-:W-:Y:S01]  /*64e0*/  MUFU.EX2 R122, R122 ;  /* 0x0000007a007a7308 */ /* 0x000fe20000000800 */
[--C-:B------:R-:W-:Y:S01]  /*64f0*/  FFMA.FTZ R27, R25, UR6, -R120.reuse ;  /* 0x00000006191b7c23 */ /* 0x100fe20008010878 */
[----:B--2---:R-:W-:Y:S01]  /*6500*/  F2FP.F16.F32.PACK_AB R68, R123, R132 ;  /* 0x000000847b44723e */ /* 0x004fe200000000ff */
[----:B------:R-:W-:Y:S01]  /*6510*/  LDSM.16.MT88.4 R52, [R24+0x9400] ;  /* 0x009400001834783b */ /* 0x000fe20000004200 */
        /* <DEDUP_REMOVED lines=22> */
[----:B---3--:R-:W-:Y:S01]  /*6680*/  F2FP.F16.F32.PACK_AB R71, R50, R21 ;  /* 0x000000153247723e */ /* 0x008fe200000000ff */
[----:B------:R-:W-:Y:S01]  /*6690*/  FADD.FTZ R122, R122, R67 ;  /* 0x000000437a7a7221 */ /* 0x000fe20000010000 */
[----:B------:R-:W3:Y:S01]  /*66a0*/  MUFU.EX2 R35, R35 ;  /* 0x0000002300237308 */ /* 0x000ee20000000800 */
[----:B------:R-:W-:Y:S01]  /*66b0*/  FFMA.FTZ R62, R62, UR6, -R120 ;  /* 0x000000063e3e7c23 */ /* 0x000fe20008010878 */
[--C-:B------:R-:W-:Y:S01]  /*66c0*/  FFMA.FTZ R39, R39, UR6, -R47.reuse ;  /* 0x0000000627277c23 */ /* 0x100fe2000801082f */
[----:B------:R-:W-:Y:S01]  /*66d0*/  FFMA.FTZ R38, R38, UR6, -R47 ;  /* 0x0000000626267c23 */ /* 0x000fe2000801082f */
[----:B------:R-:W-:Y:S01]  /*66e0*/  MUFU.EX2 R48, R48 ;  /* 0x0000003000307308 */ /* 0x000fe20000000800 */
[----:B------:R-:W-:Y:S01]  /*66f0*/  HMMA.16816.F32 R112, R68, R108, RZ ;  /* 0x0000006c4470723c */ /* 0x000fe200000018ff */
[----:B--2---:R-:W-:-:S02]  /*6700*/  F2FP.F16.F32.PACK_AB R4, R46, R49 ;  /* 0x000000312e04723e */ /* 0x004fc400000000ff */
[----:B------:R-:W2:Y:S01]  /*6710*/  MUFU.EX2 R45, R45 ;  /* 0x0000002d002d7308 */ /* 0x000ea20000000800 */
[----:B------:R-:W-:-:S03]  /*6720*/  ISETP.GT.AND P0, PT, R128, R167, PT ;  /* 0x000000a78000720c */ /* 0x000fc60003f04270 */
[----:B------:R-:W-:Y:S01]  /*6730*/  MUFU.EX2 R34, R34 ;  /* 0x0000002200227308 */ /* 0x000fe20000000800 */
[C---:B------:R-:W-:Y:S01]  /*6740*/  HMMA.16816.F32 R108, R68.reuse, R110, RZ ;  /* 0x0000006e446c723c */ /* 0x040fe200000018ff */
[----:B---3--:R-:W-:Y:S02]  /*6750*/  F2FP.F16.F32.PACK_AB R6, R35, R36 ;  /* 0x000000242306723e */ /* 0x008fe400000000ff */
[----:B------:R-:W3:Y:S04]  /*6760*/  MUFU.EX2 R31, R31 ;  /* 0x0000001f001f7308 */ /* 0x000ee80000000800 */
[----:B------:R-:W-:Y:S01]  /*6770*/  MUFU.EX2 R33, R33 ;  /* 0x0000002100217308 */ /* 0x000fe20000000800 */
[----:B-1----:R-:W-:Y:S01]  /*6780*/  HMMA.16816.F32 R88, R68, R84, RZ ;  /* 0x000000544458723c */ /* 0x002fe200000018ff */
[----:B--2---:R-:W-:-:S02]  /*6790*/  F2FP.F16.F32.PACK_AB R5, R45, R48 ;  /* 0x000000302d05723e */ /* 0x004fc400000000ff */
[----:B------:R-:W1:Y:S04]  /*67a0*/  MUFU.EX2 R30, R30 ;  /* 0x0000001e001e7308 */ /* 0x000e680000000800 */
[----:B------:R-:W-:Y:S01]  /*67b0*/  MUFU.EX2 R28, R28 ;  /* 0x0000001c001c7308 */ /* 0x000fe20000000800 */
[----:B------:R-:W-:Y:S01]  /*67c0*/  HMMA.16816.F32 R84, R68, R86, RZ ;  /* 0x000000564454723c */ /* 0x000fe200000018ff */
[----:B---3--:R-:W-:Y:S02]  /*67d0*/  F2FP.F16.F32.PACK_AB R7, R31, R34 ;  /* 0x000000221f07723e */ /* 0x008fe400000000ff */
[----:B------:R-:W-:Y:S04]  /*67e0*/  MUFU.EX2 R27, R27 ;  /* 0x0000001b001b7308 */ /* 0x000fe80000000800 */
[----:B------:R-:W-:Y:S01]  /*67f0*/  MUFU.EX2 R32, R156 ;  /* 0x0000009c00207308 */ /* 0x000fe20000000800 */
[C---:B----4-:R-:W-:Y:S03]  /*6800*/  HMMA.16816.F32 R112, R4.reuse, R8, R112 ;  /* 0x000000080470723c */ /* 0x050fe60000001870 */
[----:B------:R-:W2:Y:S04]  /*6810*/  MUFU.EX2 R29, R29 ;  /* 0x0000001d001d7308 */ /* 0x000ea80000000800 */
[----:B------:R3:W-:Y:S01]  /*6820*/  MUFU.EX2 R26, R58 ;  /* 0x0000003a001a7308 */ /* 0x0007e20000000800 */
[----:B------:R-:W-:Y:S01]  /*6830*/  HMMA.16816.F32 R108, R4, R10, R108 ;  /* 0x0000000a046c723c */ /* 0x000fe2000000186c */
[----:B------:R-:W4:Y:S02]  /*6840*/  LDSM.16.MT88.4 R8, [R24+0xb400] ;  /* 0x00b400001808783b */ /* 0x000f240000004200 */
[----:B------:R-:W2:Y:S04]  /*6850*/  MUFU.EX2 R25, R25 ;  /* 0x0000001900197308 */ /* 0x000ea80000000800 */
[----:B------:R-:W-:Y:S01]  /*6860*/  MUFU.EX2 R147, R147 ;  /* 0x0000009300937308 */ /* 0x000fe20000000800 */
[----:B------:R-:W-:Y:S03]  /*6870*/  HMMA.16816.F32 R96, R68, R92, RZ ;  /* 0x0000005c4460723c */ /* 0x000fe600000018ff */
[----:B------:R-:W-:Y:S01]  /*6880*/  MUFU.EX2 R130, R130 ;  /* 0x0000008200827308 */ /* 0x000fe20000000800 */
[----:B---3--:R-:W-:-:S03]  /*6890*/  FFMA.FTZ R58, R151, UR6, -R120 ;  /* 0x00000006973a7c23 */ /* 0x008fc60008010878 */
[----:B------:R-:W-:Y:S01]  /*68a0*/  MUFU.EX2 R148, R148 ;  /* 0x0000009400947308 */ /* 0x000fe20000000800 */
[C---:B------:R-:W-:Y:S03]  /*68b0*/  HMMA.16816.F32 R92, R68.reuse, R94, RZ ;  /* 0x0000005e445c723c */ /* 0x040fe600000018ff */
[----:B------:R-:W-:Y:S04]  /*68c0*/  MUFU.EX2 R58, R58 ;  /* 0x0000003a003a7308 */ /* 0x000fe80000000800 */
[----:B------:R-:W-:Y:S01]  /*68d0*/  MUFU.EX2 R129, R129 ;  /* 0x0000008100817308 */ /* 0x000fe20000000800 */
[----:B------:R-:W-:Y:S03]  /*68e0*/  HMMA.16816.F32 R104, R68, R100, RZ ;  /* 0x000000644468723c */ /* 0x000fe600000018ff */
[----:B------:R-:W-:Y:S04]  /*68f0*/  MUFU.EX2 R134, R134 ;  /* 0x0000008600867308 */ /* 0x000fe80000000800 */
[----:B------:R-:W-:Y:S01]  /*6900*/  MUFU.EX2 R60, R60 ;  /* 0x0000003c003c7308 */ /* 0x000fe20000000800 */
[C---:B-----5:R-:W-:Y:S03]  /*6910*/  HMMA.16816.F32 R96, R4.reuse, R12, R96 ;  /* 0x0000000c0460723c */ /* 0x060fe60000001860 */
[----:B------:R-:W-:Y:S05]  /*6920*/  MUFU.EX2 R62, R62 ;  /* 0x0000003e003e7308 */ /* 0x000fea0000000800 */
[C---:B------:R-:W-:Y:S01]  /*6930*/  HMMA.16816.F32 R92, R4.reuse, R14, R92 ;  /* 0x0000000e045c723c */ /* 0x040fe2000000185c */
[----:B------:R-:W3:Y:S07]  /*6940*/  LDSM.16.MT88.4 R12, [R119+0xd400] ;  /* 0x00d40000770c783b */ /* 0x000eee0000004200 */
[C---:B----4-:R-:W-:Y:S08]  /*6950*/  HMMA.16816.F32 R88, R4.reuse, R8, R88 ;  /* 0x000000080458723c */ /* 0x050ff00000001858 */
[----:B------:R-:W-:Y:S01]  /*6960*/  HMMA.16816.F32 R84, R4, R10, R84 ;  /* 0x0000000a0454723c */ /* 0x000fe20000001854 */
[----:B------:R-:W4:Y:S07]  /*6970*/  LDSM.16.MT88.4 R8, [R24+0xd400] ;  /* 0x00d400001808783b */ /* 0x000f2e0000004200 */
[C---:B------:R-:W-:Y:S08]  /*6980*/  HMMA.16816.F32 R80, R68.reuse, R76, RZ ;  /* 0x0000004c4450723c */ /* 0x040ff000000018ff */
[C---:B------:R-:W-:Y:S08]  /*6990*/  HMMA.16816.F32 R100, R68.reuse, R102, RZ ;  /* 0x000000664464723c */ /* 0x040ff000000018ff */
[C---:B------:R-:W-:Y:S08]  /*69a0*/  HMMA.16816.F32 R76, R68.reuse, R78, RZ ;  /* 0x0000004e444c723c */ /* 0x040ff000000018ff */
[----:B------:R-:W-:Y:S01]  /*69b0*/  HMMA.16816.F32 R72, R68, R16, RZ ;  /* 0x000000104448723c */ /* 0x000fe200000018ff */
[----:B------:R-:W-:-:S07]  /*69c0*/  FFMA.FTZ R16, R138, UR6, -R47 ;  /* 0x000000068a107c23 */ /* 0x000fce000801082f */
[----:B------:R-:W-:Y:S08]  /*69d0*/  HMMA.16816.F32 R68, R68, R18, RZ ;  /* 0x000000124444723c */ /* 0x000ff000000018ff */
[C---:B---3--:R-:W-:Y:S08]  /*69e0*/  HMMA.16816.F32 R80, R4.reuse, R12, R80 ;  /* 0x0000000c0450723c */ /* 0x048ff00000001850 */
[C---:B----4-:R-:W-:Y:S08]  /*69f0*/  HMMA.16816.F32 R72, R4.reuse, R8, R72 ;  /* 0x000000080448723c */ /* 0x050ff00000001848 */
[C---:B------:R-:W-:Y:S01]  /*6a00*/  HMMA.16816.F32 R68, R4.reuse, R10, R68 ;  /* 0x0000000a0444723c */ /* 0x040fe20000001844 */
[----:B------:R-:W3:Y:S07]  /*6a10*/  LDSM.16.MT88.4 R8, [R24+0x9800] ;  /* 0x009800001808783b */ /* 0x000eee0000004200 */
[C---:B------:R-:W-:Y:S01]  /*6a20*/  HMMA.16816.F32 R76, R4.reuse, R14, R76 ;  /* 0x0000000e044c723c */ /* 0x040fe2000000184c */
[----:B------:R-:W4:Y:S07]  /*6a30*/  LDSM.16.MT88.4 R12, [R119+0x9800] ;  /* 0x00980000770c783b */ /* 0x000f2e0000004200 */
[C---:B------:R-:W-:Y:S01]  /*6a40*/  HMMA.16816.F32 R104, R4.reuse, R52, R104 ;  /* 0x000000340468723c */ /* 0x040fe20000001868 */
[--C-:B------:R-:W-:Y:S01]  /*6a50*/  FFMA.FTZ R53, R51, UR6, -R120.reuse ;  /* 0x0000000633357c23 */ /* 0x100fe20008010878 */
[--C-:B------:R-:W-:Y:S01]  /*6a60*/  FFMA.FTZ R52, R152, UR6, -R47.reuse ;  /* 0x0000000698347c23 */ /* 0x100fe2000801082f */
[--C-:B------:R-:W-:Y:S01]  /*6a70*/  FFMA.FTZ R51, R146, UR6, -R47.reuse ;  /* 0x0000000692337c23 */ /* 0x100fe2000801082f */
[--C-:B------:R-:W-:Y:S01]  /*6a80*/  FFMA.FTZ R146, R145, UR6, -R120.reuse ;  /* 0x0000000691927c23 */ /* 0x100fe20008010878 */
[--C-:B------:R-:W-:Y:S01]  /*6a90*/  FFMA.FTZ R145, R139, UR6, -R120.reuse ;  /* 0x000000068b917c23 */ /* 0x100fe20008010878 */
[--C-:B------:R-:W-:Y:S01]  /*6aa0*/  FFMA.FTZ R139, R144, UR6, -R47.reuse ;  /* 0x00000006908b7c23 */ /* 0x100fe2000801082f */
[----:B------:R-:W-:Y:S01]  /*6ab0*/  MUFU.EX2 R53, R53 ;  /* 0x0000003500357308 */ /* 0x000fe20000000800 */
[----:B------:R-:W-:Y:S01]  /*6ac0*/  HMMA.16816.F32 R100, R4, R54, R100 ;  /* 0x000000360464723c */ /* 0x000fe20000001864 */
[----:B-1----:R-:W-:Y:S01]  /*6ad0*/  F2FP.F16.F32.PACK_AB R4, R30, R33 ;  /* 0x000000211e04723e */ /* 0x002fe200000000ff */
[----:B------:R-:W-:Y:S01]  /*6ae0*/  FFMA.FTZ R54, R57, UR6, -R120 ;  /* 0x0000000639367c23 */ /* 0x000fe20008010878 */
[----:B--2---:R-:W-:Y:S01]  /*6af0*/  F2FP.F16.F32.PACK_AB R5, R29, R32 ;  /* 0x000000201d05723e */ /* 0x004fe200000000ff */
[----:B------:R-:W-:Y:S01]  /*6b00*/  FFMA.FTZ R55, R56, UR6, -R47 ;  /* 0x0000000638377c23 */ /* 0x000fe2000801082f */
[----:B------:R-:W-:Y:S01]  /*6b10*/  F2FP.F16.F32.PACK_AB R6, R27, R28 ;  /* 0x0000001c1b06723e */ /* 0x000fe200000000ff */
[----:B------:R-:W1:Y:S01]  /*6b20*/  MUFU.EX2 R57, R149 ;  /* 0x0000009500397308 */ /* 0x000e620000000800 */
[----:B------:R-:W-:-:S03]  /*6b30*/  F2FP.F16.F32.PACK_AB R7, R25, R26 ;  /* 0x0000001a1907723e */ /* 0x000fc600000000ff */
[----:B------:R-:W-:Y:S04]  /*6b40*/  MUFU.EX2 R54, R54 ;  /* 0x0000003600367308 */ /* 0x000fe80000000800 */
[----:B------:R-:W-:Y:S01]  /*6b50*/  MUFU.EX2 R56, R154 ;  /* 0x0000009a00387308 */ /* 0x000fe20000000800 */
[C---:B---3--:R-:W-:Y:S03]  /*6b60*/  HMMA.16816.F32 R104, R4.reuse, R8, R104 ;  /* 0x000000080468723c */ /* 0x048fe60000001868 */
[----:B------:R-:W2:Y:S04]  /*6b70*/  MUFU.EX2 R55, R55 ;  /* 0x0000003700377308 */ /* 0x000ea80000000800 */
[----:B------:R-:W-:Y:S01]  /*6b80*/  MUFU.EX2 R52, R52 ;  /* 0x0000003400347308 */ /* 0x000fe20000000800 */
[C---:B------:R-:W-:Y:S01]  /*6b90*/  HMMA.16816.F32 R100, R4.reuse, R10, R100 ;  /* 0x0000000a0464723c */ /* 0x040fe20000001864 */
[----:B------:R-:W3:Y:S02]  /*6ba0*/  LDSM.16.MT88.4 R8, [R24+0xb800] ;  /* 0x00b800001808783b */ /* 0x000ee40000004200 */
[----:B------:R-:W5:Y:S04]  /*6bb0*/  MUFU.EX2 R51, R51 ;  /* 0x0000003300337308 */ /* 0x000f680000000800 */
[----:B------:R-:W5:Y:S01]  /*6bc0*/  MUFU.EX2 R146, R146 ;  /* 0x0000009200927308 */ /* 0x000f620000000800 */
[C---:B----4-:R-:W-:Y:S03]  /*6bd0*/  HMMA.16816.F32 R112, R4.reuse, R12, R112 ;  /* 0x0000000c0470723c */ /* 0x050fe60000001870 */
[----:B------:R-:W-:Y:S04]  /*6be0*/  MUFU.EX2 R145, R145 ;  /* 0x0000009100917308 */ /* 0x000fe80000000800 */
[----:B------:R4:W-:Y:S01]  /*6bf0*/  MUFU.EX2 R144, R16 ;  /* 0x0000001000907308 */ /* 0x0009e20000000800 */
[C---:B------:R-:W-:Y:S01]  /*6c00*/  HMMA.16816.F32 R108, R4.reuse, R14, R108 ;  /* 0x0000000e046c723c */ /* 0x040fe2000000186c */
[----:B------:R-:W1:Y:S02]  /*6c10*/  LDSM.16.MT88.4 R12, [R119+0xb800] ;  /* 0x00b80000770c783b */ /* 0x000e640000004200 */
[----:B------:R-:W5:Y:S02]  /*6c20*/  MUFU.EX2 R139, R139 ;  /* 0x0000008b008b7308 */ /* 0x000f640000000800 */
[----:B----4-:R-:W-:Y:S03]  /*6c30*/  LDSM.16.MT88.4 R16, [R119+0xa400] ;  /* 0x00a400007710783b */ /* 0x010fe60000004200 */
        /* <DEDUP_REMOVED lines=13> */
[----:B--2---:R-:W-:Y:S02]  /*6d10*/  F2FP.F16.F32.PACK_AB R5, R55, R56 ;  /* 0x000000383705723e */ /* 0x004fe400000000ff */
[----:B------:R-:W-:Y:S02]  /*6d20*/  F2FP.F16.F32.PACK_AB R6, R53, R54 ;  /* 0x000000363506723e */ /* 0x000fe400000000ff */
[----:B-----5:R-:W-:-:S07]  /*6d30*/  F2FP.F16.F32.PACK_AB R7, R51, R52 ;  /* 0x000000343307723e */ /* 0x020fce00000000ff */
        /* <DEDUP_REMOVED lines=18> */
[--C-:B------:R-:W-:Y:S01]  /*6e60*/  FFMA.FTZ R5, R137, UR6, -R120.reuse ;  /* 0x0000000689057c23 */ /* 0x100fe20008010878 */
[----:B------:R-:W-:Y:S01]  /*6e70*/  FFMA.FTZ R137, R150, UR6, -R47 ;  /* 0x0000000696897c23 */ /* 0x000fe2000801082f */
[----:B------:R-:W-:Y:S01]  /*6e80*/  F2FP.F16.F32.PACK_AB R4, R146, R147 ;  /* 0x000000939204723e */ /* 0x000fe200000000ff */
[--C-:B------:R-:W-:Y:S01]  /*6e90*/  FFMA.FTZ R150, R135, UR6, -R120.reuse ;  /* 0x0000000687967c23 */ /* 0x100fe20008010878 */
[----:B------:R3:W4:Y:S01]  /*6ea0*/  MUFU.EX2 R138, R5 ;  /* 0x00000005008a7308 */ /* 0x0007220000000800 */
[--C-:B------:R-:W-:Y:S01]  /*6eb0*/  FFMA.FTZ R135, R65, UR6, -R120.reuse ;  /* 0x0000000641877c23 */ /* 0x100fe20008010878 */
[--C-:B------:R-:W-:Y:S01]  /*6ec0*/  FFMA.FTZ R65, R63, UR6, -R120.reuse ;  /* 0x000000063f417c23 */ /* 0x100fe20008010878 */
[--C-:B------:R-:W-:Y:S01]  /*6ed0*/  FFMA.FTZ R63, R61, UR6, -R120.reuse ;  /* 0x000000063d3f7c23 */ /* 0x100fe20008010878 */
[----:B------:R-:W5:Y:S01]  /*6ee0*/  MUFU.EX2 R137, R137 ;  /* 0x0000008900897308 */ /* 0x000f620000000800 */
[----:B------:R-:W-:-:S03]  /*6ef0*/  FFMA.FTZ R61, R59, UR6, -R120 ;  /* 0x000000063b3d7c23 */ /* 0x000fc60008010878 */
[----:B------:R-:W-:Y:S04]  /*6f00*/  MUFU.EX2 R150, R150 ;  /* 0x0000009600967308 */ /* 0x000fe80000000800 */
[----:B------:R-:W-:Y:S01]  /*6f10*/  MUFU.EX2 R59, R135 ;  /* 0x00000087003b7308 */ /* 0x000fe20000000800 */
[----:B---3--:R-:W-:Y:S02]  /*6f20*/  F2FP.F16.F32.PACK_AB R5, R139, R144 ;  /* 0x000000908b05723e */ /* 0x008fe400000000ff */
[----:B----4-:R-:W-:Y:S01]  /*6f30*/  F2FP.F16.F32.PACK_AB R6, R138, R145 ;  /* 0x000000918a06723e */ /* 0x010fe200000000ff */
[----:B------:R-:W-:Y:S01]  /*6f40*/  MUFU.EX2 R65, R65 ;  /* 0x0000004100417308 */ /* 0x000fe20000000800 */
[----:B-----5:R-:W-:-:S03]  /*6f50*/  F2FP.F16.F32.PACK_AB R7, R130, R137 ;  /* 0x000000898207723e */ /* 0x020fc600000000ff */
[----:B------:R-:W-:Y:S04]  /*6f60*/  MUFU.EX2 R63, R63 ;  /* 0x0000003f003f7308 */ /* 0x000fe80000000800 */
[C---:B--2---:R-:W-:Y:S01]  /*6f70*/  HMMA.16816.F32 R104, R4.reuse, R8, R104 ;  /* 0x000000080468723c */ /* 0x044fe20000001868 */
[----:B------:R-:W-:Y:S07]  /*6f80*/  MUFU.EX2 R61, R61 ;  /* 0x0000003d003d7308 */ /* 0x000fee0000000800 */
        /* <DEDUP_REMOVED lines=17> */
[----:B------:R-:W-:Y:S01]  /*70a0*/  FFMA.FTZ R4, R133, UR6, -R120 ;  /* 0x0000000685047c23 */ /* 0x000fe20008010878 */
[----:B------:R-:W-:Y:S01]  /*70b0*/  FFMA.FTZ R133, R136, UR6, -R47 ;  /* 0x0000000688857c23 */ /* 0x000fe2000801082f */
[----:B------:R-:W-:-:S02]  /*70c0*/  F2FP.F16.F32.PACK_AB R6, R129, R148 ;  /* 0x000000948106723e */ /* 0x000fc400000000ff */
[----:B------:R3:W4:Y:S04]  /*70d0*/  MUFU.EX2 R131, R4 ;  /* 0x0000000400837308 */ /* 0x0007280000000800 */
[----:B------:R-:W5:Y:S01]  /*70e0*/  MUFU.EX2 R133, R133 ;  /* 0x0000008500857308 */ /* 0x000f620000000800 */
[----:B---3--:R-:W-:Y:S01]  /*70f0*/  FADD.FTZ R4, R132, R123 ;  /* 0x0000007b84047221 */ /* 0x008fe20000010000 */
[--C-:B------:R-:W-:Y:S02]  /*7100*/  FFMA.FTZ R132, R66, UR6, -R120.reuse ;  /* 0x0000000642847c23 */ /* 0x100fe40008010878 */
[----:B------:R-:W3:Y:S01]  /*7110*/  MUFU.EX2 R123, R22 ;  /* 0x00000016007b7308 */ /* 0x000ee20000000800 */
[----:B------:R-:W-:Y:S01]  /*7120*/  FFMA.FTZ R66, R64, UR6, -R120 ;  /* 0x0000000640427c23 */ /* 0x000fe20008010878 */
[----:B------:R-:W-:Y:S01]  /*7130*/  FADD.FTZ R121, R121, R4 ;  /* 0x0000000479797221 */ /* 0x000fe20000010000 */
[----:B----4-:R-:W-:Y:S01]  /*7140*/  F2FP.F16.F32.PACK_AB R4, R131, R150 ;  /* 0x000000968304723e */ /* 0x010fe200000000ff */
[----:B------:R-:W-:Y:S01]  /*7150*/  FFMA.FTZ R120, R23, UR6, -R120 ;  /* 0x0000000617787c23 */ /* 0x000fe20008010878 */
[----:B-----5:R-:W-:Y:S01]  /*7160*/  F2FP.F16.F32.PACK_AB R5, R134, R133 ;  /* 0x000000858605723e */ /* 0x020fe200000000ff */
[----:B------:R-:W-:Y:S04]  /*7170*/  MUFU.EX2 R64, R132 ;  /* 0x0000008400407308 */ /* 0x000fe80000000800 */
[----:B------:R-:W-:Y:S01]  /*7180*/  MUFU.EX2 R120, R120 ;  /* 0x0000007800787308 */ /* 0x000fe20000000800 */
[----:B---3--:R-:W-:-:S07]  /*7190*/  F2FP.F16.F32.PACK_AB R7, R123, R60 ;  /* 0x0000003c7b07723e */ /* 0x008fce00000000ff */
        /* <DEDUP_REMOVED lines=12> */
[----:B-1----:R-:W-:Y:S01]  /*7260*/  HMMA.16816.F32 R80, R4, R12, R80 ;  /* 0x0000000c0450723c */ /* 0x002fe20000001850 */
[----:B------:R-:W-:Y:S01]  /*7270*/  FADD.FTZ R13, R21, R122 ;  /* 0x0000007a150d7221 */ /* 0x000fe20000010000 */
[----:B------:R-:W-:-:S02]  /*7280*/  FADD.FTZ R12, R20, R121 ;  /* 0x00000079140c7221 */ /* 0x000fc40000010000 */
[----:B------:R-:W1:Y:S01]  /*7290*/  LDSM.16.MT88.4 R20, [R24+0xa800] ;  /* 0x00a800001814783b */ /* 0x000e620000004200 */
[----:B------:R-:W-:Y:S01]  /*72a0*/  FADD.FTZ R13, R50, R13 ;  /* 0x0000000d320d7221 */ /* 0x000fe20000010000 */
[----:B------:R-:W-:Y:S02]  /*72b0*/  FFMA.FTZ R50, R40, UR6, -R47 ;  /* 0x0000000628327c23 */ /* 0x000fe4000801082f */
[----:B------:R-:W-:Y:S01]  /*72c0*/  HMMA.16816.F32 R76, R4, R14, R76 ;  /* 0x0000000e044c723c */ /* 0x000fe2000000184c */
[----:B------:R-:W-:-:S04]  /*72d0*/  FADD.FTZ R48, R48, R13 ;  /* 0x0000000d30307221 */ /* 0x000fc80000010000 */
[----:B------:R-:W-:-:S03]  /*72e0*/  FADD.FTZ R45, R45, R48 ;  /* 0x000000302d2d7221 */ /* 0x000fc60000010000 */
[C---:B---3--:R-:W-:Y:S08]  /*72f0*/  HMMA.16816.F32 R88, R4.reuse, R16, R88 ;  /* 0x000000100458723c */ /* 0x048ff00000001858 */
[----:B------:R-:W-:Y:S01]  /*7300*/  HMMA.16816.F32 R84, R4, R18, R84 ;  /* 0x000000120454723c */ /* 0x000fe20000001854 */
[--C-:B------:R-:W-:Y:S01]  /*7310*/  FFMA.FTZ R7, R44, UR6, -R47.reuse ;  /* 0x000000062c077c23 */ /* 0x100fe2000801082f */
[--C-:B------:R-:W-:Y:S01]  /*7320*/  FFMA.FTZ R5, R43, UR6, -R47.reuse ;  /* 0x000000062b057c23 */ /* 0x100fe2000801082f */
[--C-:B------:R-:W-:Y:S01]  /*7330*/  FFMA.FTZ R4, R42, UR6, -R47.reuse ;  /* 0x000000062a047c23 */ /* 0x100fe2000801082f */
[--C-:B------:R-:W-:Y:S01]  /*7340*/  FFMA.FTZ R6, R41, UR6, -R47.reuse ;  /* 0x0000000629067c23 */ /* 0x100fe2000801082f */
[----:B------:R-:W-:Y:S01]  /*7350*/  MUFU.EX2 R44, R66 ;  /* 0x00000042002c7308 */ /* 0x000fe20000000800 */
[----:B------:R-:W-:Y:S01]  /*7360*/  FFMA.FTZ R47, R37, UR6, -R47 ;  /* 0x00000006252f7c23 */ /* 0x000fe2000801082f */
[----:B------:R-:W-:Y:S01]  /*7370*/  FADD.FTZ R37, R49, R12 ;  /* 0x0000000c31257221 */ /* 0x000fe20000010000 */
[----:B------:R-:W-:Y:S01]  /*7380*/  LDSM.16.MT88.4 R16, [R119+0xc800] ;  /* 0x00c800007710783b */ /* 0x000fe20000004200 */
[----:B------:R-:W-:Y:S02]  /*7390*/  MUFU.EX2 R43, R7 ;  /* 0x00000007002b7308 */ /* 0x000fe40000000800 */
[----:B------:R-:W-:Y:S01]  /*73a0*/  FADD.FTZ R37, R46, R37 ;  /* 0x000000252e257221 */ /* 0x000fe20000010000 */
[----:B------:R-:W3:Y:S01]  /*73b0*/  LDSM.16.MT88.4 R12, [R24+0xc800] ;  /* 0x00c80000180c783b */ /* 0x000ee20000004200 */
[----:B------:R-:W4:Y:S04]  /*73c0*/  MUFU.EX2 R42, R5 ;  /* 0x00000005002a7308 */ /* 0x000f280000000800 */
[----:B------:R5:W-:Y:S04]  /*73d0*/  MUFU.EX2 R41, R4 ;  /* 0x0000000400297308 */ /* 0x000be80000000800 */
[----:B------:R2:W1:Y:S04]  /*73e0*/  MUFU.EX2 R40, R6 ;  /* 0x0000000600287308 */ /* 0x0004680000000800 */
[----:B------:R-:W-:Y:S01]  /*73f0*/  MUFU.EX2 R47, R47 ;  /* 0x0000002f002f7308 */ /* 0x000fe20000000800 */
[----:B----4-:R-:W-:-:S02]  /*7400*/  F2FP.F16.F32.PACK_AB R5, R42, R43 ;  /* 0x0000002b2a05723e */ /* 0x010fc400000000ff */
[----:B-----5:R-:W-:Y:S02]  /*7410*/  F2FP.F16.F32.PACK_AB R4, R64, R59 ;  /* 0x0000003b4004723e */ /* 0x020fe400000000ff */
[----:B--2---:R-:W-:Y:S02]  /*7420*/  F2FP.F16.F32.PACK_AB R6, R44, R65 ;  /* 0x000000412c06723e */ /* 0x004fe400000000ff */
[----:B-1----:R-:W-:-:S07]  /*7430*/  F2FP.F16.F32.PACK_AB R7, R40, R41 ;  /* 0x000000292807723e */ /* 0x002fce00000000ff */
[C---:B------:R-:W-:Y:S08]  /*7440*/  HMMA.16816.F32 R112, R4.reuse, R8, R112 ;  /* 0x000000080470723c */ /* 0x040ff00000001870 */
[C---:B------:R-:W-:Y:S01]  /*7450*/  HMMA.16816.F32 R108, R4.reuse, R10, R108 ;  /* 0x0000000a046c723c */ /* 0x040fe2000000186c */
[----:B------:R-:W1:Y:S07]  /*7460*/  LDSM.16.MT88.4 R8, [R119+0xe800] ;  /* 0x00e800007708783b */ /* 0x000e6e0000004200 */
[C---:B------:R-:W-:Y:S08]  /*7470*/  HMMA.16816.F32 R104, R4.reuse, R20, R104 ;  /* 0x000000140468723c */ /* 0x040ff00000001868 */
[C---:B------:R-:W-:Y:S01]  /*7480*/  HMMA.16816.F32 R100, R4.reuse, R22, R100 ;  /* 0x000000160464723c */ /* 0x040fe20000001864 */
[----:B------:R-:W2:Y:S07]  /*7490*/  LDSM.16.MT88.4 R20, [R24+0xe800] ;  /* 0x00e800001814783b */ /* 0x000eae0000004200 */
[C---:B---3--:R-:W-:Y:S08]  /*74a0*/  HMMA.16816.F32 R88, R4.reuse, R12, R88 ;  /* 0x0000000c0458723c */ /* 0x048ff00000001858 */
[C---:B------:R-:W-:Y:S01]  /*74b0*/  HMMA.16816.F32 R84, R4.reuse, R14, R84 ;  /* 0x0000000e0454723c */ /* 0x040fe20000001854 */
[----:B------:R-:W3:Y:S07]  /*74c0*/  LDSM.16.MT88.4 R12, [R119+0xac00] ;  /* 0x00ac0000770c783b */ /* 0x000eee0000004200 */
[----:B------:R-:W-:Y:S01]  /*74d0*/  HMMA.16816.F32 R96, R4, R16, R96 ;  /* 0x000000100460723c */ /* 0x000fe20000001860 */
[----:B------:R-:W-:-:S02]  /*74e0*/  FADD.FTZ R16, R36, R37 ;  /* 0x0000002524107221 */ /* 0x000fc40000010000 */
[----:B------:R-:W-:Y:S02]  /*74f0*/  MUFU.EX2 R37, R50 ;  /* 0x0000003200257308 */ /* 0x000fe40000000800 */
[----:B------:R-:W-:Y:S02]  /*7500*/  FADD.FTZ R16, R35, R16 ;  /* 0x0000001023107221 */ /* 0x000fe40000010000 */
[----:B------:R-:W4:Y:S01]  /*7510*/  MUFU.EX2 R36, R39 ;  /* 0x0000002700247308 */ /* 0x000f220000000800 */
[C---:B-1----:R-:W-:Y:S08]  /*7520*/  HMMA.16816.F32 R80, R4.reuse, R8, R80 ;  /* 0x000000080450723c */ /* 0x042ff00000001850 */
[C---:B------:R-:W-:Y:S01]  /*7530*/  HMMA.16816.F32 R76, R4.reuse, R10, R76 ;  /* 0x0000000a044c723c */ /* 0x040fe2000000184c */
[----:B------:R-:W1:Y:S07]  /*7540*/  LDSM.16.MT88.4 R8, [R24+0xac00] ;  /* 0x00ac00001808783b */ /* 0x000e6e0000004200 */
[----:B------:R-:W-:Y:S01]  /*7550*/  HMMA.16816.F32 R92, R4, R18, R92 ;  /* 0x00000012045c723c */ /* 0x000fe2000000185c */
[----:B------:R-:W-:-:S02]  /*7560*/  FADD.FTZ R18, R34, R45 ;  /* 0x0000002d22127221 */ /* 0x000fc40000010000 */
[----:B------:R-:W5:Y:S02]  /*7570*/  MUFU.EX2 R34, R38 ;  /* 0x0000002600227308 */ /* 0x000f640000000800 */
[----:B------:R-:W-:-:S03]  /*7580*/  FADD.FTZ R31, R31, R18 ;  /* 0x000000121f1f7221 */ /* 0x000fc60000010000 */
[C---:B--2---:R-:W-:Y:S01]  /*7590*/  HMMA.16816.F32 R72, R4.reuse, R20, R72 ;  /* 0x000000140448723c */ /* 0x044fe20000001848 */
[----:B------:R-:W-:Y:S01]  /*75a0*/  FADD.FTZ R21, R33, R16 ;  /* 0x0000001021157221 */ /* 0x000fe20000010000 */
[----:B------:R-:W-:Y:S01]  /*75b0*/  FADD.FTZ R32, R32, R31 ;  /* 0x0000001f20207221 */ /* 0x000fe20000010000 */
[----:B------:R-:W2:Y:S02]  /*75c0*/  LDSM.16.MT88.4 R16, [R119+0xcc00] ;  /* 0x00cc00007710783b */ /* 0x000ea40000004200 */
[----:B------:R-:W-:Y:S01]  /*75d0*/  FADD.FTZ R21, R30, R21 ;  /* 0x000000151e157221 */ /* 0x000fe20000010000 */
[----:B------:R-:W-:Y:S02]  /*75e0*/  FADD.FTZ R29, R29, R32 ;  /* 0x000000201d1d7221 */ /* 0x000fe40000010000 */
        /* <DEDUP_REMOVED lines=11> */
[----:B---3--:R-:W-:Y:S01]  /*76a0*/  HMMA.16816.F32 R112, R4, R12, R112 ;  /* 0x0000000c0470723c */ /* 0x008fe20000001870 */
[----:B------:R-:W-:Y:S01]  /*76b0*/  FADD.FTZ R57, R57, R58 ;  /* 0x0000003a39397221 */ /* 0x000fe20000010000 */
[----:B------:R-:W-:-:S04]  /*76c0*/  FADD.FTZ R55, R55, R56 ;  /* 0x0000003837377221 */ /* 0x000fc80000010000 */
[----:B------:R-:W-:Y:S02]  /*76d0*/  FADD.FTZ R52, R52, R55 ;  /* 0x0000003734347221 */ /* 0x000fe40000010000 */
[----:B------:R-:W-:Y:S01]  /*76e0*/  HMMA.16816.F32 R108, R4, R14, R108 ;  /* 0x0000000e046c723c */ /* 0x000fe2000000186c */
[----:B------:R-:W3:Y:S01]  /*76f0*/  LDSM.16.MT88.4 R12, [R24+0xcc00] ;  /* 0x00cc0000180c783b */ /* 0x000ee20000004200 */
[----:B------:R-:W-:-:S03]  /*7700*/  FADD.FTZ R51, R51, R52 ;  /* 0x0000003433337221 */ /* 0x000fc60000010000 */
[----:B------:R-:W-:Y:S03]  /*7710*/  LDSM.16.MT88.4 R24, [R24+0xec00] ;  /* 0x00ec00001818783b */ /* 0x000fe60000004200 */
[C---:B-1----:R-:W-:Y:S08]  /*7720*/  HMMA.16816.F32 R104, R4.reuse, R8, R104 ;  /* 0x000000080468723c */ /* 0x042ff00000001868 */
[C---:B------:R-:W-:Y:S01]  /*7730*/  HMMA.16816.F32 R100, R4.reuse, R10, R100 ;  /* 0x0000000a0464723c */ /* 0x040fe20000001864 */
[----:B------:R-:W1:Y:S07]  /*7740*/  LDSM.16.MT88.4 R8, [R119+0xec00] ;  /* 0x00ec00007708783b */ /* 0x000e6e0000004200 */
[----:B--2---:R-:W-:Y:S01]  /*7750*/  HMMA.16816.F32 R96, R4, R16, R96 ;  /* 0x000000100460723c */ /* 0x004fe20000001860 */
[----:B------:R-:W-:-:S04]  /*7760*/  FADD.FTZ R16, R54, R57 ;  /* 0x0000003936107221 */ /* 0x000fc80000010000 */
[----:B------:R-:W-:-:S03]  /*7770*/  FADD.FTZ R16, R53, R16 ;  /* 0x0000001035107221 */ /* 0x000fc60000010000 */
[----:B------:R-:W-:Y:S01]  /*7780*/  HMMA.16816.F32 R92, R4, R18, R92 ;  /* 0x00000012045c723c */ /* 0x000fe2000000185c */
[----:B------:R-:W-:Y:S01]  /*7790*/  FADD.FTZ R147, R147, R16 ;  /* 0x0000001093937221 */ /* 0x000fe20000010000 */
[----:B------:R-:W-:-:S03]  /*77a0*/  FADD.FTZ R16, R144, R51 ;  /* 0x0000003390107221 */ /* 0x000fc60000010000 */
        /* <DEDUP_REMOVED lines=101> */
.L_x_2417:
[----:B------:R-:W-:Y:S01]  /*7e00*/  UMOV UR4, URZ ;  /* 0x000000ff00047c82 */ /* 0x000fe20008000000 */
[----:B------:R-:W-:Y:S01]  /*7e10*/  IMAD.SHL.U32 R4, R124, 0x80, RZ ;  /* 0x000000807c047824 */ /* 0x000fe200078e00ff */
[----:B------:R-:W-:-:S05]  /*7e20*/  IADD3 R5, P0, PT, RZ, -UR4, RZ ;  /* 0x80000004ff057c10 */ /* 0x000fca000ff1e0ff */
[----:B------:R-:W-:-:S05]  /*7e30*/  IMAD.X R4, RZ, RZ, ~R4, P0 ;  /* 0x000000ffff047224 */ /* 0x000fca00000e0e04 */
[----:B------:R-:W-:-:S04]  /*7e40*/  SHF.R.S64 R5, R5, 0x1f, R4 ;  /* 0x0000001f05057819 */ /* 0x000fc80000001004 */
[----:B------:R-:W-:-:S04]  /*7e50*/  IADD3 R170, P0, PT, R5, R170, RZ ;  /* 0x000000aa05aa7210 */ /* 0x000fc80007f1e0ff */
[----:B------:R-:W-:-:S09]  /*7e60*/  LEA.HI.X.SX32 R171, R4, R171, 0x1, P0 ;  /* 0x000000ab04ab7211 */ /* 0x000fd200000f0eff */
.L_x_2418:
        /* <DEDUP_REMOVED lines=215> */
[----:B------:R-:W-:Y:S03]  /*8be0*/  HMMA.16816.F32 R4, R132, R138, R4 ;  /* 0x0000008a8404723c */ /* 0x000fe60000001804 */
[----:B------:R-:W-:-:S05]  /*8bf0*/  FMUL.FTZ R9, R9, UR10 ;  /* 0x0000000a09097c20 */ /* 0x000fca0008410000 */
[----:B-1----:R-:W-:Y:S01]  /*8c00*/  HMMA.16816.F32 R32, R132, R120, R32 ;  /* 0x000000788420723c */ /* 0x002fe20000001820 */
[----:B------:R-:W-:Y:S02]  /*8c10*/  MUFU.TANH R9, R9 ;  /* 0x0000000900097308 */ /* 0x000fe40000002400 */
[----:B------:R-:W-:Y:S01]  /*8c20*/  FMUL.FTZ R60, R60, UR10 ;  /* 0x0000000a3c3c7c20 */ /* 0x000fe20008410000 */
[----:B------:R-:W-:-:S04]  /*8c30*/  FMUL.FTZ R63, R63, UR10 ;  /* 0x0000000a3f3f7c20 */ /* 0x000fc80008410000 */
[----:B------:R-:W-:Y:S01]  /*8c40*/  HMMA.16816.F32 R28, R132, R122, R28 ;  /* 0x0000007a841c723c */ /* 0x000fe2000000181c */
[----:B------:R-:W1:Y:S02]  /*8c50*/  LDSM.16.M88.4 R120, [R143+0x7c00] ;  /* 0x007c00008f78783b */ /* 0x000e640000000200 */
[----:B------:R-:W-:Y:S01]  /*8c60*/  FMUL.FTZ R5, R5, UR10 ;  /* 0x0000000a05057c20 */ /* 0x000fe20008410000 */
[----:B------:R-:W-:-:S04]  /*8c70*/  FMUL.FTZ R7, R7, UR10 ;  /* 0x0000000a07077c20 */ /* 0x000fc80008410000 */
[C---:B----4-:R-:W-:Y:S01]  /*8c80*/  HMMA.16816.F32 R40, R132.reuse, R124, R40 ;  /* 0x0000007c8428723c */ /* 0x050fe20000001828 */
[----:B------:R-:W-:Y:S02]  /*8c90*/  MUFU.TANH R5, R5 ;  /* 0x0000000500057308 */ /* 0x000fe40000002400 */
[----:B------:R-:W-:Y:S01]  /*8ca0*/  FMUL.FTZ R145, R35, UR10 ;  /* 0x0000000a23917c20 */ /* 0x000fe20008410000 */
[----:B------:R-:W-:Y:S01]  /*8cb0*/  FMUL.FTZ R32, R32, UR10 ;  /* 0x0000000a20207c20 */ /* 0x000fe20008410000 */
[----:B------:R-:W-:Y:S01]  /*8cc0*/  FMUL.FTZ R33, R33, UR10 ;  /* 0x0000000a21217c20 */ /* 0x000fe20008410000 */
[----:B------:R-:W-:Y:S02]  /*8cd0*/  FMUL.FTZ R34, R34, UR10 ;  /* 0x0000000a22227c20 */ /* 0x000fe40008410000 */
[----:B------:R-:W-:Y:S01]  /*8ce0*/  HMMA.16816.F32 R36, R132, R126, R36 ;  /* 0x0000007e8424723c */ /* 0x000fe20000001824 */
[----:B------:R-:W2:Y:S01]  /*8cf0*/  LDSM.16.M88.4 R124, [R143+0x7800] ;  /* 0x007800008f7c783b */ /* 0x000ea20000000200 */
        /* <DEDUP_REMOVED lines=8> */
[----:B------:R-:W-:Y:S01]  /*8d80*/  FMUL.FTZ R41, R41, UR10 ;  /* 0x0000000a29297c20 */ /* 0x000fe20008410000 */
[----:B------:R-:W-:-:S04]  /*8d90*/  FMUL.FTZ R43, R43, UR10 ;  /* 0x0000000a2b2b7c20 */ /* 0x000fc80008410000 */
[----:B------:R-:W-:Y:S01]  /*8da0*/  MUFU.TANH R153, R40 ;  /* 0x0000002800997308 */ /* 0x000fe20000002400 */
[----:B------:R-:W-:Y:S01]  /*8db0*/  FMUL.FTZ R36, R36, UR10 ;  /* 0x0000000a24247c20 */ /* 0x000fe20008410000 */
[----:B------:R-:W-:Y:S01]  /*8dc0*/  FMUL.FTZ R37, R37, UR10 ;  /* 0x0000000a25257c20 */ /* 0x000fe20008410000 */
[----:B------:R-:W-:Y:S01]  /*8dd0*/  FMUL.FTZ R38, R38, UR10 ;  /* 0x0000000a26267c20 */ /* 0x000fe20008410000 */
[----:B------:R-:W-:Y:S01]  /*8de0*/  FMUL.FTZ R39, R39, UR10 ;  /* 0x0000000a27277c20 */ /* 0x000fe20008410000 */
[----:B-1----:R-:W-:Y:S03]  /*8df0*/  HMMA.16816.F32 R16, R132, R120, R16 ;  /* 0x000000788410723c */ /* 0x002fe60000001810 */
[----:B------:R-:W1:Y:S01]  /*8e00*/  MUFU.TANH R155, R42 ;  /* 0x0000002a009b7308 */ /* 0x000e620000002400 */
[----:B------:R-:W-:Y:S01]  /*8e10*/  FMUL.FTZ R65, R65, UR10 ;  /* 0x0000000a41417c20 */ /* 0x000fe20008410000 */
[----:B------:R-:W-:-:S03]  /*8e20*/  FMUL.FTZ R67, R67, UR10 ;  /* 0x0000000a43437c20 */ /* 0x000fc60008410000 */
[C---:B------:R-:W-:Y:S01]  /*8e30*/  HMMA.16816.F32 R12, R132.reuse, R122, R12 ;  /* 0x0000007a840c723c */ /* 0x040fe2000000180c */
[----:B------:R-:W3:Y:S02]  /*8e40*/  LDSM.16.M88.4 R120, [R143+0x8c00] ;  /* 0x008c00008f78783b */ /* 0x000ee40000000200 */
[----:B------:R-:W-:Y:S05]  /*8e50*/  MUFU.TANH R41, R41 ;  /* 0x0000002900297308 */ /* 0x000fea0000002400 */
[----:B--2---:R-:W-:Y:S03]  /*8e60*/  HMMA.16816.F32 R24, R132, R124, R24 ;  /* 0x0000007c8418723c */ /* 0x004fe60000001818 */
[----:B------:R-:W-:Y:S01]  /*8e70*/  MUFU.TANH R151, R43 ;  /* 0x0000002b00977308 */ /* 0x000fe20000002400 */
[----:B------:R-:W-:-:S04]  /*8e80*/  FMUL.FTZ R19, R19, UR10 ;  /* 0x0000000a13137c20 */ /* 0x000fc80008410000 */
[----:B------:R-:W-:Y:S01]  /*8e90*/  HMMA.16816.F32 R20, R132, R126, R20 ;  /* 0x0000007e8414723c */ /* 0x000fe20000001814 */
[----:B------:R2:W4:Y:S02]  /*8ea0*/  LDSM.16.M88.4 R124, [R143+0x8800] ;  /* 0x008800008f7c783b */ /* 0x0005240000000200 */
[----:B------:R5:W-:Y:S01]  /*8eb0*/  MUFU.TANH R149, R36 ;  /* 0x0000002400957308 */ /* 0x000be20000002400 */
[----:B------:R-:W-:Y:S01]  /*8ec0*/  FMUL.FTZ R13, R13, UR10 ;  /* 0x0000000a0d0d7c20 */ /* 0x000fe20008410000 */
[----:B------:R-:W-:-:S06]  /*8ed0*/  DEPBAR.LE SB0, 0x0 ;  /* 0x000080000000791a */ /* 0x000fcc0000000000 */
        /* <DEDUP_REMOVED lines=8> */
[----:B------:R-:W-:Y:S02]  /*8f60*/  VIADD R16, R140, 0xffffffff ;  /* 0xffffffff8c107836 */ /* 0x000fe40000000000 */
[----:B------:R-:W-:Y:S01]  /*8f70*/  FMUL.FTZ R20, R20, UR10 ;  /* 0x0000000a14147c20 */ /* 0x000fe20008410000 */
[----:B------:R-:W-:Y:S01]  /*8f80*/  FMUL.FTZ R22, R22, UR10 ;  /* 0x0000000a16167c20 */ /* 0x000fe20008410000 */
[----:B--2---:R-:W-:Y:S01]  /*8f90*/  FMUL.FTZ R143, R31, UR10 ;  /* 0x0000000a1f8f7c20 */ /* 0x004fe20008410000 */
[----:B---3--:R-:W-:Y:S01]  /*8fa0*/  HMMA.16816.F32 R44, R132, R122, R44 ;  /* 0x0000007a842c723c */ /* 0x008fe2000000182c */
[----:B------:R-:W-:Y:S01]  /*8fb0*/  IMAD.SHL.U32 R16, R16, 0x80, RZ ;  /* 0x0000008010107824 */ /* 0x000fe200078e00ff */
[----:B------:R2:W-:Y:S01]  /*8fc0*/  MUFU.TANH R137, R20 ;  /* 0x0000001400897308 */ /* 0x0005e20000002400 */
[----:B-----5:R-:W-:Y:S01]  /*8fd0*/  FMUL.FTZ R36, R8, UR10 ;  /* 0x0000000a08247c20 */ /* 0x020fe20008410000 */
[----:B------:R-:W-:-:S04]  /*8fe0*/  FMUL.FTZ R21, R21, UR10 ;  /* 0x0000000a15157c20 */ /* 0x000fc80008410000 */
[C---:B------:R-:W-:Y:S02]  /*8ff0*/  HMMA.16816.F32 R48, R132.reuse, R120, R48 ;  /* 0x000000788430723c */ /* 0x040fe40000001830 */
[----:B------:R3:W-:Y:S06]  /*9000*/  MUFU.TANH R27, R22 ;  /* 0x00000016001b7308 */ /* 0x0007ec0000002400 */
[C---:B----4-:R-:W-:Y:S01]  /*9010*/  HMMA.16816.F32 R52, R132.reuse, R126, R52 ;  /* 0x0000007e8434723c */ /* 0x050fe20000001834 */
[----:B------:R-:W-:Y:S01]  /*9020*/  SHF.L.U32 R127, R118, 0x1, RZ ;  /* 0x00000001767f7819 */ /* 0x000fe200000006ff */
[----:B------:R-:W-:Y:S01]  /*9030*/  MUFU.TANH R31, R26 ;  /* 0x0000001a001f7308 */ /* 0x000fe20000002400 */
[----:B------:R-:W-:Y:S01]  /*9040*/  FMUL.FTZ R44, R44, UR10 ;  /* 0x0000000a2c2c7c20 */ /* 0x000fe20008410000 */
[----:B--2---:R-:W-:Y:S01]  /*9050*/  FMUL.FTZ R20, R17, UR10 ;  /* 0x0000000a11147c20 */ /* 0x004fe20008410000 */
[----:B------:R-:W-:Y:S01]  /*9060*/  LOP3.LUT R127, R127, 0x6, RZ, 0xc0, !PT ;  /* 0x000000067f7f7812 */ /* 0x000fe200078ec0ff */
[----:B------:R-:W-:Y:S01]  /*9070*/  FMUL.FTZ R46, R46, UR10 ;  /* 0x0000000a2e2e7c20 */ /* 0x000fe20008410000 */
[----:B------:R-:W-:Y:S01]  /*9080*/  FMUL.FTZ R47, R47, UR10 ;  /* 0x0000000a2f2f7c20 */ /* 0x000fe20008410000 */
[----:B------:R-:W-:Y:S01]  /*9090*/  HMMA.16816.F32 R56, R132, R124, R56 ;  /* 0x0000007c8438723c */ /* 0x000fe20000001838 */
[----:B------:R-:W-:Y:S01]  /*90a0*/  FMUL.FTZ R133, R18, UR10 ;  /* 0x0000000a12857c20 */ /* 0x000fe20008410000 */
[----:B------:R-:W2:Y:S01]  /*90b0*/  MUFU.TANH R157, R44 ;  /* 0x0000002c009d7308 */ /* 0x000ea20000002400 */
[----:B------:R-:W-:-:S02]  /*90c0*/  IMAD.IADD R17, R16, 0x1, R127 ;  /* 0x0000000110117824 */ /* 0x000fc400078e027f */
[----:B------:R-:W-:Y:S01]  /*90d0*/  FMUL.FTZ R48, R48, UR10 ;  /* 0x0000000a30307c20 */ /* 0x000fe20008410000 */
[----:B------:R-:W-:Y:S01]  /*90e0*/  FMUL.FTZ R45, R45, UR10 ;  /* 0x0000000a2d2d7c20 */ /* 0x000fe20008410000 */
[C---:B------:R-:W-:Y:S02]  /*90f0*/  VIADD R24, R17.reuse, 0xffffff80 ;  /* 0xffffff8011187836 */ /* 0x040fe40000000000 */
[C---:B------:R-:W-:Y:S01]  /*9100*/  VIADD R16, R17.reuse, 0xfffffff8 ;  /* 0xfffffff811107836 */ /* 0x040fe20000000000 */
[----:B------:R-:W4:Y:S01]  /*9110*/  MUFU.TANH R159, R46 ;  /* 0x0000002e009f7308 */ /* 0x000f220000002400 */
[----:B------:R-:W-:Y:S01]  /*9120*/  VIADD R158, R17, 0xffffffd1 ;  /* 0xffffffd1119e7836 */ /* 0x000fe20000000000 */
[----:B---3--:R-:W-:Y:S01]  /*9130*/  I2FP.F32.S32 R22, R24 ;  /* 0x0000001800167245 */ /* 0x008fe20000201400 */
[----:B------:R-:W-:Y:S01]  /*9140*/  FMUL.FTZ R52, R52, UR10 ;  /* 0x0000000a34347c20 */ /* 0x000fe20008410000 */
[----:B------:R-:W-:Y:S01]  /*9150*/  I2FP.F32.S32 R135, R16 ;  /* 0x0000001000877245 */ /* 0x000fe20000201400 */
[----:B------:R-:W-:Y:S01]  /*9160*/  FMUL.FTZ R53, R53, UR10 ;  /* 0x0000000a35357c20 */ /* 0x000fe20008410000 */
[----:B------:R-:W-:Y:S01]  /*9170*/  ISETP.GE.AND P5, PT, R24, R141, PT ;  /* 0x0000008d1800720c */ /* 0x000fe20003fa6270 */
[----:B-1----:R-:W-:Y:S01]  /*9180*/  FFMA.FTZ R18, R0, R22, R155 ;  /* 0x0000001600127223 */ /* 0x002fe2000001009b */
[----:B------:R1:W-:Y:S01]  /*9190*/  MUFU.TANH R127, R20 ;  /* 0x00000014007f7308 */ /* 0x0003e20000002400 */
[-C--:B------:R-:W-:Y:S01]  /*91a0*/  ISETP.GE.AND P4, PT, R16, R142.reuse, PT ;  /* 0x0000008e1000720c */ /* 0x080fe20003f86270 */
[-C--:B--2---:R-:W-:Y:S01]  /*91b0*/  FFMA.FTZ R121, R0, R135.reuse, R157 ;  /* 0x0000008700797223 */ /* 0x084fe2000001009d */
[----:B------:R-:W-:Y:S01]  /*91c0*/  ISETP.GE.AND P0, PT, R24, R142, PT ;  /* 0x0000008e1800720c */ /* 0x000fe20003f06270 */
[----:B------:R-:W-:Y:S01]  /*91d0*/  FMUL.FTZ R56, R56, UR10 ;  /* 0x0000000a38387c20 */ /* 0x000fe20008410000 */
[----:B------:R-:W-:Y:S01]  /*91e0*/  FSEL R18, R18, -INF , !P5 ;  /* 0xff80000012127808 */ /* 0x000fe20006800000 */
[----:B------:R-:W-:Y:S01]  /*91f0*/  FMUL.FTZ R59, R59, UR10 ;  /* 0x0000000a3b3b7c20 */ /* 0x000fe20008410000 */
[----:B------:R-:W-:Y:S01]  /*9200*/  FSEL R121, R121, -INF , !P4 ;  /* 0xff80000079797808 */ /* 0x000fe20006000000 */
[----:B------:R-:W2:Y:S01]  /*9210*/  MUFU.TANH R37, R37 ;  /* 0x0000002500257308 */ /* 0x000ea20000002400 */
[----:B------:R-:W-:Y:S01]  /*9220*/  FMUL.FTZ R55, R55, UR10 ;  /* 0x0000000a37377c20 */ /* 0x000fe20008410000 */
[----:B----4-:R-:W-:-:S06]  /*9230*/  FFMA.FTZ R120, R0, R135, R159 ;  /* 0x0000008700787223 */ /* 0x010fcc000001009f */
[----:B------:R3:W-:Y:S01]  /*9240*/  MUFU.TANH R43, R28 ;  /* 0x0000001c002b7308 */ /* 0x0007e20000002400 */
[----:B-1----:R-:W-:Y:S01]  /*9250*/  FFMA.FTZ R20, R0, R22, R153 ;  /* 0x0000001600147223 */ /* 0x002fe20000010099 */
[----:B------:R-:W-:-:S04]  /*9260*/  VIADD R22, R17, 0xffffff81 ;  /* 0xffffff8111167836 */ /* 0x000fc80000000000 */
[----:B------:R-:W-:Y:S02]  /*9270*/  FSEL R20, R20, -INF , !P0 ;  /* 0xff80000014147808 */ /* 0x000fe40004000000 */
[----:B------:R-:W1:Y:S01]  /*9280*/  MUFU.TANH R147, R39 ;  /* 0x0000002700937308 */ /* 0x000e620000002400 */
[C---:B------:R-:W-:Y:S02]  /*9290*/  ISETP.GE.AND P5, PT, R22.reuse, R142, PT ;  /* 0x0000008e1600720c */ /* 0x040fe40003fa6270 */
[-C--:B------:R-:W-:Y:S02]  /*92a0*/  ISETP.GE.AND P4, PT, R22, R141.reuse, PT ;  /* 0x0000008d1600720c */ /* 0x080fe40003f86270 */
[----:B------:R-:W-:Y:S01]  /*92b0*/  ISETP.GE.AND P0, PT, R16, R141, PT ;  /* 0x0000008d1000720c */ /* 0x000fe20003f06270 */
[C---:B------:R-:W-:Y:S01]  /*92c0*/  VIADD R16, R17.reuse, 0xffffff88 ;  /* 0xffffff8811107836 */ /* 0x040fe20000000000 */
[----:B------:R-:W-:Y:S01]  /*92d0*/  I2FP.F32.S32 R22, R22 ;  /* 0x0000001600167245 */ /* 0x000fe20000201400 */
[----:B------:R-:W4:Y:S01]  /*92e0*/  MUFU.TANH R125, R32 ;  /* 0x00000020007d7308 */ /* 0x000f220000002400 */
[----:B------:R-:W-:Y:S01]  /*92f0*/  FSEL R120, R120, -INF , !P0 ;  /* 0xff80000078787808 */ /* 0x000fe20004000000 */
[----:B---3--:R-:W-:Y:S01]  /*9300*/  FMUL.FTZ R28, R12, UR10 ;  /* 0x0000000a0c1c7c20 */ /* 0x008fe20008410000 */
[----:B------:R-:W-:-:S02]  /*9310*/  VIADD R12, R17, 0xffffff89 ;  /* 0xffffff89110c7836 */ /* 0x000fc40000000000 */
[CC--:B------:R-:W-:Y:S01]  /*9320*/  FFMA.FTZ R26, R0.reuse, R22.reuse, R41 ;  /* 0x00000016001a7223 */ /* 0x0c0fe20000010029 */
[----:B------:R-:W-:Y:S01]  /*9330*/  FFMA.FTZ R151, R0, R22, R151 ;  /* 0x0000001600977223 */ /* 0x000fe20000010097 */
[----:B------:R-:W-:Y:S02]  /*9340*/  I2FP.F32.S32 R22, R16 ;  /* 0x0000001000167245 */ /* 0x000fe40000201400 */
[----:B------:R-:W-:Y:S01]  /*9350*/  ISETP.GE.AND P0, PT, R16, R142, PT ;  /* 0x0000008e1000720c */ /* 0x000fe20003f06270 */
[----:B------:R3:W-:Y:S01]  /*9360*/  MUFU.TANH R39, R30 ;  /* 0x0000001e00277308 */ /* 0x0007e20000002400 */
[----:B------:R-:W-:Y:S01]  /*9370*/  FSEL R26, R26, -INF , !P5 ;  /* 0xff8000001a1a7808 */ /* 0x000fe20006800000 */
[----:B------:R-:W-:Y:S01]  /*9380*/  FFMA.FTZ R24, R0, R22, R149 ;  /* 0x0000001600187223 */ /* 0x000fe20000010095 */
[----:B------:R-:W-:Y:S02]  /*9390*/  ISETP.GE.AND P5, PT, R16, R141, PT ;  /* 0x0000008d1000720c */ /* 0x000fe40003fa6270 */
[----:B------:R-:W-:-:S02]  /*93a0*/  FSEL R16, R151, -INF , !P4 ;  /* 0xff80000097107808 */ /* 0x000fc40006000000 */
[----:B------:R-:W-:Y:S01]  /*93b0*/  FSEL R24, R24, -INF , !P0 ;  /* 0xff80000018187808 */ /* 0x000fe20004000000 */
[----:B------:R5:W4:Y:S01]  /*93c0*/  MUFU.TANH R123, R34 ;  /* 0x00000022007b7308 */ /* 0x000b220000002400 */
[C---:B------:R-:W-:Y:S02]  /*93d0*/  ISETP.GE.AND P4, PT, R12.reuse, R142, PT ;  /* 0x0000008e0c00720c */ /* 0x040fe40003f86270 */
[----:B------:R-:W-:Y:S02]  /*93e0*/  ISETP.GE.AND P0, PT, R12, R141, PT ;  /* 0x0000008d0c00720c */ /* 0x000fe40003f06270 */
[----:B------:R-:W-:-:S03]  /*93f0*/  I2FP.F32.S32 R12, R12 ;  /* 0x0000000c000c7245 */ /* 0x000fc60000201400 */
[----:B------:R4:W-:Y:S01]  /*9400*/  MUFU.TANH R41, R28 ;  /* 0x0000001c00297308 */ /* 0x0009e20000002400 */
[----:B---3--:R-:W-:Y:S01]  /*9410*/  FMUL.FTZ R30, R14, UR10 ;  /* 0x0000000a0e1e7c20 */ /* 0x008fe20008410000 */
[C---:B------:R-:W-:Y:S01]  /*9420*/  FFMA.FTZ R14, R0.reuse, R22, R129 ;  /* 0x00000016000e7223 */ /* 0x040fe20000010081 */
[CC--:B--2---:R-:W-:Y:S01]  /*9430*/  FFMA.FTZ R22, R0.reuse, R12.reuse, R37 ;  /* 0x0000000c00167223 */ /* 0x0c4fe20000010025 */
[----:B-1----:R-:W-:-:S03]  /*9440*/  FFMA.FTZ R12, R0, R12, R147 ;  /* 0x0000000c000c7223 */ /* 0x002fc60000010093 */
[----:B------:R-:W-:Y:S01]  /*9450*/  FSEL R14, R14, -INF , !P5 ;  /* 0xff8000000e0e7808 */ /* 0x000fe20006800000 */
[----:B------:R-:W1:Y:S01]  /*9460*/  MUFU.TANH R29, R29 ;  /* 0x0000001d001d7308 */ /* 0x000e620000002400 */
[----:B------:R-:W-:Y:S01]  /*9470*/  FSEL R22, R22, -INF , !P4 ;  /* 0xff80000016167808 */ /* 0x000fe20006000000 */
[----:B-----5:R-:W-:Y:S01]  /*9480*/  FMUL.FTZ R34, R15, UR10 ;  /* 0x0000000a0f227c20 */ /* 0x020fe20008410000 */
[----:B------:R-:W-:-:S05]  /*9490*/  FSEL R12, R12, -INF , !P0 ;  /* 0xff8000000c0c7808 */ /* 0x000fca0004000000 */
[----:B------:R2:W-:Y:S01]  /*94a0*/  MUFU.TANH R15, R30 ;  /* 0x0000001e000f7308 */ /* 0x0005e20000002400 */
[----:B----4-:R-:W-:-:S05]  /*94b0*/  VIADD R28, R17, 0xffffff90 ;  /* 0xffffff90111c7836 */ /* 0x010fca0000000000 */
[----:B------:R-:W-:Y:S02]  /*94c0*/  I2FP.F32.S32 R32, R28 ;  /* 0x0000001c00207245 */ /* 0x000fe40000201400 */
[C---:B------:R-:W-:Y:S01]  /*94d0*/  ISETP.GE.AND P5, PT, R28.reuse, R142, PT ;  /* 0x0000008e1c00720c */ /* 0x040fe20003fa6270 */
[----:B------:R-:W3:Y:S01]  /*94e0*/  MUFU.TANH R143, R143 ;  /* 0x0000008f008f7308 */ /* 0x000ee20000002400 */
[----:B------:R-:W-:Y:S01]  /*94f0*/  ISETP.GE.AND P4, PT, R28, R141, PT ;  /* 0x0000008d1c00720c */ /* 0x000fe20003f86270 */
[CC--:B------:R-:W-:Y:S01]  /*9500*/  FFMA.FTZ R125, R0.reuse, R32.reuse, R125 ;  /* 0x00000020007d7223 */ /* 0x0c0fe2000001007d */
[----:B------:R-:W-:Y:S01]  /*9510*/  IADD3 R28, PT, PT, R17, -0x6f, RZ ;  /* 0xffffff91111c7810 */ /* 0x000fe20007ffe0ff */
[----:B------:R-:W-:-:S03]  /*9520*/  FFMA.FTZ R242, R0, R32, R123 ;  /* 0x0000002000f27223 */ /* 0x000fc6000001007b */
[----:B------:R-:W-:Y:S01]  /*9530*/  FSEL R154, R125, -INF , !P5 ;  /* 0xff8000007d9a7808 */ /* 0x000fe20006800000 */
[----:B------:R-:W4:Y:S01]  /*9540*/  MUFU.TANH R25, R25 ;  /* 0x0000001900197308 */ /* 0x000f220000002400 */
[----:B--2---:R-:W-:Y:S02]  /*9550*/  I2FP.F32.S32 R30, R28 ;  /* 0x0000001c001e7245 */ /* 0x004fe40000201400 */
[C---:B------:R-:W-:Y:S02]  /*9560*/  ISETP.GE.AND P0, PT, R28.reuse, R142, PT ;  /* 0x0000008e1c00720c */ /* 0x040fe40003f06270 */
[----:B------:R-:W-:Y:S01]  /*9570*/  ISETP.GE.AND P5, PT, R28, R141, PT ;  /* 0x0000008d1c00720c */ /* 0x000fe20003fa6270 */
[-C--:B------:R-:W-:Y:S01]  /*9580*/  FFMA.FTZ R33, R0, R30.reuse, R33 ;  /* 0x0000001e00217223 */ /* 0x080fe20000010021 */
[----:B------:R-:W-:Y:S01]  /*9590*/  VIADD R28, R17, 0xffffff98 ;  /* 0xffffff98111c7836 */ /* 0x000fe20000000000 */
[----:B------:R-:W-:Y:S01]  /*95a0*/  FSEL R242, R242, -INF , !P4 ;  /* 0xff800000f2f27808 */ /* 0x000fe20006000000 */
[----:B------:R-:W-:Y:S01]  /*95b0*/  FFMA.FTZ R145, R0, R30, R145 ;  /* 0x0000001e00917223 */ /* 0x000fe20000010091 */
[----:B------:R-:W2:Y:S01]  /*95c0*/  MUFU.TANH R139, R139 ;  /* 0x0000008b008b7308 */ /* 0x000ea20000002400 */
[----:B------:R-:W-:Y:S01]  /*95d0*/  FSEL R248, R33, -INF , !P0 ;  /* 0xff80000021f87808 */ /* 0x000fe20004000000 */
[----:B------:R-:W-:Y:S01]  /*95e0*/  FMUL.FTZ R33, R10, UR10 ;  /* 0x0000000a0a217c20 */ /* 0x000fe20008410000 */
[----:B------:R-:W-:-:S02]  /*95f0*/  ISETP.GE.AND P4, PT, R28, R142, PT ;  /* 0x0000008e1c00720c */ /* 0x000fc40003f86270 */
[----:B------:R-:W-:Y:S02]  /*9600*/  I2FP.F32.S32 R8, R28 ;  /* 0x0000001c00087245 */ /* 0x000fe40000201400 */
[----:B------:R-:W-:Y:S01]  /*9610*/  ISETP.GE.AND P0, PT, R28, R141, PT ;  /* 0x0000008d1c00720c */ /* 0x000fe20003f06270 */
[----:B------:R-:W-:Y:S01]  /*9620*/  VIADD R28, R17, 0xffffff99 ;  /* 0xffffff99111c7836 */ /* 0x000fe20000000000 */
[----:B------:R-:W-:Y:S01]  /*9630*/  FSEL R240, R145, -INF , !P5 ;  /* 0xff80000091f07808 */ /* 0x000fe20006800000 */
[CC--:B------:R-:W-:Y:S01]  /*9640*/  FFMA.FTZ R43, R0.reuse, R8.reuse, R43 ;  /* 0x00000008002b7223 */ /* 0x0c0fe2000001002b */
[----:B------:R-:W-:Y:S01]  /*9650*/  FFMA.FTZ R39, R0, R8, R39 ;  /* 0x0000000800277223 */ /* 0x000fe20000010027 */
[----:B------:R-:W-:Y:S01]  /*9660*/  VIADD R8, R17, 0xffffffa0 ;  /* 0xffffffa011087836 */ /* 0x000fe20000000000 */
[----:B------:R-:W-:Y:S01]  /*9670*/  I2FP.F32.S32 R10, R28 ;  /* 0x0000001c000a7245 */ /* 0x000fe20000201400 */
[----:B------:R-:W5:Y:S01]  /*9680*/  MUFU.TANH R21, R21 ;  /* 0x0000001500157308 */ /* 0x000f620000002400 */
[----:B------:R-:W-:-:S02]  /*9690*/  FSEL R244, R43, -INF , !P4 ;  /* 0xff8000002bf47808 */ /* 0x000fc40006000000 */
[----:B------:R-:W-:Y:S01]  /*96a0*/  ISETP.GE.AND P5, PT, R28, R142, PT ;  /* 0x0000008e1c00720c */ /* 0x000fe20003fa6270 */
[CC--:B-1----:R-:W-:Y:S01]  /*96b0*/  FFMA.FTZ R246, R0.reuse, R10.reuse, R29 ;  /* 0x0000000a00f67223 */ /* 0x0c2fe2000001001d */
[----:B---3--:R-:W-:Y:S01]  /*96c0*/  FFMA.FTZ R143, R0, R10, R143 ;  /* 0x0000000a008f7223 */ /* 0x008fe2000001008f */
[----:B------:R-:W-:Y:S02]  /*96d0*/  I2FP.F32.S32 R10, R8 ;  /* 0x00000008000a7245 */ /* 0x000fe40000201400 */
[-C--:B------:R-:W-:Y:S01]  /*96e0*/  ISETP.GE.AND P4, PT, R28, R141.reuse, PT ;  /* 0x0000008d1c00720c */ /* 0x080fe20003f86270 */
[----:B------:R-:W-:Y:S01]  /*96f0*/  FMUL.FTZ R28, R11, UR10 ;  /* 0x0000000a0b1c7c20 */ /* 0x000fe20008410000 */
[----:B------:R-:W-:Y:S01]  /*9700*/  FSEL R238, R39, -INF , !P0 ;  /* 0xff80000027ee7808 */ /* 0x000fe20004000000 */
[----:B------:R-:W-:Y:S01]  /*9710*/  FMUL.FTZ R11, R4, UR10 ;  /* 0x0000000a040b7c20 */ /* 0x000fe20008410000 */
[----:B------:R-:W-:Y:S01]  /*9720*/  FFMA.FTZ R35, R0, R10, R35 ;  /* 0x0000000a00237223 */ /* 0x000fe20000010023 */
[----:B------:R-:W-:Y:S01]  /*9730*/  ISETP.GE.AND P0, PT, R8, R142, PT ;  /* 0x0000008e0800720c */ /* 0x000fe20003f06270 */
[----:B------:R-:W-:Y:S01]  /*9740*/  VIADD R4, R17, 0xffffffa1 ;  /* 0xffffffa111047836 */ /* 0x000fe20000000000 */
[----:B------:R-:W-:Y:S01]  /*9750*/  FSEL R246, R246, -INF , !P5 ;  /* 0xff800000f6f67808 */ /* 0x000fe20006800000 */
[----:B------:R-:W1:Y:S01]  /*9760*/  MUFU.TANH R131, R131 ;  /* 0x0000008300837308 */ /* 0x000e620000002400 */
[----:B------:R-:W-:Y:S01]  /*9770*/  ISETP.GE.AND P5, PT, R8, R141, PT ;  /* 0x0000008d0800720c */ /* 0x000fe20003fa6270 */
[----:B------:R-:W-:Y:S01]  /*9780*/  FFMA.FTZ R31, R0, R10, R31 ;  /* 0x0000000a001f7223 */ /* 0x000fe2000001001f */
[----:B------:R-:W-:-:S02]  /*9790*/  FSEL R236, R143, -INF , !P4 ;  /* 0xff8000008fec7808 */ /* 0x000fc40006000000 */
[----:B------:R-:W-:Y:S02]  /*97a0*/  FSEL R146, R35, -INF , !P0 ;  /* 0xff80000023927808 */ /* 0x000fe40004000000 */
[C---:B------:R-:W-:Y:S01]  /*97b0*/  ISETP.GE.AND P4, PT, R4.reuse, R142, PT ;  /* 0x0000008e0400720c */ /* 0x040fe20003f86270 */
[----:B------:R-:W3:Y:S01]  /*97c0*/  MUFU.TANH R23, R23 ;  /* 0x0000001700177308 */ /* 0x000ee20000002400 */
[----:B------:R-:W-:Y:S02]  /*97d0*/  I2FP.F32.S32 R8, R4 ;  /* 0x0000000400087245 */ /* 0x000fe40000201400 */
[-C--:B------:R-:W-:Y:S01]  /*97e0*/  ISETP.GE.AND P0, PT, R4, R141.reuse, PT ;  /* 0x0000008d0400720c */ /* 0x080fe20003f06270 */
[----:B------:R-:W-:Y:S01]  /*97f0*/  VIADD R4, R17, 0xffffffa8 ;  /* 0xffffffa811047836 */ /* 0x000fe20000000000 */
[----:B------:R-:W-:Y:S01]  /*9800*/  FSEL R148, R31, -INF , !P5 ;  /* 0xff8000001f947808 */ /* 0x000fe20006800000 */
[CC--:B----4-:R-:W-:Y:S01]  /*9810*/  FFMA.FTZ R232, R0.reuse, R8.reuse, R25 ;  /* 0x0000000800e87223 */ /* 0x0d0fe20000010019 */
[----:B--2---:R-:W-:Y:S01]  /*9820*/  FFMA.FTZ R139, R0, R8, R139 ;  /* 0x00000008008b7223 */ /* 0x004fe2000001008b */
[----:B------:R-:W-:Y:S01]  /*9830*/  FMUL.FTZ R25, R6, UR10 ;  /* 0x0000000a06197c20 */ /* 0x000fe20008410000 */
[----:B------:R-:W-:Y:S01]  /*9840*/  I2FP.F32.S32 R228, R4 ;  /* 0x0000000400e47245 */ /* 0x000fe20000201400 */
[C---:B------:R-:W-:Y:S01]  /*9850*/  VIADD R6, R17.reuse, 0xffffffa9 ;  /* 0xffffffa911067836 */ /* 0x040fe20000000000 */
[----:B------:R-:W-:Y:S01]  /*9860*/  ISETP.GE.AND P5, PT, R4, R142, PT ;  /* 0x0000008e0400720c */ /* 0x000fe20003fa6270 */
[----:B------:R-:W-:Y:S01]  /*9870*/  VIADD R8, R17, 0xffffffb0 ;  /* 0xffffffb011087836 */ /* 0x000fe20000000000 */
[----:B------:R-:W-:Y:S01]  /*9880*/  FSEL R232, R232, -INF , !P4 ;  /* 0xff800000e8e87808 */ /* 0x000fe20006000000 */
[-C--:B------:R-:W-:Y:S01]  /*9890*/  FFMA.FTZ R137, R0, R228.reuse, R137 ;  /* 0x000000e400897223 */ /* 0x080fe20000010089 */
[----:B------:R-:W2:Y:S01]  /*98a0*/  MUFU.TANH R133, R133 ;  /* 0x0000008500857308 */ /* 0x000ea20000002400 */
[-C--:B------:R-:W-:Y:S01]  /*98b0*/  ISETP.GE.AND P4, PT, R4, R141.reuse, PT ;  /* 0x0000008d0400720c */ /* 0x080fe20003f86270 */
[----:B------:R-:W-:Y:S01]  /*98c0*/  FFMA.FTZ R228, R0, R228, R27 ;  /* 0x000000e400e47223 */ /* 0x000fe2000001001b */
[----:B------:R-:W-:Y:S01]  /*98d0*/  FSEL R152, R139, -INF , !P0 ;  /* 0xff8000008b987808 */ /* 0x000fe20004000000 */
[----:B------:R-:W-:Y:S01]  /*98e0*/  FMUL.FTZ R27, R64, UR10 ;  /* 0x0000000a401b7c20 */ /* 0x000fe20008410000 */
[----:B------:R-:W-:Y:S01]  /*98f0*/  FSEL R230, R137, -INF , !P5 ;  /* 0xff80000089e67808 */ /* 0x000fe20006800000 */
[----:B------:R-:W-:Y:S01]  /*9900*/  FMUL.FTZ R31, R62, UR10 ;  /* 0x0000000a3e1f7c20 */ /* 0x000fe20008410000 */
[C---:B------:R-:W-:Y:S01]  /*9910*/  ISETP.GE.AND P0, PT, R6.reuse, R142, PT ;  /* 0x0000008e0600720c */ /* 0x040fe20003f06270 */
[----:B------:R-:W4:Y:S01]  /*9920*/  MUFU.TANH R19, R19 ;  /* 0x0000001300137308 */ /* 0x000f220000002400 */
[----:B------:R-:W-:-:S02]  /*9930*/  ISETP.GE.AND P5, PT, R6, R141, PT ;  /* 0x0000008d0600720c */ /* 0x000fc40003fa6270 */
[----:B------:R-:W-:Y:S02]  /*9940*/  I2FP.F32.S32 R4, R6 ;  /* 0x0000000600047245 */ /* 0x000fe40000201400 */
[----:B------:R-:W-:Y:S02]  /*9950*/  I2FP.F32.S32 R6, R8 ;  /* 0x0000000800067245 */ /* 0x000fe40000201400 */
[----:B------:R-:W-:Y:S01]  /*9960*/  FSEL R228, R228, -INF , !P4 ;  /* 0xff800000e4e47808 */ /* 0x000fe20006000000 */
[CC--:B-----5:R-:W-:Y:S01]  /*9970*/  FFMA.FTZ R21, R0.reuse, R4.reuse, R21 ;  /* 0x0000000400157223 */ /* 0x0e0fe20000010015 */
[C---:B-1----:R-:W-:Y:S01]  /*9980*/  FFMA.FTZ R131, R0.reuse, R4, R131 ;  /* 0x0000000400837223 */ /* 0x042fe20000010083 */
[----:B---3--:R-:W-:Y:S01]  /*9990*/  FFMA.FTZ R23, R0, R6, R23 ;  /* 0x0000000600177223 */ /* 0x008fe20000010017 */
[----:B------:R-:W-:Y:S01]  /*99a0*/  VIADD R4, R17, 0xffffffb1 ;  /* 0xffffffb111047836 */ /* 0x000fe20000000000 */
[----:B------:R-:W-:Y:S01]  /*99b0*/  ISETP.GE.AND P4, PT, R8, R142, PT ;  /* 0x0000008e0800720c */ /* 0x000fe20003f86270 */
[----:B------:R-:W1:Y:S01]  /*99c0*/  MUFU.TANH R13, R13 ;  /* 0x0000000d000d7308 */ /* 0x000e620000002400 */
[----:B------:R-:W-:Y:S01]  /*99d0*/  FSEL R150, R131, -INF , !P5 ;  /* 0xff80000083967808 */ /* 0x000fe20006800000 */
[----:B--2---:R-:W-:Y:S01]  /*99e0*/  FFMA.FTZ R133, R0, R6, R133 ;  /* 0x0000000600857223 */ /* 0x004fe20000010085 */
[----:B------:R-:W-:Y:S01]  /*99f0*/  FSEL R212, R23, -INF , !P4 ;  /* 0xff80000017d47808 */ /* 0x000fe20006000000 */
[----:B------:R-:W-:Y:S01]  /*9a00*/  VIADD R6, R17, 0xffffffb8 ;  /* 0xffffffb811067836 */ /* 0x000fe20000000000 */
[----:B------:R-:W-:Y:S01]  /*9a10*/  ISETP.GE.AND P5, PT, R4, R142, PT ;  /* 0x0000008e0400720c */ /* 0x000fe20003fa6270 */
[----:B------:R-:W-:Y:S01]  /*9a20*/  FMUL.FTZ R23, R66, UR10 ;  /* 0x0000000a42177c20 */ /* 0x000fe20008410000 */
[----:B------:R-:W-:Y:S01]  /*9a30*/  ISETP.GE.AND P4, PT, R4, R141, PT ;  /* 0x0000008d0400720c */ /* 0x000fe20003f86270 */
[----:B------:R-:W2:Y:S01]  /*9a40*/  MUFU.TANH R37, R34 ;  /* 0x0000002200257308 */ /* 0x000ea20000002400 */
[----:B------:R-:W-:-:S02]  /*9a50*/  I2FP.F32.S32 R4, R4 ;  /* 0x0000000400047245 */ /* 0x000fc40000201400 */
[----:B------:R-:W-:Y:S02]  /*9a60*/  FSEL R234, R21, -INF , !P0 ;  /* 0xff80000015ea7808 */ /* 0x000fe40004000000 */
[-C--:B------:R-:W-:Y:S01]  /*9a70*/  ISETP.GE.AND P0, PT, R8, R141.reuse, PT ;  /* 0x0000008d0800720c */ /* 0x080fe20003f06270 */
[C---:B------:R-:W-:Y:S01]  /*9a80*/  FFMA.FTZ R127, R0.reuse, R4, R127 ;  /* 0x00000004007f7223 */ /* 0x040fe2000001007f */
[----:B------:R-:W-:Y:S01]  /*9a90*/  I2FP.F32.S32 R8, R6 ;  /* 0x0000000600087245 */ /* 0x000fe20000201400 */
[----:B------:R-:W3:Y:S01]  /*9aa0*/  MUFU.TANH R123, R36 ;  /* 0x00000024007b7308 */ /* 0x000ee20000002400 */
[----:B------:R-:W-:Y:S01]  /*9ab0*/  FSEL R214, R133, -INF , !P0 ;  /* 0xff80000085d67808 */ /* 0x000fe20004000000 */
[C---:B----4-:R-:W-:Y:S01]  /*9ac0*/  FFMA.FTZ R218, R0.reuse, R4, R19 ;  /* 0x0000000400da7223 */ /* 0x050fe20000010013 */
[----:B------:R-:W-:Y:S01]  /*9ad0*/  FSEL R226, R127, -INF , !P5 ;  /* 0xff8000007fe27808 */ /* 0x000fe20006800000 */
[----:B------:R-:W-:Y:S01]  /*9ae0*/  FFMA.FTZ R41, R0, R8, R41 ;  /* 0x0000000800297223 */ /* 0x000fe20000010029 */
[----:B------:R-:W-:Y:S01]  /*9af0*/  ISETP.GE.AND P0, PT, R6, R142, PT ;  /* 0x0000008e0600720c */ /* 0x000fe20003f06270 */
[----:B------:R-:W-:Y:S01]  /*9b00*/  FFMA.FTZ R220, R0, R8, R15 ;  /* 0x0000000800dc7223 */ /* 0x000fe2000001000f */
[----:B------:R-:W-:Y:S01]  /*9b10*/  ISETP.GE.AND P5, PT, R6, R141, PT ;  /* 0x0000008d0600720c */ /* 0x000fe20003fa6270 */
[----:B------:R-:W4:Y:S01]  /*9b20*/  MUFU.TANH R33, R33 ;  /* 0x0000002100217308 */ /* 0x000f220000002400 */
[C---:B------:R-:W-:Y:S01]  /*9b30*/  IADD3 R6, PT, PT, R17.reuse, -0x47, RZ ;  /* 0xffffffb911067810 */ /* 0x040fe20007ffe0ff */
[----:B------:R-:W-:Y:S01]  /*9b40*/  VIADD R8, R17, 0xffffffc9 ;  /* 0xffffffc911087836 */ /* 0x000fe20000000000 */
[----:B------:R-:W-:-:S02]  /*9b50*/  FSEL R218, R218, -INF , !P4 ;  /* 0xff800000dada7808 */ /* 0x000fc40006000000 */
[----:B------:R-:W-:Y:S02]  /*9b60*/  I2FP.F32.S32 R4, R6 ;  /* 0x0000000600047245 */ /* 0x000fe40000201400 */
[----:B------:R-:W-:Y:S01]  /*9b70*/  FSEL R224, R41, -INF , !P0 ;  /* 0xff80000029e07808 */ /* 0x000fe20004000000 */
[----:B------:R-:W5:Y:S01]  /*9b80*/  MUFU.TANH R11, R11 ;  /* 0x0000000b000b7308 */ /* 0x000f620000002400 */
[----:B------:R-:W-:Y:S01]  /*9b90*/  ISETP.GE.AND P4, PT, R6, R142, PT ;  /* 0x0000008e0600720c */ /* 0x000fe20003f86270 */
[-C--:B-1----:R-:W-:Y:S01]  /*9ba0*/  FFMA.FTZ R222, R0, R4.reuse, R13 ;  /* 0x0000000400de7223 */ /* 0x082fe2000001000d */
[----:B------:R-:W-:Y:S01]  /*9bb0*/  ISETP.GE.AND P0, PT, R6, R141, PT ;  /* 0x0000008d0600720c */ /* 0x000fe20003f06270 */
[----:B------:R-:W-:Y:S02]  /*9bc0*/  VIADD R6, R17, 0xffffffc0 ;  /* 0xffffffc011067836 */ /* 0x000fe40000000000 */
[----:B--2---:R-:W-:Y:S01]  /*9bd0*/  FFMA.FTZ R37, R0, R4, R37 ;  /* 0x0000000400257223 */ /* 0x004fe20000010025 */
[----:B------:R-:W-:Y:S01]  /*9be0*/  FSEL R220, R220, -INF , !P5 ;  /* 0xff800000dcdc7808 */ /* 0x000fe20006800000 */
[----:B------:R-:W-:Y:S01]  /*9bf0*/  FMUL.FTZ R13, R61, UR10 ;  /* 0x0000000a3d0d7c20 */ /* 0x000fe20008410000 */
[----:B------:R-:W-:Y:S01]  /*9c00*/  FSEL R222, R222, -INF , !P4 ;  /* 0xff800000dede7808 */ /* 0x000fe20006000000 */
[----:B------:R-:W1:Y:S01]  /*9c10*/  MUFU.TANH R25, R25 ;  /* 0x0000001900197308 */ /* 0x000e620000002400 */
[----:B------:R-:W-:-:S02]  /*9c20*/  ISETP.GE.AND P5, PT, R6, R142, PT ;  /* 0x0000008e0600720c */ /* 0x000fc40003fa6270 */
[----:B------:R-:W-:Y:S02]  /*9c30*/  I2FP.F32.S32 R4, R6 ;  /* 0x0000000600047245 */ /* 0x000fe40000201400 */
[----:B------:R-:W-:Y:S01]  /*9c40*/  ISETP.GE.AND P4, PT, R6, R141, PT ;  /* 0x0000008d0600720c */ /* 0x000fe20003f86270 */
[----:B------:R-:W-:Y:S01]  /*9c50*/  VIADD R6, R17, 0xffffffc1 ;  /* 0xffffffc111067836 */ /* 0x000fe20000000000 */
[----:B------:R-:W-:Y:S01]  /*9c60*/  FSEL R216, R37, -INF , !P0 ;  /* 0xff80000025d87808 */ /* 0x000fe20004000000 */
[----:B------:R-:W-:Y:S01]  /*9c70*/  MUFU.TANH R7, R7 ;  /* 0x0000000700077308 */ /* 0x000fe20000002400 */
[CC--:B---3--:R-:W-:Y:S01]  /*9c80*/  FFMA.FTZ R123, R0.reuse, R4.reuse, R123 ;  /* 0x00000004007b7223 */ /* 0x0c8fe2000001007b */
[----:B----4-:R-:W-:Y:S01]  /*9c90*/  FFMA.FTZ R33, R0, R4, R33 ;  /* 0x0000000400217223 */ /* 0x010fe20000010021 */
[----:B------:R-:W-:Y:S01]  /*9ca0*/  I2FP.F32.S32 R196, R6 ;  /* 0x0000000600c47245 */ /* 0x000fe20000201400 */
[----:B------:R-:W-:Y:S01]  /*9cb0*/  VIADD R4, R17, 0xffffffc8 ;  /* 0xffffffc811047836 */ /* 0x000fe20000000000 */
[----:B------:R-:W-:-:S02]  /*9cc0*/  ISETP.GE.AND P0, PT, R6, R142, PT ;  /* 0x0000008e0600720c */ /* 0x000fc40003f06270 */
[----:B------:R-:W-:Y:S01]  /*9cd0*/  FSEL R206, R123, -INF , !P5 ;  /* 0xff8000007bce7808 */ /* 0x000fe20006800000 */
[----:B------:R-:W2:Y:S01]  /*9ce0*/  MUFU.TANH R29, R28 ;  /* 0x0000001c001d7308 */ /* 0x000ea20000002400 */
[----:B------:R-:W-:Y:S01]  /*9cf0*/  FFMA.FTZ R9, R0, R196, R9 ;  /* 0x000000c400097223 */ /* 0x000fe20000010009 */
[-C--:B------:R-:W-:Y:S02]  /*9d00*/  ISETP.GE.AND P5, PT, R6, R141.reuse, PT ;  /* 0x0000008d0600720c */ /* 0x080fe40003fa6270 */
[----:B------:R-:W-:Y:S02]  /*9d10*/  I2FP.F32.S32 R6, R4 ;  /* 0x0000000400067245 */ /* 0x000fe40000201400 */
[----:B------:R-:W-:Y:S02]  /*9d20*/  FSEL R194, R33, -INF , !P4 ;  /* 0xff80000021c27808 */ /* 0x000fe40006000000 */
[----:B------:R-:W3:Y:S01]  /*9d30*/  MUFU.TANH R27, R27 ;  /* 0x0000001b001b7308 */ /* 0x000ee20000002400 */
[----:B------:R-:W-:Y:S01]  /*9d40*/  FSEL R208, R9, -INF , !P0 ;  /* 0xff80000009d07808 */ /* 0x000fe20004000000 */
[----:B-----5:R-:W-:Y:S01]  /*9d50*/  FFMA.FTZ R204, R0, R6, R11 ;  /* 0x0000000600cc7223 */ /* 0x020fe2000001000b */
[----:B------:R-:W-:Y:S01]  /*9d60*/  ISETP.GE.AND P4, PT, R4, R142, PT ;  /* 0x0000008e0400720c */ /* 0x000fe20003f86270 */
[----:B-1----:R-:W-:Y:S01]  /*9d70*/  FFMA.FTZ R25, R0, R6, R25 ;  /* 0x0000000600197223 */ /* 0x002fe20000010019 */
[-C--:B------:R-:W-:Y:S01]  /*9d80*/  ISETP.GE.AND P0, PT, R4, R141.reuse, PT ;  /* 0x0000008d0400720c */ /* 0x080fe20003f06270 */
[----:B------:R-:W-:Y:S01]  /*9d90*/  VIADD R6, R17, 0xffffffd0 ;  /* 0xffffffd011067836 */ /* 0x000fe20000000000 */
[----:B------:R-:W-:Y:S01]  /*9da0*/  I2FP.F32.S32 R4, R8 ;  /* 0x0000000800047245 */ /* 0x000fe20000201400 */
[----:B------:R-:W1:Y:S01]  /*9db0*/  MUFU.TANH R23, R23 ;  /* 0x0000001700177308 */ /* 0x000e620000002400 */
[----:B------:R-:W-:Y:S01]  /*9dc0*/  FSEL R204, R204, -INF , !P4 ;  /* 0xff800000cccc7808 */ /* 0x000fe20006000000 */
[C---:B--2---:R-:W-:Y:S01]  /*9dd0*/  FFMA.FTZ R196, R0.reuse, R196, R29 ;  /* 0x000000c400c47223 */ /* 0x044fe2000001001d */
[----:B------:R-:W-:Y:S01]  /*9de0*/  FSEL R198, R25, -INF , !P0 ;  /* 0xff80000019c67808 */ /* 0x000fe20004000000 */
[CC--:B------:R-:W-:Y:S01]  /*9df0*/  FFMA.FTZ R202, R0.reuse, R4.reuse, R5 ;  /* 0x0000000400ca7223 */ /* 0x0c0fe20000010005 */
[----:B------:R-:W-:Y:S01]  /*9e00*/  FFMA.FTZ R7, R0, R4, R7 ;  /* 0x0000000400077223 */ /* 0x000fe20000010007 */
[----:B------:R-:W-:Y:S01]  /*9e10*/  I2FP.F32.S32 R4, R6 ;  /* 0x0000000600047245 */ /* 0x000fe20000201400 */
[----:B------:R-:W-:Y:S01]  /*9e20*/  FMUL.FTZ R5, R58, UR10 ;  /* 0x0000000a3a057c20 */ /* 0x000fe20008410000 */
[----:B------:R-:W2:Y:S01]  /*9e30*/  MUFU.TANH R21, R65 ;  /* 0x0000004100157308 */ /* 0x000ea20000002400 */
[----:B------:R-:W-:Y:S01]  /*9e40*/  ISETP.GE.AND P4, PT, R8, R141, PT ;  /* 0x0000008d0800720c */ /* 0x000fe20003f86270 */
[----:B------:R-:W-:Y:S01]  /*9e50*/  FMUL.FTZ R11, R57, UR10 ;  /* 0x0000000a390b7c20 */ /* 0x000fe20008410000 */
[----:B---3--:R-:W-:Y:S01]  /*9e60*/  FFMA.FTZ R27, R0, R4, R27 ;  /* 0x00000004001b7223 */ /* 0x008fe2000001001b */
[----:B------:R-:W-:-:S02]  /*9e70*/  ISETP.GE.AND P0, PT, R6, R142, PT ;  /* 0x0000008e0600720c */ /* 0x000fc40003f06270 */
[----:B------:R-:W-:Y:S02]  /*9e80*/  FSEL R196, R196, -INF , !P5 ;  /* 0xff800000c4c47808 */ /* 0x000fe40006800000 */
[----:B------:R-:W3:Y:S01]  /*9e90*/  MUFU.TANH R19, R67 ;  /* 0x0000004300137308 */ /* 0x000ee20000002400 */
[----:B------:R-:W-:Y:S01]  /*9ea0*/  ISETP.GE.AND P5, PT, R8, R142, PT ;  /* 0x0000008e0800720c */ /* 0x000fe20003fa6270 */
[----:B------:R-:W-:Y:S01]  /*9eb0*/  VIADD R8, R17, 0xffffffd8 ;  /* 0xffffffd811087836 */ /* 0x000fe20000000000 */
[----:B------:R-:W-:Y:S01]  /*9ec0*/  FSEL R200, R7, -INF , !P4 ;  /* 0xff80000007c87808 */ /* 0x000fe20006000000 */
[----:B-1----:R-:W-:Y:S01]  /*9ed0*/  FFMA.FTZ R23, R0, R4, R23 ;  /* 0x0000000400177223 */ /* 0x002fe20000010017 */
[----:B------:R-:W-:Y:S01]  /*9ee0*/  FSEL R190, R27, -INF , !P0 ;  /* 0xff8000001bbe7808 */ /* 0x000fe20004000000 */
[----:B------:R-:W-:Y:S01]  /*9ef0*/  VIADD R4, R17, 0xffffffd9 ;  /* 0xffffffd911047836 */ /* 0x000fe20000000000 */
[C---:B------:R-:W-:Y:S01]  /*9f00*/  ISETP.GE.AND P4, PT, R158.reuse, R142, PT ;  /* 0x0000008e9e00720c */ /* 0x040fe20003f86270 */
[----:B------:R-:W1:Y:S01]  /*9f10*/  MUFU.TANH R15, R60 ;  /* 0x0000003c000f7308 */ /* 0x000e620000002400 */
[----:B------:R-:W-:-:S02]  /*9f20*/  ISETP.GE.AND P0, PT, R158, R141, PT ;  /* 0x0000008d9e00720c */ /* 0x000fc40003f06270 */
[----:B------:R-:W-:Y:S02]  /*9f30*/  FSEL R202, R202, -INF , !P5 ;  /* 0xff800000caca7808 */ /* 0x000fe40006800000 */
[----:B------:R-:W-:Y:S02]  /*9f40*/  I2FP.F32.S32 R158, R158 ;  /* 0x0000009e009e7245 */ /* 0x000fe40000201400 */
[----:B------:R-:W-:Y:S01]  /*9f50*/  ISETP.GE.AND P5, PT, R6, R141, PT ;  /* 0x0000008d0600720c */ /* 0x000fe20003fa6270 */
[----:B------:R-:W4:Y:S01]  /*9f60*/  MUFU.TANH R13, R13 ;  /* 0x0000000d000d7308 */ /* 0x000f220000002400 */
[----:B------:R-:W-:Y:S01]  /*9f70*/  I2FP.F32.S32 R6, R8 ;  /* 0x0000000800067245 */ /* 0x000fe20000201400 */
[CC--:B--2---:R-:W-:Y:S01]  /*9f80*/  FFMA.FTZ R21, R0.reuse, R158.reuse, R21 ;  /* 0x0000009e00157223 */ /* 0x0c4fe20000010015 */
[----:B---3--:R-:W-:Y:S01]  /*9f90*/  FFMA.FTZ R158, R0, R158, R19 ;  /* 0x0000009e009e7223 */ /* 0x008fe20000010013 */
[----:B------:R-:W-:Y:S02]  /*9fa0*/  FSEL R156, R23, -INF , !P5 ;  /* 0xff800000179c7808 */ /* 0x000fe40006800000 */
[----:B------:R-:W-:-:S02]  /*9fb0*/  ISETP.GE.AND P5, PT, R8, R142, PT ;  /* 0x0000008e0800720c */ /* 0x000fc40003fa6270 */
[----:B------:R-:W2:Y:S01]  /*9fc0*/  MUFU.TANH R31, R31 ;  /* 0x0000001f001f7308 */ /* 0x000ea20000002400 */
[----:B------:R-:W-:Y:S01]  /*9fd0*/  FSEL R186, R21, -INF , !P4 ;  /* 0xff80000015ba7808 */ /* 0x000fe20006000000 */
[----:B-1----:R-:W-:Y:S01]  /*9fe0*/  FFMA.FTZ R160, R0, R6, R15 ;  /* 0x0000000600a07223 */ /* 0x002fe2000001000f */
[----:B------:R-:W-:Y:S01]  /*9ff0*/  ISETP.GE.AND P4, PT, R8, R141, PT ;  /* 0x0000008d0800720c */ /* 0x000fe20003f86270 */
[----:B------:R-:W-:Y:S01]  /*a000*/  FMUL.FTZ R21, R54, UR10 ;  /* 0x0000000a36157c20 */ /* 0x000fe20008410000 */
[----:B------:R-:W-:Y:S02]  /*a010*/  FSEL R158, R158, -INF , !P0 ;  /* 0xff8000009e9e7808 */ /* 0x000fe40004000000 */
[----:B------:R-:W-:Y:S01]  /*a020*/  FSEL R160, R160, -INF , !P5 ;  /* 0xff800000a0a07808 */ /* 0x000fe20006800000 */
[----:B------:R-:W1:Y:S01]  /*a030*/  MUFU.TANH R29, R63 ;  /* 0x0000003f001d7308 */ /* 0x000e620000002400 */
[----:B------:R-:W-:Y:S02]  /*a040*/  I2FP.F32.S32 R8, R4 ;  /* 0x0000000400087245 */ /* 0x000fe40000201400 */
[----:B------:R-:W-:-:S02]  /*a050*/  ISETP.GE.AND P0, PT, R4, R142, PT ;  /* 0x0000008e0400720c */ /* 0x000fc40003f06270 */
[-C--:B------:R-:W-:Y:S01]  /*a060*/  ISETP.GE.AND P5, PT, R4, R141.reuse, PT ;  /* 0x0000008d0400720c */ /* 0x080fe20003fa6270 */
[C---:B----4-:R-:W-:Y:S01]  /*a070*/  FFMA.FTZ R13, R0.reuse, R8, R13 ;  /* 0x00000008000d7223 */ /* 0x050fe2000001000d */
[C---:B------:R-:W-:Y:S01]  /*a080*/  IADD3 R4, PT, PT, R17.reuse, -0x20, RZ ;  /* 0xffffffe011047810 */ /* 0x040fe20007ffe0ff */
[----:B------:R-:W3:Y:S01]  /*a090*/  MUFU.TANH R9, R56 ;  /* 0x0000003800097308 */ /* 0x000ee20000002400 */
[----:B--2---:R-:W-:Y:S02]  /*a0a0*/  FFMA.FTZ R31, R0, R6, R31 ;  /* 0x00000006001f7223 */ /* 0x004fe4000001001f */
[----:B------:R-:W-:Y:S01]  /*a0b0*/  I2FP.F32.S32 R130, R4 ;  /* 0x0000000400827245 */ /* 0x000fe20000201400 */
[----:B------:R-:W-:Y:S01]  /*a0c0*/  VIADD R6, R17, 0xffffffe8 ;  /* 0xffffffe811067836 */ /* 0x000fe20000000000 */
[----:B------:R-:W-:Y:S02]  /*a0d0*/  FSEL R184, R13, -INF , !P0 ;  /* 0xff8000000db87808 */ /* 0x000fe40004000000 */
[----:B------:R-:W-:Y:S01]  /*a0e0*/  FSEL R182, R31, -INF , !P4 ;  /* 0xff8000001fb67808 */ /* 0x000fe20006000000 */
[----:B------:R-:W2:Y:S01]  /*a0f0*/  MUFU.TANH R5, R5 ;  /* 0x0000000500057308 */ /* 0x000ea20000002400 */
[----:B------:R-:W-:Y:S01]  /*a100*/  ISETP.GE.AND P4, PT, R4, R142, PT ;  /* 0x0000008e0400720c */ /* 0x000fe20003f86270 */
[----:B-1----:R-:W-:Y:S01]  /*a110*/  FFMA.FTZ R29, R0, R8, R29 ;  /* 0x00000008001d7223 */ /* 0x002fe2000001001d */
[----:B------:R-:W-:Y:S01]  /*a120*/  ISETP.GE.AND P0, PT, R4, R141, PT ;  /* 0x0000008d0400720c */ /* 0x000fe20003f06270 */
[----:B------:R-:W-:-:S02]  /*a130*/  VIADD R4, R17, 0xffffffe1 ;  /* 0xffffffe111047836 */ /* 0x000fc40000000000 */
[----:B------:R-:W-:Y:S01]  /*a140*/  VIADD R8, R17, 0xffffffe9 ;  /* 0xffffffe911087836 */ /* 0x000fe20000000000 */
[----:B------:R-:W-:Y:S01]  /*a150*/  FSEL R162, R29, -INF , !P5 ;  /* 0xff8000001da27808 */ /* 0x000fe20006800000 */
[----:B------:R-:W1:Y:S01]  /*a160*/  MUFU.TANH R11, R11 ;  /* 0x0000000b000b7308 */ /* 0x000e620000002400 */
[----:B------:R-:W-:Y:S01]  /*a170*/  ISETP.GE.AND P5, PT, R4, R142, PT ;  /* 0x0000008e0400720c */ /* 0x000fe20003fa6270 */
[----:B---3--:R-:W-:Y:S01]  /*a180*/  FFMA.FTZ R9, R0, R130, R9 ;  /* 0x0000008200097223 */ /* 0x008fe20000010009 */
[----:B------:R-:W-:Y:S01]  /*a190*/  I2FP.F32.S32 R128, R4 ;  /* 0x0000000400807245 */ /* 0x000fe20000201400 */
[----:B------:R-:W-:-:S03]  /*a1a0*/  VIADD R56, R140, 0xfffffffe ;  /* 0xfffffffe8c387836 */ /* 0x000fc60000000000 */
[----:B------:R-:W-:Y:S01]  /*a1b0*/  FSEL R144, R9, -INF , !P4 ;  /* 0xff80000009907808 */ /* 0x000fe20006000000 */
[----:B------:R-:W3:Y:S01]  /*a1c0*/  MUFU.TANH R7, R59 ;  /* 0x0000003b00077308 */ /* 0x000ee20000002400 */
[----:B------:R-:W-:Y:S01]  /*a1d0*/  ISETP.GE.AND P4, PT, R4, R141, PT ;  /* 0x0000008d0400720c */ /* 0x000fe20003f86270 */
[----:B--2---:R-:W-:Y:S01]  /*a1e0*/  FFMA.FTZ R130, R0, R130, R5 ;  /* 0x0000008200827223 */ /* 0x004fe20000010005 */
[----:B------:R-:W-:Y:S01]  /*a1f0*/  I2FP.F32.S32 R4, R6 ;  /* 0x0000000600047245 */ /* 0x000fe20000201400 */
[----:B------:R-:W-:-:S03]  /*a200*/  FMUL.FTZ R9, R50, UR10 ;  /* 0x0000000a32097c20 */ /* 0x000fc60008410000 */
[----:B------:R-:W-:Y:S01]  /*a210*/  FSEL R130, R130, -INF , !P0 ;  /* 0xff80000082827808 */ /* 0x000fe20004000000 */
[----:B------:R-:W2:Y:S01]  /*a220*/  MUFU.TANH R19, R52 ;  /* 0x0000003400137308 */ /* 0x000ea20000002400 */
[----:B------:R-:W-:Y:S01]  /*a230*/  ISETP.GE.AND P0, PT, R6, R142, PT ;  /* 0x0000008e0600720c */ /* 0x000fe20003f06270 */
[----:B-1----:R-:W-:-:S05]  /*a240*/  FFMA.FTZ R11, R0, R128, R11 ;  /* 0x00000080000b7223 */ /* 0x002fca000001000b */
[----:B------:R-:W-:Y:S01]  /*a250*/  FSEL R136, R11, -INF , !P5 ;  /* 0xff8000000b887808 */ /* 0x000fe20006800000 */
[----:B------:R-:W1:Y:S01]  /*a260*/  MUFU.TANH R15, R53 ;  /* 0x00000035000f7308 */ /* 0x000e620000002400 */
[----:B------:R-:W-:Y:S01]  /*a270*/  FMUL.FTZ R11, R51, UR10 ;  /* 0x0000000a330b7c20 */ /* 0x000fe20008410000 */
[----:B---3--:R-:W-:Y:S01]  /*a280*/  FFMA.FTZ R128, R0, R128, R7 ;  /* 0x0000008000807223 */ /* 0x008fe20000010007 */
[----:B------:R-:W-:Y:S01]  /*a290*/  ISETP.GE.AND P5, PT, R6, R141, PT ;  /* 0x0000008d0600720c */ /* 0x000fe20003fa6270 */
[----:B------:R-:W-:Y:S01]  /*a2a0*/  FMUL.FTZ R7, R49, UR10 ;  /* 0x0000000a31077c20 */ /* 0x000fe20008410000 */
[----:B------:R-:W-:Y:S02]  /*a2b0*/  VIADD R6, R17, 0xfffffff1 ;  /* 0xfffffff111067836 */ /* 0x000fe40000000000 */
[----:B------:R-:W-:Y:S01]  /*a2c0*/  FSEL R128, R128, -INF , !P4 ;  /* 0xff80000080807808 */ /* 0x000fe20006000000 */
[----:B------:R-:W3:Y:S01]  /*a2d0*/  MUFU.TANH R21, R21 ;  /* 0x0000001500157308 */ /* 0x000ee20000002400 */
[----:B------:R-:W-:Y:S01]  /*a2e0*/  ISETP.GE.AND P4, PT, R8, R142, PT ;  /* 0x0000008e0800720c */ /* 0x000fe20003f86270 */
[----:B--2---:R-:W-:-:S05]  /*a2f0*/  FFMA.FTZ R19, R0, R4, R19 ;  /* 0x0000000400137223 */ /* 0x004fca0000010013 */
[----:B------:R-:W-:Y:S01]  /*a300*/  FSEL R134, R19, -INF , !P0 ;  /* 0xff80000013867808 */ /* 0x000fe20004000000 */
[----:B------:R-:W2:Y:S01]  /*a310*/  MUFU.TANH R13, R55 ;  /* 0x00000037000d7308 */ /* 0x000ea20000002400 */
[----:B------:R-:W-:Y:S01]  /*a320*/  BAR.SYNC.DEFER_BLOCKING 0x0 ;  /* 0x0000000000007b1d */ /* 0x000fe20000010000 */
[----:B------:R-:W-:Y:S02]  /*a330*/  ISETP.GE.AND P0, PT, R8, R141, PT ;  /* 0x0000008d0800720c */ /* 0x000fe40003f06270 */
[----:B------:R-:W-:-:S04]  /*a340*/  I2FP.F32.S32 R8, R8 ;  /* 0x0000000800087245 */ /* 0x000fc80000201400 */
[----:B------:R-:W4:Y:S01]  /*a350*/  MUFU.TANH R5, R48 ;  /* 0x0000003000057308 */ /* 0x000f220000002400 */
[C---:B-1----:R-:W-:Y:S01]  /*a360*/  FFMA.FTZ R15, R0.reuse, R8, R15 ;  /* 0x00000008000f7223 */ /* 0x042fe2000001000f */
[----:B---3--:R-:W-:Y:S01]  /*a370*/  FFMA.FTZ R21, R0, R4, R21 ;  /* 0x0000000400157223 */ /* 0x008fe20000010015 */
[C---:B------:R-:W-:Y:S02]  /*a380*/  VIADD R4, R17.reuse, 0xfffffff0 ;  /* 0xfffffff011047836 */ /* 0x040fe40000000000 */
[----:B------:R-:W-:Y:S01]  /*a390*/  VIADD R17, R17, 0xfffffff9 ;  /* 0xfffffff911117836 */ /* 0x000fe20000000000 */
[----:B------:R-:W-:Y:S02]  /*a3a0*/  FSEL R132, R15, -INF , !P4 ;  /* 0xff8000000f847808 */ /* 0x000fe40006000000 */
[----:B------:R-:W-:Y:S01]  /*a3b0*/  FSEL R126, R21, -INF , !P5 ;  /* 0xff800000157e7808 */ /* 0x000fe20006800000 */
[----:B------:R-:W1:Y:S01]  /*a3c0*/  MUFU.TANH R11, R11 ;  /* 0x0000000b000b7308 */ /* 0x000e620000002400 */
[----:B------:R-:W-:Y:S01]  /*a3d0*/  ISETP.GE.AND P5, PT, R4, R142, PT ;  /* 0x0000008e0400720c */ /* 0x000fe20003fa6270 */
[----:B--2---:R-:W-:Y:S01]  /*a3e0*/  FFMA.FTZ R138, R0, R8, R13 ;  /* 0x00000008008a7223 */ /* 0x004fe2000001000d */
[----:B------:R-:W-:-:S02]  /*a3f0*/  ISETP.GE.AND P4, PT, R4, R141, PT ;  /* 0x0000008d0400720c */ /* 0x000fc40003f86270 */
[----:B------:R-:W-:Y:S02]  /*a400*/  I2FP.F32.S32 R4, R4 ;  /* 0x0000000400047245 */ /* 0x000fe40000201400 */
[----:B------:R-:W-:Y:S01]  /*a410*/  FSEL R138, R138, -INF , !P0 ;  /* 0xff8000008a8a7808 */ /* 0x000fe20004000000 */
[----:B------:R-:W2:Y:S01]  /*a420*/  MUFU.TANH R9, R9 ;  /* 0x0000000900097308 */ /* 0x000ea20000002400 */
[----:B------:R-:W-:Y:S01]  /*a430*/  ISETP.GE.AND P0, PT, R6, R142, PT ;  /* 0x0000008e0600720c */ /* 0x000fe20003f06270 */
[----:B----4-:R-:W-:-:S05]  /*a440*/  FFMA.FTZ R5, R0, R4, R5 ;  /* 0x0000000400057223 */ /* 0x010fca0000010005 */
[----:B------:R-:W-:Y:S01]  /*a450*/  FSEL R122, R5, -INF , !P5 ;  /* 0xff800000057a7808 */ /* 0x000fe20006800000 */
[----:B------:R-:W3:Y:S01]  /*a460*/  MUFU.TANH R7, R7 ;  /* 0x0000000700077308 */ /* 0x000ee20000002400 */
[----:B------:R-:W-:Y:S02]  /*a470*/  ISETP.GE.AND P5, PT, R6, R141, PT ;  /* 0x0000008d0600720c */ /* 0x000fe40003fa6270 */
[----:B------:R-:W-:-:S05]  /*a480*/  I2FP.F32.S32 R6, R6 ;  /* 0x0000000600067245 */ /* 0x000fca0000201400 */
[----:B------:R-:W4:Y:S01]  /*a490*/  MUFU.TANH R13, R45 ;  /* 0x0000002d000d7308 */ /* 0x000f220000002400 */
[C---:B-1----:R-:W-:Y:S01]  /*a4a0*/  FFMA.FTZ R11, R0.reuse, R6, R11 ;  /* 0x00000006000b7223 */ /* 0x042fe2000001000b */
[----:B--2---:R-:W-:Y:S01]  /*a4b0*/  FFMA.FTZ R9, R0, R4, R9 ;  /* 0x0000000400097223 */ /* 0x004fe20000010009 */
[----:B------:R-:W-:-:S03]  /*a4c0*/  I2FP.F32.S32 R4, R17 ;  /* 0x0000001100047245 */ /* 0x000fc60000201400 */
[----:B------:R-:W-:Y:S02]  /*a4d0*/  FSEL R62, R11, -INF , !P5 ;  /* 0xff8000000b3e7808 */ /* 0x000fe40006800000 */
[----:B------:R-:W1:Y:S01]  /*a4e0*/  MUFU.TANH R47, R47 ;  /* 0x0000002f002f7308 */ /* 0x000e620000002400 */
[----:B------:R-:W-:Y:S01]  /*a4f0*/  ISETP.GT.AND P5, PT, R56, R167, PT ;  /* 0x000000a73800720c */ /* 0x000fe20003fa4270 */
[C---:B---3--:R-:W-:Y:S01]  /*a500*/  FFMA.FTZ R7, R0.reuse, R6, R7 ;  /* 0x0000000600077223 */ /* 0x048fe20000010007 */
[----:B------:R-:W-:Y:S02]  /*a510*/  FSEL R60, R9, -INF , !P4 ;  /* 0xff800000093c7808 */ /* 0x000fe40006000000 */
[----:B------:R-:W-:Y:S02]  /*a520*/  ISETP.GE.AND P4, PT, R17, R142, PT ;  /* 0x0000008e1100720c */ /* 0x000fe40003f86270 */
[----:B------:R-:W-:Y:S02]  /*a530*/  FSEL R123, R7, -INF , !P0 ;  /* 0xff800000077b7808 */ /* 0x000fe40004000000 */
[----:B------:R-:W-:Y:S01]  /*a540*/  ISETP.GE.AND P0, PT, R17, R141, PT ;  /* 0x0000008d1100720c */ /* 0x000fe20003f06270 */
[----:B----4-:R-:W-:-:S05]  /*a550*/  FFMA.FTZ R13, R0, R4, R13 ;  /* 0x00000004000d7223 */ /* 0x010fca000001000d */
[----:B------:R-:W-:Y:S01]  /*a560*/  FSEL R124, R13, -INF , !P4 ;  /* 0xff8000000d7c7808 */ /* 0x000fe20006000000 */
[----:B-1----:R-:W-:-:S05]  /*a570*/  FFMA.FTZ R47, R0, R4, R47 ;  /* 0x00000004002f7223 */ /* 0x002fca000001002f */
[----:B------:R-:W-:Y:S01]  /*a580*/  FSEL R59, R47, -INF , !P0 ;  /* 0xff8000002f3b7808 */ /* 0x000fe20004000000 */
[----:B------:R-:W-:Y:S06]  /*a590*/  @!P5 BRA `(.L_x_2419) ;  /* 0x000000080034d947 */ /* 0x000fec0003800000 */
        /* <DEDUP_REMOVED lines=14> */
[----:B-1----:R-:W-:-:S05]  /*a680*/  IADD3 R4, PT, PT, RZ, -R5, RZ ;  /* 0x80000005ff047210 */ /* 0x002fca0007ffe0ff */
[----:B------:R-:W-:Y:S01]  /*a690*/  IMAD R7, R4, R9, RZ ;  /* 0x0000000904077224 */ /* 0x000fe200078e02ff */
[----:B------:R-:W-:-:S05]  /*a6a0*/  MOV R4, RZ ;  /* 0x000000ff00047202 */ /* 0x000fca0000000f00 */
[----:B------:R-:W-:Y:S01]  /*a6b0*/  IMAD.HI.U32 R7, R5, R7, R4 ;  /* 0x0000000705077227 */ /* 0x000fe200078e0004 */
[----:B------:R-:W-:Y:S02]  /*a6c0*/  IABS R4, R13 ;  /* 0x0000000d00047213 */ /* 0x000fe40000000000 */
[----:B------:R-:W-:-:S03]  /*a6d0*/  LOP3.LUT R13, R13, R10, RZ, 0x3c, !PT ;  /* 0x0000000a0d0d7212 */ /* 0x000fc600078e3cff */
[----:B------:R-:W-:-:S04]  /*a6e0*/  IMAD.HI.U32 R6, R7, R8, RZ ;  /* 0x0000000807067227 */ /* 0x000fc800078e00ff */
[----:B------:R-:W-:Y:S01]  /*a6f0*/  IMAD.HI.U32 R7, R7, R4, RZ ;  /* 0x0000000407077227 */ /* 0x000fe200078e00ff */
[----:B------:R-:W-:-:S05]  /*a700*/  IADD3 R5, PT, PT, -R6, RZ, RZ ;  /* 0x000000ff06057210 */ /* 0x000fca0007ffe1ff */
[----:B------:R-:W-:Y:S02]  /*a710*/  IMAD R8, R9, R5, R8 ;  /* 0x0000000509087224 */ /* 0x000fe400078e0208 */
[----:B------:R-:W-:-:S03]  /*a720*/  IMAD.MOV R5, RZ, RZ, -R7 ;  /* 0x000000ffff057224 */ /* 0x000fc600078e0a07 */
[C---:B------:R-:W-:Y:S01]  /*a730*/  ISETP.GT.U32.AND P0, PT, R9.reuse, R8, PT ;  /* 0x000000080900720c */ /* 0x040fe20003f04070 */
[----:B------:R-:W-:-:S12]  /*a740*/  IMAD R4, R9, R5, R4 ;  /* 0x0000000509047224 */ /* 0x000fd800078e0204 */
[----:B------:R-:W-:Y:S01]  /*a750*/  @!P0 IMAD.IADD R8, R8, 0x1, -R9 ;  /* 0x0000000108088824 */ /* 0x000fe200078e0a09 */
[----:B------:R-:W-:Y:S02]  /*a760*/  @!P0 IADD3 R6, PT, PT, R6, 0x1, RZ ;  /* 0x0000000106068810 */ /* 0x000fe40007ffe0ff */
[----:B------:R-:W-:Y:S02]  /*a770*/  ISETP.GT.U32.AND P0, PT, R9, R4, PT ;  /* 0x000000040900720c */ /* 0x000fe40003f04070 */
[----:B------:R-:W-:-:S11]  /*a780*/  ISETP.GE.U32.AND P4, PT, R8, R9, PT ;  /* 0x000000090800720c */ /* 0x000fd60003f86070 */
[-C--:B------:R-:W-:Y:S02]  /*a790*/  @!P0 IADD3 R4, PT, PT, R4, -R9.reuse, RZ ;  /* 0x8000000904048210 */ /* 0x080fe40007ffe0ff */
[----:B------:R-:W-:Y:S01]  /*a7a0*/  @P4 VIADD R6, R6, 0x1 ;  /* 0x0000000106064836 */ /* 0x000fe20000000000 */
[----:B------:R-:W-:Y:S02]  /*a7b0*/  @!P0 IADD3 R7, PT, PT, R7, 0x1, RZ ;  /* 0x0000000107078810 */ /* 0x000fe40007ffe0ff */
[----:B------:R-:W-:Y:S02]  /*a7c0*/  ISETP.GE.U32.AND P4, PT, R4, R9, PT ;  /* 0x000000090400720c */ /* 0x000fe40003f86070 */
[----:B------:R-:W-:Y:S02]  /*a7d0*/  ISETP.GE.AND P0, PT, R11, RZ, PT ;  /* 0x000000ff0b00720c */ /* 0x000fe40003f06270 */
[----:B------:R-:W-:Y:S02]  /*a7e0*/  MOV R5, R6 ;  /* 0x0000000600057202 */ /* 0x000fe40000000f00 */
[----:B------:R-:W-:-:S07]  /*a7f0*/  LOP3.LUT R4, RZ, R10, RZ, 0x33, !PT ;  /* 0x0000000aff047212 */ /* 0x000fce00078e33ff */
[----:B------:R-:W-:Y:S01]  /*a800*/  @P4 VIADD R7, R7, 0x1 ;  /* 0x0000000107074836 */ /* 0x000fe20000000000 */
[----:B------:R-:W-:Y:S01]  /*a810*/  ISETP.GE.AND P4, PT, R13, RZ, PT ;  /* 0x000000ff0d00720c */ /* 0x000fe20003f86270 */
[----:B------:R-:W-:Y:S01]  /*a820*/  @!P0 IMAD.MOV R5, RZ, RZ, -R5 ;  /* 0x000000ffff058224 */ /* 0x000fe200078e0a05 */
[----:B------:R-:W-:-:S04]  /*a830*/  ISETP.NE.AND P0, PT, R10, RZ, PT ;  /* 0x000000ff0a00720c */ /* 0x000fc80003f05270 */
[----:B------:R-:W-:-:S05]  /*a840*/  SEL R5, R4, R5, !P0 ;  /* 0x0000000504057207 */ /* 0x000fca0004000000 */
[----:B------:R-:W-:Y:S02]  /*a850*/  IMAD.WIDE R28, R5, 0x4, R178 ;  /* 0x00000004051c7825 */ /* 0x000fe400078e02b2 */
[----:B------:R-:W-:-:S04]  /*a860*/  @!P4 IADD3 R7, PT, PT, -R7, RZ, RZ ;  /* 0x000000ff0707c210 */ /* 0x000fc80007ffe1ff */
[----:B------:R-:W-:Y:S02]  /*a870*/  SEL R6, R4, R7, !P0 ;  /* 0x0000000704067207 */ /* 0x000fe40004000000 */
[----:B------:R-:W3:Y:S03]  /*a880*/  LDG.E R4, desc[UR16][R28.64] ;  /* 0x000000101c047981 */ /* 0x000ee6000c1e1900 */
[----:B------:R-:W-:-:S05]  /*a890*/  IMAD.WIDE R30, R6, 0x4, R178 ;  /* 0x00000004061e7825 */ /* 0x000fca00078e02b2 */
        /* <DEDUP_REMOVED lines=11> */
[----:B------:R-:W-:-:S04]  /*a950*/  IMAD R5, R5, UR4, RZ ;  /* 0x0000000405057c24 */ /* 0x000fc8000f8e02ff */
[----:B------:R-:W-:Y:S01]  /*a960*/  IMAD R5, R4, UR5, R5 ;  /* 0x0000000504057c24 */ /* 0x000fe2000f8e0205 */
[----:B------:R-:W-:-:S04]  /*a970*/  LEA R168, P0, R6, R168, 0x1 ;  /* 0x000000a806a87211 */ /* 0x000fc800078008ff */
[----:B------:R-:W-:-:S04]  /*a980*/  IADD3 R5, PT, PT, R7, R5, RZ ;  /* 0x0000000507057210 */ /* 0x000fc80007ffe0ff */
[----:B------:R-:W-:Y:S01]  /*a990*/  LEA.HI.X R169, R6, R169, R5, 0x1, P0 ;  /* 0x000000a906a97211 */ /* 0x000fe200000f0c05 */
[----:B------:R-:W-:Y:S06]  /*a9a0*/  BRA `(.L_x_2421) ;  /* 0x00000000001c7947 */ /* 0x000fec0003800000 */
.L_x_2420:
[----:B------:R-:W-:Y:S01]  /*a9b0*/  UMOV UR4, URZ ;  /* 0x000000ff00047c82 */ /* 0x000fe20008000000 */
[----:B------:R-:W-:Y:S01]  /*a9c0*/  IMAD.SHL.U32 R4, R116, 0x80, RZ ;  /* 0x0000008074047824 */ /* 0x000fe200078e00ff */
[----:B------:R-:W-:-:S05]  /*a9d0*/  IADD3 R5, P0, PT, RZ, -UR4, RZ ;  /* 0x80000004ff057c10 */ /* 0x000fca000ff1e0ff */
[----:B------:R-:W-:-:S05]  /*a9e0*/  IMAD.X R4, RZ, RZ, ~R4, P0 ;  /* 0x000000ffff047224 */ /* 0x000fca00000e0e04 */
[----:B------:R-:W-:-:S04]  /*a9f0*/  SHF.R.S64 R5, R5, 0x1f, R4 ;  /* 0x0000001f05057819 */ /* 0x000fc80000001004 */
[----:B------:R-:W-:-:S04]  /*aa00*/  IADD3 R168, P0, PT, R5, R168, RZ ;  /* 0x000000a805a87210 */ /* 0x000fc80007f1e0ff */
[----:B------:R-:W-:-:S09]  /*aa10*/  LEA.HI.X.SX32 R169, R4, R169, 0x1, P0 ;  /* 0x000000a904a97211 */ /* 0x000fd200000f0eff */
.L_x_2421:
        /* <DEDUP_REMOVED lines=69> */
.L_x_2419:
[----:B-1----:R-:W-:Y:S01]  /*ae70*/  FMNMX3.FTZ R7, R2, R18, R16, !PT ;  /* 0x0000001202077276 */ /* 0x002fe20007810010 */
        /* <DEDUP_REMOVED lines=77> */
[--C-:B------:R-:W-:Y:S01]  /*b350*/  FFMA.FTZ R66, R238, UR6, -R61.reuse ;  /* 0x00000006ee427c23 */ /* 0x100fe2000801083d */
[----:B------:R-:W-:Y:S01]  /*b360*/  FFMA.FTZ R3, R236, UR6, -R61 ;  /* 0x00000006ec037c23 */ /* 0x000fe2000801083d */
[----:B------:R-:W5:Y:S01]  /*b370*/  MUFU.EX2 R127, R127 ;  /* 0x0000007f007f7308 */ /* 0x000f620000000800 */
[--C-:B------:R-:W-:Y:S01]  /*b380*/  FFMA.FTZ R146, R146, UR6, -R117.reuse ;  /* 0x0000000692927c23 */ /* 0x100fe20008010875 */
        /* <DEDUP_REMOVED lines=8> */
[----:B------:R-:W-:Y:S01]  /*b410*/  FFMA.FTZ R228, R228, UR6, -R61 ;  /* 0x00000006e4e47c23 */ /* 0x000fe2000801083d */
[--C-:B------:R-:W-:Y:S01]  /*b420*/  FFMA.FTZ R212, R212, UR6, -R117.reuse ;  /* 0x00000006d4d47c23 */ /* 0x100fe20008010875 */
[----:B------:R-:W1:Y:S01]  /*b430*/  MUFU.EX2 R139, R139 ;  /* 0x0000008b008b7308 */ /* 0x000e620000000800 */
[--C-:B------:R-:W-:Y:S01]  /*b440*/  FFMA.FTZ R149, R226, UR6, -R117.reuse ;  /* 0x00000006e2957c23 */ /* 0x100fe20008010875 */
[----:B-----5:R-:W-:Y:S01]  /*b450*/  F2FP.F16.F32.PACK_AB R50, R127, R192 ;  /* 0x000000c07f32723e */ /* 0x020fe200000000ff */
[----:B------:R-:W-:Y:S01]  /*b460*/  FFMA.FTZ R147, R224, UR6, -R117 ;  /* 0x00000006e0937c23 */ /* 0x000fe20008010875 */
[----:B------:R-:W5:Y:S01]  /*b470*/  MUFU.EX2 R143, R143 ;  /* 0x0000008f008f7308 */ /* 0x000f620000000800 */
[--C-:B------:R-:W-:Y:S01]  /*b480*/  FFMA.FTZ R153, R218, UR6, -R61.reuse ;  /* 0x00000006da997c23 */ /* 0x100fe2000801083d */
[----:B------:R-:W-:Y:S01]  /*b490*/  FFMA.FTZ R151, R216, UR6, -R61 ;  /* 0x00000006d8977c23 */ /* 0x000fe2000801083d */
[----:B------:R-:W-:Y:S01]  /*b4a0*/  FFMA.FTZ R222, R222, UR6, -R117 ;  /* 0x00000006dede7c23 */ /* 0x000fe20008010875 */
[----:B------:R-:W-:Y:S01]  /*b4b0*/  MUFU.EX2 R142, R142 ;  /* 0x0000008e008e7308 */ /* 0x000fe20000000800 */
[----:B------:R-:W-:Y:S01]  /*b4c0*/  FFMA.FTZ R220, R220, UR6, -R61 ;  /* 0x00000006dcdc7c23 */ /* 0x000fe2000801083d */
[-C--:B----4-:R-:W-:Y:S01]  /*b4d0*/  FMUL.FTZ R4, R112, R145.reuse ;  /* 0x0000009170047220 */ /* 0x090fe20000410000 */
[-C--:B------:R-:W-:Y:S01]  /*b4e0*/  FMUL.FTZ R5, R113, R145.reuse ;  /* 0x0000009171057220 */ /* 0x080fe20000410000 */
[----:B------:R-:W4:Y:S01]  /*b4f0*/  MUFU.EX2 R125, R125 ;  /* 0x0000007d007d7308 */ /* 0x000f220000000800 */
[-C--:B------:R-:W-:Y:S01]  /*b500*/  FMUL.FTZ R12, R104, R145.reuse ;  /* 0x00000091680c7220 */ /* 0x080fe20000410000 */
[----:B-1----:R-:W-:Y:S01]  /*b510*/  F2FP.F16.F32.PACK_AB R49, R139, R210 ;  /* 0x000000d28b31723e */ /* 0x002fe200000000ff */
[-C--:B------:R-:W-:Y:S01]  /*b520*/  FMUL.FTZ R13, R105, R145.reuse ;  /* 0x00000091690d7220 */ /* 0x080fe20000410000 */
[-C--:B------:R-:W-:Y:S01]  /*b530*/  FMUL.FTZ R20, R96, R145.reuse ;  /* 0x0000009160147220 */ /* 0x080fe20000410000 */
[----:B------:R-:W-:Y:S01]  /*b540*/  FMUL.FTZ R21, R97, R145 ;  /* 0x0000009161157220 */ /* 0x000fe20000410000 */
[-C--:B-----5:R-:W-:Y:S01]  /*b550*/  FMUL.FTZ R6, R114, R143.reuse ;  /* 0x0000008f72067220 */ /* 0x0a0fe20000410000 */
[-C--:B------:R-:W-:Y:S01]  /*b560*/  FMUL.FTZ R7, R115, R143.reuse ;  /* 0x0000008f73077220 */ /* 0x080fe20000410000 */
[-C--:B------:R-:W-:Y:S01]  /*b570*/  FMUL.FTZ R14, R106, R143.reuse ;  /* 0x0000008f6a0e7220 */ /* 0x080fe20000410000 */
[-C--:B------:R-:W-:Y:S01]  /*b580*/  FMUL.FTZ R15, R107, R143.reuse ;  /* 0x0000008f6b0f7220 */ /* 0x080fe20000410000 */
        /* <DEDUP_REMOVED lines=40> */
[----:B------:R-:W1:Y:S01]  /*b810*/  LDSM.16.MT88.4 R72, [R2+0x400] ;  /* 0x000400000248783b */ /* 0x000e620000004200 */
[----:B------:R-:W-:Y:S01]  /*b820*/  MUFU.EX2 R154, R154 ;  /* 0x0000009a009a7308 */ /* 0x000fe20000000800 */
[--C-:B------:R-:W-:Y:S01]  /*b830*/  FFMA.FTZ R155, R206, UR6, -R117.reuse ;  /* 0x00000006ce9b7c23 */ /* 0x100fe20008010875 */
[----:B------:R-:W-:Y:S01]  /*b840*/  FFMA.FTZ R157, R202, UR6, -R117 ;  /* 0x00000006ca9d7c23 */ /* 0x000fe20008010875 */
[--C-:B------:R-:W-:Y:S01]  /*b850*/  FFMA.FTZ R161, R196, UR6, -R61.reuse ;  /* 0x00000006c4a17c23 */ /* 0x100fe2000801083d */
[----:B------:R-:W4:Y:S01]  /*b860*/  MUFU.EX2 R67, R67 ;  /* 0x0000004300437308 */ /* 0x000f220000000800 */
[----:B------:R-:W-:Y:S01]  /*b870*/  FFMA.FTZ R159, R200, UR6, -R61 ;  /* 0x00000006c89f7c23 */ /* 0x000fe2000801083d */
[C---:B------:R-:W-:Y:S01]  /*b880*/  HMMA.16816.F32 R12, R48.reuse, R16, R12 ;  /* 0x00000010300c723c */ /* 0x040fe2000000180c */
[----:B------:R-:W-:Y:S01]  /*b890*/  FFMA.FTZ R208, R208, UR6, -R117 ;  /* 0x00000006d0d07c23 */ /* 0x000fe20008010875 */
[----:B------:R-:W-:Y:S01]  /*b8a0*/  MUFU.EX2 R64, R64 ;  /* 0x0000004000407308 */ /* 0x000fe20000000800 */
[----:B------:R-:W-:Y:S01]  /*b8b0*/  FFMA.FTZ R188, R188, R145, R141 ;  /* 0x00000091bcbc7223 */ /* 0x000fe2000001008d */
[----:B------:R-:W-:Y:S01]  /*b8c0*/  FFMA.FTZ R210, R189, R143, R210 ;  /* 0x0000008fbdd27223 */ /* 0x000fe200000100d2 */
[--C-:B------:R-:W-:Y:S01]  /*b8d0*/  FFMA.FTZ R156, R156, UR6, -R61.reuse ;  /* 0x000000069c9c7c23 */ /* 0x100fe2000801083d */
[----:B------:R-:W-:Y:S01]  /*b8e0*/  MUFU.EX2 R63, R63 ;  /* 0x0000003f003f7308 */ /* 0x000fe20000000800 */
[--C-:B------:R-:W-:Y:S01]  /*b8f0*/  FFMA.FTZ R141, R158, UR6, -R61.reuse ;  /* 0x000000069e8d7c23 */ /* 0x100fe2000801083d */
[C---:B------:R-:W-:Y:S01]  /*b900*/  HMMA.16816.F32 R20, R48.reuse, R24, R20 ;  /* 0x000000183014723c */ /* 0x040fe20000001814 */
[----:B------:R-:W-:Y:S01]  /*b910*/  FFMA.FTZ R143, R182, UR6, -R61 ;  /* 0x00000006b68f7c23 */ /* 0x000fe2000801083d */
[----:B------:R-:W-:Y:S01]  /*b920*/  MUFU.EX2 R116, R116 ;  /* 0x0000007400747308 */ /* 0x000fe20000000800 */
[--C-:B------:R-:W-:Y:S01]  /*b930*/  FFMA.FTZ R190, R190, UR6, -R117.reuse ;  /* 0x00000006bebe7c23 */ /* 0x100fe20008010875 */
[----:B------:R-:W-:Y:S01]  /*b940*/  FADD.FTZ R137, R137, R188 ;  /* 0x000000bc89897221 */ /* 0x000fe20000010000 */
[----:B------:R-:W-:Y:S01]  /*b950*/  FADD.FTZ R139, R139, R210 ;  /* 0x000000d28b8b7221 */ /* 0x000fe20000010000 */
[----:B------:R-:W5:Y:S01]  /*b960*/  MUFU.EX2 R65, R65 ;  /* 0x0000004100417308 */ /* 0x000f620000000800 */
[----:B------:R-:W-:Y:S01]  /*b970*/  FFMA.FTZ R188, R124, UR6, -R117 ;  /* 0x000000067cbc7c23 */ /* 0x000fe20008010875 */
[C---:B--2---:R-:W-:Y:S01]  /*b980*/  HMMA.16816.F32 R28, R48.reuse, R32, R28 ;  /* 0x00000020301c723c */ /* 0x044fe2000000181c */
[----:B------:R-:W-:Y:S01]  /*b990*/  FADD.FTZ R192, R192, R137 ;  /* 0x00000089c0c07221 */ /* 0x000fe20000010000 */
[----:B------:R-:W-:Y:S01]  /*b9a0*/  MUFU.EX2 R66, R66 ;  /* 0x0000004200427308 */ /* 0x000fe20000000800 */
[----:B------:R-:W-:Y:S01]  /*b9b0*/  FADD.FTZ R142, R142, R139 ;  /* 0x0000008b8e8e7221 */ /* 0x000fe20000010000 */
[----:B------:R-:W-:Y:S01]  /*b9c0*/  FFMA.FTZ R189, R59, UR6, -R61 ;  /* 0x000000063bbd7c23 */ /* 0x000fe2000801083d */
[----:B------:R-:W-:Y:S01]  /*b9d0*/  FADD.FTZ R127, R127, R192 ;  /* 0x000000c07f7f7221 */ /* 0x000fe20000010000 */
[----:B------:R-:W2:Y:S01]  /*b9e0*/  MUFU.EX2 R3, R3 ;  /* 0x0000000300037308 */ /* 0x000ea20000000800 */
[----:B------:R-:W-:Y:S01]  /*b9f0*/  FADD.FTZ R125, R125, R142 ;  /* 0x0000008e7d7d7221 */ /* 0x000fe20000010000 */
[----:B------:R-:W-:Y:S01]  /*ba00*/  HMMA.16816.F32 R36, R48, R40, R36 ;  /* 0x000000283024723c */ /* 0x000fe20000001824 */
[--C-:B------:R-:W-:Y:S01]  /*ba10*/  FFMA.FTZ R122, R122, UR6, -R117.reuse ;  /* 0x000000067a7a7c23 */ /* 0x100fe20008010875 */
[----:B------:R-:W-:Y:S01]  /*ba20*/  MUFU.EX2 R146, R146 ;  /* 0x0000009200927308 */ /* 0x000fe20000000800 */
[--C-:B------:R-:W-:Y:S01]  /*ba30*/  FFMA.FTZ R123, R123, UR6, -R117.reuse ;  /* 0x000000067b7b7c23 */ /* 0x100fe20008010875 */
[----:B------:R-:W-:-:S02]  /*ba40*/  FFMA.FTZ R121, R121, UR6, -R117 ;  /* 0x0000000679797c23 */ /* 0x000fc40008010875 */
[----:B------:R-:W1:Y:S02]  /*ba50*/  MUFU.EX2 R131, R131 ;  /* 0x0000008300837308 */ /* 0x000e640000000800 */
[C---:B------:R-:W-:Y:S01]  /*ba60*/  HMMA.16816.F32 R8, R48.reuse, R10, R108 ;  /* 0x0000000a3008723c */ /* 0x040fe2000000186c */
[----:B------:R-:W-:Y:S01]  /*ba70*/  LDSM.16.MT88.4 R108, [R119+0xa400] ;  /* 0x00a40000776c783b */ /* 0x000fe20000004200 */
[----:B------:R-:W-:Y:S04]  /*ba80*/  MUFU.EX2 R129, R129 ;  /* 0x0000008100817308 */ /* 0x000fe80000000800 */
[----:B------:R-:W-:Y:S02]  /*ba90*/  MUFU.EX2 R135, R135 ;  /* 0x0000008700877308 */ /* 0x000fe40000000800 */
        /* <DEDUP_REMOVED lines=13> */
[----:B------:R-:W1:Y:S01]  /*bb70*/  LDSM.16.MT88.4 R76, [R119+0x9400] ;  /* 0x00940000774c783b */ /* 0x000e620000004200 */
[----:B------:R-:W-:Y:S04]  /*bb80*/  MUFU.EX2 R216, R220 ;  /* 0x000000dc00d87308 */ /* 0x000fe80000000800 */
[----:B------:R-:W-:Y:S02]  /*bb90*/  MUFU.EX2 R151, R151 ;  /* 0x0000009700977308 */ /* 0x000fe40000000800 */
[C---:B---3--:R-:W-:Y:S01]  /*bba0*/  HMMA.16816.F32 R44, R48.reuse, R52, R44 ;  /* 0x00000034302c723c */ /* 0x048fe2000000182c */
[----:B----4-:R-:W-:Y:S01]  /*bbb0*/  F2FP.F16.F32.PACK_AB R52, R67, R154 ;  /* 0x0000009a4334723e */ /* 0x010fe200000000ff */
[----:B------:R-:W-:Y:S01]  /*bbc0*/  MUFU.EX2 R155, R155 ;  /* 0x0000009b009b7308 */ /* 0x000fe20000000800 */
[----:B-----5:R-:W-:Y:S01]  /*bbd0*/  F2FP.F16.F32.PACK_AB R53, R65, R116 ;  /* 0x000000744135723e */ /* 0x020fe200000000ff */
[----:B------:R-:W-:Y:S01]  /*bbe0*/  FADD.FTZ R154, R154, R127 ;  /* 0x0000007f9a9a7221 */ /* 0x000fe20000010000 */
[----:B------:R-:W-:Y:S01]  /*bbf0*/  FADD.FTZ R116, R116, R125 ;  /* 0x0000007d74747221 */ /* 0x000fe20000010000 */
[----:B------:R-:W-:Y:S02]  /*bc00*/  MUFU.EX2 R157, R157 ;  /* 0x0000009d009d7308 */ /* 0x000fe40000000800 */
[----:B------:R-:W-:Y:S01]  /*bc10*/  HMMA.16816.F32 R48, R48, R54, R68 ;  /* 0x000000363030723c */ /* 0x000fe20000001844 */
[----:B------:R-:W3:Y:S01]  /*bc20*/  LDSM.16.MT88.4 R68, [R119+0xb400] ;  /* 0x00b400007744783b */ /* 0x000ee20000004200 */
        /* <DEDUP_REMOVED lines=8> */
[----:B-1----:R-:W-:Y:S01]  /*bcb0*/  HMMA.16816.F32 R12, R52, R72, R12 ;  /* 0x00000048340c723c */ /* 0x002fe2000000180c */
[----:B------:R-:W-:Y:S01]  /*bcc0*/  MUFU.EX2 R156, R156 ;  /* 0x0000009c009c7308 */ /* 0x000fe20000000800 */
[----:B------:R-:W-:Y:S01]  /*bcd0*/  FADD.FTZ R63, R63, R64 ;  /* 0x000000403f3f7221 */ /* 0x000fe20000010000 */
[----:B------:R-:W-:-:S02]  /*bce0*/  FADD.FTZ R3, R3, R66 ;  /* 0x0000004203037221 */ /* 0x000fc40000010000 */
        /* <DEDUP_REMOVED lines=19> */
[----:B------:R-:W-:Y:S01]  /*be20*/  HMMA.16816.F32 R48, R52, R70, R48 ;  /* 0x000000463430723c */ /* 0x000fe20000001830 */
[----:B------:R-:W2:Y:S01]  /*be30*/  LDSM.16.MT88.4 R68, [R119+0xb800] ;  /* 0x00b800007744783b */ /* 0x000ea20000004200 */
[----:B------:R-:W-:Y:S01]  /*be40*/  FFMA.FTZ R55, R148, UR6, -R61 ;  /* 0x0000000694377c23 */ /* 0x000fe2000801083d */
[----:B------:R-:W-:Y:S01]  /*be50*/  F2FP.F16.F32.PACK_AB R52, R131, R146 ;  /* 0x000000928334723e */ /* 0x000fe200000000ff */
[----:B------:R-:W3:Y:S01]  /*be60*/  MUFU.EX2 R148, R234 ;  /* 0x000000ea00947308 */ /* 0x000ee20000000800 */
[----:B------:R-:W-:-:S03]  /*be70*/  FADD.FTZ R146, R146, R63 ;  /* 0x0000003f92927221 */ /* 0x000fc60000010000 */
[----:B------:R-:W4:Y:S01]  /*be80*/  MUFU.EX2 R152, R55 ;  /* 0x0000003700987308 */ /* 0x000f220000000800 */
[----:B------:R-:W-:Y:S01]  /*be90*/  FADD.FTZ R146, R131, R146 ;  /* 0x0000009283927221 */ /* 0x000fe20000010000 */
[----:B---3--:R-:W-:-:S03]  /*bea0*/  F2FP.F16.F32.PACK_AB R54, R148, R129 ;  /* 0x000000819436723e */ /* 0x008fc600000000ff */
[----:B------:R-:W-:Y:S01]  /*beb0*/  FADD.FTZ R129, R129, R146 ;  /* 0x0000009281817221 */ /* 0x000fe20000010000 */
[----:B----4-:R-:W-:Y:S01]  /*bec0*/  F2FP.F16.F32.PACK_AB R53, R135, R152 ;  /* 0x000000988735723e */ /* 0x010fe200000000ff */
[----:B------:R-:W-:Y:S01]  /*bed0*/  FADD.FTZ R152, R152, R3 ;  /* 0x0000000398987221 */ /* 0x000fe20000010000 */
[----:B------:R-:W-:Y:S01]  /*bee0*/  F2FP.F16.F32.PACK_AB R55, R133, R150 ;  /* 0x000000968537723e */ /* 0x000fe200000000ff */
[----:B------:R-:W-:Y:S01]  /*bef0*/  FADD.FTZ R129, R148, R129 ;  /* 0x0000008194817221 */ /* 0x000fe20000010000 */
[-C--:B------:R-:W-:Y:S01]  /*bf00*/  MOV R3, R58.reuse ;  /* 0x0000003a00037202 */ /* 0x080fe20000000f00 */
[----:B------:R-:W-:Y:S01]  /*bf10*/  FADD.FTZ R135, R135, R152 ;  /* 0x0000009887877221 */ /* 0x000fe20000010000 */
[----:B------:R-:W-:-:S03]  /*bf20*/  @P5 MOV R3, R58 ;  /* 0x0000003a00035202 */ /* 0x000fc60000000f00 */
[----:B-1----:R-:W-:Y:S01]  /*bf30*/  HMMA.16816.F32 R4, R52, R76, R4 ;  /* 0x0000004c3404723c */ /* 0x002fe20000001804 */
[----:B------:R-:W-:-:S04]  /*bf40*/  FADD.FTZ R150, R150, R135 ;  /* 0x0000008796967221 */ /* 0x000fc80000010000 */
        /* <DEDUP_REMOVED lines=17> */
[----:B------:R-:W2:Y:S01]  /*c060*/  LDSM.16.MT88.4 R68, [R119+0xbc00] ;  /* 0x00bc00007744783b */ /* 0x000ea20000004200 */
        /* <DEDUP_REMOVED lines=8> */
[----:B-----5:R-:W-:Y:S01]  /*c0f0*/  F2FP.F16.F32.PACK_AB R53, R153, R218 ;  /* 0x000000da9935723e */ /* 0x020fe200000000ff */
[----:B------:R-:W-:Y:S01]  /*c100*/  FADD.FTZ R218, R218, R133 ;  /* 0x00000085dada7221 */ /* 0x000fe20000010000 */
[----:B------:R-:W-:Y:S01]  /*c110*/  F2FP.F16.F32.PACK_AB R55, R151, R216 ;  /* 0x000000d89737723e */ /* 0x000fe200000000ff */
[----:B------:R-:W-:Y:S02]  /*c120*/  FADD.FTZ R214, R214, R147 ;  /* 0x00000093d6d67221 */ /* 0x000fe40000010000 */
[----:B------:R-:W-:-:S04]  /*c130*/  FADD.FTZ R153, R153, R218 ;  /* 0x000000da99997221 */ /* 0x000fc80000010000 */
[----:B-1----:R-:W-:Y:S01]  /*c140*/  HMMA.16816.F32 R4, R52, R76, R4 ;  /* 0x0000004c3404723c */ /* 0x002fe20000001804 */
[----:B------:R-:W-:-:S04]  /*c150*/  FADD.FTZ R216, R216, R153 ;  /* 0x00000099d8d87221 */ /* 0x000fc80000010000 */
[----:B------:R-:W-:-:S03]  /*c160*/  FADD.FTZ R151, R151, R216 ;  /* 0x000000d897977221 */ /* 0x000fc60000010000 */
        /* <DEDUP_REMOVED lines=10> */
[----:B------:R-:W-:Y:S07]  /*c210*/  LDSM.16.MT88.4 R76, [R119+0xc000] ;  /* 0x00c00000774c783b */ /* 0x000fee0000004200 */
[C---:B---3--:R-:W-:Y:S08]  /*c220*/  HMMA.16816.F32 R36, R52.reuse, R72, R36 ;  /* 0x000000483424723c */ /* 0x048ff00000001824 */
[C---:B------:R-:W-:Y:S01]  /*c230*/  HMMA.16816.F32 R40, R52.reuse, R74, R40 ;  /* 0x0000004a3428723c */ /* 0x040fe20000001828 */
[----:B------:R-:W1:Y:S07]  /*c240*/  LDSM.16.MT88.4 R72, [R119+0xa000] ;  /* 0x00a000007748783b */ /* 0x000e6e0000004200 */
[----:B--2---:R-:W-:Y:S01]  /*c250*/  HMMA.16816.F32 R44, R52, R68, R44 ;  /* 0x00000044342c723c */ /* 0x004fe2000000182c */
[----:B------:R-:W-:-:S02]  /*c260*/  FFMA.FTZ R68, R204, UR6, -R117 ;  /* 0x00000006cc447c23 */ /* 0x000fc40008010875 */
[----:B------:R-:W2:Y:S04]  /*c270*/  MUFU.EX2 R204, R208 ;  /* 0x000000d000cc7308 */ /* 0x000ea80000000800 */
[----:B------:R2:W3:Y:S01]  /*c280*/  MUFU.EX2 R202, R68 ;  /* 0x0000004400ca7308 */ /* 0x0004e20000000800 */
[----:B------:R-:W-:Y:S01]  /*c290*/  HMMA.16816.F32 R48, R52, R70, R48 ;  /* 0x000000463430723c */ /* 0x000fe20000001830 */
[----:B------:R-:W4:Y:S01]  /*c2a0*/  LDSM.16.MT88.4 R52, [R2+0x1000] ;  /* 0x001000000234783b */ /* 0x000f220000004200 */
[--C-:B------:R-:W-:Y:S01]  /*c2b0*/  FFMA.FTZ R71, R194, UR6, -R61.reuse ;  /* 0x00000006c2477c23 */ /* 0x100fe2000801083d */
[----:B------:R-:W-:-:S03]  /*c2c0*/  FFMA.FTZ R194, R198, UR6, -R61 ;  /* 0x00000006c6c27c23 */ /* 0x000fc6000801083d */
[----:B------:R-:W5:Y:S04]  /*c2d0*/  MUFU.EX2 R196, R71 ;  /* 0x0000004700c47308 */ /* 0x000f680000000800 */
[----:B------:R-:W1:Y:S01]  /*c2e0*/  MUFU.EX2 R194, R194 ;  /* 0x000000c200c27308 */ /* 0x000e620000000800 */
[----:B--2---:R-:W-:Y:S01]  /*c2f0*/  F2FP.F16.F32.PACK_AB R68, R204, R155 ;  /* 0x0000009bcc44723e */ /* 0x004fe200000000ff */
[----:B------:R-:W-:Y:S01]  /*c300*/  FADD.FTZ R155, R155, R214 ;  /* 0x000000d69b9b7221 */ /* 0x000fe20000010000 */
[----:B---3--:R-:W-:-:S03]  /*c310*/  F2FP.F16.F32.PACK_AB R70, R157, R202 ;  /* 0x000000ca9d46723e */ /* 0x008fc600000000ff */
[----:B------:R-:W-:Y:S01]  /*c320*/  FADD.FTZ R155, R204, R155 ;  /* 0x0000009bcc9b7221 */ /* 0x000fe20000010000 */
[----:B-----5:R-:W-:Y:S01]  /*c330*/  F2FP.F16.F32.PACK_AB R69, R161, R196 ;  /* 0x000000c4a145723e */ /* 0x020fe200000000ff */
[----:B------:R-:W-:Y:S02]  /*c340*/  FADD.FTZ R196, R196, R151 ;  /* 0x00000097c4c47221 */ /* 0x000fe40000010000 */
[----:B------:R-:W-:Y:S01]  /*c350*/  FADD.FTZ R202, R202, R155 ;  /* 0x0000009bcaca7221 */ /* 0x000fe20000010000 */
[----:B-1----:R-:W-:Y:S01]  /*c360*/  F2FP.F16.F32.PACK_AB R71, R159, R194 ;  /* 0x000000c29f47723e */ /* 0x002fe200000000ff */
[----:B------:R-:W-:Y:S02]  /*c370*/  FADD.FTZ R161, R161, R196 ;  /* 0x000000c4a1a17221 */ /* 0x000fe40000010000 */
[----:B------:R-:W-:Y:S02]  /*c380*/  FADD.FTZ R157, R157, R202 ;  /* 0x000000ca9d9d7221 */ /* 0x000fe40000010000 */
[----:B------:R-:W-:-:S02]  /*c390*/  FADD.FTZ R194, R194, R161 ;  /* 0x000000a1c2c27221 */ /* 0x000fc40000010000 */
[----:B------:R-:W-:Y:S01]  /*c3a0*/  HMMA.16816.F32 R112, R68, R72, R4 ;  /* 0x000000484470723c */ /* 0x000fe20000001804 */
[----:B------:R-:W1:Y:S01]  /*c3b0*/  LDSM.16.MT88.4 R4, [R2+0x5000] ;  /* 0x005000000204783b */ /* 0x000e620000004200 */
[----:B------:R-:W-:-:S06]  /*c3c0*/  FADD.FTZ R159, R159, R194 ;  /* 0x000000c29f9f7221 */ /* 0x000fcc0000010000 */
[C---:B------:R-:W-:Y:S01]  /*c3d0*/  HMMA.16816.F32 R8, R68.reuse, R74, R8 ;  /* 0x0000004a4408723c */ /* 0x040fe20000001808 */
[----:B------:R-:W2:Y:S07]  /*c3e0*/  LDSM.16.MT88.4 R72, [R2+0x3000] ;  /* 0x003000000248783b */ /* 0x000eae0000004200 */
[C---:B----4-:R-:W-:Y:S08]  /*c3f0*/  HMMA.16816.F32 R12, R68.reuse, R52, R12 ;  /* 0x00000034440c723c */ /* 0x050ff0000000180c */
[C---:B------:R-:W-:Y:S01]  /*c400*/  HMMA.16816.F32 R16, R68.reuse, R54, R16 ;  /* 0x000000364410723c */ /* 0x040fe20000001810 */
[----:B------:R-:W3:Y:S07]  /*c410*/  LDSM.16.MT88.4 R52, [R119+0xe000] ;  /* 0x00e000007734783b */ /* 0x000eee0000004200 */
[C---:B------:R-:W-:Y:S08]  /*c420*/  HMMA.16816.F32 R20, R68.reuse, R76, R20 ;  /* 0x0000004c4414723c */ /* 0x040ff00000001814 */
[C---:B------:R-:W-:Y:S01]  /*c430*/  HMMA.16816.F32 R24, R68.reuse, R78, R24 ;  /* 0x0000004e4418723c */ /* 0x040fe20000001818 */
[----:B------:R-:W4:Y:S07]  /*c440*/  LDSM.16.MT88.4 R76, [R119+0xe400] ;  /* 0x00e40000774c783b */ /* 0x000f2e0000004200 */
[----:B-1----:R-:W-:Y:S01]  /*c450*/  HMMA.16816.F32 R44, R68, R4, R44 ;  /* 0x00000004442c723c */ /* 0x002fe2000000182c */
[----:B------:R-:W-:Y:S01]  /*c460*/  F2FP.F16.F32.PACK_AB R5, R141, R156 ;  /* 0x0000009c8d05723e */ /* 0x000fe200000000ff */
[----:B------:R-:W-:-:S04]  /*c470*/  FADD.FTZ R156, R156, R159 ;  /* 0x0000009f9c9c7221 */ /* 0x000fc80000010000 */
[----:B------:R-:W-:Y:S02]  /*c480*/  FADD.FTZ R156, R141, R156 ;  /* 0x0000009c8d9c7221 */ /* 0x000fe40000010000 */
[C---:B--2---:R-:W-:Y:S08]  /*c490*/  HMMA.16816.F32 R28, R68.reuse, R72, R28 ;  /* 0x00000048441c723c */ /* 0x044ff0000000181c */
[C---:B------:R-:W-:Y:S08]  /*c4a0*/  HMMA.16816.F32 R32, R68.reuse, R74, R32 ;  /* 0x0000004a4420723c */ /* 0x040ff00000001820 */
[C---:B---3--:R-:W-:Y:S01]  /*c4b0*/  HMMA.16816.F32 R36, R68.reuse, R52, R36 ;  /* 0x000000344424723c */ /* 0x048fe20000001824 */
[--C-:B------:R-:W-:Y:S01]  /*c4c0*/  FFMA.FTZ R53, R186, UR6, -R117.reuse ;  /* 0x00000006ba357c23 */ /* 0x100fe20008010875 */
[--C-:B------:R-:W-:Y:S01]  /*c4d0*/  FFMA.FTZ R52, R184, UR6, -R117.reuse ;  /* 0x00000006b8347c23 */ /* 0x100fe20008010875 */
[----:B------:R-:W-:Y:S04]  /*c4e0*/  MUFU.EX2 R186, R190 ;  /* 0x000000be00ba7308 */ /* 0x000fe80000000800 */
[----:B------:R-:W1:Y:S01]  /*c4f0*/  MUFU.EX2 R53, R53 ;  /* 0x0000003500357308 */ /* 0x000e620000000800 */
[C---:B------:R-:W-:Y:S01]  /*c500*/  HMMA.16816.F32 R40, R68.reuse, R54, R40 ;  /* 0x000000364428723c */ /* 0x040fe20000001828 */
[----:B------:R-:W-:Y:S01]  /*c510*/  FFMA.FTZ R55, R160, UR6, -R117 ;  /* 0x00000006a0377c23 */ /* 0x000fe20008010875 */
[----:B------:R-:W-:Y:S01]  /*c520*/  FFMA.FTZ R54, R162, UR6, -R61 ;  /* 0x00000006a2367c23 */ /* 0x000fe2000801083d */
[----:B------:R-:W-:Y:S04]  /*c530*/  MUFU.EX2 R52, R52 ;  /* 0x0000003400347308 */ /* 0x000fe80000000800 */
[----:B------:R-:W2:Y:S01]  /*c540*/  MUFU.EX2 R55, R55 ;  /* 0x0000003700377308 */ /* 0x000ea20000000800 */
[----:B------:R-:W-:Y:S03]  /*c550*/  HMMA.16816.F32 R68, R68, R6, R48 ;  /* 0x000000064444723c */ /* 0x000fe60000001830 */
[----:B------:R-:W3:Y:S01]  /*c560*/  MUFU.EX2 R54, R54 ;  /* 0x0000003600367308 */ /* 0x000ee20000000800 */
[----:B-1----:R-:W-:Y:S01]  /*c570*/  F2FP.F16.F32.PACK_AB R4, R53, R186 ;  /* 0x000000ba3504723e */ /* 0x002fe200000000ff */
[----:B------:R-:W-:-:S04]  /*c580*/  FADD.FTZ R186, R186, R157 ;  /* 0x0000009dbaba7221 */ /* 0x000fc80000010000 */
[----:B------:R-:W-:Y:S01]  /*c590*/  FADD.FTZ R186, R53, R186 ;  /* 0x000000ba35ba7221 */ /* 0x000fe20000010000 */
[----:B--2---:R-:W-:-:S03]  /*c5a0*/  F2FP.F16.F32.PACK_AB R6, R52, R55 ;  /* 0x000000373406723e */ /* 0x004fc600000000ff */
[----:B------:R-:W-:Y:S01]  /*c5b0*/  FADD.FTZ R55, R55, R186 ;  /* 0x000000ba37377221 */ /* 0x000fe20000010000 */
[----:B---3--:R-:W-:Y:S01]  /*c5c0*/  F2FP.F16.F32.PACK_AB R7, R54, R143 ;  /* 0x0000008f3607723e */ /* 0x008fe200000000ff */
[----:B------:R-:W-:Y:S02]  /*c5d0*/  FADD.FTZ R143, R143, R156 ;  /* 0x0000009c8f8f7221 */ /* 0x000fe40000010000 */
[----:B------:R-:W-:Y:S02]  /*c5e0*/  FADD.FTZ R55, R52, R55 ;  /* 0x0000003734377221 */ /* 0x000fe40000010000 */
[----:B------:R-:W-:Y:S02]  /*c5f0*/  FADD.FTZ R143, R54, R143 ;  /* 0x0000008f368f7221 */ /* 0x000fe40000010000 */
        /* <DEDUP_REMOVED lines=12> */
[----:B------:R-:W-:Y:S01]  /*c6c0*/  FFMA.FTZ R24, R132, UR6, -R117 ;  /* 0x0000000684187c23 */ /* 0x000fe20008010875 */
[----:B------:R-:W-:-:S03]  /*c6d0*/  FFMA.FTZ R26, R138, UR6, -R61 ;  /* 0x000000068a1a7c23 */ /* 0x000fc6000801083d */
[----:B------:R-:W-:Y:S01]  /*c6e0*/  MUFU.EX2 R25, R25 ;  /* 0x0000001900197308 */ /* 0x000fe20000000800 */
[C---:B------:R-:W-:Y:S01]  /*c6f0*/  HMMA.16816.F32 R88, R4.reuse, R84, R28 ;  /* 0x000000540458723c */ /* 0x040fe2000000181c */
[----:B------:R-:W-:Y:S01]  /*c700*/  FFMA.FTZ R28, R144, UR6, -R117 ;  /* 0x00000006901c7c23 */ /* 0x000fe20008010875 */
[--C-:B------:R-:W-:Y:S01]  /*c710*/  FFMA.FTZ R30, R130, UR6, -R61.reuse ;  /* 0x00000006821e7c23 */ /* 0x100fe2000801083d */
[--C-:B------:R-:W-:Y:S01]  /*c720*/  FFMA.FTZ R29, R128, UR6, -R61.reuse ;  /* 0x00000006801d7c23 */ /* 0x100fe2000801083d */
[--C-:B------:R-:W-:Y:S01]  /*c730*/  FFMA.FTZ R31, R126, UR6, -R61.reuse ;  /* 0x000000067e1f7c23 */ /* 0x100fe2000801083d */
[----:B------:R-:W-:Y:S01]  /*c740*/  MUFU.EX2 R27, R27 ;  /* 0x0000001b001b7308 */ /* 0x000fe20000000800 */
[----:B------:R-:W-:Y:S02]  /*c750*/  MOV R128, R56 ;  /* 0x0000003800807202 */ /* 0x000fe40000000f00 */
[C---:B----4-:R-:W-:Y:S01]  /*c760*/  HMMA.16816.F32 R80, R4.reuse, R76, R36 ;  /* 0x0000004c0450723c */ /* 0x050fe20000001824 */
[----:B------:R-:W3:Y:S04]  /*c770*/  MUFU.EX2 R28, R28 ;  /* 0x0000001c001c7308 */ /* 0x000ee80000000800 */
[----:B------:R-:W-:Y:S03]  /*c780*/  MUFU.EX2 R24, R24 ;  /* 0x0000001800187308 */ /* 0x000fe60000000800 */
[----:B------:R-:W-:Y:S01]  /*c790*/  HMMA.16816.F32 R84, R4, R86, R32 ;  /* 0x000000560454723c */ /* 0x000fe20000001820 */
[----:B------:R-:W-:Y:S01]  /*c7a0*/  MUFU.EX2 R30, R30 ;  /* 0x0000001e001e7308 */ /* 0x000fe20000000800 */
[--C-:B------:R-:W-:Y:S01]  /*c7b0*/  FFMA.FTZ R33, R62, UR6, -R61.reuse ;  /* 0x000000063e217c23 */ /* 0x100fe2000801083d */
[----:B------:R-:W-:-:S02]  /*c7c0*/  FFMA.FTZ R32, R120, UR6, -R61 ;  /* 0x0000000678207c23 */ /* 0x000fc4000801083d */
[----:B------:R-:W4:Y:S03]  /*c7d0*/  MUFU.EX2 R29, R29 ;  /* 0x0000001d001d7308 */ /* 0x000f260000000800 */
[C---:B------:R-:W-:Y:S01]  /*c7e0*/  HMMA.16816.F32 R76, R4.reuse, R78, R40 ;  /* 0x0000004e044c723c */ /* 0x040fe20000001828 */
[----:B------:R-:W-:Y:S04]  /*c7f0*/  MUFU.EX2 R31, R31 ;  /* 0x0000001f001f7308 */ /* 0x000fe80000000800 */
[----:B------:R-:W5:Y:S03]  /*c800*/  MUFU.EX2 R26, R26 ;  /* 0x0000001a001a7308 */ /* 0x000f660000000800 */
[C---:B-1----:R-:W-:Y:S01]  /*c810*/  HMMA.16816.F32 R72, R4.reuse, R16, R44 ;  /* 0x000000100448723c */ /* 0x042fe2000000182c */
[----:B------:R-:W-:Y:S04]  /*c820*/  MUFU.EX2 R33, R33 ;  /* 0x0000002100217308 */ /* 0x000fe80000000800 */
[----:B------:R-:W-:Y:S03]  /*c830*/  MUFU.EX2 R32, R32 ;  /* 0x0000002000207308 */ /* 0x000fe60000000800 */
[----:B------:R-:W-:Y:S01]  /*c840*/  HMMA.16816.F32 R68, R4, R18, R68 ;  /* 0x000000120444723c */ /* 0x000fe20000001844 */
[----:B---3--:R-:W-:Y:S01]  /*c850*/  F2FP.F16.F32.PACK_AB R4, R25, R28 ;  /* 0x0000001c1904723e */ /* 0x008fe200000000ff */
[----:B------:R-:W1:Y:S01]  /*c860*/  LDSM.16.MT88.4 R16, [R2+0x3800] ;  /* 0x003800000210783b */ /* 0x000e620000004200 */
        /* <DEDUP_REMOVED lines=20> */
[C---:B------:R-:W-:Y:S01]  /*c9b0*/  HMMA.16816.F32 R92, R4.reuse, R22, R92 ;  /* 0x00000016045c723c */ /* 0x040fe2000000185c */
[----:B------:R-:W-:Y:S01]  /*c9c0*/  FFMA.FTZ R22, R60, UR6, -R61 ;  /* 0x000000063c167c23 */ /* 0x000fe2000801083d */
[----:B------:R-:W-:Y:S05]  /*c9d0*/  MUFU.EX2 R23, R122 ;  /* 0x0000007a00177308 */ /* 0x000fea0000000800 */
[----:B------:R-:W4:Y:S01]  /*c9e0*/  MUFU.EX2 R22, R22 ;  /* 0x0000001600167308 */ /* 0x000f220000000800 */
[C---:B---3--:R-:W-:Y:S08]  /*c9f0*/  HMMA.16816.F32 R80, R4.reuse, R12, R80 ;  /* 0x0000000c0450723c */ /* 0x048ff00000001850 */
[C---:B------:R-:W-:Y:S01]  /*ca00*/  HMMA.16816.F32 R76, R4.reuse, R14, R76 ;  /* 0x0000000e044c723c */ /* 0x040fe2000000184c */
[----:B------:R-:W3:Y:S07]  /*ca10*/  LDSM.16.MT88.4 R12, [R2+0x1c00] ;  /* 0x001c0000020c783b */ /* 0x000eee0000004200 */
[C---:B--2---:R-:W-:Y:S08]  /*ca20*/  HMMA.16816.F32 R72, R4.reuse, R8, R72 ;  /* 0x000000080448723c */ /* 0x044ff00000001848 */
[C---:B------:R-:W-:Y:S01]  /*ca30*/  HMMA.16816.F32 R68, R4.reuse, R10, R68 ;  /* 0x0000000a0444723c */ /* 0x040fe20000001844 */
[----:B------:R-:W2:Y:S07]  /*ca40*/  LDSM.16.MT88.4 R8, [R119+0xcc00] ;  /* 0x00cc00007708783b */ /* 0x000eae0000004200 */
[----:B------:R-:W-:Y:S01]  /*ca50*/  HMMA.16816.F32 R96, R4, R20, R96 ;  /* 0x000000140460723c */ /* 0x000fe20000001860 */
[----:B------:R-:W5:Y:S01]  /*ca60*/  MUFU.EX2 R20, R123 ;  /* 0x0000007b00147308 */ /* 0x000f620000000800 */
[----:B----4-:R-:W-:Y:S01]  /*ca70*/  F2FP.F16.F32.PACK_AB R5, R33, R22 ;  /* 0x000000162105723e */ /* 0x010fe200000000ff */
[----:B------:R-:W-:Y:S01]  /*ca80*/  FADD.FTZ R22, R22, R31 ;  /* 0x0000001f16167221 */ /* 0x000fe20000010000 */
[----:B------:R-:W-:Y:S01]  /*ca90*/  F2FP.F16.F32.PACK_AB R7, R189, R32 ;  /* 0x00000020bd07723e */ /* 0x000fe200000000ff */
[----:B------:R-:W4:Y:S02]  /*caa0*/  MUFU.EX2 R21, R121 ;  /* 0x0000007900157308 */ /* 0x000f240000000800 */
[----:B------:R-:W-:-:S04]  /*cab0*/  FADD.FTZ R33, R33, R22 ;  /* 0x0000001621217221 */ /* 0x000fc80000010000 */
[----:B------:R-:W-:Y:S01]  /*cac0*/  FADD.FTZ R32, R32, R33 ;  /* 0x0000002120207221 */ /* 0x000fe20000010000 */
[----:B-----5:R-:W-:Y:S01]  /*cad0*/  F2FP.F16.F32.PACK_AB R4, R20, R23 ;  /* 0x000000171404723e */ /* 0x020fe200000000ff */
[----:B------:R-:W-:Y:S02]  /*cae0*/  FADD.FTZ R23, R23, R24 ;  /* 0x0000001817177221 */ /* 0x000fe40000010000 */
[----:B------:R-:W-:Y:S01]  /*caf0*/  FADD.FTZ R189, R189, R32 ;  /* 0x00000020bdbd7221 */ /* 0x000fe20000010000 */
[----:B----4-:R-:W-:Y:S01]  /*cb00*/  F2FP.F16.F32.PACK_AB R6, R188, R21 ;  /* 0x00000015bc06723e */ /* 0x010fe200000000ff */
[----:B------:R-:W-:-:S04]  /*cb10*/  FADD.FTZ R20, R20, R23 ;  /* 0x0000001714147221 */ /* 0x000fc80000010000 */
[----:B------:R-:W-:Y:S02]  /*cb20*/  FADD.FTZ R21, R21, R20 ;  /* 0x0000001415157221 */ /* 0x000fe40000010000 */
[----:B-1----:R-:W-:Y:S02]  /*cb30*/  HMMA.16816.F32 R112, R4, R16, R112 ;  /* 0x000000100470723c */ /* 0x002fe40000001870 */
[----:B------:R-:W-:-:S06]  /*cb40*/  FADD.FTZ R188, R188, R21 ;  /* 0x00000015bcbc7221 */ /* 0x000fcc0000010000 */
[C---:B------:R-:W-:Y:S01]  /*cb50*/  HMMA.16816.F32 R108, R4.reuse, R18, R108 ;  /* 0x00000012046c723c */ /* 0x040fe2000000186c */
[----:B------:R-:W1:Y:S07]  /*cb60*/  LDSM.16.MT88.4 R16, [R2+0x3c00] ;  /* 0x003c00000210783b */ /* 0x000e6e0000004200 */
[C---:B---3--:R-:W-:Y:S08]  /*cb70*/  HMMA.16816.F32 R104, R4.reuse, R12, R104 ;  /* 0x0000000c0468723c */ /* 0x048ff00000001868 */
[C---:B------:R-:W-:Y:S01]  /*cb80*/  HMMA.16816.F32 R100, R4.reuse, R14, R100 ;  /* 0x0000000e0464723c */ /* 0x040fe20000001864 */
[----:B------:R-:W3:Y:S07]  /*cb90*/  LDSM.16.MT88.4 R12, [R119+0xec00] ;  /* 0x00ec0000770c783b */ /* 0x000eee0000004200 */
[C---:B--2---:R-:W-:Y:S08]  /*cba0*/  HMMA.16816.F32 R96, R4.reuse, R8, R96 ;  /* 0x000000080460723c */ /* 0x044ff00000001860 */
[C---:B------:R-:W-:Y:S01]  /*cbb0*/  HMMA.16816.F32 R92, R4.reuse, R10, R92 ;  /* 0x0000000a045c723c */ /* 0x040fe2000000185c */
[----:B------:R2:W4:Y:S07]  /*cbc0*/  LDSM.16.MT88.4 R8, [R2+0x5c00] ;  /* 0x005c00000208783b */ /* 0x00052e0000004200 */
[C---:B-1----:R-:W-:Y:S08]  /*cbd0*/  HMMA.16816.F32 R88, R4.reuse, R16, R88 ;  /* 0x000000100458723c */ /* 0x042ff00000001858 */
[----:B------:R-:W-:Y:S01]  /*cbe0*/  HMMA.16816.F32 R84, R4, R18, R84 ;  /* 0x000000120454723c */ /* 0x000fe20000001854 */
[----:B--2---:R-:W-:-:S07]  /*cbf0*/  MOV R2, R57 ;  /* 0x0000003900027202 */ /* 0x004fce0000000f00 */
[----:B---3--:R-:W-:Y:S01]  /*cc00*/  HMMA.16816.F32 R80, R4, R12, R80 ;  /* 0x0000000c0450723c */ /* 0x008fe20000001850 */
[----:B------:R-:W-:-:S07]  /*cc10*/  @P5 MOV R2, R57 ;  /* 0x0000003900025202 */ /* 0x000fce0000000f00 */
[C---:B------:R-:W-:Y:S08]  /*cc20*/  HMMA.16816.F32 R76, R4.reuse, R14, R76 ;  /* 0x0000000e044c723c */ /* 0x040ff0000000184c */
[C---:B----4-:R-:W-:Y:S08]  /*cc30*/  HMMA.16816.F32 R72, R4.reuse, R8, R72 ;  /* 0x000000080448723c */ /* 0x050ff00000001848 */
[----:B------:R-:W-:Y:S01]  /*cc40*/  HMMA.16816.F32 R68, R4, R10, R68 ;  /* 0x0000000a0444723c */ /* 0x000fe20000001844 */
[----:B------:R-:W-:-:S04]  /*cc50*/  NOP ;  /* 0x0000000000007918 */ /* 0x000fc80000000000 */
[----:B------:R-:W-:-:S15]  /*cc60*/  @P5 BRA `(.L_x_2422) ;  /* 0x0000000000045947 */ /* 0x000fde0003800000 */
.L_x_2416:
[----:B------:R-:W-:-:S07]  /*cc70*/  IADD3 R140, PT, PT, R128, -0x1, RZ ;  /* 0xffffffff808c7810 */ /* 0x000fce0007ffe0ff */
.L_x_2422:
[----:B------:R-:W-:-:S13]  /*cc80*/  ISETP.GE.AND P0, PT, R140, R167, PT ;  /* 0x000000a78c00720c */ /* 0x000fda0003f06270 */
        /* <DEDUP_REMOVED lines=10> */
[----:B------:R-:W-:Y:S01]  /*cd30*/  LOP3.LUT R184, R185, 0x40, R184, 0xfe, !PT ;  /* 0x00000040b9b87812 */ /* 0x000fe200078efeb8 */
[----:B------:R-:W-:Y:S01]  /*cd40*/  VIADD R182, R119, 0x9020 ;  /* 0x0000902077b67836 */ /* 0x000fe20000000000 */
[----:B------:R-:W-:Y:S01]  /*cd50*/  PLOP3.LUT P6, PT, PT, PT, UP0, 0x80, 0x8 ;  /* 0x000000000008781c */ /* 0x000fe20003fcf008 */
[----:B------:R-:W-:Y:S01]  /*cd60*/  VIADD R185, R185, 0x80 ;  /* 0x00000080b9b97836 */ /* 0x000fe20000000000 */
[----:B------:R-:W1:Y:S01]  /*cd70*/  LDCU UR10, c[0x0][0x440] ;  /* 0x00008800ff0a77ac */ /* 0x000e620008000800 */
[----:B------:R-:W2:Y:S01]  /*cd80*/  LDCU UR5, c[0x0][0x50c] ;  /* 0x0000a180ff0577ac */ /* 0x000ea20008000800 */
[----:B------:R-:W3:Y:S01]  /*cd90*/  LDCU UR4, c[0x0][0x45c] ;  /* 0x00008b80ff0477ac */ /* 0x000ee20008000800 */
[----:B------:R-:W4:Y:S01]  /*cda0*/  LDCU.64 UR6, c[0x0][0x3a0] ;  /* 0x00007400ff0677ac */ /* 0x000f220008000a00 */
[----:B------:R-:W1:Y:S07]  /*cdb0*/  LDCU.64 UR8, c[0x0][0x3a8] ;  /* 0x00007500ff0877ac */ /* 0x000e6e0008000a00 */
.L_x_2427:
        /* <DEDUP_REMOVED lines=76> */
.L_x_2424:
        /* <DEDUP_REMOVED lines=14> */
[----:B------:R-:W-:Y:S03]  /*d360*/  IADD3.X R193, PT, PT, R190, R171, RZ, P0, !PT ;  /* 0x000000abbec17210 */ /* 0x000fe600007fe4ff */
[----:B------:R-:W-:Y:S01]  /*d370*/  @P4 STS.128 [R175+0xb000], RZ ;  /* 0x00b000ffaf004388 */ /* 0x000fe20000000c00 */
[C---:B------:R-:W-:Y:S02]  /*d380*/  IADD3 R194, P1, PT, R191.reuse, R192, RZ ;  /* 0x000000c0bfc27210 */ /* 0x040fe40007f3e0ff */
[----:B------:R-:W-:Y:S03]  /*d390*/  IADD3 R186, PT, PT, R186, -0x1, RZ ;  /* 0xffffffffbaba7810 */ /* 0x000fe60007ffe0ff */
[----:B------:R-:W-:Y:S01]  /*d3a0*/  @!PT LDS RZ, [RZ] ;  /* 0x00000000fffff984 */ /* 0x000fe20000000800 */
[----:B------:R-:W-:Y:S01]  /*d3b0*/  @!PT LDS RZ, [RZ] ;  /* 0x00000000fffff984 */ /* 0x000fe20000000800 */
[----:B------:R-:W-:Y:S01]  /*d3c0*/  @!PT LDS RZ, [RZ] ;  /* 0x00000000fffff984 */ /* 0x000fe20000000800 */
[----:B------:R-:W-:Y:S01]  /*d3d0*/  @!P3 LDGSTS.E.BYPASS.LTC128B.128 [R175+0xd000], desc[UR16][R170.64+0x80] ;  /* 0x0d000080aaafbfae */ /* 0x000fe2000b981a10 */
[----:B------:R-:W-:Y:S02]  /*d3e0*/  IADD3.X R195, PT, PT, R190, R193, RZ, P1, !PT ;  /* 0x000000c1bec37210 */ /* 0x000fe40000ffe4ff */
[----:B------:R-:W-:Y:S03]  /*d3f0*/  IADD3 R196, P0, PT, R191, R194, RZ ;  /* 0x000000c2bfc47210 */ /* 0x000fe60007f1e0ff */
[----:B------:R-:W-:Y:S01]  /*d400*/  @P3 STS.128 [R175+0xd000], RZ ;  /* 0x00d000ffaf003388 */ /* 0x000fe20000000c00 */
[----:B------:R-:W-:Y:S02]  /*d410*/  ISETP.GT.AND P1, PT, R186, R167, PT ;  /* 0x000000a7ba00720c */ /* 0x000fe40003f24270 */
        /* <DEDUP_REMOVED lines=240> */
[----:B------:R-:W-:Y:S01]  /*e320*/  FMUL.FTZ R213, R41, UR5 ;  /* 0x0000000529d57c20 */ /* 0x000fe20008410000 */
[----:B------:R-:W-:Y:S07]  /*e330*/  FMUL.FTZ R211, R40, UR5 ;  /* 0x0000000528d37c20 */ /* 0x000fee0008410000 */
        /* <DEDUP_REMOVED lines=11> */
[----:B------:R4:W1:Y:S01]  /*e3f0*/  MUFU.TANH R145, R213 ;  /* 0x000000d500917308 */ /* 0x0008620000002400 */
[----:B------:R-:W-:Y:S01]  /*e400*/  FMUL.FTZ R215, R45, UR5 ;  /* 0x000000052dd77c20 */ /* 0x000fe20008410000 */
[C---:B------:R-:W-:Y:S03]  /*e410*/  HMMA.16816.F32 R56, R132.reuse, R126, R56 ;  /* 0x0000007e8438723c */ /* 0x040fe60000001838 */
[----:B------:R-:W-:Y:S01]  /*e420*/  FMUL.FTZ R221, R47, UR5 ;  /* 0x000000052fdd7c20 */ /* 0x000fe20008410000 */
[----:B--2---:R-:W-:Y:S04]  /*e430*/  FMUL.FTZ R219, R49, UR5 ;  /* 0x0000000531db7c20 */ /* 0x004fe80008410000 */
[----:B------:R2:W1:Y:S01]  /*e440*/  MUFU.TANH R150, R196 ;  /* 0x000000c400967308 */ /* 0x0004620000002400 */
[----:B---3--:R-:W-:Y:S01]  /*e450*/  FMUL.FTZ R217, R50, UR5 ;  /* 0x0000000532d97c20 */ /* 0x008fe20008410000 */
[----:B------:R-:W-:Y:S08]  /*e460*/  FMUL.FTZ R223, R53, UR5 ;  /* 0x0000000535df7c20 */ /* 0x000ff00008410000 */
[----:B------:R3:W3:Y:S01]  /*e470*/  MUFU.TANH R143, R215 ;  /* 0x000000d7008f7308 */ /* 0x0006e20000002400 */
[----:B----4-:R-:W-:Y:S01]  /*e480*/  FMUL.FTZ R213, R48, UR5 ;  /* 0x0000000530d57c20 */ /* 0x010fe20008410000 */
[----:B------:R-:W-:Y:S08]  /*e490*/  FMUL.FTZ R225, R57, UR5 ;  /* 0x0000000539e17c20 */ /* 0x000ff00008410000 */
[----:B------:R4:W4:Y:S01]  /*e4a0*/  MUFU.TANH R130, R221 ;  /* 0x000000dd00827308 */ /* 0x0009220000002400 */
[----:B--2---:R-:W-:Y:S01]  /*e4b0*/  FMUL.FTZ R196, R52, UR5 ;  /* 0x0000000534c47c20 */ /* 0x004fe20008410000 */
[C---:B-1----:R-:W-:Y:S08]  /*e4c0*/  HMMA.16816.F32 R60, R132.reuse, R120, R60 ;  /* 0x00000078843c723c */ /* 0x042ff0000000183c */
[----:B------:R1:W2:Y:S01]  /*e4d0*/  MUFU.TANH R141, R219 ;  /* 0x000000db008d7308 */ /* 0x0002a20000002400 */
[----:B---3--:R-:W-:Y:S01]  /*e4e0*/  FMUL.FTZ R215, R51, UR5 ;  /* 0x0000000533d77c20 */ /* 0x008fe20008410000 */
[----:B------:R-:W-:Y:S08]  /*e4f0*/  HMMA.16816.F32 R64, R132, R122, R64 ;  /* 0x0000007a8440723c */ /* 0x000ff00000001840 */
[----:B------:R3:W2:Y:S01]  /*e500*/  MUFU.TANH R128, R217 ;  /* 0x000000d900807308 */ /* 0x0006a20000002400 */
[----:B----4-:R-:W-:Y:S01]  /*e510*/  FMUL.FTZ R221, R54, UR5 ;  /* 0x0000000536dd7c20 */ /* 0x010fe20008410000 */
[----:B------:R-:W-:Y:S01]  /*e520*/  FMUL.FTZ R229, R61, UR5 ;  /* 0x000000053de57c20 */ /* 0x000fe20008410000 */
[----:B------:R-:W-:Y:S07]  /*e530*/  FMUL.FTZ R227, R62, UR5 ;  /* 0x000000053ee37c20 */ /* 0x000fee0008410000 */
[----:B------:R4:W2:Y:S01]  /*e540*/  MUFU.TANH R146, R196 ;  /* 0x000000c400927308 */ /* 0x0008a20000002400 */
[----:B-1----:R-:W-:Y:S09]  /*e550*/  FMUL.FTZ R219, R59, UR5 ;  /* 0x000000053bdb7c20 */ /* 0x002ff20008410000 */
[----:B------:R1:W1:Y:S01]  /*e560*/  MUFU.TANH R162, R209 ;  /* 0x000000d100a27308 */ /* 0x0002620000002400 */
[----:B---3--:R-:W-:Y:S09]  /*e570*/  FMUL.FTZ R217, R56, UR5 ;  /* 0x0000000538d97c20 */ /* 0x008ff20008410000 */
[----:B------:R3:W2:Y:S01]  /*e580*/  MUFU.TANH R160, R207 ;  /* 0x000000cf00a07308 */ /* 0x0006a20000002400 */
[----:B----4-:R-:W-:Y:S09]  /*e590*/  FMUL.FTZ R196, R60, UR5 ;  /* 0x000000053cc47c20 */ /* 0x010ff20008410000 */
        /* <DEDUP_REMOVED lines=16> */
[----:B------:R-:W3:Y:S01]  /*e6a0*/  MUFU.TANH R230, R230 ;  /* 0x000000e600e67308 */ /* 0x000ee20000002400 */
[----:B----4-:R-:W-:Y:S09]  /*e6b0*/  FMUL.FTZ R219, R65, UR5 ;  /* 0x0000000541db7c20 */ /* 0x010ff20008410000 */
[----:B------:R-:W4:Y:S01]  /*e6c0*/  MUFU.TANH R228, R228 ;  /* 0x000000e400e47308 */ /* 0x000f220000002400 */
[----:B-1----:R-:W-:Y:S09]  /*e6d0*/  FMUL.FTZ R196, R67, UR5 ;  /* 0x0000000543c47c20 */ /* 0x002ff20008410000 */
        /* <DEDUP_REMOVED lines=108> */
.L_x_2426:
        /* <DEDUP_REMOVED lines=69> */
.L_x_2425:
[----:B--2---:R-:W-:Y:S01]  /*f1f0*/  I2FP.F32.S32 R3, R184 ;  /* 0x000000b800037245 */ /* 0x004fe20000201400 */
[----:B------:R-:W-:Y:S01]  /*f200*/  LDSM.16.MT88.4 R12, [R119+0x9000] ;  /* 0x00900000770c783b */ /* 0x000fe20000004200 */
[C---:B------:R-:W-:Y:S02]  /*f210*/  IADD3 R5, PT, PT, R184.reuse, -0x28, RZ ;  /* 0xffffffd8b8057810 */ /* 0x040fe40007ffe0ff */
[----:B------:R-:W-:Y:S01]  /*f220*/  IADD3 R2, PT, PT, R184, -0x40, RZ ;  /* 0xffffffc0b8027810 */ /* 0x000fe20007ffe0ff */
[CC--:B------:R-:W-:Y:S01]  /*f230*/  FFMA.FTZ R138, R0.reuse, R3.reuse, R138 ;  /* 0x00000003008a7223 */ /* 0x0c0fe2000001008a */
[----:B------:R-:W-:Y:S01]  /*f240*/  FFMA.FTZ R154, R0, R3, R154 ;  /* 0x00000003009a7223 */ /* 0x000fe2000001009a */
[C---:B------:R-:W-:Y:S02]  /*f250*/  IADD3 R3, PT, PT, R184.reuse, -0x2f, RZ ;  /* 0xffffffd1b8037810 */ /* 0x040fe40007ffe0ff */
[----:B------:R-:W-:Y:S01]  /*f260*/  I2FP.F32.S32 R5, R5 ;  /* 0x0000000500057245 */ /* 0x000fe20000201400 */
[----:B------:R-:W-:Y:S01]  /*f270*/  LDSM.16.MT88.4 R28, [R119+0xb000] ;  /* 0x00b00000771c783b */ /* 0x000fe20000004200 */
[----:B------:R-:W-:Y:S02]  /*f280*/  I2FP.F32.S32 R3, R3 ;  /* 0x0000000300037245 */ /* 0x000fe40000201400 */
        /* <DEDUP_REMOVED lines=8> */
[----:B------:R-:W-:Y:S02]  /*f310*/  I2FP.F32.S32 R3, R3 ;  /* 0x0000000300037245 */ /* 0x000fe40000201400 */
[----:B------:R-:W-:Y:S02]  /*f320*/  I2FP.F32.S32 R2, R2 ;  /* 0x0000000200027245 */ /* 0x000fe40000201400 */
[----:B------:R-:W-:Y:S01]  /*f330*/  I2FP.F32.S32 R7, R7 ;  /* 0x0000000700077245 */ /* 0x000fe20000201400 */
[CC--:B------:R-:W-:Y:S01]  /*f340*/  FFMA.FTZ R214, R0.reuse, R3.reuse, R214 ;  /* 0x0000000300d67223 */ /* 0x0c0fe200000100d6 */
[----:B------:R-:W-:Y:S01]  /*f350*/  FFMA.FTZ R210, R0, R3, R210 ;  /* 0x0000000300d27223 */ /* 0x000fe200000100d2 */
[----:B------:R-:W-:Y:S01]  /*f360*/  IADD3 R3, PT, PT, R184, -0x17, RZ ;  /* 0xffffffe9b8037810 */ /* 0x000fe20007ffe0ff */
[CC--:B------:R-:W-:Y:S01]  /*f370*/  FFMA.FTZ R191, R0.reuse, R2.reuse, R191 ;  /* 0x0000000200bf7223 */ /* 0x0c0fe200000100bf */
[----:B------:R-:W-:Y:S01]  /*f380*/  I2FP.F32.S32 R5, R5 ;  /* 0x0000000500057245 */ /* 0x000fe20000201400 */
[C---:B------:R-:W-:Y:S01]  /*f390*/  FFMA.FTZ R230, R0.reuse, R7, R230 ;  /* 0x0000000700e67223 */ /* 0x040fe200000100e6 */
[----:B------:R-:W-:Y:S01]  /*f3a0*/  I2FP.F32.S32 R3, R3 ;  /* 0x0000000300037245 */ /* 0x000fe20000201400 */
        /* <DEDUP_REMOVED lines=9> */
[----:B------:R-:W-:Y:S02]  /*f440*/  I2FP.F32.S32 R3, R3 ;  /* 0x0000000300037245 */ /* 0x000fe40000201400 */
[----:B------:R-:W-:Y:S02]  /*f450*/  IADD3 R5, PT, PT, R184, -0x10, RZ ;  /* 0xfffffff0b8057810 */ /* 0x000fe40007ffe0ff */
[----:B------:R-:W-:Y:S01]  /*f460*/  I2FP.F32.S32 R2, R2 ;  /* 0x0000000200027245 */ /* 0x000fe20000201400 */
[CC--:B------:R-:W-:Y:S01]  /*f470*/  FFMA.FTZ R192, R0.reuse, R3.reuse, R192 ;  /* 0x0000000300c07223 */ /* 0x0c0fe200000100c0 */
[----:B------:R-:W-:Y:S01]  /*f480*/  FFMA.FTZ R162, R0, R3, R162 ;  /* 0x0000000300a27223 */ /* 0x000fe200000100a2 */
[----:B------:R-:W-:Y:S02]  /*f490*/  I2FP.F32.S32 R7, R7 ;  /* 0x0000000700077245 */ /* 0x000fe40000201400 */
[----:B------:R-:W-:Y:S01]  /*f4a0*/  IADD3 R3, PT, PT, R184, 0x8, RZ ;  /* 0x00000008b8037810 */ /* 0x000fe20007ffe0ff */
[CC--:B------:R-:W-:Y:S01]  /*f4b0*/  FFMA.FTZ R201, R0.reuse, R2.reuse, R201 ;  /* 0x0000000200c97223 */ /* 0x0c0fe200000100c9 */
[----:B------:R-:W-:Y:S01]  /*f4c0*/  I2FP.F32.S32 R5, R5 ;  /* 0x0000000500057245 */ /* 0x000fe20000201400 */
[C---:B------:R-:W-:Y:S01]  /*f4d0*/  FFMA.FTZ R205, R0.reuse, R2, R205 ;  /* 0x0000000200cd7223 */ /* 0x040fe200000100cd */
[C---:B------:R-:W-:Y:S01]  /*f4e0*/  FFMA.FTZ R220, R0.reuse, R7, R220 ;  /* 0x0000000700dc7223 */ /* 0x040fe200000100dc */
[----:B------:R-:W-:Y:S01]  /*f4f0*/  I2FP.F32.S32 R3, R3 ;  /* 0x0000000300037245 */ /* 0x000fe20000201400 */
        /* <DEDUP_REMOVED lines=9> */
[----:B------:R-:W-:Y:S02]  /*f590*/  I2FP.F32.S32 R2, R2 ;  /* 0x0000000200027245 */ /* 0x000fe40000201400 */
[----:B------:R-:W-:Y:S02]  /*f5a0*/  I2FP.F32.S32 R7, R7 ;  /* 0x0000000700077245 */ /* 0x000fe40000201400 */
[----:B------:R-:W-:Y:S01]  /*f5b0*/  IADD3 R3, PT, PT, R184, 0x11, RZ ;  /* 0x00000011b8037810 */ /* 0x000fe20007ffe0ff */
[CC--:B------:R-:W-:Y:S01]  /*f5c0*/  FFMA.FTZ R147, R0.reuse, R2.reuse, R147 ;  /* 0x0000000200937223 */ /* 0x0c0fe20000010093 */
[----:B------:R-:W-:Y:S01]  /*f5d0*/  I2FP.F32.S32 R5, R5 ;  /* 0x0000000500057245 */ /* 0x000fe20000201400 */
[----:B------:R-:W-:Y:S01]  /*f5e0*/  FFMA.FTZ R136, R0, R2, R136 ;  /* 0x0000000200887223 */ /* 0x000fe20000010088 */
[----:B------:R-:W-:Y:S01]  /*f5f0*/  IADD3 R4, PT, PT, R184, -0x38, RZ ;  /* 0xffffffc8b8047810 */ /* 0x000fe20007ffe0ff */
[CC--:B------:R-:W-:Y:S01]  /*f600*/  FFMA.FTZ R206, R0.reuse, R7.reuse, R206 ;  /* 0x0000000700ce7223 */ /* 0x0c0fe200000100ce */
[----:B------:R-:W-:Y:S01]  /*f610*/  I2FP.F32.S32 R6, R6 ;  /* 0x0000000600067245 */ /* 0x000fe20000201400 */
[C---:B------:R-:W-:Y:S01]  /*f620*/  FFMA.FTZ R202, R0.reuse, R7, R202 ;  /* 0x0000000700ca7223 */ /* 0x040fe200000100ca */
[----:B------:R-:W-:Y:S01]  /*f630*/  I2FP.F32.S32 R3, R3 ;  /* 0x0000000300037245 */ /* 0x000fe20000201400 */
[-C--:B------:R-:W-:Y:S01]  /*f640*/  FFMA.FTZ R190, R0, R5.reuse, R190 ;  /* 0x0000000500be7223 */ /* 0x080fe200000100be */
[----:B------:R-:W-:Y:S01]  /*f650*/  IADD3 R2, PT, PT, R184, 0x19, RZ ;  /* 0x00000019b8027810 */ /* 0x000fe20007ffe0ff */
[C---:B------:R-:W-:Y:S01]  /*f660*/  FFMA.FTZ R160, R0.reuse, R5, R160 ;  /* 0x0000000500a07223 */ /* 0x040fe200000100a0 */
[----:B------:R-:W-:Y:S01]  /*f670*/  I2FP.F32.S32 R4, R4 ;  /* 0x0000000400047245 */ /* 0x000fe20000201400 */
[----:B------:R-:W-:Y:S01]  /*f680*/  FFMA.FTZ R193, R0, R6, R193 ;  /* 0x0000000600c17223 */ /* 0x000fe200000100c1 */
[----:B------:R-:W-:Y:S01]  /*f690*/  IADD3 R7, PT, PT, R184, -0xf, RZ ;  /* 0xfffffff1b8077810 */ /* 0x000fe20007ffe0ff */
[-C--:B------:R-:W-:Y:S01]  /*f6a0*/  FFMA.FTZ R130, R0, R3.reuse, R130 ;  /* 0x0000000300827223 */ /* 0x080fe20000010082 */
[----:B------:R-:W-:Y:S01]  /*f6b0*/  IADD3 R5, PT, PT, R184, 0x18, RZ ;  /* 0x00000018b8057810 */ /* 0x000fe20007ffe0ff */
[C---:B------:R-:W-:Y:S01]  /*f6c0*/  FFMA.FTZ R143, R0.reuse, R3, R143 ;  /* 0x00000003008f7223 */ /* 0x040fe2000001008f */
[----:B------:R-:W-:Y:S01]  /*f6d0*/  I2FP.F32.S32 R2, R2 ;  /* 0x0000000200027245 */ /* 0x000fe20000201400 */
[CC--:B------:R-:W-:Y:S01]  /*f6e0*/  FFMA.FTZ R199, R0.reuse, R4.reuse, R199 ;  /* 0x0000000400c77223 */ /* 0x0c0fe200000100c7 */
[----:B------:R-:W-:Y:S01]  /*f6f0*/  I2FP.F32.S32 R7, R7 ;  /* 0x0000000700077245 */ /* 0x000fe20000201400 */
[----:B------:R-:W-:Y:S01]  /*f700*/  FFMA.FTZ R203, R0, R4, R203 ;  /* 0x0000000400cb7223 */ /* 0x000fe200000100cb */
[----:B------:R-:W-:Y:S01]  /*f710*/  IADD3 R3, PT, PT, R184, 0x20, RZ ;  /* 0x00000020b8037810 */ /* 0x000fe20007ffe0ff */
[C---:B------:R-:W-:Y:S01]  /*f720*/  FFMA.FTZ R197, R0.reuse, R6, R197 ;  /* 0x0000000600c57223 */ /* 0x040fe200000100c5 */
[----:B------:R-:W-:Y:S01]  /*f730*/  I2FP.F32.S32 R5, R5 ;  /* 0x0000000500057245 */ /* 0x000fe20000201400 */
[-C--:B------:R-:W-:Y:S01]  /*f740*/  FFMA.FTZ R125, R0, R2.reuse, R125 ;  /* 0x00000002007d7223 */ /* 0x080fe2000001007d */
[----:B------:R-:W-:Y:S01]  /*f750*/  IADD3 R4, PT, PT, R184, 0x21, RZ ;  /* 0x00000021b8047810 */ /* 0x000fe20007ffe0ff */
[----:B------:R-:W-:Y:S01]  /*f760*/  FFMA.FTZ R158, R0, R7, R158 ;  /* 0x00000007009e7223 */ /* 0x000fe2000001009e */
[----:B------:R-:W-:Y:S01]  /*f770*/  FMNMX3.FTZ R6, R116, R191, R193, !PT ;  /* 0x000000bf74067276 */ /* 0x000fe200078100c1 */
[C---:B------:R-:W-:Y:S01]  /*f780*/  FFMA.FTZ R156, R0.reuse, R7, R156 ;  /* 0x00000007009c7223 */ /* 0x040fe2000001009c */
[----:B------:R-:W-:Y:S01]  /*f790*/  I2FP.F32.S32 R3, R3 ;  /* 0x0000000300037245 */ /* 0x000fe20000201400 */
[C---:B------:R-:W-:Y:S01]  /*f7a0*/  FFMA.FTZ R141, R0.reuse, R2, R141 ;  /* 0x00000002008d7223 */ /* 0x040fe2000001008d */
[----:B------:R-:W-:Y:S01]  /*f7b0*/  I2FP.F32.S32 R2, R4 ;  /* 0x0000000400027245 */ /* 0x000fe20000201400 */
[-C--:B------:R-:W-:Y:S01]  /*f7c0*/  FFMA.FTZ R128, R0, R5.reuse, R128 ;  /* 0x0000000500807223 */ /* 0x080fe20000010080 */
[----:B------:R-:W-:Y:S01]  /*f7d0*/  IADD3 R7, PT, PT, R184, 0x10, RZ ;  /* 0x00000010b8077810 */ /* 0x000fe20007ffe0ff */
[C---:B------:R-:W-:Y:S01]  /*f7e0*/  FFMA.FTZ R148, R0.reuse, R5, R148 ;  /* 0x0000000500947223 */ /* 0x040fe20000010094 */
[----:B------:R-:W-:Y:S01]  /*f7f0*/  FMNMX3.FTZ R4, R117, R195, R197, !PT ;  /* 0x000000c375047276 */ /* 0x000fe200078100c5 */
[----:B------:R-:W-:Y:S01]  /*f800*/  FFMA.FTZ R124, R0, R3, R124 ;  /* 0x00000003007c7223 */ /* 0x000fe2000001007c */
[----:B------:R-:W-:Y:S01]  /*f810*/  FMNMX3.FTZ R5, R6, R199, R201, !PT ;  /* 0x000000c706057276 */ /* 0x000fe200078100c9 */
[C---:B------:R-:W-:Y:S01]  /*f820*/  FFMA.FTZ R146, R0.reuse, R3, R146 ;  /* 0x0000000300927223 */ /* 0x040fe20000010092 */
[----:B------:R-:W-:Y:S01]  /*f830*/  I2FP.F32.S32 R7, R7 ;  /* 0x0000000700077245 */ /* 0x000fe20000201400 */
        /* <DEDUP_REMOVED lines=15> */
[----:B------:R-:W-:Y:S02]  /*f930*/  I2FP.F32.S32 R58, R58 ;  /* 0x0000003a003a7245 */ /* 0x000fe40000201400 */
[----:B------:R-:W-:Y:S02]  /*f940*/  IADD3 R2, PT, PT, R184, 0x29, RZ ;  /* 0x00000029b8027810 */ /* 0x000fe40007ffe0ff */
[----:B------:R-:W-:Y:S01]  /*f950*/  FMNMX3.FTZ R5, R5, R194, R156, !PT ;  /* 0x000000c205057276 */ /* 0x000fe2000781009c */
[C---:B------:R-:W-:Y:S01]  /*f960*/  FFMA.FTZ R145, R0.reuse, R58, R145 ;  /* 0x0000003a00917223 */ /* 0x040fe20000010091 */
[----:B------:R-:W-:Y:S01]  /*f970*/  FMNMX3.FTZ R7, R7, R192, R190, !PT ;  /* 0x000000c007077276 */ /* 0x000fe200078100be */
[----:B------:R-:W-:Y:S01]  /*f980*/  FFMA.FTZ R58, R0, R58, R207 ;  /* 0x0000003a003a7223 */ /* 0x000fe200000100cf */
[----:B------:R-:W-:Y:S02]  /*f990*/  IADD3 R9, PT, PT, R184, 0x28, RZ ;  /* 0x00000028b8097810 */ /* 0x000fe40007ffe0ff */
[----:B------:R-:W-:Y:S02]  /*f9a0*/  I2FP.F32.S32 R2, R2 ;  /* 0x0000000200027245 */ /* 0x000fe40000201400 */
[----:B------:R-:W-:Y:S02]  /*f9b0*/  FMNMX3.FTZ R5, R5, R162, R160, !PT ;  /* 0x000000a205057276 */ /* 0x000fe400078100a0 */
[----:B------:R-:W-:Y:S01]  /*f9c0*/  FMNMX3.FTZ R7, R7, R154, R147, !PT ;  /* 0x0000009a07077276 */ /* 0x000fe20007810093 */
[CC--:B------:R-:W-:Y:S01]  /*f9d0*/  FFMA.FTZ R137, R0.reuse, R2.reuse, R137 ;  /* 0x0000000200897223 */ /* 0x0c0fe20000010089 */
[----:B------:R-:W-:Y:S01]  /*f9e0*/  I2FP.F32.S32 R9, R9 ;  /* 0x0000000900097245 */ /* 0x000fe20000201400 */
        /* <DEDUP_REMOVED lines=8> */
[----:B------:R-:W-:Y:S02]  /*fa70*/  I2FP.F32.S32 R3, R3 ;  /* 0x0000000300037245 */ /* 0x000fe40000201400 */
[----:B------:R-:W-:Y:S02]  /*fa80*/  IADD3 R7, PT, PT, R184, 0x31, RZ ;  /* 0x00000031b8077810 */ /* 0x000fe40007ffe0ff */
[----:B------:R-:W-:Y:S01]  /*fa90*/  FMNMX3.FTZ R5, R5, R148, R141, !PT ;  /* 0x0000009405057276 */ /* 0x000fe2000781008d */
[CC--:B------:R-:W-:Y:S01]  /*faa0*/  FFMA.FTZ R55, R0.reuse, R3.reuse, R55 ;  /* 0x0000000300377223 */ /* 0x0c0fe20000010037 */
[----:B------:R-:W-:Y:S01]  /*fab0*/  FMNMX3.FTZ R2, R9, R132, R130, !PT ;  /* 0x0000008409027276 */ /* 0x000fe20007810082 */
[----:B------:R-:W-:Y:S01]  /*fac0*/  FFMA.FTZ R142, R0, R3, R142 ;  /* 0x00000003008e7223 */ /* 0x000fe2000001008e */
[----:B------:R-:W-:Y:S02]  /*fad0*/  I2FP.F32.S32 R7, R7 ;  /* 0x0000000700077245 */ /* 0x000fe40000201400 */
[C---:B------:R-:W-:Y:S02]  /*fae0*/  IADD3 R4, PT, PT, R184.reuse, 0x38, RZ ;  /* 0x00000038b8047810 */ /* 0x040fe40007ffe0ff */
[----:B------:R-:W-:Y:S01]  /*faf0*/  IADD3 R3, PT, PT, R184, 0x39, RZ ;  /* 0x00000039b8037810 */ /* 0x000fe20007ffe0ff */
[CC--:B------:R-:W-:Y:S01]  /*fb00*/  FFMA.FTZ R135, R0.reuse, R7.reuse, R135 ;  /* 0x0000000700877223 */ /* 0x0c0fe20000010087 */
        /* <DEDUP_REMOVED lines=225> */
[----:B------:R-:W-:Y:S07]  /*10920*/  ISETP.GT.AND P0, PT, R186, R167, PT ;  /* 0x000000a7ba00720c */ /* 0x000fee0003f04270 */
        /* <DEDUP_REMOVED lines=231> */
.L_x_2423:
[----:B------:R-:W1:Y:S01]  /*117a0*/  SHFL.BFLY PT, R5, R188, 0x2, 0x1f ;  /* 0x0c401f00bc057f89 */ /* 0x000e6200000e0000 */
[----:B------:R-:W2:Y:S01]  /*117b0*/  S2UR UR7, SR_CgaCtaId ;  /* 0x00000000000779c3 */ /* 0x000ea20000008800 */
[C---:B------:R-:W-:Y:S01]  /*117c0*/  SHF.L.U32 R4, R118.reuse, 0x1, RZ ;  /* 0x0000000176047819 */ /* 0x040fe200000006ff */
[----:B------:R-:W-:Y:S01]  /*117d0*/  UMOV UR4, 0x400 ;  /* 0x0000040000047882 */ /* 0x000fe20000000000 */
[----:B------:R-:W3:Y:S01]  /*117e0*/  SHFL.BFLY PT, R8, R189, 0x2, 0x1f ;  /* 0x0c401f00bd087f89 */ /* 0x000ee200000e0000 */
[----:B------:R-:W-:Y:S01]  /*117f0*/  SHF.L.U32 R15, R118, 0x4, RZ ;  /* 0x00000004760f7819 */ /* 0x000fe200000006ff */
        /* <DEDUP_REMOVED lines=9> */
[----:B------:R-:W-:Y:S02]  /*11890*/  LOP3.LUT P3, RZ, R118, 0x3, RZ, 0xc0, !PT ;  /* 0x0000000376ff7812 */ /* 0x000fe4000786c0ff */
[----:B------:R-:W-:-:S04]  /*118a0*/  LOP3.LUT R11, R4, 0xc0, RZ, 0xc0, !PT ;  /* 0x000000c0040b7812 */ /* 0x000fc800078ec0ff */
[----:B------:R-:W-:Y:S01]  /*118b0*/  LOP3.LUT R11, R11, 0x18, R118, 0xf8, !PT ;  /* 0x000000180b0b7812 */ /* 0x000fe200078ef876 */
[----:B-1----:R-:W-:Y:S01]  /*118c0*/  FADD.FTZ R0, R5, R188 ;  /* 0x000000bc05007221 */ /* 0x002fe20000010000 */
[----:B--2---:R-:W-:Y:S01]  /*118d0*/  ULEA UR7, UR7, UR4, 0x18 ;  /* 0x0000000407077291 */ /* 0x004fe2000f8ec0ff */
[----:B------:R-:W1:Y:S01]  /*118e0*/  LDCU UR4, c[0x0][0x44c] ;  /* 0x00008980ff0477ac */ /* 0x000e620008000800 */
[----:B---3--:R-:W-:Y:S02]  /*118f0*/  FADD.FTZ R8, R8, R189 ;  /* 0x000000bd08087221 */ /* 0x008fe40000010000 */
[----:B------:R-:W2:Y:S04]  /*11900*/  SHFL.BFLY PT, R9, R0, 0x1, 0x1f ;  /* 0x0c201f0000097f89 */ /* 0x000ea800000e0000 */
[----:B------:R-:W3:Y:S01]  /*11910*/  SHFL.BFLY PT, R5, R8, 0x1, 0x1f ;  /* 0x0c201f0008057f89 */ /* 0x000ee200000e0000 */
[----:B-----5:R-:W-:-:S04]  /*11920*/  SHF.R.U32.HI R7, RZ, 0x3, R7 ;  /* 0x00000003ff077819 */ /* 0x020fc80000011607 */
[C---:B------:R-:W-:Y:S02]  /*11930*/  SHF.L.U32 R21, R7.reuse, 0x5, RZ ;  /* 0x0000000507157819 */ /* 0x040fe400000006ff */
[C---:B------:R-:W-:Y:S02]  /*11940*/  IADD3 R19, PT, PT, R7.reuse, 0x10, RZ ;  /* 0x0000001007137810 */ /* 0x040fe40007ffe0ff */
[----:B------:R-:W-:Y:S02]  /*11950*/  IADD3 R17, PT, PT, R7, 0x20, RZ ;  /* 0x0000002007117810 */ /* 0x000fe40007ffe0ff */
[----:B------:R-:W-:Y:S02]  /*11960*/  ISETP.GE.AND P4, PT, R19, R166, PT ;  /* 0x000000a61300720c */ /* 0x000fe40003f86270 */
[----:B------:R-:W-:Y:S01]  /*11970*/  IADD3 R19, PT, PT, R7, 0x30, RZ ;  /* 0x0000003007137810 */ /* 0x000fe20007ffe0ff */
[----:B--2---:R-:W-:Y:S01]  /*11980*/  FADD.FTZ R6, R0, R9 ;  /* 0x0000000900067221 */ /* 0x004fe20000010000 */
[----:B------:R-:W-:-:S02]  /*11990*/  SHF.L.U32 R0, R118, 0x2, RZ ;  /* 0x0000000276007819 */ /* 0x000fc400000006ff */
[----:B------:R-:W-:Y:S01]  /*119a0*/  SHF.R.U32.HI R9, RZ, 0x2, R118 ;  /* 0x00000002ff097819 */ /* 0x000fe20000011676 */
[----:B---3--:R-:W-:Y:S01]  /*119b0*/  FADD.FTZ R5, R8, R5 ;  /* 0x0000000508057221 */ /* 0x008fe20000010000 */
[----:B------:R-:W2:Y:S01]  /*119c0*/  MUFU.RCP R12, R6 ;  /* 0x00000006000c7308 */ /* 0x000ea20000001000 */
[----:B------:R-:W-:Y:S02]  /*119d0*/  LOP3.LUT R13, R0, 0xd8, RZ, 0xc0, !PT ;  /* 0x000000d8000d7812 */ /* 0x000fe400078ec0ff */
[----:B------:R-:W-:Y:S02]  /*119e0*/  FSETP.NE.FTZ.AND P2, PT, R6, RZ, PT ;  /* 0x000000ff0600720b */ /* 0x000fe40003f55000 */
[----:B------:R-:W-:Y:S02]  /*119f0*/  LOP3.LUT R13, R13, 0x18, R14, 0x78, !PT ;  /* 0x000000180d0d7812 */ /* 0x000fe400078e780e */
[----:B------:R-:W-:Y:S01]  /*11a00*/  LOP3.LUT R14, R14, 0x30, RZ, 0xc0, !PT ;  /* 0x000000300e0e7812 */ /* 0x000fe200078ec0ff */
[----:B------:R-:W3:Y:S01]  /*11a10*/  MUFU.RCP R10, R5 ;  /* 0x00000005000a7308 */ /* 0x000ee20000001000 */
[----:B------:R-:W-:-:S02]  /*11a20*/  FSETP.NE.FTZ.AND P0, PT, R5, RZ, PT ;  /* 0x000000ff0500720b */ /* 0x000fc40003f15000 */
[----:B------:R-:W-:Y:S02]  /*11a30*/  LOP3.LUT R9, R14, 0x7, R9, 0xf8, !PT ;  /* 0x000000070e097812 */ /* 0x000fe400078ef809 */
[----:B------:R-:W-:Y:S02]  /*11a40*/  LOP3.LUT R14, R15, 0x20, R4, 0xf8, !PT ;  /* 0x000000200f0e7812 */ /* 0x000fe400078ef804 */
[----:B------:R-:W-:Y:S01]  /*11a50*/  LOP3.LUT R8, R0, 0xf04, RZ, 0xc0, !PT ;  /* 0x00000f0400087812 */ /* 0x000fe200078ec0ff */
[----:B------:R-:W5:Y:S01]  /*11a60*/  @P2 LDC R16, c[0x0][0x458] ;  /* 0x00011600ff102b82 */ /* 0x000f620000000800 */
[----:B------:R-:W-:Y:S01]  /*11a70*/  LOP3.LUT R11, R14, R11, RZ, 0xfc, !PT ;  /* 0x0000000b0e0b7212 */ /* 0x000fe200078efcff */
[----:B------:R-:W4:Y:S01]  /*11a80*/  @P2 MUFU.LG2 R6, R6 ;  /* 0x0000000600062308 */ /* 0x000f220000000c00 */
[----:B--2---:R-:W-:Y:S02]  /*11a90*/  FSEL R12, R12, 1, P2 ;  /* 0x3f8000000c0c7808 */ /* 0x004fe40001000000 */
[----:B------:R-:W-:-:S02]  /*11aa0*/  LOP3.LUT R8, R8, 0x20, R21, 0xf8, !PT ;  /* 0x0000002008087812 */ /* 0x000fc400078ef815 */
        /* <DEDUP_REMOVED lines=51> */
[----:B------:R-:W2:Y:S01]  /*11de0*/  @P0 LDC R15, c[0x0][0x458] ;  /* 0x00011600ff0f0b82 */ /* 0x000ea20000000800 */
        /* <DEDUP_REMOVED lines=10> */
[----:B------:R-:W-:-:S02]  /*11e90*/  IADD3 R4, PT, PT, R13, -R4, RZ ;  /* 0x800000040d047210 */ /* 0x000fc40007ffe0ff */
[----:B------:R-:W-:Y:S01]  /*11ea0*/  ISETP.GE.AND P5, PT, R17, R166, PT ;  /* 0x000000a61100720c */ /* 0x000fe20003fa6270 */
[----:B------:R1:W-:Y:S01]  /*11eb0*/  STS.64 [R13+0x20], R108 ;  /* 0x0000206c0d007388 */ /* 0x0003e20000000a00 */
[----:B------:R-:W-:Y:S01]  /*11ec0*/  MOV R17, 0xff800000 ;  /* 0xff80000000117802 */ /* 0x000fe20000000f00 */
[----:B-----5:R-:W-:Y:S01]  /*11ed0*/  @P2 FFMA.FTZ R17, R3, R16, R6 ;  /* 0x0000001003112223 */ /* 0x020fe20000010006 */
[-C--:B------:R-:W-:Y:S01]  /*11ee0*/  ISETP.GE.AND P6, PT, R19, R166.reuse, PT ;  /* 0x000000a61300720c */ /* 0x080fe20003fc6270 */
[----:B------:R1:W-:Y:S01]  /*11ef0*/  STS.64 [R13+0x420], R110 ;  /* 0x0004206e0d007388 */ /* 0x0003e20000000a00 */
[----:B------:R-:W-:Y:S01]  /*11f00*/  ISETP.GE.AND P1, PT, R7, R166, PT ;  /* 0x000000a60700720c */ /* 0x000fe20003f26270 */
[----:B---3--:R-:W-:Y:S01]  /*11f10*/  @P0 FMUL.FTZ R5, R5, 0.69314718246459960938 ;  /* 0x3f31721805050820 */ /* 0x008fe20000410000 */
[----:B------:R-:W-:Y:S01]  /*11f20*/  IMAD R3, R7, 0x60, R18 ;  /* 0x0000006007037824 */ /* 0x000fe200078e0212 */
[----:B------:R3:W-:Y:S04]  /*11f30*/  STS.64 [R14+0x40], R104 ;  /* 0x000040680e007388 */ /* 0x0007e80000000a00 */
[----:B------:R3:W-:Y:S04]  /*11f40*/  STS.64 [R14+0x440], R106 ;  /* 0x0004406a0e007388 */ /* 0x0007e80000000a00 */
[----:B------:R3:W-:Y:S01]  /*11f50*/  STS.64 [R4+0x60], R100 ;  /* 0x0000606404007388 */ /* 0x0007e20000000a00 */
[----:B----4-:R-:W-:Y:S01]  /*11f60*/  IMAD R177, R10, UR6, R177 ;  /* 0x000000060ab17c24 */ /* 0x010fe2000f8e02b1 */
[----:B------:R-:W-:-:S02]  /*11f70*/  MOV R10, 0xff800000 ;  /* 0xff800000000a7802 */ /* 0x000fc40000000f00 */
[----:B------:R3:W-:Y:S01]  /*11f80*/  STS.64 [R4+0x460], R102 ;  /* 0x0004606604007388 */ /* 0x0007e20000000a00 */
[----:B--2---:R-:W-:Y:S01]  /*11f90*/  @P0 FFMA.FTZ R10, R2, R15, R5 ;  /* 0x0000000f020a0223 */ /* 0x004fe20000010005 */
[----:B------:R-:W-:Y:S01]  /*11fa0*/  IMAD R177, R177, UR5, R180 ;  /* 0x00000005b1b17c24 */ /* 0x000fe2000f8e02b4 */
[----:B------:R-:W-:Y:S01]  /*11fb0*/  LEA R2, R8, UR7, 0x2 ;  /* 0x0000000708027c11 */ /* 0x000fe2000f8e10ff */
[----:B------:R3:W-:Y:S02]  /*11fc0*/  STS.64 [R12+0x2000], R96 ;  /* 0x002000600c007388 */ /* 0x0007e40000000a00 */
[----:B------:R-:W-:Y:S02]  /*11fd0*/  IMAD R176, R177, R11, R176 ;  /* 0x0000000bb1b07224 */ /* 0x000fe400078e02b0 */
[----:B------:R3:W-:Y:S02]  /*11fe0*/  STS.64 [R12+0x2400], R98 ;  /* 0x002400620c007388 */ /* 0x0007e40000000a00 */
[----:B-1----:R-:W-:-:S02]  /*11ff0*/  IMAD R0, R176, UR4, RZ ;  /* 0x00000004b0007c24 */ /* 0x002fc4000f8e02ff */
        /* <DEDUP_REMOVED lines=26> */
.L_x_2429:
[----:B------:R-:W-:Y:S05]  /*121a0*/  BSYNC.RECONVERGENT B0 ;  /* 0x0000000000007941 */ /* 0x000fea0003800200 */
.L_x_2428:
[----:B---3--:R2:W3:Y:S01]  /*121b0*/  LDS.128 R12, [R2] ;  /* 0x00000000020c7984 */ /* 0x0084e20000000c00 */
[----:B------:R-:W-:Y:S01]  /*121c0*/  IADD3 R3, P0, PT, R0, R3, RZ ;  /* 0x0000000300037210 */ /* 0x000fe20007f1e0ff */
[----:B------:R-:W-:Y:S01]  /*121d0*/  BSSY.RECONVERGENT B0, `(.L_x_2430) ;  /* 0x0000011000007945 */ /* 0x000fe20003800200 */
[C---:B-1----:R-:W-:Y:S01]  /*121e0*/  LOP3.LUT R17, R18.reuse, 0x20, RZ, 0xfc, !PT ;  /* 0x0000002012117812 */ /* 0x042fe200078efcff */
[----:B------:R2:W1:Y:S01]  /*121f0*/  LDS.128 R8, [R2+0x2000] ;  /* 0x0020000002087984 */ /* 0x0004620000000c00 */
        /* <DEDUP_REMOVED lines=14> */
.L_x_2431:
[----:B------:R-:W-:Y:S05]  /*122e0*/  BSYNC.RECONVERGENT B0 ;  /* 0x0000000000007941 */ /* 0x000fea0003800200 */
.L_x_2430:
        /* <DEDUP_REMOVED lines=21> */
.L_x_2433:
[----:B------:R-:W-:Y:S05]  /*12440*/  BSYNC.RECONVERGENT B0 ;  /* 0x0000000000007941 */ /* 0x000fea0003800200 */
.L_x_2432:
        /* <DEDUP_REMOVED lines=21> */
.L_x_2435:
[----:B------:R-:W-:Y:S05]  /*125a0*/  BSYNC.RECONVERGENT B0 ;  /* 0x0000000000007941 */ /* 0x000fea0003800200 */
.L_x_2434:
        /* <DEDUP_REMOVED lines=22> */
.L_x_2436:
        /* <DEDUP_REMOVED lines=15> */
.L_x_5509:


//--------------------- .text._ZN5flash24flash_fwd_splitkv_kernelI23Flash_fwd_kernel_traitsILi96ELi64ELi128ELi4ELb0ELb0EN7cutlass6half_tE19Flash_kernel_traitsILi96ELi64ELi128ELi4ES3_EELb1ELb0ELb0ELb0ELb1ELb0ELb1ELb1EEEvNS_16Flash_fwd_paramsE --------------------------
	.section	.text._ZN5flash24flash_fwd_splitkv_kernelI23Flash_fwd_kernel_traitsILi96ELi64ELi128ELi4ELb0ELb0EN7cutlass6half_tE19Flash_kernel_traitsILi96ELi64ELi128ELi4ES3_EELb1ELb0ELb0ELb0ELb1ELb0ELb1ELb1EEEvNS_16Flash_fwd_paramsE,"ax",@progbits
	.align	128
        .global         _ZN5flash24flash_fwd_splitkv_kernelI23Flash_fwd_kernel_traitsILi96ELi64ELi128ELi4ELb0ELb0EN7cutlass6half_tE19Flash_kernel_traitsILi96ELi64ELi128ELi4ES3_EELb1ELb0ELb0ELb0ELb1ELb0ELb1ELb1EEEvNS_16Flash_fwd_paramsE
        .type           _ZN5flash24flash_fwd_splitkv_kernelI23Flash_fwd_kernel_traitsILi96ELi64ELi128ELi4ELb0ELb0EN7cutlass6half_tE19Flash_kernel_traitsILi96ELi64ELi128ELi4ES3_EELb1ELb0ELb0ELb0ELb1ELb0ELb1ELb1EEEvNS_16Flash_fwd_paramsE,@function
        .size           _ZN5flash24flash_fwd_splitkv_kernelI23Flash_fwd_kernel_traitsILi96ELi64ELi128ELi4ELb0ELb0EN7cutlass6half_tE19Flash_kernel_traitsILi96ELi64ELi128ELi4ES3_EELb1ELb0ELb0ELb0ELb1ELb0ELb1ELb1EEEvNS_16Flash_fwd_paramsE,(.L_x_5510 - _ZN5flash24flash_fwd_splitkv_kernelI23Flash_fwd_kernel_traitsILi96ELi64ELi128ELi4ELb0ELb0EN7cutlass6half_tE19Flash_kernel_traitsILi96ELi64ELi128ELi4ES3_EELb1ELb0ELb0ELb0ELb1ELb0ELb1ELb1EEEvNS_16Flash_fwd_paramsE)
        .other          _ZN5flash24flash_fwd_splitkv_kernelI23Flash_fwd_kernel_traitsILi96ELi64ELi128ELi4ELb0ELb0EN7cutlass6half_tE19Flash_kernel_traitsILi96ELi64ELi128ELi4ES3_EELb1ELb0ELb0ELb0ELb1ELb0ELb1ELb1EEEvNS_16Flash_fwd_paramsE,@"STO_CUDA_ENTRY STV_DEFAULT"
_ZN5flash24flash_fwd_splitkv_kernelI23Flash_fwd_kernel_traitsILi96ELi64ELi128ELi4ELb0ELb0EN7cutlass6half_tE19Flash_kernel_traitsILi96ELi64ELi128ELi4ES3_EELb1ELb0ELb0ELb0ELb1ELb0ELb1ELb1EEEvNS_16Flash_fwd_paramsE:
.text._ZN5flash24flash_fwd_splitkv_kernelI23Flash_fwd_kernel_traitsILi96ELi64ELi128ELi4ELb0ELb0EN7cutlass6half_tE19Flash_kernel_traitsILi96ELi64ELi128ELi4ES3_EELb1ELb0ELb0ELb0ELb1ELb0ELb1ELb1EEEvNS_16Flash_fwd_paramsE:
        /* <DEDUP_REMOVED lines=68> */
.L_x_2437:
[----:B------:R-:W-:Y:S05]  /*0440*/  @!P3 EXIT ;  /* 0x000000000000b94d */ /* 0x000fea0003800000 */
[----:B------:R-:W2:Y:S01]  /*0450*/  LDC R6, c[0x0][0x374] ;  /* 0x0000dd00ff067b82 */ /* 0x000ea20000000800 */
[--C-:B-----5:R-:W-:Y:S01]  /*0460*/  IMAD.IADD R83, R83, 0x1, -R0.reuse ;  /* 0x0000000153537824 */ /* 0x120fe200078e0a00 */
[----:B------:R-:W3:Y:S01]  /*0470*/  S2R R108, SR_TID.X ;  /* 0x00000000006c7919 */ /* 0x000ee20000002100 */
[----:B------:R-:W-:-:S05]  /*0480*/  @P1 IMAD.IADD R79, R79, 0x1, -R0 ;  /* 0x000000014f4f1824 */ /* 0x000fca00078e0a00 */
[----:B------:R-:W4:Y:S08]  /*0490*/  LDC R2, c[0x0][0x438] ;  /* 0x00010e00ff027b82 */ /* 0x000f300000000800 */
[----:B------:R-:W3:Y:S01]  /*04a0*/  LDC R10, c[0x0][0x508] ;  /* 0x00014200ff0a7b82 */ /* 0x000ee20000000800 */
[-C--:B--2---:R-:W-:Y:S02]  /*04b0*/  IABS R11, R6.reuse ;  /* 0x00000006000b7213 */ /* 0x084fe40000000000 */
[----:B------:R-:W-:-:S02]  /*04c0*/  IABS R13, R6 ;  /* 0x00000006000d7213 */ /* 0x000fc40000000000 */
[----:B------:R-:W2:Y:S03]  /*04d0*/  I2F.RP R8, R11 ;  /* 0x0000000b00087306 */ /* 0x000ea60000209400 */
[----:B------:R-:W-:Y:S02]  /*04e0*/  IMAD.MOV R13, RZ, RZ, -R13 ;  /* 0x000000ffff0d7224 */ /* 0x000fe400078e0a0d */
[----:B----4-:R-:W-:-:S05]  /*04f0*/  VIADD R2, R2, 0x7f ;  /* 0x0000007f02027836 */ /* 0x010fca0000000000 */
[----:B-1----:R-:W-:-:S04]  /*0500*/  SHF.R.S32.HI R15, RZ, 0x1f, R2 ;  /* 0x0000001fff0f7819 */ /* 0x002fc80000011402 */
[----:B------:R-:W-:Y:S01]  /*0510*/  LEA.HI R15, R15, R2, RZ, 0x7 ;  /* 0x000000020f0f7211 */ /* 0x000fe200078f38ff */
[----:B--2---:R-:W1:Y:S03]  /*0520*/  MUFU.RCP R3, R8 ;  /* 0x0000000800037308 */ /* 0x004e660000001000 */
[----:B------:R-:W-:-:S05]  /*0530*/  LEA.HI.SX32 R15, R15, R6, 0x19 ;  /* 0x000000060f0f7211 */ /* 0x000fca00078fcaff */
[----:B------:R-:W-:-:S05]  /*0540*/  VIADD R15, R15, 0xffffffff ;  /* 0xffffffff0f0f7836 */ /* 0x000fca0000000000 */
[----:B------:R-:W-:Y:S02]  /*0550*/  IABS R14, R15 ;  /* 0x0000000f000e7213 */ /* 0x000fe40000000000 */
[----:B------:R-:W-:Y:S01]  /*0560*/  LOP3.LUT R15, R15, R6, RZ, 0x3c, !PT ;  /* 0x000000060f0f7212 */ /* 0x000fe200078e3cff */
[----:B-1----:R-:W-:-:S06]  /*0570*/  VIADD R3, R3, 0xffffffe ;  /* 0x0ffffffe03037836 */ /* 0x002fcc0000000000 */
[----:B------:R-:W1:Y:S02]  /*0580*/  F2I.FTZ.U32.TRUNC.NTZ R3, R3 ;  /* 0x0000000300037305 */ /* 0x000e64000021f000 */
[----:B-1----:R-:W-:-:S04]  /*0590*/  IMAD.MOV R2, RZ, RZ, -R3 ;  /* 0x000000ffff027224 */ /* 0x002fc800078e0a03 */
[----:B------:R-:W-:Y:S02]  /*05a0*/  IMAD R19, R2, R11, RZ ;  /* 0x0000000b02137224 */ /* 0x000fe400078e02ff */
[----:B------:R-:W-:-:S04]  /*05b0*/  IMAD.MOV.U32 R2, RZ, RZ, RZ ;  /* 0x000000ffff027224 */ /* 0x000fc800078e00ff */
[----:B------:R-:W-:Y:S02]  /*05c0*/  IMAD.HI.U32 R19, R3, R19, R2 ;  /* 0x0000001303137227 */ /* 0x000fe400078e0002 */
[----:B------:R-:W1:Y:S04]  /*05d0*/  @!P1 LDC.64 R2, c[0x0][0x488] ;  /* 0x00012200ff029b82 */ /* 0x000e680000000a00 */
[----:B------:R-:W-:-:S04]  /*05e0*/  IMAD.HI.U32 R8, R19, R14, RZ ;  /* 0x0000000e13087227 */ /* 0x000fc800078e00ff */
[----:B------:R-:W-:Y:S02]  /*05f0*/  IMAD R14, R8, R13, R14 ;  /* 0x0000000d080e7224 */ /* 0x000fe400078e020e */
[----:B------:R-:W2:Y:S03]  /*0600*/  @!P1 LDC R13, c[0x0][0x43c] ;  /* 0x00010f00ff0d9b82 */ /* 0x000ea60000000800 */
[----:B------:R-:W-:Y:S02]  /*0610*/  ISETP.GT.U32.AND P3, PT, R11, R14, PT ;  /* 0x0000000e0b00720c */ /* 0x000fe40003f64070 */
[----:B-1----:R-:W-:Y:S02]  /*0620*/  @!P1 ISETP.NE.U32.AND P0, PT, R2, RZ, PT ;  /* 0x000000ff0200920c */ /* 0x002fe40003f05070 */
[----:B------:R-:W1:Y:S09]  /*0630*/  S2R R2, SR_CTAID.Y ;  /* 0x0000000000027919 */ /* 0x000e720000002600 */
[----:B------:R-:W-:Y:S01]  /*0640*/  @!P3 IMAD.IADD R14, R14, 0x1, -R11 ;  /* 0x000000010e0eb824 */ /* 0x000fe200078e0a0b */
[----:B------:R-:W-:Y:S01]  /*0650*/  @!P1 ISETP.NE.AND.EX P0, PT, R3, RZ, PT, P0 ;  /* 0x000000ff0300920c */ /* 0x000fe20003f05300 */
[----:B------:R-:W-:-:S03]  /*0660*/  @!P3 VIADD R8, R8, 0x1 ;  /* 0x000000010808b836 */ /* 0x000fc60000000000 */
[----:B------:R-:W-:Y:S02]  /*0670*/  ISETP.GE.U32.AND P4, PT, R14, R11, PT ;  /* 0x0000000b0e00720c */ /* 0x000fe40003f86070 */
[----:B--2---:R-:W-:Y:S02]  /*0680*/  @!P1 SEL R14, R13, RZ, P0 ;  /* 0x000000ff0d0e9207 */ /* 0x004fe40000000000 */
[----:B------:R-:W-:-:S03]  /*0690*/  ISETP.GE.AND P0, PT, R15, RZ, PT ;  /* 0x000000ff0f00720c */ /* 0x000fc60003f06270 */
[----:B------:R-:W-:Y:S01]  /*06a0*/  @!P1 IMAD.IADD R79, R83, 0x1, R14 ;  /* 0x00000001534f9824 */ /* 0x000fe200078e020e */
[----:B------:R-:W-:Y:S01]  /*06b0*/  ISETP.NE.AND P1, PT, R6, RZ, PT ;  /* 0x000000ff0600720c */ /* 0x000fe20003f25270 */
[----:B------:R-:W-:Y:S02]  /*06c0*/  VIADD R14, R17, 0x1 ;  /* 0x00000001110e7836 */ /* 0x000fe40000000000 */
[----:B------:R-:W-:Y:S02]  /*06d0*/  VIADD R3, R79, 0x7f ;  /* 0x0000007f4f037836 */ /* 0x000fe40000000000 */
[----:B------:R-:W-:Y:S02]  /*06e0*/  IMAD R14, R14, 0x40, -R155 ;  /* 0x000000400e0e7824 */ /* 0x000fe400078e0a9b */
[----:B------:R-:W-:-:S03]  /*06f0*/  @P4 VIADD R8, R8, 0x1 ;  /* 0x0000000108084836 */ /* 0x000fc60000000000 */
[----:B---3--:R-:W-:Y:S01]  /*0700*/  IADD3 R10, PT, PT, R3, R10, R14 ;  /* 0x0000000a030a7210 */ /* 0x008fe20007ffe00e */
[----:B------:R-:W-:Y:S01]  /*0710*/  @!P0 IMAD.MOV R8, RZ, RZ, -R8 ;  /* 0x000000ffff088224 */ /* 0x000fe200078e0a08 */
[----:B------:R-:W-:Y:S02]  /*0720*/  SHF.R.S32.HI R14, RZ, 0x1f, R3 ;  /* 0x0000001fff0e7819 */ /* 0x000fe40000011403 */
[----:B------:R-:W-:Y:S02]  /*0730*/  @!P1 LOP3.LUT R8, RZ, R6, RZ, 0x33, !PT ;  /* 0x00000006ff089212 */ /* 0x000fe400078e33ff */
[----:B------:R-:W-:Y:S02]  /*0740*/  SHF.R.S32.HI R11, RZ, 0x1f, R10 ;  /* 0x0000001fff0b7819 */ /* 0x000fe4000001140a */
[----:B------:R-:W-:Y:S01]  /*0750*/  LEA.HI R14, R14, R3, RZ, 0x7 ;  /* 0x000000030e0e7211 */ /* 0x000fe200078f38ff */
[----:B-1----:R-:W-:Y:S01]  /*0760*/  IMAD R149, R8, R2, RZ ;  /* 0x0000000208957224 */ /* 0x002fe200078e02ff */
[----:B------:R-:W-:Y:S01]  /*0770*/  LEA.HI R11, R11, R10, RZ, 0x7 ;  /* 0x0000000a0b0b7211 */ /* 0x000fe200078f38ff */
[----:B------:R-:W-:Y:S01]  /*0780*/  IMAD.MOV R3, RZ, RZ, -R157 ;  /* 0x000000ffff037224 */ /* 0x000fe200078e0a9d */
[----:B------:R-:W-:-:S02]  /*0790*/  SHF.R.S32.HI R14, RZ, 0x7, R14 ;  /* 0x00000007ff0e7819 */ /* 0x000fc4000001140e */
[----:B------:R-:W-:Y:S01]  /*07a0*/  SHF.R.S32.HI R11, RZ, 0x7, R11 ;  /* 0x00000007ff0b7819 */ /* 0x000fe2000001140b */
[----:B------:R-:W-:Y:S01]  /*07b0*/  IMAD R156, R5, R3, R156 ;  /* 0x00000003059c7224 */ /* 0x000fe200078e029c */
[----:B------:R-:W-:-:S04]  /*07c0*/  VIADDMNMX R14, R149, R8, R14, PT ;  /* 0x00000008950e7246 */ /* 0x000fc8000380010e */
[----:B------:R-:W-:-:S04]  /*07d0*/  VIMNMX R116, PT, PT, R14, R11, PT ;  /* 0x0000000b0e747248 */ /* 0x000fc80003fe0100 */
[----:B------:R-:W-:-:S13]  /*07e0*/  ISETP.GE.AND P0, PT, R149, R116, PT ;  /* 0x000000749500720c */ /* 0x000fda0003f06270 */
[----:B------:R-:W-:Y:S05]  /*07f0*/  @!P0 BRA `(.L_x_2438) ;  /* 0x0000000000dc8947 */ /* 0x000fea0003800000 */
        /* <DEDUP_REMOVED lines=11> */
[----:B------:R-:W-:Y:S02]  /*08b0*/  IMAD R5, R6, R5, R156 ;  /* 0x0000000506057224 */ /* 0x000fe400078e029c */
[----:B------:R-:W-:Y:S01]  /*08c0*/  VIADD R6, R0, 0x10 ;  /* 0x0000001000067836 */ /* 0x000fe20000000000 */
[----:B------:R-:W-:Y:S01]  /*08d0*/  LOP3.LUT R3, R2, 0x1c, RZ, 0xc0, !PT ;  /* 0x0000001c02037812 */ /* 0x000fe200078ec0ff */
[----:B------:R-:W-:Y:S01]  /*08e0*/  IMAD R7, R5, R7, R154 ;  /* 0x0000000705077224 */ /* 0x000fe200078e029a */
[----:B------:R-:W-:-:S02]  /*08f0*/  ISETP.GE.OR P6, PT, R0, R155, P6 ;  /* 0x0000009b0000720c */ /* 0x000fc400037c6670 */
[----:B------:R-:W-:Y:S01]  /*0900*/  ISETP.GE.AND P3, PT, R6, R155, PT ;  /* 0x0000009b0600720c */ /* 0x000fe20003f66270 */
[----:B------:R-:W-:Y:S01]  /*0910*/  IMAD R3, R0, 0x60, R3 ;  /* 0x0000006000037824 */ /* 0x000fe200078e0203 */
[C---:B------:R-:W-:Y:S01]  /*0920*/  ISETP.NE.OR P4, PT, R108.reuse, RZ, P2 ;  /* 0x000000ff6c00720c */ /* 0x040fe20001785670 */
[----:B--2---:R-:W-:Y:S01]  /*0930*/  IMAD R2, R7, UR4, RZ ;  /* 0x0000000407027c24 */ /* 0x004fe2000f8e02ff */
[----:B------:R-:W1:Y:S01]  /*0940*/  LDCU.64 UR4, c[0x0][0x428] ;  /* 0x00008500ff0477ac */ /* 0x000e620008000a00 */
[----:B------:R-:W-:-:S03]  /*0950*/  ISETP.NE.OR P5, PT, R108, RZ, P3 ;  /* 0x000000ff6c00720c */ /* 0x000fc60001fa5670 */
[----:B------:R-:W-:-:S03]  /*0960*/  IADD3 R3, P0, PT, R2, R3, RZ ;  /* 0x0000000302037210 */ /* 0x000fc60007f1e0ff */
[----:B------:R-:W-:Y:S01]  /*0970*/  @!P6 IMAD.MOV.U32 R11, RZ, RZ, -0x800000 ;  /* 0xff800000ff0be424 */ /* 0x000fe200078e00ff */
[----:B------:R-:W-:Y:S02]  /*0980*/  LEA.HI.X.SX32 R2, R2, RZ, 0x1, P0 ;  /* 0x000000ff02027211 */ /* 0x000fe400000f0eff */
[----:B---3--:R-:W-:-:S04]  /*0990*/  LEA R8, P0, R3, UR8, 0x2 ;  /* 0x0000000803087c11 */ /* 0x008fc8000f8010ff */
[----:B------:R-:W-:Y:S01]  /*09a0*/  LEA.HI.X R9, R3, UR9, R2, 0x2, P0 ;  /* 0x0000000903097c11 */ /* 0x000fe200080f1402 */
[----:B------:R-:W-:Y:S01]  /*09b0*/  @!P4 IMAD.MOV.U32 R3, RZ, RZ, -0x800000 ;  /* 0xff800000ff03c424 */ /* 0x000fe200078e00ff */
        /* <DEDUP_REMOVED lines=27> */
.L_x_2438:
[----:B------:R-:W1:Y:S01]  /*0b70*/  LDCU.64 UR4, c[0x0][0x4d8] ;  /* 0x00009b00ff0477ac */ /* 0x000e620008000a00 */
[----:B------:R-:W-:Y:S01]  /*0b80*/  MOV R6, R157 ;  /* 0x0000009d00067202 */ /* 0x000fe20000000f00 */
[----:B------:R-:W2:Y:S01]  /*0b90*/  LDCU.64 UR12, c[0x0][0x4e0] ;  /* 0x00009c00ff0c77ac */ /* 0x000ea20008000a00 */
[----:B-1----:R-:W-:-:S04]  /*0ba0*/  UISETP.NE.U32.AND UP0, UPT, UR4, URZ, UPT ;  /* 0x000000ff0400728c */ /* 0x002fc8000bf05070 */
[----:B------:R-:W-:-:S09]  /*0bb0*/  UISETP.NE.AND.EX UP0, UPT, UR5, URZ, UPT, UP0 ;  /* 0x000000ff0500728c */ /* 0x000fd2000bf05300 */
[----:B--2---:R-:W-:Y:S05]  /*0bc0*/  BRA.U !UP0, `(.L_x_2439) ;  /* 0x00000001080c7547 */ /* 0x004fea000b800000 */
[----:B------:R-:W-:-:S04]  /*0bd0*/  IADD3 R2, P0, PT, R9, UR4, RZ ;  /* 0x0000000409027c10 */ /* 0x000fc8000ff1e0ff */
[----:B------:R-:W-:-:S05]  /*0be0*/  IADD3.X R3, PT, PT, R4, UR5, RZ, P0, !PT ;  /* 0x0000000504037c10 */ /* 0x000fca00087fe4ff */
[----:B------:R1:W5:Y:S04]  /*0bf0*/  LDG.E R6, desc[UR6][R2.64] ;  /* 0x0000000602067981 */ /* 0x000368000c1e1900 */
.L_x_2439:
[----:B------:R-:W-:-:S04]  /*0c00*/  UISETP.NE.U32.AND UP0, UPT, UR12, URZ, UPT ;  /* 0x000000ff0c00728c */ /* 0x000fc8000bf05070 */
[----:B------:R-:W-:-:S09]  /*0c10*/  UISETP.NE.AND.EX UP0, UPT, UR13, URZ, UPT, UP0 ;  /* 0x000000ff0d00728c */ /* 0x000fd2000bf05300 */
[----:B------:R-:W-:Y:S05]  /*0c20*/  BRA.U !UP0, `(.L_x_2440) ;  /* 0x0000000508a07547 */ /* 0x000fea000b800000 */
[----:B------:R-:W1:Y:S01]  /*0c30*/  LDC R5, c[0x0][0x4f0] ;  /* 0x00013c00ff057b82 */ /* 0x000e620000000800 */
[----:B-----5:R-:W-:Y:S01]  /*0c40*/  LEA R6, R116, 0xffffff80, 0x7 ;  /* 0xffffff8074067811 */ /* 0x020fe200078e38ff */
[----:B------:R-:W2:Y:S03]  /*0c50*/  LDCU.64 UR4, c[0x0][0x4e8] ;  /* 0x00009d00ff0477ac */ /* 0x000ea60008000a00 */
[----:B------:R-:W-:Y:S01]  /*0c60*/  IABS R0, R6 ;  /* 0x0000000600007213 */ /* 0x000fe20000000000 */
[----:B------:R-:W3:Y:S02]  /*0c70*/  LDCU.64 UR8, c[0x0][0x3a0] ;  /* 0x00007400ff0877ac */ /* 0x000ee40008000a00 */
[----:B------:R-:W4:Y:S01]  /*0c80*/  LDC R7, c[0x0][0x3e8] ;  /* 0x0000fa00ff077b82 */ /* 0x000f220000000800 */
        /* <DEDUP_REMOVED lines=27> */
[----:B------:R-:W-:-:S03]  /*0e40*/  LEA.HI.X R159, R8, UR13, R159, 0x2, P0 ;  /* 0x0000000d089f7c11 */ /* 0x000fc600080f149f */
[----:B------:R-:W-:Y:S01]  /*0e50*/  @!P1 IMAD.MOV R3, RZ, RZ, -R3 ;  /* 0x000000ffff039224 */ /* 0x000fe200078e0a03 */
[----:B------:R-:W-:-:S05]  /*0e60*/  @!P3 LOP3.LUT R3, RZ, R5, RZ, 0x33, !PT ;  /* 0x00000005ff03b212 */ /* 0x000fca00078e33ff */
[----:B------:R-:W-:-:S05]  /*0e70*/  IMAD.WIDE R14, R3, 0x4, R158 ;  /* 0x00000004030e7825 */ /* 0x000fca00078e029e */
[----:B------:R-:W2:Y:S01]  /*0e80*/  LDG.E R8, desc[UR6][R14.64] ;  /* 0x000000060e087981 */ /* 0x000ea2000c1e1900 */
[----:B----4-:R-:W-:Y:S01]  /*0e90*/  IABS R2, R7 ;  /* 0x0000000700027213 */ /* 0x010fe20000000000 */
[----:B------:R-:W-:-:S03]  /*0ea0*/  IMAD.MOV R3, RZ, RZ, -R3 ;  /* 0x000000ffff037224 */ /* 0x000fc600078e0a03 */
[----:B------:R-:W4:Y:S01]  /*0eb0*/  I2F.RP R9, R2 ;  /* 0x0000000200097306 */ /* 0x000f220000209400 */
[----:B------:R-:W-:Y:S01]  /*0ec0*/  IMAD R6, R5, R3, R6 ;  /* 0x0000000305067224 */ /* 0x000fe200078e0206 */
[----:B---3--:R-:W-:-:S06]  /*0ed0*/  MOV R5, UR15 ;  /* 0x0000000f00057c02 */ /* 0x008fcc0008000f00 */
[----:B----4-:R-:W3:Y:S02]  /*0ee0*/  MUFU.RCP R10, R9 ;  /* 0x00000009000a7308 */ /* 0x010ee40000001000 */
[----:B---3--:R-:W-:-:S06]  /*0ef0*/  IADD3 R10, PT, PT, R10, 0xffffffe, RZ ;  /* 0x0ffffffe0a0a7810 */ /* 0x008fcc0007ffe0ff */
[----:B------:R-:W3:Y:S02]  /*0f00*/  F2I.FTZ.U32.TRUNC.NTZ R11, R10 ;  /* 0x0000000a000b7305 */ /* 0x000ee4000021f000 */
[----:B---3--:R-:W-:Y:S01]  /*0f10*/  IMAD.MOV R0, RZ, RZ, -R11 ;  /* 0x000000ffff007224 */ /* 0x008fe200078e0a0b */
[----:B------:R-:W-:-:S03]  /*0f20*/  MOV R10, RZ ;  /* 0x000000ff000a7202 */ /* 0x000fc60000000f00 */
[----:B------:R-:W-:Y:S01]  /*0f30*/  IMAD R4, R0, R2, RZ ;  /* 0x0000000200047224 */ /* 0x000fe200078e02ff */
[----:B------:R-:W-:-:S03]  /*0f40*/  IABS R0, R156 ;  /* 0x0000009c00007213 */ /* 0x000fc60000000000 */
[----:B------:R-:W-:-:S04]  /*0f50*/  IMAD.HI.U32 R11, R11, R4, R10 ;  /* 0x000000040b0b7227 */ /* 0x000fc800078e000a */
[----:B------:R-:W-:-:S04]  /*0f60*/  IMAD.MOV.U32 R4, RZ, RZ, R0 ;  /* 0x000000ffff047224 */ /* 0x000fc800078e0000 */
[----:B------:R-:W-:-:S05]  /*0f70*/  IMAD.HI.U32 R0, R11, R4, RZ ;  /* 0x000000040b007227 */ /* 0x000fca00078e00ff */
[----:B------:R-:W-:-:S05]  /*0f80*/  IADD3 R9, PT, PT, -R0, RZ, RZ ;  /* 0x000000ff00097210 */ /* 0x000fca0007ffe1ff */
[----:B------:R-:W-:Y:S02]  /*0f90*/  IMAD R11, R2, R9, R4 ;  /* 0x00000009020b7224 */ /* 0x000fe400078e0204 */
[----:B------:R-:W-:-:S03]  /*0fa0*/  IMAD.U32 R4, RZ, RZ, UR14 ;  /* 0x0000000eff047e24 */ /* 0x000fc6000f8e00ff */
        /* <DEDUP_REMOVED lines=9> */
[----:B--2---:R-:W-:Y:S01]  /*1040*/  SHF.R.S32.HI R9, RZ, 0x1f, R8 ;  /* 0x0000001fff097819 */ /* 0x004fe20000011408 */
[----:B------:R-:W-:-:S04]  /*1050*/  IMAD.WIDE.U32 R10, R8, UR8, RZ ;  /* 0x00000008080a7c25 */ /* 0x000fc8000f8e00ff */
[C---:B------:R-:W-:Y:S02]  /*1060*/  IMAD R13, R9.reuse, UR8, RZ ;  /* 0x00000008090d7c24 */ /* 0x040fe4000f8e02ff */
[----:B-1----:R-:W-:Y:S02]  /*1070*/  IMAD R9, R9, UR4, RZ ;  /* 0x0000000409097c24 */ /* 0x002fe4000f8e02ff */
[C---:B------:R-:W-:Y:S01]  /*1080*/  IMAD R18, R8.reuse, UR9, R13 ;  /* 0x0000000908127c24 */ /* 0x040fe2000f8e020d */
[----:B------:R-:W1:Y:S01]  /*1090*/  LDCU.128 UR8, c[0x0][0x3d0] ;  /* 0x00007a00ff0877ac */ /* 0x000e620008000c00 */
[C---:B------:R-:W-:Y:S02]  /*10a0*/  IMAD R14, R8.reuse, UR5, R9 ;  /* 0x00000005080e7c24 */ /* 0x040fe4000f8e0209 */
[----:B------:R-:W-:Y:S01]  /*10b0*/  IMAD.WIDE.U32 R8, R8, UR4, RZ ;  /* 0x0000000408087c25 */ /* 0x000fe2000f8e00ff */
[----:B------:R-:W2:Y:S01]  /*10c0*/  LDCU.64 UR4, c[0x0][0x3c0] ;  /* 0x00007800ff0477ac */ /* 0x000ea20008000a00 */
[----:B------:R-:W-:-:S02]  /*10d0*/  IADD3 R19, PT, PT, R11, R18, RZ ;  /* 0x000000120b137210 */ /* 0x000fc40007ffe0ff */
[----:B------:R-:W-:Y:S02]  /*10e0*/  MOV R18, R10 ;  /* 0x0000000a00127202 */ /* 0x000fe40000000f00 */
[----:B------:R-:W-:Y:S02]  /*10f0*/  IADD3 R15, PT, PT, R9, R14, RZ ;  /* 0x0000000e090f7210 */ /* 0x000fe40007ffe0ff */
[----:B------:R-:W-:Y:S01]  /*1100*/  MOV R10, R0 ;  /* 0x00000000000a7202 */ /* 0x000fe20000000f00 */
[----:B------:R-:W-:Y:S01]  /*1110*/  IMAD.WIDE.U32 R18, R6, R4, R18 ;  /* 0x0000000406127225 */ /* 0x000fe200078e0012 */
[----:B------:R-:W-:Y:S02]  /*1120*/  SHF.R.S32.HI R9, RZ, 0x1f, R6 ;  /* 0x0000001fff097819 */ /* 0x000fe40000011406 */
[----:B------:R-:W-:Y:S02]  /*1130*/  @!P0 IADD3 R10, PT, PT, -R10, RZ, RZ ;  /* 0x000000ff0a0a8210 */ /* 0x000fe40007ffe1ff */
[----:B------:R-:W-:Y:S01]  /*1140*/  MOV R14, R8 ;  /* 0x00000008000e7202 */ /* 0x000fe20000000f00 */
[----:B------:R-:W-:Y:S01]  /*1150*/  IMAD R8, R9, R4, RZ ;  /* 0x0000000409087224 */ /* 0x000fe200078e02ff */
[----:B------:R-:W-:Y:S01]  /*1160*/  SEL R10, R7, R10, !P1 ;  /* 0x0000000a070a7207 */ /* 0x000fe20004800000 */
[----:B--2---:R-:W-:Y:S01]  /*1170*/  IMAD.U32 R2, RZ, RZ, UR4 ;  /* 0x00000004ff027e24 */ /* 0x004fe2000f8e00ff */
[----:B------:R-:W-:Y:S01]  /*1180*/  MOV R3, UR5 ;  /* 0x0000000500037c02 */ /* 0x000fe20008000f00 */
[----:B------:R-:W-:-:S02]  /*1190*/  IMAD R8, R6, R5, R8 ;  /* 0x0000000506087224 */ /* 0x000fc400078e0208 */
[-C--:B------:R-:W-:Y:S02]  /*11a0*/  IMAD R9, R9, R2.reuse, RZ ;  /* 0x0000000209097224 */ /* 0x080fe400078e02ff */
[----:B------:R-:W-:-:S04]  /*11b0*/  IMAD.WIDE.U32 R14, R6, R2, R14 ;  /* 0x00000002060e7225 */ /* 0x000fc800078e000e */
[----:B------:R-:W-:Y:S01]  /*11c0*/  IMAD R9, R6, R3, R9 ;  /* 0x0000000306097224 */ /* 0x000fe200078e0209 */
[----:B------:R-:W-:Y:S01]  /*11d0*/  SHF.R.S32.HI R6, RZ, 0x1f, R10 ;  /* 0x0000001fff067819 */ /* 0x000fe2000001140a */
[----:B------:R-:W-:-:S03]  /*11e0*/  IMAD.IADD R19, R19, 0x1, R8 ;  /* 0x0000000113137824 */ /* 0x000fc600078e0208 */
[----:B------:R-:W-:Y:S01]  /*11f0*/  IADD3 R15, PT, PT, R15, R9, RZ ;  /* 0x000000090f0f7210 */ /* 0x000fe20007ffe0ff */
        /* <DEDUP_REMOVED lines=11> */
.L_x_2440:
        /* <DEDUP_REMOVED lines=15> */
.L_x_2442:
[----:B------:R-:W2:Y:S01]  /*13a0*/  LDC.64 R4, c[0x0][0x3b8] ;  /* 0x0000ee00ff047b82 */ /* 0x000ea20000000a00 */
[----:B-1----:R-:W-:-:S05]  /*13b0*/  IADD3 R2, PT, PT, R0, R7, RZ ;  /* 0x0000000700027210 */ /* 0x002fca0007ffe0ff */
[C---:B--2---:R-:W-:Y:S02]  /*13c0*/  IMAD R19, R2.reuse, R5, RZ ;  /* 0x0000000502137224 */ /* 0x044fe400078e02ff */
[----:B------:R-:W-:-:S05]  /*13d0*/  IMAD.WIDE.U32 R2, R2, R4, RZ ;  /* 0x0000000402027225 */ /* 0x000fca00078e00ff */
[----:B------:R-:W-:Y:S02]  /*13e0*/  IADD3 R19, PT, PT, R3, R19, RZ ;  /* 0x0000001303137210 */ /* 0x000fe40007ffe0ff */
[----:B------:R-:W-:Y:S02]  /*13f0*/  MOV R18, R2 ;  /* 0x0000000200127202 */ /* 0x000fe40000000f00 */
.L_x_2443:
        /* <DEDUP_REMOVED lines=14> */
.L_x_2444:
[----:B------:R-:W1:Y:S01]  /*14e0*/  LDC.64 R2, c[0x0][0x3c0] ;  /* 0x0000f000ff027b82 */ /* 0x000e620000000a00 */
[----:B------:R-:W-:-:S05]  /*14f0*/  IADD3 R0, PT, PT, R0, R7, RZ ;  /* 0x0000000700007210 */ /* 0x000fca0007ffe0ff */
[C---:B-1----:R-:W-:Y:S02]  /*1500*/  IMAD R21, R0.reuse, R3, RZ ;  /* 0x0000000300157224 */ /* 0x042fe400078e02ff */
[----:B-----5:R-:W-:-:S05]  /*1510*/  IMAD.WIDE.U32 R6, R0, R2, RZ ;  /* 0x0000000200067225 */ /* 0x020fca00078e00ff */
[----:B------:R-:W-:Y:S02]  /*1520*/  IADD3 R21, PT, PT, R7, R21, RZ ;  /* 0x0000001507157210 */ /* 0x000fe40007ffe0ff */
[----:B------:R-:W-:-:S07]  /*1530*/  MOV R20, R6 ;  /* 0x0000000600147202 */ /* 0x000fce0000000f00 */
.L_x_2445:
        /* <DEDUP_REMOVED lines=32> */
[-C--:B------:R-:W-:Y:S01]  /*1740*/  IMAD R13, R13, R4.reuse, RZ ;  /* 0x000000040d0d7224 */ /* 0x080fe200078e02ff */
[----:B------:R-:W-:Y:S01]  /*1750*/  @!P0 IADD3 R16, PT, PT, -R16, RZ, RZ ;  /* 0x000000ff10108210 */ /* 0x000fe20007ffe1ff */
[----:B------:R-:W-:-:S04]  /*1760*/  IMAD.WIDE.U32 R18, R6, R4, R18 ;  /* 0x0000000406127225 */ /* 0x000fc800078e0012 */
[C---:B------:R-:W-:Y:S02]  /*1770*/  IMAD R15, R6.reuse, R3, R14 ;  /* 0x00000003060f7224 */ /* 0x040fe400078e020e */
[----:B------:R-:W-:Y:S01]  /*1780*/  IMAD R13, R6, R5, R13 ;  /* 0x00000005060d7224 */ /* 0x000fe200078e020d */
[----:B------:R-:W-:Y:S01]  /*1790*/  SEL R6, R7, R16, !P1 ;  /* 0x0000001007067207 */ /* 0x000fe20004800000 */
[----:B------:R-:W-:-:S03]  /*17a0*/  IMAD.IADD R21, R21, 0x1, R15 ;  /* 0x0000000115157824 */ /* 0x000fc600078e020f */
[----:B------:R-:W-:Y:S01]  /*17b0*/  SHF.R.S32.HI R15, RZ, 0x1f, R6 ;  /* 0x0000001fff0f7819 */ /* 0x000fe20000011406 */
[----:B-1----:R-:W-:Y:S01]  /*17c0*/  IMAD.WIDE.U32 R20, R6, R10, R20 ;  /* 0x0000000a06147225 */ /* 0x002fe200078e0014 */
[----:B------:R-:W-:-:S03]  /*17d0*/  IADD3 R19, PT, PT, R19, R13, RZ ;  /* 0x0000000d13137210 */ /* 0x000fc60007ffe0ff */
        /* <DEDUP_REMOVED lines=9> */
.L_x_2441:
[----:B------:R-:W-:Y:S01]  /*1870*/  IMAD.MOV.U32 R6, RZ, RZ, RZ ;  /* 0x000000ffff067224 */ /* 0x000fe200078e00ff */
[----:B------:R-:W1:Y:S01]  /*1880*/  LDC.64 R132, c[0x0][0x3b0] ;  /* 0x0000ec00ff847b82 */ /* 0x000e620000000a00 */
[--C-:B------:R-:W-:Y:S01]  /*1890*/  SHF.R.U32.HI R130, RZ, 0x2, R108.reuse ;  /* 0x00000002ff827819 */ /* 0x100fe2000001166c */
[----:B------:R-:W-:Y:S02]  /*18a0*/  IMAD.SHL.U32 R18, R108, 0x20, RZ ;  /* 0x000000206c127824 */ /* 0x000fe400078e00ff */
[----:B------:R-:W-:Y:S01]  /*18b0*/  IMAD.MOV.U32 R131, RZ, RZ, RZ ;  /* 0x000000ffff837224 */ /* 0x000fe200078e00ff */
[----:B------:R2:W5:Y:S01]  /*18c0*/  @P2 LDG.E R6, desc[UR6][R134.64] ;  /* 0x0000000686062981 */ /* 0x000562000c1e1900 */
[----:B------:R-:W-:Y:S01]  /*18d0*/  ISETP.NE.AND P2, PT, R12, -0x1, PT ;  /* 0xffffffff0c00780c */ /* 0x000fe20003f45270 */
[----:B------:R-:W-:Y:S01]  /*18e0*/  IMAD.SHL.U32 R61, R108, 0x10, RZ ;  /* 0x000000106c3d7824 */ /* 0x000fe200078e00ff */
[----:B------:R-:W-:Y:S01]  /*18f0*/  SHF.R.U32.HI R78, RZ, 0x1, R108 ;  /* 0x00000001ff4e7819 */ /* 0x000fe2000001166c */
[----:B------:R-:W-:Y:S01]  /*1900*/  IMAD.WIDE.U32 R10, R17, 0x40, R130 ;  /* 0x00000040110a7825 */ /* 0x000fe200078e0082 */
[C---:B------:R-:W-:Y:S01]  /*1910*/  LOP3.LUT R17, R18.reuse, 0xc0, RZ, 0xc0, !PT ;  /* 0x000000c012117812 */ /* 0x040fe200078ec0ff */
[----:B------:R-:W3:Y:S01]  /*1920*/  LDCU.64 UR4, c[0x0][0x390] ;  /* 0x00007200ff0477ac */ /* 0x000ee20008000a00 */
[----:B------:R-:W-:Y:S01]  /*1930*/  LOP3.LUT R20, R18, 0x120, RZ, 0xc0, !PT ;  /* 0x0000012012147812 */ /* 0x000fe200078ec0ff */
[C---:B------:R-:W-:Y:S01]  /*1940*/  IMAD.SHL.U32 R76, R108.reuse, 0x4, RZ ;  /* 0x000000046c4c7824 */ /* 0x040fe200078e00ff */
[----:B------:R-:W-:Y:S01]  /*1950*/  LOP3.LUT R21, R17, 0x8, R78, 0xf8, !PT ;  /* 0x0000000811157812 */ /* 0x000fe200078ef84e */
[----:B------:R-:W-:Y:S01]  /*1960*/  IMAD.SHL.U32 R126, R108, 0x8, RZ ;  /* 0x000000086c7e7824 */ /* 0x000fe200078e00ff */
[----:B------:R-:W-:Y:S01]  /*1970*/  LOP3.LUT R19, R20, 0x3e00, R61, 0xf8, !PT ;  /* 0x00003e0014137812 */ /* 0x000fe200078ef83d */
[----:B------:R-:W4:Y:S01]  /*1980*/  LDCU.64 UR10, c[0x0][0x3c8] ;  /* 0x00007900ff0a77ac */ /* 0x000f220008000a00 */
[----:B------:R-:W-:Y:S01]  /*1990*/  LOP3.LUT R61, R61, 0x100, RZ, 0xc0, !PT ;  /* 0x000001003d3d7812 */ /* 0x000fe200078ec0ff */
[----:B------:R-:W3:Y:S01]  /*19a0*/  @!P2 LDC.64 R8, c[0x0][0x398] ;  /* 0x0000e600ff08ab82 */ /* 0x000ee20000000a00 */
[----:B------:R-:W-:Y:S01]  /*19b0*/  LOP3.LUT R62, R21, 0x18, R76, 0x78, !PT ;  /* 0x00000018153e7812 */ /* 0x000fe200078e784c */
[----:B------:R-:W-:Y:S01]  /*19c0*/  IMAD.SHL.U32 R101, R4, 0x20, RZ ;  /* 0x0000002004657824 */ /* 0x000fe200078e00ff */
[----:B------:R-:W-:Y:S01]  /*19d0*/  LOP3.LUT R17, R17, 0x8, R108, 0xf8, !PT ;  /* 0x0000000811117812 */ /* 0x000fe200078ef86c */
[----:B------:R-:W2:Y:S01]  /*19e0*/  LDCU.64 UR8, c[0x0][0x388] ;  /* 0x00007100ff0877ac */ /* 0x000ea20008000a00 */
[----:B------:R-:W-:Y:S01]  /*19f0*/  LOP3.LUT R61, R61, 0x20, R18, 0xf8, !PT ;  /* 0x000000203d3d7812 */ /* 0x000fe200078ef812 */
[----:B------:R-:W-:Y:S01]  /*1a00*/  IMAD.MOV.U32 R60, RZ, RZ, 0x10 ;  /* 0x00000010ff3c7424 */ /* 0x000fe200078e00ff */
[----:B------:R-:W-:Y:S01]  /*1a10*/  LOP3.LUT R62, R19, R62, RZ, 0xfc, !PT ;  /* 0x0000003e133e7212 */ /* 0x000fe200078efcff */
[----:B-1----:R-:W-:Y:S01]  /*1a20*/  @P2 IMAD.WIDE.U32 R18, R12, R132, RZ ;  /* 0x000000840c122225 */ /* 0x002fe200078e00ff */
[----:B------:R-:W-:-:S02]  /*1a30*/  LOP3.LUT R26, R126, 0x18, RZ, 0xc0, !PT ;  /* 0x000000187e1a7812 */ /* 0x000fc400078ec0ff */
[----:B------:R-:W-:Y:S01]  /*1a40*/  SHF.L.U64.HI R94, R4, 0x5, R5 ;  /* 0x00000005045e7819 */ /* 0x000fe20000010205 */
[C---:B------:R-:W-:Y:S01]  /*1a50*/  IMAD.SHL.U32 R103, R2.reuse, 0x20, RZ ;  /* 0x0000002002677824 */ /* 0x040fe200078e00ff */
[----:B------:R-:W-:Y:S01]  /*1a60*/  SHF.L.U64.HI R96, R2, 0x5, R3 ;  /* 0x0000000502607819 */ /* 0x000fe20000010203 */
[----:B------:R-:W-:Y:S01]  /*1a70*/  VIADD R120, R116, 0xffffffff ;  /* 0xffffffff74787836 */ /* 0x000fe20000000000 */
[----:B------:R-:W-:Y:S02]  /*1a80*/  SHF.R.U32.HI R77, RZ, 0x3, R108 ;  /* 0x00000003ff4d7819 */ /* 0x000fe4000001166c */
[----:B------:R-:W-:Y:S01]  /*1a90*/  LOP3.LUT R123, R126, 0x20, RZ, 0xc0, !PT ;  /* 0x000000207e7b7812 */ /* 0x000fe200078ec0ff */
[----:B------:R-:W-:Y:S02]  /*1aa0*/  IMAD.SHL.U32 R67, R120, 0x80, RZ ;  /* 0x0000008078437824 */ /* 0x000fe400078e00ff */
[----:B---3--:R-:W-:Y:S01]  /*1ab0*/  @!P2 IMAD.WIDE.U32 R20, R157, R8, RZ ;  /* 0x000000089d14a225 */ /* 0x008fe200078e00ff */
[----:B------:R-:W-:-:S03]  /*1ac0*/  LOP3.LUT R8, R17, 0x18, R76, 0x78, !PT ;  /* 0x0000001811087812 */ /* 0x000fc600078e784c */
[----:B------:R-:W-:Y:S01]  /*1ad0*/  @!P2 IMAD.MOV.U32 R17, RZ, RZ, R20 ;  /* 0x000000ffff11a224 */ /* 0x000fe200078e0014 */
[----:B------:R-:W-:Y:S01]  /*1ae0*/  IADD3 R20, P3, PT, R26, R14, RZ ;  /* 0x0000000e1a147210 */ /* 0x000fe20007f7e0ff */
[----:B------:R-:W-:Y:S01]  /*1af0*/  @!P2 IMAD R9, R157, R9, R21 ;  /* 0x000000099d09a224 */ /* 0x000fe200078e0215 */
[----:B------:R-:W-:Y:S01]  /*1b00*/  LOP3.LUT R61, R61, R8, RZ, 0xfc, !PT ;  /* 0x000000083d3d7212 */ /* 0x000fe200078efcff */
[----:B------:R-:W-:Y:S01]  /*1b10*/  @P2 IMAD R9, R12, R133, R19 ;  /* 0x000000850c092224 */ /* 0x000fe200078e0213 */
[----:B------:R-:W1:Y:S01]  /*1b20*/  LDC R8, c[0x0][0x450] ;  /* 0x00011400ff087b82 */ /* 0x000e620000000800 */
[----:B------:R-:W-:Y:S01]  /*1b30*/  @P2 IMAD.MOV.U32 R17, RZ, RZ, R18 ;  /* 0x000000ffff112224 */ /* 0x000fe200078e0012 */
[C---:B------:R-:W-:Y:S01]  /*1b40*/  IADD3 R16, P2, PT, R26.reuse, R16, RZ ;  /* 0x000000101a107210 */ /* 0x040fe20007f5e0ff */
[----:B------:R-:W-:Y:S01]  /*1b50*/  IMAD.X R21, RZ, RZ, R13, P3 ;  /* 0x000000ffff157224 */ /* 0x000fe200018e060d */
[----:B------:R-:W-:Y:S02]  /*1b60*/  SHF.R.S32.HI R12, RZ, 0x1f, R156 ;  /* 0x0000001fff0c7819 */ /* 0x000fe4000001149c */
[----:B------:R-:W-:Y:S01]  /*1b70*/  IADD3 R14, P3, PT, R26, R17, RZ ;  /* 0x000000111a0e7210 */ /* 0x000fe20007f7e0ff */
[----:B------:R-:W-:-:S02]  /*1b80*/  IMAD.X R17, RZ, RZ, R15, P2 ;  /* 0x000000ffff117224 */ /* 0x000fc400010e060f */
[----:B------:R-:W-:Y:S01]  /*1b90*/  IMAD.WIDE.U32 R20, R130, R4, R20 ;  /* 0x0000000482147225 */ /* 0x000fe200078e0014 */
[----:B------:R-:W-:-:S03]  /*1ba0*/  SHF.R.S32.HI R4, RZ, 0x1f, R83 ;  /* 0x0000001fff047819 */ /* 0x000fc60000011453 */
[----:B------:R-:W-:Y:S01]  /*1bb0*/  IMAD.WIDE.U32 R16, R130, R2, R16 ;  /* 0x0000000282107225 */ /* 0x000fe200078e0010 */
[----:B------:R-:W-:Y:S02]  /*1bc0*/  LEA.HI R4, R4, R83, RZ, 0x7 ;  /* 0x0000005304047211 */ /* 0x000fe400078f38ff */
[----:B------:R-:W-:Y:S01]  /*1bd0*/  LOP3.LUT R2, R76, 0xc, RZ, 0xc0, !PT ;  /* 0x0000000c4c027812 */ /* 0x000fe200078ec0ff */
[----:B------:R-:W-:Y:S01]  /*1be0*/  IMAD R85, R130, R3, R17 ;  /* 0x0000000382557224 */ /* 0x000fe200078e0211 */
[----:B------:R-:W-:Y:S01]  /*1bf0*/  SHF.R.S32.HI R4, RZ, 0x7, R4 ;  /* 0x00000007ff047819 */ /* 0x000fe20000011404 */
[----:B------:R-:W-:Y:S02]  /*1c00*/  IMAD.SHL.U32 R84, R16, 0x2, RZ ;  /* 0x0000000210547824 */ /* 0x000fe400078e00ff */
[----:B----4-:R-:W-:Y:S01]  /*1c10*/  IMAD R19, R12, UR10, RZ ;  /* 0x0000000a0c137c24 */ /* 0x010fe2000f8e02ff */
[----:B------:R-:W-:Y:S01]  /*1c20*/  SHF.L.U64.HI R85, R16, 0x1, R85 ;  /* 0x0000000110557819 */ /* 0x000fe20000010255 */
[----:B------:R-:W-:Y:S01]  /*1c30*/  IMAD.X R15, RZ, RZ, R9, P3 ;  /* 0x000000ffff0f7224 */ /* 0x000fe200018e0609 */
[----:B------:R-:W-:Y:S01]  /*1c40*/  IADD3 R84, P2, PT, R84, UR4, RZ ;  /* 0x0000000454547c10 */ /* 0x000fe2000ff5e0ff */
[----:B------:R-:W-:Y:S01]  /*1c50*/  IMAD R87, R130, R5, R21 ;  /* 0x0000000582577224 */ /* 0x000fe200078e0215 */
[----:B------:R-:W-:Y:S01]  /*1c60*/  VIMNMX R81, PT, PT, R149, R4, !PT ;  /* 0x0000000495517248 */ /* 0x000fe20007fe0100 */
[----:B------:R-:W-:Y:S01]  /*1c70*/  IMAD.SHL.U32 R86, R20, 0x2, RZ ;  /* 0x0000000214567824 */ /* 0x000fe200078e00ff */
[----:B------:R-:W-:Y:S01]  /*1c80*/  IADD3.X R85, PT, PT, R85, UR5, RZ, P2, !PT ;  /* 0x0000000555557c10 */ /* 0x000fe200097fe4ff */
[----:B------:R-:W-:Y:S01]  /*1c90*/  IMAD R12, R156, UR11, R19 ;  /* 0x0000000b9c0c7c24 */ /* 0x000fe2000f8e0213 */
[----:B------:R-:W-:Y:S01]  /*1ca0*/  LOP3.LUT P2, RZ, R108, 0x4, RZ, 0xc0, !PT ;  /* 0x000000046cff7812 */ /* 0x000fe2000784c0ff */
[----:B------:R-:W-:Y:S01]  /*1cb0*/  IMAD.WIDE.U32 R14, R156, UR10, R14 ;  /* 0x0000000a9c0e7c25 */ /* 0x000fe2000f8e000e */
[----:B-1----:R-:W-:-:S02]  /*1cc0*/  LEA.HI R121, R8, R8, RZ, 0x1 ;  /* 0x0000000808797211 */ /* 0x002fc400078f08ff */
[----:B------:R-:W-:Y:S01]  /*1cd0*/  SEL R60, R60, 0xfffffff0, !P2 ;  /* 0xfffffff03c3c7807 */ /* 0x000fe20005000000 */
[-C--:B------:R-:W-:Y:S01]  /*1ce0*/  IMAD R9, R11, R132.reuse, RZ ;  /* 0x000000840b097224 */ /* 0x080fe200078e02ff */
[----:B------:R-:W-:Y:S01]  /*1cf0*/  ISETP.GT.AND P2, PT, R116, R81, PT ;  /* 0x000000517400720c */ /* 0x000fe20003f44270 */
[----:B------:R-:W-:Y:S01]  /*1d00*/  IMAD.IADD R15, R15, 0x1, R12 ;  /* 0x000000010f0f7824 */ /* 0x000fe200078e020c */
[----:B------:R-:W-:Y:S01]  /*1d10*/  SHF.R.S32.HI R121, RZ, 0x1, R121 ;  /* 0x00000001ff797819 */ /* 0x000fe20000011479 */
[----:B------:R-:W-:Y:S01]  /*1d20*/  IMAD R9, R10, R133, R9 ;  /* 0x000000850a097224 */ /* 0x000fe200078e0209 */
[----:B------:R-:W-:Y:S01]  /*1d30*/  SHF.L.U64.HI R87, R20, 0x1, R87 ;  /* 0x0000000114577819 */ /* 0x000fe20000010257 */
[----:B------:R-:W-:Y:S01]  /*1d40*/  IMAD.WIDE.U32 R132, R10, R132, R14 ;  /* 0x000000840a847225 */ /* 0x000fe200078e000e */
[----:B--2---:R-:W-:-:S03]  /*1d50*/  IADD3 R86, P3, PT, R86, UR8, RZ ;  /* 0x0000000856567c10 */ /* 0x004fc6000ff7e0ff */
[----:B------:R-:W-:Y:S01]  /*1d60*/  IMAD R119, R130, R121, R2 ;  /* 0x0000007982777224 */ /* 0x000fe200078e0202 */
[----:B------:R-:W-:Y:S01]  /*1d70*/  IADD3.X R87, PT, PT, R87, UR9, RZ, P3, !PT ;  /* 0x0000000957577c10 */ /* 0x000fe20009ffe4ff */
[----:B------:R-:W-:Y:S02]  /*1d80*/  IMAD.MOV.U32 R150, RZ, RZ, R86 ;  /* 0x000000ffff967224 */ /* 0x000fe400078e0056 */
[--C-:B------:R-:W-:Y:S01]  /*1d90*/  IMAD.IADD R117, R2, 0x1, R119.reuse ;  /* 0x0000000102757824 */ /* 0x100fe200078e0277 */
[----:B------:R-:W-:Y:S01]  /*1da0*/  SHF.R.S32.HI R106, RZ, 0x1f, R119 ;  /* 0x0000001fff6a7819 */ /* 0x000fe20000011477 */
[----:B------:R-:W-:Y:S02]  /*1db0*/  IMAD.MOV.U32 R152, RZ, RZ, R84 ;  /* 0x000000ffff987224 */ /* 0x000fe400078e0054 */
[----:B------:R-:W-:Y:S01]  /*1dc0*/  IMAD.MOV.U32 R151, RZ, RZ, R87 ;  /* 0x000000ffff977224 */ /* 0x000fe200078e0057 */
[----:B------:R-:W-:Y:S01]  /*1dd0*/  SHF.R.S32.HI R104, RZ, 0x1f, R117 ;  /* 0x0000001fff687819 */ /* 0x000fe20000011475 */
[----:B------:R-:W-:-:S02]  /*1de0*/  IMAD.MOV.U32 R153, RZ, RZ, R85 ;  /* 0x000000ffff997224 */ /* 0x000fc400078e0055 */
[----:B------:R-:W-:Y:S01]  /*1df0*/  IMAD.IADD R80, R133, 0x1, R9 ;  /* 0x0000000185507824 */ /* 0x000fe200078e0209 */
[----:B------:R-:W-:Y:S06]  /*1e00*/  @!P2 BRA `(.L_x_2446) ;  /* 0x0000007c00f0a947 */ /* 0x000fec0003800000 */
[----:B------:R-:W1:Y:S01]  /*1e10*/  LDC.64 R4, c[0x0][0x4a0] ;  /* 0x00012800ff047b82 */ /* 0x000e620000000a00 */
[----:B------:R-:W2:Y:S01]  /*1e20*/  LDCU.128 UR16, c[0x0][0x4b0] ;  /* 0x00009600ff1077ac */ /* 0x000ea20008000c00 */
[----:B------:R-:W-:Y:S01]  /*1e30*/  IMAD.MOV.U32 R124, RZ, RZ, R67 ;  /* 0x000000ffff7c7224 */ /* 0x000fe200078e0043 */
[----:B------:R-:W-:Y:S01]  /*1e40*/  @!P0 IADD3 R0, PT, PT, -R0, RZ, RZ ;  /* 0x000000ff00008210 */ /* 0x000fe20007ffe1ff */
[----:B------:R-:W-:Y:S01]  /*1e50*/  IMAD.MOV.U32 R27, RZ, RZ, RZ ;  /* 0x000000ffff1b7224 */ /* 0x000fe200078e00ff */
[----:B------:R-:W3:Y:S01]  /*1e60*/  LDCU.128 UR12, c[0x0][0x4c0] ;  /* 0x00009800ff0c77ac */ /* 0x000ee20008000c00 */
[----:B-----5:R-:W-:Y:S01]  /*1e70*/  IADD3 R64, PT, PT, R67, R6, RZ ;  /* 0x0000000643407210 */ /* 0x020fe20007ffe0ff */
[----:B------:R-:W-:Y:S01]  /*1e80*/  IMAD R113, R121, 0x60, RZ ;  /* 0x0000006079717824 */ /* 0x000fe200078e02ff */
[----:B------:R-:W4:Y:S01]  /*1e90*/  LDC.64 R2, c[0x0][0x4a8] ;  /* 0x00012a00ff027b82 */ /* 0x000f220000000a00 */
[----:B------:R-:W-:Y:S01]  /*1ea0*/  SHF.R.S32.HI R9, RZ, 0x1f, R124 ;  /* 0x0000001fff097819 */ /* 0x000fe2000001147c */
[----:B------:R-:W3:Y:S01]  /*1eb0*/  LDCU.128 UR8, c[0x0][0x490] ;  /* 0x00009200ff0877ac */ /* 0x000ee20008000c00 */
[----:B------:R-:W-:Y:S01]  /*1ec0*/  SEL R10, R7, R0, !P1 ;  /* 0x00000000070a7207 */ /* 0x000fe20004800000 */
[----:B------:R-:W-:Y:S01]  /*1ed0*/  IMAD R64, R64, R121, RZ ;  /* 0x0000007940407224 */ /* 0x000fe200078e02ff */
[--C-:B------:R-:W-:Y:S01]  /*1ee0*/  SHF.R.S32.HI R25, RZ, 0x1f, R83.reuse ;  /* 0x0000001fff197819 */ /* 0x100fe20000011453 */
[----:B------:R-:W3:Y:S01]  /*1ef0*/  LDCU.64 UR4, c[0x0][0x488] ;  /* 0x00009100ff0477ac */ /* 0x000ee20008000a00 */
[C---:B------:R-:W-:Y:S01]  /*1f00*/  SHF.L.U32 R115, R121.reuse, 0x5, RZ ;  /* 0x0000000579737819 */ /* 0x040fe200000006ff */
[C---:B------:R-:W-:Y:S01]  /*1f10*/  VIADD R122, R130.reuse, 0x20 ;  /* 0x00000020827a7836 */ /* 0x040fe20000000000 */
[----:B------:R-:W-:Y:S01]  /*1f20*/  SHF.L.U32 R112, R121, 0x6, RZ ;  /* 0x0000000679707819 */ /* 0x000fe200000006ff */
[C---:B------:R-:W-:Y:S01]  /*1f30*/  VIADD R114, R130.reuse, 0x60 ;  /* 0x0000006082727836 */ /* 0x040fe20000000000 */
[----:B------:R-:W-:Y:S01]  /*1f40*/  IADD3 R118, PT, PT, R130, 0x40, RZ ;  /* 0x0000004082767810 */ /* 0x000fe20007ffe0ff */
[----:B------:R-:W-:Y:S01]  /*1f50*/  IMAD R111, R116, -0x80, R83 ;  /* 0xffffff80746f7824 */ /* 0x000fe200078e0253 */
[----:B------:R-:W-:Y:S01]  /*1f60*/  LOP3.LUT R23, R26, 0x20, RZ, 0xfc, !PT ;  /* 0x000000201a177812 */ /* 0x000fe200078efcff */
[----:B------:R-:W-:Y:S01]  /*1f70*/  IMAD R109, R116, -0x80, R79 ;  /* 0xffffff80746d7824 */ /* 0x000fe200078e024f */
[----:B------:R-:W-:Y:S01]  /*1f80*/  LOP3.LUT R22, R26, 0x40, RZ, 0xfc, !PT ;  /* 0x000000401a167812 */ /* 0x000fe200078efcff */
[----:B-1----:R-:W-:Y:S01]  /*1f90*/  IMAD.WIDE.U32 R14, R157, R4, R26 ;  /* 0x000000049d0e7225 */ /* 0x002fe200078e001a */
[----:B------:R-:W-:-:S02]  /*1fa0*/  IADD3 R4, P0, PT, -R83, R130, RZ ;  /* 0x0000008253047210 */ /* 0x000fc40007f1e1ff */
[----:B------:R-:W-:Y:S01]  /*1fb0*/  SHF.R.S32.HI R102, RZ, 0x1f, R115 ;  /* 0x0000001fff667819 */ /* 0x000fe20000011473 */
[----:B------:R-:W-:Y:S01]  /*1fc0*/  IMAD R15, R157, R5, R15 ;  /* 0x000000059d0f7224 */ /* 0x000fe200078e020f */
[----:B------:R-:W-:Y:S01]  /*1fd0*/  IADD3.X R25, PT, PT, RZ, ~R25, RZ, P0, !PT ;  /* 0x80000019ff197210 */ /* 0x000fe200007fe4ff */
[----:B--2---:R-:W-:Y:S01]  /*1fe0*/  IMAD R5, R9, UR16, RZ ;  /* 0x0000001009057c24 */ /* 0x004fe2000f8e02ff */
[----:B------:R-:W-:Y:S01]  /*1ff0*/  IADD3 R90, P0, PT, R64, R117, RZ ;  /* 0x00000075405a7210 */ /* 0x000fe20007f1e0ff */
[----:B------:R-:W-:Y:S01]  /*2000*/  IMAD.WIDE.U32 R14, R124, UR16, R14 ;  /* 0x000000107c0e7c25 */ /* 0x000fe2000f8e000e */
[C---:B----4-:R-:W-:Y:S02]  /*2010*/  SHF.L.U64.HI R105, R2.reuse, 0x5, R3 ;  /* 0x0000000502697819 */ /* 0x050fe40000010203 */
[----:B------:R-:W-:Y:S01]  /*2020*/  SHF.L.U32 R107, R2, 0x5, RZ ;  /* 0x00000005026b7819 */ /* 0x000fe200000006ff */
[----:B------:R-:W-:Y:S01]  /*2030*/  IMAD R0, R124, UR17, R5 ;  /* 0x000000117c007c24 */ /* 0x000fe2000f8e0205 */
[----:B------:R-:W-:Y:S01]  /*2040*/  SHF.R.S32.HI R5, RZ, 0x1f, R10 ;  /* 0x0000001fff057819 */ /* 0x000fe2000001140a */
[----:B---3--:R-:W-:Y:S01]  /*2050*/  IMAD.WIDE.U32 R12, R157, UR10, R26 ;  /* 0x0000000a9d0c7c25 */ /* 0x008fe2000f8e001a */
[----:B------:R-:W-:-:S02]  /*2060*/  SHF.R.S32.HI R100, RZ, 0x1f, R112 ;  /* 0x0000001fff647819 */ /* 0x000fc40000011470 */
[----:B------:R-:W-:Y:S01]  /*2070*/  SHF.R.S32.HI R98, RZ, 0x1f, R113 ;  /* 0x0000001fff627819 */ /* 0x000fe20000011471 */
[----:B------:R-:W-:Y:S02]  /*2080*/  IMAD.IADD R15, R15, 0x1, R0 ;  /* 0x000000010f0f7824 */ /* 0x000fe400078e0200 */
[----:B------:R-:W-:Y:S02]  /*2090*/  IMAD R0, R9, R2, RZ ;  /* 0x0000000209007224 */ /* 0x000fe400078e02ff */
[----:B------:R-:W-:Y:S02]  /*20a0*/  IMAD R7, R5, UR12, RZ ;  /* 0x0000000c05077c24 */ /* 0x000fe4000f8e02ff */
[----:B------:R-:W-:-:S04]  /*20b0*/  IMAD.WIDE.U32 R8, R10, UR12, R14 ;  /* 0x0000000c0a087c25 */ /* 0x000fc8000f8e000e */
[----:B------:R-:W-:Y:S02]  /*20c0*/  IMAD R5, R5, UR18, RZ ;  /* 0x0000001205057c24 */ /* 0x000fe4000f8e02ff */
[----:B------:R-:W-:Y:S02]  /*20d0*/  IMAD.MOV.U32 R6, RZ, RZ, R8 ;  /* 0x000000ffff067224 */ /* 0x000fe400078e0008 */
[----:B------:R-:W-:Y:S01]  /*20e0*/  IMAD R8, R10, UR19, R5 ;  /* 0x000000130a087c24 */ /* 0x000fe2000f8e0205 */
[----:B------:R-:W-:Y:S01]  /*20f0*/  SHF.R.S32.HI R5, RZ, 0x1f, R64 ;  /* 0x0000001fff057819 */ /* 0x000fe20000011440 */
[----:B------:R-:W-:Y:S01]  /*2100*/  IMAD R13, R157, UR11, R13 ;  /* 0x0000000b9d0d7c24 */ /* 0x000fe2000f8e020d */
[----:B------:R-:W-:Y:S01]  /*2110*/  IADD3 R64, P1, PT, R64, R119, RZ ;  /* 0x0000007740407210 */ /* 0x000fe20007f3e0ff */
[----:B------:R-:W1:Y:S01]  /*2120*/  LDCU.64 UR10, c[0x0][0x4d0] ;  /* 0x00009a00ff0a77ac */ /* 0x000e620008000a00 */
[C---:B------:R-:W-:Y:S02]  /*2130*/  IMAD R0, R124.reuse, R3, R0 ;  /* 0x000000037c007224 */ /* 0x040fe400078e0200 */
[----:B------:R-:W-:Y:S01]  /*2140*/  IMAD.X R91, R5, 0x1, R104, P0 ;  /* 0x00000001055b7824 */ /* 0x000fe200000e0668 */
[----:B------:R-:W-:Y:S01]  /*2150*/  UMOV UR19, URZ ;  /* 0x000000ff00137c82 */ /* 0x000fe20008000000 */
[----:B------:R-:W-:-:S03]  /*2160*/  IMAD.WIDE.U32 R12, R124, R2, R12 ;  /* 0x000000027c0c7225 */ /* 0x000fc600078e000c */
[----:B------:R-:W-:Y:S01]  /*2170*/  SHF.L.U64.HI R91, R90, 0x1, R91 ;  /* 0x000000015a5b7819 */ /* 0x000fe2000001025b */
[----:B------:R-:W-:Y:S02]  /*2180*/  IMAD.X R5, R5, 0x1, R106, P1 ;  /* 0x0000000105057824 */ /* 0x000fe400008e066a */
[----:B------:R-:W-:Y:S01]  /*2190*/  IMAD R7, R10, UR13, R7 ;  /* 0x0000000d0a077c24 */ /* 0x000fe2000f8e0207 */
[----:B------:R-:W2:Y:S01]  /*21a0*/  LDCU.64 UR12, c[0x0][0x4e0] ;  /* 0x00009c00ff0c77ac */ /* 0x000ea20008000a00 */
[----:B------:R-:W-:Y:S01]  /*21b0*/  IMAD.IADD R13, R13, 0x1, R0 ;  /* 0x000000010d0d7824 */ /* 0x000fe200078e0200 */
[C---:B------:R-:W-:Y:S01]  /*21c0*/  SHF.L.U64.HI R0, R64.reuse, 0x1, R5 ;  /* 0x0000000140007819 */ /* 0x040fe20000010205 */
[----:B------:R-:W-:Y:S01]  /*21d0*/  IMAD.IADD R7, R9, 0x1, R7 ;  /* 0x0000000109077824 */ /* 0x000fe200078e0207 */
[----:B------:R-:W-:Y:S01]  /*21e0*/  SHF.L.U32 R64, R64, 0x1, RZ ;  /* 0x0000000140407819 */ /* 0x000fe200000006ff */
[----:B------:R-:W-:Y:S01]  /*21f0*/  IMAD.WIDE.U32 R10, R10, UR18, R12 ;  /* 0x000000120a0a7c25 */ /* 0x000fe2000f8e000c */
[----:B------:R-:W-:-:S02]  /*2200*/  USHF.L.U32 UR18, UR16, 0x7, URZ ;  /* 0x0000000710127899 */ /* 0x000fc400080006ff */
[----:B------:R-:W-:Y:S01]  /*2210*/  IADD3 R28, P0, PT, R64, UR14, RZ ;  /* 0x0000000e401c7c10 */ /* 0x000fe2000ff1e0ff */
[----:B------:R-:W-:Y:S01]  /*2220*/  IMAD R89, R25, UR16, RZ ;  /* 0x0000001019597c24 */ /* 0x000fe2000f8e02ff */
[----:B------:R-:W-:Y:S01]  /*2230*/  IADD3 R9, PT, PT, R11, R8, RZ ;  /* 0x000000080b097210 */ /* 0x000fe20007ffe0ff */
[----:B------:R-:W-:Y:S01]  /*2240*/  IMAD.WIDE.U32 R6, R4, UR16, R6 ;  /* 0x0000001004067c25 */ /* 0x000fe2000f8e0006 */
[----:B------:R-:W3:Y:S01]  /*2250*/  LDCU UR16, c[0x0][0x450] ;  /* 0x00008a00ff1077ac */ /* 0x000ee20008000800 */
[----:B------:R-:W-:Y:S02]  /*2260*/  IADD3.X R29, PT, PT, R0, UR15, RZ, P0, !PT ;  /* 0x0000000f001d7c10 */ /* 0x000fe400087fe4ff */
[----:B------:R-:W-:Y:S01]  /*2270*/  IMAD R89, R4, UR17, R89 ;  /* 0x0000001104597c24 */ /* 0x000fe2000f8e0259 */
[----:B-1----:R-:W-:Y:S01]  /*2280*/  IADD3 R64, P0, PT, R64, UR10, RZ ;  /* 0x0000000a40407c10 */ /* 0x002fe2000ff1e0ff */
[----:B------:R-:W1:Y:S01]  /*2290*/  LDCU.U8 UR17, c[0x0][0x533] ;  /* 0x0000a660ff1177ac */ /* 0x000e620008000000 */
[----:B------:R-:W-:Y:S01]  /*22a0*/  IMAD.SHL.U32 R90, R90, 0x2, RZ ;  /* 0x000000025a5a7824 */ /* 0x000fe200078e00ff */
[----:B------:R-:W-:Y:S01]  /*22b0*/  LEA R88, P3, R6, UR8, 0x1 ;  /* 0x0000000806587c11 */ /* 0x000fe2000f8608ff */
[-C--:B------:R-:W-:Y:S01]  /*22c0*/  IMAD R25, R25, R2.reuse, RZ ;  /* 0x0000000219197224 */ /* 0x080fe200078e02ff */
[----:B------:R-:W-:Y:S01]  /*22d0*/  IADD3.X R65, PT, PT, R0, UR11, RZ, P0, !PT ;  /* 0x0000000b00417c10 */ /* 0x000fe200087fe4ff */
[----:B------:R-:W-:Y:S01]  /*22e0*/  IMAD.MOV.U32 R8, RZ, RZ, R10 ;  /* 0x000000ffff087224 */ /* 0x000fe200078e000a */
[----:B------:R-:W-:Y:S01]  /*22f0*/  IADD3 R0, P0, PT, RZ, -UR19, RZ ;  /* 0x80000013ff007c10 */ /* 0x000fe2000ff1e0ff */
[----:B------:R-:W-:Y:S01]  /*2300*/  IMAD.SHL.U32 R97, R2, 0x80, RZ ;  /* 0x0000008002617824 */ /* 0x000fe200078e00ff */
[----:B------:R-:W-:Y:S01]  /*2310*/  IADD3 R92, P1, PT, R90, UR14, RZ ;  /* 0x0000000e5a5c7c10 */ /* 0x000fe2000ff3e0ff */
[C---:B------:R-:W-:Y:S01]  /*2320*/  IMAD R25, R4.reuse, R3, R25 ;  /* 0x0000000304197224 */ /* 0x040fe200078e0219 */
[----:B------:R-:W-:Y:S01]  /*2330*/  IADD3.X R3, PT, PT, RZ, ~UR18, RZ, P0, !PT ;  /* 0x80000012ff037c10 */ /* 0x000fe200087fe4ff */
[----:B------:R-:W-:Y:S01]  /*2340*/  IMAD.WIDE.U32 R4, R4, R2, R8 ;  /* 0x0000000204047225 */ /* 0x000fe200078e0008 */
[----:B------:R-:W-:Y:S01]  /*2350*/  IADD3.X R93, PT, PT, R91, UR15, RZ, P1, !PT ;  /* 0x0000000f5b5d7c10 */ /* 0x000fe20008ffe4ff */
[----:B------:R-:W4:Y:S01]  /*2360*/  LDCU.64 UR14, c[0x0][0x3c0] ;  /* 0x00007800ff0e77ac */ /* 0x000f220008000a00 */
[----:B------:R-:W-:Y:S01]  /*2370*/  IADD3 R89, PT, PT, R7, R89, RZ ;  /* 0x0000005907597210 */ /* 0x000fe20007ffe0ff */
[----:B------:R-:W-:Y:S01]  /*2380*/  IMAD.X R97, RZ, RZ, ~R97, P0 ;  /* 0x000000ffff617224 */ /* 0x000fe200000e0e61 */
[----:B------:R-:W-:Y:S01]  /*2390*/  LEA R24, P2, R4, UR4, 0x1 ;  /* 0x0000000404187c11 */ /* 0x000fe2000f8408ff */
[----:B------:R-:W-:Y:S01]  /*23a0*/  IMAD.IADD R25, R5, 0x1, R25 ;  /* 0x0000000105197824 */ /* 0x000fe200078e0219 */
[----:B------:R-:W-:Y:S01]  /*23b0*/  IADD3 R90, P1, PT, R90, UR10, RZ ;  /* 0x0000000a5a5a7c10 */ /* 0x000fe2000ff3e0ff */
[----:B------:R-:W-:Y:S01]  /*23c0*/  IMAD.MOV.U32 R110, RZ, RZ, R116 ;  /* 0x000000ffff6e7224 */ /* 0x000fe200078e0074 */
[----:B------:R-:W-:Y:S01]  /*23d0*/  SHF.R.S64 R99, R0, 0x1f, R97 ;  /* 0x0000001f00637819 */ /* 0x000fe20000001061 */
[----:B-1----:R-:W-:Y:S01]  /*23e0*/  UISETP.NE.AND UP0, UPT, UR17, URZ, UPT ;  /* 0x000000ff1100728c */ /* 0x002fe2000bf05270 */
[----:B---3--:R-:W-:-:S02]  /*23f0*/  MOV R31, UR16 ;  /* 0x00000010001f7c02 */ /* 0x008fc40008000f00 */
[--C-:B------:R-:W-:Y:S02]  /*2400*/  SHF.R.S64 R95, R0, 0x1f, R3.reuse ;  /* 0x0000001f005f7819 */ /* 0x100fe40000001003 */
[----:B------:R-:W-:Y:S02]  /*2410*/  SHF.R.S32.HI R82, RZ, 0x1f, R3 ;  /* 0x0000001fff527819 */ /* 0x000fe40000011403 */
[----:B------:R-:W-:Y:S02]  /*2420*/  SHF.R.S32.HI R97, RZ, 0x1f, R97 ;  /* 0x0000001fff617819 */ /* 0x000fe40000011461 */
[----:B------:R-:W-:Y:S02]  /*2430*/  LEA.HI.X R89, R6, UR9, R89, 0x1, P3 ;  /* 0x0000000906597c11 */ /* 0x000fe400098f0c59 */
[----:B------:R-:W-:Y:S01]  /*2440*/  LEA.HI.X R25, R4, UR5, R25, 0x1, P2 ;  /* 0x0000000504197c11 */ /* 0x000fe200090f0c19 */
[----:B------:R-:W1:Y:S01]  /*2450*/  LDCU.64 UR4, c[0x0][0x3b8] ;  /* 0x00007700ff0477ac */ /* 0x000e620008000a00 */
[----:B------:R-:W-:Y:S01]  /*2460*/  IADD3.X R91, PT, PT, R91, UR11, RZ, P1, !PT ;  /* 0x0000000b5b5b7c10 */ /* 0x000fe20008ffe4ff */
[----:B--2-4-:R-:W3:Y:S06]  /*2470*/  LDCU.128 UR8, c[0x0][0x3a0] ;  /* 0x00007400ff0877ac */ /* 0x014eec0008000c00 */
.L_x_2468:
        /* <DEDUP_REMOVED lines=15> */
[----:B------:R-:W2:Y:S02]  /*2570*/  @P0 LDG.E.128 R12, desc[UR6][R88.64] ;  /* 0x00000006580c0981 */ /* 0x000ea4000c1e1d00 */
[----:B------:R-:W4:Y:S02]  /*2580*/  @P6 LDC.64 R2, c[0x0][0x4b0] ;  /* 0x00012c00ff026b82 */ /* 0x000f240000000a00 */
[----:B--2---:R-:W-:Y:S01]  /*2590*/  @P0 STG.E.128 desc[UR6][R84.64], R12 ;  /* 0x0000000c54000986 */ /* 0x004fe2000c101d06 */
[C---:B-1--4-:R-:W-:Y:S03]  /*25a0*/  @P6 LEA R36, P1, R2.reuse, R88, 0x6 ;  /* 0x0000005802246211 */ /* 0x052fe600078230ff */
[----:B------:R-:W2:Y:S01]  /*25b0*/  @P0 LDG.E.128 R8, desc[UR6][R88.64+0x40] ;  /* 0x0000400658080981 */ /* 0x000ea2000c1e1d00 */
[----:B------:R-:W-:Y:S02]  /*25c0*/  @P6 LEA.HI.X R37, R2, R89, R3, 0x6, P1 ;  /* 0x0000005902256211 */ /* 0x000fe400008f3403 */
[----:B------:R-:W4:Y:S01]  /*25d0*/  @P5 LDC.64 R2, c[0x0][0x4b0] ;  /* 0x00012c00ff025b82 */ /* 0x000f220000000a00 */
[C---:B------:R-:W-:Y:S04]  /*25e0*/  @P6 LEA R34, P1, R103.reuse, R84, 0x1 ;  /* 0x0000005467226211 */ /* 0x040fe800078208ff */
[----:B------:R-:W-:Y:S02]  /*25f0*/  @P6 LEA.HI.X R35, R103, R85, R96, 0x1, P1 ;  /* 0x0000005567236211 */ /* 0x000fe400008f0c60 */
[C---:B----4-:R-:W-:Y:S04]  /*2600*/  @P5 LEA R32, P1, R2.reuse, R88, 0x7 ;  /* 0x0000005802205211 */ /* 0x050fe800078238ff */
[----:B------:R-:W-:Y:S02]  /*2610*/  @P5 LEA.HI.X R33, R2, R89, R3, 0x7, P1 ;  /* 0x0000005902215211 */ /* 0x000fe400008f3c03 */
[----:B------:R-:W4:Y:S02]  /*2620*/  @P5 LDC.64 R2, c[0x0][0x3c0] ;  /* 0x0000f000ff025b82 */ /* 0x000f240000000a00 */
[C---:B----4-:R-:W-:Y:S04]  /*2630*/  @P5 LEA R20, P1, R2.reuse, R84, 0x7 ;  /* 0x0000005402145211 */ /* 0x050fe800078238ff */
[----:B------:R-:W-:Y:S02]  /*2640*/  @P5 LEA.HI.X R21, R2, R85, R3, 0x7, P1 ;  /* 0x0000005502155211 */ /* 0x000fe400008f3c03 */
[----:B------:R-:W4:Y:S01]  /*2650*/  @P4 LDC.64 R2, c[0x0][0x4b0] ;  /* 0x00012c00ff024b82 */ /* 0x000f220000000a00 */
[----:B------:R-:W-:Y:S01]  /*2660*/  ISETP.NE.AND P1, PT, R31, RZ, PT ;  /* 0x000000ff1f00720c */ /* 0x000fe20003f25270 */
[----:B----4-:R-:W-:Y:S01]  /*2670*/  @P4 IMAD R3, R3, 0xc0, RZ ;  /* 0x000000c003034824 */ /* 0x010fe200078e02ff */
[----:B--2---:R2:W-:Y:S04]  /*2680*/  @P0 STG.E.128 desc[UR6][R84.64+0x40], R8 ;  /* 0x0000400854000986 */ /* 0x0045e8000c101d06 */
[----:B------:R-:W4:Y:S04]  /*2690*/  @P0 LDG.E.128 R4, desc[UR6][R88.64+0x80] ;  /* 0x0000800658040981 */ /* 0x000f28000c1e1d00 */
[----:B----4-:R4:W-:Y:S04]  /*26a0*/  @P0 STG.E.128 desc[UR6][R84.64+0x80], R4 ;  /* 0x0000800454000986 */ /* 0x0109e8000c101d06 */
[----:B------:R-:W5:Y:S04]  /*26b0*/  @P6 LDG.E.128 R16, desc[UR6][R36.64] ;  /* 0x0000000624106981 */ /* 0x000f68000c1e1d00 */
[----:B-----5:R-:W-:Y:S04]  /*26c0*/  @P6 STG.E.128 desc[UR6][R34.64], R16 ;  /* 0x0000001022006986 */ /* 0x020fe8000c101d06 */
[----:B--2---:R-:W2:Y:S04]  /*26d0*/  @P6 LDG.E.128 R8, desc[UR6][R36.64+0x40] ;  /* 0x0000400624086981 */ /* 0x004ea8000c1e1d00 */
[----:B--2---:R-:W-:Y:S04]  /*26e0*/  @P6 STG.E.128 desc[UR6][R34.64+0x40], R8 ;  /* 0x0000400822006986 */ /* 0x004fe8000c101d06 */
[----:B------:R-:W2:Y:S04]  /*26f0*/  @P6 LDG.E.128 R12, desc[UR6][R36.64+0x80] ;  /* 0x00008006240c6981 */ /* 0x000ea8000c1e1d00 */
[----:B--2---:R2:W-:Y:S04]  /*2700*/  @P6 STG.E.128 desc[UR6][R34.64+0x80], R12 ;  /* 0x0000800c22006986 */ /* 0x0045e8000c101d06 */
[----:B----4-:R-:W4:Y:S01]  /*2710*/  @P5 LDG.E.128 R4, desc[UR6][R32.64] ;  /* 0x0000000620045981 */ /* 0x010f22000c1e1d00 */
[----:B--2---:R-:W-:Y:S04]  /*2720*/  @P4 IMAD.WIDE.U32 R34, R2, 0xc0, R88 ;  /* 0x000000c002224825 */ /* 0x004fe800078e0058 */
[----:B------:R-:W-:Y:S02]  /*2730*/  @P4 IMAD.IADD R35, R35, 0x1, R3 ;  /* 0x0000000123234824 */ /* 0x000fe400078e0203 */
[----:B------:R-:W2:Y:S02]  /*2740*/  @P4 LDC.64 R2, c[0x0][0x3c0] ;  /* 0x0000f000ff024b82 */ /* 0x000ea40000000a00 */
[----:B--2---:R-:W-:Y:S01]  /*2750*/  @P4 IMAD R3, R3, 0xc0, RZ ;  /* 0x000000c003034824 */ /* 0x004fe200078e02ff */
[----:B----4-:R-:W-:Y:S04]  /*2760*/  @P5 STG.E.128 desc[UR6][R20.64], R4 ;  /* 0x0000000414005986 */ /* 0x010fe8000c101d06 */
[----:B------:R-:W2:Y:S04]  /*2770*/  @P5 LDG.E.128 R16, desc[UR6][R32.64+0x40] ;  /* 0x0000400620105981 */ /* 0x000ea8000c1e1d00 */
[----:B--2---:R2:W-:Y:S04]  /*2780*/  @P5 STG.E.128 desc[UR6][R20.64+0x40], R16 ;  /* 0x0000401014005986 */ /* 0x0045e8000c101d06 */
[----:B------:R-:W4:Y:S01]  /*2790*/  @P5 LDG.E.128 R8, desc[UR6][R32.64+0x80] ;  /* 0x0000800620085981 */ /* 0x000f22000c1e1d00 */
[----:B--2---:R-:W-:Y:S04]  /*27a0*/  @P4 IMAD.WIDE.U32 R16, R2, 0xc0, R84 ;  /* 0x000000c002104825 */ /* 0x004fe800078e0054 */
[----:B------:R-:W-:Y:S01]  /*27b0*/  @P4 IMAD.IADD R17, R17, 0x1, R3 ;  /* 0x0000000111114824 */ /* 0x000fe200078e0203 */
[----:B----4-:R2:W-:Y:S04]  /*27c0*/  @P5 STG.E.128 desc[UR6][R20.64+0x80], R8 ;  /* 0x0000800814005986 */ /* 0x0105e8000c101d06 */
[----:B------:R-:W4:Y:S04]  /*27d0*/  @P4 LDG.E.128 R4, desc[UR6][R34.64] ;  /* 0x0000000622044981 */ /* 0x000f28000c1e1d00 */
[----:B----4-:R4:W-:Y:S04]  /*27e0*/  @P4 STG.E.128 desc[UR6][R16.64], R4 ;  /* 0x0000000410004986 */ /* 0x0109e8000c101d06 */
[----:B------:R-:W5:Y:S04]  /*27f0*/  @P4 LDG.E.128 R12, desc[UR6][R34.64+0x40] ;  /* 0x00004006220c4981 */ /* 0x000f68000c1e1d00 */
[----:B-----5:R4:W-:Y:S04]  /*2800*/  @P4 STG.E.128 desc[UR6][R16.64+0x40], R12 ;  /* 0x0000400c10004986 */ /* 0x0209e8000c101d06 */
[----:B--2---:R-:W2:Y:S04]  /*2810*/  @P4 LDG.E.128 R8, desc[UR6][R34.64+0x80] ;  /* 0x0000800622084981 */ /* 0x004ea8000c1e1d00 */
[----:B--2---:R4:W-:Y:S01]  /*2820*/  @P4 STG.E.128 desc[UR6][R16.64+0x80], R8 ;  /* 0x0000800810004986 */ /* 0x0049e2000c101d06 */
[----:B------:R-:W-:Y:S05]  /*2830*/  @P1 BRA `(.L_x_2448) ;  /* 0x0000000000b41947 */ /* 0x000fea0003800000 */
[----:B----4-:R-:W2:Y:S01]  /*2840*/  @P0 LDG.E.128 R12, desc[UR6][R24.64] ;  /* 0x00000006180c0981 */ /* 0x010ea2000c1e1d00 */
[----:B------:R-:W4:Y:S01]  /*2850*/  @P5 LDC.64 R2, c[0x0][0x4a8] ;  /* 0x00012a00ff025b82 */ /* 0x000f220000000a00 */
        /* <DEDUP_REMOVED lines=9> */
[----:B------:R-:W2:Y:S01]  /*28f0*/  @P6 LDG.E.128 R16, desc[UR6][R36.64] ;  /* 0x0000000624106981 */ /* 0x000ea2000c1e1d00 */
[----:B------:R-:W-:Y:S02]  /*2900*/  @P6 LEA.HI.X R35, R101, R87, R94, 0x1, P0 ;  /* 0x0000005765236211 */ /* 0x000fe400000f0c5e */
[C---:B----4-:R-:W-:Y:S04]  /*2910*/  @P5 LEA R20, P0, R2.reuse, R24, 0x7 ;  /* 0x0000001802145211 */ /* 0x050fe800078038ff */
[----:B------:R-:W-:Y:S02]  /*2920*/  @P5 LEA.HI.X R21, R2, R25, R3, 0x7, P0 ;  /* 0x0000001902155211 */ /* 0x000fe400000f3c03 */
[----:B------:R-:W4:Y:S02]  /*2930*/  @P5 LDC.64 R2, c[0x0][0x3b8] ;  /* 0x0000ee00ff025b82 */ /* 0x000f240000000a00 */
[C---:B----4-:R-:W-:Y:S04]  /*2940*/  @P5 LEA R32, P0, R2.reuse, R86, 0x7 ;  /* 0x0000005602205211 */ /* 0x050fe800078038ff */
[----:B------:R-:W-:Y:S01]  /*2950*/  @P5 LEA.HI.X R33, R2, R87, R3, 0x7, P0 ;  /* 0x0000005702215211 */ /* 0x000fe200000f3c03 */
[----:B--2---:R2:W-:Y:S04]  /*2960*/  @P6 STG.E.128 desc[UR6][R34.64], R16 ;  /* 0x0000001022006986 */ /* 0x0045e8000c101d06 */
[----:B------:R-:W4:Y:S04]  /*2970*/  @P6 LDG.E.128 R12, desc[UR6][R36.64+0x40] ;  /* 0x00004006240c6981 */ /* 0x000f28000c1e1d00 */
[----:B----4-:R4:W-:Y:S04]  /*2980*/  @P6 STG.E.128 desc[UR6][R34.64+0x40], R12 ;  /* 0x0000400c22006986 */ /* 0x0109e8000c101d06 */
[----:B-----5:R-:W5:Y:S04]  /*2990*/  @P6 LDG.E.128 R8, desc[UR6][R36.64+0x80] ;  /* 0x0000800624086981 */ /* 0x020f68000c1e1d00 */
[----:B-----5:R1:W-:Y:S04]  /*29a0*/  @P6 STG.E.128 desc[UR6][R34.64+0x80], R8 ;  /* 0x0000800822006986 */ /* 0x0203e8000c101d06 */
[----:B---3--:R-:W3:Y:S04]  /*29b0*/  @P5 LDG.E.128 R4, desc[UR6][R20.64] ;  /* 0x0000000614045981 */ /* 0x008ee8000c1e1d00 */
[----:B---3--:R3:W-:Y:S04]  /*29c0*/  @P5 STG.E.128 desc[UR6][R32.64], R4 ;  /* 0x0000000420005986 */ /* 0x0087e8000c101d06 */
[----:B--2---:R-:W2:Y:S04]  /*29d0*/  @P5 LDG.E.128 R16, desc[UR6][R20.64+0x40] ;  /* 0x0000400614105981 */ /* 0x004ea8000c1e1d00 */
[----:B--2---:R3:W-:Y:S04]  /*29e0*/  @P5 STG.E.128 desc[UR6][R32.64+0x40], R16 ;  /* 0x0000401020005986 */ /* 0x0047e8000c101d06 */
[----:B----4-:R-:W2:Y:S04]  /*29f0*/  @P5 LDG.E.128 R12, desc[UR6][R20.64+0x80] ;  /* 0x00008006140c5981 */ /* 0x010ea8000c1e1d00 */
[----:B--2---:R3:W-:Y:S01]  /*2a00*/  @P5 STG.E.128 desc[UR6][R32.64+0x80], R12 ;  /* 0x0000800c20005986 */ /* 0x0047e2000c101d06 */
[----:B-1----:R-:W-:Y:S05]  /*2a10*/  @!P4 BRA `(.L_x_2449) ;  /* 0x0000006c006cc947 */ /* 0x002fea0003800000 */
[----:B------:R-:W1:Y:S02]  /*2a20*/  LDC.64 R2, c[0x0][0x4a8] ;  /* 0x00012a00ff027b82 */ /* 0x000e640000000a00 */
[----:B-1----:R-:W-:Y:S02]  /*2a30*/  IMAD R3, R3, 0xc0, RZ ;  /* 0x000000c003037824 */ /* 0x002fe400078e02ff */
[----:B---3--:R-:W-:Y:S05]  /*2a40*/  IMAD.WIDE.U32 R16, R2, 0xc0, R24 ;  /* 0x000000c002107825 */ /* 0x008fea00078e0018 */
[----:B------:R-:W-:Y:S02]  /*2a50*/  IADD3 R17, PT, PT, R17, R3, RZ ;  /* 0x0000000311117210 */ /* 0x000fe40007ffe0ff */
[----:B------:R-:W1:Y:S03]  /*2a60*/  LDC.64 R2, c[0x0][0x3b8] ;  /* 0x0000ee00ff027b82 */ /* 0x000e660000000a00 */
[----:B------:R-:W2:Y:S01]  /*2a70*/  LDG.E.128 R4, desc[UR6][R16.64] ;  /* 0x0000000610047981 */ /* 0x000ea2000c1e1d00 */
[----:B-1----:R-:W-:Y:S04]  /*2a80*/  IMAD.WIDE.U32 R18, R2, 0xc0, R86 ;  /* 0x000000c002127825 */ /* 0x002fe800078e0056 */
[----:B------:R-:W-:Y:S05]  /*2a90*/  IMAD R3, R3, 0xc0, RZ ;  /* 0x000000c003037824 */ /* 0x000fea00078e02ff */
[----:B------:R-:W-:Y:S05]  /*2aa0*/  IADD3 R19, PT, PT, R19, R3, RZ ;  /* 0x0000000313137210 */ /* 0x000fea0007ffe0ff */
[----:B--2---:R2:W-:Y:S04]  /*2ab0*/  STG.E.128 desc[UR6][R18.64], R4 ;  /* 0x0000000412007986 */ /* 0x0045e8000c101d06 */
[----:B------:R-:W3:Y:S04]  /*2ac0*/  LDG.E.128 R12, desc[UR6][R16.64+0x40] ;  /* 0x00004006100c7981 */ /* 0x000ee8000c1e1d00 */
[----:B---3--:R2:W-:Y:S04]  /*2ad0*/  STG.E.128 desc[UR6][R18.64+0x40], R12 ;  /* 0x0000400c12007986 */ /* 0x0085e8000c101d06 */
[----:B------:R-:W3:Y:S04]  /*2ae0*/  LDG.E.128 R8, desc[UR6][R16.64+0x80] ;  /* 0x0000800610087981 */ /* 0x000ee8000c1e1d00 */
[----:B---3--:R2:W-:Y:S01]  /*2af0*/  STG.E.128 desc[UR6][R18.64+0x80], R8 ;  /* 0x0000800812007986 */ /* 0x0085e2000c101d06 */
[----:B------:R-:W-:Y:S05]  /*2b00*/  BRA `(.L_x_2449) ;  /* 0x0000006c00307947 */ /* 0x000fea0003800000 */
.L_x_2448:
[----:B------:R-:W-:Y:S05]  /*2b10*/  BRA.U !UP0, `(.L_x_2450) ;  /* 0x0000002908047547 */ /* 0x000fea000b800000 */
[C---:B------:R-:W-:Y:S01]  /*2b20*/  SHF.L.U64.HI R3, R115.reuse, 0x1, R102 ;  /* 0x0000000173037819 */ /* 0x040fe20000010266 */
[----:B----4-:R-:W-:Y:S01]  /*2b30*/  IMAD.SHL.U32 R5, R115, 0x2, RZ ;  /* 0x0000000273057824 */ /* 0x010fe200078e00ff */
[----:B------:R-:W2:Y:S01]  /*2b40*/  LDC R52, c[0x0][0x450] ;  /* 0x00011400ff347b82 */ /* 0x000ea20000000800 */
        /* <DEDUP_REMOVED lines=10> */
[----:B------:R-:W3:Y:S01]  /*2bf0*/  @!P0 LDG.E.64 R16, desc[UR6][R28.64] ;  /* 0x000000061c108981 */ /* 0x000ee2000c1e1b00 */
[--C-:B-----5:R-:W-:Y:S01]  /*2c00*/  @!P0 HADD2.F32 R41, -RZ, R44.reuse.H0_H0 ;  /* 0x2000002cff298230 */ /* 0x120fe20000004100 */
[----:B----4-:R-:W-:Y:S01]  /*2c10*/  @!P0 MOV R21, R32 ;  /* 0x0000002000158202 */ /* 0x010fe20000000f00 */
        /* <DEDUP_REMOVED lines=46> */
[----:B------:R-:W2:Y:S01]  /*2f00*/  @!P1 LDG.E.64 R16, desc[UR6][R28.64+0x20] ;  /* 0x000020061c109981 */ /* 0x000ea2000c1e1b00 */
        /* <DEDUP_REMOVED lines=9> */
[--C-:B--2---:R-:W-:Y:S02]  /*2fa0*/  @!P1 HADD2.F32 R19, -RZ, R16.reuse.H0_H0 ;  /* 0x20000010ff139230 */ /* 0x104fe40000004100 */
        /* <DEDUP_REMOVED lines=35> */
[----:B---3--:R-:W2:Y:S08]  /*31e0*/  LDG.E.128 R32, desc[UR6][R24.64+0x80] ;  /* 0x0000800618207981 */ /* 0x008eb0000c1e1d00 */
        /* <DEDUP_REMOVED lines=47> */
.L_x_2452:
[----:B-1-3--:R-:W-:Y:S05]  /*34e0*/  BSYNC.RECONVERGENT B0 ;  /* 0x0000000000007941 */ /* 0x00afea0003800200 */
.L_x_2451:
[----:B------:R-:W-:Y:S04]  /*34f0*/  BSSY.RECONVERGENT B0, `(.L_x_2453) ;  /* 0x0000099000007945 */ /* 0x000fe80003800200 */
[----:B------:R-:W-:Y:S05]  /*3500*/  @!P6 BRA `(.L_x_2454) ;  /* 0x00000008005ce947 */ /* 0x000fea0003800000 */
[C---:B------:R-:W-:Y:S02]  /*3510*/  LEA R50, P1, R107.reuse, R24, 0x1 ;  /* 0x000000186b327211 */ /* 0x040fe400078208ff */
[----:B------:R-:W-:Y:S02]  /*3520*/  ISETP.GE.AND P0, PT, R26, R31, PT ;  /* 0x0000001f1a00720c */ /* 0x000fe40003f06270 */
[----:B------:R-:W-:Y:S02]  /*3530*/  LEA.HI.X R51, R107, R25, R105, 0x1, P1 ;  /* 0x000000196b337211 */ /* 0x000fe400008f0c69 */
[----:B------:R-:W-:Y:S02]  /*3540*/  LEA R46, P2, R101, R86, 0x1 ;  /* 0x00000056652e7211 */ /* 0x000fe400078408ff */
[----:B------:R-:W-:Y:S01]  /*3550*/  ISETP.GE.AND P1, PT, R23, R31, PT ;  /* 0x0000001f1700720c */ /* 0x000fe20003f26270 */
[----:B----4-:R-:W3:Y:S08]  /*3560*/  LDG.E.128 R32, desc[UR6][R50.64] ;  /* 0x0000000632207981 */ /* 0x010ef0000c1e1d00 */
[----:B------:R-:W4:Y:S06]  /*3570*/  @!P0 LDG.E.64 R44, desc[UR6][R48.64] ;  /* 0x00000006302c8981 */ /* 0x000f2c000c1e1b00 */
[----:B------:R-:W5:Y:S01]  /*3580*/  @!P0 LDG.E.64 R16, desc[UR6][R14.64] ;  /* 0x000000060e108981 */ /* 0x000f62000c1e1b00 */
[--C-:B----4-:R-:W-:Y:S01]  /*3590*/  @!P0 HADD2.F32 R41, -RZ, R44.reuse.H0_H0 ;  /* 0x2000002cff298230 */ /* 0x110fe20000004100 */
[----:B---3--:R-:W-:Y:S01]  /*35a0*/  @!P0 MOV R20, R32 ;  /* 0x0000002000148202 */ /* 0x008fe20000000f00 */
[----:B------:R-:W-:Y:S01]  /*35b0*/  @!P0 HADD2.F32 R42, -RZ, R45.H0_H0 ;  /* 0x2000002dff2a8230 */ /* 0x000fe20000004100 */
[----:B------:R-:W-:Y:S01]  /*35c0*/  @!P0 MOV R18, R33 ;  /* 0x0000002100128202 */ /* 0x000fe20000000f00 */
[----:B------:R-:W-:Y:S02]  /*35d0*/  @!P0 HADD2.F32 R43, -RZ, R44.H1_H1 ;  /* 0x3000002cff2b8230 */ /* 0x000fe40000004100 */
[----:B------:R-:W-:Y:S02]  /*35e0*/  @!P0 HADD2.F32 R30, -RZ, R20.H1_H1 ;  /* 0x30000014ff1e8230 */ /* 0x000fe40000004100 */
[----:B-----5:R-:W-:Y:S02]  /*35f0*/  @!P0 HADD2.F32 R19, -RZ, R16.H0_H0 ;  /* 0x20000010ff138230 */ /* 0x020fe40000004100 */
        /* <DEDUP_REMOVED lines=88> */
[----:B-1----:R-:W4:Y:S08]  /*3b80*/  LDG.E.128 R32, desc[UR6][R50.64+0x80] ;  /* 0x0000800632207981 */ /* 0x002f30000c1e1d00 */
        /* <DEDUP_REMOVED lines=47> */
.L_x_2454:
[----:B------:R-:W-:Y:S05]  /*3e80*/  BSYNC.RECONVERGENT B0 ;  /* 0x0000000000007941 */ /* 0x000fea0003800200 */
.L_x_2453:
[----:B------:R-:W-:Y:S04]  /*3e90*/  BSSY.RECONVERGENT B0, `(.L_x_2455) ;  /* 0x000009f000007945 */ /* 0x000fe80003800200 */
[----:B------:R-:W-:Y:S05]  /*3ea0*/  @!P5 BRA `(.L_x_2456) ;  /* 0x000000080074d947 */ /* 0x000fea0003800000 */
[----:B------:R-:W1:Y:S01]  /*3eb0*/  LDC.64 R54, c[0x0][0x4a8] ;  /* 0x00012a00ff367b82 */ /* 0x000e620000000a00 */
        /* <DEDUP_REMOVED lines=9> */
[C---:B-1----:R-:W-:Y:S01]  /*3f50*/  LEA R58, P5, R54.reuse, R24, 0x7 ;  /* 0x00000018363a7211 */ /* 0x042fe200078a38ff */
[----:B------:R-:W-:Y:S02]  /*3f60*/  @!P0 HADD2.F32 R44, -RZ, R47.H0_H0 ;  /* 0x2000002fff2c8230 */ /* 0x000fe40000004100 */
[----:B------:R-:W-:Y:S01]  /*3f70*/  @!P0 HADD2.F32 R45, -RZ, R46.H1_H1 ;  /* 0x3000002eff2d8230 */ /* 0x000fe20000004100 */
[----:B------:R-:W-:Y:S01]  /*3f80*/  LEA.HI.X R59, R54, R25, R55, 0x7, P5 ;  /* 0x00000019363b7211 */ /* 0x000fe200028f3c37 */
[--C-:B-----5:R-:W-:Y:S01]  /*3f90*/  @!P0 HADD2.F32 R21, -RZ, R16.reuse.H0_H0 ;  /* 0x20000010ff158230 */ /* 0x120fe20000004100 */
[----:B------:R-:W1:Y:S01]  /*3fa0*/  LDC.64 R54, c[0x0][0x3b8] ;  /* 0x0000ee00ff367b82 */ /* 0x000e620000000a00 */
[----:B------:R-:W-:Y:S02]  /*3fb0*/  @!P0 HADD2.F32 R16, -RZ, R16.H1_H1 ;  /* 0x30000010ff108230 */ /* 0x000fe40000004100 */
[--C-:B------:R-:W-:Y:S01]  /*3fc0*/  @!P0 HADD2.F32 R13, -RZ, R17.reuse.H0_H0 ;  /* 0x20000011ff0d8230 */ /* 0x100fe20000004100 */
[----:B----4-:R-:W3:Y:S01]  /*3fd0*/  LDG.E.128 R32, desc[UR6][R58.64] ;  /* 0x000000063a207981 */ /* 0x010ee2000c1e1d00 */
[----:B------:R-:W-:Y:S02]  /*3fe0*/  @!P0 HADD2.F32 R17, -RZ, R17.H1_H1 ;  /* 0x30000011ff118230 */ /* 0x000fe40000004100 */
[----:B------:R-:W-:Y:S01]  /*3ff0*/  @!P0 HADD2.F32 R47, -RZ, R47.H1_H1 ;  /* 0x3000002fff2f8230 */ /* 0x000fe20000004100 */
[----:B-1----:R-:W-:Y:S02]  /*4000*/  LEA R56, P2, R54, R86, 0x7 ;  /* 0x0000005636387211 */ /* 0x002fe400078438ff */
        /* <DEDUP_REMOVED lines=49> */
[----:B-1----:R-:W-:Y:S02]  /*4320*/  @!P1 HADD2.F32 R33, -RZ, R20.H1_H1 ;  /* 0x30000014ff219230 */ /* 0x002fe40000004100 */
        /* <DEDUP_REMOVED lines=85> */
.L_x_2456:
[----:B------:R-:W-:Y:S05]  /*4880*/  BSYNC.RECONVERGENT B0 ;  /* 0x0000000000007941 */ /* 0x000fea0003800200 */
.L_x_2455:
        /* <DEDUP_REMOVED lines=10> */
[----:B------:R-:W2:Y:S01]  /*4930*/  @!P0 LDG.E.64 R14, desc[UR6][R20.64] ;  /* 0x00000006140e8981 */ /* 0x000ea2000c1e1b00 */
[----:B-----5:R-:W-:Y:S02]  /*4940*/  IMAD R51, R51, 0xc0, RZ ;  /* 0x000000c033337824 */ /* 0x020fe400078e02ff */
[----:B------:R-:W-:Y:S05]  /*4950*/  IMAD.WIDE.U32 R54, R50, 0xc0, R24 ;  /* 0x000000c032367825 */ /* 0x000fea00078e0018 */
[----:B------:R-:W-:Y:S02]  /*4960*/  IADD3 R55, PT, PT, R55, R51, RZ ;  /* 0x0000003337377210 */ /* 0x000fe40007ffe0ff */
[----:B------:R-:W5:Y:S03]  /*4970*/  LDC.64 R50, c[0x0][0x3b8] ;  /* 0x0000ee00ff327b82 */ /* 0x000f660000000a00 */
[----:B-1--4-:R-:W4:Y:S01]  /*4980*/  LDG.E.128 R32, desc[UR6][R54.64] ;  /* 0x0000000636207981 */ /* 0x012f22000c1e1d00 */
[----:B-----5:R-:W-:Y:S04]  /*4990*/  IMAD.WIDE.U32 R68, R50, 0xc0, R86 ;  /* 0x000000c032447825 */ /* 0x020fe800078e0056 */
[----:B------:R-:W-:Y:S01]  /*49a0*/  IMAD R58, R51, 0xc0, RZ ;  /* 0x000000c0333a7824 */ /* 0x000fe200078e02ff */
[----:B------:R-:W-:Y:S04]  /*49b0*/  MOV R50, R68 ;  /* 0x0000004400327202 */ /* 0x000fe80000000f00 */
[----:B------:R-:W-:Y:S01]  /*49c0*/  IADD3 R51, PT, PT, R69, R58, RZ ;  /* 0x0000003a45337210 */ /* 0x000fe20007ffe0ff */
[--C-:B---3--:R-:W-:Y:S02]  /*49d0*/  @!P0 HADD2.F32 R39, -RZ, R42.reuse.H0_H0 ;  /* 0x2000002aff278230 */ /* 0x108fe40000004100 */
[----:B------:R-:W-:Y:S02]  /*49e0*/  @!P0 HADD2.F32 R41, -RZ, R42.H1_H1 ;  /* 0x3000002aff298230 */ /* 0x000fe40000004100 */
[----:B------:R-:W-:Y:S02]  /*49f0*/  @!P0 HADD2.F32 R42, -RZ, R43.H0_H0 ;  /* 0x2000002bff2a8230 */ /* 0x000fe40000004100 */
[--C-:B--2---:R-:W-:Y:S02]  /*4a00*/  @!P0 HADD2.F32 R17, -RZ, R14.reuse.H0_H0 ;  /* 0x2000000eff118230 */ /* 0x104fe40000004100 */
[----:B------:R-:W-:Y:S02]  /*4a10*/  @!P0 HADD2.F32 R14, -RZ, R14.H1_H1 ;  /* 0x3000000eff0e8230 */ /* 0x000fe40000004100 */
[--C-:B------:R-:W-:Y:S02]  /*4a20*/  @!P0 HADD2.F32 R13, -RZ, R15.reuse.H0_H0 ;  /* 0x2000000fff0d8230 */ /* 0x100fe40000004100 */
[----:B------:R-:W-:Y:S02]  /*4a30*/  @!P0 HADD2.F32 R15, -RZ, R15.H1_H1 ;  /* 0x3000000fff0f8230 */ /* 0x000fe40000004100 */
[----:B------:R-:W-:Y:S01]  /*4a40*/  @!P0 HADD2.F32 R43, -RZ, R43.H1_H1 ;  /* 0x3000002bff2b8230 */ /* 0x000fe20000004100 */
[----:B----4-:R-:W-:Y:S02]  /*4a50*/  @!P0 MOV R18, R32 ;  /* 0x0000002000128202 */ /* 0x010fe40000000f00 */
        /* <DEDUP_REMOVED lines=37> */
[----:B------:R-:W2:Y:S08]  /*4cb0*/  LDG.E.128 R16, desc[UR6][R54.64+0x40] ;  /* 0x0000400636107981 */ /* 0x000eb0000c1e1d00 */
[----:B------:R-:W3:Y:S06]  /*4cc0*/  @!P1 LDG.E.64 R42, desc[UR6][R46.64+0x20] ;  /* 0x000020062e2a9981 */ /* 0x000eec000c1e1b00 */
[----:B------:R-:W4:Y:S01]  /*4cd0*/  @!P1 LDG.E.64 R14, desc[UR6][R20.64+0x20] ;  /* 0x00002006140e9981 */ /* 0x000f22000c1e1b00 */
[----:B--2---:R-:W-:Y:S02]  /*4ce0*/  @!P1 MOV R36, R16 ;  /* 0x0000001000249202 */ /* 0x004fe40000000f00 */
[----:B-1----:R-:W-:Y:S02]  /*4cf0*/  @!P1 MOV R32, R18 ;  /* 0x0000001200209202 */ /* 0x002fe40000000f00 */
[----:B------:R-:W-:Y:S01]  /*4d00*/  @!P1 MOV R30, R17 ;  /* 0x00000011001e9202 */ /* 0x000fe20000000f00 */
[----:B------:R-:W-:Y:S02]  /*4d10*/  @!P1 HADD2.F32 R38, -RZ, R36.H1_H1 ;  /* 0x30000024ff269230 */ /* 0x000fe40000004100 */
[----:B------:R-:W-:Y:S02]  /*4d20*/  @!P1 HADD2.F32 R34, -RZ, R32.H1_H1 ;  /* 0x30000020ff229230 */ /* 0x000fe40000004100 */
[--C-:B---3--:R-:W-:Y:S02]  /*4d30*/  @!P1 HADD2.F32 R40, -RZ, R42.reuse.H0_H0 ;  /* 0x2000002aff289230 */ /* 0x108fe40000004100 */
[----:B------:R-:W-:Y:S02]  /*4d40*/  @!P1 HADD2.F32 R39, -RZ, R42.H1_H1 ;  /* 0x3000002aff279230 */ /* 0x000fe40000004100 */
[----:B------:R-:W-:Y:S02]  /*4d50*/  @!P1 HADD2.F32 R42, -RZ, R36.H0_H0 ;  /* 0x20000024ff2a9230 */ /* 0x000fe40000004100 */
[C---:B------:R-:W-:Y:S01]  /*4d60*/  @!P1 FMUL.FTZ R56, R38.reuse, R40 ;  /* 0x0000002826389220 */ /* 0x040fe20000410000 */
[--C-:B----4-:R-:W-:Y:S02]  /*4d70*/  @!P1 HADD2.F32 R31, -RZ, R14.reuse.H0_H0 ;  /* 0x2000000eff1f9230 */ /* 0x110fe40000004100 */
        /* <DEDUP_REMOVED lines=35> */
[----:B------:R-:W2:Y:S08]  /*4fb0*/  LDG.E.128 R32, desc[UR6][R54.64+0x80] ;  /* 0x0000800636207981 */ /* 0x000eb0000c1e1d00 */
[----:B------:R-:W3:Y:S06]  /*4fc0*/  @!P0 LDG.E.64 R14, desc[UR6][R20.64+0x40] ;  /* 0x00004006140e8981 */ /* 0x000eec000c1e1b00 */
[----:B------:R-:W4:Y:S01]  /*4fd0*/  @!P0 LDG.E.64 R46, desc[UR6][R46.64+0x40] ;  /* 0x000040062e2e8981 */ /* 0x000f22000c1e1b00 */
[----:B--2---:R-:W-:Y:S02]  /*4fe0*/  @!P0 MOV R31, R32 ;  /* 0x00000020001f8202 */ /* 0x004fe40000000f00 */
[----:B-1----:R-:W-:Y:S02]  /*4ff0*/  @!P0 MOV R16, R33 ;  /* 0x0000002100108202 */ /* 0x002fe40000000f00 */
[----:B------:R-:W-:Y:S01]  /*5000*/  @!P0 MOV R18, R34 ;  /* 0x0000002200128202 */ /* 0x000fe20000000f00 */
[--C-:B------:R-:W-:Y:S01]  /*5010*/  @!P0 HADD2.F32 R37, -RZ, R31.reuse.H1_H1 ;  /* 0x3000001fff258230 */ /* 0x100fe20000004100 */
[----:B------:R-:W-:Y:S01]  /*5020*/  @!P0 MOV R17, R35 ;  /* 0x0000002300118202 */ /* 0x000fe20000000f00 */
[----:B------:R-:W-:Y:S02]  /*5030*/  @!P0 HADD2.F32 R39, -RZ, R31.H0_H0 ;  /* 0x2000001fff278230 */ /* 0x000fe40000004100 */
[--C-:B---3--:R-:W-:Y:S02]  /*5040*/  @!P0 HADD2.F32 R30, -RZ, R14.reuse.H0_H0 ;  /* 0x2000000eff1e8230 */ /* 0x108fe40000004100 */
[----:B------:R-:W-:Y:S02]  /*5050*/  @!P0 HADD2.F32 R14, -RZ, R14.H1_H1 ;  /* 0x3000000eff0e8230 */ /* 0x000fe40000004100 */
[----:B------:R-:W-:Y:S02]  /*5060*/  @!P0 HADD2.F32 R19, -RZ, R16.H1_H1 ;  /* 0x30000010ff138230 */ /* 0x000fe40000004100 */
[----:B------:R-:W-:Y:S01]  /*5070*/  @!P0 FMUL.FTZ R9, R37, R30 ;  /* 0x0000001e25098220 */ /* 0x000fe20000410000 */
[----:B----4-:R-:W-:Y:S02]  /*5080*/  @!P0 HADD2.F32 R40, -RZ, R46.H0_H0 ;  /* 0x2000002eff288230 */ /* 0x010fe40000004100 */
        /* <DEDUP_REMOVED lines=34> */
.L_x_2458:
[----:B------:R-:W-:Y:S05]  /*52b0*/  BSYNC.RECONVERGENT B0 ;  /* 0x0000000000007941 */ /* 0x000fea0003800200 */
.L_x_2457:
[----:B------:R-:W1:Y:S01]  /*52c0*/  LDC R31, c[0x0][0x450] ;  /* 0x00011400ff1f7b82 */ /* 0x000e620000000800 */
[----:B--2---:R-:W-:Y:S05]  /*52d0*/  IMAD.U32 R3, R52, -0x40, RZ ;  /* 0xffffffc034037824 */ /* 0x004fea00078e00ff */
[C---:B------:R-:W-:Y:S02]  /*52e0*/  LEA R28, P1, R3.reuse, R28, 0x1 ;  /* 0x0000001c031c7211 */ /* 0x040fe400078208ff */
[C---:B------:R-:W-:Y:S02]  /*52f0*/  LEA R64, P0, R3.reuse, R64, 0x1 ;  /* 0x0000004003407211 */ /* 0x040fe400078008ff */
[C---:B------:R-:W-:Y:S02]  /*5300*/  LEA.HI.X.SX32 R29, R3.reuse, R29, 0x1, P1 ;  /* 0x0000001d031d7211 */ /* 0x040fe400008f0eff */
[----:B------:R-:W-:Y:S01]  /*5310*/  LEA.HI.X.SX32 R65, R3, R65, 0x1, P0 ;  /* 0x0000004103417211 */ /* 0x000fe200000f0eff */
[----:B------:R-:W-:Y:S05]  /*5320*/  BRA `(.L_x_2449) ;  /* 0x0000004400287947 */ /* 0x000fea0003800000 */
.L_x_2450:
[----:B------:R-:W-:Y:S01]  /*5330*/  LEA.HI R30, R31, R31, RZ, 0x1 ;  /* 0x0000001f1f1e7211 */ /* 0x000fe200078f08ff */
[----:B------:R-:W2:Y:S01]  /*5340*/  LDC R125, c[0x0][0x450] ;  /* 0x00011400ff7d7b82 */ /* 0x000ea20000000800 */
        /* <DEDUP_REMOVED lines=22> */
[----:B------:R-:W3:Y:S08]  /*54b0*/  @!P0 LDG.E.128 R136, desc[UR6][R136.64] ;  /* 0x0000000688888981 */ /* 0x000ef0000c1e1d00 */
[----:B------:R1:W2:Y:S01]  /*54c0*/  @!P0 LDG.E.128 R56, desc[UR6][R50.64] ;  /* 0x0000000632388981 */ /* 0x0002a2000c1e1d00 */
[--C-:B----4-:R-:W-:Y:S01]  /*54d0*/  @!P0 HADD2.F32 R44, -RZ, R36.reuse.H0_H0 ;  /* 0x20000024ff2c8230 */ /* 0x110fe20000004100 */
        /* <DEDUP_REMOVED lines=14> */
[--C-:B-1----:R-:W-:Y:S02]  /*55c0*/  @!P0 HADD2.F32 R51, -RZ, R48.reuse.H0_H0 ;  /* 0x20000030ff338230 */ /* 0x102fe40000004100 */
        /* <DEDUP_REMOVED lines=12> */
[--C-:B--2---:R-:W-:Y:S02]  /*5690*/  @!P0 HADD2.F32 R48, -RZ, R56.reuse.H0_H0 ;  /* 0x20000038ff308230 */ /* 0x104fe40000004100 */
        /* <DEDUP_REMOVED lines=15> */
[--C-:B------:R-:W-:Y:S01]  /*5790*/  @!P0 HADD2.F32 R53, -RZ, R58.reuse.H0_H0 ;  /* 0x2000003aff358230 */ /* 0x100fe20000004100 */
[----:B------:R-:W-:Y:S01]  /*57a0*/  @!P0 MOV R50, R75 ;  /* 0x0000004b00328202 */ /* 0x000fe20000000f00 */
[--C-:B------:R-:W-:Y:S02]  /*57b0*/  @!P0 HADD2.F32 R54, -RZ, R63.reuse.H0_H0 ;  /* 0x2000003fff368230 */ /* 0x100fe40000004100 */
        /* <DEDUP_REMOVED lines=35> */
[----:B------:R-:W2:Y:S01]  /*59f0*/  LDG.E.128 R68, desc[UR6][R24.64+0x40] ;  /* 0x0000400618447981 */ /* 0x000ea2000c1e1d00 */
[----:B------:R-:W-:Y:S02]  /*5a00*/  @!P1 IADD3.X R51, PT, PT, R18, R93, RZ, P0, !PT ;  /* 0x0000005d12339210 */ /* 0x000fe400007fe4ff */
[----:B------:R-:W-:Y:S05]  /*5a10*/  ISETP.GE.U32.OR P0, PT, R23, R33, P1 ;  /* 0x000000211700720c */ /* 0x000fea0000f06470 */
[----:B------:R-:W3:Y:S08]  /*5a20*/  @!P1 LDG.E.128 R136, desc[UR6][R136.64] ;  /* 0x0000000688889981 */ /* 0x000ef0000c1e1d00 */
[----:B------:R-:W4:Y:S08]  /*5a30*/  @!P1 LDG.E.128 R36, desc[UR6][R36.64+0x40] ;  /* 0x0000400624249981 */ /* 0x000f30000c1e1d00 */
[----:B------:R2:W5:Y:S02]  /*5a40*/  @!P1 LDG.E.128 R56, desc[UR6][R50.64] ;  /* 0x0000000632389981 */ /* 0x000564000c1e1d00 */
[----:B--2---:R-:W-:Y:S02]  /*5a50*/  @!P1 MOV R51, R68 ;  /* 0x0000004400339202 */ /* 0x004fe40000000f00 */
[----:B------:R-:W-:Y:S02]  /*5a60*/  @!P1 MOV R53, R69 ;  /* 0x0000004500359202 */ /* 0x000fe40000000f00 */
[----:B------:R-:W-:Y:S01]  /*5a70*/  @!P1 MOV R55, R71 ;  /* 0x0000004700379202 */ /* 0x000fe20000000f00 */
[--C-:B------:R-:W-:Y:S02]  /*5a80*/  @!P1 HADD2.F32 R48, -RZ, R51.reuse.H0_H0 ;  /* 0x20000033ff309230 */ /* 0x100fe40000004100 */
[----:B------:R-:W-:Y:S02]  /*5a90*/  @!P1 HADD2.F32 R51, -RZ, R51.H1_H1 ;  /* 0x30000033ff339230 */ /* 0x000fe40000004100 */
[--C-:B---3--:R-:W-:Y:S02]  /*5aa0*/  @!P1 HADD2.F32 R49, -RZ, R136.reuse.H0_H0 ;  /* 0x20000088ff319230 */ /* 0x108fe40000004100 */
[----:B------:R-:W-:Y:S02]  /*5ab0*/  @!P1 HADD2.F32 R47, -RZ, R136.H1_H1 ;  /* 0x30000088ff2f9230 */ /* 0x000fe40000004100 */
[--C-:B------:R-:W-:Y:S02]  /*5ac0*/  @!P1 HADD2.F32 R46, -RZ, R137.reuse.H0_H0 ;  /* 0x20000089ff2e9230 */ /* 0x100fe40000004100 */
[----:B------:R-:W-:Y:S01]  /*5ad0*/  @!P0 FADD.FTZ R49, -R49, -RZ ;  /* 0x800000ff31318221 */ /* 0x000fe20000010100 */
[----:B------:R-:W-:Y:S02]  /*5ae0*/  @!P1 HADD2.F32 R45, -RZ, R137.H1_H1 ;  /* 0x30000089ff2d9230 */ /* 0x000fe40000004100 */
[----:B------:R-:W-:Y:S01]  /*5af0*/  @!P0 FADD.FTZ R47, -R47, -RZ ;  /* 0x800000ff2f2f8221 */ /* 0x000fe20000010100 */
[----:B----4-:R-:W-:Y:S02]  /*5b00*/  @!P1 HADD2.F32 R44, -RZ, R36.H0_H0 ;  /* 0x20000024ff2c9230 */ /* 0x010fe40000004100 */
        /* <DEDUP_REMOVED lines=9> */
[----:B-----5:R-:W-:Y:S02]  /*5ba0*/  @!P1 HADD2.F32 R50, -RZ, R56.H0_H0 ;  /* 0x20000038ff329230 */ /* 0x020fe40000004100 */
        /* <DEDUP_REMOVED lines=47> */
[----:B------:R-:W-:Y:S02]  /*5ea0*/  @!P0 SHF.L.U32 R129, R19, 0x1, RZ ;  /* 0x0000000113818819 */ /* 0x000fe400000006ff */
[----:B------:R-:W-:Y:S02]  /*5eb0*/  @!P0 SEL R66, R66, RZ, P2 ;  /* 0x000000ff42428207 */ /* 0x000fe40001000000 */
        /* <DEDUP_REMOVED lines=11> */
[----:B-1----:R-:W3:Y:S01]  /*5f70*/  LDG.E.128 R72, desc[UR6][R24.64+0x80] ;  /* 0x0000800618487981 */ /* 0x002ee2000c1e1d00 */
        /* <DEDUP_REMOVED lines=24> */
[--C-:B--2---:R-:W-:Y:S02]  /*6100*/  @!P0 HADD2.F32 R48, -RZ, R56.reuse.H0_H0 ;  /* 0x20000038ff308230 */ /* 0x104fe40000004100 */
        /* <DEDUP_REMOVED lines=11> */
[----:B------:R-:W-:Y:S02]  /*61c0*/  @!P0 HADD2.F32 R35, -RZ, R139.H0_H0 ;  /* 0x2000008bff238230 */ /* 0x000fe40000004100 */
[----:B------:R-:W-:Y:S02]  /*61d0*/  @!P0 HADD2.F32 R17, -RZ, R17.H1_H1 ;  /* 0x30000011ff118230 */ /* 0x000fe40000004100 */
[----:B------:R-:W-:Y:S01]  /*61e0*/  @!P1 FADD.FTZ R19, -R19, -RZ ;  /* 0x800000ff13139221 */ /* 0x000fe20000010100 */
[----:B------:R-:W-:Y:S02]  /*61f0*/  @!P0 HADD2.F32 R21, -RZ, R139.H1_H1 ;  /* 0x3000008bff158230 */ /* 0x000fe40000004100 */
[----:B------:R-:W-:Y:S01]  /*6200*/  @!P1 FADD.FTZ R35, -R35, -RZ ;  /* 0x800000ff23239221 */ /* 0x000fe20000010100 */
[----:B------:R-:W-:Y:S02]  /*6210*/  @!P0 HADD2.F32 R54, -RZ, R57.H0_H0 ;  /* 0x20000039ff368230 */ /* 0x000fe40000004100 */
[----:B------:R-:W-:Y:S01]  /*6220*/  @!P0 FMUL.FTZ R17, R17, R18 ;  /* 0x0000001211118220 */ /* 0x000fe20000410000 */
[----:B------:R-:W-:Y:S02]  /*6230*/  @!P0 HADD2.F32 R53, -RZ, R63.H0_H0 ;  /* 0x2000003fff358230 */ /* 0x000fe40000004100 */
[----:B------:R-:W-:Y:S01]  /*6240*/  @!P0 FMUL.FTZ R18, R36, R37 ;  /* 0x0000002524128220 */ /* 0x000fe20000410000 */
[----:B------:R-:W-:Y:S02]  /*6250*/  @!P0 HADD2.F32 R55, -RZ, R57.H1_H1 ;  /* 0x30000039ff378230 */ /* 0x000fe40000004100 */
[----:B------:R-:W-:Y:S01]  /*6260*/  @!P0 FMUL.FTZ R19, R34, R19 ;  /* 0x0000001322138220 */ /* 0x000fe20000410000 */
[----:B------:R-:W-:Y:S02]  /*6270*/  @!P0 HADD2.F32 R48, -RZ, R63.H1_H1 ;  /* 0x3000003fff308230 */ /* 0x000fe40000004100 */
[----:B------:R-:W-:Y:S01]  /*6280*/  @!P1 FADD.FTZ R21, -R21, -RZ ;  /* 0x800000ff15159221 */ /* 0x000fe20000010100 */
[----:B------:R-:W-:Y:S02]  /*6290*/  @!P0 HADD2.F32 R51, -RZ, R66.H0_H0 ;  /* 0x20000042ff338230 */ /* 0x000fe40000004100 */
[----:B------:R-:W-:Y:S01]  /*62a0*/  @!P0 FFMA.FTZ R16, R53, R54, R16 ;  /* 0x0000003635108223 */ /* 0x000fe20000010010 */
[----:B------:R-:W-:Y:S02]  /*62b0*/  @!P0 HADD2.F32 R56, -RZ, R58.H0_H0 ;  /* 0x2000003aff388230 */ /* 0x000fe40000004100 */
[----:B------:R-:W-:Y:S01]  /*62c0*/  @!P0 FMUL.FTZ R20, R20, R35 ;  /* 0x0000002314148220 */ /* 0x000fe20000410000 */
[----:B------:R-:W-:Y:S01]  /*62d0*/  @!P0 HADD2.F32 R50, -RZ, R66.H1_H1 ;  /* 0x30000042ff328230 */ /* 0x000fe20000004100 */
[----:B------:R-:W-:Y:S01]  /*62e0*/  @!P0 F2FP.F16.F32.PACK_AB R66, R15, R14 ;  /* 0x0000000e0f42823e */ /* 0x000fe200000000ff */
[----:B------:R-:W-:Y:S02]  /*62f0*/  @!P0 HADD2.F32 R57, -RZ, R58.H1_H1 ;  /* 0x3000003aff398230 */ /* 0x000fe40000004100 */
[----:B------:R-:W-:Y:S01]  /*6300*/  @!P0 FFMA.FTZ R17, R48, R55, R17 ;  /* 0x0000003730118223 */ /* 0x000fe20000010011 */
[--C-:B------:R-:W-:Y:S01]  /*6310*/  @!P0 HADD2.F32 R58, -RZ, R59.reuse.H0_H0 ;  /* 0x2000003bff3a8230 */ /* 0x100fe20000004100 */
[----:B------:R-:W-:Y:S01]  /*6320*/  @!P0 MOV R72, R66 ;  /* 0x0000004200488202 */ /* 0x000fe20000000f00 */
[--C-:B------:R-:W-:Y:S02]  /*6330*/  @!P0 HADD2.F32 R53, -RZ, R52.reuse.H0_H0 ;  /* 0x20000034ff358230 */ /* 0x100fe40000004100 */
[----:B------:R-:W-:Y:S01]  /*6340*/  @!P0 FMUL.FTZ R21, R32, R21 ;  /* 0x0000001520158220 */ /* 0x000fe20000410000 */
[----:B------:R-:W-:Y:S01]  /*6350*/  @!P0 F2FP.F16.F32.PACK_AB R17, R17, R16 ;  /* 0x000000101111823e */ /* 0x000fe200000000ff */
[----:B------:R-:W-:Y:S02]  /*6360*/  @!P0 HADD2.F32 R59, -RZ, R59.H1_H1 ;  /* 0x3000003bff3b8230 */ /* 0x000fe40000004100 */
[----:B------:R-:W-:Y:S01]  /*6370*/  @!P0 FFMA.FTZ R18, R51, R56, R18 ;  /* 0x0000003833128223 */ /* 0x000fe20000010012 */
[----:B------:R-:W-:Y:S01]  /*6380*/  @!P0 HADD2.F32 R52, -RZ, R52.H1_H1 ;  /* 0x30000034ff348230 */ /* 0x000fe20000004100 */
[----:B------:R-:W-:Y:S01]  /*6390*/  @!P0 MOV R73, R17 ;  /* 0x0000001100498202 */ /* 0x000fe20000000f00 */
        /* <DEDUP_REMOVED lines=8> */
.L_x_2460:
[----:B-1-3--:R-:W-:Y:S05]  /*6420*/  BSYNC.RECONVERGENT B0 ;  /* 0x0000000000007941 */ /* 0x00afea0003800200 */
.L_x_2459:
[----:B------:R-:W-:Y:S04]  /*6430*/  BSSY.RECONVERGENT B0, `(.L_x_2461) ;  /* 0x000010e000007945 */ /* 0x000fe80003800200 */
[----:B------:R-:W-:Y:S05]  /*6440*/  @!P6 BRA `(.L_x_2462) ;  /* 0x000000100030e947 */ /* 0x000fea0003800000 */
[C---:B------:R-:W-:Y:S02]  /*6450*/  ISETP.GE.AND P0, PT, R26.reuse, R31, PT ;  /* 0x0000001f1a00720c */ /* 0x040fe40003f06270 */
[C---:B----4-:R-:W-:Y:S04]  /*6460*/  LEA R10, P2, R107.reuse, R24, 0x1 ;  /* 0x000000186b0a7211 */ /* 0x050fe800078408ff */
[----:B------:R-:W-:Y:S05]  /*6470*/  LEA.HI.X R11, R107, R25, R105, 0x1, P2 ;  /* 0x000000196b0b7211 */ /* 0x000fea00010f0c69 */
[----:B------:R-:W3:Y:S02]  /*6480*/  LDG.E.128 R44, desc[UR6][R10.64] ;  /* 0x000000060a2c7981 */ /* 0x000ee4000c1e1d00 */
        /* <DEDUP_REMOVED lines=16> */
[----:B------:R1:W2:Y:S01]  /*6590*/  @!P0 LDG.E.128 R36, desc[UR6][R14.64] ;  /* 0x000000060e248981 */ /* 0x0002a2000c1e1d00 */
[--C-:B----4-:R-:W-:Y:S02]  /*65a0*/  @!P0 HADD2.F32 R2, -RZ, R4.reuse.H1_H1 ;  /* 0x30000004ff028230 */ /* 0x110fe40000004100 */
[----:B------:R-:W-:Y:S02]  /*65b0*/  @!P0 HADD2.F32 R0, -RZ, R4.H0_H0 ;  /* 0x20000004ff008230 */ /* 0x000fe40000004100 */
[--C-:B------:R-:W-:Y:S02]  /*65c0*/  @!P0 HADD2.F32 R3, -RZ, R5.reuse.H0_H0 ;  /* 0x20000005ff038230 */ /* 0x100fe40000004100 */
[----:B------:R-:W-:Y:S02]  /*65d0*/  @!P0 HADD2.F32 R4, -RZ, R5.H1_H1 ;  /* 0x30000005ff048230 */ /* 0x000fe40000004100 */
[----:B-----5:R-:W-:Y:S02]  /*65e0*/  @!P0 HADD2.F32 R17, -RZ, R40.H1_H1 ;  /* 0x30000028ff118230 */ /* 0x020fe40000004100 */
[--C-:B-1----:R-:W-:Y:S02]  /*65f0*/  @!P0 HADD2.F32 R14, -RZ, R42.reuse.H0_H0 ;  /* 0x2000002aff0e8230 */ /* 0x102fe40000004100 */
[----:B------:R-:W-:Y:S02]  /*6600*/  @!P0 HADD2.F32 R13, -RZ, R42.H1_H1 ;  /* 0x3000002aff0d8230 */ /* 0x000fe40000004100 */
[----:B------:R-:W-:Y:S01]  /*6610*/  @!P1 FADD.FTZ R17, -R17, -RZ ;  /* 0x800000ff11119221 */ /* 0x000fe20000010100 */
[----:B------:R-:W-:Y:S02]  /*6620*/  @!P0 HADD2.F32 R8, -RZ, R43.H1_H1 ;  /* 0x3000002bff088230 */ /* 0x000fe40000004100 */
[----:B------:R-:W-:Y:S01]  /*6630*/  @!P1 FADD.FTZ R14, -R14, -RZ ;  /* 0x800000ff0e0e9221 */ /* 0x000fe20000010100 */
[----:B------:R-:W-:Y:S02]  /*6640*/  @!P0 HADD2.F32 R19, -RZ, R40.H0_H0 ;  /* 0x20000028ff138230 */ /* 0x000fe40000004100 */
[----:B------:R-:W-:Y:S01]  /*6650*/  @!P0 FMUL.FTZ R2, R2, R17 ;  /* 0x0000001102028220 */ /* 0x000fe20000410000 */
[--C-:B------:R-:W-:Y:S01]  /*6660*/  @!P0 HADD2.F32 R5, -RZ, R6.reuse.H0_H0 ;  /* 0x20000006ff058230 */ /* 0x100fe20000004100 */
[----:B---3--:R-:W-:Y:S01]  /*6670*/  @!P0 MOV R17, R44 ;  /* 0x0000002c00118202 */ /* 0x008fe20000000f00 */
        /* <DEDUP_REMOVED lines=12> */
[--C-:B--2---:R-:W-:Y:S02]  /*6740*/  @!P0 HADD2.F32 R14, -RZ, R36.reuse.H0_H0 ;  /* 0x20000024ff0e8230 */ /* 0x104fe40000004100 */
        /* <DEDUP_REMOVED lines=62> */
[----:B------:R5:W4:Y:S01]  /*6b30*/  @!P1 LDG.E.128 R36, desc[UR6][R14.64+0x40] ;  /* 0x000040060e249981 */ /* 0x000b22000c1e1d00 */
[----:B--2---:R-:W-:Y:S01]  /*6b40*/  @!P1 MOV R18, R42 ;  /* 0x0000002a00129202 */ /* 0x004fe20000000f00 */
[--C-:B---3--:R-:W-:Y:S02]  /*6b50*/  @!P1 HADD2.F32 R17, -RZ, R48.reuse.H1_H1 ;  /* 0x30000030ff119230 */ /* 0x108fe40000004100 */
[----:B------:R-:W-:Y:S02]  /*6b60*/  @!P1 HADD2.F32 R19, -RZ, R48.H0_H0 ;  /* 0x20000030ff139230 */ /* 0x000fe40000004100 */
[--C-:B-----5:R-:W-:Y:S02]  /*6b70*/  @!P1 HADD2.F32 R15, -RZ, R49.reuse.H1_H1 ;  /* 0x30000031ff0f9230 */ /* 0x120fe40000004100 */
        /* <DEDUP_REMOVED lines=23> */
[----:B------:R-:W-:Y:S02]  /*6cf0*/  @!P1 HADD2.F32 R14, -RZ, R36.H0_H0 ;  /* 0x20000024ff0e9230 */ /* 0x000fe40000004100 */
        /* <DEDUP_REMOVED lines=54> */
[----:B-1----:R-:W2:Y:S03]  /*7060*/  LDG.E.128 R44, desc[UR6][R10.64+0x80] ;  /* 0x000080060a2c7981 */ /* 0x002ea6000c1e1d00 */
        /* <DEDUP_REMOVED lines=74> */
.L_x_2462:
[----:B------:R-:W-:Y:S05]  /*7510*/  BSYNC.RECONVERGENT B0 ;  /* 0x0000000000007941 */ /* 0x000fea0003800200 */
.L_x_2461:
[----:B------:R-:W-:Y:S04]  /*7520*/  BSSY.RECONVERGENT B0, `(.L_x_2463) ;  /* 0x0000110000007945 */ /* 0x000fe80003800200 */
[----:B------:R-:W-:Y:S05]  /*7530*/  @!P5 BRA `(.L_x_2464) ;  /* 0x000000100038d947 */ /* 0x000fea0003800000 */
[----:B------:R-:W3:Y:S01]  /*7540*/  LDC.64 R2, c[0x0][0x4a8] ;  /* 0x00012a00ff027b82 */ /* 0x000ee20000000a00 */
[C---:B------:R-:W-:Y:S07]  /*7550*/  ISETP.GE.AND P0, PT, R26.reuse, R31, PT ;  /* 0x0000001f1a00720c */ /* 0x040fee0003f06270 */
[----:B------:R-:W1:Y:S06]  /*7560*/  LDC.64 R20, c[0x0][0x3b8] ;  /* 0x0000ee00ff147b82 */ /* 0x000e6c0000000a00 */
[----:B------:R-:W-:Y:S04]  /*7570*/  @!P0 ISETP.GE.U32.AND P1, PT, R26, R33, PT ;  /* 0x000000211a00820c */ /* 0x000fe80003f26070 */
[----:B----4-:R-:W-:Y:S02]  /*7580*/  @!P0 SEL R7, R30, RZ, P1 ;  /* 0x000000ff1e078207 */ /* 0x010fe40000800000 */
[----:B------:R-:W-:Y:S02]  /*7590*/  @!P0 SEL R9, R127, RZ, P1 ;  /* 0x000000ff7f098207 */ /* 0x000fe40000800000 */
[----:B-1----:R-:W-:Y:S02]  /*75a0*/  LEA R34, P5, R20, R86, 0x7 ;  /* 0x0000005614227211 */ /* 0x002fe400078a38ff */
[----:B---3--:R-:W-:Y:S02]  /*75b0*/  LEA R10, P2, R2, R24, 0x7 ;  /* 0x00000018020a7211 */ /* 0x008fe400078438ff */
[----:B------:R-:W-:Y:S02]  /*75c0*/  LEA.HI.X R35, R20, R87, R21, 0x7, P5 ;  /* 0x0000005714237211 */ /* 0x000fe400028f3c15 */
[----:B------:R-:W-:Y:S02]  /*75d0*/  LEA.HI.X R11, R2, R25, R3, 0x7, P2 ;  /* 0x00000019020b7211 */ /* 0x000fe400010f3c03 */
[----:B------:R-:W-:Y:S02]  /*75e0*/  @!P0 IADD3 R7, P2, PT, R112, R7, RZ ;  /* 0x0000000770078210 */ /* 0x000fe40007f5e0ff */
[----:B------:R-:W-:Y:S01]  /*75f0*/  @!P0 SEL R3, R33, R30, !P1 ;  /* 0x0000001e21038207 */ /* 0x000fe20004800000 */
[----:B------:R-:W3:Y:S01]  /*7600*/  LDG.E.128 R44, desc[UR6][R10.64] ;  /* 0x000000060a2c7981 */ /* 0x000ee2000c1e1d00 */
        /* <DEDUP_REMOVED lines=95> */
[----:B------:R-:W2:Y:S01]  /*7c00*/  @!P1 LDG.E.128 R48, desc[UR6][R48.64+0x40] ;  /* 0x0000400630309981 */ /* 0x000ea2000c1e1d00 */
[----:B------:R-:W-:Y:S07]  /*7c10*/  ISETP.GE.U32.OR P0, PT, R23, R33, P1 ;  /* 0x000000211700720c */ /* 0x000fee0000f06470 */
[----:B------:R-:W3:Y:S08]  /*7c20*/  @!P1 LDG.E.128 R4, desc[UR6][R4.64+0x40] ;  /* 0x0000400604049981 */ /* 0x000ef0000c1e1d00 */
[----:B------:R-:W4:Y:S08]  /*7c30*/  LDG.E.128 R40, desc[UR6][R10.64+0x40] ;  /* 0x000040060a287981 */ /* 0x000f30000c1e1d00 */
[----:B------:R5:W4:Y:S01]  /*7c40*/  @!P1 LDG.E.128 R36, desc[UR6][R14.64+0x40] ;  /* 0x000040060e249981 */ /* 0x000b22000c1e1d00 */
[--C-:B--2---:R-:W-:Y:S02]  /*7c50*/  @!P1 HADD2.F32 R17, -RZ, R48.reuse.H1_H1 ;  /* 0x30000030ff119230 */ /* 0x104fe40000004100 */
[----:B------:R-:W-:Y:S02]  /*7c60*/  @!P1 HADD2.F32 R19, -RZ, R48.H0_H0 ;  /* 0x20000030ff139230 */ /* 0x000fe40000004100 */
[--C-:B-----5:R-:W-:Y:S02]  /*7c70*/  @!P1 HADD2.F32 R15, -RZ, R49.reuse.H1_H1 ;  /* 0x30000031ff0f9230 */ /* 0x120fe40000004100 */
[----:B------:R-:W-:Y:S01]  /*7c80*/  @!P0 FADD.FTZ R17, -R17, -RZ ;  /* 0x800000ff11118221 */ /* 0x000fe20000010100 */
[----:B------:R-:W-:Y:S02]  /*7c90*/  @!P1 HADD2.F32 R14, -RZ, R50.H0_H0 ;  /* 0x20000032ff0e9230 */ /* 0x000fe40000004100 */
[----:B------:R-:W-:Y:S01]  /*7ca0*/  @!P0 FADD.FTZ R19, -R19, -RZ ;  /* 0x800000ff13138221 */ /* 0x000fe20000010100 */
[--C-:B---3--:R-:W-:Y:S02]  /*7cb0*/  @!P1 HADD2.F32 R2, -RZ, R4.reuse.H1_H1 ;  /* 0x30000004ff029230 */ /* 0x108fe40000004100 */
        /* <DEDUP_REMOVED lines=8> */
[----:B----4-:R-:W-:Y:S01]  /*7d40*/  @!P1 MOV R17, R40 ;  /* 0x0000002800119202 */ /* 0x010fe20000000f00 */
        /* <DEDUP_REMOVED lines=141> */
.L_x_2464:
[----:B------:R-:W-:Y:S05]  /*8620*/  BSYNC.RECONVERGENT B0 ;  /* 0x0000000000007941 */ /* 0x000fea0003800200 */
.L_x_2463:
        /* <DEDUP_REMOVED lines=16> */
[----:B-1-3--:R-:W3:Y:S01]  /*8730*/  LDG.E.128 R44, desc[UR6][R10.64] ;  /* 0x000000060a2c7981 */ /* 0x00aee2000c1e1d00 */
[----:B------:R-:W-:Y:S01]  /*8740*/  @!P0 IADD3 R40, P1, PT, R9, R90, RZ ;  /* 0x0000005a09288210 */ /* 0x000fe20007f3e0ff */
[----:B------:R-:W-:Y:S03]  /*8750*/  @!P0 IMAD.WIDE R4, R3, 0x2, R10 ;  /* 0x0000000203048825 */ /* 0x000fe600078e020a */
[C---:B------:R-:W-:Y:S02]  /*8760*/  @!P0 IADD3.X R41, PT, PT, R0.reuse, R91, RZ, P1, !PT ;  /* 0x0000005b00298210 */ /* 0x040fe40000ffe4ff */
[----:B------:R-:W-:Y:S01]  /*8770*/  @!P0 IADD3 R14, P1, PT, R9, R92, RZ ;  /* 0x0000005c090e8210 */ /* 0x000fe20007f3e0ff */
[----:B------:R-:W4:Y:S03]  /*8780*/  @!P0 LDG.E.128 R4, desc[UR6][R4.64] ;  /* 0x0000000604048981 */ /* 0x000f26000c1e1d00 */
[----:B------:R-:W-:Y:S02]  /*8790*/  @!P0 IADD3.X R15, PT, PT, R0, R93, RZ, P1, !PT ;  /* 0x0000005d000f8210 */ /* 0x000fe40000ffe4ff */
[----:B------:R-:W-:Y:S03]  /*87a0*/  ISETP.GE.U32.OR P1, PT, R26, R33, P0 ;  /* 0x000000211a00720c */ /* 0x000fe60000726470 */
[----:B------:R-:W5:Y:S08]  /*87b0*/  @!P0 LDG.E.128 R40, desc[UR6][R40.64] ;  /* 0x0000000628288981 */ /* 0x000f70000c1e1d00 */
[----:B------:R1:W2:Y:S01]  /*87c0*/  @!P0 LDG.E.128 R36, desc[UR6][R14.64] ;  /* 0x000000060e248981 */ /* 0x0002a2000c1e1d00 */
[----:B---3--:R-:W-:Y:S01]  /*87d0*/  @!P0 MOV R34, R46 ;  /* 0x0000002e00228202 */ /* 0x008fe20000000f00 */
[--C-:B----4-:R-:W-:Y:S02]  /*87e0*/  @!P0 HADD2.F32 R0, -RZ, R4.reuse.H0_H0 ;  /* 0x20000004ff008230 */ /* 0x110fe40000004100 */
[----:B------:R-:W-:Y:S02]  /*87f0*/  @!P0 HADD2.F32 R2, -RZ, R4.H1_H1 ;  /* 0x30000004ff028230 */ /* 0x000fe40000004100 */
[--C-:B------:R-:W-:Y:S02]  /*8800*/  @!P0 HADD2.F32 R3, -RZ, R5.reuse.H0_H0 ;  /* 0x20000005ff038230 */ /* 0x100fe40000004100 */
[----:B------:R-:W-:Y:S02]  /*8810*/  @!P0 HADD2.F32 R4, -RZ, R5.H1_H1 ;  /* 0x30000005ff048230 */ /* 0x000fe40000004100 */
[----:B-----5:R-:W-:Y:S02]  /*8820*/  @!P0 HADD2.F32 R13, -RZ, R42.H1_H1 ;  /* 0x3000002aff0d8230 */ /* 0x020fe40000004100 */
        /* <DEDUP_REMOVED lines=11> */
[--C-:B-1----:R-:W-:Y:S02]  /*88e0*/  @!P0 HADD2.F32 R15, -RZ, R41.reuse.H1_H1 ;  /* 0x30000029ff0f8230 */ /* 0x102fe40000004100 */
[----:B------:R-:W-:Y:S01]  /*88f0*/  @!P1 FADD.FTZ R7, -R7, -RZ ;  /* 0x800000ff07079221 */ /* 0x000fe20000010100 */
[----:B------:R-:W-:Y:S02]  /*8900*/  @!P0 HADD2.F32 R14, -RZ, R42.H0_H0 ;  /* 0x2000002aff0e8230 */ /* 0x000fe40000004100 */
[----:B------:R-:W-:Y:S01]  /*8910*/  @!P1 FADD.FTZ R8, -R8, -RZ ;  /* 0x800000ff08089221 */ /* 0x000fe20000010100 */
[----:B------:R-:W-:Y:S02]  /*8920*/  @!P0 HADD2.F32 R19, -RZ, R40.H0_H0 ;  /* 0x20000028ff138230 */ /* 0x000fe40000004100 */
[----:B------:R-:W-:Y:S01]  /*8930*/  @!P1 FADD.FTZ R15, -R15, -RZ ;  /* 0x800000ff0f0f9221 */ /* 0x000fe20000010100 */
[----:B------:R-:W-:Y:S02]  /*8940*/  @!P0 HADD2.F32 R16, -RZ, R41.H0_H0 ;  /* 0x20000029ff108230 */ /* 0x000fe40000004100 */
[----:B------:R-:W-:Y:S01]  /*8950*/  @!P1 FADD.FTZ R14, -R14, -RZ ;  /* 0x800000ff0e0e9221 */ /* 0x000fe20000010100 */
[----:B--2---:R-:W-:Y:S02]  /*8960*/  @!P0 HADD2.F32 R18, -RZ, R37.H1_H1 ;  /* 0x30000025ff128230 */ /* 0x004fe40000004100 */
        /* <DEDUP_REMOVED lines=19> */
[----:B------:R-:W1:Y:S01]  /*8aa0*/  LDC.64 R36, c[0x0][0x3b8] ;  /* 0x0000ee00ff247b82 */ /* 0x000e620000000a00 */
        /* <DEDUP_REMOVED lines=22> */
[----:B-1----:R-:W-:Y:S01]  /*8c10*/  IMAD.WIDE.U32 R34, R36, 0xc0, R86 ;  /* 0x000000c024227825 */ /* 0x002fe200078e0056 */
        /* <DEDUP_REMOVED lines=19> */
[----:B------:R-:W2:Y:S01]  /*8d50*/  @!P1 LDG.E.128 R48, desc[UR6][R48.64+0x40] ;  /* 0x0000400630309981 */ /* 0x000ea2000c1e1d00 */
[----:B------:R-:W-:Y:S07]  /*8d60*/  ISETP.GE.AND P0, PT, R22, R31, PT ;  /* 0x0000001f1600720c */ /* 0x000fee0003f06270 */
[----:B------:R-:W3:Y:S08]  /*8d70*/  @!P1 LDG.E.128 R4, desc[UR6][R4.64+0x40] ;  /* 0x0000400604049981 */ /* 0x000ef0000c1e1d00 */
[----:B------:R-:W4:Y:S08]  /*8d80*/  LDG.E.128 R40, desc[UR6][R10.64+0x40] ;  /* 0x000040060a287981 */ /* 0x000f30000c1e1d00 */
[----:B------:R2:W5:Y:S02]  /*8d90*/  @!P1 LDG.E.128 R36, desc[UR6][R14.64+0x40] ;  /* 0x000040060e249981 */ /* 0x000564000c1e1d00 */
[--C-:B--2---:R-:W-:Y:S02]  /*8da0*/  @!P1 HADD2.F32 R15, -RZ, R49.reuse.H1_H1 ;  /* 0x30000031ff0f9230 */ /* 0x104fe40000004100 */
[--C-:B------:R-:W-:Y:S02]  /*8db0*/  @!P1 HADD2.F32 R14, -RZ, R50.reuse.H0_H0 ;  /* 0x20000032ff0e9230 */ /* 0x100fe40000004100 */
[----:B------:R-:W-:Y:S02]  /*8dc0*/  @!P1 HADD2.F32 R13, -RZ, R50.H1_H1 ;  /* 0x30000032ff0d9230 */ /* 0x000fe40000004100 */
[----:B------:R-:W-:Y:S01]  /*8dd0*/  @!P2 FADD.FTZ R15, -R15, -RZ ;  /* 0x800000ff0f0fa221 */ /* 0x000fe20000010100 */
[----:B------:R-:W-:Y:S02]  /*8de0*/  @!P1 HADD2.F32 R16, -RZ, R49.H0_H0 ;  /* 0x20000031ff109230 */ /* 0x000fe40000004100 */
[----:B------:R-:W-:Y:S01]  /*8df0*/  @!P2 FADD.FTZ R14, -R14, -RZ ;  /* 0x800000ff0e0ea221 */ /* 0x000fe20000010100 */
[--C-:B---3--:R-:W-:Y:S02]  /*8e00*/  @!P1 HADD2.F32 R0, -RZ, R4.reuse.H0_H0 ;  /* 0x20000004ff009230 */ /* 0x108fe40000004100 */
        /* <DEDUP_REMOVED lines=8> */
[----:B----4-:R-:W-:Y:S01]  /*8e90*/  @!P1 MOV R15, R40 ;  /* 0x00000028000f9202 */ /* 0x010fe20000000f00 */
        /* <DEDUP_REMOVED lines=12> */
[--C-:B-----5:R-:W-:Y:S02]  /*8f60*/  @!P1 HADD2.F32 R14, -RZ, R36.reuse.H0_H0 ;  /* 0x20000024ff0e9230 */ /* 0x120fe40000004100 */
        /* <DEDUP_REMOVED lines=32> */
[----:B------:R-:W-:Y:S01]  /*9170*/  @!P1 FFMA.FTZ R7, R0, R16, R7 ;  /* 0x0000001000079223 */ /* 0x000fe20000010007 */
        /* <DEDUP_REMOVED lines=19> */
[----:B-1----:R-:W3:Y:S03]  /*92b0*/  LDG.E.128 R44, desc[UR6][R10.64+0x80] ;  /* 0x000080060a2c7981 */ /* 0x002ee6000c1e1d00 */
        /* <DEDUP_REMOVED lines=74> */
.L_x_2466:
[----:B------:R-:W-:Y:S05]  /*9760*/  BSYNC.RECONVERGENT B0 ;  /* 0x0000000000007941 */ /* 0x000fea0003800200 */
.L_x_2465:
[----:B------:R-:W1:Y:S01]  /*9770*/  LDC R31, c[0x0][0x450] ;  /* 0x00011400ff1f7b82 */ /* 0x000e620000000800 */
[----:B--2---:R-:W-:Y:S05]  /*9780*/  IMAD.U32 R125, R125, -0x40, RZ ;  /* 0xffffffc07d7d7824 */ /* 0x004fea00078e00ff */
[C---:B------:R-:W-:Y:S02]  /*9790*/  LEA R92, P1, R125.reuse, R92, 0x1 ;  /* 0x0000005c7d5c7211 */ /* 0x040fe400078208ff */
[C---:B------:R-:W-:Y:S02]  /*97a0*/  LEA R90, P0, R125.reuse, R90, 0x1 ;  /* 0x0000005a7d5a7211 */ /* 0x040fe400078008ff */
[C---:B------:R-:W-:Y:S02]  /*97b0*/  LEA.HI.X.SX32 R93, R125.reuse, R93, 0x1, P1 ;  /* 0x0000005d7d5d7211 */ /* 0x040fe400008f0eff */
[----:B------:R-:W-:Y:S09]  /*97c0*/  LEA.HI.X.SX32 R91, R125, R91, 0x1, P0 ;  /* 0x0000005b7d5b7211 */ /* 0x000ff200000f0eff */
.L_x_2449:
[----:B------:R-:W-:Y:S05]  /*97d0*/  BSYNC.RECONVERGENT B1 ;  /* 0x0000000000017941 */ /* 0x000fea0003800200 */
.L_x_2447:
[----:B------:R-:W-:Y:S04]  /*97e0*/  ISETP.NE.U32.AND P2, PT, RZ, UR12, PT ;  /* 0x0000000cff007c0c */ /* 0x000fe8000bf45070 */
[----:B------:R-:W-:Y:S11]  /*97f0*/  ISETP.NE.AND.EX P2, PT, RZ, UR13, PT, P2 ;  /* 0x0000000dff007c0c */ /* 0x000ff6000bf45320 */
[----:B------:R-:W-:Y:S02]  /*9800*/  @!UPT UIADD3 URZ, UPT, UPT, URZ, URZ, URZ ;  /* 0x000000fffffff290 */ /* 0x000fe4000fffe0ff */
[----:B------:R-:W5:Y:S01]  /*9810*/  @!P2 LDC R2, c[0x0][0x3c0] ;  /* 0x0000f000ff02ab82 */ /* 0x000f620000000800 */
[----:B------:R-:W-:Y:S07]  /*9820*/  @!P2 IMAD.MOV.U32 R3, RZ, RZ, RZ ;  /* 0x000000ffff03a224 */ /* 0x000fee00078e00ff */
[----:B------:R-:W4:Y:S01]  /*9830*/  @!P2 LDC R0, c[0x0][0x3b8] ;  /* 0x0000ee00ff00ab82 */ /* 0x000f220000000800 */
[----:B------:R-:W-:Y:S01]  /*9840*/  @!P2 IADD3 R3, P0, PT, RZ, -R3, RZ ;  /* 0x80000003ff03a210 */ /* 0x000fe20007f1e0ff */
[----:B----4-:R-:W-:Y:S02]  /*9850*/  @!P2 IMAD.SHL.U32 R0, R0, 0x80, RZ ;  /* 0x000000800000a824 */ /* 0x010fe400078e00ff */
[----:B-----5:R-:W-:Y:S02]  /*9860*/  @!P2 IMAD.SHL.U32 R2, R2, 0x80, RZ ;  /* 0x000000800202a824 */ /* 0x020fe400078e00ff */
[----:B------:R-:W-:Y:S02]  /*9870*/  @!P2 IMAD.X R0, RZ, RZ, ~R0, P0 ;  /* 0x000000ffff00a224 */ /* 0x000fe400000e0e00 */
[----:B------:R-:W-:Y:S05]  /*9880*/  @!P2 IMAD.X R2, RZ, RZ, ~R2, P0 ;  /* 0x000000ffff02a224 */ /* 0x000fea00000e0e02 */
[C---:B--23--:R-:W-:Y:S02]  /*9890*/  @!P2 SHF.R.S64 R5, R3.reuse, 0x1f, R2 ;  /* 0x0000001f0305a819 */ /* 0x04cfe40000001002 */
        /* <DEDUP_REMOVED lines=9> */
[----:B------:R-:W2:Y:S01]  /*9930*/  LDC R3, c[0x0][0x4f0] ;  /* 0x00013c00ff037b82 */ /* 0x000ea20000000800 */
[----:B------:R-:W-:Y:S02]  /*9940*/  MOV R8, RZ ;  /* 0x000000ff00087202 */ /* 0x000fe40000000f00 */
[----:B------:R-:W-:Y:S02]  /*9950*/  IABS R4, R128 ;  /* 0x0000008000047213 */ /* 0x000fe40000000000 */
[----:B--2---:R-:W-:Y:S04]  /*9960*/  IABS R0, R3 ;  /* 0x0000000300007213 */ /* 0x004fe80000000000 */
[----:B------:R-:W2:Y:S10]  /*9970*/  I2F.RP R7, R0 ;  /* 0x0000000000077306 */ /* 0x000eb40000209400 */
[----:B--2---:R-:W2:Y:S02]  /*9980*/  MUFU.RCP R2, R7 ;  /* 0x0000000700027308 */ /* 0x004ea40000001000 */
[----:B--2---:R-:W-:Y:S08]  /*9990*/  VIADD R6, R2, 0xffffffe ;  /* 0x0ffffffe02067836 */ /* 0x004ff00000000000 */
[----:B------:R-:W2:Y:S02]  /*99a0*/  F2I.FTZ.U32.TRUNC.NTZ R9, R6 ;  /* 0x0000000600097305 */ /* 0x000ea4000021f000 */
[--C-:B--2---:R-:W-:Y:S04]  /*99b0*/  IMAD.MOV R2, RZ, RZ, -R9.reuse ;  /* 0x000000ffff027224 */ /* 0x104fe800078e0a09 */
        /* <DEDUP_REMOVED lines=60> */
.L_x_2467:
[----:B------:R-:W-:Y:S02]  /*9d80*/  IADD3 R88, P1, PT, R88, R95, RZ ;  /* 0x0000005f58587210 */ /* 0x000fe40007f3e0ff */
[----:B------:R-:W-:Y:S03]  /*9d90*/  IADD3 R24, P0, PT, R24, R99, RZ ;  /* 0x0000006318187210 */ /* 0x000fe60007f1e0ff */
[----:B------:R-:W-:Y:S02]  /*9da0*/  IMAD.X R89, R89, 0x1, R82, P1 ;  /* 0x0000000159597824 */ /* 0x000fe400008e0652 */
[----:B------:R-:W-:Y:S01]  /*9db0*/  IMAD.X R25, R25, 0x1, R97, P0 ;  /* 0x0000000119197824 */ /* 0x000fe200000e0661 */
[----:B------:R-:W-:Y:S07]  /*9dc0*/  @P3 BRA `(.L_x_2468) ;  /* 0xffffff8400ac3947 */ /* 0x000fee000383ffff */
.L_x_2446:
[----:B------:R-:W2:Y:S01]  /*9dd0*/  LDC R21, c[0x0][0x450] ;  /* 0x00011400ff157b82 */ /* 0x000ea20000000800 */
[----:B------:R-:W-:Y:S01]  /*9de0*/  LOP3.LUT R5, R126, 0xd8, RZ, 0xc0, !PT ;  /* 0x000000d87e057812 */ /* 0x000fe200078ec0ff */
[----:B------:R-:W-:Y:S01]  /*9df0*/  UMOV UR4, 0x400 ;  /* 0x0000040000047882 */ /* 0x000fe20000000000 */
[----:B------:R-:W-:Y:S01]  /*9e00*/  LOP3.LUT R0, R123, 0x1f00, R126, 0xf8, !PT ;  /* 0x00001f007b007812 */ /* 0x000fe200078ef87e */
[----:B------:R-:W-:Y:S01]  /*9e10*/  BSSY.RECONVERGENT B2, `(.L_x_2469) ;  /* 0x0000390000027945 */ /* 0x000fe20003800200 */
[----:B------:R-:W-:-:S03]  /*9e20*/  LOP3.LUT R5, R5, 0x18, R108, 0x78, !PT ;  /* 0x0000001805057812 */ /* 0x000fc600078e786c */
[----:B------:R-:W3:Y:S02]  /*9e30*/  S2UR UR5, SR_CgaCtaId ;  /* 0x00000000000579c3 */ /* 0x000ee40000008800 */
[----:B------:R-:W-:-:S06]  /*9e40*/  IMAD.IADD R0, R5, 0x1, R0 ;  /* 0x0000000105007824 */ /* 0x000fcc00078e0200 */
[----:B------:R-:W4:Y:S08]  /*9e50*/  LDC.64 R2, c[0x0][0x3b0] ;  /* 0x0000ec00ff027b82 */ /* 0x000f300000000a00 */
[----:B------:R-:W-:Y:S01]  /*9e60*/  BAR.SYNC.DEFER_BLOCKING 0x0 ;  /* 0x0000000000007b1d */ /* 0x000fe20000010000 */
[----:B--2---:R-:W-:Y:S01]  /*9e70*/  ISETP.NE.AND P0, PT, R21, RZ, PT ;  /* 0x000000ff1500720c */ /* 0x004fe20003f05270 */
[----:B---3--:R-:W-:Y:S01]  /*9e80*/  ULEA UR5, UR5, UR4, 0x18 ;  /* 0x0000000405057291 */ /* 0x008fe2000f8ec0ff */
[C---:B----4-:R-:W-:Y:S01]  /*9e90*/  SHF.L.U64.HI R24, R2.reuse, 0x5, R3 ;  /* 0x0000000502187819 */ /* 0x050fe20000010203 */
[----:B-1----:R-:W-:-:S04]  /*9ea0*/  IMAD.SHL.U32 R37, R2, 0x20, RZ ;  /* 0x0000002002257824 */ /* 0x002fc800078e00ff */
[----:B------:R-:W-:-:S06]  /*9eb0*/  LEA R3, R0, UR5, 0x1 ;  /* 0x0000000500037c11 */ /* 0x000fcc000f8e08ff */
        /* <DEDUP_REMOVED lines=16> */
.L_x_2472:
[----:B------:R-:W-:Y:S05]  /*9fc0*/  BSYNC.RECONVERGENT B0 ;  /* 0x0000000000007941 */ /* 0x000fea0003800200 */
.L_x_2471:
        /* <DEDUP_REMOVED lines=10> */
.L_x_2470:
        /* <DEDUP_REMOVED lines=38> */
[----:B-----5:R-:W3:Y:S01]  /*a2d0*/  LDG.E.64 R6, desc[UR6][R32.64] ;  /* 0x0000000620067981 */ /* 0x020ee2000c1e1b00 */
[----:B------:R-:W-:Y:S02]  /*a2e0*/  HADD2.F32 R22, -RZ, R31.H1_H1 ;  /* 0x3000001fff167230 */ /* 0x000fe40000004100 */
[--C-:B------:R-:W-:Y:S02]  /*a2f0*/  HADD2.F32 R25, -RZ, R29.reuse.H0_H0 ;  /* 0x2000001dff197230 */ /* 0x100fe40000004100 */
[----:B------:R-:W-:Y:S02]  /*a300*/  HADD2.F32 R29, -RZ, R29.H1_H1 ;  /* 0x3000001dff1d7230 */ /* 0x000fe40000004100 */
[----:B------:R-:W-:-:S02]  /*a310*/  HADD2.F32 R31, -RZ, R31.H0_H0 ;  /* 0x2000001fff1f7230 */ /* 0x000fc40000004100 */
        /* <DEDUP_REMOVED lines=33> */
.L_x_2478:
[----:B------:R-:W-:Y:S05]  /*a530*/  BSYNC.RECONVERGENT B0 ;  /* 0x0000000000007941 */ /* 0x000fea0003800200 */
.L_x_2477:
[----:B-----5:R2:W-:Y:S01]  /*a540*/  STS.128 [R3], R28 ;  /* 0x0000001c03007388 */ /* 0x0205e20000000c00 */
[----:B------:R-:W-:Y:S01]  /*a550*/  LOP3.LUT R0, R26, 0x20, RZ, 0xfc, !PT ;  /* 0x000000201a007812 */ /* 0x000fe200078efcff */
[----:B------:R-:W-:Y:S03]  /*a560*/  BSSY.RECONVERGENT B0, `(.L_x_2479) ;  /* 0x000002b000007945 */ /* 0x000fe60003800200 */
[----:B------:R-:W-:-:S13]  /*a570*/  ISETP.GE.AND P0, PT, R0, R21, PT ;  /* 0x000000150000720c */ /* 0x000fda0003f06270 */
[----:B------:R-:W-:Y:S05]  /*a580*/  @P0 BRA `(.L_x_2480) ;  /* 0x0000000000a00947 */ /* 0x000fea0003800000 */
[----:B------:R-:W3:Y:S04]  /*a590*/  LDG.E.64 R4, desc[UR6][R38.64+0x20] ;  /* 0x0000200626047981 */ /* 0x000ee8000c1e1b00 */
[----:B------:R-:W4:Y:S01]  /*a5a0*/  LDG.E.64 R6, desc[UR6][R32.64+0x20] ;  /* 0x0000200620067981 */ /* 0x000f22000c1e1b00 */
[--C-:B------:R-:W-:Y:S01]  /*a5b0*/  HADD2.F32 R25, -RZ, R13.reuse.H0_H0 ;  /* 0x2000000dff197230 */ /* 0x100fe20000004100 */
[----:B------:R-:W-:Y:S01]  /*a5c0*/  MOV R20, R14 ;  /* 0x0000000e00147202 */ /* 0x000fe20000000f00 */
[----:B--2---:R-:W-:Y:S02]  /*a5d0*/  HADD2.F32 R31, -RZ, R13.H1_H1 ;  /* 0x3000000dff1f7230 */ /* 0x004fe40000004100 */
        /* <DEDUP_REMOVED lines=35> */
.L_x_2480:
[----:B------:R-:W-:Y:S05]  /*a810*/  BSYNC.RECONVERGENT B0 ;  /* 0x0000000000007941 */ /* 0x000fea0003800200 */
.L_x_2479:
        /* <DEDUP_REMOVED lines=9> */
[----:B------:R-:W-:Y:S02]  /*a8b0*/  HADD2.F32 R25, -RZ, R9.H1_H1 ;  /* 0x30000009ff197230 */ /* 0x000fe40000004100 */
        /* <DEDUP_REMOVED lines=35> */
.L_x_2482:
[----:B------:R-:W-:Y:S05]  /*aaf0*/  BSYNC.RECONVERGENT B0 ;  /* 0x0000000000007941 */ /* 0x000fea0003800200 */
.L_x_2481:
[----:B------:R4:W-:Y:S02]  /*ab00*/  STS.128 [R3+0x2000], R8 ;  /* 0x0020000803007388 */ /* 0x0009e40000000c00 */
.L_x_2476:
[----:B------:R-:W-:Y:S05]  /*ab10*/  BSYNC.RECONVERGENT B1 ;  /* 0x0000000000017941 */ /* 0x000fea0003800200 */
.L_x_2475:
        /* <DEDUP_REMOVED lines=18> */
[----:B---3-5:R-:W-:Y:S02]  /*ac40*/  IADD3 R6, P1, PT, R2, UR10, RZ ;  /* 0x0000000a02067c10 */ /* 0x028fe4000ff3e0ff */
[C---:B------:R-:W-:Y:S02]  /*ac50*/  IADD3.X R5, PT, PT, R0.reuse, UR9, RZ, P0, !PT ;  /* 0x0000000900057c10 */ /* 0x040fe400087fe4ff */
[----:B------:R-:W-:-:S04]  /*ac60*/  IADD3.X R7, PT, PT, R0, UR11, RZ, P1, !PT ;  /* 0x0000000b00077c10 */ /* 0x000fc80008ffe4ff */
[----:B------:R-:W2:Y:S04]  /*ac70*/  LDG.E.64 R4, desc[UR6][R4.64] ;  /* 0x0000000604047981 */ /* 0x000ea8000c1e1b00 */
[----:B------:R-:W3:Y:S01]  /*ac80*/  LDG.E.64 R6, desc[UR6][R6.64] ;  /* 0x0000000606067981 */ /* 0x000ee2000c1e1b00 */
[----:B------:R-:W-:Y:S02]  /*ac90*/  HADD2.F32 R20, -RZ, R31.H1_H1 ;  /* 0x3000001fff147230 */ /* 0x000fe40000004100 */
[----:B------:R-:W-:Y:S02]  /*aca0*/  HADD2.F32 R25, -RZ, R29.H1_H1 ;  /* 0x3000001dff197230 */ /* 0x000fe40000004100 */
[----:B------:R-:W-:Y:S02]  /*acb0*/  HADD2.F32 R31, -RZ, R31.H0_H0 ;  /* 0x2000001fff1f7230 */ /* 0x000fe40000004100 */
        /* <DEDUP_REMOVED lines=10> */
[-C--:B------:R-:W-:Y:S01]  /*ad60*/  FMUL.FTZ R25, R25, R19.reuse ;  /* 0x0000001319197220 */ /* 0x080fe20000410000 */
[----:B------:R-:W-:Y:S02]  /*ad70*/  HADD2.F32 R17, -RZ, R28.H1_H1 ;  /* 0x3000001cff117230 */ /* 0x000fe40000004100 */
[----:B------:R-:W-:Y:S01]  /*ad80*/  FFMA.FTZ R33, R31, R0, R33 ;  /* 0x000000001f217223 */ /* 0x000fe20000010021 */
[----:B------:R-:W-:Y:S02]  /*ad90*/  HADD2.F32 R4, -RZ, R4.H0_H0 ;  /* 0x20000004ff047230 */ /* 0x000fe40000004100 */
[C---:B------:R-:W-:Y:S01]  /*ada0*/  FFMA.FTZ R2, R22.reuse, R2, R25 ;  /* 0x0000000216027223 */ /* 0x040fe20000010019 */
[----:B------:R-:W-:Y:S02]  /*adb0*/  HADD2.F32 R5, -RZ, R5.H0_H0 ;  /* 0x20000005ff057230 */ /* 0x000fe40000004100 */
[----:B------:R-:W-:Y:S01]  /*adc0*/  FFMA.FTZ R29, R22, R19, -R29 ;  /* 0x00000013161d7223 */ /* 0x000fe2000001081d */
[----:B------:R-:W-:-:S02]  /*add0*/  HADD2.F32 R0, -RZ, R30.H1_H1 ;  /* 0x3000001eff007230 */ /* 0x000fc40000004100 */
[C---:B------:R-:W-:Y:S01]  /*ade0*/  FMUL.FTZ R20, R17.reuse, R4 ;  /* 0x0000000411147220 */ /* 0x040fe20000410000 */
[----:B------:R-:W-:Y:S02]  /*adf0*/  HADD2.F32 R7, -RZ, R7.H0_H0 ;  /* 0x20000007ff077230 */ /* 0x000fe40000004100 */
[-C--:B------:R-:W-:Y:S01]  /*ae00*/  FMUL.FTZ R25, R17, R6.reuse ;  /* 0x0000000611197220 */ /* 0x080fe20000410000 */
[----:B------:R-:W-:Y:S02]  /*ae10*/  HADD2.F32 R19, -RZ, R28.H0_H0 ;  /* 0x2000001cff137230 */ /* 0x000fe40000004100 */
[C---:B------:R-:W-:Y:S01]  /*ae20*/  FMUL.FTZ R17, R0.reuse, R5 ;  /* 0x0000000500117220 */ /* 0x040fe20000410000 */
[----:B------:R-:W-:Y:S02]  /*ae30*/  HADD2.F32 R30, -RZ, R30.H0_H0 ;  /* 0x2000001eff1e7230 */ /* 0x000fe40000004100 */
[----:B------:R-:W-:Y:S01]  /*ae40*/  FMUL.FTZ R0, R0, R7 ;  /* 0x0000000700007220 */ /* 0x000fe20000410000 */
        /* <DEDUP_REMOVED lines=8> */
.L_x_2484:
[----:B------:R-:W-:Y:S05]  /*aed0*/  BSYNC.RECONVERGENT B0 ;  /* 0x0000000000007941 */ /* 0x000fea0003800200 */
.L_x_2483:
        /* <DEDUP_REMOVED lines=55> */
.L_x_2486:
[----:B------:R-:W-:Y:S05]  /*b250*/  BSYNC.RECONVERGENT B0 ;  /* 0x0000000000007941 */ /* 0x000fea0003800200 */
.L_x_2485:
[----:B------:R4:W-:Y:S01]  /*b260*/  STS.128 [R3+0x1800], R12 ;  /* 0x0018000c03007388 */ /* 0x0009e20000000c00 */
[----:B------:R-:W-:Y:S01]  /*b270*/  LOP3.LUT R26, R26, 0x40, RZ, 0xfc, !PT ;  /* 0x000000401a1a7812 */ /* 0x000fe200078efcff */
[----:B------:R-:W-:Y:S03]  /*b280*/  BSSY.RECONVERGENT B0, `(.L_x_2487) ;  /* 0x0000035000007945 */ /* 0x000fe60003800200 */
[----:B------:R-:W-:-:S13]  /*b290*/  ISETP.GE.AND P0, PT, R26, R21, PT ;  /* 0x000000151a00720c */ /* 0x000fda0003f06270 */
[----:B------:R-:W-:Y:S05]  /*b2a0*/  @P0 BRA `(.L_x_2488) ;  /* 0x0000000000c80947 */ /* 0x000fea0003800000 */
[----:B------:R-:W5:Y:S01]  /*b2b0*/  LDCU.64 UR10, c[0x0][0x4c8] ;  /* 0x00009900ff0a77ac */ /* 0x000f620008000a00 */
[C---:B------:R-:W-:Y:S01]  /*b2c0*/  IADD3 R16, P0, PT, R23.reuse, R16, RZ ;  /* 0x0000001017107210 */ /* 0x040fe20007f1e0ff */
[----:B------:R-:W3:Y:S03]  /*b2d0*/  LDCU.64 UR8, c[0x0][0x4d0] ;  /* 0x00009a00ff0877ac */ /* 0x000ee60008000a00 */
[----:B------:R-:W-:Y:S02]  /*b2e0*/  LEA.HI.X.SX32 R23, R23, R18, 0x1, P0 ;  /* 0x0000001217177211 */ /* 0x000fe400000f0eff */
[C---:B------:R-:W-:Y:S02]  /*b2f0*/  SHF.L.U32 R0, R16.reuse, 0x1, RZ ;  /* 0x0000000110007819 */ /* 0x040fe400000006ff */
[----:B------:R-:W-:Y:S02]  /*b300*/  SHF.L.U64.HI R23, R16, 0x1, R23 ;  /* 0x0000000110177819 */ /* 0x000fe40000010217 */
[----:B-----5:R-:W-:-:S02]  /*b310*/  IADD3 R6, P1, PT, R0, UR10, RZ ;  /* 0x0000000a00067c10 */ /* 0x020fc4000ff3e0ff */
[----:B---3--:R-:W-:Y:S02]  /*b320*/  IADD3 R4, P0, PT, R0, UR8, RZ ;  /* 0x0000000800047c10 */ /* 0x008fe4000ff1e0ff */
[C---:B------:R-:W-:Y:S02]  /*b330*/  IADD3.X R7, PT, PT, R23.reuse, UR11, RZ, P1, !PT ;  /* 0x0000000b17077c10 */ /* 0x040fe40008ffe4ff */
[----:B------:R-:W-:-:S04]  /*b340*/  IADD3.X R5, PT, PT, R23, UR9, RZ, P0, !PT ;  /* 0x0000000917057c10 */ /* 0x000fc800087fe4ff */
[----:B------:R-:W3:Y:S04]  /*b350*/  LDG.E.64 R6, desc[UR6][R6.64+0x40] ;  /* 0x0000400606067981 */ /* 0x000ee8000c1e1b00 */
[----:B------:R-:W5:Y:S01]  /*b360*/  LDG.E.64 R4, desc[UR6][R4.64+0x40] ;  /* 0x0000400604047981 */ /* 0x000f62000c1e1b00 */
[----:B----4-:R-:W-:Y:S01]  /*b370*/  MOV R13, R10 ;  /* 0x0000000a000d7202 */ /* 0x010fe20000000f00 */
[--C-:B------:R-:W-:Y:S02]  /*b380*/  HADD2.F32 R15, -RZ, R9.reuse.H0_H0 ;  /* 0x20000009ff0f7230 */ /* 0x100fe40000004100 */
[----:B------:R-:W-:Y:S02]  /*b390*/  HADD2.F32 R19, -RZ, R9.H1_H1 ;  /* 0x30000009ff137230 */ /* 0x000fe40000004100 */
[----:B------:R-:W-:-:S02]  /*b3a0*/  HADD2.F32 R12, -RZ, R11.H1_H1 ;  /* 0x3000000bff0c7230 */ /* 0x000fc40000004100 */
[----:B------:R-:W-:Y:S02]  /*b3b0*/  HADD2.F32 R17, -RZ, R11.H0_H0 ;  /* 0x2000000bff117230 */ /* 0x000fe40000004100 */
        /* <DEDUP_REMOVED lines=13> */
[C---:B------:R-:W-:Y:S01]  /*b490*/  FFMA.FTZ R16, R15.reuse, R10, -R16 ;  /* 0x0000000a0f107223 */ /* 0x040fe20000010810 */
[----:B------:R-:W-:Y:S02]  /*b4a0*/  HADD2.F32 R5, -RZ, R5.H0_H0 ;  /* 0x20000005ff057230 */ /* 0x000fe40000004100 */
[----:B------:R-:W-:Y:S01]  /*b4b0*/  FFMA.FTZ R11, R15, R2, R11 ;  /* 0x000000020f0b7223 */ /* 0x000fe2000001000b */
[----:B------:R-:W-:-:S02]  /*b4c0*/  HADD2.F32 R0, -RZ, R13.H1_H1 ;  /* 0x3000000dff007230 */ /* 0x000fc40000004100 */
[----:B------:R-:W-:Y:S02]  /*b4d0*/  HADD2.F32 R7, -RZ, R7.H0_H0 ;  /* 0x20000007ff077230 */ /* 0x000fe40000004100 */
[----:B------:R-:W-:Y:S02]  /*b4e0*/  HADD2.F32 R15, -RZ, R8.H0_H0 ;  /* 0x20000008ff0f7230 */ /* 0x000fe40000004100 */
[C---:B------:R-:W-:Y:S01]  /*b4f0*/  FMUL.FTZ R2, R9.reuse, R4 ;  /* 0x0000000409027220 */ /* 0x040fe20000410000 */
        /* <DEDUP_REMOVED lines=13> */
.L_x_2488:
[----:B------:R-:W-:Y:S05]  /*b5d0*/  BSYNC.RECONVERGENT B0 ;  /* 0x0000000000007941 */ /* 0x000fea0003800200 */
.L_x_2487:
[----:B------:R1:W-:Y:S01]  /*b5e0*/  STS.128 [R3+0x2800], R8 ;  /* 0x0028000803007388 */ /* 0x0003e20000000c00 */
[----:B------:R-:W-:Y:S05]  /*b5f0*/  BRA `(.L_x_2473) ;  /* 0x0000002000447947 */ /* 0x000fea0003800000 */
.L_x_2474:
        /* <DEDUP_REMOVED lines=29> */
[----:B-----5:R-:W4:Y:S01]  /*b7d0*/  LDG.E.128 R4, desc[UR6][R4.64] ;  /* 0x0000000604047981 */ /* 0x020f22000c1e1d00 */
[----:B---3--:R-:W-:-:S04]  /*b7e0*/  IADD3 R10, P0, PT, R9, UR8, RZ ;  /* 0x00000008090a7c10 */ /* 0x008fc8000ff1e0ff */
[----:B------:R-:W-:-:S06]  /*b7f0*/  IADD3.X R11, PT, PT, R8, UR9, RZ, P0, !PT ;  /* 0x00000009080b7c10 */ /* 0x000fcc00087fe4ff */
[----:B------:R-:W3:Y:S01]  /*b800*/  LDG.E.128 R8, desc[UR6][R10.64] ;  /* 0x000000060a087981 */ /* 0x000ee2000c1e1d00 */
[----:B------:R-:W-:Y:S01]  /*b810*/  MOV R36, R34 ;  /* 0x0000002200247202 */ /* 0x000fe20000000f00 */
        /* <DEDUP_REMOVED lines=60> */
.L_x_2492:
[----:B------:R-:W-:Y:S05]  /*bbe0*/  BSYNC.RECONVERGENT B0 ;  /* 0x0000000000007941 */ /* 0x000fea0003800200 */
.L_x_2491:
        /* <DEDUP_REMOVED lines=84> */
.L_x_2494:
[----:B------:R-:W-:Y:S05]  /*c130*/  BSYNC.RECONVERGENT B0 ;  /* 0x0000000000007941 */ /* 0x000fea0003800200 */
.L_x_2493:
        /* <DEDUP_REMOVED lines=84> */
.L_x_2496:
[----:B------:R-:W-:Y:S05]  /*c680*/  BSYNC.RECONVERGENT B0 ;  /* 0x0000000000007941 */ /* 0x000fea0003800200 */
.L_x_2495:
[----:B------:R4:W-:Y:S02]  /*c690*/  STS.128 [R3+0x2000], R16 ;  /* 0x0020001003007388 */ /* 0x0009e40000000c00 */
.L_x_2490:
[----:B------:R-:W-:Y:S05]  /*c6a0*/  BSYNC.RECONVERGENT B1 ;  /* 0x0000000000017941 */ /* 0x000fea0003800200 */
.L_x_2489:
        /* <DEDUP_REMOVED lines=26> */
[----:B-----5:R-:W3:Y:S01]  /*c850*/  LDG.E.128 R4, desc[UR6][R4.64] ;  /* 0x0000000604047981 */ /* 0x020ee2000c1e1d00 */
        /* <DEDUP_REMOVED lines=25> */
[----:B------:R-:W-:Y:S02]  /*c9f0*/  HADD2.F32 R5, -RZ, R32.H0_H0 ;  /* 0x20000020ff057230 */ /* 0x000fe40000004100 */
        /* <DEDUP_REMOVED lines=37> */
.L_x_2498:
[----:B------:R-:W-:Y:S05]  /*cc50*/  BSYNC.RECONVERGENT B0 ;  /* 0x0000000000007941 */ /* 0x000fea0003800200 */
.L_x_2497:
        /* <DEDUP_REMOVED lines=24> */
[--C-:B----4-:R-:W-:Y:S02]  /*cde0*/  HADD2.F32 R24, -RZ, R12.reuse.H0_H0 ;  /* 0x2000000cff187230 */ /* 0x110fe40000004100 */
[----:B--2---:R-:W-:Y:S02]  /*cdf0*/  HADD2.F32 R32, -RZ, R12.H1_H1 ;  /* 0x3000000cff207230 */ /* 0x004fe40000004100 */
[--C-:B------:R-:W-:Y:S02]  /*ce00*/  HADD2.F32 R12, -RZ, R13.reuse.H0_H0 ;  /* 0x2000000dff0c7230 */ /* 0x100fe40000004100 */
[----:B------:R-:W-:Y:S02]  /*ce10*/  HADD2.F32 R33, -RZ, R13.H1_H1 ;  /* 0x3000000dff217230 */ /* 0x000fe40000004100 */
[--C-:B------:R-:W-:Y:S02]  /*ce20*/  HADD2.F32 R13, -RZ, R14.reuse.H0_H0 ;  /* 0x2000000eff0d7230 */ /* 0x100fe40000004100 */
[----:B------:R-:W-:-:S02]  /*ce30*/  HADD2.F32 R34, -RZ, R14.H1_H1 ;  /* 0x3000000eff227230 */ /* 0x000fc40000004100 */
[--C-:B------:R-:W-:Y:S02]  /*ce40*/  HADD2.F32 R14, -RZ, R15.reuse.H0_H0 ;  /* 0x2000000fff0e7230 */ /* 0x100fe40000004100 */
[----:B------:R-:W-:Y:S02]  /*ce50*/  HADD2.F32 R35, -RZ, R15.H1_H1 ;  /* 0x3000000fff237230 */ /* 0x000fe40000004100 */
[--C-:B---3--:R-:W-:Y:S02]  /*ce60*/  HADD2.F32 R15, -RZ, R4.reuse.H0_H0 ;  /* 0x20000004ff0f7230 */ /* 0x108fe40000004100 */
[----:B-1----:R-:W-:Y:S02]  /*ce70*/  HADD2.F32 R41, -RZ, R4.H1_H1 ;  /* 0x30000004ff297230 */ /* 0x002fe40000004100 */
[--C-:B------:R-:W-:Y:S02]  /*ce80*/  HADD2.F32 R37, -RZ, R5.reuse.H0_H0 ;  /* 0x20000005ff257230 */ /* 0x100fe40000004100 */
[----:B------:R-:W-:Y:S01]  /*ce90*/  @!P0 FADD.FTZ R15, -R15, -RZ ;  /* 0x800000ff0f0f8221 */ /* 0x000fe20000010100 */
[----:B------:R-:W-:-:S02]  /*cea0*/  HADD2.F32 R40, -RZ, R5.H1_H1 ;  /* 0x30000005ff287230 */ /* 0x000fc40000004100 */
[----:B------:R-:W-:Y:S01]  /*ceb0*/  @!P0 FADD.FTZ R41, -R41, -RZ ;  /* 0x800000ff29298221 */ /* 0x000fe20000010100 */
[--C-:B------:R-:W-:Y:S02]  /*cec0*/  HADD2.F32 R4, -RZ, R6.reuse.H0_H0 ;  /* 0x20000006ff047230 */ /* 0x100fe40000004100 */
[----:B------:R-:W-:Y:S01]  /*ced0*/  @!P0 FADD.FTZ R37, -R37, -RZ ;  /* 0x800000ff25258221 */ /* 0x000fe20000010100 */
[----:B------:R-:W-:Y:S02]  /*cee0*/  HADD2.F32 R43, -RZ, R6.H1_H1 ;  /* 0x30000006ff2b7230 */ /* 0x000fe40000004100 */
[----:B------:R-:W-:Y:S01]  /*cef0*/  FMUL.FTZ R24, R24, R15 ;  /* 0x0000000f18187220 */ /* 0x000fe20000410000 */
[--C-:B------:R-:W-:Y:S02]  /*cf00*/  HADD2.F32 R5, -RZ, R7.reuse.H0_H0 ;  /* 0x20000007ff057230 */ /* 0x100fe40000004100 */
[----:B------:R-:W-:Y:S01]  /*cf10*/  @!P0 FADD.FTZ R4, -R4, -RZ ;  /* 0x800000ff04048221 */ /* 0x000fe20000010100 */
[----:B------:R-:W-:-:S02]  /*cf20*/  HADD2.F32 R6, -RZ, R7.H1_H1 ;  /* 0x30000007ff067230 */ /* 0x000fc40000004100 */
[----:B------:R-:W-:Y:S01]  /*cf30*/  @!P0 FADD.FTZ R40, -R40, -RZ ;  /* 0x800000ff28288221 */ /* 0x000fe20000010100 */
[----:B------:R-:W-:Y:S02]  /*cf40*/  HADD2.F32 R15, -RZ, R28.H1_H1 ;  /* 0x3000001cff0f7230 */ /* 0x000fe40000004100 */
[----:B------:R-:W-:Y:S01]  /*cf50*/  @!P0 FADD.FTZ R5, -R5, -RZ ;  /* 0x800000ff05058221 */ /* 0x000fe20000010100 */
[----:B------:R-:W-:Y:S01]  /*cf60*/  FMUL.FTZ R13, R13, R4 ;  /* 0x000000040d0d7220 */ /* 0x000fe20000410000 */
[----:B------:R-:W-:Y:S01]  /*cf70*/  @!P0 FADD.FTZ R6, -R6, -RZ ;  /* 0x800000ff06068221 */ /* 0x000fe20000010100 */
[----:B-----5:R-:W-:Y:S02]  /*cf80*/  HADD2.F32 R4, -RZ, R8.H0_H0 ;  /* 0x20000008ff047230 */ /* 0x020fe40000004100 */
[----:B------:R-:W-:Y:S01]  /*cf90*/  FMUL.FTZ R14, R14, R5 ;  /* 0x000000050e0e7220 */ /* 0x000fe20000410000 */
[----:B------:R-:W-:Y:S02]  /*cfa0*/  HADD2.F32 R5, -RZ, R28.H0_H0 ;  /* 0x2000001cff057230 */ /* 0x000fe40000004100 */
[----:B------:R-:W-:Y:S01]  /*cfb0*/  FMUL.FTZ R35, R35, R6 ;  /* 0x0000000623237220 */ /* 0x000fe20000410000 */
[----:B------:R-:W-:-:S02]  /*cfc0*/  HADD2.F32 R7, -RZ, R29.H0_H0 ;  /* 0x2000001dff077230 */ /* 0x000fc40000004100 */
[----:B------:R-:W-:Y:S01]  /*cfd0*/  FMUL.FTZ R32, R32, R41 ;  /* 0x0000002920207220 */ /* 0x000fe20000410000 */
[----:B------:R-:W-:Y:S02]  /*cfe0*/  HADD2.F32 R8, -RZ, R8.H1_H1 ;  /* 0x30000008ff087230 */ /* 0x000fe40000004100 */
[----:B------:R-:W-:Y:S01]  /*cff0*/  FMUL.FTZ R12, R12, R37 ;  /* 0x000000250c0c7220 */ /* 0x000fe20000410000 */
[--C-:B------:R-:W-:Y:S02]  /*d000*/  HADD2.F32 R6, -RZ, R9.reuse.H0_H0 ;  /* 0x20000009ff067230 */ /* 0x100fe40000004100 */
[----:B------:R-:W-:Y:S01]  /*d010*/  @!P0 FADD.FTZ R43, -R43, -RZ ;  /* 0x800000ff2b2b8221 */ /* 0x000fe20000010100 */
[----:B------:R-:W-:Y:S01]  /*d020*/  FMUL.FTZ R33, R33, R40 ;  /* 0x0000002821217220 */ /* 0x000fe20000410000 */
[----:B------:R-:W-:Y:S02]  /*d030*/  HADD2.F32 R40, -RZ, R9.H1_H1 ;  /* 0x30000009ff287230 */ /* 0x000fe40000004100 */
[----:B------:R-:W-:Y:S01]  /*d040*/  FFMA.FTZ R4, R5, R4, R24 ;  /* 0x0000000405047223 */ /* 0x000fe20000010018 */
[----:B------:R-:W-:-:S02]  /*d050*/  HADD2.F32 R28, -RZ, R10.H0_H0 ;  /* 0x2000000aff1c7230 */ /* 0x000fc40000004100 */
[----:B------:R-:W-:Y:S01]  /*d060*/  FFMA.FTZ R15, R15, R8, R32 ;  /* 0x000000080f0f7223 */ /* 0x000fe20000010020 */
[----:B------:R-:W-:Y:S02]  /*d070*/  HADD2.F32 R37, -RZ, R10.H1_H1 ;  /* 0x3000000aff257230 */ /* 0x000fe40000004100 */
[----:B------:R-:W-:Y:S01]  /*d080*/  FFMA.FTZ R6, R7, R6, R12 ;  /* 0x0000000607067223 */ /* 0x000fe2000001000c */
[--C-:B------:R-:W-:Y:S02]  /*d090*/  HADD2.F32 R9, -RZ, R11.reuse.H0_H0 ;  /* 0x2000000bff097230 */ /* 0x100fe40000004100 */
[----:B------:R-:W-:Y:S01]  /*d0a0*/  FMUL.FTZ R34, R34, R43 ;  /* 0x0000002b22227220 */ /* 0x000fe20000410000 */
[----:B------:R-:W-:Y:S02]  /*d0b0*/  HADD2.F32 R10, -RZ, R11.H1_H1 ;  /* 0x3000000bff0a7230 */ /* 0x000fe40000004100 */
[----:B------:R-:W-:Y:S02]  /*d0c0*/  HADD2.F32 R12, -RZ, R29.H1_H1 ;  /* 0x3000001dff0c7230 */ /* 0x000fe40000004100 */
[----:B------:R-:W-:-:S02]  /*d0d0*/  HADD2.F32 R8, -RZ, R30.H0_H0 ;  /* 0x2000001eff087230 */ /* 0x000fc40000004100 */
        /* <DEDUP_REMOVED lines=12> */
.L_x_2500:
[----:B------:R-:W-:Y:S05]  /*d1a0*/  BSYNC.RECONVERGENT B0 ;  /* 0x0000000000007941 */ /* 0x000fea0003800200 */
.L_x_2499:
        /* <DEDUP_REMOVED lines=25> */
[----:B------:R-:W-:Y:S02]  /*d340*/  HADD2.F32 R20, -RZ, R13.H1_H1 ;  /* 0x3000000dff147230 */ /* 0x000fe40000004100 */
[--C-:B------:R-:W-:Y:S02]  /*d350*/  HADD2.F32 R13, -RZ, R14.reuse.H0_H0 ;  /* 0x2000000eff0d7230 */ /* 0x100fe40000004100 */
[----:B------:R-:W-:Y:S02]  /*d360*/  HADD2.F32 R21, -RZ, R14.H1_H1 ;  /* 0x3000000eff157230 */ /* 0x000fe40000004100 */
[--C-:B------:R-:W-:Y:S02]  /*d370*/  HADD2.F32 R14, -RZ, R15.reuse.H0_H0 ;  /* 0x2000000fff0e7230 */ /* 0x100fe40000004100 */
[----:B------:R-:W-:-:S02]  /*d380*/  HADD2.F32 R22, -RZ, R15.H1_H1 ;  /* 0x3000000fff167230 */ /* 0x000fc40000004100 */
[--C-:B--2---:R-:W-:Y:S02]  /*d390*/  HADD2.F32 R15, -RZ, R4.reuse.H0_H0 ;  /* 0x20000004ff0f7230 */ /* 0x104fe40000004100 */
[----:B------:R-:W-:Y:S02]  /*d3a0*/  HADD2.F32 R25, -RZ, R4.H1_H1 ;  /* 0x30000004ff197230 */ /* 0x000fe40000004100 */
[--C-:B------:R-:W-:Y:S02]  /*d3b0*/  HADD2.F32 R23, -RZ, R5.reuse.H0_H0 ;  /* 0x20000005ff177230 */ /* 0x100fe40000004100 */
[----:B------:R-:W-:Y:S01]  /*d3c0*/  @!P0 FADD.FTZ R15, -R15, -RZ ;  /* 0x800000ff0f0f8221 */ /* 0x000fe20000010100 */
[----:B------:R-:W-:Y:S02]  /*d3d0*/  HADD2.F32 R5, -RZ, R5.H1_H1 ;  /* 0x30000005ff057230 */ /* 0x000fe40000004100 */
[----:B------:R-:W-:Y:S01]  /*d3e0*/  @!P0 FADD.FTZ R25, -R25, -RZ ;  /* 0x800000ff19198221 */ /* 0x000fe20000010100 */
[----:B------:R-:W-:-:S02]  /*d3f0*/  HADD2.F32 R4, -RZ, R6.H0_H0 ;  /* 0x20000006ff047230 */ /* 0x000fc40000004100 */
[----:B------:R-:W-:Y:S01]  /*d400*/  @!P0 FADD.FTZ R23, -R23, -RZ ;  /* 0x800000ff17178221 */ /* 0x000fe20000010100 */
[--C-:B------:R-:W-:Y:S02]  /*d410*/  HADD2.F32 R27, -RZ, R7.reuse.H0_H0 ;  /* 0x20000007ff1b7230 */ /* 0x100fe40000004100 */
[----:B------:R-:W-:Y:S01]  /*d420*/  @!P0 FADD.FTZ R5, -R5, -RZ ;  /* 0x800000ff05058221 */ /* 0x000fe20000010100 */
[----:B------:R-:W-:Y:S02]  /*d430*/  HADD2.F32 R0, -RZ, R12.H0_H0 ;  /* 0x2000000cff007230 */ /* 0x000fe40000004100 */
[----:B------:R-:W-:Y:S01]  /*d440*/  @!P0 FADD.FTZ R4, -R4, -RZ ;  /* 0x800000ff04048221 */ /* 0x000fe20000010100 */
[----:B------:R-:W-:Y:S02]  /*d450*/  HADD2.F32 R6, -RZ, R6.H1_H1 ;  /* 0x30000006ff067230 */ /* 0x000fe40000004100 */
[----:B------:R-:W-:Y:S01]  /*d460*/  FMUL.FTZ R20, R20, R5 ;  /* 0x0000000514147220 */ /* 0x000fe20000410000 */
[----:B------:R-:W-:-:S02]  /*d470*/  HADD2.F32 R7, -RZ, R7.H1_H1 ;  /* 0x30000007ff077230 */ /* 0x000fc40000004100 */
[----:B------:R-:W-:Y:S01]  /*d480*/  FMUL.FTZ R13, R13, R4 ;  /* 0x000000040d0d7220 */ /* 0x000fe20000410000 */
[----:B------:R-:W-:Y:S02]  /*d490*/  HADD2.F32 R5, -RZ, R16.H0_H0 ;  /* 0x20000010ff057230 */ /* 0x000fe40000004100 */
[----:B------:R-:W-:Y:S01]  /*d4a0*/  FMUL.FTZ R0, R0, R15 ;  /* 0x0000000f00007220 */ /* 0x000fe20000410000 */
[----:B---3--:R-:W-:Y:S02]  /*d4b0*/  HADD2.F32 R4, -RZ, R8.H0_H0 ;  /* 0x20000008ff047230 */ /* 0x008fe40000004100 */
[----:B------:R-:W-:Y:S01]  /*d4c0*/  @!P0 FADD.FTZ R6, -R6, -RZ ;  /* 0x800000ff06068221 */ /* 0x000fe20000010100 */
[----:B------:R-:W-:Y:S01]  /*d4d0*/  @!P0 FADD.FTZ R7, -R7, -RZ ;  /* 0x800000ff07078221 */ /* 0x000fe20000010100 */
[----:B------:R-:W-:Y:S02]  /*d4e0*/  HADD2.F32 R12, -RZ, R12.H1_H1 ;  /* 0x3000000cff0c7230 */ /* 0x000fe40000004100 */
[----:B------:R-:W-:Y:S01]  /*d4f0*/  @!P0 FADD.FTZ R27, -R27, -RZ ;  /* 0x800000ff1b1b8221 */ /* 0x000fe20000010100 */
[----:B------:R-:W-:Y:S01]  /*d500*/  FMUL.FTZ R2, R2, R23 ;  /* 0x0000001702027220 */ /* 0x000fe20000410000 */
[----:B------:R-:W-:Y:S01]  /*d510*/  FMUL.FTZ R21, R21, R6 ;  /* 0x0000000615157220 */ /* 0x000fe20000410000 */
[----:B------:R-:W-:Y:S01]  /*d520*/  FMUL.FTZ R22, R22, R7 ;  /* 0x0000000716167220 */ /* 0x000fe20000410000 */
[----:B------:R-:W-:-:S02]  /*d530*/  HADD2.F32 R15, -RZ, R16.H1_H1 ;  /* 0x30000010ff0f7230 */ /* 0x000fc40000004100 */
[----:B------:R-:W-:Y:S01]  /*d540*/  FFMA.FTZ R0, R5, R4, R0 ;  /* 0x0000000405007223 */ /* 0x000fe20000010000 */
[----:B------:R-:W-:Y:S02]  /*d550*/  HADD2.F32 R7, -RZ, R17.H0_H0 ;  /* 0x20000011ff077230 */ /* 0x000fe40000004100 */
[----:B------:R-:W-:Y:S01]  /*d560*/  FMUL.FTZ R12, R12, R25 ;  /* 0x000000190c0c7220 */ /* 0x000fe20000410000 */
[----:B------:R-:W-:Y:S02]  /*d570*/  HADD2.F32 R6, -RZ, R9.H0_H0 ;  /* 0x20000009ff067230 */ /* 0x000fe40000004100 */
[----:B------:R-:W-:Y:S01]  /*d580*/  FMUL.FTZ R14, R14, R27 ;  /* 0x0000001b0e0e7220 */ /* 0x000fe20000410000 */
[----:B------:R-:W-:Y:S02]  /*d590*/  HADD2.F32 R16, -RZ, R10.H0_H0 ;  /* 0x2000000aff107230 */ /* 0x000fe40000004100 */
[----:B------:R-:W-:Y:S02]  /*d5a0*/  HADD2.F32 R23, -RZ, R11.H0_H0 ;  /* 0x2000000bff177230 */ /* 0x000fe40000004100 */
[----:B------:R-:W-:Y:S01]  /*d5b0*/  FFMA.FTZ R2, R7, R6, R2 ;  /* 0x0000000607027223 */ /* 0x000fe20000010002 */
[----:B------:R-:W-:-:S02]  /*d5c0*/  HADD2.F32 R4, -RZ, R18.H0_H0 ;  /* 0x20000012ff047230 */ /* 0x000fc40000004100 */
[----:B------:R-:W-:Y:S02]  /*d5d0*/  HADD2.F32 R5, -RZ, R19.H0_H0 ;  /* 0x20000013ff057230 */ /* 0x000fe40000004100 */
[----:B------:R-:W-:Y:S02]  /*d5e0*/  HADD2.F32 R8, -RZ, R8.H1_H1 ;  /* 0x30000008ff087230 */ /* 0x000fe40000004100 */
[----:B------:R-:W-:Y:S01]  /*d5f0*/  FFMA.FTZ R4, R4, R16, R13 ;  /* 0x0000001004047223 */ /* 0x000fe2000001000d */
[----:B------:R-:W-:Y:S02]  /*d600*/  HADD2.F32 R9, -RZ, R9.H1_H1 ;  /* 0x30000009ff097230 */ /* 0x000fe40000004100 */
[----:B------:R-:W-:Y:S01]  /*d610*/  FFMA.FTZ R5, R5, R23, R14 ;  /* 0x0000001705057223 */ /* 0x000fe2000001000e */
[----:B------:R-:W-:Y:S02]  /*d620*/  HADD2.F32 R10, -RZ, R10.H1_H1 ;  /* 0x3000000aff0a7230 */ /* 0x000fe40000004100 */
[----:B------:R-:W-:Y:S01]  /*d630*/  FFMA.FTZ R15, R15, R8, R12 ;  /* 0x000000080f0f7223 */ /* 0x000fe2000001000c */
[----:B------:R-:W-:-:S02]  /*d640*/  HADD2.F32 R11, -RZ, R11.H1_H1 ;  /* 0x3000000bff0b7230 */ /* 0x000fc40000004100 */
[----:B------:R-:W-:Y:S02]  /*d650*/  HADD2.F32 R17, -RZ, R17.H1_H1 ;  /* 0x30000011ff117230 */ /* 0x000fe40000004100 */
[----:B------:R-:W-:Y:S01]  /*d660*/  HADD2.F32 R18, -RZ, R18.H1_H1 ;  /* 0x30000012ff127230 */ /* 0x000fe20000004100 */
[----:B------:R-:W-:Y:S01]  /*d670*/  F2FP.F16.F32.PACK_AB R16, R15, R0 ;  /* 0x000000000f10723e */ /* 0x000fe200000000ff */
[----:B------:R-:W-:Y:S02]  /*d680*/  HADD2.F32 R19, -RZ, R19.H1_H1 ;  /* 0x30000013ff137230 */ /* 0x000fe40000004100 */
[----:B------:R-:W-:Y:S01]  /*d690*/  FFMA.FTZ R9, R17, R9, R20 ;  /* 0x0000000911097223 */ /* 0x000fe20000010014 */
[----:B------:R-:W-:Y:S02]  /*d6a0*/  FFMA.FTZ R21, R18, R10, R21 ;  /* 0x0000000a12157223 */ /* 0x000fe40000010015 */
[----:B------:R-:W-:Y:S02]  /*d6b0*/  FFMA.FTZ R22, R19, R11, R22 ;  /* 0x0000000b13167223 */ /* 0x000fe40000010016 */
[----:B------:R-:W-:-:S02]  /*d6c0*/  F2FP.F16.F32.PACK_AB R17, R9, R2 ;  /* 0x000000020911723e */ /* 0x000fc400000000ff */
[----:B------:R-:W-:Y:S02]  /*d6d0*/  F2FP.F16.F32.PACK_AB R18, R21, R4 ;  /* 0x000000041512723e */ /* 0x000fe400000000ff */
[----:B------:R-:W-:Y:S02]  /*d6e0*/  F2FP.F16.F32.PACK_AB R19, R22, R5 ;  /* 0x000000051613723e */ /* 0x000fe400000000ff */
.L_x_2502:
[----:B------:R-:W-:Y:S05]  /*d6f0*/  BSYNC.RECONVERGENT B0 ;  /* 0x0000000000007941 */ /* 0x000fea0003800200 */
.L_x_2501:
[----:B------:R1:W-:Y:S02]  /*d700*/  STS.128 [R3+0x2800], R16 ;  /* 0x0028001003007388 */ /* 0x0003e40000000c00 */
.L_x_2473:
[----:B------:R-:W-:Y:S05]  /*d710*/  BSYNC.RECONVERGENT B2 ;  /* 0x0000000000027941 */ /* 0x000fea0003800200 */
.L_x_2469:
[----:B-1--4-:R-:W-:Y:S01]  /*d720*/  IMAD.IADD R9, R79, 0x1, -R67 ;  /* 0x000000014f097824 */ /* 0x012fe200078e0a43 */
[----:B------:R-:W-:Y:S01]  /*d730*/  LEA R148, R62, UR5, 0x1 ;  /* 0x000000053e947c11 */ /* 0x000fe2000f8e08ff */
[C---:B------:R-:W-:Y:S01]  /*d740*/  VIADD R2, R130.reuse, 0x40 ;  /* 0x0000004082027836 */ /* 0x040fe20000000000 */
[----:B------:R-:W-:Y:S01]  /*d750*/  LEA R147, R61, UR5, 0x1 ;  /* 0x000000053d937c11 */ /* 0x000fe2000f8e08ff */
[----:B------:R-:W-:Y:S01]  /*d760*/  VIADD R0, R130, 0x60 ;  /* 0x0000006082007836 */ /* 0x000fe20000000000 */
[-C--:B------:R-:W-:Y:S01]  /*d770*/  ISETP.GE.AND P5, PT, R36, R9.reuse, PT ;  /* 0x000000092400720c */ /* 0x080fe20003fa6270 */
[----:B------:R-:W-:Y:S01]  /*d780*/  IMAD R146, R60, 0x2, R148 ;  /* 0x000000023c927824 */ /* 0x000fe200078e0294 */
[-C--:B------:R-:W-:Y:S01]  /*d790*/  ISETP.GE.AND P4, PT, R2, R9.reuse, PT ;  /* 0x000000090200720c */ /* 0x080fe20003f86270 */
[----:B------:R-:W-:Y:S01]  /*d7a0*/  IMAD R144, R60, 0x2, R147 ;  /* 0x000000023c907824 */ /* 0x000fe200078e0293 */
[-C--:B------:R-:W-:Y:S01]  /*d7b0*/  ISETP.GE.AND P3, PT, R0, R9.reuse, PT ;  /* 0x000000090000720c */ /* 0x080fe20003f66270 */
[----:B------:R-:W1:Y:S01]  /*d7c0*/  LDCU UR4, c[0x0][0x508] ;  /* 0x0000a100ff0477ac */ /* 0x000e620008000800 */
[----:B------:R-:W-:-:S02]  /*d7d0*/  ISETP.GE.AND P6, PT, R130, R9, PT ;  /* 0x000000098200720c */ /* 0x000fc40003fc6270 */
[-C--:B------:R-:W-:Y:S02]  /*d7e0*/  ISETP.GE.AND P1, PT, R0, R9.reuse, PT ;  /* 0x000000090000720c */ /* 0x080fe40003f26270 */
[----:B------:R-:W-:Y:S02]  /*d7f0*/  ISETP.GE.AND P2, PT, R2, R9, PT ;  /* 0x000000090200720c */ /* 0x000fe40003f46270 */
[----:B------:R-:W-:Y:S02]  /*d800*/  LOP3.LUT R130, R130, 0x7, RZ, 0xc0, !PT ;  /* 0x0000000782827812 */ /* 0x000fe400078ec0ff */
[CC--:B------:R-:W-:Y:S01]  /*d810*/  @!P5 LEA R10, P0, R101.reuse, R150.reuse, 0x1 ;  /* 0x00000096650ad211 */ /* 0x0c0fe200078008ff */
[----:B-----5:R-:W4:Y:S03]  /*d820*/  @!P4 LDC.64 R6, c[0x0][0x3b8] ;  /* 0x0000ee00ff06cb82 */ /* 0x020f260000000a00 */
[----:B------:R-:W-:Y:S01]  /*d830*/  @!P5 LEA.HI.X R11, R101, R151, R94, 0x1, P0 ;  /* 0x00000097650bd211 */ /* 0x000fe200000f0c5e */
[----:B------:R-:W-:Y:S01]  /*d840*/  @!PT LDS RZ, [RZ] ;  /* 0x00000000fffff984 */ /* 0x000fe20000000800 */
[----:B------:R-:W-:Y:S01]  /*d850*/  @!PT LDS RZ, [RZ] ;  /* 0x00000000fffff984 */ /* 0x000fe20000000800 */
[----:B------:R-:W-:Y:S01]  /*d860*/  @!PT LDS RZ, [RZ] ;  /* 0x00000000fffff984 */ /* 0x000fe20000000800 */
[----:B------:R-:W-:Y:S04]  /*d870*/  @!P6 LDGSTS.E.BYPASS.LTC128B.128 [R3+0x3000], desc[UR6][R150.64] ;  /* 0x030000009603efae */ /* 0x000fe8000b981a06 */
[----:B--23--:R-:W2:Y:S01]  /*d880*/  @!P3 LDC.64 R4, c[0x0][0x3b8] ;  /* 0x0000ee00ff04bb82 */ /* 0x00cea20000000a00 */
[----:B------:R-:W-:Y:S04]  /*d890*/  @!P6 LDGSTS.E.BYPASS.LTC128B.128 [R3+0x5000], desc[UR6][R150.64+0x40] ;  /* 0x050000409603efae */ /* 0x000fe8000b981a06 */
[----:B------:R-:W-:Y:S04]  /*d8a0*/  @!P6 LDGSTS.E.BYPASS.LTC128B.128 [R3+0x7000], desc[UR6][R150.64+0x80] ;  /* 0x070000809603efae */ /* 0x000fe8000b981a06 */
[----:B------:R-:W-:Y:S04]  /*d8b0*/  @!P5 LDGSTS.E.BYPASS.LTC128B.128 [R3+0x3800], desc[UR6][R10.64] ;  /* 0x038000000a03dfae */ /* 0x000fe8000b981a06 */
[----:B------:R-:W-:Y:S01]  /*d8c0*/  @!P5 LDGSTS.E.BYPASS.LTC128B.128 [R3+0x5800], desc[UR6][R10.64+0x40] ;  /* 0x058000400a03dfae */ /* 0x000fe2000b981a06 */
[----:B----4-:R-:W-:-:S03]  /*d8d0*/  @!P4 LEA R12, P0, R6, R150, 0x7 ;  /* 0x00000096060cc211 */ /* 0x010fc600078038ff */
[----:B------:R3:W-:Y:S01]  /*d8e0*/  @!P5 LDGSTS.E.BYPASS.LTC128B.128 [R3+0x7800], desc[UR6][R10.64+0x80] ;  /* 0x078000800a03dfae */ /* 0x0007e2000b981a06 */
[----:B------:R-:W-:Y:S02]  /*d8f0*/  @!P4 LEA.HI.X R13, R6, R151, R7, 0x7, P0 ;  /* 0x00000097060dc211 */ /* 0x000fe400000f3c07 */
[----:B------:R-:W4:Y:S01]  /*d900*/  @!P2 LDC.64 R6, c[0x0][0x3c0] ;  /* 0x0000f000ff06ab82 */ /* 0x000f220000000a00 */
[----:B------:R-:W-:Y:S01]  /*d910*/  ISETP.GE.AND P0, PT, R36, R9, PT ;  /* 0x000000092400720c */ /* 0x000fe20003f06270 */
[----:B--2---:R-:W-:Y:S01]  /*d920*/  @!P3 IMAD.WIDE.U32 R14, R4, 0xc0, R150 ;  /* 0x000000c0040eb825 */ /* 0x004fe200078e0096 */
[----:B------:R-:W-:Y:S03]  /*d930*/  @!P4 LDGSTS.E.BYPASS.LTC128B.128 [R3+0x4000], desc[UR6][R12.64] ;  /* 0x040000000c03cfae */ /* 0x000fe6000b981a06 */
[----:B------:R-:W-:Y:S01]  /*d940*/  @!P3 IMAD R0, R5, 0xc0, RZ ;  /* 0x000000c00500b824 */ /* 0x000fe200078e02ff */
[----:B------:R-:W-:Y:S01]  /*d950*/  @!P4 LDGSTS.E.BYPASS.LTC128B.128 [R3+0x6000], desc[UR6][R12.64+0x40] ;  /* 0x060000400c03cfae */ /* 0x000fe2000b981a06 */
[----:B------:R-:W3:Y:S02]  /*d960*/  @!P1 LDC.64 R4, c[0x0][0x3c0] ;  /* 0x0000f000ff049b82 */ /* 0x000ee40000000a00 */
[----:B------:R-:W-:Y:S01]  /*d970*/  @!P3 IMAD.IADD R15, R0, 0x1, R15 ;  /* 0x00000001000fb824 */ /* 0x000fe200078e020f */
[----:B------:R-:W-:Y:S04]  /*d980*/  @!P4 LDGSTS.E.BYPASS.LTC128B.128 [R3+0x8000], desc[UR6][R12.64+0x80] ;  /* 0x080000800c03cfae */ /* 0x000fe8000b981a06 */
[----:B------:R-:W-:Y:S04]  /*d990*/  @!P3 LDGSTS.E.BYPASS.LTC128B.128 [R3+0x4800], desc[UR6][R14.64] ;  /* 0x048000000e03bfae */ /* 0x000fe8000b981a06 */
[----:B------:R-:W-:Y:S04]  /*d9a0*/  @!P3 LDGSTS.E.BYPASS.LTC128B.128 [R3+0x6800], desc[UR6][R14.64+0x40] ;  /* 0x068000400e03bfae */ /* 0x000fe8000b981a06 */
[----:B------:R-:W-:Y:S01]  /*d9b0*/  @!P3 LDGSTS.E.BYPASS.LTC128B.128 [R3+0x8800], desc[UR6][R14.64+0x80] ;  /* 0x088000800e03bfae */ /* 0x000fe2000b981a06 */
[----:B------:R-:W-:-:S03]  /*d9c0*/  @!P0 LEA R8, P3, R103, R152, 0x1 ;  /* 0x0000009867088211 */ /* 0x000fc600078608ff */
[----:B------:R-:W0:Y:S01]  /*d9d0*/  LDGDEPBAR ;  /* 0x00000000000079af */ /* 0x000e220000000000 */
[----:B------:R-:W-:Y:S01]  /*d9e0*/  @!P0 LEA.HI.X R9, R103, R153, R96, 0x1, P3 ;  /* 0x0000009967098211 */ /* 0x000fe200018f0c60 */
[----:B---3--:R-:W-:Y:S01]  /*d9f0*/  @!P1 IMAD.WIDE.U32 R10, R4, 0xc0, R152 ;  /* 0x000000c0040a9825 */ /* 0x008fe200078e0098 */
[----:B----4-:R-:W-:-:S03]  /*da00*/  @!P2 LEA R4, P3, R6, R152, 0x7 ;  /* 0x000000980604a211 */ /* 0x010fc600078638ff */
[----:B------:R-:W-:-:S04]  /*da10*/  @!P1 IMAD R5, R5, 0xc0, RZ ;  /* 0x000000c005059824 */ /* 0x000fc800078e02ff */
[----:B------:R-:W-:Y:S01]  /*da20*/  @!P1 IMAD.IADD R11, R5, 0x1, R11 ;  /* 0x00000001050b9824 */ /* 0x000fe200078e020b */
        /* <DEDUP_REMOVED lines=21> */
[----:B------:R-:W-:-:S03]  /*db80*/  ISETP.GT.AND P0, PT, R120, R149, PT ;  /* 0x000000957800720c */ /* 0x000fc60003f04270 */
        /* <DEDUP_REMOVED lines=19> */
[----:B------:R-:W4:Y:S04]  /*dcc0*/  LDSM.16.M88.4 R20, [R147+0x3000] ;  /* 0x003000009314783b */ /* 0x000f280000000200 */
[----:B--2---:R-:W3:Y:S04]  /*dcd0*/  LDSM.16.M88.4 R4, [R147+0x3800] ;  /* 0x003800009304783b */ /* 0x004ee80000000200 */
[----:B------:R-:W2:Y:S04]  /*dce0*/  LDSM.16.M88.4 R12, [R147+0x3400] ;  /* 0x00340000930c783b */ /* 0x000ea80000000200 */
[----:B------:R-:W-:Y:S04]  /*dcf0*/  LDSM.16.M88.4 R44, [R146] ;  /* 0x00000000922c783b */ /* 0x000fe80000000200 */
[----:B------:R-:W1:Y:S04]  /*dd00*/  LDSM.16.M88.4 R40, [R144+0x3000] ;  /* 0x003000009028783b */ /* 0x000e680000000200 */
[----:B------:R-:W1:Y:S04]  /*dd10*/  LDSM.16.M88.4 R28, [R144+0x3800] ;  /* 0x00380000901c783b */ /* 0x000e680000000200 */
[----:B------:R-:W1:Y:S04]  /*dd20*/  LDSM.16.M88.4 R32, [R144+0x3400] ;  /* 0x003400009020783b */ /* 0x000e680000000200 */
[----:B------:R-:W1:Y:S04]  /*dd30*/  LDSM.16.M88.4 R100, [R147+0x4000] ;  /* 0x004000009364783b */ /* 0x000e680000000200 */
[----:B------:R-:W1:Y:S04]  /*dd40*/  LDSM.16.M88.4 R84, [R147+0x4800] ;  /* 0x004800009354783b */ /* 0x000e680000000200 */
[----:B------:R-:W1:Y:S01]  /*dd50*/  LDSM.16.M88.4 R108, [R147+0x3c00] ;  /* 0x003c0000936c783b */ /* 0x000e620000000200 */
[C---:B----4-:R-:W-:Y:S03]  /*dd60*/  HMMA.16816.F32 R24, R72.reuse, R20, RZ ;  /* 0x000000144818723c */ /* 0x050fe600000018ff */
[----:B------:R-:W4:Y:S04]  /*dd70*/  LDSM.16.M88.4 R92, [R147+0x4400] ;  /* 0x00440000935c783b */ /* 0x000f280000000200 */
[----:B------:R-:W4:Y:S01]  /*dd80*/  LDSM.16.M88.4 R48, [R147+0x4c00] ;  /* 0x004c00009330783b */ /* 0x000f220000000200 */
        /* <DEDUP_REMOVED lines=9> */
[C---:B--2---:R-:W-:Y:S03]  /*de20*/  HMMA.16816.F32 R16, R72.reuse, R12, RZ ;  /* 0x0000000c4810723c */ /* 0x044fe600000018ff */
[----:B------:R-:W-:Y:S04]  /*de30*/  LDSM.16.M88.4 R164, [R148+0x2000] ;  /* 0x0020000094a4783b */ /* 0x000fe80000000200 */
[----:B------:R-:W-:Y:S01]  /*de40*/  LDSM.16.M88.4 R56, [R144+0x6000] ;  /* 0x006000009038783b */ /* 0x000fe20000000200 */
[----:B------:R-:W-:Y:S03]  /*de50*/  HMMA.16816.F32 R12, R72, R14, RZ ;  /* 0x0000000e480c723c */ /* 0x000fe600000018ff */
[----:B------:R-:W-:Y:S04]  /*de60*/  LDSM.16.M88.4 R52, [R144+0x6400] ;  /* 0x006400009034783b */ /* 0x000fe80000000200 */
[----:B------:R-:W-:Y:S01]  /*de70*/  LDSM.16.M88.4 R160, [R147+0x7c00] ;  /* 0x007c000093a0783b */ /* 0x000fe20000000200 */
[C---:B-1----:R-:W-:Y:S03]  /*de80*/  HMMA.16816.F32 R24, R44.reuse, R40, R24 ;  /* 0x000000282c18723c */ /* 0x042fe60000001818 */
[----:B------:R-:W0:Y:S05]  /*de90*/  LDGDEPBAR ;  /* 0x00000000000079af */ /* 0x000e2a0000000000 */
        /* <DEDUP_REMOVED lines=11> */
[C---:B------:R-:W-:Y:S08]  /*df50*/  HMMA.16816.F32 R84, R72.reuse, R86, RZ ;  /* 0x000000564854723c */ /* 0x040ff000000018ff */
[C---:B------:R-:W-:Y:S08]  /*df60*/  HMMA.16816.F32 R112, R72.reuse, R108, RZ ;  /* 0x0000006c4870723c */ /* 0x040ff000000018ff */
[C---:B----4-:R-:W-:Y:S08]  /*df70*/  HMMA.16816.F32 R96, R72.reuse, R92, RZ ;  /* 0x0000005c4860723c */ /* 0x050ff000000018ff */
[C---:B------:R-:W-:Y:S08]  /*df80*/  HMMA.16816.F32 R108, R72.reuse, R110, RZ ;  /* 0x0000006e486c723c */ /* 0x040ff000000018ff */
[C---:B------:R-:W-:Y:S08]  /*df90*/  HMMA.16816.F32 R92, R72.reuse, R94, RZ ;  /* 0x0000005e485c723c */ /* 0x040ff000000018ff */
[----:B------:R-:W-:Y:S08]  /*dfa0*/  HMMA.16816.F32 R80, R72, R48, RZ ;  /* 0x000000304850723c */ /* 0x000ff000000018ff */
[C---:B-1----:R-:W-:Y:S08]  /*dfb0*/  HMMA.16816.F32 R104, R44.reuse, R40, R104 ;  /* 0x000000282c68723c */ /* 0x042ff00000001868 */
[C---:B------:R-:W-:Y:S01]  /*dfc0*/  HMMA.16816.F32 R100, R44.reuse, R42, R100 ;  /* 0x0000002a2c64723c */ /* 0x040fe20000001864 */
[----:B------:R-:W1:Y:S07]  /*dfd0*/  LDSM.16.M88.4 R40, [R147+0x5400] ;  /* 0x005400009328783b */ /* 0x000e6e0000000200 */
[C---:B--2---:R-:W-:Y:S08]  /*dfe0*/  HMMA.16816.F32 R88, R44.reuse, R28, R88 ;  /* 0x0000001c2c58723c */ /* 0x044ff00000001858 */
[----:B------:R-:W-:Y:S01]  /*dff0*/  HMMA.16816.F32 R84, R44, R30, R84 ;  /* 0x0000001e2c54723c */ /* 0x000fe20000001854 */
[----:B------:R-:W2:Y:S07]  /*e000*/  LDSM.16.M88.4 R28, [R147+0x5c00] ;  /* 0x005c0000931c783b */ /* 0x000eae0000000200 */
[----:B------:R-:W-:Y:S01]  /*e010*/  HMMA.16816.F32 R72, R72, R50, RZ ;  /* 0x000000324848723c */ /* 0x000fe200000018ff */
[----:B------:R-:W4:Y:S07]  /*e020*/  LDSM.16.M88.4 R48, [R144+0x4c00] ;  /* 0x004c00009030783b */ /* 0x000f2e0000000200 */
[C---:B------:R-:W-:Y:S08]  /*e030*/  HMMA.16816.F32 R112, R44.reuse, R36, R112 ;  /* 0x000000242c70723c */ /* 0x040ff00000001870 */
[C---:B------:R-:W-:Y:S01]  /*e040*/  HMMA.16816.F32 R108, R44.reuse, R38, R108 ;  /* 0x000000262c6c723c */ /* 0x040fe2000000186c */
[----:B------:R-:W4:Y:S07]  /*e050*/  LDSM.16.M88.4 R36, [R147+0x5000] ;  /* 0x005000009324783b */ /* 0x000f2e0000000200 */
[C---:B---3--:R-:W-:Y:S08]  /*e060*/  HMMA.16816.F32 R96, R44.reuse, R32, R96 ;  /* 0x000000202c60723c */ /* 0x048ff00000001860 */
[----:B------:R-:W-:Y:S01]  /*e070*/  HMMA.16816.F32 R92, R44, R34, R92 ;  /* 0x000000222c5c723c */ /* 0x000fe2000000185c */
[----:B------:R-:W3:Y:S07]  /*e080*/  LDSM.16.M88.4 R32, [R147+0x5800] ;  /* 0x005800009320783b */ /* 0x000eee0000000200 */
[C---:B-1----:R-:W-:Y:S08]  /*e090*/  HMMA.16816.F32 R16, R132.reuse, R40, R16 ;  /* 0x000000288410723c */ /* 0x042ff00000001810 */
[C---:B------:R-:W-:Y:S01]  /*e0a0*/  HMMA.16816.F32 R12, R132.reuse, R42, R12 ;  /* 0x0000002a840c723c */ /* 0x040fe2000000180c */
[----:B------:R-:W1:Y:S07]  /*e0b0*/  LDSM.16.M88.4 R40, [R146+0x1000] ;  /* 0x001000009228783b */ /* 0x000e6e0000000200 */
[C---:B--2---:R-:W-:Y:S08]  /*e0c0*/  HMMA.16816.F32 R112, R132.reuse, R28, R112 ;  /* 0x0000001c8470723c */ /* 0x044ff00000001870 */
[----:B------:R-:W-:Y:S01]  /*e0d0*/  HMMA.16816.F32 R108, R132, R30, R108 ;  /* 0x0000001e846c723c */ /* 0x000fe2000000186c */
[----:B------:R-:W2:Y:S07]  /*e0e0*/  LDSM.16.M88.4 R28, [R144+0x5800] ;  /* 0x00580000901c783b */ /* 0x000eae0000000200 */
[C---:B----4-:R-:W-:Y:S08]  /*e0f0*/  HMMA.16816.F32 R80, R44.reuse, R48, R80 ;  /* 0x000000302c50723c */ /* 0x050ff00000001850 */
[----:B------:R-:W-:Y:S01]  /*e100*/  HMMA.16816.F32 R72, R44, R50, R72 ;  /* 0x000000322c48723c */ /* 0x000fe20000001848 */
[----:B------:R-:W4:Y:S04]  /*e110*/  LDSM.16.M88.4 R44, [R147+0x6000] ;  /* 0x00600000932c783b */ /* 0x000f280000000200 */
[----:B------:R-:W-:Y:S03]  /*e120*/  LDSM.16.M88.4 R48, [R144+0x6800] ;  /* 0x006800009030783b */ /* 0x000fe60000000200 */
[C---:B------:R-:W-:Y:S08]  /*e130*/  HMMA.16816.F32 R24, R132.reuse, R36, R24 ;  /* 0x000000248418723c */ /* 0x040ff00000001818 */
[C---:B------:R-:W-:Y:S01]  /*e140*/  HMMA.16816.F32 R20, R132.reuse, R38, R20 ;  /* 0x000000268414723c */ /* 0x040fe20000001814 */
[----:B------:R-:W4:Y:S07]  /*e150*/  LDSM.16.M88.4 R36, [R147+0x6400] ;  /* 0x006400009324783b */ /* 0x000f2e0000000200 */
[C---:B---3--:R-:W-:Y:S08]  /*e160*/  HMMA.16816.F32 R8, R132.reuse, R32, R8 ;  /* 0x000000208408723c */ /* 0x048ff00000001808 */
[----:B------:R-:W-:Y:S01]  /*e170*/  HMMA.16816.F32 R4, R132, R34, R4 ;  /* 0x000000228404723c */ /* 0x000fe20000001804 */
[----:B------:R-:W3:Y:S07]  /*e180*/  LDSM.16.M88.4 R32, [R144+0x5400] ;  /* 0x005400009020783b */ /* 0x000eee0000000200 */
[C---:B-1----:R-:W-:Y:S08]  /*e190*/  HMMA.16816.F32 R24, R40.reuse, R124, R24 ;  /* 0x0000007c2818723c */ /* 0x042ff00000001818 */
[C---:B--2---:R-:W-:Y:S08]  /*e1a0*/  HMMA.16816.F32 R8, R40.reuse, R28, R8 ;  /* 0x0000001c2808723c */ /* 0x044ff00000001808 */
[----:B------:R-:W-:Y:S01]  /*e1b0*/  HMMA.16816.F32 R4, R40, R30, R4 ;  /* 0x0000001e2804723c */ /* 0x000fe20000001804 */
[----:B------:R-:W1:Y:S07]  /*e1c0*/  LDSM.16.M88.4 R28, [R147+0x7800] ;  /* 0x00780000931c783b */ /* 0x000e6e0000000200 */
[C---:B----4-:R-:W-:Y:S08]  /*e1d0*/  HMMA.16816.F32 R104, R132.reuse, R44, R104 ;  /* 0x0000002c8468723c */ /* 0x050ff00000001868 */
[C---:B------:R-:W-:Y:S01]  /*e1e0*/  HMMA.16816.F32 R100, R132.reuse, R46, R100 ;  /* 0x0000002e8464723c */ /* 0x040fe20000001864 */
[----:B------:R-:W2:Y:S07]  /*e1f0*/  LDSM.16.M88.4 R44, [R144+0x6c00] ;  /* 0x006c0000902c783b */ /* 0x000eae0000000200 */
[C---:B------:R-:W-:Y:S08]  /*e200*/  HMMA.16816.F32 R96, R132.reuse, R36, R96 ;  /* 0x000000248460723c */ /* 0x040ff00000001860 */
[----:B------:R-:W-:Y:S01]  /*e210*/  HMMA.16816.F32 R92, R132, R38, R92 ;  /* 0x00000026845c723c */ /* 0x000fe2000000185c */
[----:B------:R-:W4:Y:S07]  /*e220*/  LDSM.16.M88.4 R36, [R147+0x7000] ;  /* 0x007000009324783b */ /* 0x000f2e0000000200 */
[C---:B---3--:R-:W-:Y:S08]  /*e230*/  HMMA.16816.F32 R16, R40.reuse, R32, R16 ;  /* 0x000000202810723c */ /* 0x048ff00000001810 */
[C---:B------:R-:W-:Y:S01]  /*e240*/  HMMA.16816.F32 R12, R40.reuse, R34, R12 ;  /* 0x00000022280c723c */ /* 0x040fe2000000180c */
[----:B------:R-:W3:Y:S07]  /*e250*/  LDSM.16.M88.4 R32, [R147+0x7400] ;  /* 0x007400009320783b */ /* 0x000eee0000000200 */
[----:B------:R-:W-:Y:S01]  /*e260*/  HMMA.16816.F32 R20, R40, R126, R20 ;  /* 0x0000007e2814723c */ /* 0x000fe20000001814 */
[----:B------:R-:W3:Y:S07]  /*e270*/  LDSM.16.M88.4 R124, [R147+0x8c00] ;  /* 0x008c0000937c783b */ /* 0x000eee0000000200 */
[C---:B------:R-:W-:Y:S08]  /*e280*/  HMMA.16816.F32 R80, R132.reuse, R136, R80 ;  /* 0x000000888450723c */ /* 0x040ff00000001850 */
[C---:B------:R-:W-:Y:S08]  /*e290*/  HMMA.16816.F32 R88, R132.reuse, R140, R88 ;  /* 0x0000008c8458723c */ /* 0x040ff00000001858 */
[C---:B------:R-:W-:Y:S01]  /*e2a0*/  HMMA.16816.F32 R84, R132.reuse, R142, R84 ;  /* 0x0000008e8454723c */ /* 0x040fe20000001854 */
[----:B------:R-:W3:Y:S07]  /*e2b0*/  LDSM.16.M88.4 R140, [R147+0x8000] ;  /* 0x00800000938c783b */ /* 0x000eee0000000200 */
[----:B------:R-:W-:Y:S01]  /*e2c0*/  HMMA.16816.F32 R72, R132, R138, R72 ;  /* 0x0000008a8448723c */ /* 0x000fe20000001848 */
[----:B------:R-:W3:Y:S04]  /*e2d0*/  LDSM.16.M88.4 R136, [R147+0x8400] ;  /* 0x008400009388783b */ /* 0x000ee80000000200 */
[----:B------:R-:W3:Y:S03]  /*e2e0*/  LDSM.16.M88.4 R132, [R147+0x8800] ;  /* 0x008800009384783b */ /* 0x000ee60000000200 */
[C---:B------:R-:W-:Y:S08]  /*e2f0*/  HMMA.16816.F32 R112, R40.reuse, R68, R112 ;  /* 0x000000442870723c */ /* 0x040ff00000001870 */
[----:B------:R-:W-:Y:S01]  /*e300*/  HMMA.16816.F32 R108, R40, R70, R108 ;  /* 0x00000046286c723c */ /* 0x000fe2000000186c */
[----:B------:R-:W-:Y:S07]  /*e310*/  LDSM.16.M88.4 R68, [R146+0x2000] ;  /* 0x002000009244783b */ /* 0x000fee0000000200 */
[C---:B-1----:R-:W-:Y:S08]  /*e320*/  HMMA.16816.F32 R8, R164.reuse, R28, R8 ;  /* 0x0000001ca408723c */ /* 0x042ff00000001808 */
[----:B------:R-:W-:Y:S01]  /*e330*/  HMMA.16816.F32 R4, R164, R30, R4 ;  /* 0x0000001ea404723c */ /* 0x000fe20000001804 */
[----:B------:R-:W1:Y:S07]  /*e340*/  LDSM.16.M88.4 R28, [R144+0x8c00] ;  /* 0x008c0000901c783b */ /* 0x000e6e0000000200 */
[C---:B--2---:R-:W-:Y:S08]  /*e350*/  HMMA.16816.F32 R80, R40.reuse, R44, R80 ;  /* 0x0000002c2850723c */ /* 0x044ff00000001850 */
        /* <DEDUP_REMOVED lines=9> */
[----:B------:R-:W-:Y:S01]  /*e3f0*/  HMMA.16816.F32 R72, R40, R46, R72 ;  /* 0x0000002e2848723c */ /* 0x000fe20000001848 */
[----:B------:R-:W2:Y:S04]  /*e400*/  LDSM.16.M88.4 R44, [R144+0x7c00] ;  /* 0x007c0000902c783b */ /* 0x000ea80000000200 */
[----:B------:R-:W2:Y:S03]  /*e410*/  LDSM.16.M88.4 R40, [R144+0x8000] ;  /* 0x008000009028783b */ /* 0x000ea60000000200 */
[C---:B----4-:R-:W-:Y:S08]  /*e420*/  HMMA.16816.F32 R24, R164.reuse, R36, R24 ;  /* 0x00000024a418723c */ /* 0x050ff00000001818 */
[C---:B------:R-:W-:Y:S01]  /*e430*/  HMMA.16816.F32 R20, R164.reuse, R38, R20 ;  /* 0x00000026a414723c */ /* 0x040fe20000001814 */
[----:B------:R-:W4:Y:S07]  /*e440*/  LDSM.16.M88.4 R36, [R144+0x8400] ;  /* 0x008400009024783b */ /* 0x000f2e0000000200 */
        /* <DEDUP_REMOVED lines=17> */
[----:B--2---:R-:W-:Y:S01]  /*e560*/  HMMA.16816.F32 R24, R68, R56, R24 ;  /* 0x000000384418723c */ /* 0x004fe20000001818 */
        /* <DEDUP_REMOVED lines=13> */
[C---:B----4-:R-:W-:Y:S08]  /*e640*/  HMMA.16816.F32 R96, R68.reuse, R36, R96 ;  /* 0x000000244460723c */ /* 0x050ff00000001860 */
        /* <DEDUP_REMOVED lines=18> */
.L_x_2504:
        /* <DEDUP_REMOVED lines=49> */
[----:B------:R-:W-:Y:S01]  /*ea80*/  IMAD R2, R29, UR11, R2 ;  /* 0x0000000b1d027c24 */ /* 0x000fe2000f8e0202 */
        /* <DEDUP_REMOVED lines=10> */
.L_x_2505:
[----:B------:R-:W1:Y:S01]  /*eb30*/  LDCU UR4, c[0x0][0x3bc] ;  /* 0x00007780ff0477ac */ /* 0x000e620008000800 */
[----:B------:R-:W-:Y:S01]  /*eb40*/  @!PT LDS RZ, [RZ] ;  /* 0x00000000fffff984 */ /* 0x000fe20000000800 */
[----:B------:R-:W-:Y:S01]  /*eb50*/  @!PT LDS RZ, [RZ] ;  /* 0x00000000fffff984 */ /* 0x000fe20000000800 */
[----:B------:R-:W-:Y:S01]  /*eb60*/  @!PT LDS RZ, [RZ] ;  /* 0x00000000fffff984 */ /* 0x000fe20000000800 */
[----:B------:R2:W-:Y:S01]  /*eb70*/  LDGSTS.E.BYPASS.LTC128B.128 [R3+0x3000], desc[UR6][R150.64] ;  /* 0x0300000096037fae */ /* 0x0005e2000b981a06 */
[----:B------:R-:W-:-:S03]  /*eb80*/  USHF.L.U32 UR8, UR10, 0x6, URZ ;  /* 0x000000060a087899 */ /* 0x000fc600080006ff */
[----:B------:R2:W-:Y:S04]  /*eb90*/  LDGSTS.E.BYPASS.LTC128B.128 [R3+0x5000], desc[UR6][R150.64+0x40] ;  /* 0x0500004096037fae */ /* 0x0005e8000b981a06 */
[----:B------:R2:W-:Y:S01]  /*eba0*/  LDGSTS.E.BYPASS.LTC128B.128 [R3+0x7000], desc[UR6][R150.64+0x80] ;  /* 0x0700008096037fae */ /* 0x0005e2000b981a06 */
[----:B------:R-:W-:Y:S01]  /*ebb0*/  IADD3 R32, P0, PT, R150, UR8, RZ ;  /* 0x0000000896207c10 */ /* 0x000fe2000ff1e0ff */
        /* <DEDUP_REMOVED lines=16> */
.L_x_2503:
[----:B------:R-:W1:Y:S01]  /*ecc0*/  S2R R160, SR_TID.X ;  /* 0x0000000000a07919 */ /* 0x000e620000002100 */
[----:B------:R-:W3:Y:S01]  /*ecd0*/  LDCU UR4, c[0x0][0x45c] ;  /* 0x00008b80ff0477ac */ /* 0x000ee20008000800 */
[----:B-1----:R-:W-:-:S05]  /*ece0*/  IMAD.SHL.U32 R141, R160, 0x2, RZ ;  /* 0x00000002a08d7824 */ /* 0x002fca00078e00ff */
[----:B------:R-:W-:-:S05]  /*ecf0*/  LOP3.LUT R141, R141, 0x6, RZ, 0xc0, !PT ;  /* 0x000000068d8d7812 */ /* 0x000fca00078ec0ff */
[----:B------:R-:W-:-:S04]  /*ed00*/  IMAD R0, R120, 0x80, R141 ;  /* 0x0000008078007824 */ /* 0x000fc800078e028d */
[C---:B------:R-:W-:Y:S02]  /*ed10*/  VIADD R2, R0.reuse, 0x8 ;  /* 0x0000000800027836 */ /* 0x040fe40000000000 */
[----:B--2---:R-:W-:-:S03]  /*ed20*/  VIADD R28, R0, 0x1 ;  /* 0x00000001001c7836 */ /* 0x004fc60000000000 */
        /* <DEDUP_REMOVED lines=25> */
[----:B------:R-:W-:Y:S01]  /*eec0*/  FSEL R18, R12, -INF , !P1 ;  /* 0xff8000000c127808 */ /* 0x000fe20004800000 */
[----:B------:R-:W-:Y:S01]  /*eed0*/  VIADD R12, R0, 0x29 ;  /* 0x00000029000c7836 */ /* 0x000fe20000000000 */
[----:B------:R-:W-:Y:S02]  /*eee0*/  FSEL R20, R17, -INF , !P6 ;  /* 0xff80000011147808 */ /* 0x000fe40007000000 */
[C---:B------:R-:W-:Y:S02]  /*eef0*/  ISETP.GE.AND P5, PT, R2.reuse, R117, PT ;  /* 0x000000750200720c */ /* 0x040fe40003fa6270 */
[----:B------:R-:W-:Y:S01]  /*ef00*/  ISETP.GE.AND P1, PT, R2, R119, PT ;  /* 0x000000770200720c */ /* 0x000fe20003f26270 */
[----:B------:R-:W-:Y:S01]  /*ef10*/  VIADD R2, R0, 0x28 ;  /* 0x0000002800027836 */ /* 0x000fe20000000000 */
[----:B------:R-:W-:-:S02]  /*ef20*/  ISETP.GE.AND P3, PT, R28, R117, PT ;  /* 0x000000751c00720c */ /* 0x000fc40003f66270 */
[----:B------:R-:W-:Y:S01]  /*ef30*/  ISETP.GE.AND P6, PT, R28, R119, PT ;  /* 0x000000771c00720c */ /* 0x000fe20003fc6270 */
[----:B------:R-:W-:Y:S01]  /*ef40*/  VIADD R28, R0, 0x21 ;  /* 0x00000021001c7836 */ /* 0x000fe20000000000 */
[----:B------:R-:W-:Y:S01]  /*ef50*/  FSEL R168, R8, -INF , !P5 ;  /* 0xff80000008a87808 */ /* 0x000fe20006800000 */
[----:B------:R-:W-:Y:S01]  /*ef60*/  VIADD R8, R0, 0x31 ;  /* 0x0000003100087836 */ /* 0x000fe20000000000 */
[----:B------:R-:W-:Y:S02]  /*ef70*/  FSEL R19, R15, -INF , !P6 ;  /* 0xff8000000f137808 */ /* 0x000fe40007000000 */
[----:B------:R-:W-:Y:S01]  /*ef80*/  FSEL R16, R13, -INF , !P3 ;  /* 0xff8000000d107808 */ /* 0x000fe20005800000 */
[----:B------:R-:W-:Y:S01]  /*ef90*/  IMAD.SHL.U32 R13, R77, 0x100, RZ ;  /* 0x000001004d0d7824 */ /* 0x000fe200078e00ff */
[C---:B------:R-:W-:Y:S02]  /*efa0*/  ISETP.GE.AND P6, PT, R2.reuse, R117, PT ;  /* 0x000000750200720c */ /* 0x040fe40003fc6270 */
[----:B------:R-:W-:Y:S01]  /*efb0*/  ISETP.GE.AND P5, PT, R2, R119, PT ;  /* 0x000000770200720c */ /* 0x000fe20003fa6270 */
[----:B------:R-:W-:Y:S01]  /*efc0*/  VIADD R2, R0, 0x30 ;  /* 0x0000003000027836 */ /* 0x000fe20000000000 */
[----:B------:R-:W-:-:S02]  /*efd0*/  FSEL R17, R14, -INF , !P0 ;  /* 0xff8000000e117808 */ /* 0x000fc40004000000 */
        /* <DEDUP_REMOVED lines=55> */
[----:B------:R-:W-:Y:S02]  /*f350*/  FSEL R131, R98, -INF , !P5 ;  /* 0xff80000062837808 */ /* 0x000fe40006800000 */
[C---:B------:R-:W-:Y:S02]  /*f360*/  ISETP.GE.AND P5, PT, R4.reuse, R117, PT ;  /* 0x000000750400720c */ /* 0x040fe40003fa6270 */
[----:B------:R-:W-:Y:S02]  /*f370*/  ISETP.GE.AND P1, PT, R4, R119, PT ;  /* 0x000000770400720c */ /* 0x000fe40003f26270 */
[----:B------:R-:W-:Y:S02]  /*f380*/  FSEL R138, R93, -INF , !P5 ;  /* 0xff8000005d8a7808 */ /* 0x000fe40006800000 */
[----:B------:R-:W-:-:S02]  /*f390*/  ISETP.GE.AND P5, PT, R0, R117, PT ;  /* 0x000000750000720c */ /* 0x000fc40003fa6270 */
[----:B------:R-:W-:Y:S02]  /*f3a0*/  FSEL R4, R25, -INF , !P4 ;  /* 0xff80000019047808 */ /* 0x000fe40006000000 */
[----:B------:R-:W-:Y:S02]  /*f3b0*/  FSEL R125, R95, -INF , !P1 ;  /* 0xff8000005f7d7808 */ /* 0x000fe40004800000 */
[----:B------:R-:W-:Y:S02]  /*f3c0*/  FSEL R24, R24, -INF , !P5 ;  /* 0xff80000018187808 */ /* 0x000fe40006800000 */
[----:B------:R-:W-:Y:S02]  /*f3d0*/  ISETP.GE.AND P1, PT, R0, R119, PT ;  /* 0x000000770000720c */ /* 0x000fe40003f26270 */
[----:B------:R-:W-:Y:S02]  /*f3e0*/  FMNMX3.FTZ R7, R24, R4, R32, !PT ;  /* 0x0000000418077276 */ /* 0x000fe40007810020 */
[----:B------:R-:W-:-:S02]  /*f3f0*/  FSEL R27, R27, -INF , !P2 ;  /* 0xff8000001b1b7808 */ /* 0x000fc40005000000 */
[----:B------:R-:W-:Y:S02]  /*f400*/  FSEL R5, R26, -INF , !P1 ;  /* 0xff8000001a057808 */ /* 0x000fe40004800000 */
[----:B------:R-:W-:Y:S02]  /*f410*/  FSEL R129, R99, -INF , !P0 ;  /* 0xff80000063817808 */ /* 0x000fe40004000000 */
[C---:B------:R-:W-:Y:S02]  /*f420*/  ISETP.GE.AND P4, PT, R6.reuse, R117, PT ;  /* 0x000000750600720c */ /* 0x040fe40003f86270 */
[----:B------:R-:W-:Y:S02]  /*f430*/  ISETP.GE.AND P0, PT, R6, R119, PT ;  /* 0x000000770600720c */ /* 0x000fe40003f06270 */
[----:B------:R-:W-:Y:S02]  /*f440*/  FMNMX3.FTZ R7, R7, R34, R22, !PT ;  /* 0x0000002207077276 */ /* 0x000fe40007810016 */
[----:B------:R-:W-:-:S02]  /*f450*/  FSEL R139, R107, -INF , !P6 ;  /* 0xff8000006b8b7808 */ /* 0x000fc40007000000 */
[----:B------:R-:W-:Y:S02]  /*f460*/  FMNMX3.FTZ R6, R5, R27, R35, !PT ;  /* 0x0000001b05067276 */ /* 0x000fe40007810023 */
[----:B------:R-:W-:Y:S01]  /*f470*/  ISETP.GE.AND P6, PT, R2, R117, PT ;  /* 0x000000750200720c */ /* 0x000fe20003fc6270 */
[----:B------:R-:W-:Y:S01]  /*f480*/  VIADD R2, R0, 0x58 ;  /* 0x0000005800027836 */ /* 0x000fe20000000000 */
        /* <DEDUP_REMOVED lines=12> */
[----:B------:R-:W-:Y:S02]  /*f550*/  FMNMX3.FTZ R6, R6, R19, R163, !PT ;  /* 0x0000001306067276 */ /* 0x000fe400078100a3 */
[C---:B------:R-:W-:Y:S02]  /*f560*/  ISETP.GE.AND P3, PT, R2.reuse, R117, PT ;  /* 0x000000750200720c */ /* 0x040fe40003f66270 */
[----:B------:R-:W-:Y:S01]  /*f570*/  ISETP.GE.AND P6, PT, R2, R119, PT ;  /* 0x000000770200720c */ /* 0x000fe20003fc6270 */
[----:B------:R-:W-:Y:S01]  /*f580*/  VIADD R2, R0, 0x68 ;  /* 0x0000006800027836 */ /* 0x000fe20000000000 */
[----:B------:R-:W-:Y:S02]  /*f590*/  FMNMX3.FTZ R7, R7, R166, R130, !PT ;  /* 0x000000a607077276 */ /* 0x000fe40007810082 */
[----:B------:R-:W-:-:S02]  /*f5a0*/  FMNMX3.FTZ R6, R6, R29, R63, !PT ;  /* 0x0000001d06067276 */ /* 0x000fc4000781003f */
[C---:B------:R-:W-:Y:S02]  /*f5b0*/  ISETP.GE.AND P2, PT, R2.reuse, R117, PT ;  /* 0x000000750200720c */ /* 0x040fe40003f46270 */
[----:B------:R-:W-:Y:S01]  /*f5c0*/  ISETP.GE.AND P5, PT, R2, R119, PT ;  /* 0x000000770200720c */ /* 0x000fe20003fa6270 */
[----:B------:R-:W-:Y:S01]  /*f5d0*/  VIADD R2, R0, 0x69 ;  /* 0x0000006900027836 */ /* 0x000fe20000000000 */
[----:B------:R-:W-:Y:S02]  /*f5e0*/  FMNMX3.FTZ R7, R7, R124, R126, !PT ;  /* 0x0000007c07077276 */ /* 0x000fe4000781007e */
[----:B------:R-:W-:Y:S02]  /*f5f0*/  FMNMX3.FTZ R6, R6, R65, R143, !PT ;  /* 0x0000004106067276 */ /* 0x000fe4000781008f */
[----:B------:R-:W-:Y:S02]  /*f600*/  FMNMX3.FTZ R7, R7, R128, R164, !PT ;  /* 0x0000008007077276 */ /* 0x000fe400078100a4 */
[----:B------:R-:W-:-:S02]  /*f610*/  FSEL R122, R88, -INF , !P4 ;  /* 0xff800000587a7808 */ /* 0x000fc40006000000 */
[----:B------:R-:W-:Y:S02]  /*f620*/  FMNMX3.FTZ R6, R6, R123, R121, !PT ;  /* 0x0000007b06067276 */ /* 0x000fe40007810079 */
[C---:B------:R-:W-:Y:S02]  /*f630*/  ISETP.GE.AND P1, PT, R2.reuse, R117, PT ;  /* 0x000000750200720c */ /* 0x040fe40003f26270 */
[----:B------:R-:W-:Y:S01]  /*f640*/  ISETP.GE.AND P4, PT, R2, R119, PT ;  /* 0x000000770200720c */ /* 0x000fe20003f86270 */
[----:B------:R-:W-:Y:S01]  /*f650*/  VIADD R2, R0, 0x70 ;  /* 0x0000007000027836 */ /* 0x000fe20000000000 */
        /* <DEDUP_REMOVED lines=30> */
[----:B------:R-:W-:Y:S01]  /*f840*/  ISETP.GE.AND P1, PT, R2, R119, PT ;  /* 0x000000770200720c */ /* 0x000fe20003f26270 */
[----:B------:R-:W-:Y:S01]  /*f850*/  IMAD.SHL.U32 R2, R160, 0x20, RZ ;  /* 0x00000020a0027824 */ /* 0x000fe200078e00ff */
        /* <DEDUP_REMOVED lines=12> */
[----:B------:R-:W-:Y:S02]  /*f920*/  SHF.R.U32.HI R8, RZ, 0x1, R160 ;  /* 0x00000001ff087819 */ /* 0x000fe400000116a0 */
[----:B------:R-:W-:-:S02]  /*f930*/  FMNMX.FTZ R10, R46, R7, !PT ;  /* 0x000000072e0a7209 */ /* 0x000fc40007810000 */
[----:B------:R-:W-:-:S03]  /*f940*/  LOP3.LUT R13, R13, 0x100, RZ, 0xc0, !PT ;  /* 0x000001000d0d7812 */ /* 0x000fc600078ec0ff */
[----:B------:R-:W2:Y:S01]  /*f950*/  SHFL.BFLY PT, R7, R10, 0x2, 0x1f ;  /* 0x0c401f000a077f89 */ /* 0x000ea200000e0000 */
[----:B------:R-:W-:Y:S02]  /*f960*/  LOP3.LUT R13, R13, 0x20, R2, 0xf8, !PT ;  /* 0x000000200d0d7812 */ /* 0x000fe400078ef802 */
[----:B-1----:R-:W-:Y:S02]  /*f970*/  FMNMX.FTZ R9, R11, R0, !PT ;  /* 0x000000000b097209 */ /* 0x002fe40007810000 */
[----:B------:R-:W-:-:S03]  /*f980*/  LOP3.LUT R11, R2, 0xc0, RZ, 0xc0, !PT ;  /* 0x000000c0020b7812 */ /* 0x000fc600078ec0ff */
[----:B------:R-:W1:Y:S01]  /*f990*/  SHFL.BFLY PT, R6, R9, 0x1, 0x1f ;  /* 0x0c201f0009067f89 */ /* 0x000e6200000e0000 */
[----:B------:R-:W-:Y:S02]  /*f9a0*/  LOP3.LUT R11, R11, 0x8, R8, 0xf8, !PT ;  /* 0x000000080b0b7812 */ /* 0x000fe400078ef808 */
[----:B--2---:R-:W-:Y:S02]  /*f9b0*/  FMNMX.FTZ R7, R10, R7, !PT ;  /* 0x000000070a077209 */ /* 0x004fe40007810000 */
[----:B------:R-:W-:-:S03]  /*f9c0*/  LOP3.LUT R76, R11, 0x18, R76, 0x78, !PT ;  /* 0x000000180b4c7812 */ /* 0x000fc600078e784c */
[----:B------:R-:W2:Y:S01]  /*f9d0*/  SHFL.BFLY PT, R0, R7, 0x1, 0x1f ;  /* 0x0c201f0007007f89 */ /* 0x000ea200000e0000 */
[----:B------:R-:W-:-:S04]  /*f9e0*/  LOP3.LUT R145, R76, R13, RZ, 0xfc, !PT ;  /* 0x0000000d4c917212 */ /* 0x000fc800078efcff */
[----:B------:R-:W-:-:S05]  /*f9f0*/  LEA R145, R145, UR5, 0x1 ;  /* 0x0000000591917c11 */ /* 0x000fca000f8e08ff */
[----:B------:R-:W-:Y:S01]  /*fa00*/  IMAD R118, R60, 0x2, R145 ;  /* 0x000000023c767824 */ /* 0x000fe200078e0291 */
[----:B------:R-:W-:Y:S04]  /*fa10*/  LDSM.16.MT88.4 R68, [R145+0x9000] ;  /* 0x009000009144783b */ /* 0x000fe80000004200 */
[----:B------:R-:W4:Y:S01]  /*fa20*/  LDSM.16.MT88.4 R76, [R118+0x9000] ;  /* 0x00900000764c783b */ /* 0x000f220000004200 */
[----:B-1----:R-:W-:-:S03]  /*fa30*/  FMNMX.FTZ R2, R9, R6, !PT ;  /* 0x0000000609027209 */ /* 0x002fc60007810000 */
[----:B------:R-:W1:Y:S01]  /*fa40*/  LDSM.16.MT88.4 R84, [R145+0xb000] ;  /* 0x00b000009154783b */ /* 0x000e620000004200 */
[C---:B------:R-:W-:Y:S01]  /*fa50*/  FSETP.NEU.FTZ.AND P0, PT, R2.reuse, -INF , PT ;  /* 0xff8000000200780b */ /* 0x040fe20003f1d000 */
[----:B---3--:R-:W-:Y:S02]  /*fa60*/  FMUL.FTZ R59, R2, UR4 ;  /* 0x00000004023b7c20 */ /* 0x008fe40008410000 */
[----:B------:R-:W3:Y:S01]  /*fa70*/  LDSM.16.MT88.4 R92, [R118+0xb000] ;  /* 0x00b00000765c783b */ /* 0x000ee20000004200 */
[----:B--2---:R-:W-:Y:S02]  /*fa80*/  FMNMX.FTZ R0, R7, R0, !PT ;  /* 0x0000000007007209 */ /* 0x004fe40007810000 */
[----:B------:R-:W-:Y:S01]  /*fa90*/  FSEL R59, R59, RZ, P0 ;  /* 0x000000ff3b3b7208 */ /* 0x000fe20000000000 */
[----:B------:R-:W2:Y:S01]  /*faa0*/  LDSM.16.MT88.4 R100, [R145+0xd000] ;  /* 0x00d000009164783b */ /* 0x000ea20000004200 */
        /* <DEDUP_REMOVED lines=29> */
[----:B----4-:R-:W-:Y:S01]  /*fc80*/  F2FP.F16.F32.PACK_AB R104, R61, R62 ;  /* 0x0000003e3d68723e */ /* 0x010fe200000000ff */
[----:B------:R-:W4:Y:S01]  /*fc90*/  LDSM.16.MT88.4 R16, [R118+0xb400] ;  /* 0x00b400007610783b */ /* 0x000f220000004200 */
[----:B------:R-:W3:Y:S01]  /*fca0*/  MUFU.EX2 R43, R43 ;  /* 0x0000002b002b7308 */ /* 0x000ee20000000800 */
[--C-:B------:R-:W-:Y:S01]  /*fcb0*/  FFMA.FTZ R26, R166, UR4, -R59.reuse ;  /* 0x00000004a61a7c23 */ /* 0x100fe2000801083b */
[--C-:B------:R-:W-:Y:S01]  /*fcc0*/  FFMA.FTZ R25, R63, UR4, -R60.reuse ;  /* 0x000000043f197c23 */ /* 0x100fe2000801083c */
        /* <DEDUP_REMOVED lines=38> */
[----:B------:R-:W-:Y:S01]  /*ff30*/  FFMA.FTZ R122, R122, UR4, -R59 ;  /* 0x000000047a7a7c23 */ /* 0x000fe2000801083b */
[----:B------:R-:W-:Y:S01]  /*ff40*/  FADD.FTZ R43, R44, R43 ;  /* 0x0000002b2c2b7221 */ /* 0x000fe20000010000 */
[----:B------:R-:W-:Y:S01]  /*ff50*/  FFMA.FTZ R165, R54, UR4, -R59 ;  /* 0x0000000436a57c23 */ /* 0x000fe2000801083b */
[----:B------:R-:W-:Y:S01]  /*ff60*/  MUFU.EX2 R31, R31 ;  /* 0x0000001f001f7308 */ /* 0x000fe20000000800 */
[C---:B------:R-:W-:Y:S01]  /*ff70*/  HMMA.16816.F32 R112, R104.reuse, R68, RZ ;  /* 0x000000446870723c */ /* 0x040fe200000018ff */
[----:B------:R-:W-:Y:S01]  /*ff80*/  FADD.FTZ R62, R62, R61 ;  /* 0x0000003d3e3e7221 */ /* 0x000fe20000010000 */
[----:B------:R-:W-:Y:S01]  /*ff90*/  FADD.FTZ R54, R40, R43 ;  /* 0x0000002b28367221 */ /* 0x000fe20000010000 */
[----:B------:R-:W-:Y:S01]  /*ffa0*/  MUFU.EX2 R27, R27 ;  /* 0x0000001b001b7308 */ /* 0x000fe20000000800 */
[----:B------:R-:W-:Y:S01]  /*ffb0*/  FFMA.FTZ R57, R57, UR4, -R59 ;  /* 0x0000000439397c23 */ /* 0x000fe2000801083b */
[--C-:B------:R-:W-:Y:S01]  /*ffc0*/  FFMA.FTZ R49, R49, UR4, -R60.reuse ;  /* 0x0000000431317c23 */ /* 0x100fe2000801083c */
[--C-:B------:R-:W-:Y:S01]  /*ffd0*/  FFMA.FTZ R48, R48, UR4, -R60.reuse ;  /* 0x0000000430307c23 */ /* 0x100fe2000801083c */
[----:B------:R-:W-:Y:S01]  /*ffe0*/  MUFU.EX2 R26, R26 ;  /* 0x0000001a001a7308 */ /* 0x000fe20000000800 */
[C---:B------:R-:W-:Y:S01]  /*fff0*/  HMMA.16816.F32 R80, R104.reuse, R84, RZ ;  /* 0x000000546850723c */ /* 0x040fe200000018ff */
[--C-:B------:R-:W-:Y:S01]  /*10000*/  FFMA.FTZ R47, R47, UR4, -R60.reuse ;  /* 0x000000042f2f7c23 */ /* 0x100fe2000801083c */
[----:B------:R-:W-:Y:S01]  /*10010*/  FFMA.FTZ R46, R46, UR4, -R60 ;  /* 0x000000042e2e7c23 */ /* 0x000fe2000801083c */
[----:B------:R-:W-:Y:S01]  /*10020*/  MUFU.EX2 R25, R25 ;  /* 0x0000001900197308 */ /* 0x000fe20000000800 */
[----:B------:R-:W-:Y:S01]  /*10030*/  FADD.FTZ R45, R45, R62 ;  /* 0x0000003e2d2d7221 */ /* 0x000fe20000010000 */
[----:B------:R-:W-:Y:S01]  /*10040*/  FADD.FTZ R43, R39, R54 ;  /* 0x00000036272b7221 */ /* 0x000fe20000010000 */
[----:B------:R-:W-:Y:S01]  /*10050*/  ISETP.GT.AND P0, PT, R120, R149, PT ;  /* 0x000000957800720c */ /* 0x000fe20003f04270 */
[----:B------:R-:W-:Y:S01]  /*10060*/  MUFU.EX2 R24, R24 ;  /* 0x0000001800187308 */ /* 0x000fe20000000800 */
[----:B------:R-:W-:Y:S01]  /*10070*/  HMMA.16816.F32 R88, R104, R92, RZ ;  /* 0x0000005c6858723c */ /* 0x000fe200000018ff */
[----:B------:R-:W-:-:S02]  /*10080*/  FADD.FTZ R42, R42, R45 ;  /* 0x0000002d2a2a7221 */ /* 0x000fc40000010000 */
[----:B------:R-:W-:Y:S04]  /*10090*/  MUFU.EX2 R124, R130 ;  /* 0x00000082007c7308 */ /* 0x000fe80000000800 */
[----:B------:R-:W-:Y:S01]  /*100a0*/  MUFU.EX2 R65, R65 ;  /* 0x0000004100417308 */ /* 0x000fe20000000800 */
[C---:B--2---:R-:W-:Y:S03]  /*100b0*/  HMMA.16816.F32 R96, R104.reuse, R100, RZ ;  /* 0x000000646860723c */ /* 0x044fe600000018ff */
[----:B------:R-:W-:Y:S04]  /*100c0*/  MUFU.EX2 R63, R63 ;  /* 0x0000003f003f7308 */ /* 0x000fe80000000800 */
[----:B------:R-:W-:Y:S01]  /*100d0*/  MUFU.EX2 R128, R128 ;  /* 0x0000008000807308 */ /* 0x000fe20000000800 */
[C---:B------:R-:W-:Y:S03]  /*100e0*/  HMMA.16816.F32 R68, R104.reuse, R70, RZ ;  /* 0x000000466844723c */ /* 0x040fe600000018ff */
[----:B------:R2:W-:Y:S04]  /*100f0*/  MUFU.EX2 R130, R143 ;  /* 0x0000008f00827308 */ /* 0x0005e80000000800 */
[----:B------:R-:W-:Y:S01]  /*10100*/  MUFU.EX2 R123, R123 ;  /* 0x0000007b007b7308 */ /* 0x000fe20000000800 */
[C---:B------:R-:W-:Y:S03]  /*10110*/  HMMA.16816.F32 R84, R104.reuse, R86, RZ ;  /* 0x000000566854723c */ /* 0x040fe600000018ff */
[----:B------:R-:W-:Y:S04]  /*10120*/  MUFU.EX2 R126, R126 ;  /* 0x0000007e007e7308 */ /* 0x000fe80000000800 */
[----:B------:R-:W-:Y:S01]  /*10130*/  MUFU.EX2 R121, R121 ;  /* 0x0000007900797308 */ /* 0x000fe20000000800 */
[C---:B------:R-:W-:Y:S01]  /*10140*/  HMMA.16816.F32 R92, R104.reuse, R94, RZ ;  /* 0x0000005e685c723c */ /* 0x040fe200000018ff */
[----:B--2---:R-:W-:Y:S01]  /*10150*/  FFMA.FTZ R143, R164, UR4, -R59 ;  /* 0x00000004a48f7c23 */ /* 0x004fe2000801083b */
[----:B------:R-:W-:Y:S01]  /*10160*/  FFMA.FTZ R164, R139, UR4, -R60 ;  /* 0x000000048ba47c23 */ /* 0x000fe2000801083c */
[----:B------:R-:W-:Y:S04]  /*10170*/  MUFU.EX2 R140, R140 ;  /* 0x0000008c008c7308 */ /* 0x000fe80000000800 */
[----:B------:R-:W-:Y:S01]  /*10180*/  MUFU.EX2 R143, R143 ;  /* 0x0000008f008f7308 */ /* 0x000fe20000000800 */
[C---:B------:R-:W-:Y:S03]  /*10190*/  HMMA.16816.F32 R100, R104.reuse, R102, RZ ;  /* 0x000000666864723c */ /* 0x040fe600000018ff */
[----:B------:R-:W-:Y:S04]  /*101a0*/  MUFU.EX2 R133, R133 ;  /* 0x0000008500857308 */ /* 0x000fe80000000800 */
[----:B------:R-:W-:Y:S01]  /*101b0*/  MUFU.EX2 R142, R142 ;  /* 0x0000008e008e7308 */ /* 0x000fe20000000800 */
[----:B-----5:R-:W-:Y:S01]  /*101c0*/  HMMA.16816.F32 R108, R104, R4, RZ ;  /* 0x00000004686c723c */ /* 0x020fe200000018ff */
[----:B---3--:R-:W-:Y:S01]  /*101d0*/  F2FP.F16.F32.PACK_AB R4, R38, R41 ;  /* 0x000000292604723e */ /* 0x008fe200000000ff */
[----:B------:R-:W-:Y:S01]  /*101e0*/  FADD.FTZ R41, R41, R42 ;  /* 0x0000002a29297221 */ /* 0x000fe20000010000 */
[----:B-1----:R-:W-:Y:S01]  /*101f0*/  F2FP.F16.F32.PACK_AB R5, R35, R36 ;  /* 0x000000242305723e */ /* 0x002fe200000000ff */
        /* <DEDUP_REMOVED lines=27> */
[C---:B------:R-:W-:Y:S01]  /*103b0*/  HMMA.16816.F32 R88, R4.reuse, R16, R88 ;  /* 0x000000100458723c */ /* 0x040fe20000001858 */
[----:B------:R-:W-:Y:S01]  /*103c0*/  FFMA.FTZ R16, R28, UR4, -R59 ;  /* 0x000000041c107c23 */ /* 0x000fe2000801083b */
[----:B------:R-:W-:Y:S01]  /*103d0*/  FFMA.FTZ R28, R29, UR4, -R60 ;  /* 0x000000041d1c7c23 */ /* 0x000fe2000801083c */
[----:B------:R-:W-:Y:S04]  /*103e0*/  MUFU.EX2 R44, R57 ;  /* 0x00000039002c7308 */ /* 0x000fe80000000800 */
[----:B------:R-:W3:Y:S01]  /*103f0*/  MUFU.EX2 R30, R16 ;  /* 0x00000010001e7308 */ /* 0x000ee20000000800 */
[C---:B------:R-:W-:Y:S03]  /*10400*/  HMMA.16816.F32 R80, R4.reuse, R20, R80 ;  /* 0x000000140450723c */ /* 0x040fe60000001850 */
[----:B------:R-:W-:Y:S04]  /*10410*/  MUFU.EX2 R29, R163 ;  /* 0x000000a3001d7308 */ /* 0x000fe80000000800 */
[----:B------:R-:W4:Y:S01]  /*10420*/  MUFU.EX2 R28, R28 ;  /* 0x0000001c001c7308 */ /* 0x000f220000000800 */
[C---:B------:R-:W-:Y:S01]  /*10430*/  HMMA.16816.F32 R84, R4.reuse, R22, R84 ;  /* 0x000000160454723c */ /* 0x040fe20000001854 */
[----:B------:R-:W5:Y:S02]  /*10440*/  LDSM.16.MT88.4 R20, [R145+0xb800] ;  /* 0x00b800009114783b */ /* 0x000f640000004200 */
[----:B------:R-:W-:Y:S04]  /*10450*/  MUFU.EX2 R165, R165 ;  /* 0x000000a500a57308 */ /* 0x000fe80000000800 */
        /* <DEDUP_REMOVED lines=9> */
[----:B---3--:R-:W-:Y:S01]  /*104f0*/  F2FP.F16.F32.PACK_AB R4, R30, R31 ;  /* 0x0000001f1e04723e */ /* 0x008fe200000000ff */
[----:B------:R-:W3:Y:S01]  /*10500*/  LDSM.16.MT88.4 R16, [R118+0xb800] ;  /* 0x00b800007610783b */ /* 0x000ee20000004200 */
[----:B------:R-:W-:Y:S01]  /*10510*/  F2FP.F16.F32.PACK_AB R6, R26, R27 ;  /* 0x0000001b1a06723e */ /* 0x000fe200000000ff */
[----:B------:R-:W-:Y:S01]  /*10520*/  FADD.FTZ R31, R31, R34 ;  /* 0x000000221f1f7221 */ /* 0x000fe20000010000 */
[----:B----4-:R-:W-:Y:S01]  /*10530*/  F2FP.F16.F32.PACK_AB R5, R28, R29 ;  /* 0x0000001d1c05723e */ /* 0x010fe200000000ff */
[----:B------:R-:W-:Y:S01]  /*10540*/  FADD.FTZ R29, R29, R32 ;  /* 0x000000201d1d7221 */ /* 0x000fe20000010000 */
[----:B------:R-:W-:Y:S01]  /*10550*/  F2FP.F16.F32.PACK_AB R7, R24, R25 ;  /* 0x000000191807723e */ /* 0x000fe200000000ff */
[----:B------:R-:W-:-:S02]  /*10560*/  FADD.FTZ R30, R30, R31 ;  /* 0x0000001f1e1e7221 */ /* 0x000fc40000010000 */
[----:B------:R-:W-:Y:S02]  /*10570*/  FADD.FTZ R28, R28, R29 ;  /* 0x0000001d1c1c7221 */ /* 0x000fe40000010000 */
[----:B------:R-:W-:Y:S02]  /*10580*/  FADD.FTZ R27, R27, R30 ;  /* 0x0000001e1b1b7221 */ /* 0x000fe40000010000 */
[C---:B-----5:R-:W-:Y:S08]  /*10590*/  HMMA.16816.F32 R80, R4.reuse, R20, R80 ;  /* 0x000000140450723c */ /* 0x060ff00000001850 */
[C---:B-1----:R-:W-:Y:S08]  /*105a0*/  HMMA.16816.F32 R72, R4.reuse, R8, R72 ;  /* 0x000000080448723c */ /* 0x042ff00000001848 */
[C---:B------:R-:W-:Y:S01]  /*105b0*/  HMMA.16816.F32 R76, R4.reuse, R10, R76 ;  /* 0x0000000a044c723c */ /* 0x040fe2000000184c */
[----:B------:R-:W1:Y:S07]  /*105c0*/  LDSM.16.MT88.4 R8, [R118+0xd800] ;  /* 0x00d800007608783b */ /* 0x000e6e0000004200 */
[C---:B--2---:R-:W-:Y:S08]  /*105d0*/  HMMA.16816.F32 R112, R4.reuse, R12, R112 ;  /* 0x0000000c0470723c */ /* 0x044ff00000001870 */
[C---:B------:R-:W-:Y:S01]  /*105e0*/  HMMA.16816.F32 R68, R4.reuse, R14, R68 ;  /* 0x0000000e0444723c */ /* 0x040fe20000001844 */
[----:B------:R-:W2:Y:S07]  /*105f0*/  LDSM.16.MT88.4 R12, [R145+0xd800] ;  /* 0x00d80000910c783b */ /* 0x000eae0000004200 */
        /* <DEDUP_REMOVED lines=37> */
[C---:B---3--:R-:W-:Y:S01]  /*10850*/  HMMA.16816.F32 R88, R4.reuse, R16, R88 ;  /* 0x000000100458723c */ /* 0x048fe20000001858 */
[----:B------:R-:W-:Y:S01]  /*10860*/  FFMA.FTZ R16, R138, UR4, -R59 ;  /* 0x000000048a107c23 */ /* 0x000fe2000801083b */
[--C-:B------:R-:W-:Y:S01]  /*10870*/  FFMA.FTZ R138, R129, UR4, -R60.reuse ;  /* 0x00000004818a7c23 */ /* 0x100fe2000801083c */
[----:B------:R-:W-:Y:S02]  /*10880*/  FFMA.FTZ R17, R131, UR4, -R60 ;  /* 0x0000000483117c23 */ /* 0x000fe4000801083c */
[----:B------:R-:W3:Y:S03]  /*10890*/  MUFU.EX2 R131, R16 ;  /* 0x0000001000837308 */ /* 0x000ee60000000800 */
[C---:B------:R-:W-:Y:S01]  /*108a0*/  HMMA.16816.F32 R80, R4.reuse, R20, R80 ;  /* 0x000000140450723c */ /* 0x040fe20000001850 */
[----:B------:R4:W-:Y:S04]  /*108b0*/  MUFU.EX2 R129, R17 ;  /* 0x0000001100817308 */ /* 0x0009e80000000800 */
[----:B------:R-:W5:Y:S03]  /*108c0*/  MUFU.EX2 R138, R138 ;  /* 0x0000008a008a7308 */ /* 0x000f660000000800 */
        /* <DEDUP_REMOVED lines=35> */
[C---:B--2---:R-:W-:Y:S01]  /*10b00*/  HMMA.16816.F32 R96, R4.reuse, R12, R96 ;  /* 0x0000000c0460723c */ /* 0x044fe20000001860 */
[--C-:B------:R-:W-:Y:S01]  /*10b10*/  FFMA.FTZ R13, R64, UR4, -R59.reuse ;  /* 0x00000004400d7c23 */ /* 0x100fe2000801083b */
[--C-:B------:R-:W-:Y:S01]  /*10b20*/  FFMA.FTZ R12, R58, UR4, -R59.reuse ;  /* 0x000000043a0c7c23 */ /* 0x100fe2000801083b */
[--C-:B------:R-:W-:Y:S01]  /*10b30*/  FFMA.FTZ R64, R56, UR4, -R59.reuse ;  /* 0x0000000438407c23 */ /* 0x100fe2000801083b */
[----:B------:R-:W-:Y:S01]  /*10b40*/  FFMA.FTZ R56, R55, UR4, -R59 ;  /* 0x0000000437387c23 */ /* 0x000fe2000801083b */
[----:B------:R-:W-:Y:S03]  /*10b50*/  MUFU.EX2 R58, R13 ;  /* 0x0000000d003a7308 */ /* 0x000fe60000000800 */
[----:B------:R-:W-:Y:S01]  /*10b60*/  HMMA.16816.F32 R100, R4, R14, R100 ;  /* 0x0000000e0464723c */ /* 0x000fe20000001864 */
[--C-:B------:R-:W-:Y:S01]  /*10b70*/  FFMA.FTZ R7, R53, UR4, -R60.reuse ;  /* 0x0000000435077c23 */ /* 0x100fe2000801083c */
[--C-:B------:R-:W-:Y:S01]  /*10b80*/  FFMA.FTZ R6, R52, UR4, -R60.reuse ;  /* 0x0000000434067c23 */ /* 0x100fe2000801083c */
[--C-:B------:R-:W-:Y:S01]  /*10b90*/  FFMA.FTZ R4, R51, UR4, -R60.reuse ;  /* 0x0000000433047c23 */ /* 0x100fe2000801083c */
[----:B------:R-:W-:Y:S01]  /*10ba0*/  FFMA.FTZ R5, R50, UR4, -R60 ;  /* 0x0000000432057c23 */ /* 0x000fe2000801083c */
[----:B------:R2:W3:Y:S04]  /*10bb0*/  MUFU.EX2 R53, R12 ;  /* 0x0000000c00357308 */ /* 0x0004e80000000800 */
[----:B------:R-:W-:Y:S04]  /*10bc0*/  MUFU.EX2 R52, R7 ;  /* 0x0000000700347308 */ /* 0x000fe80000000800 */
[----:B------:R3:W4:Y:S04]  /*10bd0*/  MUFU.EX2 R51, R6 ;  /* 0x0000000600337308 */ /* 0x0007280000000800 */
[----:B------:R5:W-:Y:S01]  /*10be0*/  MUFU.EX2 R50, R4 ;  /* 0x0000000400327308 */ /* 0x000be20000000800 */
[----:B--2---:R-:W2:Y:S03]  /*10bf0*/  LDSM.16.MT88.4 R12, [R118+0xc800] ;  /* 0x00c80000760c783b */ /* 0x004ea60000004200 */
[----:B------:R4:W1:Y:S01]  /*10c00*/  MUFU.EX2 R55, R5 ;  /* 0x0000000500377308 */ /* 0x0008620000000800 */
[----:B---3--:R-:W-:-:S02]  /*10c10*/  F2FP.F16.F32.PACK_AB R6, R53, R58 ;  /* 0x0000003a3506723e */ /* 0x008fc400000000ff */
[----:B-----5:R-:W-:Y:S02]  /*10c20*/  F2FP.F16.F32.PACK_AB R4, R127, R66 ;  /* 0x000000427f04723e */ /* 0x020fe400000000ff */
[----:B----4-:R-:W-:Y:S02]  /*10c30*/  F2FP.F16.F32.PACK_AB R5, R51, R52 ;  /* 0x000000343305723e */ /* 0x010fe400000000ff */
[----:B-1----:R-:W-:-:S07]  /*10c40*/  F2FP.F16.F32.PACK_AB R7, R55, R50 ;  /* 0x000000323707723e */ /* 0x002fce00000000ff */
[C---:B------:R-:W-:Y:S08]  /*10c50*/  HMMA.16816.F32 R112, R4.reuse, R8, R112 ;  /* 0x000000080470723c */ /* 0x040ff00000001870 */
        /* <DEDUP_REMOVED lines=16> */
[----:B------:R-:W2:Y:S03]  /*10d60*/  MUFU.EX2 R23, R48 ;  /* 0x0000003000177308 */ /* 0x000ea60000000800 */
[C---:B---3--:R-:W-:Y:S08]  /*10d70*/  HMMA.16816.F32 R108, R4.reuse, R16, R108 ;  /* 0x00000010046c723c */ /* 0x048ff0000000186c */
[----:B------:R-:W-:Y:S01]  /*10d80*/  HMMA.16816.F32 R104, R4, R18, R104 ;  /* 0x000000120468723c */ /* 0x000fe20000001868 */
[----:B----4-:R-:W-:Y:S01]  /*10d90*/  F2FP.F16.F32.PACK_AB R4, R21, R44 ;  /* 0x0000002c1504723e */ /* 0x010fe200000000ff */
[----:B------:R-:W3:Y:S01]  /*10da0*/  LDSM.16.MT88.4 R16, [R145+0xcc00] ;  /* 0x00cc00009110783b */ /* 0x000ee20000004200 */
[----:B-----5:R-:W-:-:S02]  /*10db0*/  F2FP.F16.F32.PACK_AB R6, R165, R22 ;  /* 0x00000016a506723e */ /* 0x020fc400000000ff */
[----:B--2---:R-:W-:Y:S02]  /*10dc0*/  F2FP.F16.F32.PACK_AB R5, R23, R20 ;  /* 0x000000141705723e */ /* 0x004fe400000000ff */
[----:B------:R-:W-:-:S07]  /*10dd0*/  F2FP.F16.F32.PACK_AB R7, R39, R40 ;  /* 0x000000282707723e */ /* 0x000fce00000000ff */
[C---:B------:R-:W-:Y:S08]  /*10de0*/  HMMA.16816.F32 R112, R4.reuse, R12, R112 ;  /* 0x0000000c0470723c */ /* 0x040ff00000001870 */
[C---:B------:R-:W-:Y:S01]  /*10df0*/  HMMA.16816.F32 R68, R4.reuse, R14, R68 ;  /* 0x0000000e0444723c */ /* 0x040fe20000001844 */
[----:B------:R-:W2:Y:S07]  /*10e00*/  LDSM.16.MT88.4 R12, [R118+0xcc00] ;  /* 0x00cc0000760c783b */ /* 0x000eae0000004200 */
        /* <DEDUP_REMOVED lines=18> */
[----:B------:R-:W-:Y:S01]  /*10f30*/  FADD.FTZ R140, R140, R143 ;  /* 0x0000008f8c8c7221 */ /* 0x000fe20000010000 */
[----:B------:R-:W3:Y:S02]  /*10f40*/  LDSM.16.MT88.4 R16, [R118+0xec00] ;  /* 0x00ec00007610783b */ /* 0x000ee40000004200 */
        /* <DEDUP_REMOVED lines=103> */
.L_x_2507:
        /* <DEDUP_REMOVED lines=8> */
.L_x_2508:
        /* <DEDUP_REMOVED lines=142> */
[C---:B----4-:R-:W-:Y:S08]  /*11f20*/  HMMA.16816.F32 R56, R124.reuse, R136, R56 ;  /* 0x000000887c38723c */ /* 0x050ff00000001838 */
        /* <DEDUP_REMOVED lines=15> */
[----:B-1----:R-:W-:Y:S01]  /*12020*/  HMMA.16816.F32 R56, R136, R128, R56 ;  /* 0x000000808838723c */ /* 0x002fe20000001838 */
[----:B------:R-:W-:-:S07]  /*12030*/  IMAD R128, R116, 0x80, R141 ;  /* 0x0000008074807824 */ /* 0x000fce00078e028d */
[----:B------:R-:W-:Y:S01]  /*12040*/  HMMA.16816.F32 R52, R136, R130, R52 ;  /* 0x000000828834723c */ /* 0x000fe20000001834 */
[----:B------:R-:W-:-:S05]  /*12050*/  VIADD R130, R128, 0xffffff01 ;  /* 0xffffff0180827836 */ /* 0x000fca0000000000 */
[C---:B------:R-:W-:Y:S02]  /*12060*/  ISETP.GE.AND P3, PT, R130.reuse, R119, PT ;  /* 0x000000778200720c */ /* 0x040fe40003f66270 */
[----:B--2---:R-:W-:Y:S01]  /*12070*/  HMMA.16816.F32 R64, R136, R132, R64 ;  /* 0x000000848840723c */ /* 0x004fe20000001840 */
[----:B------:R-:W-:-:S04]  /*12080*/  ISETP.GE.AND P0, PT, R130, R117, PT ;  /* 0x000000758200720c */ /* 0x000fc80003f06270 */
[----:B------:R-:W-:-:S03]  /*12090*/  FSEL R9, R9, -INF , !P0 ;  /* 0xff80000009097808 */ /* 0x000fc60004000000 */
[C---:B------:R-:W-:Y:S08]  /*120a0*/  HMMA.16816.F32 R60, R136.reuse, R134, R60 ;  /* 0x00000086883c723c */ /* 0x040ff0000000183c */
[C---:B----4-:R-:W-:Y:S08]  /*120b0*/  HMMA.16816.F32 R48, R136.reuse, R124, R48 ;  /* 0x0000007c8830723c */ /* 0x050ff00000001830 */
[----:B---3--:R-:W-:Y:S01]  /*120c0*/  HMMA.16816.F32 R40, R136, R120, R40 ;  /* 0x000000788828723c */ /* 0x008fe20000001828 */
[----:B------:R-:W-:-:S05]  /*120d0*/  VIADD R120, R128, 0xffffff00 ;  /* 0xffffff0080787836 */ /* 0x000fca0000000000 */
[----:B------:R-:W-:Y:S02]  /*120e0*/  ISETP.GE.AND P1, PT, R120, R117, PT ;  /* 0x000000757800720c */ /* 0x000fe40003f26270 */
[C---:B------:R-:W-:Y:S01]  /*120f0*/  HMMA.16816.F32 R36, R136.reuse, R122, R36 ;  /* 0x0000007a8824723c */ /* 0x040fe20000001824 */
[----:B------:R-:W-:Y:S01]  /*12100*/  VIADD R122, R128, 0xffffff08 ;  /* 0xffffff08807a7836 */ /* 0x000fe20000000000 */
[----:B------:R-:W-:Y:S01]  /*12110*/  ISETP.GE.AND P4, PT, R120, R119, PT ;  /* 0x000000777800720c */ /* 0x000fe20003f86270 */
[----:B------:R-:W-:Y:S01]  /*12120*/  VIADD R120, R128, 0xffffff09 ;  /* 0xffffff0980787836 */ /* 0x000fe20000000000 */
[----:B------:R-:W-:Y:S01]  /*12130*/  FSEL R135, R8, -INF , !P1 ;  /* 0xff80000008877808 */ /* 0x000fe20004800000 */
[----:B------:R-:W-:Y:S01]  /*12140*/  VIADD R8, R128, 0xffffff18 ;  /* 0xffffff1880087836 */ /* 0x000fe20000000000 */
[C---:B------:R-:W-:Y:S02]  /*12150*/  ISETP.GE.AND P6, PT, R122.reuse, R117, PT ;  /* 0x000000757a00720c */ /* 0x040fe40003fc6270 */
[----:B------:R-:W-:Y:S01]  /*12160*/  ISETP.GE.AND P5, PT, R122, R119, PT ;  /* 0x000000777a00720c */ /* 0x000fe20003fa6270 */
[----:B------:R-:W-:Y:S01]  /*12170*/  VIADD R122, R128, 0xffffff10 ;  /* 0xffffff10807a7836 */ /* 0x000fe20000000000 */
[C---:B------:R-:W-:Y:S01]  /*12180*/  ISETP.GE.AND P2, PT, R120.reuse, R117, PT ;  /* 0x000000757800720c */ /* 0x040fe20003f46270 */
[----:B------:R-:W-:Y:S01]  /*12190*/  HMMA.16816.F32 R44, R136, R126, R44 ;  /* 0x0000007e882c723c */ /* 0x000fe2000000182c */
[----:B------:R-:W-:Y:S01]  /*121a0*/  ISETP.GE.AND P1, PT, R120, R119, PT ;  /* 0x000000777800720c */ /* 0x000fe20003f26270 */
[----:B------:R-:W-:Y:S01]  /*121b0*/  VIADD R120, R128, 0xffffff11 ;  /* 0xffffff1180787836 */ /* 0x000fe20000000000 */
[----:B------:R-:W-:Y:S01]  /*121c0*/  FSEL R202, R10, -INF , !P4 ;  /* 0xff8000000aca7808 */ /* 0x000fe20006000000 */
[----:B------:R-:W1:Y:S01]  /*121d0*/  LDSM.16.M88.4 R124, [R144+0x8400] ;  /* 0x00840000907c783b */ /* 0x000e620000000200 */
[----:B------:R-:W-:Y:S01]  /*121e0*/  FSEL R141, R4, -INF , !P6 ;  /* 0xff800000048d7808 */ /* 0x000fe20007000000 */
[----:B------:R-:W-:Y:S01]  /*121f0*/  VIADD R4, R128, 0xffffff19 ;  /* 0xffffff1980047836 */ /* 0x000fe20000000000 */
[----:B------:R-:W-:-:S02]  /*12200*/  ISETP.GE.AND P4, PT, R122, R117, PT ;  /* 0x000000757a00720c */ /* 0x000fc40003f86270 */
[----:B------:R-:W-:Y:S02]  /*12210*/  FSEL R10, R11, -INF , !P3 ;  /* 0xff8000000b0a7808 */ /* 0x000fe40005800000 */
        /* <DEDUP_REMOVED lines=8> */
[C---:B------:R-:W-:Y:S02]  /*122a0*/  ISETP.GE.AND P1, PT, R4.reuse, R117, PT ;  /* 0x000000750400720c */ /* 0x040fe40003f26270 */
[-C--:B------:R-:W-:Y:S01]  /*122b0*/  ISETP.GE.AND P4, PT, R4, R119.reuse, PT ;  /* 0x000000770400720c */ /* 0x080fe20003f86270 */
[----:B------:R-:W-:Y:S01]  /*122c0*/  VIADD R4, R128, 0xffffff20 ;  /* 0xffffff2080047836 */ /* 0x000fe20000000000 */
[-C--:B------:R-:W-:Y:S02]  /*122d0*/  ISETP.GE.AND P0, PT, R122, R119.reuse, PT ;  /* 0x000000777a00720c */ /* 0x080fe40003f06270 */
[----:B------:R-:W-:Y:S01]  /*122e0*/  ISETP.GE.AND P6, PT, R120, R119, PT ;  /* 0x000000777800720c */ /* 0x000fe20003fc6270 */
[----:B------:R-:W-:Y:S01]  /*122f0*/  VIADD R120, R128, 0xffffff29 ;  /* 0xffffff2980787836 */ /* 0x000fe20000000000 */
[----:B------:R-:W-:-:S02]  /*12300*/  FSEL R199, R65, -INF , !P3 ;  /* 0xff80000041c77808 */ /* 0x000fc40005800000 */
[----:B------:R-:W-:Y:S02]  /*12310*/  FSEL R200, R66, -INF , !P0 ;  /* 0xff80000042c87808 */ /* 0x000fe40004000000 */
[----:B------:R-:W-:Y:S02]  /*12320*/  FSEL R198, R67, -INF , !P6 ;  /* 0xff80000043c67808 */ /* 0x000fe40007000000 */
[----:B------:R-:W-:Y:S01]  /*12330*/  FSEL R65, R60, -INF , !P5 ;  /* 0xff8000003c417808 */ /* 0x000fe20006800000 */
[----:B------:R-:W-:Y:S01]  /*12340*/  VIADD R60, R128, 0xffffff28 ;  /* 0xffffff28803c7836 */ /* 0x000fe20000000000 */
[C---:B------:R-:W-:Y:S02]  /*12350*/  ISETP.GE.AND P0, PT, R4.reuse, R117, PT ;  /* 0x000000750400720c */ /* 0x040fe40003f06270 */
[----:B------:R-:W-:Y:S01]  /*12360*/  ISETP.GE.AND P3, PT, R4, R119, PT ;  /* 0x000000770400720c */ /* 0x000fe20003f66270 */
[----:B-1----:R-:W-:Y:S01]  /*12370*/  HMMA.16816.F32 R32, R136, R124, R32 ;  /* 0x0000007c8820723c */ /* 0x002fe20000001820 */
[----:B------:R-:W-:-:S02]  /*12380*/  ISETP.GE.AND P6, PT, R6, R117, PT ;  /* 0x000000750600720c */ /* 0x000fc40003fc6270 */
[----:B------:R-:W-:Y:S02]  /*12390*/  ISETP.GE.AND P5, PT, R6, R119, PT ;  /* 0x000000770600720c */ /* 0x000fe40003fa6270 */
[----:B------:R-:W1:Y:S01]  /*123a0*/  LDSM.16.M88.4 R4, [R144+0x8800] ;  /* 0x008800009004783b */ /* 0x000e620000000200 */
[----:B------:R-:W-:Y:S02]  /*123b0*/  FSEL R64, R62, -INF , !P2 ;  /* 0xff8000003e407808 */ /* 0x000fe40005000000 */
[----:B------:R-:W-:Y:S01]  /*123c0*/  FSEL R61, R61, -INF , !P1 ;  /* 0xff8000003d3d7808 */ /* 0x000fe20004800000 */
[----:B------:R-:W-:Y:S01]  /*123d0*/  HMMA.16816.F32 R28, R136, R126, R28 ;  /* 0x0000007e881c723c */ /* 0x000fe2000000181c */
[----:B------:R-:W-:Y:S01]  /*123e0*/  FSEL R195, R56, -INF , !P0 ;  /* 0xff80000038c37808 */ /* 0x000fe20004000000 */
[----:B------:R-:W-:Y:S01]  /*123f0*/  VIADD R56, R128, 0xffffff31 ;  /* 0xffffff3180387836 */ /* 0x000fe20000000000 */
[C---:B------:R-:W-:Y:S02]  /*12400*/  ISETP.GE.AND P2, PT, R60.reuse, R117, PT ;  /* 0x000000753c00720c */ /* 0x040fe40003f46270 */
[----:B------:R-:W-:Y:S01]  /*12410*/  ISETP.GE.AND P1, PT, R60, R119, PT ;  /* 0x000000773c00720c */ /* 0x000fe20003f26270 */
[----:B------:R-:W-:Y:S01]  /*12420*/  VIADD R60, R128, 0xffffff30 ;  /* 0xffffff30803c7836 */ /* 0x000fe20000000000 */
[----:B------:R-:W-:-:S02]  /*12430*/  FSEL R190, R59, -INF , !P5 ;  /* 0xff8000003bbe7808 */ /* 0x000fc40006800000 */
[----:B------:R-:W-:Y:S01]  /*12440*/  FSEL R191, R52, -INF , !P2 ;  /* 0xff80000034bf7808 */ /* 0x000fe20005000000 */
[----:B------:R-:W-:Y:S01]  /*12450*/  VIADD R52, R128, 0xffffff40 ;  /* 0xffffff4080347836 */ /* 0x000fe20000000000 */
[----:B------:R-:W-:Y:S01]  /*12460*/  FSEL R196, R58, -INF , !P3 ;  /* 0xff8000003ac47808 */ /* 0x000fe20005800000 */
[----:B------:R-:W-:Y:S01]  /*12470*/  VIADD R58, R128, 0xffffff38 ;  /* 0xffffff38803a7836 */ /* 0x000fe20000000000 */
[----:B------:R-:W-:Y:S02]  /*12480*/  FSEL R189, R57, -INF , !P6 ;  /* 0xff80000039bd7808 */ /* 0x000fe40007000000 */
[C---:B------:R-:W-:Y:S02]  /*12490*/  ISETP.GE.AND P5, PT, R56.reuse, R117, PT ;  /* 0x000000753800720c */ /* 0x040fe40003fa6270 */
[----:B------:R-:W-:Y:S01]  /*124a0*/  ISETP.GE.AND P2, PT, R56, R119, PT ;  /* 0x000000773800720c */ /* 0x000fe20003f46270 */
[----:B------:R-:W-:Y:S01]  /*124b0*/  VIADD R56, R128, 0xffffff39 ;  /* 0xffffff3980387836 */ /* 0x000fe20000000000 */
[----:B------:R-:W-:-:S02]  /*124c0*/  ISETP.GE.AND P3, PT, R60, R117, PT ;  /* 0x000000753c00720c */ /* 0x000fc40003f66270 */
[-C--:B------:R-:W-:Y:S02]  /*124d0*/  ISETP.GE.AND P6, PT, R60, R119.reuse, PT ;  /* 0x000000773c00720c */ /* 0x080fe40003fc6270 */
[----:B------:R-:W-:Y:S01]  /*124e0*/  FSEL R185, R48, -INF , !P3 ;  /* 0xff80000030b97808 */ /* 0x000fe20005800000 */
[----:B------:R-:W-:Y:S01]  /*124f0*/  VIADD R48, R128, 0xffffff41 ;  /* 0xffffff4180307836 */ /* 0x000fe20000000000 */
[----:B------:R-:W-:Y:S02]  /*12500*/  FSEL R186, R50, -INF , !P6 ;  /* 0xff80000032ba7808 */ /* 0x000fe40007000000 */
[----:B------:R-:W-:Y:S02]  /*12510*/  ISETP.GE.AND P3, PT, R56, R119, PT ;  /* 0x000000773800720c */ /* 0x000fe40003f66270 */
[----:B------:R-:W-:Y:S02]  /*12520*/  ISETP.GE.AND P6, PT, R52, R117, PT ;  /* 0x000000753400720c */ /* 0x000fe40003fc6270 */
[----:B------:R-:W-:-:S02]  /*12530*/  FSEL R188, R47, -INF , !P3 ;  /* 0xff8000002fbc7808 */ /* 0x000fc40005800000 */
[----:B------:R-:W-:Y:S01]  /*12540*/  FSEL R173, R40, -INF , !P6 ;  /* 0xff80000028ad7808 */ /* 0x000fe20007000000 */
[C---:B------:R-:W-:Y:S01]  /*12550*/  VIADD R40, R128.reuse, 0xffffff50 ;  /* 0xffffff5080287836 */ /* 0x040fe20000000000 */
[----:B------:R-:W-:Y:S01]  /*12560*/  FSEL R66, R63, -INF , !P4 ;  /* 0xff8000003f427808 */ /* 0x000fe20006000000 */
[C---:B-1----:R-:W-:Y:S01]  /*12570*/  HMMA.16816.F32 R24, R136.reuse, R4, R24 ;  /* 0x000000048818723c */ /* 0x042fe20000001818 */
[----:B------:R-:W-:Y:S01]  /*12580*/  VIADD R4, R128, 0xffffff49 ;  /* 0xffffff4980047836 */ /* 0x000fe20000000000 */
[----:B------:R-:W-:Y:S02]  /*12590*/  FSEL R192, R54, -INF , !P1 ;  /* 0xff80000036c07808 */ /* 0x000fe40004800000 */
[-C--:B------:R-:W-:Y:S02]  /*125a0*/  ISETP.GE.AND P4, PT, R120, R117.reuse, PT ;  /* 0x000000757800720c */ /* 0x080fe40003f86270 */
[C---:B------:R-:W-:Y:S02]  /*125b0*/  ISETP.GE.AND P3, PT, R4.reuse, R117, PT ;  /* 0x000000750400720c */ /* 0x040fe40003f66270 */
[----:B------:R-:W-:Y:S01]  /*125c0*/  ISETP.GE.AND P6, PT, R4, R119, PT ;  /* 0x000000770400720c */ /* 0x000fe20003fc6270 */
[----:B------:R-:W-:Y:S01]  /*125d0*/  HMMA.16816.F32 R20, R136, R6, R20 ;  /* 0x000000068814723c */ /* 0x000fe20000001814 */
[----:B------:R-:W1:Y:S01]  /*125e0*/  LDSM.16.M88.4 R4, [R144+0x8c00] ;  /* 0x008c00009004783b */ /* 0x000e620000000200 */
[----:B------:R-:W-:Y:S01]  /*125f0*/  ISETP.GE.AND P1, PT, R58, R117, PT ;  /* 0x000000753a00720c */ /* 0x000fe20003f26270 */
[----:B------:R-:W-:-:S04]  /*12600*/  DEPBAR.LE SB0, 0x0 ;  /* 0x000080000000791a */ /* 0x000fc80000000000 */
[----:B------:R-:W-:Y:S02]  /*12610*/  FSEL R193, R53, -INF , !P4 ;  /* 0xff80000035c17808 */ /* 0x000fe40006000000 */
[----:B------:R-:W-:Y:S01]  /*12620*/  FSEL R183, R44, -INF , !P1 ;  /* 0xff8000002cb77808 */ /* 0x000fe20004800000 */
[----:B------:R-:W-:Y:S01]  /*12630*/  VIADD R44, R128, 0xffffff48 ;  /* 0xffffff48802c7836 */ /* 0x000fe20000000000 */
[-C--:B------:R-:W-:Y:S02]  /*12640*/  ISETP.GE.AND P4, PT, R58, R119.reuse, PT ;  /* 0x000000773a00720c */ /* 0x080fe40003f86270 */
[----:B------:R-:W-:Y:S02]  /*12650*/  ISETP.GE.AND P0, PT, R120, R119, PT ;  /* 0x000000777800720c */ /* 0x000fe40003f06270 */
        /* <DEDUP_REMOVED lines=8> */
[----:B------:R-:W-:Y:S02]  /*126e0*/  FSEL R180, R42, -INF , !P5 ;  /* 0xff8000002ab47808 */ /* 0x000fe40006800000 */
[----:B------:R-:W-:Y:S02]  /*126f0*/  FSEL R175, R41, -INF , !P2 ;  /* 0xff80000029af7808 */ /* 0x000fe40005000000 */
[----:B------:R-:W-:Y:S01]  /*12700*/  FSEL R177, R36, -INF , !P4 ;  /* 0xff80000024b17808 */ /* 0x000fe20006000000 */
[----:B------:R-:W-:Y:S01]  /*12710*/  VIADD R36, R128, 0xffffff59 ;  /* 0xffffff5980247836 */ /* 0x000fe20000000000 */
[----:B------:R-:W-:Y:S02]  /*12720*/  FSEL R187, R45, -INF , !P0 ;  /* 0xff8000002dbb7808 */ /* 0x000fe40004000000 */
[C---:B------:R-:W-:Y:S02]  /*12730*/  ISETP.GE.AND P5, PT, R40.reuse, R117, PT ;  /* 0x000000752800720c */ /* 0x040fe40003fa6270 */
[-C--:B------:R-:W-:Y:S01]  /*12740*/  ISETP.GE.AND P2, PT, R40, R119.reuse, PT ;  /* 0x000000772800720c */ /* 0x080fe20003f46270 */
[----:B------:R-:W-:Y:S01]  /*12750*/  VIADD R40, R128, 0xffffff58 ;  /* 0xffffff5880287836 */ /* 0x000fe20000000000 */
[----:B------:R-:W-:Y:S01]  /*12760*/  ISETP.GE.AND P0, PT, R44, R119, PT ;  /* 0x000000772c00720c */ /* 0x000fe20003f06270 */
[C---:B-1----:R-:W-:Y:S01]  /*12770*/  HMMA.16816.F32 R16, R136.reuse, R4, R16 ;  /* 0x000000048810723c */ /* 0x042fe20000001810 */
[----:B------:R-:W-:Y:S01]  /*12780*/  FSEL R178, R39, -INF , !P6 ;  /* 0xff80000027b27808 */ /* 0x000fe20007000000 */
[----:B------:R-:W-:Y:S01]  /*12790*/  VIADD R4, R128, 0xffffff71 ;  /* 0xffffff7180047836 */ /* 0x000fe20000000000 */
[----:B------:R-:W-:Y:S01]  /*127a0*/  FSEL R167, R32, -INF , !P5 ;  /* 0xff80000020a77808 */ /* 0x000fe20006800000 */
[----:B------:R-:W-:Y:S01]  /*127b0*/  VIADD R32, R128, 0xffffff68 ;  /* 0xffffff6880207836 */ /* 0x000fe20000000000 */
[----:B------:R-:W-:Y:S01]  /*127c0*/  FSEL R176, R38, -INF , !P0 ;  /* 0xff80000026b07808 */ /* 0x000fe20004000000 */
[C---:B------:R-:W-:Y:S01]  /*127d0*/  VIADD R38, R128.reuse, 0xffffff60 ;  /* 0xffffff6080267836 */ /* 0x040fe20000000000 */
[----:B------:R-:W-:Y:S01]  /*127e0*/  FSEL R179, R37, -INF , !P3 ;  /* 0xff80000025b37808 */ /* 0x000fe20005800000 */
[----:B------:R-:W-:Y:S01]  /*127f0*/  VIADD R44, R128, 0xffffff51 ;  /* 0xffffff51802c7836 */ /* 0x000fe20000000000 */
[C---:B------:R-:W-:Y:S01]  /*12800*/  ISETP.GE.AND P6, PT, R36.reuse, R117, PT ;  /* 0x000000752400720c */ /* 0x040fe20003fc6270 */
[----:B------:R-:W-:Y:S01]  /*12810*/  HMMA.16816.F32 R12, R136, R6, R12 ;  /* 0x00000006880c723c */ /* 0x000fe2000000180c */
[----:B------:R-:W-:Y:S01]  /*12820*/  ISETP.GE.AND P5, PT, R36, R119, PT ;  /* 0x000000772400720c */ /* 0x000fe20003fa6270 */
[----:B------:R-:W-:Y:S01]  /*12830*/  VIADD R36, R128, 0xffffff61 ;  /* 0xffffff6180247836 */ /* 0x000fe20000000000 */
[----:B------:R-:W-:Y:S01]  /*12840*/  ISETP.GE.AND P0, PT, R40, R117, PT ;  /* 0x000000752800720c */ /* 0x000fe20003f06270 */
[----:B------:R-:W-:Y:S01]  /*12850*/  VIADD R6, R128, 0xffffff78 ;  /* 0xffffff7880067836 */ /* 0x000fe20000000000 */
[----:B------:R-:W-:Y:S01]  /*12860*/  BAR.SYNC.DEFER_BLOCKING 0x0 ;  /* 0x0000000000007b1d */ /* 0x000fe20000010000 */
[----:B------:R-:W-:-:S02]  /*12870*/  ISETP.GE.AND P3, PT, R40, R119, PT ;  /* 0x000000772800720c */ /* 0x000fc40003f66270 */
[----:B------:R-:W-:Y:S01]  /*12880*/  FSEL R143, R28, -INF , !P0 ;  /* 0xff8000001c8f7808 */ /* 0x000fe20004000000 */
[----:B------:R-:W-:Y:S01]  /*12890*/  VIADD R28, R128, 0xffffff69 ;  /* 0xffffff69801c7836 */ /* 0x000fe20000000000 */
[----:B------:R-:W-:Y:S02]  /*128a0*/  FSEL R166, R30, -INF , !P3 ;  /* 0xff8000001ea67808 */ /* 0x000fe40005800000 */
[----:B------:R-:W-:Y:S02]  /*128b0*/  FSEL R142, R34, -INF , !P2 ;  /* 0xff800000228e7808 */ /* 0x000fe40005000000 */
[----:B------:R-:W-:Y:S02]  /*128c0*/  ISETP.GE.AND P0, PT, R36, R119, PT ;  /* 0x000000772400720c */ /* 0x000fe40003f06270 */
[-C--:B------:R-:W-:Y:S02]  /*128d0*/  ISETP.GE.AND P3, PT, R32, R117.reuse, PT ;  /* 0x000000752000720c */ /* 0x080fe40003f66270 */
[----:B------:R-:W-:-:S02]  /*128e0*/  ISETP.GE.AND P2, PT, R38, R117, PT ;  /* 0x000000752600720c */ /* 0x000fc40003f46270 */
[----:B------:R-:W-:Y:S02]  /*128f0*/  ISETP.GE.AND P1, PT, R48, R119, PT ;  /* 0x000000773000720c */ /* 0x000fe40003f26270 */
[----:B------:R-:W-:Y:S02]  /*12900*/  FSEL R121, R27, -INF , !P0 ;  /* 0xff8000001b797808 */ /* 0x000fe40004000000 */
[----:B------:R-:W-:Y:S02]  /*12910*/  FSEL R123, R20, -INF , !P3 ;  /* 0xff800000147b7808 */ /* 0x000fe40005800000 */
[----:B------:R-:W-:Y:S01]  /*12920*/  FSEL R120, R24, -INF , !P2 ;  /* 0xff80000018787808 */ /* 0x000fe20005000000 */
[----:B------:R-:W-:Y:S01]  /*12930*/  VIADD R24, R128, 0xffffff70 ;  /* 0xffffff7080187836 */ /* 0x000fe20000000000 */
[C---:B------:R-:W-:Y:S02]  /*12940*/  ISETP.GE.AND P0, PT, R4.reuse, R117, PT ;  /* 0x000000750400720c */ /* 0x040fe40003f06270 */
[----:B------:R-:W-:Y:S01]  /*12950*/  ISETP.GE.AND P3, PT, R4, R119, PT ;  /* 0x000000770400720c */ /* 0x000fe20003f66270 */
[----:B------:R-:W-:Y:S01]  /*12960*/  VIADD R4, R128, 0xffffff79 ;  /* 0xffffff7980047836 */ /* 0x000fe20000000000 */
[----:B------:R-:W-:Y:S01]  /*12970*/  FSEL R174, R43, -INF , !P1 ;  /* 0xff8000002bae7808 */ /* 0x000fe20004800000 */
[----:B------:R-:W-:Y:S01]  /*12980*/  VIADD R128, R116, 0xfffffffe ;  /* 0xfffffffe74807836 */ /* 0x000fe20000000000 */
[----:B------:R-:W-:-:S02]  /*12990*/  ISETP.GE.AND P1, PT, R44, R117, PT ;  /* 0x000000752c00720c */ /* 0x000fc40003f26270 */
[----:B------:R-:W-:Y:S02]  /*129a0*/  FSEL R136, R17, -INF , !P0 ;  /* 0xff80000011887808 */ /* 0x000fe40004000000 */
[----:B------:R-:W-:Y:S02]  /*129b0*/  FSEL R163, R33, -INF , !P1 ;  /* 0xff80000021a37808 */ /* 0x000fe40004800000 */
[----:B------:R-:W-:Y:S02]  /*129c0*/  ISETP.GT.AND P0, PT, R128, R149, PT ;  /* 0x000000958000720c */ /* 0x000fe40003f04270 */
[-C--:B------:R-:W-:Y:S02]  /*129d0*/  ISETP.GE.AND P4, PT, R44, R119.reuse, PT ;  /* 0x000000772c00720c */ /* 0x080fe40003f86270 */
[----:B------:R-:W-:Y:S02]  /*129e0*/  ISETP.GE.AND P1, PT, R38, R119, PT ;  /* 0x000000772600720c */ /* 0x000fe40003f26270 */
[----:B------:R-:W-:-:S02]  /*129f0*/  FSEL R161, R29, -INF , !P6 ;  /* 0xff8000001da17808 */ /* 0x000fc40007000000 */
[----:B------:R-:W-:Y:S02]  /*12a00*/  FSEL R168, R31, -INF , !P5 ;  /* 0xff8000001fa87808 */ /* 0x000fe40006800000 */
[----:B------:R-:W-:Y:S02]  /*12a10*/  ISETP.GE.AND P6, PT, R32, R119, PT ;  /* 0x000000772000720c */ /* 0x000fe40003fc6270 */
[-C--:B------:R-:W-:Y:S02]  /*12a20*/  ISETP.GE.AND P5, PT, R28, R117.reuse, PT ;  /* 0x000000751c00720c */ /* 0x080fe40003fa6270 */
[----:B------:R-:W-:Y:S02]  /*12a30*/  FSEL R162, R35, -INF , !P4 ;  /* 0xff80000023a27808 */ /* 0x000fe40006000000 */
[----:B------:R-:W-:Y:S02]  /*12a40*/  FSEL R122, R26, -INF , !P1 ;  /* 0xff8000001a7a7808 */ /* 0x000fe40004800000 */
[----:B------:R-:W-:-:S02]  /*12a50*/  ISETP.GE.AND P4, PT, R36, R117, PT ;  /* 0x000000752400720c */ /* 0x000fc40003f86270 */
[----:B------:R-:W-:Y:S02]  /*12a60*/  ISETP.GE.AND P2, PT, R28, R119, PT ;  /* 0x000000771c00720c */ /* 0x000fe40003f46270 */
[-C--:B------:R-:W-:Y:S02]  /*12a70*/  ISETP.GE.AND P1, PT, R24, R117.reuse, PT ;  /* 0x000000751800720c */ /* 0x080fe40003f26270 */
[----:B------:R-:W-:Y:S02]  /*12a80*/  FSEL R124, R22, -INF , !P6 ;  /* 0xff800000167c7808 */ /* 0x000fe40007000000 */
[----:B------:R-:W-:Y:S02]  /*12a90*/  FSEL R126, R21, -INF , !P5 ;  /* 0xff800000157e7808 */ /* 0x000fe40006800000 */
[-C--:B------:R-:W-:Y:S02]  /*12aa0*/  ISETP.GE.AND P6, PT, R6, R117.reuse, PT ;  /* 0x000000750600720c */ /* 0x080fe40003fc6270 */
[----:B------:R-:W-:-:S02]  /*12ab0*/  ISETP.GE.AND P5, PT, R4, R117, PT ;  /* 0x000000750400720c */ /* 0x000fc40003fa6270 */
[----:B------:R-:W-:Y:S02]  /*12ac0*/  FSEL R125, R25, -INF , !P4 ;  /* 0xff800000197d7808 */ /* 0x000fe40006000000 */
[----:B------:R-:W-:Y:S02]  /*12ad0*/  FSEL R117, R23, -INF , !P2 ;  /* 0xff80000017757808 */ /* 0x000fe40005000000 */
[----:B------:R-:W-:Y:S02]  /*12ae0*/  FSEL R127, R16, -INF , !P1 ;  /* 0xff800000107f7808 */ /* 0x000fe40004800000 */
[-C--:B------:R-:W-:Y:S02]  /*12af0*/  ISETP.GE.AND P4, PT, R24, R119.reuse, PT ;  /* 0x000000771800720c */ /* 0x080fe40003f86270 */
        /* <DEDUP_REMOVED lines=14> */
[----:B------:R-:W3:Y:S03]  /*12be0*/  LDCU.64 UR8, c[0x0][0x3a0] ;  /* 0x00007400ff0877ac */ /* 0x000ee60008000a00 */
        /* <DEDUP_REMOVED lines=13> */
[----:B-1----:R-:W-:Y:S01]  /*12cc0*/  IADD3 R5, PT, PT, RZ, -R19, RZ ;  /* 0x80000013ff057210 */ /* 0x002fe20007ffe0ff */
[----:B------:R-:W-:-:S04]  /*12cd0*/  IMAD.MOV.U32 R18, RZ, RZ, RZ ;  /* 0x000000ffff127224 */ /* 0x000fc800078e00ff */
        /* <DEDUP_REMOVED lines=45> */
.L_x_2510:
        /* <DEDUP_REMOVED lines=8> */
.L_x_2511:
        /* <DEDUP_REMOVED lines=25> */
.L_x_2509:
        /* <DEDUP_REMOVED lines=52> */
[----:B------:R-:W-:Y:S01]  /*13500*/  FSETP.NEU.FTZ.AND P1, PT, R3, -INF , PT ;  /* 0xff8000000300780b */ /* 0x000fe20003f3d000 */
[----:B------:R-:W-:Y:S02]  /*13510*/  FADD.FTZ R7, R2, -R7 ;  /* 0x8000000702077221 */ /* 0x000fe40000010000 */
[--C-:B------:R-:W-:Y:S01]  /*13520*/  FFMA.FTZ R170, R135, UR4, -R140.reuse ;  /* 0x0000000487aa7c23 */ /* 0x100fe2000801088c */
[C---:B------:R-:W-:Y:S01]  /*13530*/  FMUL.FTZ R135, R3.reuse, UR4 ;  /* 0x0000000403877c20 */ /* 0x040fe20008410000 */
[----:B------:R-:W-:Y:S01]  /*13540*/  FSEL R5, R3, RZ, P1 ;  /* 0x000000ff03057208 */ /* 0x000fe20000800000 */
[----:B------:R-:W-:Y:S01]  /*13550*/  FMUL.FTZ R7, R7, UR4 ;  /* 0x0000000407077c20 */ /* 0x000fe20008410000 */
[--C-:B------:R-:W-:Y:S01]  /*13560*/  FFMA.FTZ R138, R141, UR4, -R140.reuse ;  /* 0x000000048d8a7c23 */ /* 0x100fe2000801088c */
[--C-:B------:R-:W-:Y:S01]  /*13570*/  FFMA.FTZ R139, R9, UR4, -R140.reuse ;  /* 0x00000004098b7c23 */ /* 0x100fe2000801088c */
[----:B------:R-:W-:Y:S01]  /*13580*/  FSEL R135, R135, RZ, P1 ;  /* 0x000000ff87877208 */ /* 0x000fe20000800000 */
[----:B------:R-:W-:Y:S01]  /*13590*/  FADD.FTZ R5, R0, -R5 ;  /* 0x8000000500057221 */ /* 0x000fe20000010000 */
[--C-:B------:R-:W-:Y:S01]  /*135a0*/  FFMA.FTZ R137, R11, UR4, -R140.reuse ;  /* 0x000000040b897c23 */ /* 0x100fe2000801088c */
[----:B------:R-:W-:Y:S01]  /*135b0*/  MUFU.EX2 R170, R170 ;  /* 0x000000aa00aa7308 */ /* 0x000fe20000000800 */
[--C-:B------:R-:W-:Y:S01]  /*135c0*/  FFMA.FTZ R120, R120, UR4, -R140.reuse ;  /* 0x0000000478787c23 */ /* 0x100fe2000801088c */
[--C-:B------:R-:W-:Y:S01]  /*135d0*/  FFMA.FTZ R141, R172, UR4, -R135.reuse ;  /* 0x00000004ac8d7c23 */ /* 0x100fe20008010887 */
[--C-:B------:R-:W-:Y:S01]  /*135e0*/  FFMA.FTZ R169, R202, UR4, -R135.reuse ;  /* 0x00000004caa97c23 */ /* 0x100fe20008010887 */
[----:B------:R-:W-:Y:S01]  /*135f0*/  FMUL.FTZ R171, R5, UR4 ;  /* 0x0000000405ab7c20 */ /* 0x000fe20008410000 */
[----:B------:R-:W1:Y:S01]  /*13600*/  MUFU.EX2 R172, R7 ;  /* 0x0000000700ac7308 */ /* 0x000e620000000800 */
        /* <DEDUP_REMOVED lines=13> */
[----:B-1----:R-:W-:Y:S01]  /*136e0*/  FMUL.FTZ R17, R73, R172 ;  /* 0x000000ac49117220 */ /* 0x002fe20000410000 */
[--C-:B------:R-:W-:Y:S01]  /*136f0*/  FFMA.FTZ R73, R61, UR4, -R140.reuse ;  /* 0x000000043d497c23 */ /* 0x100fe2000801088c */
[----:B------:R-:W-:Y:S01]  /*13700*/  MUFU.EX2 R169, R169 ;  /* 0x000000a900a97308 */ /* 0x000fe20000000800 */
[----:B------:R-:W1:Y:S01]  /*13710*/  LDSM.16.MT88.4 R60, [R145+0x9400] ;  /* 0x00940000913c783b */ /* 0x000e620000004200 */
[----:B--2---:R-:W-:Y:S01]  /*13720*/  F2FP.F16.F32.PACK_AB R4, R139, R170 ;  /* 0x000000aa8b04723e */ /* 0x004fe200000000ff */
[-C--:B------:R-:W-:Y:S01]  /*13730*/  FMUL.FTZ R16, R72, R172.reuse ;  /* 0x000000ac48107220 */ /* 0x080fe20000410000 */
[----:B------:R-:W2:Y:S01]  /*13740*/  MUFU.EX2 R2, R10 ;  /* 0x0000000a00027308 */ /* 0x000ea20000000800 */
[-C--:B------:R-:W-:Y:S01]  /*13750*/  FMUL.FTZ R76, R76, R172.reuse ;  /* 0x000000ac4c4c7220 */ /* 0x080fe20000410000 */
[-C--:B------:R-:W-:Y:S01]  /*13760*/  FMUL.FTZ R77, R77, R172.reuse ;  /* 0x000000ac4d4d7220 */ /* 0x080fe20000410000 */
[-C--:B------:R-:W-:Y:S01]  /*13770*/  FMUL.FTZ R8, R112, R172.reuse ;  /* 0x000000ac70087220 */ /* 0x080fe20000410000 */
[----:B------:R-:W-:Y:S01]  /*13780*/  MUFU.EX2 R141, R141 ;  /* 0x0000008d008d7308 */ /* 0x000fe20000000800 */
[----:B------:R-:W-:Y:S01]  /*13790*/  FMUL.FTZ R9, R113, R172 ;  /* 0x000000ac71097220 */ /* 0x000fe20000410000 */
[----:B---3--:R-:W-:Y:S01]  /*137a0*/  F2FP.F16.F32.PACK_AB R6, R137, R138 ;  /* 0x0000008a8906723e */ /* 0x008fe200000000ff */
[-C--:B------:R-:W-:Y:S01]  /*137b0*/  FMUL.FTZ R68, R68, R172.reuse ;  /* 0x000000ac44447220 */ /* 0x080fe20000410000 */
[----:B------:R-:W3:Y:S01]  /*137c0*/  MUFU.EX2 R171, R171 ;  /* 0x000000ab00ab7308 */ /* 0x000ee20000000800 */
[-C--:B------:R-:W-:Y:S01]  /*137d0*/  FMUL.FTZ R69, R69, R172.reuse ;  /* 0x000000ac45457220 */ /* 0x080fe20000410000 */
[--C-:B------:R-:W-:Y:S01]  /*137e0*/  FFMA.FTZ R72, R66, UR4, -R135.reuse ;  /* 0x0000000442487c23 */ /* 0x100fe20008010887 */
[-C--:B------:R-:W-:Y:S01]  /*137f0*/  FMUL.FTZ R24, R80, R172.reuse ;  /* 0x000000ac50187220 */ /* 0x080fe20000410000 */
[----:B------:R-:W4:Y:S01]  /*13800*/  MUFU.EX2 R0, R0 ;  /* 0x0000000000007308 */ /* 0x000f220000000800 */
[-C--:B------:R-:W-:Y:S01]  /*13810*/  FMUL.FTZ R25, R81, R172.reuse ;  /* 0x000000ac51197220 */ /* 0x080fe20000410000 */
[----:B--2---:R-:W-:Y:S01]  /*13820*/  F2FP.F16.F32.PACK_AB R5, R2, R169 ;  /* 0x000000a90205723e */ /* 0x004fe200000000ff */
[-C--:B------:R-:W-:Y:S01]  /*13830*/  FMUL.FTZ R32, R88, R172.reuse ;  /* 0x000000ac58207220 */ /* 0x080fe20000410000 */
[----:B------:R-:W-:Y:S01]  /*13840*/  MUFU.EX2 R73, R73 ;  /* 0x0000004900497308 */ /* 0x000fe20000000800 */
[-C--:B------:R-:W-:Y:S01]  /*13850*/  FMUL.FTZ R33, R89, R172.reuse ;  /* 0x000000ac59217220 */ /* 0x080fe20000410000 */
[-C--:B------:R-:W-:Y:S01]  /*13860*/  FMUL.FTZ R40, R96, R172.reuse ;  /* 0x000000ac60287220 */ /* 0x080fe20000410000 */
[-C--:B------:R-:W-:Y:S01]  /*13870*/  FMUL.FTZ R41, R97, R172.reuse ;  /* 0x000000ac61297220 */ /* 0x080fe20000410000 */
[----:B------:R-:W-:Y:S01]  /*13880*/  MUFU.EX2 R72, R72 ;  /* 0x0000004800487308 */ /* 0x000fe20000000800 */
[-C--:B------:R-:W-:Y:S01]  /*13890*/  FMUL.FTZ R84, R84, R172.reuse ;  /* 0x000000ac54547220 */ /* 0x080fe20000410000 */
[-C--:B---3--:R-:W-:Y:S01]  /*138a0*/  FMUL.FTZ R18, R74, R171.reuse ;  /* 0x000000ab4a127220 */ /* 0x088fe20000410000 */
[-C--:B------:R-:W-:Y:S01]  /*138b0*/  FMUL.FTZ R19, R75, R171.reuse ;  /* 0x000000ab4b137220 */ /* 0x080fe20000410000 */
[-C--:B------:R-:W-:Y:S01]  /*138c0*/  FMUL.FTZ R78, R78, R171.reuse ;  /* 0x000000ab4e4e7220 */ /* 0x080fe20000410000 */
[----:B------:R-:W-:Y:S01]  /*138d0*/  FMUL.FTZ R79, R79, R171 ;  /* 0x000000ab4f4f7220 */ /* 0x000fe20000410000 */
[----:B----4-:R-:W-:Y:S01]  /*138e0*/  F2FP.F16.F32.PACK_AB R7, R0, R141 ;  /* 0x0000008d0007723e */ /* 0x010fe200000000ff */
[-C--:B------:R-:W-:Y:S01]  /*138f0*/  FMUL.FTZ R10, R114, R171.reuse ;  /* 0x000000ab720a7220 */ /* 0x080fe20000410000 */
[-C--:B------:R-:W-:Y:S01]  /*13900*/  FMUL.FTZ R11, R115, R171.reuse ;  /* 0x000000ab730b7220 */ /* 0x080fe20000410000 */
[-C--:B------:R-:W-:Y:S01]  /*13910*/  FMUL.FTZ R70, R70, R171.reuse ;  /* 0x000000ab46467220 */ /* 0x080fe20000410000 */
[-C--:B------:R-:W-:Y:S01]  /*13920*/  FMUL.FTZ R71, R71, R171.reuse ;  /* 0x000000ab47477220 */ /* 0x080fe20000410000 */
[--C-:B------:R-:W-:Y:S01]  /*13930*/  FFMA.FTZ R75, R197, UR4, -R140.reuse ;  /* 0x00000004c54b7c23 */ /* 0x100fe2000801088c */
[--C-:B------:R-:W-:Y:S01]  /*13940*/  FFMA.FTZ R74, R199, UR4, -R140.reuse ;  /* 0x00000004c74a7c23 */ /* 0x100fe2000801088c */
[C---:B------:R-:W-:Y:S01]  /*13950*/  HMMA.16816.F32 R16, R4.reuse, R20, R16 ;  /* 0x000000140410723c */ /* 0x040fe20000001810 */
[-C--:B------:R-:W-:Y:S01]  /*13960*/  FMUL.FTZ R26, R82, R171.reuse ;  /* 0x000000ab521a7220 */ /* 0x080fe20000410000 */
[-C--:B------:R-:W-:Y:S01]  /*13970*/  FMUL.FTZ R27, R83, R171.reuse ;  /* 0x000000ab531b7220 */ /* 0x080fe20000410000 */
[-C--:B------:R-:W-:Y:S01]  /*13980*/  FMUL.FTZ R34, R90, R171.reuse ;  /* 0x000000ab5a227220 */ /* 0x080fe20000410000 */
[----:B------:R-:W-:Y:S01]  /*13990*/  MUFU.EX2 R75, R75 ;  /* 0x0000004b004b7308 */ /* 0x000fe20000000800 */
[-C--:B------:R-:W-:Y:S01]  /*139a0*/  FMUL.FTZ R35, R91, R171.reuse ;  /* 0x000000ab5b237220 */ /* 0x080fe20000410000 */
[-C--:B------:R-:W-:Y:S01]  /*139b0*/  FMUL.FTZ R42, R98, R171.reuse ;  /* 0x000000ab622a7220 */ /* 0x080fe20000410000 */
[-C--:B------:R-:W-:Y:S01]  /*139c0*/  FMUL.FTZ R43, R99, R171.reuse ;  /* 0x000000ab632b7220 */ /* 0x080fe20000410000 */
[C---:B------:R-:W-:Y:S01]  /*139d0*/  HMMA.16816.F32 R20, R4.reuse, R22, R76 ;  /* 0x000000160414723c */ /* 0x040fe2000000184c */
[--C-:B------:R-:W-:Y:S01]  /*139e0*/  FFMA.FTZ R78, R65, UR4, -R140.reuse ;  /* 0x00000004414e7c23 */ /* 0x100fe2000801088c */
[--C-:B------:R-:W-:Y:S01]  /*139f0*/  FFMA.FTZ R79, R200, UR4, -R135.reuse ;  /* 0x00000004c84f7c23 */ /* 0x100fe20008010887 */
[--C-:B------:R-:W-:Y:S01]  /*13a00*/  FFMA.FTZ R76, R198, UR4, -R135.reuse ;  /* 0x00000004c64c7c23 */ /* 0x100fe20008010887 */
[--C-:B------:R-:W-:Y:S01]  /*13a10*/  FFMA.FTZ R77, R64, UR4, -R135.reuse ;  /* 0x00000004404d7c23 */ /* 0x100fe20008010887 */
[----:B------:R-:W2:Y:S01]  /*13a20*/  MUFU.EX2 R74, R74 ;  /* 0x0000004a004a7308 */ /* 0x000ea20000000800 */
        /* <DEDUP_REMOVED lines=10> */
[C---:B------:R-:W-:Y:S01]  /*13ad0*/  HMMA.16816.F32 R12, R4.reuse, R14, R68 ;  /* 0x0000000e040c723c */ /* 0x040fe20000001844 */
[----:B------:R-:W3:Y:S01]  /*13ae0*/  MUFU.EX2 R76, R76 ;  /* 0x0000004c004c7308 */ /* 0x000ee20000000800 */
[-C--:B------:R-:W-:Y:S01]  /*13af0*/  FMUL.FTZ R100, R100, R172.reuse ;  /* 0x000000ac64647220 */ /* 0x080fe20000410000 */
        /* <DEDUP_REMOVED lines=13> */
[----:B------:R-:W5:Y:S01]  /*13bd0*/  LDSM.16.MT88.4 R64, [R118+0xb400] ;  /* 0x00b400007640783b */ /* 0x000f620000004200 */
[--C-:B------:R-:W-:Y:S01]  /*13be0*/  FFMA.FTZ R81, R189, UR4, -R140.reuse ;  /* 0x00000004bd517c23 */ /* 0x100fe2000801088c */
[--C-:B------:R-:W-:Y:S01]  /*13bf0*/  FFMA.FTZ R80, R191, UR4, -R140.reuse ;  /* 0x00000004bf507c23 */ /* 0x100fe2000801088c */
[--C-:B------:R-:W-:Y:S01]  /*13c00*/  FFMA.FTZ R83, R193, UR4, -R140.reuse ;  /* 0x00000004c1537c23 */ /* 0x100fe2000801088c */
[--C-:B------:R-:W-:Y:S01]  /*13c10*/  FFMA.FTZ R82, R194, UR4, -R135.reuse ;  /* 0x00000004c2527c23 */ /* 0x100fe20008010887 */
[----:B------:R-:W5:Y:S01]  /*13c20*/  LDSM.16.MT88.4 R68, [R145+0xb400] ;  /* 0x00b400009144783b */ /* 0x000f620000004200 */
[--C-:B------:R-:W-:Y:S01]  /*13c30*/  FFMA.FTZ R89, R181, UR4, -R140.reuse ;  /* 0x00000004b5597c23 */ /* 0x100fe2000801088c */
[C---:B------:R-:W-:Y:S01]  /*13c40*/  HMMA.16816.F32 R32, R4.reuse, R36, R32 ;  /* 0x000000240420723c */ /* 0x040fe20000001820 */
[----:B------:R-:W-:Y:S01]  /*13c50*/  MUFU.EX2 R81, R81 ;  /* 0x0000005100517308 */ /* 0x000fe20000000800 */
        /* <DEDUP_REMOVED lines=24> */
[----:B------:R-:W-:Y:S01]  /*13de0*/  FFMA.FTZ R92, R185, UR4, -R140 ;  /* 0x00000004b95c7c23 */ /* 0x000fe2000801088c */
[--C-:B------:R-:W-:Y:S01]  /*13df0*/  FFMA.FTZ R95, R186, UR4, -R135.reuse ;  /* 0x00000004ba5f7c23 */ /* 0x100fe20008010887 */
[--C-:B------:R-:W-:Y:S01]  /*13e00*/  FFMA.FTZ R94, R182, UR4, -R135.reuse ;  /* 0x00000004b65e7c23 */ /* 0x100fe20008010887 */
[----:B------:R-:W-:Y:S01]  /*13e10*/  MUFU.EX2 R87, R87 ;  /* 0x0000005700577308 */ /* 0x000fe20000000800 */
[--C-:B------:R-:W-:Y:S01]  /*13e20*/  FFMA.FTZ R93, R184, UR4, -R135.reuse ;  /* 0x00000004b85d7c23 */ /* 0x100fe20008010887 */
[----:B------:R-:W-:Y:S01]  /*13e30*/  FFMA.FTZ R167, R142, UR4, -R135 ;  /* 0x000000048ea77c23 */ /* 0x000fe20008010887 */
[C---:B------:R-:W-:Y:S01]  /*13e40*/  HMMA.16816.F32 R44, R4.reuse, R46, R100 ;  /* 0x0000002e042c723c */ /* 0x040fe20000001864 */
[----:B------:R-:W5:Y:S01]  /*13e50*/  MUFU.EX2 R86, R86 ;  /* 0x0000005600567308 */ /* 0x000f620000000800 */
[----:B------:R-:W-:Y:S01]  /*13e60*/  FFMA.FTZ R170, R165, R172, R170 ;  /* 0x000000aca5aa7223 */ /* 0x000fe200000100aa */
[----:B------:R-:W-:Y:S01]  /*13e70*/  FFMA.FTZ R169, R164, R171, R169 ;  /* 0x000000aba4a97223 */ /* 0x000fe200000100a9 */
[----:B------:R-:W-:Y:S01]  /*13e80*/  FFMA.FTZ R165, R131, UR4, -R140 ;  /* 0x0000000483a57c23 */ /* 0x000fe2000801088c */
[----:B------:R-:W5:Y:S01]  /*13e90*/  MUFU.EX2 R85, R85 ;  /* 0x0000005500557308 */ /* 0x000f620000000800 */
[----:B------:R-:W-:Y:S01]  /*13ea0*/  FADD.FTZ R139, R139, R170 ;  /* 0x000000aa8b8b7221 */ /* 0x000fe20000010000 */
[----:B------:R-:W-:Y:S01]  /*13eb0*/  FADD.FTZ R102, R2, R169 ;  /* 0x000000a902667221 */ /* 0x000fe20000010000 */
[C---:B------:R-:W-:Y:S01]  /*13ec0*/  HMMA.16816.F32 R48, R4.reuse, R56, R48 ;  /* 0x000000380430723c */ /* 0x040fe20000001830 */
[----:B--2---:R-:W-:Y:S01]  /*13ed0*/  F2FP.F16.F32.PACK_AB R56, R74, R75 ;  /* 0x0000004b4a38723e */ /* 0x004fe200000000ff */
[----:B------:R-:W2:Y:S01]  /*13ee0*/  MUFU.EX2 R92, R92 ;  /* 0x0000005c005c7308 */ /* 0x000ea20000000800 */
[----:B---3--:R-:W-:Y:S01]  /*13ef0*/  F2FP.F16.F32.PACK_AB R57, R76, R79 ;  /* 0x0000004f4c39723e */ /* 0x008fe200000000ff */
[----:B------:R-:W-:Y:S01]  /*13f00*/  FADD.FTZ R138, R138, R139 ;  /* 0x0000008b8a8a7221 */ /* 0x000fe20000010000 */
[----:B------:R-:W-:Y:S01]  /*13f10*/  FADD.FTZ R141, R141, R102 ;  /* 0x000000668d8d7221 */ /* 0x000fe20000010000 */
[----:B------:R-:W-:Y:S01]  /*13f20*/  MUFU.EX2 R88, R88 ;  /* 0x0000005800587308 */ /* 0x000fe20000000800 */
[----:B------:R-:W-:Y:S01]  /*13f30*/  FFMA.FTZ R100, R130, UR4, -R135 ;  /* 0x0000000482647c23 */ /* 0x000fe20008010887 */
[----:B------:R-:W-:Y:S01]  /*13f40*/  HMMA.16816.F32 R4, R4, R58, R104 ;  /* 0x0000003a0404723c */ /* 0x000fe20000001868 */
[----:B------:R-:W-:Y:S01]  /*13f50*/  F2FP.F16.F32.PACK_AB R58, R73, R78 ;  /* 0x0000004e493a723e */ /* 0x000fe200000000ff */
[----:B------:R-:W-:Y:S01]  /*13f60*/  MUFU.EX2 R91, R91 ;  /* 0x0000005b005b7308 */ /* 0x000fe20000000800 */
[----:B----4-:R-:W-:Y:S01]  /*13f70*/  F2FP.F16.F32.PACK_AB R59, R72, R77 ;  /* 0x0000004d483b723e */ /* 0x010fe200000000ff */
[----:B------:R-:W-:Y:S01]  /*13f80*/  FADD.FTZ R138, R137, R138 ;  /* 0x0000008a898a7221 */ /* 0x000fe20000010000 */
[----:B------:R-:W-:Y:S01]  /*13f90*/  FADD.FTZ R0, R0, R141 ;  /* 0x0000008d00007221 */ /* 0x000fe20000010000 */
[----:B------:R-:W-:Y:S01]  /*13fa0*/  MUFU.EX2 R95, R95 ;  /* 0x0000005f005f7308 */ /* 0x000fe20000000800 */
[----:B------:R-:W-:-:S02]  /*13fb0*/  FFMA.FTZ R134, R134, UR4, -R140 ;  /* 0x0000000486867c23 */ /* 0x000fc4000801088c */
[----:B------:R-:W-:Y:S01]  /*13fc0*/  FADD.FTZ R79, R79, R0 ;  /* 0x000000004f4f7221 */ /* 0x000fe20000010000 */
[C---:B-1----:R-:W-:Y:S01]  /*13fd0*/  HMMA.16816.F32 R8, R56.reuse, R60, R8 ;  /* 0x0000003c3808723c */ /* 0x042fe20000001808 */
[----:B------:R-:W1:Y:S01]  /*13fe0*/  MUFU.EX2 R94, R94 ;  /* 0x0000005e005e7308 */ /* 0x000e620000000800 */
[-C--:B------:R-:W-:Y:S01]  /*13ff0*/  MOV R0, R3.reuse ;  /* 0x0000000300007202 */ /* 0x080fe20000000f00 */
[----:B------:R-:W-:Y:S01]  /*14000*/  FADD.FTZ R76, R76, R79 ;  /* 0x0000004f4c4c7221 */ /* 0x000fe20000010000 */
[----:B------:R-:W-:Y:S01]  /*14010*/  @P0 MOV R0, R3 ;  /* 0x0000000300000202 */ /* 0x000fe20000000f00 */
[----:B------:R-:W-:Y:S02]  /*14020*/  MUFU.EX2 R93, R93 ;  /* 0x0000005d005d7308 */ /* 0x000fe40000000800 */
[----:B------:R-:W-:Y:S01]  /*14030*/  FADD.FTZ R77, R77, R76 ;  /* 0x0000004c4d4d7221 */ /* 0x000fe20000010000 */
[----:B------:R-:W-:Y:S01]  /*14040*/  HMMA.16816.F32 R12, R56, R62, R12 ;  /* 0x0000003e380c723c */ /* 0x000fe2000000180c */
[----:B------:R-:W3:Y:S01]  /*14050*/  LDSM.16.MT88.4 R60, [R145+0xd400] ;  /* 0x00d40000913c783b */ /* 0x000ee20000004200 */
[----:B------:R-:W4:Y:S01]  /*14060*/  MUFU.EX2 R90, R90 ;  /* 0x0000005a005a7308 */ /* 0x000f220000000800 */
[----:B------:R-:W-:-:S03]  /*14070*/  FADD.FTZ R72, R72, R77 ;  /* 0x0000004d48487221 */ /* 0x000fc60000010000 */
[----:B------:R-:W-:Y:S02]  /*14080*/  MUFU.EX2 R109, R109 ;  /* 0x0000006d006d7308 */ /* 0x000fe40000000800 */
[C---:B------:R-:W-:Y:S02]  /*14090*/  HMMA.16816.F32 R16, R56.reuse, R52, R16 ;  /* 0x000000343810723c */ /* 0x040fe40000001810 */
[----:B------:R-:W4:Y:S04]  /*140a0*/  MUFU.EX2 R96, R96 ;  /* 0x0000006000607308 */ /* 0x000f280000000800 */
[----:B------:R-:W-:Y:S02]  /*140b0*/  MUFU.EX2 R97, R97 ;  /* 0x0000006100617308 */ /* 0x000fe40000000800 */
[C---:B------:R-:W-:Y:S01]  /*140c0*/  HMMA.16816.F32 R20, R56.reuse, R54, R20 ;  /* 0x000000363814723c */ /* 0x040fe20000001814 */
[----:B------:R-:W2:Y:S01]  /*140d0*/  LDSM.16.MT88.4 R52, [R118+0xd400] ;  /* 0x00d400007634783b */ /* 0x000ea20000004200 */
[----:B------:R-:W-:Y:S04]  /*140e0*/  MUFU.EX2 R98, R98 ;  /* 0x0000006200627308 */ /* 0x000fe80000000800 */
[----:B------:R-:W-:Y:S02]  /*140f0*/  MUFU.EX2 R111, R111 ;  /* 0x0000006f006f7308 */ /* 0x000fe40000000800 */
[C---:B-----5:R-:W-:Y:S02]  /*14100*/  HMMA.16816.F32 R32, R56.reuse, R64, R32 ;  /* 0x000000403820723c */ /* 0x060fe40000001820 */
[----:B------:R-:W5:Y:S04]  /*14110*/  MUFU.EX2 R108, R108 ;  /* 0x0000006c006c7308 */ /* 0x000f680000000800 */
[----:B------:R-:W-:Y:S02]  /*14120*/  MUFU.EX2 R110, R110 ;  /* 0x0000006e006e7308 */ /* 0x000fe40000000800 */
[C---:B------:R-:W-:Y:S01]  /*14130*/  HMMA.16816.F32 R36, R56.reuse, R66, R36 ;  /* 0x000000423824723c */ /* 0x040fe20000001824 */
[----:B------:R-:W1:Y:S01]  /*14140*/  LDSM.16.MT88.4 R64, [R145+0x9800] ;  /* 0x009800009140783b */ /* 0x000e620000004200 */
[----:B------:R-:W5:Y:S04]  /*14150*/  MUFU.EX2 R99, R99 ;  /* 0x0000006300637308 */ /* 0x000f680000000800 */
[----:B------:R-:W-:Y:S02]  /*14160*/  MUFU.EX2 R174, R174 ;  /* 0x000000ae00ae7308 */ /* 0x000fe40000000800 */
[C---:B------:R-:W-:Y:S02]  /*14170*/  HMMA.16816.F32 R24, R56.reuse, R68, R24 ;  /* 0x000000443818723c */ /* 0x040fe40000001818 */
[----:B------:R-:W-:Y:S04]  /*14180*/  MUFU.EX2 R167, R167 ;  /* 0x000000a700a77308 */ /* 0x000fe80000000800 */
[----:B------:R-:W5:Y:S02]  /*14190*/  MUFU.EX2 R162, R162 ;  /* 0x000000a200a27308 */ /* 0x000f640000000800 */
[C---:B---3--:R-:W-:Y:S02]  /*141a0*/  HMMA.16816.F32 R40, R56.reuse, R60, R40 ;  /* 0x0000003c3828723c */ /* 0x048fe40000001828 */
[----:B------:R-:W-:Y:S04]  /*141b0*/  MUFU.EX2 R120, R120 ;  /* 0x0000007800787308 */ /* 0x000fe80000000800 */
[----:B------:R-:W-:Y:S02]  /*141c0*/  MUFU.EX2 R121, R121 ;  /* 0x0000007900797308 */ /* 0x000fe40000000800 */
[C---:B------:R-:W-:Y:S01]  /*141d0*/  HMMA.16816.F32 R44, R56.reuse, R62, R44 ;  /* 0x0000003e382c723c */ /* 0x040fe2000000182c */
[----:B------:R-:W3:Y:S01]  /*141e0*/  LDSM.16.MT88.4 R60, [R118+0x9800] ;  /* 0x00980000763c783b */ /* 0x000ee20000004200 */
[----:B------:R-:W-:Y:S04]  /*141f0*/  MUFU.EX2 R124, R124 ;  /* 0x0000007c007c7308 */ /* 0x000fe80000000800 */
[----:B------:R-:W-:Y:S02]  /*14200*/  MUFU.EX2 R117, R117 ;  /* 0x0000007500757308 */ /* 0x000fe40000000800 */
[----:B--2---:R-:W-:Y:S01]  /*14210*/  HMMA.16816.F32 R48, R56, R52, R48 ;  /* 0x000000343830723c */ /* 0x004fe20000001830 */
[----:B------:R-:W-:Y:S01]  /*14220*/  F2FP.F16.F32.PACK_AB R52, R81, R84 ;  /* 0x000000545134723e */ /* 0x000fe200000000ff */
[----:B------:R-:W-:Y:S01]  /*14230*/  MUFU.EX2 R2, R136 ;  /* 0x0000008800027308 */ /* 0x000fe20000000800 */
[----:B------:R-:W-:Y:S01]  /*14240*/  F2FP.F16.F32.PACK_AB R53, R86, R87 ;  /* 0x000000575635723e */ /* 0x000fe200000000ff */
[----:B------:R-:W-:-:S02]  /*14250*/  FADD.FTZ R87, R87, R72 ;  /* 0x0000004857577221 */ /* 0x000fc40000010000 */
[----:B------:R-:W-:Y:S02]  /*14260*/  MUFU.EX2 R165, R165 ;  /* 0x000000a500a57308 */ /* 0x000fe40000000800 */
[C---:B------:R-:W-:Y:S01]  /*14270*/  HMMA.16816.F32 R4, R56.reuse, R54, R4 ;  /* 0x000000363804723c */ /* 0x040fe20000001804 */
[----:B------:R-:W-:Y:S01]  /*14280*/  F2FP.F16.F32.PACK_AB R54, R83, R80 ;  /* 0x000000505336723e */ /* 0x000fe200000000ff */
[----:B------:R-:W-:Y:S01]  /*14290*/  FADD.FTZ R86, R86, R87 ;  /* 0x0000005756567221 */ /* 0x000fe20000010000 */
[C---:B------:R-:W-:Y:S01]  /*142a0*/  F2FP.F16.F32.PACK_AB R55, R82.reuse, R85 ;  /* 0x000000555237723e */ /* 0x040fe200000000ff */
[----:B------:R-:W-:Y:S02]  /*142b0*/  MUFU.EX2 R130, R132 ;  /* 0x0000008400827308 */ /* 0x000fe40000000800 */
[----:B------:R-:W-:Y:S02]  /*142c0*/  FADD.FTZ R85, R85, R86 ;  /* 0x0000005655557221 */ /* 0x000fe40000010000 */
[----:B------:R-:W-:Y:S01]  /*142d0*/  HMMA.16816.F32 R28, R56, R70, R28 ;  /* 0x00000046381c723c */ /* 0x000fe2000000181c */
[----:B------:R-:W2:Y:S01]  /*142e0*/  LDSM.16.MT88.4 R68, [R145+0xb800] ;  /* 0x00b800009144783b */ /* 0x000ea20000004200 */
[----:B------:R-:W-:-:S03]  /*142f0*/  FADD.FTZ R82, R82, R85 ;  /* 0x0000005552527221 */ /* 0x000fc60000010000 */
[----:B------:R-:W-:Y:S03]  /*14300*/  LDSM.16.MT88.4 R56, [R118+0xd800] ;  /* 0x00d800007638783b */ /* 0x000fe60000004200 */
        /* <DEDUP_REMOVED lines=45> */
[----:B-----5:R-:W-:Y:S01]  /*145e0*/  F2FP.F16.F32.PACK_AB R53, R108, R111 ;  /* 0x0000006f6c35723e */ /* 0x020fe200000000ff */
[----:B------:R-:W-:Y:S01]  /*145f0*/  FADD.FTZ R111, R111, R90 ;  /* 0x0000005a6f6f7221 */ /* 0x000fe20000010000 */
[----:B------:R-:W-:-:S02]  /*14600*/  F2FP.F16.F32.PACK_AB R54, R98, R97 ;  /* 0x000000616236723e */ /* 0x000fc400000000ff */
[----:B------:R-:W-:Y:S01]  /*14610*/  F2FP.F16.F32.PACK_AB R55, R99, R110 ;  /* 0x0000006e6337723e */ /* 0x000fe200000000ff */
[----:B------:R-:W-:-:S04]  /*14620*/  FADD.FTZ R111, R108, R111 ;  /* 0x0000006f6c6f7221 */ /* 0x000fc80000010000 */
[----:B------:R-:W-:Y:S02]  /*14630*/  FADD.FTZ R110, R110, R111 ;  /* 0x0000006f6e6e7221 */ /* 0x000fe40000010000 */
[----:B----4-:R-:W-:Y:S02]  /*14640*/  HMMA.16816.F32 R24, R52, R68, R24 ;  /* 0x000000443418723c */ /* 0x010fe40000001818 */
[----:B------:R-:W-:-:S06]  /*14650*/  FADD.FTZ R110, R99, R110 ;  /* 0x0000006e636e7221 */ /* 0x000fcc0000010000 */
[C---:B-1----:R-:W-:Y:S08]  /*14660*/  HMMA.16816.F32 R8, R52.reuse, R64, R8 ;  /* 0x000000403408723c */ /* 0x042ff00000001808 */
[C---:B------:R-:W-:Y:S01]  /*14670*/  HMMA.16816.F32 R12, R52.reuse, R66, R12 ;  /* 0x00000042340c723c */ /* 0x040fe2000000180c */
[----:B------:R-:W1:Y:S07]  /*14680*/  LDSM.16.MT88.4 R64, [R118+0xc000] ;  /* 0x00c000007640783b */ /* 0x000e6e0000004200 */
[C---:B--2---:R-:W-:Y:S08]  /*14690*/  HMMA.16816.F32 R16, R52.reuse, R60, R16 ;  /* 0x0000003c3410723c */ /* 0x044ff00000001810 */
[C---:B------:R-:W-:Y:S01]  /*146a0*/  HMMA.16816.F32 R20, R52.reuse, R62, R20 ;  /* 0x0000003e3414723c */ /* 0x040fe20000001814 */
[----:B------:R-:W2:Y:S07]  /*146b0*/  LDSM.16.MT88.4 R60, [R145+0xe000] ;  /* 0x00e00000913c783b */ /* 0x000eae0000004200 */
[----:B---3--:R-:W-:Y:S01]  /*146c0*/  HMMA.16816.F32 R48, R52, R56, R48 ;  /* 0x000000383430723c */ /* 0x008fe20000001830 */
[--C-:B------:R-:W-:Y:S01]  /*146d0*/  FFMA.FTZ R57, R143, UR4, -R140.reuse ;  /* 0x000000048f397c23 */ /* 0x100fe2000801088c */
[----:B------:R-:W-:-:S03]  /*146e0*/  FFMA.FTZ R56, R161, UR4, -R140 ;  /* 0x00000004a1387c23 */ /* 0x000fc6000801088c */
[----:B------:R3:W-:Y:S03]  /*146f0*/  MUFU.EX2 R161, R57 ;  /* 0x0000003900a17308 */ /* 0x0007e60000000800 */
[C---:B------:R-:W-:Y:S01]  /*14700*/  HMMA.16816.F32 R4, R52.reuse, R58, R4 ;  /* 0x0000003a3404723c */ /* 0x040fe20000001804 */
[----:B------:R-:W4:Y:S07]  /*14710*/  MUFU.EX2 R142, R56 ;  /* 0x00000038008e7308 */ /* 0x000f2e0000000800 */
[----:B------:R-:W-:Y:S01]  /*14720*/  HMMA.16816.F32 R28, R52, R70, R28 ;  /* 0x00000046341c723c */ /* 0x000fe2000000181c */
[----:B------:R-:W5:Y:S01]  /*14730*/  LDSM.16.MT88.4 R68, [R145+0xc400] ;  /* 0x00c400009144783b */ /* 0x000f620000004200 */
[----:B---3--:R-:W-:Y:S01]  /*14740*/  F2FP.F16.F32.PACK_AB R57, R162, R167 ;  /* 0x000000a7a239723e */ /* 0x008fe200000000ff */
[----:B------:R-:W-:Y:S01]  /*14750*/  FADD.FTZ R167, R167, R110 ;  /* 0x0000006ea7a77221 */ /* 0x000fe20000010000 */
[----:B----4-:R-:W-:-:S04]  /*14760*/  F2FP.F16.F32.PACK_AB R58, R142, R161 ;  /* 0x000000a18e3a723e */ /* 0x010fc800000000ff */
[C---:B-1----:R-:W-:Y:S01]  /*14770*/  HMMA.16816.F32 R32, R52.reuse, R64, R32 ;  /* 0x000000403420723c */ /* 0x042fe20000001820 */
[----:B------:R-:W-:Y:S01]  /*14780*/  FFMA.FTZ R64, R163, UR4, -R140 ;  /* 0x00000004a3407c23 */ /* 0x000fe2000801088c */
[--C-:B------:R-:W-:Y:S01]  /*14790*/  FFMA.FTZ R163, R166, UR4, -R135.reuse ;  /* 0x00000004a6a37c23 */ /* 0x100fe20008010887 */
[----:B------:R-:W-:Y:S01]  /*147a0*/  FFMA.FTZ R166, R168, UR4, -R135 ;  /* 0x00000004a8a67c23 */ /* 0x000fe20008010887 */
[----:B------:R-:W-:Y:S01]  /*147b0*/  FADD.FTZ R162, R162, R167 ;  /* 0x000000a7a2a27221 */ /* 0x000fe20000010000 */
[----:B------:R-:W1:Y:S03]  /*147c0*/  MUFU.EX2 R143, R64 ;  /* 0x00000040008f7308 */ /* 0x000e660000000800 */
[C---:B------:R-:W-:Y:S01]  /*147d0*/  HMMA.16816.F32 R36, R52.reuse, R66, R36 ;  /* 0x000000423424723c */ /* 0x040fe20000001824 */
[----:B------:R-:W-:Y:S04]  /*147e0*/  MUFU.EX2 R163, R163 ;  /* 0x000000a300a37308 */ /* 0x000fe80000000800 */
[----:B------:R-:W3:Y:S03]  /*147f0*/  MUFU.EX2 R166, R166 ;  /* 0x000000a600a67308 */ /* 0x000ee60000000800 */
[C---:B--2---:R-:W-:Y:S01]  /*14800*/  HMMA.16816.F32 R40, R52.reuse, R60, R40 ;  /* 0x0000003c3428723c */ /* 0x044fe20000001828 */
[----:B-1----:R-:W-:Y:S01]  /*14810*/  F2FP.F16.F32.PACK_AB R56, R143, R174 ;  /* 0x000000ae8f38723e */ /* 0x002fe200000000ff */
[----:B------:R-:W1:Y:S06]  /*14820*/  LDSM.16.MT88.4 R64, [R118+0xc400] ;  /* 0x00c400007640783b */ /* 0x000e6c0000004200 */
[----:B------:R-:W-:Y:S01]  /*14830*/  HMMA.16816.F32 R44, R52, R62, R44 ;  /* 0x0000003e342c723c */ /* 0x000fe2000000182c */
[----:B------:R-:W2:Y:S01]  /*14840*/  LDSM.16.MT88.4 R60, [R145+0xa400] ;  /* 0x00a40000913c783b */ /* 0x000ea20000004200 */
[----:B---3--:R-:W-:Y:S01]  /*14850*/  F2FP.F16.F32.PACK_AB R59, R166, R163 ;  /* 0x000000a3a63b723e */ /* 0x008fe200000000ff */
[----:B------:R-:W-:-:S02]  /*14860*/  FADD.FTZ R163, R163, R162 ;  /* 0x000000a2a3a37221 */ /* 0x000fc40000010000 */
[----:B------:R-:W3:Y:S02]  /*14870*/  LDSM.16.MT88.4 R52, [R118+0xa400] ;  /* 0x00a400007634783b */ /* 0x000ee40000004200 */
[----:B------:R-:W-:Y:S02]  /*14880*/  FADD.FTZ R163, R166, R163 ;  /* 0x000000a3a6a37221 */ /* 0x000fe40000010000 */
[----:B-----5:R-:W-:Y:S01]  /*14890*/  HMMA.16816.F32 R24, R56, R68, R24 ;  /* 0x000000443818723c */ /* 0x020fe20000001818 */
[--C-:B------:R-:W-:Y:S01]  /*148a0*/  FFMA.FTZ R68, R125, UR4, -R140.reuse ;  /* 0x000000047d447c23 */ /* 0x100fe2000801088c */
[----:B------:R-:W-:-:S03]  /*148b0*/  FFMA.FTZ R125, R123, UR4, -R140 ;  /* 0x000000047b7d7c23 */ /* 0x000fc6000801088c */
[----:B------:R4:W5:Y:S03]  /*148c0*/  MUFU.EX2 R123, R68 ;  /* 0x00000044007b7308 */ /* 0x0009660000000800 */
[C---:B------:R-:W-:Y:S01]  /*148d0*/  HMMA.16816.F32 R28, R56.reuse, R70, R28 ;  /* 0x00000046381c723c */ /* 0x040fe2000000181c */
[----:B------:R-:W-:Y:S01]  /*148e0*/  MUFU.EX2 R125, R125 ;  /* 0x0000007d007d7308 */ /* 0x000fe20000000800 */
[----:B----4-:R-:W-:Y:S06]  /*148f0*/  LDSM.16.MT88.4 R68, [R118+0xc800] ;  /* 0x00c800007644783b */ /* 0x010fec0000004200 */
[C---:B-1----:R-:W-:Y:S08]  /*14900*/  HMMA.16816.F32 R32, R56.reuse, R64, R32 ;  /* 0x000000403820723c */ /* 0x042ff00000001820 */
[C---:B--2---:R-:W-:Y:S08]  /*14910*/  HMMA.16816.F32 R8, R56.reuse, R60, R8 ;  /* 0x0000003c3808723c */ /* 0x044ff00000001808 */
[C---:B------:R-:W-:Y:S01]  /*14920*/  HMMA.16816.F32 R12, R56.reuse, R62, R12 ;  /* 0x0000003e380c723c */ /* 0x040fe2000000180c */
[----:B------:R-:W1:Y:S07]  /*14930*/  LDSM.16.MT88.4 R60, [R145+0xe400] ;  /* 0x00e40000913c783b */ /* 0x000e6e0000004200 */
[C---:B---3--:R-:W-:Y:S08]  /*14940*/  HMMA.16816.F32 R16, R56.reuse, R52, R16 ;  /* 0x000000343810723c */ /* 0x048ff00000001810 */
[C---:B------:R-:W-:Y:S01]  /*14950*/  HMMA.16816.F32 R20, R56.reuse, R54, R20 ;  /* 0x000000363814723c */ /* 0x040fe20000001814 */
[----:B------:R-:W2:Y:S07]  /*14960*/  LDSM.16.MT88.4 R52, [R118+0xe400] ;  /* 0x00e400007634783b */ /* 0x000eae0000004200 */
[C---:B------:R-:W-:Y:S01]  /*14970*/  HMMA.16816.F32 R36, R56.reuse, R66, R36 ;  /* 0x000000423824723c */ /* 0x040fe20000001824 */
[----:B------:R-:W3:Y:S07]  /*14980*/  LDSM.16.MT88.4 R64, [R145+0xa800] ;  /* 0x00a800009140783b */ /* 0x000eee0000004200 */
[----:B-1----:R-:W-:Y:S01]  /*14990*/  HMMA.16816.F32 R40, R56, R60, R40 ;  /* 0x0000003c3828723c */ /* 0x002fe20000001828 */
[----:B------:R-:W-:Y:S01]  /*149a0*/  FFMA.FTZ R60, R126, UR4, -R140 ;  /* 0x000000047e3c7c23 */ /* 0x000fe2000801088c */
[--C-:B------:R-:W-:Y:S01]  /*149b0*/  FFMA.FTZ R126, R122, UR4, -R135.reuse ;  /* 0x000000047a7e7c23 */ /* 0x100fe20008010887 */
[----:B------:R-:W-:-:S02]  /*149c0*/  FFMA.FTZ R135, R119, UR4, -R135 ;  /* 0x0000000477877c23 */ /* 0x000fc40008010887 */
[----:B------:R1:W-:Y:S03]  /*149d0*/  MUFU.EX2 R122, R60 ;  /* 0x0000003c007a7308 */ /* 0x0003e60000000800 */
[C---:B------:R-:W-:Y:S01]  /*149e0*/  HMMA.16816.F32 R44, R56.reuse, R62, R44 ;  /* 0x0000003e382c723c */ /* 0x040fe2000000182c */
[----:B------:R-:W4:Y:S04]  /*149f0*/  MUFU.EX2 R126, R126 ;  /* 0x0000007e007e7308 */ /* 0x000f280000000800 */
[----:B------:R-:W3:Y:S03]  /*14a00*/  MUFU.EX2 R119, R127 ;  /* 0x0000007f00777308 */ /* 0x000ee60000000800 */
[C---:B--2---:R-:W-:Y:S01]  /*14a10*/  HMMA.16816.F32 R48, R56.reuse, R52, R48 ;  /* 0x000000343830723c */ /* 0x044fe20000001830 */
[----:B-1----:R-:W1:Y:S07]  /*14a20*/  LDSM.16.MT88.4 R60, [R118+0xa800] ;  /* 0x00a80000763c783b */ /* 0x002e6e0000004200 */
[----:B------:R-:W-:Y:S01]  /*14a30*/  HMMA.16816.F32 R4, R56, R54, R4 ;  /* 0x000000363804723c */ /* 0x000fe20000001804 */
[----:B-----5:R-:W-:Y:S01]  /*14a40*/  F2FP.F16.F32.PACK_AB R56, R123, R120 ;  /* 0x000000787b38723e */ /* 0x020fe200000000ff */
[----:B------:R-:W2:Y:S01]  /*14a50*/  LDSM.16.MT88.4 R52, [R145+0xc800] ;  /* 0x00c800009134783b */ /* 0x000ea20000004200 */
[----:B----4-:R-:W-:Y:S01]  /*14a60*/  F2FP.F16.F32.PACK_AB R57, R121, R126 ;  /* 0x0000007e7939723e */ /* 0x010fe200000000ff */
[----:B------:R-:W-:Y:S01]  /*14a70*/  FADD.FTZ R126, R126, R163 ;  /* 0x000000a37e7e7221 */ /* 0x000fe20000010000 */
[----:B------:R-:W-:-:S02]  /*14a80*/  F2FP.F16.F32.PACK_AB R58, R122, R125 ;  /* 0x0000007d7a3a723e */ /* 0x000fc400000000ff */
[----:B------:R-:W-:Y:S01]  /*14a90*/  F2FP.F16.F32.PACK_AB R59, R117, R124 ;  /* 0x0000007c753b723e */ /* 0x000fe200000000ff */
[----:B------:R-:W-:Y:S01]  /*14aa0*/  FADD.FTZ R121, R121, R126 ;  /* 0x0000007e79797221 */ /* 0x000fe20000010000 */
[----:B---3--:R-:W-:-:S03]  /*14ab0*/  F2FP.F16.F32.PACK_AB R104, R2, R119 ;  /* 0x000000770268723e */ /* 0x008fc600000000ff */
        /* <DEDUP_REMOVED lines=13> */
[----:B------:R-:W2:Y:S04]  /*14b90*/  MUFU.EX2 R64, R134 ;  /* 0x0000008600407308 */ /* 0x000ea80000000800 */
[----:B------:R-:W3:Y:S03]  /*14ba0*/  MUFU.EX2 R65, R129 ;  /* 0x0000008100417308 */ /* 0x000ee60000000800 */
[----:B------:R-:W-:Y:S01]  /*14bb0*/  HMMA.16816.F32 R44, R56, R66, R44 ;  /* 0x00000042382c723c */ /* 0x000fe2000000182c */
[----:B------:R5:W-:Y:S04]  /*14bc0*/  MUFU.EX2 R66, R100 ;  /* 0x0000006400427308 */ /* 0x000be80000000800 */
[----:B------:R-:W4:Y:S01]  /*14bd0*/  MUFU.EX2 R67, R135 ;  /* 0x0000008700437308 */ /* 0x000f220000000800 */
[----:B--2---:R-:W-:-:S02]  /*14be0*/  F2FP.F16.F32.PACK_AB R106, R165, R64 ;  /* 0x00000040a56a723e */ /* 0x004fc400000000ff */
[C---:B------:R-:W-:Y:S01]  /*14bf0*/  HMMA.16816.F32 R28, R56.reuse, R54, R28 ;  /* 0x00000036381c723c */ /* 0x040fe2000000181c */
[----:B------:R-:W2:Y:S01]  /*14c00*/  LDSM.16.MT88.4 R52, [R118+0xac00] ;  /* 0x00ac00007634783b */ /* 0x000ea20000004200 */
[----:B---3--:R-:W-:Y:S01]  /*14c10*/  F2FP.F16.F32.PACK_AB R105, R65, R130 ;  /* 0x000000824169723e */ /* 0x008fe200000000ff */
[----:B------:R-:W-:Y:S02]  /*14c20*/  FADD.FTZ R130, R130, R117 ;  /* 0x0000007582827221 */ /* 0x000fe40000010000 */
[----:B-----5:R-:W-:Y:S03]  /*14c30*/  LDSM.16.MT88.4 R100, [R145+0xec00] ;  /* 0x00ec00009164783b */ /* 0x020fe60000004200 */
[----:B-1----:R-:W-:Y:S01]  /*14c40*/  HMMA.16816.F32 R48, R56, R60, R48 ;  /* 0x0000003c3830723c */ /* 0x002fe20000001830 */
[----:B------:R-:W-:Y:S01]  /*14c50*/  FADD.FTZ R61, R75, R138 ;  /* 0x0000008a4b3d7221 */ /* 0x000fe20000010000 */
[----:B------:R-:W-:Y:S01]  /*14c60*/  FADD.FTZ R65, R65, R130 ;  /* 0x0000008241417221 */ /* 0x000fe20000010000 */
[----:B----4-:R-:W-:-:S02]  /*14c70*/  F2FP.F16.F32.PACK_AB R107, R67, R66 ;  /* 0x00000042436b723e */ /* 0x010fc400000000ff */
[----:B------:R-:W-:Y:S01]  /*14c80*/  FADD.FTZ R61, R74, R61 ;  /* 0x0000003d4a3d7221 */ /* 0x000fe20000010000 */
[----:B------:R-:W-:Y:S02]  /*14c90*/  FADD.FTZ R66, R66, R65 ;  /* 0x0000004142427221 */ /* 0x000fe40000010000 */
[----:B------:R-:W-:Y:S01]  /*14ca0*/  HMMA.16816.F32 R4, R56, R62, R4 ;  /* 0x0000003e3804723c */ /* 0x000fe20000001804 */
[----:B------:R-:W-:Y:S01]  /*14cb0*/  FADD.FTZ R78, R78, R61 ;  /* 0x0000003d4e4e7221 */ /* 0x000fe20000010000 */
[----:B------:R-:W1:Y:S01]  /*14cc0*/  LDSM.16.MT88.4 R56, [R145+0xcc00] ;  /* 0x00cc00009138783b */ /* 0x000e620000004200 */
[----:B------:R-:W-:Y:S02]  /*14cd0*/  FADD.FTZ R164, R67, R66 ;  /* 0x0000004243a47221 */ /* 0x000fe40000010000 */
[----:B------:R-:W-:-:S03]  /*14ce0*/  FADD.FTZ R73, R73, R78 ;  /* 0x0000004e49497221 */ /* 0x000fc60000010000 */
[----:B------:R-:W-:Y:S01]  /*14cf0*/  HMMA.16816.F32 R112, R104, R68, R8 ;  /* 0x000000446870723c */ /* 0x000fe20000001808 */
[----:B------:R-:W-:Y:S01]  /*14d00*/  FADD.FTZ R84, R84, R73 ;  /* 0x0000004954547221 */ /* 0x000fe20000010000 */
[----:B------:R-:W3:Y:S03]  /*14d10*/  LDSM.16.MT88.4 R8, [R118+0xcc00] ;  /* 0x00cc00007608783b */ /* 0x000ee60000004200 */
[----:B------:R-:W-:-:S03]  /*14d20*/  FADD.FTZ R81, R81, R84 ;  /* 0x0000005451517221 */ /* 0x000fc60000010000 */
[----:B------:R-:W-:Y:S01]  /*14d30*/  HMMA.16816.F32 R68, R104, R70, R12 ;  /* 0x000000466844723c */ /* 0x000fe2000000180c */
[----:B------:R-:W-:Y:S01]  /*14d40*/  FADD.FTZ R80, R80, R81 ;  /* 0x0000005150507221 */ /* 0x000fe20000010000 */
[----:B------:R-:W4:Y:S03]  /*14d50*/  LDSM.16.MT88.4 R12, [R118+0xec00] ;  /* 0x00ec0000760c783b */ /* 0x000f260000004200 */
        /* <DEDUP_REMOVED lines=11> */
[----:B------:R-:W-:Y:S03]  /*14e10*/  HMMA.16816.F32 R84, R104, R58, R28 ;  /* 0x0000003a6854723c */ /* 0x000fe6000000181c */
[----:B------:R-:W-:-:S04]  /*14e20*/  FADD.FTZ R97, R98, R97 ;  /* 0x0000006162617221 */ /* 0x000fc80000010000 */
[----:B------:R-:W-:Y:S01]  /*14e30*/  FADD.FTZ R174, R174, R97 ;  /* 0x00000061aeae7221 */ /* 0x000fe20000010000 */
[----:B---3--:R-:W-:Y:S03]  /*14e40*/  HMMA.16816.F32 R88, R104, R8, R32 ;  /* 0x000000086858723c */ /* 0x008fe60000001820 */
        /* <DEDUP_REMOVED lines=8> */
[----:B------:R-:W-:Y:S01]  /*14ed0*/  HMMA.16816.F32 R100, R104, R102, R44 ;  /* 0x000000666864723c */ /* 0x000fe2000000182c */
[----:B------:R-:W-:Y:S02]  /*14ee0*/  MOV R120, R128 ;  /* 0x0000008000787202 */ /* 0x000fe40000000f00 */
[----:B------:R-:W-:-:S04]  /*14ef0*/  FADD.FTZ R122, R122, R125 ;  /* 0x0000007d7a7a7221 */ /* 0x000fc80000010000 */
[----:B------:R-:W-:Y:S01]  /*14f00*/  FADD.FTZ R119, R119, R122 ;  /* 0x0000007a77777221 */ /* 0x000fe20000010000 */
[C---:B----4-:R-:W-:Y:S03]  /*14f10*/  HMMA.16816.F32 R108, R104.reuse, R12, R48 ;  /* 0x0000000c686c723c */ /* 0x050fe60000001830 */
[----:B------:R-:W-:Y:S01]  /*14f20*/  FADD.FTZ R119, R2, R119 ;  /* 0x0000007702777221 */ /* 0x000fe20000010000 */
[-C--:B------:R-:W-:Y:S02]  /*14f30*/  MOV R2, R133.reuse ;  /* 0x0000008500027202 */ /* 0x080fe40000000f00 */
[----:B------:R-:W-:Y:S01]  /*14f40*/  @P0 MOV R2, R133 ;  /* 0x0000008500020202 */ /* 0x000fe20000000f00 */
[----:B------:R-:W-:Y:S01]  /*14f50*/  FADD.FTZ R64, R64, R119 ;  /* 0x0000007740407221 */ /* 0x000fe20000010000 */
[----:B------:R-:W-:Y:S03]  /*14f60*/  HMMA.16816.F32 R104, R104, R14, R4 ;  /* 0x0000000e6868723c */ /* 0x000fe60000001804 */
[----:B------:R-:W-:Y:S01]  /*14f70*/  FADD.FTZ R165, R165, R64 ;  /* 0x00000040a5a57221 */ /* 0x000fe20000010000 */
[----:B------:R-:W-:-:S01]  /*14f80*/  NOP ;  /* 0x0000000000007918 */ /* 0x000fc20000000000 */
[----:B------:R-:W-:-:S15]  /*14f90*/  @P0 BRA `(.L_x_2512) ;  /* 0x0000000000040947 */ /* 0x000fde0003800000 */
.L_x_2506:
[----:B------:R-:W-:-:S07]  /*14fa0*/  IADD3 R116, PT, PT, R120, -0x1, RZ ;  /* 0xffffffff78747810 */ /* 0x000fce0007ffe0ff */
.L_x_2512:
        /* <DEDUP_REMOVED lines=16> */
.L_x_2517:
[----:B------:R-:W1:Y:S01]  /*150b0*/  S2R R160, SR_TID.X ;  /* 0x0000000000a07919 */ /* 0x000e620000002100 */
[----:B------:R-:W-:Y:S01]  /*150c0*/  @!P0 IADD3 R5, P1, PT, RZ, -R161, RZ ;  /* 0x800000a1ff058210 */ /* 0x000fe20007f3e0ff */
[----:B------:R-:W-:Y:S01]  /*150d0*/  IMAD.MOV.U32 R6, RZ, RZ, R152 ;  /* 0x000000ffff067224 */ /* 0x000fe200078e0098 */
[----:B------:R-:W5:Y:S01]  /*150e0*/  @!P0 LDC R4, c[0x0][0x3c0] ;  /* 0x0000f000ff048b82 */ /* 0x000f620000000800 */
[----:B------:R-:W-:Y:S07]  /*150f0*/  DEPBAR.LE SB0, 0x0 ;  /* 0x000080000000791a */ /* 0x000fee0000000000 */
[----:B------:R-:W-:Y:S01]  /*15100*/  BAR.SYNC.DEFER_BLOCKING 0x0 ;  /* 0x0000000000007b1d */ /* 0x000fe20000010000 */
[----:B------:R-:W-:Y:S02]  /*15110*/  IMAD.MOV.U32 R2, RZ, RZ, R153 ;  /* 0x000000ffff027224 */ /* 0x000fe400078e0099 */
[----:B-1----:R-:W-:Y:S05]  /*15120*/  IMAD.SHL.U32 R9, R160, 0x8, RZ ;  /* 0x00000008a0097824 */ /* 0x002fea00078e00ff */
[----:B------:R-:W1:Y:S01]  /*15130*/  LDC R7, c[0x0][0x3c4] ;  /* 0x0000f100ff077b82 */ /* 0x000e620000000800 */
[----:B-----5:R-:W-:Y:S04]  /*15140*/  @!P0 IMAD.SHL.U32 R0, R4, 0x80, RZ ;  /* 0x0000008004008824 */ /* 0x020fe800078e00ff */
[----:B------:R-:W-:Y:S05]  /*15150*/  @!P0 IMAD.X R0, RZ, RZ, ~R0, P1 ;  /* 0x000000ffff008224 */ /* 0x000fea00008e0e00 */
[----:B------:R-:W-:Y:S04]  /*15160*/  @!P0 SHF.R.S64 R5, R5, 0x1f, R0 ;  /* 0x0000001f05058819 */ /* 0x000fe80000001000 */
[----:B------:R-:W-:Y:S04]  /*15170*/  @!P0 IADD3 R152, P1, PT, R152, R5, RZ ;  /* 0x0000000598988210 */ /* 0x000fe80007f3e0ff */
[----:B------:R-:W-:Y:S02]  /*15180*/  @!P0 LEA.HI.X.SX32 R153, R0, R153, 0x1, P1 ;  /* 0x0000009900998211 */ /* 0x000fe400008f0eff */
[----:B------:R-:W-:Y:S01]  /*15190*/  LOP3.LUT R0, R160, 0x18, RZ, 0xc0, !PT ;  /* 0x00000018a0007812 */ /* 0x000fe200078ec0ff */
[----:B------:R-:W-:Y:S06]  /*151a0*/  @!P0 BRA `(.L_x_2514) ;  /* 0x0000000000f48947 */ /* 0x000fec0003800000 */
        /* <DEDUP_REMOVED lines=61> */
.L_x_2514:
[----:B------:R-:W-:Y:S01]  /*15580*/  LOP3.LUT R0, R0, 0xd8, R9, 0x78, !PT ;  /* 0x000000d800007812 */ /* 0x000fe200078e7809 */
[C---:B------:R-:W-:Y:S01]  /*15590*/  IMAD.SHL.U32 R5, R4.reuse, 0x40, RZ ;  /* 0x0000004004057824 */ /* 0x040fe200078e00ff */
[----:B-1----:R-:W-:Y:S01]  /*155a0*/  SHF.L.U64.HI R4, R4, 0x6, R7 ;  /* 0x0000000604047819 */ /* 0x002fe20000010207 */
[----:B------:R-:W-:Y:S01]  /*155b0*/  VIADD R162, R162, 0xffffffff ;  /* 0xffffffffa2a27836 */ /* 0x000fe20000000000 */
[----:B------:R-:W-:Y:S02]  /*155c0*/  LOP3.LUT R0, R0, 0x1f20, R9, 0xf8, !PT ;  /* 0x00001f2000007812 */ /* 0x000fe400078ef809 */
[C---:B------:R-:W-:Y:S02]  /*155d0*/  IADD3 R6, P1, PT, R5.reuse, R152, RZ ;  /* 0x0000009805067210 */ /* 0x040fe40007f3e0ff */
[----:B------:R-:W-:Y:S02]  /*155e0*/  LEA R119, R0, UR5, 0x1 ;  /* 0x0000000500777c11 */ /* 0x000fe4000f8e08ff */
[C---:B------:R-:W-:Y:S01]  /*155f0*/  IADD3 R12, P2, PT, R5.reuse, R6, RZ ;  /* 0x00000006050c7210 */ /* 0x040fe20007f5e0ff */
[C---:B------:R-:W-:Y:S02]  /*15600*/  IMAD.X R7, R4.reuse, 0x1, R153, P1 ;  /* 0x0000000104077824 */ /* 0x040fe400008e0699 */
[----:B------:R-:W-:Y:S01]  /*15610*/  @!PT LDS RZ, [RZ] ;  /* 0x00000000fffff984 */ /* 0x000fe20000000800 */
[----:B------:R-:W-:Y:S01]  /*15620*/  @!PT LDS RZ, [RZ] ;  /* 0x00000000fffff984 */ /* 0x000fe20000000800 */
[----:B------:R-:W-:Y:S01]  /*15630*/  @!PT LDS RZ, [RZ] ;  /* 0x00000000fffff984 */ /* 0x000fe20000000800 */
[----:B------:R-:W-:Y:S01]  /*15640*/  LDGSTS.E.BYPASS.LTC128B.128 [R119+0x9000], desc[UR6][R152.64] ;  /* 0x0900000098777fae */ /* 0x000fe2000b981a06 */
[----:B------:R-:W-:Y:S01]  /*15650*/  IADD3 R14, P1, PT, R5, R12, RZ ;  /* 0x0000000c050e7210 */ /* 0x000fe20007f3e0ff */
[C---:B------:R-:W-:Y:S03]  /*15660*/  IMAD.X R13, R4.reuse, 0x1, R7, P2 ;  /* 0x00000001040d7824 */ /* 0x040fe600010e0607 */
[----:B------:R-:W-:Y:S01]  /*15670*/  LDGSTS.E.BYPASS.LTC128B.128 [R119+0xb000], desc[UR6][R152.64+0x40] ;  /* 0x0b00004098777fae */ /* 0x000fe2000b981a06 */
[----:B------:R-:W-:Y:S01]  /*15680*/  IMAD.X R15, R4, 0x1, R13, P1 ;  /* 0x00000001040f7824 */ /* 0x000fe200008e060d */
[----:B------:R-:W-:Y:S03]  /*15690*/  ISETP.GT.AND P1, PT, R162, R149, PT ;  /* 0x00000095a200720c */ /* 0x000fe60003f24270 */
[----:B------:R-:W-:Y:S05]  /*156a0*/  LDGSTS.E.BYPASS.LTC128B.128 [R119+0xd000], desc[UR6][R152.64+0x80] ;  /* 0x0d00008098777fae */ /* 0x000fea000b981a06 */
[----:B------:R-:W-:Y:S05]  /*156b0*/  LDGSTS.E.BYPASS.LTC128B.128 [R119+0x9800], desc[UR6][R6.64] ;  /* 0x0980000006777fae */ /* 0x000fea000b981a06 */
[----:B------:R-:W-:Y:S05]  /*156c0*/  LDGSTS.E.BYPASS.LTC128B.128 [R119+0xb800], desc[UR6][R6.64+0x40] ;  /* 0x0b80004006777fae */ /* 0x000fea000b981a06 */
        /* <DEDUP_REMOVED lines=8> */
[----:B------:R-:W1:Y:S05]  /*15750*/  LDSM.16.M88.4 R8, [R147+0x3000] ;  /* 0x003000009308783b */ /* 0x000e6a0000000200 */
[----:B------:R-:W5:Y:S05]  /*15760*/  LDSM.16.M88.4 R16, [R147+0x3400] ;  /* 0x003400009310783b */ /* 0x000f6a0000000200 */
[----:B------:R-:W2:Y:S05]  /*15770*/  LDSM.16.M88.4 R24, [R147+0x3800] ;  /* 0x003800009318783b */ /* 0x000eaa0000000200 */
[----:B------:R-:W0:Y:S05]  /*15780*/  LDGDEPBAR ;  /* 0x00000000000079af */ /* 0x000e2a0000000000 */
[----:B------:R-:W3:Y:S05]  /*15790*/  LDSM.16.M88.4 R32, [R147+0x3c00] ;  /* 0x003c00009320783b */ /* 0x000eea0000000200 */
[----:B------:R-:W4:Y:S05]  /*157a0*/  LDSM.16.M88.4 R40, [R147+0x4000] ;  /* 0x004000009328783b */ /* 0x000f2a0000000200 */
[----:B------:R-:W4:Y:S05]  /*157b0*/  LDSM.16.M88.4 R48, [R147+0x4400] ;  /* 0x004400009330783b */ /* 0x000f2a0000000200 */
[----:B------:R-:W4:Y:S05]  /*157c0*/  LDSM.16.M88.4 R56, [R147+0x4800] ;  /* 0x004800009338783b */ /* 0x000f2a0000000200 */
[----:B------:R-:W4:Y:S01]  /*157d0*/  LDSM.16.M88.4 R120, [R147+0x4c00] ;  /* 0x004c00009378783b */ /* 0x000f220000000200 */
[C---:B-1----:R-:W-:Y:S04]  /*157e0*/  HMMA.16816.F32 R4, R64.reuse, R8, RZ ;  /* 0x000000084004723c */ /* 0x042fe800000018ff */
[----:B------:R-:W-:Y:S04]  /*157f0*/  LDSM.16.M88.4 R124, [R146] ;  /* 0x00000000927c783b */ /* 0x000fe80000000200 */
[C---:B------:R-:W-:Y:S01]  /*15800*/  HMMA.16816.F32 R8, R64.reuse, R10, RZ ;  /* 0x0000000a4008723c */ /* 0x040fe200000018ff */
[----:B------:R-:W1:Y:S05]  /*15810*/  LDSM.16.M88.4 R128, [R144+0x3000] ;  /* 0x003000009080783b */ /* 0x000e6a0000000200 */
[----:B------:R-:W1:Y:S02]  /*15820*/  LDSM.16.M88.4 R132, [R144+0x3400] ;  /* 0x003400009084783b */ /* 0x000e640000000200 */
[C---:B-----5:R-:W-:Y:S03]  /*15830*/  HMMA.16816.F32 R12, R64.reuse, R16, RZ ;  /* 0x00000010400c723c */ /* 0x060fe600000018ff */
[----:B------:R-:W5:Y:S05]  /*15840*/  LDSM.16.M88.4 R136, [R144+0x3800] ;  /* 0x003800009088783b */ /* 0x000f6a0000000200 */
[C---:B------:R-:W-:Y:S01]  /*15850*/  HMMA.16816.F32 R16, R64.reuse, R18, RZ ;  /* 0x000000124010723c */ /* 0x040fe200000018ff */
[----:B------:R-:W5:Y:S07]  /*15860*/  LDSM.16.M88.4 R140, [R144+0x3c00] ;  /* 0x003c0000908c783b */ /* 0x000f6e0000000200 */
        /* <DEDUP_REMOVED lines=36> */
[----:B------:R-:W3:Y:S05]  /*15ab0*/  LDSM.16.M88.4 R124, [R147+0x5c00] ;  /* 0x005c0000937c783b */ /* 0x000eea0000000200 */
[----:B------:R-:W-:Y:S02]  /*15ac0*/  LDSM.16.M88.4 R136, [R147+0x6800] ;  /* 0x006800009388783b */ /* 0x000fe40000000200 */
        /* <DEDUP_REMOVED lines=21> */
[C---:B----4-:R-:W-:Y:S08]  /*15c20*/  HMMA.16816.F32 R60, R120.reuse, R140, R60 ;  /* 0x0000008c783c723c */ /* 0x050ff0000000183c */
[----:B------:R-:W-:Y:S01]  /*15c30*/  HMMA.16816.F32 R64, R120, R142, R64 ;  /* 0x0000008e7840723c */ /* 0x000fe20000001840 */
[----:B------:R-:W4:Y:S05]  /*15c40*/  LDSM.16.M88.4 R120, [R144+0x5c00] ;  /* 0x005c00009078783b */ /* 0x000f2a0000000200 */
[----:B------:R-:W-:Y:S02]  /*15c50*/  LDSM.16.M88.4 R140, [R144+0x6c00] ;  /* 0x006c0000908c783b */ /* 0x000fe40000000200 */
        /* <DEDUP_REMOVED lines=61> */
[C---:B----4-:R-:W-:Y:S08]  /*16030*/  HMMA.16816.F32 R28, R124.reuse, R120, R28 ;  /* 0x000000787c1c723c */ /* 0x050ff0000000181c */
[C---:B------:R-:W-:Y:S08]  /*16040*/  HMMA.16816.F32 R32, R124.reuse, R122, R32 ;  /* 0x0000007a7c20723c */ /* 0x040ff00000001820 */
        /* <DEDUP_REMOVED lines=86> */
.L_x_2516:
        /* <DEDUP_REMOVED lines=9> */
[C---:B------:R-:W-:Y:S01]  /*16640*/  IADD3 R124, P2, PT, R121.reuse, R122, RZ ;  /* 0x0000007a797c7210 */ /* 0x040fe20007f5e0ff */
[C---:B------:R-:W-:Y:S03]  /*16650*/  IMAD.X R123, R120.reuse, 0x1, R151, P1 ;  /* 0x00000001787b7824 */ /* 0x040fe600008e0697 */
        /* <DEDUP_REMOVED lines=13> */
.L_x_2515:
        /* <DEDUP_REMOVED lines=110> */
[----:B------:R-:W-:Y:S01]  /*16e10*/  LDSM.16.MT88.4 R108, [R145+0xb400] ;  /* 0x00b40000916c783b */ /* 0x000fe20000004200 */
[----:B------:R-:W-:Y:S01]  /*16e20*/  FMUL.FTZ R85, R116, R85 ;  /* 0x0000005574557220 */ /* 0x000fe20000410000 */
        /* <DEDUP_REMOVED lines=23> */
[----:B------:R-:W-:Y:S01]  /*16fa0*/  FMUL.FTZ R101, R116, R101 ;  /* 0x0000006574657220 */ /* 0x000fe20000410000 */
[C---:B------:R-:W-:Y:S01]  /*16fb0*/  FMUL.FTZ R102, R3.reuse, R102 ;  /* 0x0000006603667220 */ /* 0x040fe20000410000 */
[----:B------:R-:W-:Y:S01]  /*16fc0*/  FMUL.FTZ R103, R3, R103 ;  /* 0x0000006703677220 */ /* 0x000fe20000410000 */
[--C-:B------:R-:W-:Y:S01]  /*16fd0*/  FFMA.FTZ R167, R19, UR4, -R133.reuse ;  /* 0x0000000413a77c23 */ /* 0x100fe20008010885 */
[C---:B------:R-:W-:Y:S01]  /*16fe0*/  HMMA.16816.F32 R76, R112.reuse, R126, R76 ;  /* 0x0000007e704c723c */ /* 0x040fe2000000184c */
[----:B------:R-:W3:Y:S03]  /*16ff0*/  LDSM.16.MT88.4 R124, [R145+0xd000] ;  /* 0x00d00000917c783b */ /* 0x000ee60000004200 */
[----:B------:R-:W4:Y:S01]  /*17000*/  MUFU.EX2 R140, R140 ;  /* 0x0000008c008c7308 */ /* 0x000f220000000800 */
[----:B------:R-:W-:Y:S01]  /*17010*/  FMUL.FTZ R19, R3, R107 ;  /* 0x0000006b03137220 */ /* 0x000fe20000410000 */
[--C-:B------:R-:W-:Y:S01]  /*17020*/  FFMA.FTZ R171, R40, UR4, -R166.reuse ;  /* 0x0000000428ab7c23 */ /* 0x100fe200080108a6 */
[--C-:B------:R-:W-:Y:S01]  /*17030*/  FFMA.FTZ R40, R45, UR4, -R166.reuse ;  /* 0x000000042d287c23 */ /* 0x100fe200080108a6 */
[--C-:B------:R-:W-:Y:S01]  /*17040*/  FFMA.FTZ R45, R53, UR4, -R166.reuse ;  /* 0x00000004352d7c23 */ /* 0x100fe200080108a6 */
[--C-:B------:R-:W-:Y:S01]  /*17050*/  FFMA.FTZ R174, R41, UR4, -R166.reuse ;  /* 0x0000000429ae7c23 */ /* 0x100fe200080108a6 */
[C---:B------:R-:W-:Y:S04]  /*17060*/  HMMA.16816.F32 R80, R112.reuse, R128, R80 ;  /* 0x000000807050723c */ /* 0x040fe80000001850 */
[----:B------:R-:W-:Y:S01]  /*17070*/  MUFU.EX2 R168, R168 ;  /* 0x000000a800a87308 */ /* 0x000fe20000000800 */
[--C-:B------:R-:W-:Y:S01]  /*17080*/  FFMA.FTZ R41, R44, UR4, -R166.reuse ;  /* 0x000000042c297c23 */ /* 0x100fe200080108a6 */
[--C-:B------:R-:W-:Y:S01]  /*17090*/  FFMA.FTZ R44, R52, UR4, -R166.reuse ;  /* 0x00000004342c7c23 */ /* 0x100fe200080108a6 */
[--C-:B------:R-:W-:Y:S01]  /*170a0*/  FFMA.FTZ R52, R47, UR4, -R133.reuse ;  /* 0x000000042f347c23 */ /* 0x100fe20008010885 */
[--C-:B------:R-:W-:Y:S01]  /*170b0*/  FFMA.FTZ R141, R16, UR4, -R166.reuse ;  /* 0x00000004108d7c23 */ /* 0x100fe200080108a6 */
[C---:B------:R-:W-:Y:S01]  /*170c0*/  FMUL.FTZ R16, R116.reuse, R104 ;  /* 0x0000006874107220 */ /* 0x040fe20000410000 */
[C---:B------:R-:W-:Y:S01]  /*170d0*/  HMMA.16816.F32 R84, R112.reuse, R130, R84 ;  /* 0x000000827054723c */ /* 0x040fe20000001854 */
[----:B------:R-:W5:Y:S03]  /*170e0*/  LDSM.16.MT88.4 R128, [R118+0xd000] ;  /* 0x00d000007680783b */ /* 0x000f660000004200 */
[----:B------:R-:W-:Y:S01]  /*170f0*/  MUFU.EX2 R170, R170 ;  /* 0x000000aa00aa7308 */ /* 0x000fe20000000800 */
[----:B--2---:R-:W-:Y:S01]  /*17100*/  F2FP.F16.F32.PACK_AB R104, R135, R138 ;  /* 0x0000008a8768723e */ /* 0x004fe200000000ff */
[--C-:B------:R-:W-:Y:S01]  /*17110*/  FFMA.FTZ R136, R17, UR4, -R166.reuse ;  /* 0x0000000411887c23 */ /* 0x100fe200080108a6 */
[----:B------:R-:W-:Y:S01]  /*17120*/  FMUL.FTZ R17, R116, R105 ;  /* 0x0000006974117220 */ /* 0x000fe20000410000 */
[----:B----4-:R-:W-:Y:S06]  /*17130*/  F2FP.F16.F32.PACK_AB R105, R140, R139 ;  /* 0x0000008b8c69723e */ /* 0x010fec00000000ff */
[----:B------:R-:W-:Y:S01]  /*17140*/  MUFU.EX2 R141, R141 ;  /* 0x0000008d008d7308 */ /* 0x000fe20000000800 */
[--C-:B------:R-:W-:Y:S01]  /*17150*/  FFMA.FTZ R137, R18, UR4, -R133.reuse ;  /* 0x0000000412897c23 */ /* 0x100fe20008010885 */
[C---:B-1----:R-:W-:Y:S08]  /*17160*/  HMMA.16816.F32 R88, R112.reuse, R120, R88 ;  /* 0x000000787058723c */ /* 0x042ff00000001858 */
[----:B------:R-:W1:Y:S01]  /*17170*/  MUFU.EX2 R136, R136 ;  /* 0x0000008800887308 */ /* 0x000e620000000800 */
[----:B------:R-:W-:Y:S01]  /*17180*/  FMUL.FTZ R18, R3, R106 ;  /* 0x0000006a03127220 */ /* 0x000fe20000410000 */
[--C-:B------:R-:W-:Y:S01]  /*17190*/  FFMA.FTZ R20, R20, UR4, -R166.reuse ;  /* 0x0000000414147c23 */ /* 0x100fe200080108a6 */
[--C-:B------:R-:W-:Y:S07]  /*171a0*/  FFMA.FTZ R53, R46, UR4, -R133.reuse ;  /* 0x000000042e357c23 */ /* 0x100fee0008010885 */
[----:B------:R-:W-:Y:S01]  /*171b0*/  MUFU.EX2 R137, R137 ;  /* 0x0000008900897308 */ /* 0x000fe20000000800 */
[--C-:B------:R-:W-:Y:S01]  /*171c0*/  FFMA.FTZ R46, R50, UR4, -R133.reuse ;  /* 0x00000004322e7c23 */ /* 0x100fe20008010885 */
[C---:B------:R-:W-:Y:S01]  /*171d0*/  HMMA.16816.F32 R92, R112.reuse, R122, R92 ;  /* 0x0000007a705c723c */ /* 0x040fe2000000185c */
[----:B------:R-:W2:Y:S07]  /*171e0*/  LDSM.16.MT88.4 R120, [R145+0x9400] ;  /* 0x009400009178783b */ /* 0x000eae0000004200 */
[----:B------:R-:W-:Y:S01]  /*171f0*/  MUFU.EX2 R172, R172 ;  /* 0x000000ac00ac7308 */ /* 0x000fe20000000800 */
[----:B------:R-:W-:Y:S01]  /*17200*/  FFMA.FTZ R176, R51, UR4, -R133 ;  /* 0x0000000433b07c23 */ /* 0x000fe20008010885 */
[--C-:B------:R-:W-:Y:S01]  /*17210*/  FFMA.FTZ R60, R60, UR4, -R166.reuse ;  /* 0x000000043c3c7c23 */ /* 0x100fe200080108a6 */
[--C-:B------:R-:W-:Y:S07]  /*17220*/  FFMA.FTZ R61, R61, UR4, -R166.reuse ;  /* 0x000000043d3d7c23 */ /* 0x100fee00080108a6 */
[----:B------:R4:W-:Y:S01]  /*17230*/  MUFU.EX2 R51, R46 ;  /* 0x0000002e00337308 */ /* 0x0009e20000000800 */
[----:B------:R-:W-:Y:S01]  /*17240*/  FFMA.FTZ R64, R64, UR4, -R166 ;  /* 0x0000000440407c23 */ /* 0x000fe200080108a6 */
[C---:B---3--:R-:W-:Y:S08]  /*17250*/  HMMA.16816.F32 R96, R112.reuse, R124, R96 ;  /* 0x0000007c7060723c */ /* 0x048ff00000001860 */
[----:B------:R-:W-:Y:S01]  /*17260*/  MUFU.EX2 R169, R169 ;  /* 0x000000a900a97308 */ /* 0x000fe20000000800 */
[----:B-1----:R-:W-:Y:S01]  /*17270*/  F2FP.F16.F32.PACK_AB R106, R136, R141 ;  /* 0x0000008d886a723e */ /* 0x002fe200000000ff */
[----:B------:R-:W-:Y:S01]  /*17280*/  FFMA.FTZ R143, R116, R165, R143 ;  /* 0x000000a5748f7223 */ /* 0x000fe2000001008f */
[----:B------:R-:W-:Y:S07]  /*17290*/  FFMA.FTZ R142, R3, R164, R142 ;  /* 0x000000a4038e7223 */ /* 0x000fee000001008e */
[----:B------:R-:W-:Y:S01]  /*172a0*/  MUFU.EX2 R171, R171 ;  /* 0x000000ab00ab7308 */ /* 0x000fe20000000800 */
[----:B------:R-:W-:Y:S01]  /*172b0*/  ISETP.GT.AND P1, PT, R162, R149, PT ;  /* 0x00000095a200720c */ /* 0x000fe20003f24270 */
[C---:B------:R-:W-:Y:S01]  /*172c0*/  HMMA.16816.F32 R100, R112.reuse, R126, R100 ;  /* 0x0000007e7064723c */ /* 0x040fe20000001864 */
[----:B------:R-:W1:Y:S07]  /*172d0*/  LDSM.16.MT88.4 R124, [R118+0x9400] ;  /* 0x00940000767c783b */ /* 0x000e6e0000004200 */
[----:B------:R-:W-:Y:S01]  /*172e0*/  MUFU.EX2 R174, R174 ;  /* 0x000000ae00ae7308 */ /* 0x000fe20000000800 */
[----:B------:R-:W-:Y:S01]  /*172f0*/  FADD.FTZ R142, R119, R142 ;  /* 0x0000008e778e7221 */ /* 0x000fe20000010000 */
[----:B----4-:R-:W-:Y:S01]  /*17300*/  FFMA.FTZ R46, R54, UR4, -R133 ;  /* 0x00000004362e7c23 */ /* 0x010fe20008010885 */
[----:B------:R-:W-:Y:S07]  /*17310*/  FADD.FTZ R143, R134, R143 ;  /* 0x0000008f868f7221 */ /* 0x000fee0000010000 */
[----:B------:R-:W-:Y:S01]  /*17320*/  MUFU.EX2 R54, R45 ;  /* 0x0000002d00367308 */ /* 0x000fe20000000800 */
[----:B------:R-:W-:Y:S01]  /*17330*/  FADD.FTZ R117, R117, R142 ;  /* 0x0000008e75757221 */ /* 0x000fe20000010000 */
[C---:B-----5:R-:W-:Y:S08]  /*17340*/  HMMA.16816.F32 R12, R112.reuse, R128, R12 ;  /* 0x00000080700c723c */ /* 0x060ff0000000180c */
[----:B------:R-:W3:Y:S01]  /*17350*/  MUFU.EX2 R128, R167 ;  /* 0x000000a700807308 */ /* 0x000ee20000000800 */
[----:B------:R-:W-:Y:S01]  /*17360*/  FADD.FTZ R6, R6, R117 ;  /* 0x0000007506067221 */ /* 0x000fe20000010000 */
[----:B------:R-:W-:Y:S01]  /*17370*/  FFMA.FTZ R129, R22, UR4, -R133 ;  /* 0x0000000416817c23 */ /* 0x000fe20008010885 */
[----:B------:R-:W-:Y:S07]  /*17380*/  FADD.FTZ R132, R132, R143 ;  /* 0x0000008f84847221 */ /* 0x000fee0000010000 */
[----:B------:R-:W-:Y:S01]  /*17390*/  MUFU.EX2 R173, R173 ;  /* 0x000000ad00ad7308 */ /* 0x000fe20000000800 */
[----:B------:R-:W-:Y:S01]  /*173a0*/  FADD.FTZ R139, R139, R6 ;  /* 0x000000068b8b7221 */ /* 0x000fe20000010000 */
[----:B------:R-:W-:Y:S01]  /*173b0*/  HMMA.16816.F32 R16, R112, R130, R16 ;  /* 0x000000827010723c */ /* 0x000fe20000001810 */
[----:B------:R-:W4:Y:S07]  /*173c0*/  LDSM.16.MT88.4 R112, [R118+0xb400] ;  /* 0x00b400007670783b */ /* 0x000f2e0000004200 */
[----:B------:R-:W-:Y:S01]  /*173d0*/  MUFU.EX2 R129, R129 ;  /* 0x0000008100817308 */ /* 0x000fe20000000800 */
[----:B------:R-:W-:Y:S01]  /*173e0*/  FFMA.FTZ R131, R26, UR4, -R133 ;  /* 0x000000041a837c23 */ /* 0x000fe20008010885 */
[--C-:B------:R-:W-:Y:S01]  /*173f0*/  FFMA.FTZ R130, R21, UR4, -R166.reuse ;  /* 0x0000000415827c23 */ /* 0x100fe200080108a6 */
[----:B------:R-:W-:Y:S07]  /*17400*/  FFMA.FTZ R21, R24, UR4, -R166 ;  /* 0x0000000418157c23 */ /* 0x000fee00080108a6 */
[----:B------:R-:W-:Y:S01]  /*17410*/  MUFU.EX2 R53, R53 ;  /* 0x0000003500357308 */ /* 0x000fe20000000800 */
[----:B------:R-:W-:Y:S01]  /*17420*/  FADD.FTZ R140, R140, R139 ;  /* 0x0000008b8c8c7221 */ /* 0x000fe20000010000 */
[C---:B---3--:R-:W-:Y:S01]  /*17430*/  F2FP.F16.F32.PACK_AB R107, R128.reuse, R137 ;  /* 0x00000089806b723e */ /* 0x048fe200000000ff */
[----:B------:R-:W-:Y:S07]  /*17440*/  FFMA.FTZ R167, R27, UR4, -R133 ;  /* 0x000000041ba77c23 */ /* 0x000fee0008010885 */
[----:B------:R-:W-:Y:S01]  /*17450*/  MUFU.EX2 R130, R130 ;  /* 0x0000008200827308 */ /* 0x000fe20000000800 */
[----:B------:R-:W-:Y:S01]  /*17460*/  FADD.FTZ R137, R137, R140 ;  /* 0x0000008c89897221 */ /* 0x000fe20000010000 */
[----:B------:R-:W-:Y:S08]  /*17470*/  MOV R117, R0 ;  /* 0x0000000000757202 */ /* 0x000ff00000000f00 */
[----:B------:R-:W-:Y:S01]  /*17480*/  MUFU.EX2 R131, R131 ;  /* 0x0000008300837308 */ /* 0x000fe20000000800 */
[C---:B--2---:R-:W-:Y:S09]  /*17490*/  HMMA.16816.F32 R8, R104.reuse, R120, R8 ;  /* 0x000000786808723c */ /* 0x044ff20000001808 */
[----:B------:R-:W-:Y:S01]  /*174a0*/  MUFU.EX2 R52, R52 ;  /* 0x0000003400347308 */ /* 0x000fe20000000800 */
[----:B------:R-:W-:Y:S01]  /*174b0*/  FADD.FTZ R128, R128, R137 ;  /* 0x0000008980807221 */ /* 0x000fe20000010000 */
[----:B------:R-:W-:Y:S08]  /*174c0*/  MOV R3, R2 ;  /* 0x0000000200037202 */ /* 0x000ff00000000f00 */
[----:B------:R-:W-:Y:S01]  /*174d0*/  MUFU.EX2 R176, R176 ;  /* 0x000000b000b07308 */ /* 0x000fe20000000800 */
[C---:B------:R-:W-:Y:S01]  /*174e0*/  HMMA.16816.F32 R68, R104.reuse, R122, R68 ;  /* 0x0000007a6844723c */ /* 0x040fe20000001844 */
[----:B------:R-:W2:Y:S08]  /*174f0*/  LDSM.16.MT88.4 R120, [R145+0xd400] ;  /* 0x00d400009178783b */ /* 0x000eb00000004200 */
[----:B------:R-:W-:Y:S10]  /*17500*/  MUFU.EX2 R60, R60 ;  /* 0x0000003c003c7308 */ /* 0x000ff40000000800 */
[----:B------:R-:W-:Y:S01]  /*17510*/  MUFU.EX2 R61, R61 ;  /* 0x0000003d003d7308 */ /* 0x000fe20000000800 */
[C---:B-1----:R-:W-:Y:S09]  /*17520*/  HMMA.16816.F32 R72, R104.reuse, R124, R72 ;  /* 0x0000007c6848723c */ /* 0x042ff20000001848 */
[----:B------:R-:W-:Y:S01]  /*17530*/  MUFU.EX2 R64, R64 ;  /* 0x0000004000407308 */ /* 0x000fe20000000800 */
[C---:B------:R-:W-:Y:S01]  /*17540*/  HMMA.16816.F32 R76, R104.reuse, R126, R76 ;  /* 0x0000007e684c723c */ /* 0x040fe2000000184c */
[----:B------:R-:W1:Y:S07]  /*17550*/  LDSM.16.MT88.4 R124, [R118+0xd400] ;  /* 0x00d40000767c783b */ /* 0x000e6e0000004200 */
[C---:B------:R-:W-:Y:S08]  /*17560*/  HMMA.16816.F32 R80, R104.reuse, R108, R80 ;  /* 0x0000006c6850723c */ /* 0x040ff00000001850 */
[C---:B------:R-:W-:Y:S01]  /*17570*/  HMMA.16816.F32 R84, R104.reuse, R110, R84 ;  /* 0x0000006e6854723c */ /* 0x040fe20000001854 */
[----:B------:R-:W3:Y:S07]  /*17580*/  LDSM.16.MT88.4 R108, [R145+0x9800] ;  /* 0x00980000916c783b */ /* 0x000eee0000004200 */
[C---:B----4-:R-:W-:Y:S08]  /*17590*/  HMMA.16816.F32 R88, R104.reuse, R112, R88 ;  /* 0x000000706858723c */ /* 0x050ff00000001858 */
[C---:B------:R-:W-:Y:S01]  /*175a0*/  HMMA.16816.F32 R92, R104.reuse, R114, R92 ;  /* 0x00000072685c723c */ /* 0x040fe2000000185c */
[----:B------:R-:W4:Y:S07]  /*175b0*/  LDSM.16.MT88.4 R112, [R118+0x9800] ;  /* 0x009800007670783b */ /* 0x000f2e0000004200 */
[C---:B--2---:R-:W-:Y:S01]  /*175c0*/  HMMA.16816.F32 R96, R104.reuse, R120, R96 ;  /* 0x000000786860723c */ /* 0x044fe20000001860 */
[----:B------:R-:W2:Y:S02]  /*175d0*/  MUFU.EX2 R121, R20 ;  /* 0x0000001400797308 */ /* 0x000ea40000000800 */
[--C-:B------:R-:W-:Y:S05]  /*175e0*/  FFMA.FTZ R120, R23, UR4, -R133.reuse ;  /* 0x0000000417787c23 */ /* 0x100fea0008010885 */
[C---:B------:R-:W-:Y:S03]  /*175f0*/  HMMA.16816.F32 R100, R104.reuse, R122, R100 ;  /* 0x0000007a6864723c */ /* 0x040fe60000001864 */
[----:B------:R-:W-:Y:S01]  /*17600*/  MUFU.EX2 R122, R21 ;  /* 0x00000015007a7308 */ /* 0x000fe20000000800 */
[--C-:B------:R-:W-:Y:S02]  /*17610*/  FFMA.FTZ R123, R25, UR4, -R166.reuse ;  /* 0x00000004197b7c23 */ /* 0x100fe400080108a6 */
[----:B------:R-:W5:Y:S07]  /*17620*/  LDSM.16.MT88.4 R24, [R145+0xb800] ;  /* 0x00b800009118783b */ /* 0x000f6e0000004200 */
[----:B------:R-:W3:Y:S01]  /*17630*/  MUFU.EX2 R120, R120 ;  /* 0x0000007800787308 */ /* 0x000ee20000000800 */
[----:B--2---:R-:W-:Y:S01]  /*17640*/  F2FP.F16.F32.PACK_AB R20, R130, R121 ;  /* 0x000000798214723e */ /* 0x004fe200000000ff */
[C---:B-1----:R-:W-:Y:S08]  /*17650*/  HMMA.16816.F32 R12, R104.reuse, R124, R12 ;  /* 0x0000007c680c723c */ /* 0x042ff0000000180c */
[----:B------:R-:W1:Y:S01]  /*17660*/  MUFU.EX2 R124, R167 ;  /* 0x000000a7007c7308 */ /* 0x000e620000000800 */
[--C-:B------:R-:W-:Y:S09]  /*17670*/  FFMA.FTZ R125, R28, UR4, -R166.reuse ;  /* 0x000000041c7d7c23 */ /* 0x100ff200080108a6 */
[----:B------:R-:W2:Y:S01]  /*17680*/  MUFU.EX2 R123, R123 ;  /* 0x0000007b007b7308 */ /* 0x000ea20000000800 */
[----:B------:R-:W-:Y:S01]  /*17690*/  HMMA.16816.F32 R16, R104, R126, R16 ;  /* 0x0000007e6810723c */ /* 0x000fe20000001810 */
[----:B------:R-:W5:Y:S08]  /*176a0*/  LDSM.16.MT88.4 R104, [R118+0xb800] ;  /* 0x00b800007668783b */ /* 0x000f700000004200 */
[----:B------:R-:W-:Y:S01]  /*176b0*/  MUFU.EX2 R125, R125 ;  /* 0x0000007d007d7308 */ /* 0x000fe20000000800 */
[----:B------:R-:W-:Y:S01]  /*176c0*/  FFMA.FTZ R126, R29, UR4, -R166 ;  /* 0x000000041d7e7c23 */ /* 0x000fe200080108a6 */
[----:B---3--:R-:W-:Y:S01]  /*176d0*/  F2FP.F16.F32.PACK_AB R21, R120, R129 ;  /* 0x000000817815723e */ /* 0x008fe200000000ff */
[----:B------:R-:W-:Y:S01]  /*176e0*/  FFMA.FTZ R127, R30, UR4, -R133 ;  /* 0x000000041e7f7c23 */ /* 0x000fe20008010885 */
[----:B------:R-:W-:Y:S01]  /*176f0*/  FADD.FTZ R129, R129, R128 ;  /* 0x0000008081817221 */ /* 0x000fe20000010000 */
[----:B-1----:R-:W-:Y:S01]  /*17700*/  F2FP.F16.F32.PACK_AB R23, R124, R131 ;  /* 0x000000837c17723e */ /* 0x002fe200000000ff */
[----:B------:R-:W-:Y:S04]  /*17710*/  FFMA.FTZ R167, R36, UR4, -R166 ;  /* 0x0000000424a77c23 */ /* 0x000fe800080108a6 */
[----:B------:R-:W1:Y:S01]  /*17720*/  MUFU.EX2 R126, R126 ;  /* 0x0000007e007e7308 */ /* 0x000e620000000800 */
[----:B------:R-:W-:Y:S01]  /*17730*/  LDSM.16.MT88.4 R36, [R118+0xc000] ;  /* 0x00c000007624783b */ /* 0x000fe20000004200 */
[----:B--2---:R-:W-:Y:S01]  /*17740*/  F2FP.F16.F32.PACK_AB R22, R123, R122 ;  /* 0x0000007a7b16723e */ /* 0x004fe200000000ff */
[----:B------:R-:W-:Y:S07]  /*17750*/  FADD.FTZ R120, R120, R129 ;  /* 0x0000008178787221 */ /* 0x000fee0000010000 */
[----:B------:R-:W-:Y:S01]  /*17760*/  MUFU.EX2 R127, R127 ;  /* 0x0000007f007f7308 */ /* 0x000fe20000000800 */
[----:B------:R-:W-:Y:S09]  /*17770*/  FADD.FTZ R131, R131, R120 ;  /* 0x0000007883837221 */ /* 0x000ff20000010000 */
[----:B------:R-:W-:Y:S01]  /*17780*/  MUFU.EX2 R167, R167 ;  /* 0x000000a700a77308 */ /* 0x000fe20000000800 */
[C---:B------:R-:W-:Y:S05]  /*17790*/  HMMA.16816.F32 R8, R20.reuse, R108, R8 ;  /* 0x0000006c1408723c */ /* 0x040fea0000001808 */
[----:B------:R-:W-:Y:S03]  /*177a0*/  FADD.FTZ R124, R124, R131 ;  /* 0x000000837c7c7221 */ /* 0x000fe60000010000 */
[C---:B------:R-:W-:Y:S01]  /*177b0*/  HMMA.16816.F32 R68, R20.reuse, R110, R68 ;  /* 0x0000006e1444723c */ /* 0x040fe20000001844 */
[----:B------:R-:W2:Y:S07]  /*177c0*/  LDSM.16.MT88.4 R108, [R145+0xd800] ;  /* 0x00d80000916c783b */ /* 0x000eae0000004200 */
[C---:B----4-:R-:W-:Y:S08]  /*177d0*/  HMMA.16816.F32 R72, R20.reuse, R112, R72 ;  /* 0x000000701448723c */ /* 0x050ff00000001848 */
[C---:B------:R-:W-:Y:S01]  /*177e0*/  HMMA.16816.F32 R76, R20.reuse, R114, R76 ;  /* 0x00000072144c723c */ /* 0x040fe2000000184c */
[----:B------:R-:W3:Y:S07]  /*177f0*/  LDSM.16.MT88.4 R112, [R118+0xd800] ;  /* 0x00d800007670783b */ /* 0x000eee0000004200 */
[C---:B-----5:R-:W-:Y:S08]  /*17800*/  HMMA.16816.F32 R80, R20.reuse, R24, R80 ;  /* 0x000000181450723c */ /* 0x060ff00000001850 */
[C---:B------:R-:W-:Y:S01]  /*17810*/  HMMA.16816.F32 R84, R20.reuse, R26, R84 ;  /* 0x0000001a1454723c */ /* 0x040fe20000001854 */
[----:B------:R-:W4:Y:S07]  /*17820*/  LDSM.16.MT88.4 R24, [R145+0x9c00] ;  /* 0x009c00009118783b */ /* 0x000f2e0000004200 */
[C---:B------:R-:W-:Y:S03]  /*17830*/  HMMA.16816.F32 R88, R20.reuse, R104, R88 ;  /* 0x000000681458723c */ /* 0x040fe60000001858 */
[--C-:B------:R-:W-:Y:S01]  /*17840*/  FFMA.FTZ R104, R31, UR4, -R133.reuse ;  /* 0x000000041f687c23 */ /* 0x100fe20008010885 */
[--C-:B------:R-:W-:Y:S01]  /*17850*/  FFMA.FTZ R105, R35, UR4, -R133.reuse ;  /* 0x0000000423697c23 */ /* 0x100fe20008010885 */
[----:B------:R-:W5:Y:S03]  /*17860*/  LDSM.16.MT88.4 R28, [R118+0x9c00] ;  /* 0x009c0000761c783b */ /* 0x000f660000004200 */
[C---:B------:R-:W-:Y:S03]  /*17870*/  HMMA.16816.F32 R92, R20.reuse, R106, R92 ;  /* 0x0000006a145c723c */ /* 0x040fe6000000185c */
[--C-:B------:R-:W-:Y:S05]  /*17880*/  FFMA.FTZ R106, R34, UR4, -R133.reuse ;  /* 0x00000004226a7c23 */ /* 0x100fea0008010885 */
[C---:B--2---:R-:W-:Y:S01]  /*17890*/  HMMA.16816.F32 R96, R20.reuse, R108, R96 ;  /* 0x0000006c1460723c */ /* 0x044fe20000001860 */
[----:B------:R-:W2:Y:S02]  /*178a0*/  MUFU.EX2 R108, R104 ;  /* 0x00000068006c7308 */ /* 0x000ea40000000800 */
[----:B------:R-:W-:Y:S02]  /*178b0*/  FFMA.FTZ R109, R32, UR4, -R166 ;  /* 0x00000004206d7c23 */ /* 0x000fe400080108a6 */
[----:B------:R-:W5:Y:S03]  /*178c0*/  LDSM.16.MT88.4 R32, [R145+0xbc00] ;  /* 0x00bc00009120783b */ /* 0x000f660000004200 */
[C---:B------:R-:W-:Y:S03]  /*178d0*/  HMMA.16816.F32 R100, R20.reuse, R110, R100 ;  /* 0x0000006e1464723c */ /* 0x040fe60000001864 */
[----:B------:R-:W-:Y:S10]  /*178e0*/  MUFU.EX2 R111, R106 ;  /* 0x0000006a006f7308 */ /* 0x000ff40000000800 */
[----:B------:R2:W-:Y:S01]  /*178f0*/  MUFU.EX2 R110, R105 ;  /* 0x00000069006e7308 */ /* 0x0005e20000000800 */
[C---:B---3--:R-:W-:Y:S09]  /*17900*/  HMMA.16816.F32 R12, R20.reuse, R112, R12 ;  /* 0x00000070140c723c */ /* 0x048ff2000000180c */
[----:B------:R-:W3:Y:S01]  /*17910*/  MUFU.EX2 R109, R109 ;  /* 0x0000006d006d7308 */ /* 0x000ee20000000800 */
[--C-:B------:R-:W-:Y:S01]  /*17920*/  FFMA.FTZ R113, R58, UR4, -R133.reuse ;  /* 0x000000043a717c23 */ /* 0x100fe20008010885 */
[--C-:B------:R-:W-:Y:S01]  /*17930*/  FFMA.FTZ R112, R62, UR4, -R133.reuse ;  /* 0x000000043e707c23 */ /* 0x100fe20008010885 */
[----:B------:R-:W-:Y:S03]  /*17940*/  HMMA.16816.F32 R16, R20, R114, R16 ;  /* 0x000000721410723c */ /* 0x000fe60000001810 */
[----:B-1----:R-:W-:Y:S01]  /*17950*/  F2FP.F16.F32.PACK_AB R20, R126, R125 ;  /* 0x0000007d7e14723e */ /* 0x002fe200000000ff */
[----:B--2---:R-:W-:Y:S01]  /*17960*/  LDSM.16.MT88.4 R104, [R145+0xdc00] ;  /* 0x00dc00009168783b */ /* 0x004fe20000004200 */
[----:B------:R-:W-:Y:S01]  /*17970*/  F2FP.F16.F32.PACK_AB R21, R108, R127 ;  /* 0x0000007f6c15723e */ /* 0x000fe200000000ff */
[--C-:B------:R-:W-:Y:S01]  /*17980*/  FFMA.FTZ R115, R55, UR4, -R133.reuse ;  /* 0x0000000437737c23 */ /* 0x100fe20008010885 */
[----:B---3--:R-:W-:Y:S01]  /*17990*/  F2FP.F16.F32.PACK_AB R22, R168, R109 ;  /* 0x0000006da816723e */ /* 0x008fe200000000ff */
[----:B------:R-:W-:Y:S01]  /*179a0*/  MUFU.EX2 R55, R46 ;  /* 0x0000002e00377308 */ /* 0x000fe20000000800 */
[----:B------:R-:W-:Y:S01]  /*179b0*/  F2FP.F16.F32.PACK_AB R23, R110, R111 ;  /* 0x0000006f6e17723e */ /* 0x000fe200000000ff */
[----:B------:R-:W-:Y:S01]  /*179c0*/  FFMA.FTZ R114, R59, UR4, -R133 ;  /* 0x000000043b727c23 */ /* 0x000fe20008010885 */
[----:B------:R-:W-:Y:S07]  /*179d0*/  FADD.FTZ R127, R127, R124 ;  /* 0x0000007c7f7f7221 */ /* 0x000fee0000010000 */
[----:B------:R-:W-:Y:S01]  /*179e0*/  MUFU.EX2 R58, R115 ;  /* 0x00000073003a7308 */ /* 0x000fe20000000800 */
[----:B------:R-:W-:Y:S01]  /*179f0*/  FADD.FTZ R108, R108, R127 ;  /* 0x0000007f6c6c7221 */ /* 0x000fe20000010000 */
[C---:B----4-:R-:W-:Y:S08]  /*17a00*/  HMMA.16816.F32 R8, R20.reuse, R24, R8 ;  /* 0x000000181408723c */ /* 0x050ff00000001808 */
[----:B------:R-:W-:Y:S01]  /*17a10*/  MUFU.EX2 R62, R114 ;  /* 0x00000072003e7308 */ /* 0x000fe20000000800 */
[----:B------:R-:W-:Y:S04]  /*17a20*/  FADD.FTZ R111, R111, R108 ;  /* 0x0000006c6f6f7221 */ /* 0x000fe80000010000 */
[----:B------:R-:W-:Y:S01]  /*17a30*/  FADD.FTZ R111, R110, R111 ;  /* 0x0000006f6e6f7221 */ /* 0x000fe20000010000 */
        /* <DEDUP_REMOVED lines=14> */
[----:B------:R-:W-:Y:S03]  /*17b20*/  MUFU.EX2 R56, R40 ;  /* 0x0000002800387308 */ /* 0x000fe60000000800 */
[C---:B------:R-:W-:Y:S07]  /*17b30*/  HMMA.16816.F32 R100, R20.reuse, R106, R100 ;  /* 0x0000006a1464723c */ /* 0x040fee0000001864 */
[----:B------:R-:W-:Y:S01]  /*17b40*/  MUFU.EX2 R59, R105 ;  /* 0x00000069003b7308 */ /* 0x000fe20000000800 */
[--C-:B------:R-:W-:Y:S01]  /*17b50*/  FFMA.FTZ R107, R48, UR4, -R166.reuse ;  /* 0x00000004306b7c23 */ /* 0x100fe200080108a6 */
[--C-:B------:R-:W-:Y:S08]  /*17b60*/  FFMA.FTZ R106, R49, UR4, -R166.reuse ;  /* 0x00000004316a7c23 */ /* 0x100ff000080108a6 */
[----:B------:R-:W3:Y:S01]  /*17b70*/  MUFU.EX2 R48, R43 ;  /* 0x0000002b00307308 */ /* 0x000ee20000000800 */
[----:B------:R-:W-:Y:S01]  /*17b80*/  FFMA.FTZ R166, R65, UR4, -R166 ;  /* 0x0000000441a67c23 */ /* 0x000fe200080108a6 */
[C---:B--2---:R-:W-:Y:S08]  /*17b90*/  HMMA.16816.F32 R12, R20.reuse, R28, R12 ;  /* 0x0000001c140c723c */ /* 0x044ff0000000180c */
[----:B------:R2:W4:Y:S10]  /*17ba0*/  MUFU.EX2 R49, R41 ;  /* 0x0000002900317308 */ /* 0x0005340000000800 */
[----:B------:R5:W-:Y:S01]  /*17bb0*/  MUFU.EX2 R65, R44 ;  /* 0x0000002c00417308 */ /* 0x000be20000000800 */
[----:B------:R-:W-:Y:S01]  /*17bc0*/  HMMA.16816.F32 R16, R20, R30, R16 ;  /* 0x0000001e1410723c */ /* 0x000fe20000001810 */
[----:B------:R-:W4:Y:S08]  /*17bd0*/  LDSM.16.MT88.4 R28, [R145+0xc000] ;  /* 0x00c00000911c783b */ /* 0x000f300000004200 */
[----:B------:R5:W-:Y:S01]  /*17be0*/  MUFU.EX2 R57, R107 ;  /* 0x0000006b00397308 */ /* 0x000be20000000800 */
[----:B------:R-:W-:Y:S02]  /*17bf0*/  F2FP.F16.F32.PACK_AB R20, R170, R167 ;  /* 0x000000a7aa14723e */ /* 0x000fe400000000ff */
[C---:B------:R-:W-:Y:S07]  /*17c00*/  F2FP.F16.F32.PACK_AB R21, R169.reuse, R172 ;  /* 0x000000aca915723e */ /* 0x040fee00000000ff */
[----:B------:R5:W4:Y:S01]  /*17c10*/  MUFU.EX2 R50, R106 ;  /* 0x0000006a00327308 */ /* 0x000b220000000800 */
[----:B------:R-:W-:Y:S01]  /*17c20*/  F2FP.F16.F32.PACK_AB R22, R174, R171 ;  /* 0x000000abae16723e */ /* 0x000fe200000000ff */
[----:B------:R-:W-:Y:S01]  /*17c30*/  FADD.FTZ R172, R172, R111 ;  /* 0x0000006facac7221 */ /* 0x000fe20000010000 */
[----:B---3--:R-:W-:Y:S01]  /*17c40*/  F2FP.F16.F32.PACK_AB R23, R48, R173 ;  /* 0x000000ad3017723e */ /* 0x008fe200000000ff */
[----:B--2---:R-:W-:Y:S06]  /*17c50*/  LDSM.16.MT88.4 R40, [R145+0xe400] ;  /* 0x00e400009128783b */ /* 0x004fec0000004200 */
[----:B------:R-:W-:Y:S01]  /*17c60*/  MUFU.EX2 R165, R166 ;  /* 0x000000a600a57308 */ /* 0x000fe20000000800 */
[----:B------:R-:W-:Y:S01]  /*17c70*/  FADD.FTZ R172, R169, R172 ;  /* 0x000000aca9ac7221 */ /* 0x000fe20000010000 */
[C---:B-1----:R-:W-:Y:S01]  /*17c80*/  HMMA.16816.F32 R8, R20.reuse, R24, R8 ;  /* 0x000000181408723c */ /* 0x042fe20000001808 */
[----:B-----5:R-:W-:Y:S02]  /*17c90*/  LDSM.16.MT88.4 R44, [R145+0xe800] ;  /* 0x00e80000912c783b */ /* 0x020fe40000004200 */
[--C-:B------:R-:W-:Y:S01]  /*17ca0*/  FFMA.FTZ R107, R63, UR4, -R133.reuse ;  /* 0x000000043f6b7c23 */ /* 0x100fe20008010885 */
[--C-:B------:R-:W-:Y:S04]  /*17cb0*/  FFMA.FTZ R106, R66, UR4, -R133.reuse ;  /* 0x00000004426a7c23 */ /* 0x100fe80008010885 */
[----:B------:R-:W-:Y:S01]  /*17cc0*/  MUFU.EX2 R63, R113 ;  /* 0x00000071003f7308 */ /* 0x000fe20000000800 */
[----:B------:R-:W-:Y:S01]  /*17cd0*/  FFMA.FTZ R133, R67, UR4, -R133 ;  /* 0x0000000443857c23 */ /* 0x000fe20008010885 */
[----:B------:R-:W-:Y:S01]  /*17ce0*/  FADD.FTZ R173, R173, R172 ;  /* 0x000000acadad7221 */ /* 0x000fe20000010000 */
[C---:B------:R-:W-:Y:S07]  /*17cf0*/  HMMA.16816.F32 R68, R20.reuse, R26, R68 ;  /* 0x0000001a1444723c */ /* 0x040fee0000001844 */
[----:B------:R1:W2:Y:S01]  /*17d00*/  MUFU.EX2 R66, R104 ;  /* 0x0000006800427308 */ /* 0x0002a20000000800 */
[----:B------:R-:W3:Y:S01]  /*17d10*/  LDSM.16.MT88.4 R24, [R145+0xe000] ;  /* 0x00e000009118783b */ /* 0x000ee20000004200 */
[----:B------:R-:W-:Y:S08]  /*17d20*/  FADD.FTZ R48, R48, R173 ;  /* 0x000000ad30307221 */ /* 0x000ff00000010000 */
[----:B------:R-:W-:Y:S01]  /*17d30*/  MUFU.EX2 R164, R133 ;  /* 0x0000008500a47308 */ /* 0x000fe20000000800 */
[C---:B------:R-:W-:Y:S03]  /*17d40*/  HMMA.16816.F32 R72, R20.reuse, R32, R72 ;  /* 0x000000201448723c */ /* 0x040fe60000001848 */
[----:B-1----:R-:W-:Y:S05]  /*17d50*/  F2FP.F16.F32.PACK_AB R104, R61, R60 ;  /* 0x0000003c3d68723e */ /* 0x002fea00000000ff */
[C---:B------:R-:W-:Y:S01]  /*17d60*/  HMMA.16816.F32 R76, R20.reuse, R34, R76 ;  /* 0x00000022144c723c */ /* 0x040fe2000000184c */
[----:B------:R-:W1:Y:S07]  /*17d70*/  LDSM.16.MT88.4 R32, [R118+0xe000] ;  /* 0x00e000007620783b */ /* 0x000e6e0000004200 */
[C---:B----4-:R-:W-:Y:S08]  /*17d80*/  HMMA.16816.F32 R80, R20.reuse, R28, R80 ;  /* 0x0000001c1450723c */ /* 0x050ff00000001850 */
        /* <DEDUP_REMOVED lines=34> */
[C---:B----4-:R-:W-:Y:S08]  /*17fb0*/  HMMA.16816.F32 R12, R20.reuse, R28, R12 ;  /* 0x0000001c140c723c */ /* 0x050ff0000000180c */
[----:B------:R-:W-:Y:S01]  /*17fc0*/  HMMA.16816.F32 R16, R20, R30, R16 ;  /* 0x0000001e1410723c */ /* 0x000fe20000001810 */
[----:B------:R-:W4:Y:S02]  /*17fd0*/  LDSM.16.MT88.4 R28, [R118+0xe800] ;  /* 0x00e80000761c783b */ /* 0x000f240000004200 */
[----:B------:R-:W-:Y:S02]  /*17fe0*/  F2FP.F16.F32.PACK_AB R20, R54, R65 ;  /* 0x000000413614723e */ /* 0x000fe400000000ff */
[----:B------:R-:W-:Y:S01]  /*17ff0*/  F2FP.F16.F32.PACK_AB R21, R58, R55 ;  /* 0x000000373a15723e */ /* 0x000fe200000000ff */
[----:B------:R-:W-:Y:S01]  /*18000*/  FADD.FTZ R55, R55, R176 ;  /* 0x000000b037377221 */ /* 0x000fe20000010000 */
[----:B--2---:R-:W-:Y:S02]  /*18010*/  F2FP.F16.F32.PACK_AB R22, R66, R59 ;  /* 0x0000003b4216723e */ /* 0x004fe400000000ff */
[----:B------:R-:W-:Y:S01]  /*18020*/  F2FP.F16.F32.PACK_AB R23, R62, R63 ;  /* 0x0000003f3e17723e */ /* 0x000fe200000000ff */
[----:B------:R-:W-:Y:S04]  /*18030*/  FADD.FTZ R58, R58, R55 ;  /* 0x000000373a3a7221 */ /* 0x000fe80000010000 */
[----:B------:R-:W-:Y:S02]  /*18040*/  FADD.FTZ R63, R63, R58 ;  /* 0x0000003a3f3f7221 */ /* 0x000fe40000010000 */
[C---:B---3--:R-:W-:Y:S03]  /*18050*/  HMMA.16816.F32 R8, R20.reuse, R24, R8 ;  /* 0x000000181408723c */ /* 0x048fe60000001808 */
[----:B------:R-:W-:Y:S05]  /*18060*/  FADD.FTZ R62, R62, R63 ;  /* 0x0000003f3e3e7221 */ /* 0x000fea0000010000 */
[C---:B------:R-:W-:Y:S01]  /*18070*/  HMMA.16816.F32 R68, R20.reuse, R26, R68 ;  /* 0x0000001a1444723c */ /* 0x040fe20000001844 */
[----:B------:R-:W2:Y:S07]  /*18080*/  LDSM.16.MT88.4 R24, [R145+0xac00] ;  /* 0x00ac00009118783b */ /* 0x000eae0000004200 */
[C---:B-1----:R-:W-:Y:S08]  /*18090*/  HMMA.16816.F32 R72, R20.reuse, R32, R72 ;  /* 0x000000201448723c */ /* 0x042ff00000001848 */
[C---:B------:R-:W-:Y:S01]  /*180a0*/  HMMA.16816.F32 R76, R20.reuse, R34, R76 ;  /* 0x00000022144c723c */ /* 0x040fe2000000184c */
[----:B------:R-:W1:Y:S07]  /*180b0*/  LDSM.16.MT88.4 R32, [R118+0xac00] ;  /* 0x00ac00007620783b */ /* 0x000e6e0000004200 */
[C---:B-----5:R-:W-:Y:S01]  /*180c0*/  HMMA.16816.F32 R80, R20.reuse, R36, R80 ;  /* 0x000000241450723c */ /* 0x060fe20000001850 */
[----:B------:R-:W-:Y:S10]  /*180d0*/  MUFU.EX2 R37, R112 ;  /* 0x0000007000257308 */ /* 0x000ff40000000800 */
[----:B------:R-:W3:Y:S01]  /*180e0*/  MUFU.EX2 R36, R107 ;  /* 0x0000006b00247308 */ /* 0x000ee20000000800 */
[C---:B------:R-:W-:Y:S03]  /*180f0*/  HMMA.16816.F32 R84, R20.reuse, R38, R84 ;  /* 0x000000261454723c */ /* 0x040fe60000001854 */
[----:B------:R-:W-:Y:S06]  /*18100*/  FADD.FTZ R39, R7, R132 ;  /* 0x0000008407277221 */ /* 0x000fec0000010000 */
[----:B------:R5:W4:Y:S01]  /*18110*/  MUFU.EX2 R7, R106 ;  /* 0x0000006a00077308 */ /* 0x000b220000000800 */
[----:B------:R-:W-:Y:S01]  /*18120*/  FADD.FTZ R138, R138, R39 ;  /* 0x000000278a8a7221 */ /* 0x000fe20000010000 */
[C---:B------:R-:W-:Y:S03]  /*18130*/  HMMA.16816.F32 R88, R20.reuse, R40, R88 ;  /* 0x000000281458723c */ /* 0x040fe60000001858 */
[----:B---3--:R-:W-:Y:S01]  /*18140*/  F2FP.F16.F32.PACK_AB R105, R36, R37 ;  /* 0x000000252469723e */ /* 0x008fe200000000ff */
[----:B------:R-:W-:Y:S01]  /*18150*/  FADD.FTZ R138, R135, R138 ;  /* 0x0000008a878a7221 */ /* 0x000fe20000010000 */
[----:B------:R-:W-:Y:S03]  /*18160*/  FADD.FTZ R37, R37, R62 ;  /* 0x0000003e25257221 */ /* 0x000fe60000010000 */
[C---:B------:R-:W-:Y:S03]  /*18170*/  HMMA.16816.F32 R92, R20.reuse, R42, R92 ;  /* 0x0000002a145c723c */ /* 0x040fe6000000185c */
[----:B-----5:R-:W-:Y:S01]  /*18180*/  F2FP.F16.F32.PACK_AB R106, R165, R64 ;  /* 0x00000040a56a723e */ /* 0x020fe200000000ff */
[----:B------:R-:W-:Y:S01]  /*18190*/  FADD.FTZ R141, R141, R138 ;  /* 0x0000008a8d8d7221 */ /* 0x000fe20000010000 */
[----:B----4-:R-:W-:Y:S01]  /*181a0*/  F2FP.F16.F32.PACK_AB R107, R164, R7 ;  /* 0x00000007a46b723e */ /* 0x010fe200000000ff */
[----:B------:R-:W-:Y:S02]  /*181b0*/  FADD.FTZ R36, R36, R37 ;  /* 0x0000002524247221 */ /* 0x000fe40000010000 */
[C---:B------:R-:W-:Y:S03]  /*181c0*/  HMMA.16816.F32 R96, R20.reuse, R44, R96 ;  /* 0x0000002c1460723c */ /* 0x040fe60000001860 */
[----:B------:R-:W-:Y:S01]  /*181d0*/  FADD.FTZ R136, R136, R141 ;  /* 0x0000008d88887221 */ /* 0x000fe20000010000 */
[----:B------:R-:W-:Y:S04]  /*181e0*/  FADD.FTZ R7, R7, R36 ;  /* 0x0000002407077221 */ /* 0x000fe80000010000 */
[C---:B------:R-:W-:Y:S03]  /*181f0*/  HMMA.16816.F32 R100, R20.reuse, R46, R100 ;  /* 0x0000002e1464723c */ /* 0x040fe60000001864 */
[----:B------:R-:W-:Y:S05]  /*18200*/  FADD.FTZ R164, R164, R7 ;  /* 0x00000007a4a47221 */ /* 0x000fea0000010000 */
[C---:B------:R-:W-:Y:S08]  /*18210*/  HMMA.16816.F32 R12, R20.reuse, R28, R12 ;  /* 0x0000001c140c723c */ /* 0x040ff0000000180c */
[----:B------:R-:W-:Y:S01]  /*18220*/  HMMA.16816.F32 R16, R20, R30, R16 ;  /* 0x0000001e1410723c */ /* 0x000fe20000001810 */
[----:B------:R-:W3:Y:S07]  /*18230*/  LDSM.16.MT88.4 R20, [R145+0xcc00] ;  /* 0x00cc00009114783b */ /* 0x000eee0000004200 */
[C---:B--2---:R-:W-:Y:S01]  /*18240*/  HMMA.16816.F32 R112, R104.reuse, R24, R8 ;  /* 0x000000186870723c */ /* 0x044fe20000001808 */
[----:B------:R-:W2:Y:S04]  /*18250*/  LDSM.16.MT88.4 R8, [R118+0xcc00] ;  /* 0x00cc00007608783b */ /* 0x000ea80000004200 */
[----:B------:R-:W-:Y:S03]  /*18260*/  FADD.FTZ R25, R121, R136 ;  /* 0x0000008879197221 */ /* 0x000fe60000010000 */
[C---:B------:R-:W-:Y:S03]  /*18270*/  HMMA.16816.F32 R68, R104.reuse, R26, R68 ;  /* 0x0000001a6844723c */ /* 0x040fe60000001844 */
[----:B------:R-:W-:Y:S04]  /*18280*/  FADD.FTZ R25, R130, R25 ;  /* 0x0000001982197221 */ /* 0x000fe80000010000 */
[----:B------:R-:W-:Y:S01]  /*18290*/  FADD.FTZ R6, R122, R25 ;  /* 0x000000197a067221 */ /* 0x000fe20000010000 */
[C---:B-1----:R-:W-:Y:S01]  /*182a0*/  HMMA.16816.F32 R72, R104.reuse, R32, R72 ;  /* 0x000000206848723c */ /* 0x042fe20000001848 */
[----:B------:R-:W1:Y:S02]  /*182b0*/  LDSM.16.MT88.4 R24, [R145+0xec00] ;  /* 0x00ec00009118783b */ /* 0x000e640000004200 */
        /* <DEDUP_REMOVED lines=30> */
[----:B------:R-:W-:Y:S01]  /*184a0*/  FADD.FTZ R165, R165, R64 ;  /* 0x00000040a5a57221 */ /* 0x000fe20000010000 */
[----:B------:R-:W-:Y:S08]  /*184b0*/  @P1 BRA `(.L_x_2517) ;  /* 0xffffffc800fc1947 */ /* 0x000ff0000383ffff */
.L_x_2513:
        /* <DEDUP_REMOVED lines=11> */
[----:B------:R-:W-:Y:S01]  /*18570*/  LOP3.LUT R10, R41, 0x4, RZ, 0xc0, !PT ;  /* 0x00000004290a7812 */ /* 0x000fe200078ec0ff */
[----:B------:R-:W-:Y:S01]  /*18580*/  BSSY.RECONVERGENT B0, `(.L_x_2518) ;  /* 0x0000094000007945 */ /* 0x000fe20003800200 */
[----:B------:R-:W-:-:S05]  /*18590*/  SHF.R.U32.HI R40, RZ, 0x1, R160 ;  /* 0x00000001ff287819 */ /* 0x000fca00000116a0 */
[----:B------:R-:W-:Y:S01]  /*185a0*/  BAR.SYNC.DEFER_BLOCKING 0x0 ;  /* 0x0000000000007b1d */ /* 0x000fe20000010000 */
[----:B------:R-:W-:Y:S02]  /*185b0*/  LOP3.LUT P2, RZ, R160, 0x3, RZ, 0xc0, !PT ;  /* 0x00000003a0ff7812 */ /* 0x000fe4000784c0ff */
[----:B------:R-:W-:Y:S02]  /*185c0*/  LOP3.LUT R51, R40, 0x30, RZ, 0xc0, !PT ;  /* 0x0000003028337812 */ /* 0x000fe400078ec0ff */
[----:B------:R-:W-:Y:S01]  /*185d0*/  MOV R46, 0xff800000 ;  /* 0xff800000002e7802 */ /* 0x000fe20000000f00 */
[----:B-1----:R-:W-:Y:S01]  /*185e0*/  FADD.FTZ R3, R4, R165 ;  /* 0x000000a504037221 */ /* 0x002fe20000010000 */
[----:B---3--:R-:W-:-:S04]  /*185f0*/  FADD.FTZ R5, R5, R164 ;  /* 0x000000a405057221 */ /* 0x008fc80000010000 */
[----:B------:R-:W1:Y:S04]  /*18600*/  SHFL.BFLY PT, R4, R3, 0x1, 0x1f ;  /* 0x0c201f0003047f89 */ /* 0x000e6800000e0000 */
[----:B------:R-:W3:Y:S01]  /*18610*/  SHFL.BFLY PT, R42, R5, 0x1, 0x1f ;  /* 0x0c201f00052a7f89 */ /* 0x000ee200000e0000 */
[----:B--2---:R-:W-:Y:S01]  /*18620*/  IMAD R157, R44, UR8, R157 ;  /* 0x000000082c9d7c24 */ /* 0x004fe2000f8e029d */
[----:B------:R-:W-:Y:S01]  /*18630*/  MOV R44, 0xff800000 ;  /* 0xff800000002c7802 */ /* 0x000fe20000000f00 */
[----:B-1----:R-:W-:Y:S01]  /*18640*/  FADD.FTZ R43, R3, R4 ;  /* 0x00000004032b7221 */ /* 0x002fe20000010000 */
[----:B------:R-:W-:Y:S02]  /*18650*/  SHF.L.U32 R4, R160, 0x3, RZ ;  /* 0x00000003a0047819 */ /* 0x000fe400000006ff */
[----:B-----5:R-:W-:Y:S01]  /*18660*/  SHF.R.U32.HI R3, RZ, 0x3, R9 ;  /* 0x00000003ff037819 */ /* 0x020fe20000011609 */
[----:B------:R-:W1:Y:S01]  /*18670*/  MUFU.RCP R8, R43 ;  /* 0x0000002b00087308 */ /* 0x000e620000001000 */
[----:B---3--:R-:W-:Y:S01]  /*18680*/  FADD.FTZ R42, R5, R42 ;  /* 0x0000002a052a7221 */ /* 0x008fe20000010000 */
[----:B------:R-:W-:-:S02]  /*18690*/  LOP3.LUT R11, R4, 0xc0, RZ, 0xc0, !PT ;  /* 0x000000c0040b7812 */ /* 0x000fc400078ec0ff */
[----:B------:R-:W-:Y:S02]  /*186a0*/  FSETP.NE.FTZ.AND P1, PT, R43, RZ, PT ;  /* 0x000000ff2b00720b */ /* 0x000fe40003f35000 */
[----:B------:R-:W-:Y:S02]  /*186b0*/  LOP3.LUT R12, R11, 0x18, R160, 0xf8, !PT ;  /* 0x000000180b0c7812 */ /* 0x000fe400078ef8a0 */
[----:B------:R-:W2:Y:S01]  /*186c0*/  MUFU.RCP R6, R42 ;  /* 0x0000002a00067308 */ /* 0x000ea20000001000 */
[----:B------:R-:W-:Y:S02]  /*186d0*/  LOP3.LUT R7, R7, 0x20, R4, 0xf8, !PT ;  /* 0x0000002007077812 */ /* 0x000fe400078ef804 */
[----:B------:R-:W-:Y:S02]  /*186e0*/  SHF.L.U32 R9, R9, 0x2, RZ ;  /* 0x0000000209097819 */ /* 0x000fe400000006ff */
[----:B------:R-:W-:Y:S02]  /*186f0*/  FSETP.NE.FTZ.AND P0, PT, R42, RZ, PT ;  /* 0x000000ff2a00720b */ /* 0x000fe40003f15000 */
[----:B------:R-:W-:-:S02]  /*18700*/  LOP3.LUT R7, R7, R12, RZ, 0xfc, !PT ;  /* 0x0000000c07077212 */ /* 0x000fc400078efcff */
[----:B------:R-:W-:Y:S01]  /*18710*/  LOP3.LUT R5, R10, 0xf00, R41, 0xf8, !PT ;  /* 0x00000f000a057812 */ /* 0x000fe200078ef829 */
[----:B------:R-:W3:Y:S01]  /*18720*/  @P1 LDC R49, c[0x0][0x458] ;  /* 0x00011600ff311b82 */ /* 0x000ee20000000800 */
[----:B-1----:R-:W-:Y:S01]  /*18730*/  FSEL R8, R8, 1, P1 ;  /* 0x3f80000008087808 */ /* 0x002fe20000800000 */
[----:B------:R-:W-:Y:S01]  /*18740*/  @P1 MUFU.LG2 R43, R43 ;  /* 0x0000002b002b1308 */ /* 0x000fe20000000c00 */
[----:B------:R-:W-:Y:S02]  /*18750*/  SHF.L.U32 R10, R3, 0x5, RZ ;  /* 0x00000005030a7819 */ /* 0x000fe400000006ff */
        /* <DEDUP_REMOVED lines=26> */
[----:B------:R-:W1:Y:S01]  /*18900*/  @P0 LDC R47, c[0x0][0x458] ;  /* 0x00011600ff2f0b82 */ /* 0x000e620000000800 */
[----:B------:R-:W-:Y:S01]  /*18910*/  LOP3.LUT R8, R4, 0x40, RZ, 0xc0, !PT ;  /* 0x0000004004087812 */ /* 0x000fe200078ec0ff */
[----:B------:R-:W2:Y:S01]  /*18920*/  @P0 MUFU.LG2 R42, R42 ;  /* 0x0000002a002a0308 */ /* 0x000ea20000000c00 */
[----:B------:R-:W-:Y:S01]  /*18930*/  LEA R7, R7, UR5, 0x2 ;  /* 0x0000000507077c11 */ /* 0x000fe2000f8e10ff */
[C---:B------:R-:W-:Y:S01]  /*18940*/  FMUL.FTZ R114, R6.reuse, R114 ;  /* 0x0000007206727220 */ /* 0x040fe20000410000 */
[----:B------:R-:W-:Y:S01]  /*18950*/  LOP3.LUT R5, R5, 0x20, R10, 0xf8, !PT ;  /* 0x0000002005057812 */ /* 0x000fe200078ef80a */
[C---:B------:R-:W-:Y:S01]  /*18960*/  FMUL.FTZ R115, R6.reuse, R115 ;  /* 0x0000007306737220 */ /* 0x040fe20000410000 */
[----:B------:R-:W-:Y:S01]  /*18970*/  LOP3.LUT R10, R9, 0x18, R40, 0x78, !PT ;  /* 0x00000018090a7812 */ /* 0x000fe200078e7828 */
        /* <DEDUP_REMOVED lines=25> */
[----:B------:R4:W-:Y:S01]  /*18b10*/  STS.64 [R7], R112 ;  /* 0x0000007007007388 */ /* 0x0009e20000000a00 */
[----:B------:R-:W-:Y:S01]  /*18b20*/  IADD3 R4, PT, PT, R9, -R4, RZ ;  /* 0x8000000409047210 */ /* 0x000fe20007ffe0ff */
[----:B--2---:R-:W-:Y:S01]  /*18b30*/  @P0 FMUL.FTZ R53, R42, 0.69314718246459960938 ;  /* 0x3f3172182a350820 */ /* 0x004fe20000410000 */
[----:B------:R-:W-:Y:S01]  /*18b40*/  LOP3.LUT R5, R5, R10, RZ, 0xfc, !PT ;  /* 0x0000000a05057212 */ /* 0x000fe200078efcff */
[----:B------:R2:W-:Y:S01]  /*18b50*/  STS.64 [R7+0x400], R114 ;  /* 0x0004007207007388 */ /* 0x0005e20000000a00 */
[----:B------:R-:W-:Y:S01]  /*18b60*/  SHF.R.U32.HI R160, RZ, 0x2, R160 ;  /* 0x00000002ffa07819 */ /* 0x000fe200000116a0 */
[----:B------:R-:W-:Y:S01]  /*18b70*/  @P1 FMUL.FTZ R43, R43, 0.69314718246459960938 ;  /* 0x3f3172182b2b1820 */ /* 0x000fe20000410000 */
[----:B------:R-:W-:Y:S01]  /*18b80*/  LEA R52, R5, UR5, 0x2 ;  /* 0x0000000505347c11 */ /* 0x000fe2000f8e10ff */
[----:B------:R2:W-:Y:S01]  /*18b90*/  STS.64 [R9+0x20], R68 ;  /* 0x0000204409007388 */ /* 0x0005e20000000a00 */
[----:B------:R-:W5:Y:S01]  /*18ba0*/  LDCU UR5, c[0x0][0x3e0] ;  /* 0x00007c00ff0577ac */ /* 0x000f620008000800 */
[----:B-1----:R-:W-:Y:S01]  /*18bb0*/  @P0 FFMA.FTZ R44, R0, R47, R53 ;  /* 0x0000002f002c0223 */ /* 0x002fe20000010035 */
[----:B------:R-:W-:Y:S01]  /*18bc0*/  LOP3.LUT R160, R51, 0x7, R160, 0xf8, !PT ;  /* 0x0000000733a07812 */ /* 0x000fe200078ef8a0 */
[----:B------:R2:W-:Y:S01]  /*18bd0*/  STS.64 [R9+0x420], R70 ;  /* 0x0004204609007388 */ /* 0x0005e20000000a00 */
[----:B---3--:R-:W-:-:S03]  /*18be0*/  @P1 FFMA.FTZ R46, R2, R49, R43 ;  /* 0x00000031022e1223 */ /* 0x008fc6000001002b */
[----:B------:R2:W-:Y:S04]  /*18bf0*/  STS.64 [R6+0x40], R72 ;  /* 0x0000404806007388 */ /* 0x0005e80000000a00 */
[----:B------:R2:W-:Y:S04]  /*18c00*/  STS.64 [R6+0x440], R74 ;  /* 0x0004404a06007388 */ /* 0x0005e80000000a00 */
[----:B------:R2:W-:Y:S01]  /*18c10*/  STS.64 [R4+0x60], R76 ;  /* 0x0000604c04007388 */ /* 0x0005e20000000a00 */
[----:B-----5:R-:W-:-:S03]  /*18c20*/  IMAD R156, R157, UR5, R156 ;  /* 0x000000059d9c7c24 */ /* 0x020fc6000f8e029c */
[----:B------:R2:W-:Y:S01]  /*18c30*/  STS.64 [R4+0x460], R78 ;  /* 0x0004604e04007388 */ /* 0x0005e20000000a00 */
[----:B------:R-:W-:-:S03]  /*18c40*/  IMAD R45, R156, R45, R154 ;  /* 0x0000002d9c2d7224 */ /* 0x000fc600078e029a */
[----:B------:R2:W-:Y:S01]  /*18c50*/  STS.64 [R7+0x2000], R80 ;  /* 0x0020005007007388 */ /* 0x0005e20000000a00 */
[----:B----4-:R-:W-:-:S03]  /*18c60*/  IMAD R0, R45, UR4, RZ ;  /* 0x000000042d007c24 */ /* 0x010fc6000f8e02ff */
        /* <DEDUP_REMOVED lines=27> */
[----:B------:R-:W-:Y:S01]  /*18e20*/  IMAD.IADD R43, R155, 0x1, -R154 ;  /* 0x000000019b2b7824 */ /* 0x000fe200078e0a9a */
[----:B------:R-:W-:Y:S01]  /*18e30*/  IADD3 R2, P0, PT, R45, R160, RZ ;  /* 0x000000a02d027210 */ /* 0x000fe20007f1e0ff */
[----:B------:R-:W-:-:S03]  /*18e40*/  VIADD R40, R160, 0x8 ;  /* 0x00000008a0287836 */ /* 0x000fc60000000000 */
[-C--:B------:R-:W-:Y:S02]  /*18e50*/  ISETP.GE.AND P2, PT, R160, R43.reuse, PT ;  /* 0x0000002ba000720c */ /* 0x080fe40003f46270 */
[----:B------:R-:W-:Y:S02]  /*18e60*/  ISETP.GE.AND P1, PT, R40, R43, PT ;  /* 0x0000002b2800720c */ /* 0x000fe40003f26270 */
[----:B------:R-:W-:Y:S02]  /*18e70*/  LEA.HI.X.SX32 R45, R45, RZ, 0x1, P0 ;  /* 0x000000ff2d2d7211 */ /* 0x000fe400000f0eff */
[----:B-----5:R-:W-:-:S04]  /*18e80*/  LEA R42, P0, R2, UR4, 0x2 ;  /* 0x00000004022a7c11 */ /* 0x020fc8000f8010ff */
[----:B------:R-:W-:-:S05]  /*18e90*/  LEA.HI.X R43, R2, UR5, R45, 0x2, P0 ;  /* 0x00000005022b7c11 */ /* 0x000fca00080f142d */
[----:B------:R1:W-:Y:S04]  /*18ea0*/  @!P2 STG.E desc[UR6][R42.64], R46 ;  /* 0x0000002e2a00a986 */ /* 0x0003e8000c101906 */
[----:B------:R1:W-:Y:S02]  /*18eb0*/  @!P1 STG.E desc[UR6][R42.64+0x20], R44 ;  /* 0x0000202c2a009986 */ /* 0x0003e4000c101906 */
.L_x_2519:
[----:B------:R-:W-:Y:S05]  /*18ec0*/  BSYNC.RECONVERGENT B0 ;  /* 0x0000000000007941 */ /* 0x000fea0003800200 */
.L_x_2518:
[----:B------:R-:W5:Y:S01]  /*18ed0*/  LDCU.64 UR4, c[0x0][0x3f8] ;  /* 0x00007f00ff0477ac */ /* 0x000f620008000a00 */
[----:B------:R-:W-:Y:S01]  /*18ee0*/  LOP3.LUT R2, R41, 0x1c, RZ, 0xc0, !PT ;  /* 0x0000001c29027812 */ /* 0x000fe200078ec0ff */
[----:B------:R2:W2:Y:S01]  /*18ef0*/  LDS.128 R48, [R52+0x1800] ;  /* 0x0018000034307984 */ /* 0x0004a20000000c00 */
[----:B------:R-:W-:Y:S02]  /*18f00*/  IMAD.IADD R155, R155, 0x1, -R154 ;  /* 0x000000019b9b7824 */ /* 0x000fe400078e0a9a */
[C---:B------:R-:W-:Y:S01]  /*18f10*/  VIADD R54, R3.reuse, 0x10 ;  /* 0x0000001003367836 */ /* 0x040fe20000000000 */
[----:B-1----:R1:W1:Y:S01]  /*18f20*/  LDS.128 R44, [R52+0x3800] ;  /* 0x00380000342c7984 */ /* 0x0022620000000c00 */
[C---:B------:R-:W-:Y:S01]  /*18f30*/  IMAD R53, R3.reuse, 0x60, R2 ;  /* 0x0000006003357824 */ /* 0x040fe200078e0202 */
[CC--:B------:R-:W-:Y:S01]  /*18f40*/  ISETP.GE.AND P3, PT, R3.reuse, R155.reuse, PT ;  /* 0x0000009b0300720c */ /* 0x0c0fe20003f66270 */
[----:B------:R-:W-:Y:S01]  /*18f50*/  VIADD R2, R3, 0x20 ;  /* 0x0000002003027836 */ /* 0x000fe20000000000 */
[----:B------:R1:W1:Y:S01]  /*18f60*/  LDS.128 R40, [R52+0x5800] ;  /* 0x0058000034287984 */ /* 0x0002620000000c00 */
[----:B------:R-:W-:-:S02]  /*18f70*/  ISETP.GE.AND P2, PT, R54, R155, PT ;  /* 0x0000009b3600720c */ /* 0x000fc40003f46270 */
[----:B------:R-:W-:Y:S02]  /*18f80*/  IADD3 R53, P0, PT, R0, R53, RZ ;  /* 0x0000003500357210 */ /* 0x000fe40007f1e0ff */
[----:B------:R-:W-:Y:S02]  /*18f90*/  ISETP.GE.AND P1, PT, R2, R155, PT ;  /* 0x0000009b0200720c */ /* 0x000fe40003f26270 */
[----:B------:R-:W-:Y:S02]  /*18fa0*/  LEA.HI.X.SX32 R0, R0, RZ, 0x1, P0 ;  /* 0x000000ff00007211 */ /* 0x000fe400000f0eff */
[----:B-----5:R-:W-:-:S04]  /*18fb0*/  LEA R54, P0, R53, UR4, 0x2 ;  /* 0x0000000435367c11 */ /* 0x020fc8000f8010ff */
[----:B------:R-:W-:Y:S01]  /*18fc0*/  LEA.HI.X R55, R53, UR5, R0, 0x2, P0 ;  /* 0x0000000535377c11 */ /* 0x000fe200080f1400 */
[----:B------:R-:W-:-:S04]  /*18fd0*/  VIADD R0, R3, 0x30 ;  /* 0x0000003003007836 */ /* 0x000fc80000000000 */
[----:B------:R1:W-:Y:S01]  /*18fe0*/  @!P3 STG.E.128 desc[UR6][R54.64], R36 ;  /* 0x000000243600b986 */ /* 0x0003e2000c101d06 */
[----:B------:R-:W-:-:S03]  /*18ff0*/  ISETP.GE.AND P0, PT, R0, R155, PT ;  /* 0x0000009b0000720c */ /* 0x000fc60003f06270 */
        /* <DEDUP_REMOVED lines=13> */
.L_x_2520:
        /* <DEDUP_REMOVED lines=11> */
.L_x_5510:


//--------------------- .text._ZN5flash24flash_fwd_splitkv_kernelI23Flash_fwd_kernel_traitsILi96ELi64ELi128ELi4ELb0ELb0EN7cutlass6half_tE19Flash_kernel_traitsILi96ELi64ELi128ELi4ES3_EELb1ELb0ELb0ELb0ELb1ELb1ELb1ELb1EEEvNS_16Flash_fwd_paramsE --------------------------
	.section	.text._ZN5flash24flash_fwd_splitkv_kernelI23Flash_fwd_kernel_traitsILi96ELi64ELi128ELi4ELb0ELb0EN7cutlass6half_tE19Flash_kernel_traitsILi96ELi64ELi128ELi4ES3_EELb1ELb0ELb0ELb0ELb1ELb1ELb1ELb1EEEvNS_16Flash_fwd_paramsE,"ax",@progbits
	.align	128
        .global         _ZN5flash24flash_fwd_splitkv_kernelI23Flash_fwd_kernel_traitsILi96ELi64ELi128ELi4ELb0ELb0EN7cutlass6half_tE19Flash_kernel_traitsILi96ELi64ELi128ELi4ES3_EELb1ELb0ELb0ELb0ELb1ELb1ELb1ELb1EEEvNS_16Flash_fwd_paramsE
        .type           _ZN5flash24flash_fwd_splitkv_kernelI23Flash_fwd_kernel_traitsILi96ELi64ELi128ELi4ELb0ELb0EN7cutlass6half_tE19Flash_kernel_traitsILi96ELi64ELi128ELi4ES3_EELb1ELb0ELb0ELb0ELb1ELb1ELb1ELb1EEEvNS_16Flash_fwd_paramsE,@function
        .size           _ZN5flash24flash_fwd_splitkv_kernelI23Flash_fwd_kernel_traitsILi96ELi64ELi128ELi4ELb0ELb0EN7cutlass6half_tE19Flash_kernel_traitsILi96ELi64ELi128ELi4ES3_EELb1ELb0ELb0ELb0ELb1ELb1ELb1ELb1EEEvNS_16Flash_fwd_paramsE,(.L_x_5511 - _ZN5flash24flash_fwd_splitkv_kernelI23Flash_fwd_kernel_traitsILi96ELi64ELi128ELi4ELb0ELb0EN7cutlass6half_tE19Flash_kernel_traitsILi96ELi64ELi128ELi4ES3_EELb1ELb0ELb0ELb0ELb1ELb1ELb1ELb1EEEvNS_16Flash_fwd_paramsE)
        .other          _ZN5flash24flash_fwd_splitkv_kernelI23Flash_fwd_kernel_traitsILi96ELi64ELi128ELi4ELb0ELb0EN7cutlass6half_tE19Flash_kernel_traitsILi96ELi64ELi128ELi4ES3_EELb1ELb0ELb0ELb0ELb1ELb1ELb1ELb1EEEvNS_16Flash_fwd_paramsE,@"STO_CUDA_ENTRY STV_DEFAULT"
_ZN5flash24flash_fwd_splitkv_kernelI23Flash_fwd_kernel_traitsILi96ELi64ELi128ELi4ELb0ELb0EN7cutlass6half_tE19Flash_kernel_traitsILi96ELi64ELi128ELi4ES3_EELb1ELb0ELb0ELb0ELb1ELb1ELb1ELb1EEEvNS_16Flash_fwd_paramsE:
.text._ZN5flash24flash_fwd_splitkv_kernelI23Flash_fwd_kernel_traitsILi96ELi64ELi128ELi4ELb0ELb0EN7cutlass6half_tE19Flash_kernel_traitsILi96ELi64ELi128ELi4ES3_EELb1ELb0ELb0ELb0ELb1ELb1ELb1ELb1EEEvNS_16Flash_fwd_paramsE:
        /* <DEDUP_REMOVED lines=47> */
[----:B------:R-:W-:-:S02]  /*02f0*/  IMAD.MOV.U32 R5, RZ, RZ, -0x1 ;  /* 0xffffffffff057424 */ /* 0x000fc400078e00ff */
[----:B------:R1:W5:Y:S06]  /*0300*/  @P1 LDG.E R11, desc[UR6][R10.64] ;  /* 0x000000060a0b1981 */ /* 0x00036c000c1e1900 */
[----:B------:R1:W5:Y:S01]  /*0310*/  @P2 LDG.E R0, desc[UR6][R134.64] ;  /* 0x0000000686002981 */ /* 0x000362000c1e1900 */
[----:B---3--:R-:W-:Y:S02]  /*0320*/  ISETP.NE.AND P4, PT, RZ, UR4, PT ;  /* 0x00000004ff007c0c */ /* 0x008fe4000bf85270 */
[----:B----4-:R-:W-:Y:S02]  /*0330*/  ISETP.EQ.U32.AND P5, PT, R2, RZ, PT ;  /* 0x000000ff0200720c */ /* 0x010fe40003fa2070 */
[----:B-1----:R-:W-:-:S02]  /*0340*/  IADD3 R14, P0, PT, R9, R2, RZ ;  /* 0x00000002090e7210 */ /* 0x002fc40007f1e0ff */
        /* <DEDUP_REMOVED lines=15> */
.L_x_2521:
[----:B------:R-:W-:Y:S05]  /*0440*/  @!P3 EXIT ;  /* 0x000000000000b94d */ /* 0x000fea0003800000 */
[----:B------:R-:W2:Y:S01]  /*0450*/  LDC R6, c[0x0][0x374] ;  /* 0x0000dd00ff067b82 */ /* 0x000ea20000000800 */
[--C-:B-----5:R-:W-:Y:S01]  /*0460*/  IMAD.IADD R81, R81, 0x1, -R0.reuse ;  /* 0x0000000151517824 */ /* 0x120fe200078e0a00 */
[----:B------:R-:W3:Y:S01]  /*0470*/  S2R R109, SR_TID.X ;  /* 0x00000000006d7919 */ /* 0x000ee20000002100 */
[----:B------:R-:W-:-:S05]  /*0480*/  @P1 IMAD.IADD R80, R11, 0x1, -R0 ;  /* 0x000000010b501824 */ /* 0x000fca00078e0a00 */
[----:B------:R-:W4:Y:S08]  /*0490*/  LDC R2, c[0x0][0x438] ;  /* 0x00010e00ff027b82 */ /* 0x000f300000000800 */
[----:B-1----:R-:W1:Y:S01]  /*04a0*/  @!P1 LDC R14, c[0x0][0x43c] ;  /* 0x00010f00ff0e9b82 */ /* 0x002e620000000800 */
[----:B--2---:R-:W-:-:S07]  /*04b0*/  IABS R13, R6 ;  /* 0x00000006000d7213 */ /* 0x004fce0000000000 */
[----:B------:R-:W2:Y:S01]  /*04c0*/  LDC R10, c[0x0][0x508] ;  /* 0x00014200ff0a7b82 */ /* 0x000ea20000000800 */
[----:B------:R-:W-:Y:S01]  /*04d0*/  IABS R19, R6 ;  /* 0x0000000600137213 */ /* 0x000fe20000000000 */
[----:B------:R-:W3:Y:S04]  /*04e0*/  I2F.RP R8, R13 ;  /* 0x0000000d00087306 */ /* 0x000ee80000209400 */
[----:B------:R-:W-:Y:S02]  /*04f0*/  IMAD.MOV R19, RZ, RZ, -R19 ;  /* 0x000000ffff137224 */ /* 0x000fe400078e0a13 */
[----:B----4-:R-:W-:-:S05]  /*0500*/  VIADD R2, R2, 0x7f ;  /* 0x0000007f02027836 */ /* 0x010fca0000000000 */
[----:B------:R-:W-:-:S04]  /*0510*/  SHF.R.S32.HI R15, RZ, 0x1f, R2 ;  /* 0x0000001fff0f7819 */ /* 0x000fc80000011402 */
[----:B------:R-:W-:Y:S01]  /*0520*/  LEA.HI R15, R15, R2, RZ, 0x7 ;  /* 0x000000020f0f7211 */ /* 0x000fe200078f38ff */
[----:B---3--:R-:W3:Y:S03]  /*0530*/  MUFU.RCP R3, R8 ;  /* 0x0000000800037308 */ /* 0x008ee60000001000 */
[----:B------:R-:W-:-:S05]  /*0540*/  LEA.HI.SX32 R15, R15, R6, 0x19 ;  /* 0x000000060f0f7211 */ /* 0x000fca00078fcaff */
[----:B------:R-:W-:-:S05]  /*0550*/  VIADD R15, R15, 0xffffffff ;  /* 0xffffffff0f0f7836 */ /* 0x000fca0000000000 */
[----:B------:R-:W-:Y:S02]  /*0560*/  IABS R16, R15 ;  /* 0x0000000f00107213 */ /* 0x000fe40000000000 */
[----:B------:R-:W-:Y:S01]  /*0570*/  LOP3.LUT R15, R15, R6, RZ, 0x3c, !PT ;  /* 0x000000060f0f7212 */ /* 0x000fe200078e3cff */
[----:B---3--:R-:W-:-:S06]  /*0580*/  VIADD R3, R3, 0xffffffe ;  /* 0x0ffffffe03037836 */ /* 0x008fcc0000000000 */
[----:B------:R-:W3:Y:S02]  /*0590*/  F2I.FTZ.U32.TRUNC.NTZ R3, R3 ;  /* 0x0000000300037305 */ /* 0x000ee4000021f000 */
[----:B---3--:R-:W-:-:S04]  /*05a0*/  IMAD.MOV R2, RZ, RZ, -R3 ;  /* 0x000000ffff027224 */ /* 0x008fc800078e0a03 */
[----:B------:R-:W-:Y:S02]  /*05b0*/  IMAD R21, R2, R13, RZ ;  /* 0x0000000d02157224 */ /* 0x000fe400078e02ff */
[----:B------:R-:W-:-:S04]  /*05c0*/  IMAD.MOV.U32 R2, RZ, RZ, RZ ;  /* 0x000000ffff027224 */ /* 0x000fc800078e00ff */
[----:B------:R-:W-:Y:S02]  /*05d0*/  IMAD.HI.U32 R21, R3, R21, R2 ;  /* 0x0000001503157227 */ /* 0x000fe400078e0002 */
[----:B------:R-:W3:Y:S04]  /*05e0*/  @!P1 LDC.64 R2, c[0x0][0x488] ;  /* 0x00012200ff029b82 */ /* 0x000ee80000000a00 */
[----:B------:R-:W-:-:S04]  /*05f0*/  IMAD.HI.U32 R8, R21, R16, RZ ;  /* 0x0000001015087227 */ /* 0x000fc800078e00ff */
[----:B------:R-:W-:-:S05]  /*0600*/  IMAD R16, R8, R19, R16 ;  /* 0x0000001308107224 */ /* 0x000fca00078e0210 */
[----:B------:R-:W-:Y:S02]  /*0610*/  ISETP.GT.U32.AND P3, PT, R13, R16, PT ;  /* 0x000000100d00720c */ /* 0x000fe40003f64070 */
[----:B---3--:R-:W-:Y:S02]  /*0620*/  @!P1 ISETP.NE.U32.AND P0, PT, R2, RZ, PT ;  /* 0x000000ff0200920c */ /* 0x008fe40003f05070 */
[----:B------:R-:W3:Y:S09]  /*0630*/  S2R R2, SR_CTAID.Y ;  /* 0x0000000000027919 */ /* 0x000ef20000002600 */
[----:B------:R-:W-:Y:S01]  /*0640*/  @!P3 IMAD.IADD R16, R16, 0x1, -R13 ;  /* 0x000000011010b824 */ /* 0x000fe200078e0a0d */
[----:B------:R-:W-:Y:S01]  /*0650*/  @!P1 ISETP.NE.AND.EX P0, PT, R3, RZ, PT, P0 ;  /* 0x000000ff0300920c */ /* 0x000fe20003f05300 */
[----:B------:R-:W-:-:S03]  /*0660*/  @!P3 VIADD R8, R8, 0x1 ;  /* 0x000000010808b836 */ /* 0x000fc60000000000 */
[----:B-1----:R-:W-:Y:S02]  /*0670*/  @!P1 SEL R14, R14, RZ, P0 ;  /* 0x000000ff0e0e9207 */ /* 0x002fe40000000000 */
[----:B------:R-:W-:Y:S02]  /*0680*/  ISETP.GE.U32.AND P4, PT, R16, R13, PT ;  /* 0x0000000d1000720c */ /* 0x000fe40003f86070 */
[----:B------:R-:W-:Y:S01]  /*0690*/  ISETP.GE.AND P0, PT, R15, RZ, PT ;  /* 0x000000ff0f00720c */ /* 0x000fe20003f06270 */
[----:B------:R-:W-:Y:S01]  /*06a0*/  @!P1 IMAD.IADD R80, R81, 0x1, R14 ;  /* 0x0000000151509824 */ /* 0x000fe200078e020e */
[----:B------:R-:W-:Y:S01]  /*06b0*/  ISETP.NE.AND P1, PT, R6, RZ, PT ;  /* 0x000000ff0600720c */ /* 0x000fe20003f25270 */
[----:B------:R-:W-:Y:S02]  /*06c0*/  VIADD R14, R17, 0x1 ;  /* 0x00000001110e7836 */ /* 0x000fe40000000000 */
[----:B------:R-:W-:Y:S02]  /*06d0*/  VIADD R3, R80, 0x7f ;  /* 0x0000007f50037836 */ /* 0x000fe40000000000 */
[----:B------:R-:W-:-:S04]  /*06e0*/  IMAD R14, R14, 0x40, -R155 ;  /* 0x000000400e0e7824 */ /* 0x000fc800078e0a9b */
[----:B------:R-:W-:Y:S01]  /*06f0*/  @P4 VIADD R8, R8, 0x1 ;  /* 0x0000000108084836 */ /* 0x000fe20000000000 */
[----:B--2---:R-:W-:Y:S02]  /*0700*/  IADD3 R10, PT, PT, R3, R10, R14 ;  /* 0x0000000a030a7210 */ /* 0x004fe40007ffe00e */
[----:B------:R-:W-:Y:S01]  /*0710*/  SHF.R.S32.HI R14, RZ, 0x1f, R3 ;  /* 0x0000001fff0e7819 */ /* 0x000fe20000011403 */
[----:B------:R-:W-:Y:S01]  /*0720*/  @!P0 IMAD.MOV R8, RZ, RZ, -R8 ;  /* 0x000000ffff088224 */ /* 0x000fe200078e0a08 */
[----:B------:R-:W-:Y:S02]  /*0730*/  @!P1 LOP3.LUT R8, RZ, R6, RZ, 0x33, !PT ;  /* 0x00000006ff089212 */ /* 0x000fe400078e33ff */
[----:B------:R-:W-:Y:S02]  /*0740*/  SHF.R.S32.HI R11, RZ, 0x1f, R10 ;  /* 0x0000001fff0b7819 */ /* 0x000fe4000001140a */
[----:B------:R-:W-:Y:S01]  /*0750*/  LEA.HI R14, R14, R3, RZ, 0x7 ;  /* 0x000000030e0e7211 */ /* 0x000fe200078f38ff */
[----:B---3--:R-:W-:Y:S01]  /*0760*/  IMAD R148, R8, R2, RZ ;  /* 0x0000000208947224 */ /* 0x008fe200078e02ff */
[----:B------:R-:W-:-:S02]  /*0770*/  LEA.HI R11, R11, R10, RZ, 0x7 ;  /* 0x0000000a0b0b7211 */ /* 0x000fc400078f38ff */
[----:B------:R-:W-:Y:S02]  /*0780*/  SHF.R.S32.HI R3, RZ, 0x7, R14 ;  /* 0x00000007ff037819 */ /* 0x000fe4000001140e */
[----:B------:R-:W-:Y:S02]  /*0790*/  SHF.R.S32.HI R11, RZ, 0x7, R11 ;  /* 0x00000007ff0b7819 */ /* 0x000fe4000001140b */
[----:B------:R-:W-:Y:S01]  /*07a0*/  VIADDMNMX R8, R148, R8, R3, PT ;  /* 0x0000000894087246 */ /* 0x000fe20003800103 */
[----:B------:R-:W-:-:S03]  /*07b0*/  IMAD.MOV R3, RZ, RZ, -R157 ;  /* 0x000000ffff037224 */ /* 0x000fc600078e0a9d */
[----:B------:R-:W-:Y:S01]  /*07c0*/  VIMNMX R117, PT, PT, R8, R11, PT ;  /* 0x0000000b08757248 */ /* 0x000fe20003fe0100 */
[----:B------:R-:W-:-:S03]  /*07d0*/  IMAD R156, R7, R3, R156 ;  /* 0x00000003079c7224 */ /* 0x000fc600078e029c */
        /* <DEDUP_REMOVED lines=20> */
[----:B------:R-:W-:Y:S01]  /*0920*/  ISETP.NE.OR P5, PT, R109, RZ, P3 ;  /* 0x000000ff6d00720c */ /* 0x000fe20001fa5670 */
[----:B--2---:R-:W-:Y:S01]  /*0930*/  IMAD R2, R5, UR4, RZ ;  /* 0x0000000405027c24 */ /* 0x004fe2000f8e02ff */
[----:B------:R-:W1:Y:S01]  /*0940*/  LDCU.64 UR4, c[0x0][0x428] ;  /* 0x00008500ff0477ac */ /* 0x000e620008000a00 */
[----:B------:R-:W-:-:S03]  /*0950*/  ISETP.NE.OR P4, PT, R109, RZ, P2 ;  /* 0x000000ff6d00720c */ /* 0x000fc60001785670 */
[----:B------:R-:W-:-:S03]  /*0960*/  IADD3 R3, P0, PT, R2, R3, RZ ;  /* 0x0000000302037210 */ /* 0x000fc60007f1e0ff */
[----:B------:R-:W-:Y:S01]  /*0970*/  @!P6 IMAD.MOV.U32 R11, RZ, RZ, -0x800000 ;  /* 0xff800000ff0be424 */ /* 0x000fe200078e00ff */
[----:B------:R-:W-:Y:S02]  /*0980*/  LEA.HI.X.SX32 R2, R2, RZ, 0x1, P0 ;  /* 0x000000ff02027211 */ /* 0x000fe400000f0eff */
[----:B---3--:R-:W-:Y:S01]  /*0990*/  LEA R8, P0, R3, UR8, 0x2 ;  /* 0x0000000803087c11 */ /* 0x008fe2000f8010ff */
[----:B------:R-:W-:-:S03]  /*09a0*/  @!P5 IMAD.MOV.U32 R7, RZ, RZ, -0x800000 ;  /* 0xff800000ff07d424 */ /* 0x000fc600078e00ff */
        /* <DEDUP_REMOVED lines=10> */
[----:B------:R-:W-:-:S03]  /*0a50*/  ISETP.GE.AND P1, PT, R0, R155, PT ;  /* 0x0000009b0000720c */ /* 0x000fc60003f26270 */
        /* <DEDUP_REMOVED lines=17> */
.L_x_2522:
        /* <DEDUP_REMOVED lines=9> */
.L_x_2523:
[----:B------:R-:W-:-:S04]  /*0c00*/  UISETP.NE.U32.AND UP0, UPT, UR12, URZ, UPT ;  /* 0x000000ff0c00728c */ /* 0x000fc8000bf05070 */
[----:B------:R-:W-:-:S09]  /*0c10*/  UISETP.NE.AND.EX UP0, UPT, UR13, URZ, UPT, UP0 ;  /* 0x000000ff0d00728c */ /* 0x000fd2000bf05300 */
[----:B------:R-:W-:Y:S05]  /*0c20*/  BRA.U !UP0, `(.L_x_2524) ;  /* 0x0000000508a07547 */ /* 0x000fea000b800000 */
[----:B------:R-:W2:Y:S01]  /*0c30*/  LDC R7, c[0x0][0x4f0] ;  /* 0x00013c00ff077b82 */ /* 0x000ea20000000800 */
[----:B------:R-:W-:Y:S01]  /*0c40*/  LEA R4, R117, 0xffffff80, 0x7 ;  /* 0xffffff8075047811 */ /* 0x000fe200078e38ff */
[----:B------:R-:W3:Y:S03]  /*0c50*/  LDCU.64 UR4, c[0x0][0x4e8] ;  /* 0x00009d00ff0477ac */ /* 0x000ee60008000a00 */
[----:B------:R-:W-:Y:S01]  /*0c60*/  IABS R0, R4 ;  /* 0x0000000400007213 */ /* 0x000fe20000000000 */
[----:B------:R-:W4:Y:S01]  /*0c70*/  LDCU.64 UR8, c[0x0][0x3a0] ;  /* 0x00007400ff0877ac */ /* 0x000f220008000a00 */
[----:B------:R-:W4:Y:S01]  /*0c80*/  LDCU.64 UR14, c[0x0][0x3b8] ;  /* 0x00007700ff0e77ac */ /* 0x000f220008000a00 */
[----:B--2---:R-:W-:-:S04]  /*0c90*/  IABS R3, R7 ;  /* 0x0000000700037213 */ /* 0x004fc80000000000 */
[----:B------:R-:W2:Y:S08]  /*0ca0*/  I2F.RP R6, R3 ;  /* 0x0000000300067306 */ /* 0x000eb00000209400 */
[----:B--2--5:R-:W2:Y:S02]  /*0cb0*/  MUFU.RCP R8, R6 ;  /* 0x0000000600087308 */ /* 0x024ea40000001000 */
[----:B--2---:R-:W-:-:S06]  /*0cc0*/  IADD3 R8, PT, PT, R8, 0xffffffe, RZ ;  /* 0x0ffffffe08087810 */ /* 0x004fcc0007ffe0ff */
[----:B-1----:R-:W1:Y:S02]  /*0cd0*/  F2I.FTZ.U32.TRUNC.NTZ R9, R8 ;  /* 0x0000000800097305 */ /* 0x002e64000021f000 */
[----:B-1----:R-:W-:Y:S01]  /*0ce0*/  IMAD.MOV R2, RZ, RZ, -R9 ;  /* 0x000000ffff027224 */ /* 0x002fe200078e0a09 */
[----:B------:R-:W-:-:S03]  /*0cf0*/  MOV R8, RZ ;  /* 0x000000ff00087202 */ /* 0x000fc60000000f00 */
[----:B------:R-:W-:-:S04]  /*0d00*/  IMAD R2, R2, R3, RZ ;  /* 0x0000000302027224 */ /* 0x000fc800078e02ff */
[----:B------:R-:W-:-:S04]  /*0d10*/  IMAD.HI.U32 R5, R9, R2, R8 ;  /* 0x0000000209057227 */ /* 0x000fc800078e0008 */
[----:B------:R-:W-:Y:S02]  /*0d20*/  IMAD.MOV.U32 R2, RZ, RZ, R0 ;  /* 0x000000ffff027224 */ /* 0x000fe400078e0000 */
[----:B---3--:R-:W-:-:S04]  /*0d30*/  IMAD.WIDE.U32 R8, R157, UR4, RZ ;  /* 0x000000049d087c25 */ /* 0x008fc8000f8e00ff */
[----:B------:R-:W-:-:S04]  /*0d40*/  IMAD.HI.U32 R5, R5, R2, RZ ;  /* 0x0000000205057227 */ /* 0x000fc800078e00ff */
[----:B------:R-:W-:Y:S01]  /*0d50*/  IMAD R159, R157, UR5, R9 ;  /* 0x000000059d9f7c24 */ /* 0x000fe2000f8e0209 */
[----:B------:R-:W-:Y:S01]  /*0d60*/  IADD3 R0, PT, PT, -R5, RZ, RZ ;  /* 0x000000ff05007210 */ /* 0x000fe20007ffe1ff */
[----:B------:R-:W1:Y:S04]  /*0d70*/  LDCU.64 UR4, c[0x0][0x3a8] ;  /* 0x00007500ff0477ac */ /* 0x000e680008000a00 */
        /* <DEDUP_REMOVED lines=12> */
[----:B------:R-:W2:Y:S02]  /*0e40*/  LDC R5, c[0x0][0x3e8] ;  /* 0x0000fa00ff057b82 */ /* 0x000ea40000000800 */
[----:B------:R-:W-:Y:S01]  /*0e50*/  @!P1 IMAD.MOV R3, RZ, RZ, -R3 ;  /* 0x000000ffff039224 */ /* 0x000fe200078e0a03 */
[----:B------:R-:W-:-:S05]  /*0e60*/  @!P3 LOP3.LUT R3, RZ, R7, RZ, 0x33, !PT ;  /* 0x00000007ff03b212 */ /* 0x000fca00078e33ff */
[----:B------:R-:W-:-:S05]  /*0e70*/  IMAD.WIDE R14, R3, 0x4, R158 ;  /* 0x00000004030e7825 */ /* 0x000fca00078e029e */
[----:B------:R-:W3:Y:S01]  /*0e80*/  LDG.E R8, desc[UR6][R14.64] ;  /* 0x000000060e087981 */ /* 0x000ee2000c1e1900 */
[----:B------:R-:W-:-:S04]  /*0e90*/  IMAD.MOV R3, RZ, RZ, -R3 ;  /* 0x000000ffff037224 */ /* 0x000fc800078e0a03 */
[----:B------:R-:W-:Y:S01]  /*0ea0*/  IMAD R4, R7, R3, R4 ;  /* 0x0000000307047224 */ /* 0x000fe200078e0204 */
[----:B----4-:R-:W-:Y:S02]  /*0eb0*/  MOV R7, UR15 ;  /* 0x0000000f00077c02 */ /* 0x010fe40008000f00 */
        /* <DEDUP_REMOVED lines=63> */
.L_x_2524:
[----:B------:R-:W-:-:S13]  /*12b0*/  ISETP.NE.AND P0, PT, R5, -0x1, PT ;  /* 0xffffffff0500780c */ /* 0x000fda0003f05270 */
[----:B------:R-:W-:Y:S05]  /*12c0*/  @P0 BRA `(.L_x_2526) ;  /* 0x0000000000340947 */ /* 0x000fea0003800000 */
[----:B------:R-:W2:Y:S01]  /*12d0*/  LDC.64 R6, c[0x0][0x3b8] ;  /* 0x0000ee00ff067b82 */ /* 0x000ea20000000a00 */
[----:B------:R-:W3:Y:S01]  /*12e0*/  LDCU.64 UR4, c[0x0][0x3a0] ;  /* 0x00007400ff0477ac */ /* 0x000ee20008000a00 */
[----:B------:R-:W-:-:S05]  /*12f0*/  SHF.R.S32.HI R3, RZ, 0x1f, R0 ;  /* 0x0000001fff037819 */ /* 0x000fca0000011400 */
        /* <DEDUP_REMOVED lines=10> */
.L_x_2526:
[----:B------:R-:W2:Y:S01]  /*13a0*/  LDC.64 R6, c[0x0][0x3b8] ;  /* 0x0000ee00ff067b82 */ /* 0x000ea20000000a00 */
[----:B------:R-:W-:-:S05]  /*13b0*/  IADD3 R2, PT, PT, R0, R5, RZ ;  /* 0x0000000500027210 */ /* 0x000fca0007ffe0ff */
[C---:B--2---:R-:W-:Y:S02]  /*13c0*/  IMAD R19, R2.reuse, R7, RZ ;  /* 0x0000000702137224 */ /* 0x044fe400078e02ff */
[----:B------:R-:W-:-:S05]  /*13d0*/  IMAD.WIDE.U32 R2, R2, R6, RZ ;  /* 0x0000000602027225 */ /* 0x000fca00078e00ff */
[----:B------:R-:W-:Y:S02]  /*13e0*/  IADD3 R19, PT, PT, R3, R19, RZ ;  /* 0x0000001303137210 */ /* 0x000fe40007ffe0ff */
[----:B------:R-:W-:Y:S02]  /*13f0*/  MOV R18, R2 ;  /* 0x0000000200127202 */ /* 0x000fe40000000f00 */
.L_x_2527:
[----:B------:R-:W-:Y:S05]  /*1400*/  @P0 BRA `(.L_x_2528) ;  /* 0x0000000000340947 */ /* 0x000fea0003800000 */
[----:B------:R-:W2:Y:S01]  /*1410*/  LDC.64 R2, c[0x0][0x3c0] ;  /* 0x0000f000ff027b82 */ /* 0x000ea20000000a00 */
[----:B------:R-:W1:Y:S01]  /*1420*/  LDCU.64 UR4, c[0x0][0x3a8] ;  /* 0x00007500ff0477ac */ /* 0x000e620008000a00 */
[----:B------:R-:W-:Y:S02]  /*1430*/  SHF.R.S32.HI R5, RZ, 0x1f, R0 ;  /* 0x0000001fff057819 */ /* 0x000fe40000011400 */
[----:B-----5:R-:W-:-:S05]  /*1440*/  SHF.R.S32.HI R4, RZ, 0x1f, R8 ;  /* 0x0000001fff047819 */ /* 0x020fca0000011408 */
[----:B-1----:R-:W-:-:S04]  /*1450*/  IMAD R9, R4, UR4, RZ ;  /* 0x0000000404097c24 */ /* 0x002fc8000f8e02ff */
        /* <DEDUP_REMOVED lines=8> */
.L_x_2528:
[----:B------:R-:W2:Y:S01]  /*14e0*/  LDC.64 R2, c[0x0][0x3c0] ;  /* 0x0000f000ff027b82 */ /* 0x000ea20000000a00 */
[----:B------:R-:W-:-:S05]  /*14f0*/  IADD3 R0, PT, PT, R0, R5, RZ ;  /* 0x0000000500007210 */ /* 0x000fca0007ffe0ff */
[C---:B--2---:R-:W-:Y:S02]  /*1500*/  IMAD R21, R0.reuse, R3, RZ ;  /* 0x0000000300157224 */ /* 0x044fe400078e02ff */
[----:B------:R-:W-:-:S05]  /*1510*/  IMAD.WIDE.U32 R4, R0, R2, RZ ;  /* 0x0000000200047225 */ /* 0x000fca00078e00ff */
[----:B------:R-:W-:Y:S02]  /*1520*/  IADD3 R21, PT, PT, R5, R21, RZ ;  /* 0x0000001505157210 */ /* 0x000fe40007ffe0ff */
[----:B------:R-:W-:-:S07]  /*1530*/  MOV R20, R4 ;  /* 0x0000000400147202 */ /* 0x000fce0000000f00 */
.L_x_2529:
[----:B------:R-:W2:Y:S01]  /*1540*/  LDC R5, c[0x0][0x3e8] ;  /* 0x0000fa00ff057b82 */ /* 0x000ea20000000800 */
[----:B------:R-:W-:Y:S02]  /*1550*/  CS2R R158, SRZ ;  /* 0x00000000009e7805 */ /* 0x000fe4000001ff00 */
[----:B--2---:R-:W-:-:S04]  /*1560*/  IABS R4, R5 ;  /* 0x0000000500047213 */ /* 0x004fc80000000000 */
[----:B-1----:R-:W1:Y:S08]  /*1570*/  I2F.RP R9, R4 ;  /* 0x0000000400097306 */ /* 0x002e700000209400 */
[----:B-1----:R-:W1:Y:S02]  /*1580*/  MUFU.RCP R10, R9 ;  /* 0x00000009000a7308 */ /* 0x002e640000001000 */
[----:B-1----:R-:W-:-:S06]  /*1590*/  IADD3 R10, PT, PT, R10, 0xffffffe, RZ ;  /* 0x0ffffffe0a0a7810 */ /* 0x002fcc0007ffe0ff */
[----:B------:R-:W1:Y:S02]  /*15a0*/  F2I.FTZ.U32.TRUNC.NTZ R11, R10 ;  /* 0x0000000a000b7305 */ /* 0x000e64000021f000 */
[----:B-1----:R-:W-:Y:S01]  /*15b0*/  IMAD.MOV R0, RZ, RZ, -R11 ;  /* 0x000000ffff007224 */ /* 0x002fe200078e0a0b */
[----:B------:R-:W-:-:S03]  /*15c0*/  MOV R10, RZ ;  /* 0x000000ff000a7202 */ /* 0x000fc60000000f00 */
[----:B-----5:R-:W-:Y:S01]  /*15d0*/  IMAD R8, R0, R4, RZ ;  /* 0x0000000400087224 */ /* 0x020fe200078e02ff */
        /* <DEDUP_REMOVED lines=41> */
.L_x_2525:
[----:B------:R-:W-:Y:S01]  /*1870*/  IMAD.MOV.U32 R4, RZ, RZ, RZ ;  /* 0x000000ffff047224 */ /* 0x000fe200078e00ff */
[----:B------:R-:W1:Y:S01]  /*1880*/  LDC.64 R132, c[0x0][0x3b0] ;  /* 0x0000ec00ff847b82 */ /* 0x000e620000000a00 */
[--C-:B------:R-:W-:Y:S01]  /*1890*/  SHF.R.U32.HI R130, RZ, 0x2, R109.reuse ;  /* 0x00000002ff827819 */ /* 0x100fe2000001166d */
[C---:B------:R-:W-:Y:S02]  /*18a0*/  IMAD.SHL.U32 R21, R109.reuse, 0x20, RZ ;  /* 0x000000206d157824 */ /* 0x040fe400078e00ff */
        /* <DEDUP_REMOVED lines=9> */
[----:B------:R-:W-:Y:S01]  /*1940*/  IMAD.SHL.U32 R76, R109, 0x4, RZ ;  /* 0x000000046d4c7824 */ /* 0x000fe200078e00ff */
        /* <DEDUP_REMOVED lines=11> */
[----:B-1----:R-:W-:Y:S01]  /*1a00*/  @P2 IMAD.WIDE.U32 R20, R12, R132, RZ ;  /* 0x000000840c142225 */ /* 0x002fe200078e00ff */
[----:B------:R-:W-:-:S02]  /*1a10*/  LOP3.LUT R62, R19, R62, RZ, 0xfc, !PT ;  /* 0x0000003e133e7212 */ /* 0x000fc400078efcff */
[----:B------:R-:W-:Y:S01]  /*1a20*/  LOP3.LUT R26, R129, 0x18, RZ, 0xc0, !PT ;  /* 0x00000018811a7812 */ /* 0x000fe200078ec0ff */
[----:B------:R-:W-:Y:S01]  /*1a30*/  IMAD.MOV.U32 R61, RZ, RZ, 0x10 ;  /* 0x00000010ff3d7424 */ /* 0x000fe200078e00ff */
[----:B------:R-:W-:Y:S01]  /*1a40*/  LOP3.LUT R19, R17, 0x18, R76, 0x78, !PT ;  /* 0x0000001811137812 */ /* 0x000fe200078e784c */
[----:B------:R-:W-:Y:S01]  /*1a50*/  IMAD R79, R11, R132, RZ ;  /* 0x000000840b4f7224 */ /* 0x000fe200078e02ff */
[----:B------:R-:W-:Y:S01]  /*1a60*/  SHF.L.U64.HI R98, R2, 0x5, R3 ;  /* 0x0000000502627819 */ /* 0x000fe20000010203 */
[----:B------:R-:W-:Y:S01]  /*1a70*/  VIADD R119, R117, 0xffffffff ;  /* 0xffffffff75777836 */ /* 0x000fe20000000000 */
[----:B------:R-:W-:Y:S01]  /*1a80*/  SHF.L.U64.HI R96, R6, 0x5, R7 ;  /* 0x0000000506607819 */ /* 0x000fe20000010207 */
[----:B------:R-:W-:Y:S01]  /*1a90*/  IMAD R79, R10, R133, R79 ;  /* 0x000000850a4f7224 */ /* 0x000fe200078e024f */
[----:B------:R-:W-:Y:S01]  /*1aa0*/  LOP3.LUT R60, R60, R19, RZ, 0xfc, !PT ;  /* 0x000000133c3c7212 */ /* 0x000fe200078efcff */
[----:B------:R-:W-:Y:S01]  /*1ab0*/  IMAD.SHL.U32 R101, R6, 0x20, RZ ;  /* 0x0000002006657824 */ /* 0x000fe200078e00ff */
[----:B------:R-:W-:Y:S01]  /*1ac0*/  SHF.R.U32.HI R77, RZ, 0x3, R109 ;  /* 0x00000003ff4d7819 */ /* 0x000fe2000001166d */
[----:B------:R-:W-:Y:S01]  /*1ad0*/  IMAD.SHL.U32 R67, R119, 0x80, RZ ;  /* 0x0000008077437824 */ /* 0x000fe200078e00ff */
[----:B------:R-:W-:Y:S01]  /*1ae0*/  LOP3.LUT R122, R129, 0x20, RZ, 0xc0, !PT ;  /* 0x00000020817a7812 */ /* 0x000fe200078ec0ff */
[----:B---3--:R-:W-:-:S02]  /*1af0*/  @!P2 IMAD.WIDE.U32 R22, R157, R8, RZ ;  /* 0x000000089d16a225 */ /* 0x008fc400078e00ff */
[----:B------:R-:W1:Y:S02]  /*1b00*/  LDC R8, c[0x0][0x450] ;  /* 0x00011400ff087b82 */ /* 0x000e640000000800 */
[----:B------:R-:W-:Y:S02]  /*1b10*/  @!P2 IMAD.MOV.U32 R17, RZ, RZ, R22 ;  /* 0x000000ffff11a224 */ /* 0x000fe400078e0016 */
[----:B------:R-:W-:Y:S01]  /*1b20*/  @P2 IMAD.MOV.U32 R17, RZ, RZ, R20 ;  /* 0x000000ffff112224 */ /* 0x000fe200078e0014 */
[----:B------:R-:W-:Y:S01]  /*1b30*/  IADD3 R20, P3, PT, R26, R14, RZ ;  /* 0x0000000e1a147210 */ /* 0x000fe20007f7e0ff */
[----:B------:R-:W-:Y:S02]  /*1b40*/  @!P2 IMAD R9, R157, R9, R23 ;  /* 0x000000099d09a224 */ /* 0x000fe400078e0217 */
[----:B------:R-:W-:Y:S01]  /*1b50*/  @P2 IMAD R9, R12, R133, R21 ;  /* 0x000000850c092224 */ /* 0x000fe200078e0215 */
[C---:B------:R-:W-:Y:S01]  /*1b60*/  IADD3 R16, P2, PT, R26.reuse, R16, RZ ;  /* 0x000000101a107210 */ /* 0x040fe20007f5e0ff */
[----:B------:R-:W-:Y:S01]  /*1b70*/  IMAD.X R21, RZ, RZ, R13, P3 ;  /* 0x000000ffff157224 */ /* 0x000fe200018e060d */
[----:B------:R-:W-:-:S02]  /*1b80*/  IADD3 R14, P3, PT, R26, R17, RZ ;  /* 0x000000111a0e7210 */ /* 0x000fc40007f7e0ff */
[----:B------:R-:W-:Y:S01]  /*1b90*/  SHF.R.S32.HI R12, RZ, 0x1f, R156 ;  /* 0x0000001fff0c7819 */ /* 0x000fe2000001149c */
[----:B------:R-:W-:Y:S02]  /*1ba0*/  IMAD.X R17, RZ, RZ, R15, P2 ;  /* 0x000000ffff117224 */ /* 0x000fe400010e060f */
[----:B------:R-:W-:-:S04]  /*1bb0*/  IMAD.WIDE.U32 R20, R130, R6, R20 ;  /* 0x0000000682147225 */ /* 0x000fc800078e0014 */
[----:B------:R-:W-:Y:S01]  /*1bc0*/  IMAD.WIDE.U32 R16, R130, R2, R16 ;  /* 0x0000000282107225 */ /* 0x000fe200078e0010 */
[----:B------:R-:W-:-:S03]  /*1bd0*/  SHF.R.S32.HI R2, RZ, 0x1f, R81 ;  /* 0x0000001fff027819 */ /* 0x000fc60000011451 */
[----:B------:R-:W-:Y:S01]  /*1be0*/  IMAD R83, R130, R3, R17 ;  /* 0x0000000382537224 */ /* 0x000fe200078e0211 */
[----:B-1----:R-:W-:Y:S01]  /*1bf0*/  LEA.HI R127, R8, R8, RZ, 0x1 ;  /* 0x00000008087f7211 */ /* 0x002fe200078f08ff */
[----:B------:R-:W-:Y:S01]  /*1c00*/  IMAD.SHL.U32 R84, R16, 0x2, RZ ;  /* 0x0000000210547824 */ /* 0x000fe200078e00ff */
[----:B------:R-:W-:Y:S01]  /*1c10*/  LOP3.LUT R3, R76, 0xc, RZ, 0xc0, !PT ;  /* 0x0000000c4c037812 */ /* 0x000fe200078ec0ff */
[----:B------:R-:W-:Y:S01]  /*1c20*/  IMAD R87, R130, R7, R21 ;  /* 0x0000000782577224 */ /* 0x000fe200078e0215 */
[----:B------:R-:W-:Y:S01]  /*1c30*/  LEA.HI R7, R2, R81, RZ, 0x7 ;  /* 0x0000005102077211 */ /* 0x000fe200078f38ff */
[----:B----4-:R-:W-:Y:S01]  /*1c40*/  IMAD R19, R12, UR10, RZ ;  /* 0x0000000a0c137c24 */ /* 0x010fe2000f8e02ff */
[----:B------:R-:W-:Y:S01]  /*1c50*/  SHF.L.U64.HI R83, R16, 0x1, R83 ;  /* 0x0000000110537819 */ /* 0x000fe20000010253 */
[----:B------:R-:W-:Y:S01]  /*1c60*/  IMAD.X R15, RZ, RZ, R9, P3 ;  /* 0x000000ffff0f7224 */ /* 0x000fe200018e0609 */
[----:B------:R-:W-:Y:S01]  /*1c70*/  IADD3 R84, P2, PT, R84, UR4, RZ ;  /* 0x0000000454547c10 */ /* 0x000fe2000ff5e0ff */
[----:B------:R-:W-:Y:S01]  /*1c80*/  IMAD.SHL.U32 R86, R20, 0x2, RZ ;  /* 0x0000000214567824 */ /* 0x000fe200078e00ff */
[----:B------:R-:W-:Y:S01]  /*1c90*/  SHF.R.S32.HI R7, RZ, 0x7, R7 ;  /* 0x00000007ff077819 */ /* 0x000fe20000011407 */
[C---:B------:R-:W-:Y:S01]  /*1ca0*/  IMAD R12, R156.reuse, UR11, R19 ;  /* 0x0000000b9c0c7c24 */ /* 0x040fe2000f8e0213 */
[----:B------:R-:W-:Y:S01]  /*1cb0*/  IADD3.X R83, PT, PT, R83, UR5, RZ, P2, !PT ;  /* 0x0000000553537c10 */ /* 0x000fe200097fe4ff */
[----:B------:R-:W-:Y:S01]  /*1cc0*/  IMAD.WIDE.U32 R14, R156, UR10, R14 ;  /* 0x0000000a9c0e7c25 */ /* 0x000fe2000f8e000e */
[----:B------:R-:W-:-:S02]  /*1cd0*/  LOP3.LUT P2, RZ, R109, 0x4, RZ, 0xc0, !PT ;  /* 0x000000046dff7812 */ /* 0x000fc4000784c0ff */
[----:B------:R-:W-:Y:S01]  /*1ce0*/  VIMNMX R82, PT, PT, R148, R7, !PT ;  /* 0x0000000794527248 */ /* 0x000fe20007fe0100 */
[----:B------:R-:W-:Y:S01]  /*1cf0*/  IMAD.IADD R15, R15, 0x1, R12 ;  /* 0x000000010f0f7824 */ /* 0x000fe200078e020c */
[----:B------:R-:W-:Y:S01]  /*1d00*/  SEL R61, R61, 0xfffffff0, !P2 ;  /* 0xfffffff03d3d7807 */ /* 0x000fe20005000000 */
[----:B------:R-:W-:Y:S01]  /*1d10*/  IMAD.MOV.U32 R152, RZ, RZ, R84 ;  /* 0x000000ffff987224 */ /* 0x000fe200078e0054 */
[----:B------:R-:W-:Y:S01]  /*1d20*/  ISETP.GT.AND P2, PT, R117, R82, PT ;  /* 0x000000527500720c */ /* 0x000fe20003f44270 */
[----:B------:R-:W-:Y:S01]  /*1d30*/  IMAD.WIDE.U32 R132, R10, R132, R14 ;  /* 0x000000840a847225 */ /* 0x000fe200078e000e */
[----:B------:R-:W-:Y:S02]  /*1d40*/  SHF.R.S32.HI R127, RZ, 0x1, R127 ;  /* 0x00000001ff7f7819 */ /* 0x000fe4000001147f */
[----:B------:R-:W-:Y:S01]  /*1d50*/  SHF.L.U64.HI R87, R20, 0x1, R87 ;  /* 0x0000000114577819 */ /* 0x000fe20000010257 */
[----:B------:R-:W-:Y:S01]  /*1d60*/  IMAD.MOV.U32 R153, RZ, RZ, R83 ;  /* 0x000000ffff997224 */ /* 0x000fe200078e0053 */
[----:B--2---:R-:W-:Y:S01]  /*1d70*/  IADD3 R86, P3, PT, R86, UR8, RZ ;  /* 0x0000000856567c10 */ /* 0x004fe2000ff7e0ff */
[----:B------:R-:W-:-:S02]  /*1d80*/  IMAD R120, R130, R127, R3 ;  /* 0x0000007f82787224 */ /* 0x000fc400078e0203 */
[----:B------:R-:W-:Y:S01]  /*1d90*/  IMAD.IADD R79, R133, 0x1, R79 ;  /* 0x00000001854f7824 */ /* 0x000fe200078e024f */
[----:B------:R-:W-:Y:S01]  /*1da0*/  IADD3.X R87, PT, PT, R87, UR9, RZ, P3, !PT ;  /* 0x0000000957577c10 */ /* 0x000fe20009ffe4ff */
[--C-:B------:R-:W-:Y:S01]  /*1db0*/  IMAD.IADD R118, R3, 0x1, R120.reuse ;  /* 0x0000000103767824 */ /* 0x100fe200078e0278 */
[----:B------:R-:W-:Y:S01]  /*1dc0*/  SHF.R.S32.HI R108, RZ, 0x1f, R120 ;  /* 0x0000001fff6c7819 */ /* 0x000fe20000011478 */
[----:B------:R-:W-:Y:S02]  /*1dd0*/  IMAD.MOV.U32 R150, RZ, RZ, R86 ;  /* 0x000000ffff967224 */ /* 0x000fe400078e0056 */
[----:B------:R-:W-:Y:S01]  /*1de0*/  IMAD.MOV.U32 R149, RZ, RZ, R87 ;  /* 0x000000ffff957224 */ /* 0x000fe200078e0057 */
        /* <DEDUP_REMOVED lines=13> */
[C---:B------:R-:W-:Y:S01]  /*1ec0*/  IMAD R114, R127.reuse, 0x60, RZ ;  /* 0x000000607f727824 */ /* 0x040fe200078e02ff */
[--C-:B------:R-:W-:Y:S01]  /*1ed0*/  SHF.R.S32.HI R25, RZ, 0x1f, R81.reuse ;  /* 0x0000001fff197819 */ /* 0x100fe20000011451 */
[----:B------:R-:W3:Y:S01]  /*1ee0*/  LDCU.64 UR4, c[0x0][0x488] ;  /* 0x00009100ff0477ac */ /* 0x000ee20008000a00 */
[C---:B------:R-:W-:Y:S01]  /*1ef0*/  SHF.L.U32 R125, R127.reuse, 0x5, RZ ;  /* 0x000000057f7d7819 */ /* 0x040fe200000006ff */
[C---:B------:R-:W-:Y:S01]  /*1f00*/  VIADD R123, R130.reuse, 0x20 ;  /* 0x00000020827b7836 */ /* 0x040fe20000000000 */
[----:B------:R-:W-:Y:S01]  /*1f10*/  SHF.L.U32 R113, R127, 0x6, RZ ;  /* 0x000000067f717819 */ /* 0x000fe200000006ff */
[C---:B------:R-:W-:Y:S01]  /*1f20*/  VIADD R115, R130.reuse, 0x60 ;  /* 0x0000006082737836 */ /* 0x040fe20000000000 */
[----:B------:R-:W-:Y:S01]  /*1f30*/  IADD3 R121, PT, PT, R130, 0x40, RZ ;  /* 0x0000004082797810 */ /* 0x000fe20007ffe0ff */
[C---:B------:R-:W-:Y:S01]  /*1f40*/  IMAD R112, R117.reuse, -0x80, R81 ;  /* 0xffffff8075707824 */ /* 0x040fe200078e0251 */
[C---:B------:R-:W-:Y:S01]  /*1f50*/  LOP3.LUT R23, R26.reuse, 0x20, RZ, 0xfc, !PT ;  /* 0x000000201a177812 */ /* 0x040fe200078efcff */
[----:B------:R-:W-:Y:S01]  /*1f60*/  IMAD R110, R117, -0x80, R80 ;  /* 0xffffff80756e7824 */ /* 0x000fe200078e0250 */
[----:B------:R-:W-:Y:S01]  /*1f70*/  LOP3.LUT R22, R26, 0x40, RZ, 0xfc, !PT ;  /* 0x000000401a167812 */ /* 0x000fe200078efcff */
[----:B------:R-:W-:Y:S01]  /*1f80*/  IMAD.MOV.U32 R111, RZ, RZ, R117 ;  /* 0x000000ffff6f7224 */ /* 0x000fe200078e0075 */
[----:B------:R-:W-:Y:S01]  /*1f90*/  SHF.R.S32.HI R102, RZ, 0x1f, R113 ;  /* 0x0000001fff667819 */ /* 0x000fe20000011471 */
[----:B-1----:R-:W-:Y:S01]  /*1fa0*/  IMAD.WIDE.U32 R10, R157, R2, R26 ;  /* 0x000000029d0a7225 */ /* 0x002fe200078e001a */
[----:B------:R-:W-:-:S02]  /*1fb0*/  IADD3 R2, P0, PT, -R81, R130, RZ ;  /* 0x0000008251027210 */ /* 0x000fc40007f1e1ff */
[----:B------:R-:W-:Y:S01]  /*1fc0*/  SHF.R.S32.HI R100, RZ, 0x1f, R114 ;  /* 0x0000001fff647819 */ /* 0x000fe20000011472 */
[----:B------:R-:W-:Y:S02]  /*1fd0*/  IMAD R11, R157, R3, R11 ;  /* 0x000000039d0b7224 */ /* 0x000fe400078e020b */
[----:B--2---:R-:W-:Y:S01]  /*1fe0*/  IMAD R3, R7, UR16, RZ ;  /* 0x0000001007037c24 */ /* 0x004fe2000f8e02ff */
[----:B----4-:R-:W-:Y:S01]  /*1ff0*/  SHF.L.U32 R107, R104, 0x5, RZ ;  /* 0x00000005686b7819 */ /* 0x010fe200000006ff */
[----:B------:R-:W-:-:S04]  /*2000*/  IMAD.WIDE.U32 R10, R116, UR16, R10 ;  /* 0x00000010740a7c25 */ /* 0x000fc8000f8e000a */
[----:B------:R-:W-:Y:S01]  /*2010*/  IMAD R0, R116, UR17, R3 ;  /* 0x0000001174007c24 */ /* 0x000fe2000f8e0203 */
[----:B------:R-:W-:Y:S01]  /*2020*/  SHF.R.S32.HI R3, RZ, 0x1f, R8 ;  /* 0x0000001fff037819 */ /* 0x000fe20000011408 */
[----:B------:R-:W-:Y:S02]  /*2030*/  IMAD.MOV.U32 R14, RZ, RZ, R10 ;  /* 0x000000ffff0e7224 */ /* 0x000fe400078e000a */
[----:B------:R-:W-:Y:S02]  /*2040*/  IMAD.IADD R15, R11, 0x1, R0 ;  /* 0x000000010b0f7824 */ /* 0x000fe400078e0200 */
[----:B---3--:R-:W-:Y:S02]  /*2050*/  IMAD R5, R3, UR12, RZ ;  /* 0x0000000c03057c24 */ /* 0x008fe4000f8e02ff */
[----:B------:R-:W-:Y:S02]  /*2060*/  IMAD R0, R7, R104, RZ ;  /* 0x0000006807007224 */ /* 0x000fe400078e02ff */
[----:B------:R-:W-:-:S02]  /*2070*/  IMAD R10, R8, UR13, R5 ;  /* 0x0000000d080a7c24 */ /* 0x000fc4000f8e0205 */
[----:B------:R-:W-:Y:S01]  /*2080*/  IMAD.WIDE.U32 R6, R8, UR12, R14 ;  /* 0x0000000c08067c25 */ /* 0x000fe2000f8e000e */
[----:B------:R-:W1:Y:S03]  /*2090*/  LDCU.64 UR12, c[0x0][0x4e0] ;  /* 0x00009c00ff0c77ac */ /* 0x000e660008000a00 */
[----:B------:R-:W-:Y:S01]  /*20a0*/  IMAD R3, R3, UR18, RZ ;  /* 0x0000001203037c24 */ /* 0x000fe2000f8e02ff */
[----:B------:R-:W-:Y:S01]  /*20b0*/  IADD3 R11, PT, PT, R7, R10, RZ ;  /* 0x0000000a070b7210 */ /* 0x000fe20007ffe0ff */
[----:B------:R-:W-:Y:S01]  /*20c0*/  IMAD R5, R4, R127, RZ ;  /* 0x0000007f04057224 */ /* 0x000fe200078e02ff */
[----:B------:R-:W-:Y:S01]  /*20d0*/  MOV R10, R6 ;  /* 0x00000006000a7202 */ /* 0x000fe20000000f00 */
[----:B------:R-:W-:-:S03]  /*20e0*/  IMAD.WIDE.U32 R12, R157, UR10, R26 ;  /* 0x0000000a9d0c7c25 */ /* 0x000fc6000f8e001a */
[C---:B------:R-:W-:Y:S01]  /*20f0*/  IADD3 R64, P1, PT, R5.reuse, R120, RZ ;  /* 0x0000007805407210 */ /* 0x040fe20007f3e0ff */
[----:B------:R-:W-:Y:S01]  /*2100*/  IMAD.X R25, RZ, RZ, ~R25, P0 ;  /* 0x000000ffff197224 */ /* 0x000fe200000e0e19 */
[----:B------:R-:W-:Y:S01]  /*2110*/  IADD3 R90, P0, PT, R5, R118, RZ ;  /* 0x00000076055a7210 */ /* 0x000fe20007f1e0ff */
[----:B------:R-:W-:Y:S01]  /*2120*/  IMAD R6, R8, UR19, R3 ;  /* 0x0000001308067c24 */ /* 0x000fe2000f8e0203 */
[----:B------:R-:W-:Y:S01]  /*2130*/  SHF.R.S32.HI R3, RZ, 0x1f, R5 ;  /* 0x0000001fff037819 */ /* 0x000fe20000011405 */
[----:B------:R-:W-:Y:S01]  /*2140*/  IMAD R13, R157, UR11, R13 ;  /* 0x0000000b9d0d7c24 */ /* 0x000fe2000f8e020d */
[----:B------:R-:W2:Y:S01]  /*2150*/  LDCU.64 UR10, c[0x0][0x4d0] ;  /* 0x00009a00ff0a77ac */ /* 0x000ea20008000a00 */
[C---:B------:R-:W-:Y:S02]  /*2160*/  IMAD R0, R116.reuse, R105, R0 ;  /* 0x0000006974007224 */ /* 0x040fe400078e0200 */
[----:B------:R-:W-:Y:S01]  /*2170*/  IMAD.WIDE.U32 R12, R116, R104, R12 ;  /* 0x00000068740c7225 */ /* 0x000fe200078e000c */
[----:B------:R-:W-:-:S03]  /*2180*/  UMOV UR19, URZ ;  /* 0x000000ff00137c82 */ /* 0x000fc60008000000 */
[C---:B------:R-:W-:Y:S01]  /*2190*/  IMAD.X R91, R3.reuse, 0x1, R106, P0 ;  /* 0x00000001035b7824 */ /* 0x040fe200000e066a */
[----:B------:R-:W-:Y:S01]  /*21a0*/  IADD3.X R3, PT, PT, R3, R108, RZ, P1, !PT ;  /* 0x0000006c03037210 */ /* 0x000fe20000ffe4ff */
[----:B------:R-:W-:Y:S02]  /*21b0*/  IMAD.IADD R13, R13, 0x1, R0 ;  /* 0x000000010d0d7824 */ /* 0x000fe400078e0200 */
[----:B------:R-:W-:Y:S01]  /*21c0*/  IMAD R89, R25, UR16, RZ ;  /* 0x0000001019597c24 */ /* 0x000fe2000f8e02ff */
[----:B------:R-:W-:Y:S01]  /*21d0*/  SHF.L.U64.HI R0, R64, 0x1, R3 ;  /* 0x0000000140007819 */ /* 0x000fe20000010203 */
[----:B------:R-:W-:Y:S01]  /*21e0*/  IMAD.WIDE.U32 R8, R8, UR18, R12 ;  /* 0x0000001208087c25 */ /* 0x000fe2000f8e000c */
[----:B------:R-:W-:Y:S01]  /*21f0*/  SHF.L.U32 R64, R64, 0x1, RZ ;  /* 0x0000000140407819 */ /* 0x000fe200000006ff */
[----:B------:R-:W-:Y:S01]  /*2200*/  USHF.L.U32 UR18, UR16, 0x7, URZ ;  /* 0x0000000710127899 */ /* 0x000fe200080006ff */
[----:B------:R-:W-:Y:S01]  /*2210*/  SHF.L.U64.HI R91, R90, 0x1, R91 ;  /* 0x000000015a5b7819 */ /* 0x000fe2000001025b */
[----:B------:R-:W-:Y:S01]  /*2220*/  IMAD.WIDE.U32 R4, R2, UR16, R10 ;  /* 0x0000001002047c25 */ /* 0x000fe2000f8e000a */
[----:B------:R-:W-:Y:S01]  /*2230*/  IADD3 R28, P0, PT, R64, UR14, RZ ;  /* 0x0000000e401c7c10 */ /* 0x000fe2000ff1e0ff */
[----:B------:R-:W3:Y:S02]  /*2240*/  LDCU UR16, c[0x0][0x450] ;  /* 0x00008a00ff1077ac */ /* 0x000ee40008000800 */
[----:B------:R-:W-:Y:S01]  /*2250*/  IMAD R89, R2, UR17, R89 ;  /* 0x0000001102597c24 */ /* 0x000fe2000f8e0259 */
[----:B------:R-:W-:Y:S01]  /*2260*/  IADD3.X R29, PT, PT, R0, UR15, RZ, P0, !PT ;  /* 0x0000000f001d7c10 */ /* 0x000fe200087fe4ff */
[----:B------:R-:W4:Y:S01]  /*2270*/  LDCU.U8 UR17, c[0x0][0x533] ;  /* 0x0000a660ff1177ac */ /* 0x000f220008000000 */
[----:B--2---:R-:W-:Y:S01]  /*2280*/  IADD3 R64, P0, PT, R64, UR10, RZ ;  /* 0x0000000a40407c10 */ /* 0x004fe2000ff1e0ff */
[----:B------:R-:W-:Y:S01]  /*2290*/  IMAD.IADD R7, R9, 0x1, R6 ;  /* 0x0000000109077824 */ /* 0x000fe200078e0206 */
[----:B------:R-:W-:Y:S01]  /*22a0*/  LEA R88, P3, R4, UR8, 0x1 ;  /* 0x0000000804587c11 */ /* 0x000fe2000f8608ff */
[-C--:B------:R-:W-:Y:S01]  /*22b0*/  IMAD R25, R25, R104.reuse, RZ ;  /* 0x0000006819197224 */ /* 0x080fe200078e02ff */
[----:B------:R-:W-:Y:S01]  /*22c0*/  IADD3.X R65, PT, PT, R0, UR11, RZ, P0, !PT ;  /* 0x0000000b00417c10 */ /* 0x000fe200087fe4ff */
[----:B------:R-:W-:Y:S01]  /*22d0*/  IMAD.MOV.U32 R6, RZ, RZ, R8 ;  /* 0x000000ffff067224 */ /* 0x000fe200078e0008 */
[----:B------:R-:W-:Y:S01]  /*22e0*/  IADD3 R0, P0, PT, RZ, -UR19, RZ ;  /* 0x80000013ff007c10 */ /* 0x000fe2000ff1e0ff */
[----:B------:R-:W-:Y:S01]  /*22f0*/  IMAD.SHL.U32 R90, R90, 0x2, RZ ;  /* 0x000000025a5a7824 */ /* 0x000fe200078e00ff */
[----:B------:R-:W-:Y:S01]  /*2300*/  IADD3 R89, PT, PT, R5, R89, RZ ;  /* 0x0000005905597210 */ /* 0x000fe20007ffe0ff */
[----:B------:R-:W-:Y:S01]  /*2310*/  IMAD R25, R2, R105, R25 ;  /* 0x0000006902197224 */ /* 0x000fe200078e0219 */
[C---:B------:R-:W-:Y:S01]  /*2320*/  SHF.L.U64.HI R105, R104.reuse, 0x5, R105 ;  /* 0x0000000568697819 */ /* 0x040fe20000010269 */
[----:B------:R-:W-:Y:S01]  /*2330*/  IMAD.SHL.U32 R97, R104, 0x80, RZ ;  /* 0x0000008068617824 */ /* 0x000fe200078e00ff */
[----:B------:R-:W-:Y:S01]  /*2340*/  IADD3 R92, P1, PT, R90, UR14, RZ ;  /* 0x0000000e5a5c7c10 */ /* 0x000fe2000ff3e0ff */
[----:B------:R-:W-:Y:S01]  /*2350*/  IMAD.WIDE.U32 R2, R2, R104, R6 ;  /* 0x0000006802027225 */ /* 0x000fe200078e0006 */
[----:B------:R-:W-:-:S02]  /*2360*/  SHF.R.S32.HI R104, RZ, 0x1f, R125 ;  /* 0x0000001fff687819 */ /* 0x000fc4000001147d */
[----:B------:R-:W-:Y:S01]  /*2370*/  IADD3.X R93, PT, PT, R91, UR15, RZ, P1, !PT ;  /* 0x0000000f5b5d7c10 */ /* 0x000fe20008ffe4ff */
[----:B------:R-:W-:Y:S01]  /*2380*/  IMAD.X R97, RZ, RZ, ~R97, P0 ;  /* 0x000000ffff617224 */ /* 0x000fe200000e0e61 */
[----:B------:R-:W-:Y:S01]  /*2390*/  LEA R24, P2, R2, UR4, 0x1 ;  /* 0x0000000402187c11 */ /* 0x000fe2000f8408ff */
[----:B------:R-:W-:Y:S01]  /*23a0*/  IMAD.IADD R25, R3, 0x1, R25 ;  /* 0x0000000103197824 */ /* 0x000fe200078e0219 */
[----:B------:R-:W-:Y:S01]  /*23b0*/  IADD3.X R3, PT, PT, RZ, ~UR18, RZ, P0, !PT ;  /* 0x80000012ff037c10 */ /* 0x000fe200087fe4ff */
[----:B------:R-:W2:Y:S01]  /*23c0*/  LDCU.64 UR14, c[0x0][0x3c0] ;  /* 0x00007800ff0e77ac */ /* 0x000ea20008000a00 */
[----:B------:R-:W-:Y:S02]  /*23d0*/  IADD3 R90, P1, PT, R90, UR10, RZ ;  /* 0x0000000a5a5a7c10 */ /* 0x000fe4000ff3e0ff */
[----:B------:R-:W-:Y:S01]  /*23e0*/  SHF.R.S64 R99, R0, 0x1f, R97 ;  /* 0x0000001f00637819 */ /* 0x000fe20000001061 */
[----:B----4-:R-:W-:Y:S01]  /*23f0*/  UISETP.NE.AND UP0, UPT, UR17, URZ, UPT ;  /* 0x000000ff1100728c */ /* 0x010fe2000bf05270 */
[----:B---3--:R-:W-:-:S02]  /*2400*/  MOV R31, UR16 ;  /* 0x00000010001f7c02 */ /* 0x008fc40008000f00 */
[--C-:B------:R-:W-:Y:S02]  /*2410*/  SHF.R.S64 R95, R0, 0x1f, R3.reuse ;  /* 0x0000001f005f7819 */ /* 0x100fe40000001003 */
[----:B------:R-:W-:Y:S02]  /*2420*/  SHF.R.S32.HI R94, RZ, 0x1f, R3 ;  /* 0x0000001fff5e7819 */ /* 0x000fe40000011403 */
[----:B------:R-:W-:Y:S02]  /*2430*/  SHF.R.S32.HI R97, RZ, 0x1f, R97 ;  /* 0x0000001fff617819 */ /* 0x000fe40000011461 */
[----:B------:R-:W-:Y:S02]  /*2440*/  LEA.HI.X R89, R4, UR9, R89, 0x1, P3 ;  /* 0x0000000904597c11 */ /* 0x000fe400098f0c59 */
[----:B------:R-:W-:Y:S01]  /*2450*/  LEA.HI.X R25, R2, UR5, R25, 0x1, P2 ;  /* 0x0000000502197c11 */ /* 0x000fe200090f0c19 */
[----:B------:R-:W3:Y:S01]  /*2460*/  LDCU.64 UR4, c[0x0][0x3b8] ;  /* 0x00007700ff0477ac */ /* 0x000ee20008000a00 */
[----:B------:R-:W-:Y:S01]  /*2470*/  IADD3.X R91, PT, PT, R91, UR11, RZ, P1, !PT ;  /* 0x0000000b5b5b7c10 */ /* 0x000fe20008ffe4ff */
[----:B-12---:R-:W4:Y:S06]  /*2480*/  LDCU.128 UR8, c[0x0][0x3a0] ;  /* 0x00007400ff0877ac */ /* 0x006f2c0008000c00 */
.L_x_2552:
        /* <DEDUP_REMOVED lines=15> */
[----:B------:R-:W2:Y:S01]  /*2580*/  @P0 LDG.E.128 R12, desc[UR6][R88.64] ;  /* 0x00000006580c0981 */ /* 0x000ea2000c1e1d00 */
[----:B------:R-:W-:Y:S01]  /*2590*/  @P0 IMAD.MOV.U32 R85, RZ, RZ, R83 ;  /* 0x000000ffff550224 */ /* 0x000fe200078e0053 */
[----:B------:R-:W1:Y:S04]  /*25a0*/  @P6 LDC.64 R2, c[0x0][0x4b0] ;  /* 0x00012c00ff026b82 */ /* 0x000e680000000a00 */
[----:B--2---:R-:W-:Y:S01]  /*25b0*/  @P0 STG.E.128 desc[UR6][R84.64], R12 ;  /* 0x0000000c54000986 */ /* 0x004fe2000c101d06 */
[C---:B-1----:R-:W-:Y:S03]  /*25c0*/  @P6 LEA R36, P1, R2.reuse, R88, 0x6 ;  /* 0x0000005802246211 */ /* 0x042fe600078230ff */
[----:B------:R-:W2:Y:S01]  /*25d0*/  @P0 LDG.E.128 R8, desc[UR6][R88.64+0x40] ;  /* 0x0000400658080981 */ /* 0x000ea2000c1e1d00 */
        /* <DEDUP_REMOVED lines=12> */
[----:B--2---:R1:W-:Y:S04]  /*26a0*/  @P0 STG.E.128 desc[UR6][R84.64+0x40], R8 ;  /* 0x0000400854000986 */ /* 0x0043e8000c101d06 */
[----:B------:R-:W2:Y:S04]  /*26b0*/  @P0 LDG.E.128 R4, desc[UR6][R88.64+0x80] ;  /* 0x0000800658040981 */ /* 0x000ea8000c1e1d00 */
[----:B--2---:R2:W-:Y:S04]  /*26c0*/  @P0 STG.E.128 desc[UR6][R84.64+0x80], R4 ;  /* 0x0000800454000986 */ /* 0x0045e8000c101d06 */
[----:B------:R-:W5:Y:S04]  /*26d0*/  @P6 LDG.E.128 R16, desc[UR6][R36.64] ;  /* 0x0000000624106981 */ /* 0x000f68000c1e1d00 */
[----:B-----5:R-:W-:Y:S04]  /*26e0*/  @P6 STG.E.128 desc[UR6][R34.64], R16 ;  /* 0x0000001022006986 */ /* 0x020fe8000c101d06 */
[----:B-1----:R-:W5:Y:S04]  /*26f0*/  @P6 LDG.E.128 R8, desc[UR6][R36.64+0x40] ;  /* 0x0000400624086981 */ /* 0x002f68000c1e1d00 */
[----:B-----5:R-:W-:Y:S04]  /*2700*/  @P6 STG.E.128 desc[UR6][R34.64+0x40], R8 ;  /* 0x0000400822006986 */ /* 0x020fe8000c101d06 */
[----:B------:R-:W5:Y:S04]  /*2710*/  @P6 LDG.E.128 R12, desc[UR6][R36.64+0x80] ;  /* 0x00008006240c6981 */ /* 0x000f68000c1e1d00 */
[----:B-----5:R1:W-:Y:S04]  /*2720*/  @P6 STG.E.128 desc[UR6][R34.64+0x80], R12 ;  /* 0x0000800c22006986 */ /* 0x0203e8000c101d06 */
[----:B--2---:R-:W2:Y:S01]  /*2730*/  @P5 LDG.E.128 R4, desc[UR6][R32.64] ;  /* 0x0000000620045981 */ /* 0x004ea2000c1e1d00 */
[----:B-1----:R-:W-:Y:S04]  /*2740*/  @P4 IMAD.WIDE.U32 R34, R2, 0xc0, R88 ;  /* 0x000000c002224825 */ /* 0x002fe800078e0058 */
[----:B------:R-:W-:Y:S02]  /*2750*/  @P4 IMAD.IADD R35, R35, 0x1, R3 ;  /* 0x0000000123234824 */ /* 0x000fe400078e0203 */
[----:B------:R-:W1:Y:S01]  /*2760*/  @P4 LDC.64 R2, c[0x0][0x3c0] ;  /* 0x0000f000ff024b82 */ /* 0x000e620000000a00 */
[----:B------:R-:W-:Y:S02]  /*2770*/  @P4 IMAD.MOV.U32 R85, RZ, RZ, R83 ;  /* 0x000000ffff554224 */ /* 0x000fe400078e0053 */
        /* <DEDUP_REMOVED lines=60> */
.L_x_2532:
        /* <DEDUP_REMOVED lines=157> */
.L_x_2536:
[----:B---34-:R-:W-:Y:S05]  /*3510*/  BSYNC.RECONVERGENT B0 ;  /* 0x0000000000007941 */ /* 0x018fea0003800200 */
.L_x_2535:
        /* <DEDUP_REMOVED lines=153> */
.L_x_2538:
[----:B------:R-:W-:Y:S05]  /*3eb0*/  BSYNC.RECONVERGENT B0 ;  /* 0x0000000000007941 */ /* 0x000fea0003800200 */
.L_x_2537:
        /* <DEDUP_REMOVED lines=159> */
.L_x_2540:
[----:B------:R-:W-:Y:S05]  /*48b0*/  BSYNC.RECONVERGENT B0 ;  /* 0x0000000000007941 */ /* 0x000fea0003800200 */
.L_x_2539:
        /* <DEDUP_REMOVED lines=162> */
.L_x_2542:
[----:B------:R-:W-:Y:S05]  /*52e0*/  BSYNC.RECONVERGENT B0 ;  /* 0x0000000000007941 */ /* 0x000fea0003800200 */
.L_x_2541:
[----:B------:R-:W2:Y:S01]  /*52f0*/  LDC R31, c[0x0][0x450] ;  /* 0x00011400ff1f7b82 */ /* 0x000ea20000000800 */
[----:B-1----:R-:W-:Y:S05]  /*5300*/  IMAD.U32 R3, R52, -0x40, RZ ;  /* 0xffffffc034037824 */ /* 0x002fea00078e00ff */
[C---:B------:R-:W-:Y:S02]  /*5310*/  LEA R28, P1, R3.reuse, R28, 0x1 ;  /* 0x0000001c031c7211 */ /* 0x040fe400078208ff */
[C---:B------:R-:W-:Y:S02]  /*5320*/  LEA R64, P0, R3.reuse, R64, 0x1 ;  /* 0x0000004003407211 */ /* 0x040fe400078008ff */
[C---:B------:R-:W-:Y:S02]  /*5330*/  LEA.HI.X.SX32 R29, R3.reuse, R29, 0x1, P1 ;  /* 0x0000001d031d7211 */ /* 0x040fe400008f0eff */
[----:B------:R-:W-:Y:S01]  /*5340*/  LEA.HI.X.SX32 R65, R3, R65, 0x1, P0 ;  /* 0x0000004103417211 */ /* 0x000fe200000f0eff */
[----:B------:R-:W-:Y:S05]  /*5350*/  BRA `(.L_x_2533) ;  /* 0x0000004400287947 */ /* 0x000fea0003800000 */
.L_x_2534:
        /* <DEDUP_REMOVED lines=271> */
.L_x_2544:
[----:B---34-:R-:W-:Y:S05]  /*6450*/  BSYNC.RECONVERGENT B0 ;  /* 0x0000000000007941 */ /* 0x018fea0003800200 */
.L_x_2543:
        /* <DEDUP_REMOVED lines=270> */
.L_x_2546:
[----:B------:R-:W-:Y:S05]  /*7540*/  BSYNC.RECONVERGENT B0 ;  /* 0x0000000000007941 */ /* 0x000fea0003800200 */
.L_x_2545:
[----:B------:R-:W-:Y:S04]  /*7550*/  BSSY.RECONVERGENT B0, `(.L_x_2547) ;  /* 0x0000110000007945 */ /* 0x000fe80003800200 */
[----:B------:R-:W-:Y:S05]  /*7560*/  @!P5 BRA `(.L_x_2548) ;  /* 0x000000100038d947 */ /* 0x000fea0003800000 */
[----:B------:R-:W4:Y:S01]  /*7570*/  LDC.64 R2, c[0x0][0x4a8] ;  /* 0x00012a00ff027b82 */ /* 0x000f220000000a00 */
[C---:B------:R-:W-:Y:S07]  /*7580*/  ISETP.GE.AND P0, PT, R26.reuse, R31, PT ;  /* 0x0000001f1a00720c */ /* 0x040fee0003f06270 */
[----:B------:R-:W3:Y:S06]  /*7590*/  LDC.64 R20, c[0x0][0x3b8] ;  /* 0x0000ee00ff147b82 */ /* 0x000eec0000000a00 */
[----:B------:R-:W-:Y:S04]  /*75a0*/  @!P0 ISETP.GE.U32.AND P1, PT, R26, R33, PT ;  /* 0x000000211a00820c */ /* 0x000fe80003f26070 */
[----:B------:R-:W-:Y:S02]  /*75b0*/  @!P0 SEL R0, R30, RZ, P1 ;  /* 0x000000ff1e008207 */ /* 0x000fe40000800000 */
[----:B--2---:R-:W-:Y:S02]  /*75c0*/  @!P0 SEL R9, R126, RZ, P1 ;  /* 0x000000ff7e098207 */ /* 0x004fe40000800000 */
        /* <DEDUP_REMOVED lines=264> */
.L_x_2548:
[----:B------:R-:W-:Y:S05]  /*8650*/  BSYNC.RECONVERGENT B0 ;  /* 0x0000000000007941 */ /* 0x000fea0003800200 */
.L_x_2547:
        /* <DEDUP_REMOVED lines=32> */
[----:B------:R-:W-:Y:S02]  /*8860*/  @!P0 HADD2.F32 R17, -RZ, R40.H1_H1 ;  /* 0x30000028ff118230 */ /* 0x000fe40000004100 */
[--C-:B------:R-:W-:Y:S02]  /*8870*/  @!P0 HADD2.F32 R5, -RZ, R6.reuse.H0_H0 ;  /* 0x20000006ff058230 */ /* 0x100fe40000004100 */
[----:B------:R-:W-:Y:S01]  /*8880*/  @!P1 FADD.FTZ R13, -R13, -RZ ;  /* 0x800000ff0d0d9221 */ /* 0x000fe20000010100 */
[----:B------:R-:W-:Y:S02]  /*8890*/  @!P0 HADD2.F32 R6, -RZ, R6.H1_H1 ;  /* 0x30000006ff068230 */ /* 0x000fe40000004100 */
[----:B------:R-:W-:Y:S01]  /*88a0*/  @!P1 FADD.FTZ R17, -R17, -RZ ;  /* 0x800000ff11119221 */ /* 0x000fe20000010100 */
[--C-:B------:R-:W-:Y:S02]  /*88b0*/  @!P0 HADD2.F32 R12, -RZ, R7.reuse.H0_H0 ;  /* 0x20000007ff0c8230 */ /* 0x100fe40000004100 */
[----:B------:R-:W-:Y:S02]  /*88c0*/  @!P0 HADD2.F32 R9, -RZ, R7.H1_H1 ;  /* 0x30000007ff098230 */ /* 0x000fe40000004100 */
[----:B------:R-:W-:Y:S01]  /*88d0*/  @!P0 FMUL.FTZ R6, R6, R13 ;  /* 0x0000000d06068220 */ /* 0x000fe20000410000 */
[--C-:B------:R-:W-:Y:S01]  /*88e0*/  @!P0 HADD2.F32 R7, -RZ, R43.reuse.H0_H0 ;  /* 0x2000002bff078230 */ /* 0x100fe20000004100 */
[----:B------:R-:W-:Y:S01]  /*88f0*/  @!P0 MOV R13, R44 ;  /* 0x0000002c000d8202 */ /* 0x000fe20000000f00 */
[----:B------:R-:W-:Y:S02]  /*8900*/  @!P0 HADD2.F32 R8, -RZ, R43.H1_H1 ;  /* 0x3000002bff088230 */ /* 0x000fe40000004100 */
[----:B------:R-:W-:Y:S01]  /*8910*/  @!P0 FMUL.FTZ R2, R2, R17 ;  /* 0x0000001102028220 */ /* 0x000fe20000410000 */
        /* <DEDUP_REMOVED lines=11> */
[----:B------:R-:W-:Y:S01]  /*89d0*/  @!P1 FADD.FTZ R16, -R16, -RZ ;  /* 0x800000ff10109221 */ /* 0x000fe20000010100 */
[--C-:B------:R-:W-:Y:S01]  /*89e0*/  @!P0 HADD2.F32 R21, -RZ, R39.reuse.H0_H0 ;  /* 0x20000027ff158230 */ /* 0x100fe20000004100 */
[----:B------:R-:W-:Y:S01]  /*89f0*/  @!P0 MOV R17, R45 ;  /* 0x0000002d00118202 */ /* 0x000fe20000000f00 */
[----:B------:R-:W-:Y:S02]  /*8a00*/  @!P0 HADD2.F32 R32, -RZ, R39.H1_H1 ;  /* 0x30000027ff208230 */ /* 0x000fe40000004100 */
[----:B------:R-:W-:Y:S01]  /*8a10*/  @!P0 FMUL.FTZ R7, R12, R7 ;  /* 0x000000070c078220 */ /* 0x000fe20000410000 */
[--C-:B------:R-:W-:Y:S02]  /*8a20*/  @!P0 HADD2.F32 R12, -RZ, R36.reuse.H0_H0 ;  /* 0x20000024ff0c8230 */ /* 0x100fe40000004100 */
[----:B------:R-:W-:Y:S01]  /*8a30*/  @!P0 FMUL.FTZ R8, R9, R8 ;  /* 0x0000000809088220 */ /* 0x000fe20000410000 */
[----:B------:R-:W-:Y:S02]  /*8a40*/  @!P0 HADD2.F32 R9, -RZ, R13.H0_H0 ;  /* 0x2000000dff098230 */ /* 0x000fe40000004100 */
[----:B------:R-:W-:Y:S01]  /*8a50*/  @!P0 FMUL.FTZ R4, R4, R15 ;  /* 0x0000000f04048220 */ /* 0x000fe20000410000 */
[----:B------:R-:W-:Y:S02]  /*8a60*/  @!P0 HADD2.F32 R15, -RZ, R37.H0_H0 ;  /* 0x20000025ff0f8230 */ /* 0x000fe40000004100 */
[----:B------:R-:W-:Y:S01]  /*8a70*/  @!P0 FMUL.FTZ R5, R5, R14 ;  /* 0x0000000e05058220 */ /* 0x000fe20000410000 */
[----:B------:R-:W-:Y:S01]  /*8a80*/  @!P0 HADD2.F32 R14, -RZ, R36.H1_H1 ;  /* 0x30000024ff0e8230 */ /* 0x000fe20000004100 */
[----:B------:R-:W-:Y:S01]  /*8a90*/  ISETP.GE.AND P1, PT, R23, R31, PT ;  /* 0x0000001f1700720c */ /* 0x000fe20003f26270 */
[----:B------:R-:W-:Y:S02]  /*8aa0*/  @!P0 HADD2.F32 R13, -RZ, R13.H1_H1 ;  /* 0x3000000dff0d8230 */ /* 0x000fe40000004100 */
[----:B------:R-:W-:Y:S01]  /*8ab0*/  @!P0 FMUL.FTZ R0, R0, R19 ;  /* 0x0000001300008220 */ /* 0x000fe20000410000 */
[----:B------:R-:W-:Y:S02]  /*8ac0*/  @!P0 HADD2.F32 R19, -RZ, R38.H0_H0 ;  /* 0x20000026ff138230 */ /* 0x000fe40000004100 */
[----:B------:R-:W-:Y:S01]  /*8ad0*/  @!P0 FMUL.FTZ R3, R3, R16 ;  /* 0x0000001003038220 */ /* 0x000fe20000410000 */
[--C-:B------:R-:W-:Y:S01]  /*8ae0*/  @!P0 HADD2.F32 R16, -RZ, R17.reuse.H0_H0 ;  /* 0x20000011ff108230 */ /* 0x100fe20000004100 */
[----:B------:R-:W2:Y:S01]  /*8af0*/  LDC.64 R36, c[0x0][0x3b8] ;  /* 0x0000ee00ff247b82 */ /* 0x000ea20000000a00 */
[----:B------:R-:W-:Y:S02]  /*8b00*/  @!P0 HADD2.F32 R17, -RZ, R17.H1_H1 ;  /* 0x30000011ff118230 */ /* 0x000fe40000004100 */
[----:B------:R-:W-:Y:S01]  /*8b10*/  @!P0 FFMA.FTZ R0, R9, R12, R0 ;  /* 0x0000000c09008223 */ /* 0x000fe20000010000 */
[--C-:B------:R-:W-:Y:S02]  /*8b20*/  @!P0 HADD2.F32 R12, -RZ, R34.reuse.H0_H0 ;  /* 0x20000022ff0c8230 */ /* 0x100fe40000004100 */
[----:B------:R-:W-:Y:S01]  /*8b30*/  @!P0 FFMA.FTZ R2, R13, R14, R2 ;  /* 0x0000000e0d028223 */ /* 0x000fe20000010002 */
[----:B------:R-:W-:Y:S02]  /*8b40*/  @!P0 HADD2.F32 R9, -RZ, R34.H1_H1 ;  /* 0x30000022ff098230 */ /* 0x000fe40000004100 */
[----:B------:R-:W-:Y:S01]  /*8b50*/  @!P0 FFMA.FTZ R3, R16, R15, R3 ;  /* 0x0000000f10038223 */ /* 0x000fe20000010003 */
[----:B------:R-:W-:Y:S01]  /*8b60*/  @!P0 FFMA.FTZ R4, R17, R18, R4 ;  /* 0x0000001211048223 */ /* 0x000fe20000010004 */
[----:B------:R-:W-:Y:S01]  /*8b70*/  @!P0 MOV R13, R47 ;  /* 0x0000002f000d8202 */ /* 0x000fe20000000f00 */
[----:B------:R-:W-:Y:S01]  /*8b80*/  @!P0 FFMA.FTZ R5, R12, R19, R5 ;  /* 0x000000130c058223 */ /* 0x000fe20000010005 */
[----:B------:R-:W-:Y:S01]  /*8b90*/  @!P0 F2FP.F16.F32.PACK_AB R2, R2, R0 ;  /* 0x000000000202823e */ /* 0x000fe200000000ff */
[----:B------:R-:W-:Y:S01]  /*8ba0*/  @!P0 FFMA.FTZ R6, R9, R20, R6 ;  /* 0x0000001409068223 */ /* 0x000fe20000010006 */
[----:B------:R-:W-:Y:S01]  /*8bb0*/  @!P0 F2FP.F16.F32.PACK_AB R15, R4, R3 ;  /* 0x00000003040f823e */ /* 0x000fe200000000ff */
[--C-:B------:R-:W-:Y:S01]  /*8bc0*/  @!P0 HADD2.F32 R0, -RZ, R13.reuse.H0_H0 ;  /* 0x2000000dff008230 */ /* 0x100fe20000004100 */
[----:B------:R-:W-:Y:S01]  /*8bd0*/  @!P1 ISETP.GE.U32.AND P2, PT, R23, R33, PT ;  /* 0x000000211700920c */ /* 0x000fe20003f46070 */
[----:B------:R-:W-:Y:S01]  /*8be0*/  @!P0 HADD2.F32 R3, -RZ, R13.H1_H1 ;  /* 0x3000000dff038230 */ /* 0x000fe20000004100 */
[----:B------:R-:W-:Y:S02]  /*8bf0*/  @!P0 MOV R45, R15 ;  /* 0x0000000f002d8202 */ /* 0x000fe40000000f00 */
[----:B------:R-:W-:Y:S01]  /*8c00*/  @!P1 SEL R15, R30, RZ, P2 ;  /* 0x000000ff1e0f9207 */ /* 0x000fe20001000000 */
[----:B------:R-:W-:Y:S01]  /*8c10*/  @!P0 FFMA.FTZ R7, R0, R21, R7 ;  /* 0x0000001500078223 */ /* 0x000fe20000010007 */
[----:B------:R-:W-:Y:S01]  /*8c20*/  @!P0 FFMA.FTZ R8, R3, R32, R8 ;  /* 0x0000002003088223 */ /* 0x000fe20000010008 */
[----:B------:R-:W-:Y:S02]  /*8c30*/  @!P1 SEL R3, R126, RZ, P2 ;  /* 0x000000ff7e039207 */ /* 0x000fe40001000000 */
[----:B------:R-:W-:Y:S01]  /*8c40*/  @!P1 IADD3 R15, P4, PT, R114, R15, RZ ;  /* 0x0000000f720f9210 */ /* 0x000fe20007f9e0ff */
[----:B--2---:R-:W-:Y:S01]  /*8c50*/  IMAD.WIDE.U32 R34, R36, 0xc0, R86 ;  /* 0x000000c024227825 */ /* 0x004fe200078e0056 */
[----:B------:R-:W-:Y:S02]  /*8c60*/  @!P0 F2FP.F16.F32.PACK_AB R6, R6, R5 ;  /* 0x000000050606823e */ /* 0x000fe400000000ff */
[----:B------:R-:W-:Y:S01]  /*8c70*/  @!P1 IADD3.X R0, PT, PT, R100, R3, RZ, P4, !PT ;  /* 0x0000000364009210 */ /* 0x000fe200027fe4ff */
[----:B------:R-:W-:Y:S01]  /*8c80*/  IMAD R37, R37, 0xc0, RZ ;  /* 0x000000c025257824 */ /* 0x000fe200078e02ff */
        /* <DEDUP_REMOVED lines=176> */
.L_x_2550:
[----:B------:R-:W-:Y:S05]  /*9790*/  BSYNC.RECONVERGENT B0 ;  /* 0x0000000000007941 */ /* 0x000fea0003800200 */
.L_x_2549:
[----:B------:R-:W2:Y:S01]  /*97a0*/  LDC R31, c[0x0][0x450] ;  /* 0x00011400ff1f7b82 */ /* 0x000ea20000000800 */
[----:B-1----:R-:W-:Y:S05]  /*97b0*/  IMAD.U32 R85, R85, -0x40, RZ ;  /* 0xffffffc055557824 */ /* 0x002fea00078e00ff */
[C---:B------:R-:W-:Y:S02]  /*97c0*/  LEA R92, P1, R85.reuse, R92, 0x1 ;  /* 0x0000005c555c7211 */ /* 0x040fe400078208ff */
[C---:B------:R-:W-:Y:S02]  /*97d0*/  LEA R90, P0, R85.reuse, R90, 0x1 ;  /* 0x0000005a555a7211 */ /* 0x040fe400078008ff */
[C---:B------:R-:W-:Y:S02]  /*97e0*/  LEA.HI.X.SX32 R93, R85.reuse, R93, 0x1, P1 ;  /* 0x0000005d555d7211 */ /* 0x040fe400008f0eff */
[----:B------:R-:W-:Y:S09]  /*97f0*/  LEA.HI.X.SX32 R91, R85, R91, 0x1, P0 ;  /* 0x0000005b555b7211 */ /* 0x000ff200000f0eff */
.L_x_2533:
[----:B------:R-:W-:Y:S05]  /*9800*/  BSYNC.RECONVERGENT B1 ;  /* 0x0000000000017941 */ /* 0x000fea0003800200 */
.L_x_2531:
        /* <DEDUP_REMOVED lines=90> */
.L_x_2551:
[----:B------:R-:W-:Y:S02]  /*9db0*/  IADD3 R88, P1, PT, R88, R95, RZ ;  /* 0x0000005f58587210 */ /* 0x000fe40007f3e0ff */
[----:B------:R-:W-:Y:S03]  /*9dc0*/  IADD3 R24, P0, PT, R24, R99, RZ ;  /* 0x0000006318187210 */ /* 0x000fe60007f1e0ff */
[----:B------:R-:W-:Y:S02]  /*9dd0*/  IMAD.X R89, R89, 0x1, R94, P1 ;  /* 0x0000000159597824 */ /* 0x000fe400008e065e */
[----:B------:R-:W-:Y:S01]  /*9de0*/  IMAD.X R25, R25, 0x1, R97, P0 ;  /* 0x0000000119197824 */ /* 0x000fe200000e0661 */
[----:B------:R-:W-:Y:S07]  /*9df0*/  @P3 BRA `(.L_x_2552) ;  /* 0xffffff8400a43947 */ /* 0x000fee000383ffff */
.L_x_2530:
        /* <DEDUP_REMOVED lines=11> */
[----:B--2---:R-:W-:Y:S01]  /*9eb0*/  ULEA UR5, UR5, UR4, 0x18 ;  /* 0x0000000405057291 */ /* 0x004fe2000f8ec0ff */
[C---:B---3--:R-:W-:Y:S01]  /*9ec0*/  SHF.L.U64.HI R24, R2.reuse, 0x5, R3 ;  /* 0x0000000502187819 */ /* 0x048fe20000010203 */
[----:B------:R-:W-:-:S04]  /*9ed0*/  IMAD.SHL.U32 R37, R2, 0x20, RZ ;  /* 0x0000002002257824 */ /* 0x000fc800078e00ff */
        /* <DEDUP_REMOVED lines=8> */
[----:B-1---5:R-:W-:-:S04]  /*9f60*/  LEA R4, P0, R132, UR8, 0x1 ;  /* 0x0000000884047c11 */ /* 0x022fc8000f8008ff */
        /* <DEDUP_REMOVED lines=8> */
.L_x_2556:
[----:B------:R-:W-:Y:S05]  /*9ff0*/  BSYNC.RECONVERGENT B0 ;  /* 0x0000000000007941 */ /* 0x000fea0003800200 */
.L_x_2555:
        /* <DEDUP_REMOVED lines=10> */
.L_x_2554:
        /* <DEDUP_REMOVED lines=37> */
[----:B-----5:R-:W2:Y:S04]  /*a2f0*/  LDG.E.64 R4, desc[UR6][R38.64] ;  /* 0x0000000626047981 */ /* 0x020ea8000c1e1b00 */
[----:B------:R-:W3:Y:S01]  /*a300*/  LDG.E.64 R6, desc[UR6][R32.64] ;  /* 0x0000000620067981 */ /* 0x000ee2000c1e1b00 */
        /* <DEDUP_REMOVED lines=37> */
.L_x_2562:
[----:B------:R-:W-:Y:S05]  /*a560*/  BSYNC.RECONVERGENT B0 ;  /* 0x0000000000007941 */ /* 0x000fea0003800200 */
.L_x_2561:
        /* <DEDUP_REMOVED lines=45> */
.L_x_2564:
[----:B------:R-:W-:Y:S05]  /*a840*/  BSYNC.RECONVERGENT B0 ;  /* 0x0000000000007941 */ /* 0x000fea0003800200 */
.L_x_2563:
        /* <DEDUP_REMOVED lines=45> */
.L_x_2566:
[----:B------:R-:W-:Y:S05]  /*ab20*/  BSYNC.RECONVERGENT B0 ;  /* 0x0000000000007941 */ /* 0x000fea0003800200 */
.L_x_2565:
[----:B------:R4:W-:Y:S02]  /*ab30*/  STS.128 [R3+0x2000], R8 ;  /* 0x0020000803007388 */ /* 0x0009e40000000c00 */
.L_x_2560:
[----:B------:R-:W-:Y:S05]  /*ab40*/  BSYNC.RECONVERGENT B1 ;  /* 0x0000000000017941 */ /* 0x000fea0003800200 */
.L_x_2559:
[----:B------:R-:W-:-:S04]  /*ab50*/  IADD3 R36, PT, PT, R130, 0x20, RZ ;  /* 0x0000002082247810 */ /* 0x000fc80007ffe0ff */
[----:B------:R-:W-:-:S13]  /*ab60*/  ISETP.GE.AND P0, PT, R36, R17, PT ;  /* 0x000000112400720c */ /* 0x000fda0003f06270 */
[----:B------:R-:W-:Y:S05]  /*ab70*/  @P0 BRA `(.L_x_2557) ;  /* 0x0000002800f00947 */ /* 0x000fea0003800000 */
[----:B-----5:R-:W-:-:S04]  /*ab80*/  LEA R4, P0, R37, R40, 0x1 ;  /* 0x0000002825047211 */ /* 0x020fc800078008ff */
        /* <DEDUP_REMOVED lines=19> */
[----:B-----5:R-:W-:Y:S02]  /*acc0*/  HADD2.F32 R20, -RZ, R31.H1_H1 ;  /* 0x3000001fff147230 */ /* 0x020fe40000004100 */
        /* <DEDUP_REMOVED lines=35> */
.L_x_2568:
[----:B------:R-:W-:Y:S05]  /*af00*/  BSYNC.RECONVERGENT B0 ;  /* 0x0000000000007941 */ /* 0x000fea0003800200 */
.L_x_2567:
        /* <DEDUP_REMOVED lines=55> */
.L_x_2570:
[----:B------:R-:W-:Y:S05]  /*b280*/  BSYNC.RECONVERGENT B0 ;  /* 0x0000000000007941 */ /* 0x000fea0003800200 */
.L_x_2569:
        /* <DEDUP_REMOVED lines=55> */
.L_x_2572:
[----:B------:R-:W-:Y:S05]  /*b600*/  BSYNC.RECONVERGENT B0 ;  /* 0x0000000000007941 */ /* 0x000fea0003800200 */
.L_x_2571:
[----:B------:R1:W-:Y:S01]  /*b610*/  STS.128 [R3+0x2800], R8 ;  /* 0x0028000803007388 */ /* 0x0003e20000000c00 */
[----:B------:R-:W-:Y:S05]  /*b620*/  BRA `(.L_x_2557) ;  /* 0x0000002000447947 */ /* 0x000fea0003800000 */
.L_x_2558:
        /* <DEDUP_REMOVED lines=25> */
[----:B--2--5:R-:W-:-:S03]  /*b7c0*/  IADD3 R4, P0, PT, R9, UR8, RZ ;  /* 0x0000000809047c10 */ /* 0x024fc6000ff1e0ff */
[----:B------:R-:W2:Y:S01]  /*b7d0*/  LDG.E.128 R12, desc[UR6][R12.64] ;  /* 0x000000060c0c7981 */ /* 0x000ea2000c1e1d00 */
[----:B------:R-:W-:Y:S01]  /*b7e0*/  IADD3.X R5, PT, PT, R8, UR9, RZ, P0, !PT ;  /* 0x0000000908057c10 */ /* 0x000fe200087fe4ff */
[----:B------:R-:W3:Y:S05]  /*b7f0*/  LDCU.64 UR8, c[0x0][0x4c8] ;  /* 0x00009900ff0877ac */ /* 0x000eea0008000a00 */
[----:B------:R-:W4:Y:S01]  /*b800*/  LDG.E.128 R4, desc[UR6][R4.64] ;  /* 0x0000000604047981 */ /* 0x000f22000c1e1d00 */
        /* <DEDUP_REMOVED lines=64> */
.L_x_2576:
[----:B------:R-:W-:Y:S05]  /*bc10*/  BSYNC.RECONVERGENT B0 ;  /* 0x0000000000007941 */ /* 0x000fea0003800200 */
.L_x_2575:
        /* <DEDUP_REMOVED lines=84> */
.L_x_2578:
[----:B------:R-:W-:Y:S05]  /*c160*/  BSYNC.RECONVERGENT B0 ;  /* 0x0000000000007941 */ /* 0x000fea0003800200 */
.L_x_2577:
        /* <DEDUP_REMOVED lines=84> */
.L_x_2580:
[----:B------:R-:W-:Y:S05]  /*c6b0*/  BSYNC.RECONVERGENT B0 ;  /* 0x0000000000007941 */ /* 0x000fea0003800200 */
.L_x_2579:
[----:B------:R4:W-:Y:S02]  /*c6c0*/  STS.128 [R3+0x2000], R16 ;  /* 0x0020001003007388 */ /* 0x0009e40000000c00 */
.L_x_2574:
[----:B------:R-:W-:Y:S05]  /*c6d0*/  BSYNC.RECONVERGENT B1 ;  /* 0x0000000000017941 */ /* 0x000fea0003800200 */
.L_x_2573:
        /* <DEDUP_REMOVED lines=13> */
[--C-:B-----5:R-:W-:Y:S02]  /*c7b0*/  SHF.R.S32.HI R4, RZ, 0x1f, R23.reuse ;  /* 0x0000001fff047819 */ /* 0x120fe40000011417 */
        /* <DEDUP_REMOVED lines=76> */
.L_x_2582:
[----:B------:R-:W-:Y:S05]  /*cc80*/  BSYNC.RECONVERGENT B0 ;  /* 0x0000000000007941 */ /* 0x000fea0003800200 */
.L_x_2581:
        /* <DEDUP_REMOVED lines=84> */
.L_x_2584:
[----:B------:R-:W-:Y:S05]  /*d1d0*/  BSYNC.RECONVERGENT B0 ;  /* 0x0000000000007941 */ /* 0x000fea0003800200 */
.L_x_2583:
        /* <DEDUP_REMOVED lines=84> */
.L_x_2586:
[----:B------:R-:W-:Y:S05]  /*d720*/  BSYNC.RECONVERGENT B0 ;  /* 0x0000000000007941 */ /* 0x000fea0003800200 */
.L_x_2585:
[----:B------:R1:W-:Y:S02]  /*d730*/  STS.128 [R3+0x2800], R16 ;  /* 0x0028001003007388 */ /* 0x0003e40000000c00 */
.L_x_2557:
[----:B------:R-:W-:Y:S05]  /*d740*/  BSYNC.RECONVERGENT B2 ;  /* 0x0000000000027941 */ /* 0x000fea0003800200 */
.L_x_2553:
[----:B-1--4-:R-:W-:Y:S01]  /*d750*/  IADD3 R9, PT, PT, -R67, R80, RZ ;  /* 0x0000005043097210 */ /* 0x012fe20007ffe1ff */
[----:B------:R-:W1:Y:S01]  /*d760*/  LDCU UR14, c[0x0][0x50c] ;  /* 0x0000a180ff0e77ac */ /* 0x000e620008000800 */
[C---:B------:R-:W-:Y:S02]  /*d770*/  IADD3 R2, PT, PT, R130.reuse, 0x40, RZ ;  /* 0x0000004082027810 */ /* 0x040fe40007ffe0ff */
[----:B------:R-:W-:Y:S01]  /*d780*/  IADD3 R0, PT, PT, R130, 0x60, RZ ;  /* 0x0000006082007810 */ /* 0x000fe20007ffe0ff */
[----:B------:R-:W4:Y:S01]  /*d790*/  LDCU UR4, c[0x0][0x508] ;  /* 0x0000a100ff0477ac */ /* 0x000f220008000800 */
[-C--:B------:R-:W-:Y:S02]  /*d7a0*/  ISETP.GE.AND P4, PT, R2, R9.reuse, PT ;  /* 0x000000090200720c */ /* 0x080fe40003f86270 */
[-C--:B------:R-:W-:Y:S02]  /*d7b0*/  ISETP.GE.AND P3, PT, R0, R9.reuse, PT ;  /* 0x000000090000720c */ /* 0x080fe40003f66270 */
[----:B------:R-:W-:-:S02]  /*d7c0*/  ISETP.GE.AND P6, PT, R130, R9, PT ;  /* 0x000000098200720c */ /* 0x000fc40003fc6270 */
[-C--:B------:R-:W-:Y:S02]  /*d7d0*/  ISETP.GE.AND P5, PT, R36, R9.reuse, PT ;  /* 0x000000092400720c */ /* 0x080fe40003fa6270 */
[-C--:B------:R-:W-:Y:S02]  /*d7e0*/  ISETP.GE.AND P1, PT, R0, R9.reuse, PT ;  /* 0x000000090000720c */ /* 0x080fe40003f26270 */
[----:B------:R-:W-:Y:S02]  /*d7f0*/  ISETP.GE.AND P2, PT, R2, R9, PT ;  /* 0x000000090200720c */ /* 0x000fe40003f46270 */
[----:B------:R-:W-:Y:S01]  /*d800*/  LEA R147, R62, UR5, 0x1 ;  /* 0x000000053e937c11 */ /* 0x000fe2000f8e08ff */
[----:B------:R-:W4:Y:S01]  /*d810*/  @!P4 LDC.64 R6, c[0x0][0x3b8] ;  /* 0x0000ee00ff06cb82 */ /* 0x000f220000000a00 */
[----:B------:R-:W-:Y:S02]  /*d820*/  LEA R146, R60, UR5, 0x1 ;  /* 0x000000053c927c11 */ /* 0x000fe4000f8e08ff */
[----:B------:R-:W-:-:S02]  /*d830*/  LEA R145, R61, R147, 0x1 ;  /* 0x000000933d917211 */ /* 0x000fc400078e08ff */
[-C--:B------:R-:W-:Y:S02]  /*d840*/  @!P6 MOV R151, R149.reuse ;  /* 0x000000950097e202 */ /* 0x080fe40000000f00 */
[----:B------:R-:W-:Y:S01]  /*d850*/  @!P5 LEA R10, P0, R101, R150, 0x1 ;  /* 0x00000096650ad211 */ /* 0x000fe200078008ff */
[----:B--23-5:R-:W2:Y:S01]  /*d860*/  @!P3 LDC.64 R4, c[0x0][0x3b8] ;  /* 0x0000ee00ff04bb82 */ /* 0x02cea20000000a00 */
[----:B------:R-:W-:Y:S01]  /*d870*/  LEA R118, R61, R146, 0x1 ;  /* 0x000000923d767211 */ /* 0x000fe200078e08ff */
[----:B------:R-:W-:Y:S01]  /*d880*/  @!PT LDS RZ, [RZ] ;  /* 0x00000000fffff984 */ /* 0x000fe20000000800 */
[----:B------:R-:W-:Y:S01]  /*d890*/  @!PT LDS RZ, [RZ] ;  /* 0x00000000fffff984 */ /* 0x000fe20000000800 */
[----:B------:R-:W-:Y:S01]  /*d8a0*/  @!PT LDS RZ, [RZ] ;  /* 0x00000000fffff984 */ /* 0x000fe20000000800 */
[----:B------:R-:W-:Y:S01]  /*d8b0*/  @!P6 LDGSTS.E.BYPASS.LTC128B.128 [R3+0x3000], desc[UR6][R150.64] ;  /* 0x030000009603efae */ /* 0x000fe2000b981a06 */
[----:B------:R-:W-:Y:S02]  /*d8c0*/  @!P5 LEA.HI.X R11, R101, R149, R96, 0x1, P0 ;  /* 0x00000095650bd211 */ /* 0x000fe400000f0c60 */
[----:B------:R-:W-:Y:S01]  /*d8d0*/  LOP3.LUT R130, R130, 0x7, RZ, 0xc0, !PT ;  /* 0x0000000782827812 */ /* 0x000fe200078ec0ff */
[----:B------:R-:W-:Y:S04]  /*d8e0*/  @!P6 LDGSTS.E.BYPASS.LTC128B.128 [R3+0x5000], desc[UR6][R150.64+0x40] ;  /* 0x050000409603efae */ /* 0x000fe8000b981a06 */
[----:B------:R3:W-:Y:S04]  /*d8f0*/  @!P6 LDGSTS.E.BYPASS.LTC128B.128 [R3+0x7000], desc[UR6][R150.64+0x80] ;  /* 0x070000809603efae */ /* 0x0007e8000b981a06 */
[----:B------:R-:W-:Y:S01]  /*d900*/  @!P5 LDGSTS.E.BYPASS.LTC128B.128 [R3+0x3800], desc[UR6][R10.64] ;  /* 0x038000000a03dfae */ /* 0x000fe2000b981a06 */
[----:B----4-:R-:W-:-:S03]  /*d910*/  @!P4 LEA R12, P0, R6, R150, 0x7 ;  /* 0x00000096060cc211 */ /* 0x010fc600078038ff */
[----:B------:R-:W-:Y:S01]  /*d920*/  @!P5 LDGSTS.E.BYPASS.LTC128B.128 [R3+0x5800], desc[UR6][R10.64+0x40] ;  /* 0x058000400a03dfae */ /* 0x000fe2000b981a06 */
[----:B------:R-:W-:-:S03]  /*d930*/  @!P4 LEA.HI.X R13, R6, R149, R7, 0x7, P0 ;  /* 0x00000095060dc211 */ /* 0x000fc600000f3c07 */
[----:B------:R4:W-:Y:S01]  /*d940*/  @!P5 LDGSTS.E.BYPASS.LTC128B.128 [R3+0x7800], desc[UR6][R10.64+0x80] ;  /* 0x078000800a03dfae */ /* 0x0009e2000b981a06 */
[----:B------:R-:W1:Y:S01]  /*d950*/  @!P2 LDC.64 R6, c[0x0][0x3c0] ;  /* 0x0000f000ff06ab82 */ /* 0x000e620000000a00 */
[----:B--2---:R-:W-:Y:S01]  /*d960*/  @!P3 IMAD R0, R5, 0xc0, RZ ;  /* 0x000000c00500b824 */ /* 0x004fe200078e02ff */
[----:B------:R-:W-:Y:S01]  /*d970*/  ISETP.GE.AND P0, PT, R36, R9, PT ;  /* 0x000000092400720c */ /* 0x000fe20003f06270 */
[----:B------:R-:W-:Y:S04]  /*d980*/  @!P4 LDGSTS.E.BYPASS.LTC128B.128 [R3+0x4000], desc[UR6][R12.64] ;  /* 0x040000000c03cfae */ /* 0x000fe8000b981a06 */
[----:B------:R-:W-:Y:S04]  /*d990*/  @!P4 LDGSTS.E.BYPASS.LTC128B.128 [R3+0x6000], desc[UR6][R12.64+0x40] ;  /* 0x060000400c03cfae */ /* 0x000fe8000b981a06 */
[----:B------:R-:W-:Y:S01]  /*d9a0*/  @!P4 LDGSTS.E.BYPASS.LTC128B.128 [R3+0x8000], desc[UR6][R12.64+0x80] ;  /* 0x080000800c03cfae */ /* 0x000fe2000b981a06 */
[----:B---3--:R-:W-:-:S03]  /*d9b0*/  @!P3 MOV R151, R149 ;  /* 0x000000950097b202 */ /* 0x008fc60000000f00 */
[----:B------:R-:W-:Y:S02]  /*d9c0*/  @!P3 IMAD.WIDE.U32 R14, R4, 0xc0, R150 ;  /* 0x000000c0040eb825 */ /* 0x000fe400078e0096 */
[----:B------:R-:W4:Y:S03]  /*d9d0*/  @!P1 LDC.64 R4, c[0x0][0x3c0] ;  /* 0x0000f000ff049b82 */ /* 0x000f260000000a00 */
[----:B------:R-:W-:-:S05]  /*d9e0*/  @!P3 IADD3 R15, PT, PT, R0, R15, RZ ;  /* 0x0000000f000fb210 */ /* 0x000fca0007ffe0ff */
[----:B------:R-:W-:Y:S04]  /*d9f0*/  @!P3 LDGSTS.E.BYPASS.LTC128B.128 [R3+0x4800], desc[UR6][R14.64] ;  /* 0x048000000e03bfae */ /* 0x000fe8000b981a06 */
[----:B------:R-:W-:Y:S04]  /*da00*/  @!P3 LDGSTS.E.BYPASS.LTC128B.128 [R3+0x6800], desc[UR6][R14.64+0x40] ;  /* 0x068000400e03bfae */ /* 0x000fe8000b981a06 */
[----:B------:R-:W-:Y:S01]  /*da10*/  @!P3 LDGSTS.E.BYPASS.LTC128B.128 [R3+0x8800], desc[UR6][R14.64+0x80] ;  /* 0x088000800e03bfae */ /* 0x000fe2000b981a06 */
[----:B------:R-:W-:-:S03]  /*da20*/  @!P0 LEA R8, P3, R103, R152, 0x1 ;  /* 0x0000009867088211 */ /* 0x000fc600078608ff */
[----:B------:R-:W0:Y:S01]  /*da30*/  LDGDEPBAR ;  /* 0x00000000000079af */ /* 0x000e220000000000 */
[----:B------:R-:W-:Y:S01]  /*da40*/  @!P0 LEA.HI.X R9, R103, R153, R98, 0x1, P3 ;  /* 0x0000009967098211 */ /* 0x000fe200018f0c62 */
[----:B----4-:R-:W-:Y:S01]  /*da50*/  @!P1 IMAD.WIDE.U32 R10, R4, 0xc0, R152 ;  /* 0x000000c0040a9825 */ /* 0x010fe200078e0098 */
[----:B-1----:R-:W-:-:S03]  /*da60*/  @!P2 LEA R4, P3, R6, R152, 0x7 ;  /* 0x000000980604a211 */ /* 0x002fc600078638ff */
[----:B------:R-:W-:-:S05]  /*da70*/  @!P1 IMAD R5, R5, 0xc0, RZ ;  /* 0x000000c005059824 */ /* 0x000fca00078e02ff */
[----:B------:R-:W-:Y:S02]  /*da80*/  @!P1 IADD3 R11, PT, PT, R5, R11, RZ ;  /* 0x0000000b050b9210 */ /* 0x000fe40007ffe0ff */
        /* <DEDUP_REMOVED lines=41> */
[----:B------:R-:W3:Y:S04]  /*dd20*/  LDSM.16.M88.4 R28, [R146+0x3000] ;  /* 0x00300000921c783b */ /* 0x000ee80000000200 */
[----:B------:R-:W4:Y:S04]  /*dd30*/  LDSM.16.M88.4 R104, [R146+0x3400] ;  /* 0x003400009268783b */ /* 0x000f280000000200 */
[----:B------:R-:W4:Y:S04]  /*dd40*/  LDSM.16.M88.4 R96, [R146+0x3800] ;  /* 0x003800009260783b */ /* 0x000f280000000200 */
[----:B------:R-:W4:Y:S04]  /*dd50*/  LDSM.16.M88.4 R88, [R146+0x3c00] ;  /* 0x003c00009258783b */ /* 0x000f280000000200 */
[----:B------:R-:W4:Y:S04]  /*dd60*/  LDSM.16.M88.4 R72, [R146+0x4000] ;  /* 0x004000009248783b */ /* 0x000f280000000200 */
[----:B------:R-:W4:Y:S04]  /*dd70*/  LDSM.16.M88.4 R56, [R146+0x4400] ;  /* 0x004400009238783b */ /* 0x000f280000000200 */
[----:B------:R-:W4:Y:S04]  /*dd80*/  LDSM.16.M88.4 R48, [R146+0x4800] ;  /* 0x004800009230783b */ /* 0x000f280000000200 */
[----:B------:R-:W4:Y:S04]  /*dd90*/  LDSM.16.M88.4 R20, [R146+0x4c00] ;  /* 0x004c00009214783b */ /* 0x000f280000000200 */
[----:B-1----:R-:W-:Y:S04]  /*dda0*/  LDSM.16.M88.4 R4, [R145] ;  /* 0x000000009104783b */ /* 0x002fe80000000200 */
[----:B------:R-:W1:Y:S04]  /*ddb0*/  LDSM.16.M88.4 R16, [R118+0x3000] ;  /* 0x003000007610783b */ /* 0x000e680000000200 */
[----:B------:R-:W1:Y:S01]  /*ddc0*/  LDSM.16.M88.4 R32, [R118+0x3400] ;  /* 0x003400007620783b */ /* 0x000e620000000200 */
[C---:B---3--:R-:W-:Y:S03]  /*ddd0*/  HMMA.16816.F32 R12, R40.reuse, R28, RZ ;  /* 0x0000001c280c723c */ /* 0x048fe600000018ff */
[----:B--2---:R-:W2:Y:S04]  /*dde0*/  LDSM.16.M88.4 R8, [R118+0x3c00] ;  /* 0x003c00007608783b */ /* 0x004ea80000000200 */
        /* <DEDUP_REMOVED lines=38> */
[----:B------:R-:W-:Y:S01]  /*e050*/  HMMA.16816.F32 R56, R4, R18, R56 ;  /* 0x000000120438723c */ /* 0x000fe20000001838 */
[----:B------:R-:W1:Y:S07]  /*e060*/  LDSM.16.M88.4 R16, [R146+0x7000] ;  /* 0x007000009210783b */ /* 0x000e6e0000000200 */
[C---:B------:R-:W-:Y:S08]  /*e070*/  HMMA.16816.F32 R12, R112.reuse, R32, R12 ;  /* 0x00000020700c723c */ /* 0x040ff0000000180c */
        /* <DEDUP_REMOVED lines=9> */
[C---:B---3--:R-:W-:Y:S08]  /*e110*/  HMMA.16816.F32 R12, R36.reuse, R124, R12 ;  /* 0x0000007c240c723c */ /* 0x048ff0000000180c */
        /* <DEDUP_REMOVED lines=25> */
[----:B------:R-:W4:Y:S01]  /*e2b0*/  LDSM.16.M88.4 R16, [R118+0x5c00] ;  /* 0x005c00007610783b */ /* 0x000f220000000200 */
[----:B------:R-:W1:Y:S06]  /*e2c0*/  MUFU.TANH R64, R29 ;  /* 0x0000001d00407308 */ /* 0x000e6c0000002400 */
[C---:B------:R-:W-:Y:S01]  /*e2d0*/  HMMA.16816.F32 R124, R36.reuse, R32, R24 ;  /* 0x00000020247c723c */ /* 0x040fe20000001818 */
[----:B------:R-:W-:Y:S01]  /*e2e0*/  LDSM.16.M88.4 R24, [R118+0x7400] ;  /* 0x007400007618783b */ /* 0x000fe20000000200 */
[----:B------:R-:W1:Y:S06]  /*e2f0*/  MUFU.TANH R65, R30 ;  /* 0x0000001e00417308 */ /* 0x000e6c0000002400 */
[C---:B--2---:R-:W-:Y:S02]  /*e300*/  HMMA.16816.F32 R120, R36.reuse, R4, R120 ;  /* 0x000000042478723c */ /* 0x044fe40000001878 */
[----:B------:R2:W1:Y:S06]  /*e310*/  MUFU.TANH R66, R31 ;  /* 0x0000001f00427308 */ /* 0x00046c0000002400 */
[C---:B------:R-:W-:Y:S01]  /*e320*/  HMMA.16816.F32 R96, R36.reuse, R6, R96 ;  /* 0x000000062460723c */ /* 0x040fe20000001860 */
[----:B------:R-:W1:Y:S01]  /*e330*/  LDSM.16.M88.4 R4, [R146+0x7c00] ;  /* 0x007c00009204783b */ /* 0x000e620000000200 */
[----:B------:R-:W1:Y:S06]  /*e340*/  MUFU.TANH R60, R60 ;  /* 0x0000003c003c7308 */ /* 0x000e6c0000002400 */
[----:B------:R-:W-:Y:S01]  /*e350*/  HMMA.16816.F32 R104, R36, R34, R104 ;  /* 0x000000222468723c */ /* 0x000fe20000001868 */
[----:B------:R-:W1:Y:S01]  /*e360*/  LDSM.16.M88.4 R32, [R146+0x6000] ;  /* 0x006000009220783b */ /* 0x000e620000000200 */
[----:B------:R-:W1:Y:S03]  /*e370*/  MUFU.TANH R2, R2 ;  /* 0x0000000200027308 */ /* 0x000e660000002400 */
[----:B--2---:R-:W-:Y:S03]  /*e380*/  LDSM.16.M88.4 R28, [R118+0x6000] ;  /* 0x00600000761c783b */ /* 0x004fe60000000200 */
[C---:B---3--:R-:W-:Y:S02]  /*e390*/  HMMA.16816.F32 R120, R20.reuse, R12, R120 ;  /* 0x0000000c1478723c */ /* 0x048fe40000001878 */
[----:B------:R-:W2:Y:S06]  /*e3a0*/  MUFU.TANH R62, R62 ;  /* 0x0000003e003e7308 */ /* 0x000eac0000002400 */
[----:B------:R-:W-:Y:S01]  /*e3b0*/  HMMA.16816.F32 R96, R20, R14, R96 ;  /* 0x0000000e1460723c */ /* 0x000fe20000001860 */
[----:B------:R-:W3:Y:S07]  /*e3c0*/  LDSM.16.M88.4 R12, [R146+0x6400] ;  /* 0x00640000920c783b */ /* 0x000eee0000000200 */
        /* <DEDUP_REMOVED lines=13> */
[----:B------:R-:W-:Y:S01]  /*e4a0*/  HMMA.16816.F32 R104, R8, R26, R104 ;  /* 0x0000001a0868723c */ /* 0x000fe20000001868 */
[----:B------:R-:W4:Y:S07]  /*e4b0*/  LDSM.16.M88.4 R24, [R118+0x7c00] ;  /* 0x007c00007618783b */ /* 0x000f2e0000000200 */
        /* <DEDUP_REMOVED lines=17> */
[----:B------:R-:W2:Y:S01]  /*e5d0*/  LDSM.16.M88.4 R4, [R118+0x6800] ;  /* 0x006800007604783b */ /* 0x000ea20000000200 */
[----:B------:R-:W1:Y:S06]  /*e5e0*/  MUFU.TANH R104, R104 ;  /* 0x0000006800687308 */ /* 0x000e6c0000002400 */
[C---:B------:R-:W-:Y:S08]  /*e5f0*/  HMMA.16816.F32 R84, R20.reuse, R16, R84 ;  /* 0x000000101454723c */ /* 0x040ff00000001854 */
[----:B------:R-:W-:Y:S01]  /*e600*/  HMMA.16816.F32 R72, R20, R18, R72 ;  /* 0x000000121448723c */ /* 0x000fe20000001848 */
[----:B------:R-:W1:Y:S07]  /*e610*/  LDSM.16.M88.4 R16, [R146+0x6c00] ;  /* 0x006c00009210783b */ /* 0x000e6e0000000200 */
[C---:B----4-:R-:W-:Y:S08]  /*e620*/  HMMA.16816.F32 R92, R8.reuse, R24, R92 ;  /* 0x00000018085c723c */ /* 0x050ff0000000185c */
        /* <DEDUP_REMOVED lines=17> */
[----:B------:R-:W3:Y:S01]  /*e740*/  LDSM.16.M88.4 R32, [R118+0x6c00] ;  /* 0x006c00007620783b */ /* 0x000ee20000000200 */
[----:B------:R-:W1:Y:S06]  /*e750*/  MUFU.TANH R94, R94 ;  /* 0x0000005e005e7308 */ /* 0x000e6c0000002400 */
[----:B--2---:R-:W-:Y:S02]  /*e760*/  HMMA.16816.F32 R52, R36, R4, R52 ;  /* 0x000000042434723c */ /* 0x004fe40000001834 */
[----:B------:R-:W2:Y:S01]  /*e770*/  MUFU.TANH R95, R95 ;  /* 0x0000005f005f7308 */ /* 0x000ea20000002400 */
[----:B------:R-:W-:Y:S01]  /*e780*/  FMUL.FTZ R84, R84, UR14 ;  /* 0x0000000e54547c20 */ /* 0x000fe20008410000 */
[----:B------:R-:W-:Y:S01]  /*e790*/  FMUL.FTZ R85, R85, UR14 ;  /* 0x0000000e55557c20 */ /* 0x000fe20008410000 */
[----:B------:R-:W-:Y:S01]  /*e7a0*/  FMUL.FTZ R86, R86, UR14 ;  /* 0x0000000e56567c20 */ /* 0x000fe20008410000 */
[----:B------:R-:W-:-:S02]  /*e7b0*/  FMUL.FTZ R87, R87, UR14 ;  /* 0x0000000e57577c20 */ /* 0x000fc40008410000 */
[----:B------:R-:W-:Y:S01]  /*e7c0*/  HMMA.16816.F32 R48, R36, R6, R48 ;  /* 0x000000062430723c */ /* 0x000fe20000001830 */
[----:B------:R-:W2:Y:S01]  /*e7d0*/  LDSM.16.M88.4 R4, [R146+0x8c00] ;  /* 0x008c00009204783b */ /* 0x000ea20000000200 */
[----:B------:R-:W2:Y:S01]  /*e7e0*/  MUFU.TANH R88, R88 ;  /* 0x0000005800587308 */ /* 0x000ea20000002400 */
[----:B------:R-:W-:Y:S01]  /*e7f0*/  FMUL.FTZ R72, R72, UR14 ;  /* 0x0000000e48487c20 */ /* 0x000fe20008410000 */
[----:B------:R-:W-:Y:S01]  /*e800*/  FMUL.FTZ R73, R73, UR14 ;  /* 0x0000000e49497c20 */ /* 0x000fe20008410000 */
[----:B------:R-:W-:Y:S01]  /*e810*/  FMUL.FTZ R74, R74, UR14 ;  /* 0x0000000e4a4a7c20 */ /* 0x000fe20008410000 */
[----:B------:R-:W-:Y:S02]  /*e820*/  FMUL.FTZ R75, R75, UR14 ;  /* 0x0000000e4b4b7c20 */ /* 0x000fe40008410000 */
[C---:B-1----:R-:W-:Y:S02]  /*e830*/  HMMA.16816.F32 R44, R112.reuse, R16, R44 ;  /* 0x00000010702c723c */ /* 0x042fe4000000182c */
[----:B------:R-:W1:Y:S06]  /*e840*/  MUFU.TANH R89, R89 ;  /* 0x0000005900597308 */ /* 0x000e6c0000002400 */
[----:B------:R-:W-:Y:S02]  /*e850*/  HMMA.16816.F32 R40, R112, R18, R40 ;  /* 0x000000127028723c */ /* 0x000fe40000001828 */
[----:B------:R1:W1:Y:S06]  /*e860*/  MUFU.TANH R164, R84 ;  /* 0x0000005400a47308 */ /* 0x00026c0000002400 */
[C---:B----4-:R-:W-:Y:S02]  /*e870*/  HMMA.16816.F32 R68, R20.reuse, R24, R68 ;  /* 0x000000181444723c */ /* 0x050fe40000001844 */
[----:B------:R4:W1:Y:S06]  /*e880*/  MUFU.TANH R138, R85 ;  /* 0x00000055008a7308 */ /* 0x00086c0000002400 */
[C---:B------:R-:W-:Y:S01]  /*e890*/  HMMA.16816.F32 R56, R20.reuse, R26, R56 ;  /* 0x0000001a1438723c */ /* 0x040fe20000001838 */
[----:B------:R-:W1:Y:S01]  /*e8a0*/  LDSM.16.M88.4 R24, [R118+0x8800] ;  /* 0x008800007618783b */ /* 0x000e620000000200 */
[----:B------:R4:W1:Y:S06]  /*e8b0*/  MUFU.TANH R143, R86 ;  /* 0x00000056008f7308 */ /* 0x00086c0000002400 */
[C---:B---3--:R-:W-:Y:S02]  /*e8c0*/  HMMA.16816.F32 R52, R20.reuse, R12, R52 ;  /* 0x0000000c1434723c */ /* 0x048fe40000001834 */
[----:B------:R4:W3:Y:S06]  /*e8d0*/  MUFU.TANH R141, R87 ;  /* 0x00000057008d7308 */ /* 0x0008ec0000002400 */
[----:B------:R-:W-:Y:S01]  /*e8e0*/  HMMA.16816.F32 R48, R20, R14, R48 ;  /* 0x0000000e1430723c */ /* 0x000fe20000001830 */
[----:B------:R-:W3:Y:S01]  /*e8f0*/  LDSM.16.M88.4 R12, [R118+0x8c00] ;  /* 0x008c0000760c783b */ /* 0x000ee20000000200 */
[----:B------:R4:W1:Y:S01]  /*e900*/  MUFU.TANH R142, R72 ;  /* 0x00000048008e7308 */ /* 0x0008620000002400 */
[----:B------:R-:W-:-:S05]  /*e910*/  DEPBAR.LE SB0, 0x0 ;  /* 0x000080000000791a */ /* 0x000fca0000000000 */
[C---:B------:R-:W-:Y:S02]  /*e920*/  HMMA.16816.F32 R44, R36.reuse, R32, R44 ;  /* 0x00000020242c723c */ /* 0x040fe4000000182c */
        /* <DEDUP_REMOVED lines=8> */
[C---:B--2---:R-:W-:Y:S04]  /*e9b0*/  HMMA.16816.F32 R44, R20.reuse, R4, R44 ;  /* 0x00000004142c723c */ /* 0x044fe8000000182c */
[----:B------:R-:W2:Y:S04]  /*e9c0*/  MUFU.TANH R100, R100 ;  /* 0x0000006400647308 */ /* 0x000ea80000002400 */
[----:B------:R-:W-:Y:S01]  /*e9d0*/  HMMA.16816.F32 R40, R20, R6, R40 ;  /* 0x000000061428723c */ /* 0x000fe20000001828 */
[----:B------:R-:W-:-:S02]  /*e9e0*/  LOP3.LUT R7, R78, 0x1f0, RZ, 0xc0, !PT ;  /* 0x000001f04e077812 */ /* 0x000fc400078ec0ff */
[----:B------:R-:W-:Y:S01]  /*e9f0*/  FMUL.FTZ R106, R120, UR14 ;  /* 0x0000000e786a7c20 */ /* 0x000fe20008410000 */
[----:B------:R-:W-:Y:S01]  /*ea00*/  FMUL.FTZ R107, R123, UR14 ;  /* 0x0000000e7b6b7c20 */ /* 0x000fe20008410000 */
[----:B------:R-:W-:Y:S01]  /*ea10*/  IADD3 R7, PT, PT, R7, 0x1, R154 ;  /* 0x0000000107077810 */ /* 0x000fe20007ffe09a */
[----:B------:R-:W2:Y:S02]  /*ea20*/  MUFU.TANH R101, R101 ;  /* 0x0000006500657308 */ /* 0x000ea40000002400 */
[----:B------:R-:W-:Y:S01]  /*ea30*/  HMMA.16816.F32 R56, R8, R30, R56 ;  /* 0x0000001e0838723c */ /* 0x000fe20000001838 */
[----:B------:R-:W-:-:S04]  /*ea40*/  IADD3 R7, PT, PT, -R155, R7, R130 ;  /* 0x000000079b077210 */ /* 0x000fc80007ffe182 */
[--C-:B------:R-:W-:Y:S01]  /*ea50*/  IADD3 R161, PT, PT, R7, UR4, R80.reuse ;  /* 0x0000000407a17c10 */ /* 0x100fe2000fffe050 */
[----:B------:R-:W2:Y:S02]  /*ea60*/  MUFU.TANH R105, R105 ;  /* 0x0000006900697308 */ /* 0x000ea40000002400 */
[----:B-1----:R-:W-:Y:S01]  /*ea70*/  HMMA.16816.F32 R52, R8, R24, R52 ;  /* 0x000000180834723c */ /* 0x002fe20000001834 */
[C---:B------:R-:W-:Y:S02]  /*ea80*/  VIMNMX R151, PT, PT, R161.reuse, R80, PT ;  /* 0x00000050a1977248 */ /* 0x040fe40003fe0100 */
[----:B------:R-:W-:-:S03]  /*ea90*/  VIADDMNMX R161, R161, 0x8, R80, PT ;  /* 0x00000008a1a17846 */ /* 0x000fc60003800150 */
[----:B------:R-:W1:Y:S02]  /*eaa0*/  MUFU.TANH R106, R106 ;  /* 0x0000006a006a7308 */ /* 0x000e640000002400 */
[C---:B------:R-:W-:Y:S03]  /*eab0*/  HMMA.16816.F32 R48, R8.reuse, R26, R48 ;  /* 0x0000001a0830723c */ /* 0x040fe60000001830 */
[----:B------:R-:W-:Y:S01]  /*eac0*/  FMUL.FTZ R58, R58, UR14 ;  /* 0x0000000e3a3a7c20 */ /* 0x000fe20008410000 */
[----:B------:R-:W-:Y:S01]  /*ead0*/  FMUL.FTZ R56, R56, UR14 ;  /* 0x0000000e38387c20 */ /* 0x000fe20008410000 */
[----:B------:R-:W-:Y:S01]  /*eae0*/  FMUL.FTZ R31, R57, UR14 ;  /* 0x0000000e391f7c20 */ /* 0x000fe20008410000 */
[----:B------:R-:W-:Y:S01]  /*eaf0*/  FMUL.FTZ R59, R59, UR14 ;  /* 0x0000000e3b3b7c20 */ /* 0x000fe20008410000 */
[----:B------:R4:W1:Y:S01]  /*eb00*/  MUFU.TANH R127, R58 ;  /* 0x0000003a007f7308 */ /* 0x0008620000002400 */
[C---:B------:R-:W-:Y:S01]  /*eb10*/  HMMA.16816.F32 R96, R8.reuse, R102, R96 ;  /* 0x000000660860723c */ /* 0x040fe20000001860 */
[----:B------:R-:W-:Y:S01]  /*eb20*/  FMUL.FTZ R102, R121, UR14 ;  /* 0x0000000e79667c20 */ /* 0x000fe20008410000 */
[----:B------:R-:W-:Y:S01]  /*eb30*/  FMUL.FTZ R103, R122, UR14 ;  /* 0x0000000e7a677c20 */ /* 0x000fe20008410000 */
        /* <DEDUP_REMOVED lines=16> */
[----:B------:R4:W1:Y:S01]  /*ec40*/  MUFU.TANH R58, R49 ;  /* 0x00000031003a7308 */ /* 0x0008620000002400 */
[----:B------:R-:W-:Y:S03]  /*ec50*/  HMMA.16816.F32 R40, R8, R14, R40 ;  /* 0x0000000e0828723c */ /* 0x000fe60000001828 */
[----:B------:R-:W-:Y:S01]  /*ec60*/  FMUL.FTZ R46, R46, UR14 ;  /* 0x0000000e2e2e7c20 */ /* 0x000fe20008410000 */
[----:B------:R-:W-:Y:S01]  /*ec70*/  FMUL.FTZ R48, R47, UR14 ;  /* 0x0000000e2f307c20 */ /* 0x000fe20008410000 */
[----:B------:R-:W-:Y:S01]  /*ec80*/  FMUL.FTZ R44, R44, UR14 ;  /* 0x0000000e2c2c7c20 */ /* 0x000fe20008410000 */
[----:B------:R-:W-:Y:S01]  /*ec90*/  FMUL.FTZ R45, R45, UR14 ;  /* 0x0000000e2d2d7c20 */ /* 0x000fe20008410000 */
[----:B------:R4:W1:Y:S04]  /*eca0*/  MUFU.TANH R49, R46 ;  /* 0x0000002e00317308 */ /* 0x0008680000002400 */
        /* <DEDUP_REMOVED lines=35> */
[----:B------:R4:W1:Y:S01]  /*eee0*/  MUFU.TANH R46, R43 ;  /* 0x0000002b002e7308 */ /* 0x0008620000002400 */
[----:B------:R-:W-:Y:S06]  /*eef0*/  BAR.SYNC.DEFER_BLOCKING 0x0 ;  /* 0x0000000000007b1d */ /* 0x000fec0000010000 */
[----:B--23--:R-:W-:Y:S05]  /*ef00*/  @!P0 BRA `(.L_x_2587) ;  /* 0x00000004008c8947 */ /* 0x00cfea0003800000 */
        /* <DEDUP_REMOVED lines=12> */
.L_x_2588:
[----:B------:R-:W2:Y:S01]  /*efd0*/  LDC R8, c[0x0][0x4f0] ;  /* 0x00013c00ff087b82 */ /* 0x000ea20000000800 */
[----:B------:R-:W-:Y:S01]  /*efe0*/  IADD3 R15, PT, PT, R67, -0x80, RZ ;  /* 0xffffff80430f7810 */ /* 0x000fe20007ffe0ff */
[----:B------:R-:W3:Y:S01]  /*eff0*/  LDCU.64 UR10, c[0x0][0x3b8] ;  /* 0x00007700ff0a77ac */ /* 0x000ee20008000a00 */
[----:B------:R-:W-:Y:S02]  /*f000*/  IABS R10, R67 ;  /* 0x00000043000a7213 */ /* 0x000fe40000000000 */
[----:B------:R-:W-:Y:S01]  /*f010*/  IABS R9, R15 ;  /* 0x0000000f00097213 */ /* 0x000fe20000000000 */
[----:B------:R-:W5:Y:S01]  /*f020*/  LDCU.64 UR8, c[0x0][0x3a0] ;  /* 0x00007400ff0877ac */ /* 0x000f620008000a00 */
        /* <DEDUP_REMOVED lines=41> */
[----:B---3--:R-:W-:Y:S01]  /*f2c0*/  IMAD.WIDE.U32 R10, R8, UR10, RZ ;  /* 0x0000000a080a7c25 */ /* 0x008fe2000f8e00ff */
[----:B------:R-:W-:-:S05]  /*f2d0*/  SHF.R.S32.HI R7, RZ, 0x1f, R8 ;  /* 0x0000001fff077819 */ /* 0x000fca0000011408 */
[----:B------:R-:W-:-:S04]  /*f2e0*/  IMAD R7, R7, UR10, RZ ;  /* 0x0000000a07077c24 */ /* 0x000fc8000f8e02ff */
[----:B------:R-:W-:-:S04]  /*f2f0*/  IMAD R7, R8, UR11, R7 ;  /* 0x0000000b08077c24 */ /* 0x000fc8000f8e0207 */
[----:B------:R-:W-:Y:S01]  /*f300*/  IMAD.IADD R11, R11, 0x1, R7 ;  /* 0x000000010b0b7824 */ /* 0x000fe200078e0207 */
[----:B--2---:R-:W-:-:S04]  /*f310*/  IADD3 R6, PT, PT, R9, -R6, RZ ;  /* 0x8000000609067210 */ /* 0x004fc80007ffe0ff */
[----:B------:R-:W-:Y:S01]  /*f320*/  SHF.R.S32.HI R8, RZ, 0x1f, R6 ;  /* 0x0000001fff087819 */ /* 0x000fe20000011406 */
[----:B-----5:R-:W-:-:S04]  /*f330*/  IMAD.WIDE.U32 R10, R6, UR8, R10 ;  /* 0x00000008060a7c25 */ /* 0x020fc8000f8e000a */
[----:B------:R-:W-:Y:S01]  /*f340*/  IMAD R7, R8, UR8, RZ ;  /* 0x0000000808077c24 */ /* 0x000fe2000f8e02ff */
[----:B------:R-:W-:-:S03]  /*f350*/  LEA R150, P0, R10, R150, 0x1 ;  /* 0x000000960a967211 */ /* 0x000fc600078008ff */
[----:B------:R-:W-:-:S05]  /*f360*/  IMAD R7, R6, UR9, R7 ;  /* 0x0000000906077c24 */ /* 0x000fca000f8e0207 */
[----:B------:R-:W-:-:S04]  /*f370*/  IADD3 R7, PT, PT, R11, R7, RZ ;  /* 0x000000070b077210 */ /* 0x000fc80007ffe0ff */
[----:B------:R-:W-:-:S07]  /*f380*/  LEA.HI.X R149, R10, R149, R7, 0x1, P0 ;  /* 0x000000950a957211 */ /* 0x000fce00000f0c07 */
.L_x_2589:
[----:B------:R-:W2:Y:S01]  /*f390*/  LDCU UR4, c[0x0][0x3bc] ;  /* 0x00007780ff0477ac */ /* 0x000ea20008000800 */
        /* <DEDUP_REMOVED lines=26> */
.L_x_2587:
[----:B------:R-:W2:Y:S01]  /*f540*/  S2R R160, SR_TID.X ;  /* 0x0000000000a07919 */ /* 0x000ea20000002100 */
[----:B------:R-:W-:Y:S01]  /*f550*/  IMAD.SHL.U32 R23, R77, 0x100, RZ ;  /* 0x000001004d177824 */ /* 0x000fe200078e00ff */
[----:B------:R-:W5:Y:S04]  /*f560*/  LDCU UR4, c[0x0][0x45c] ;  /* 0x00008b80ff0477ac */ /* 0x000f680008000800 */
[----:B------:R-:W-:Y:S01]  /*f570*/  LOP3.LUT R23, R23, 0x100, RZ, 0xc0, !PT ;  /* 0x0000010017177812 */ /* 0x000fe200078ec0ff */
[----:B--2---:R-:W-:-:S05]  /*f580*/  IMAD.SHL.U32 R162, R160, 0x2, RZ ;  /* 0x00000002a0a27824 */ /* 0x004fca00078e00ff */
[----:B------:R-:W-:-:S05]  /*f590*/  LOP3.LUT R162, R162, 0x6, RZ, 0xc0, !PT ;  /* 0x00000006a2a27812 */ /* 0x000fca00078ec0ff */
[----:B---3--:R-:W-:-:S04]  /*f5a0*/  IMAD R14, R119, 0x80, R162 ;  /* 0x00000080770e7824 */ /* 0x008fc800078e02a2 */
        /* <DEDUP_REMOVED lines=15> */
[----:B------:R-:W-:Y:S01]  /*f6a0*/  FSEL R60, R60, -INF , !P6 ;  /* 0xff8000003c3c7808 */ /* 0x000fe20007000000 */
[----:B------:R-:W-:Y:S01]  /*f6b0*/  VIADD R20, R14, 0x29 ;  /* 0x000000290e147836 */ /* 0x000fe20000000000 */
[----:B------:R-:W-:-:S02]  /*f6c0*/  ISETP.GE.AND P3, PT, R6, R151, PT ;  /* 0x000000970600720c */ /* 0x000fc40003f66270 */
[----:B------:R-:W-:Y:S02]  /*f6d0*/  ISETP.GE.AND P6, PT, R6, R161, PT ;  /* 0x000000a10600720c */ /* 0x000fe40003fc6270 */
        /* <DEDUP_REMOVED lines=8> */
[----:B------:R-:W-:Y:S02]  /*f760*/  ISETP.GE.AND P4, PT, R10, R161, PT ;  /* 0x000000a10a00720c */ /* 0x000fe40003f86270 */
[----:B------:R-:W-:Y:S02]  /*f770*/  FSEL R9, R66, -INF , !P0 ;  /* 0xff80000042097808 */ /* 0x000fe40004000000 */
[----:B------:R-:W-:Y:S02]  /*f780*/  FSEL R10, R79, -INF , !P3 ;  /* 0xff8000004f0a7808 */ /* 0x000fe40005800000 */
[----:B------:R-:W-:-:S02]  /*f790*/  ISETP.GE.AND P0, PT, R8, R151, PT ;  /* 0x000000970800720c */ /* 0x000fc40003f06270 */
[----:B------:R-:W-:Y:S02]  /*f7a0*/  ISETP.GE.AND P3, PT, R8, R161, PT ;  /* 0x000000a10800720c */ /* 0x000fe40003f66270 */
[----:B------:R-:W-:Y:S02]  /*f7b0*/  FSEL R27, R82, -INF , !P6 ;  /* 0xff800000521b7808 */ /* 0x000fe40007000000 */
[----:B------:R-:W-:Y:S02]  /*f7c0*/  FSEL R8, R81, -INF , !P5 ;  /* 0xff80000051087808 */ /* 0x000fe40006800000 */
[C---:B------:R-:W-:Y:S02]  /*f7d0*/  ISETP.GE.AND P6, PT, R18.reuse, R151, PT ;  /* 0x000000971200720c */ /* 0x040fe40003fc6270 */
[----:B------:R-:W-:Y:S02]  /*f7e0*/  ISETP.GE.AND P5, PT, R18, R161, PT ;  /* 0x000000a11200720c */ /* 0x000fe40003fa6270 */
[----:B------:R-:W-:-:S02]  /*f7f0*/  FSEL R83, R83, -INF , !P1 ;  /* 0xff80000053537808 */ /* 0x000fc40004800000 */
[----:B------:R-:W-:Y:S02]  /*f800*/  FSEL R18, R104, -INF , !P2 ;  /* 0xff80000068127808 */ /* 0x000fe40005000000 */
[C---:B------:R-:W-:Y:S02]  /*f810*/  ISETP.GE.AND P1, PT, R16.reuse, R151, PT ;  /* 0x000000971000720c */ /* 0x040fe40003f26270 */
[----:B------:R-:W-:Y:S02]  /*f820*/  ISETP.GE.AND P2, PT, R16, R161, PT ;  /* 0x000000a11000720c */ /* 0x000fe40003f46270 */
[----:B------:R-:W-:Y:S02]  /*f830*/  FSEL R17, R101, -INF , !P4 ;  /* 0xff80000065117808 */ /* 0x000fe40006000000 */
[----:B------:R-:W-:Y:S02]  /*f840*/  FSEL R16, R100, -INF , !P0 ;  /* 0xff80000064107808 */ /* 0x000fe40004000000 */
[----:B------:R-:W-:-:S02]  /*f850*/  ISETP.GE.AND P4, PT, R22, R151, PT ;  /* 0x000000971600720c */ /* 0x000fc40003f86270 */
[----:B------:R-:W-:Y:S01]  /*f860*/  ISETP.GE.AND P0, PT, R22, R161, PT ;  /* 0x000000a11600720c */ /* 0x000fe20003f06270 */
[----:B------:R-:W-:Y:S01]  /*f870*/  VIADD R22, R14, 0x30 ;  /* 0x000000300e167836 */ /* 0x000fe20000000000 */
[----:B------:R-:W-:Y:S02]  /*f880*/  FSEL R19, R105, -INF , !P3 ;  /* 0xff80000069137808 */ /* 0x000fe40005800000 */
[----:B-1----:R-:W-:Y:S02]  /*f890*/  FSEL R30, R106, -INF , !P6 ;  /* 0xff8000006a1e7808 */ /* 0x002fe40007000000 */
        /* <DEDUP_REMOVED lines=58> */
[C---:B------:R-:W-:Y:S02]  /*fc40*/  ISETP.GE.AND P1, PT, R20.reuse, R151, PT ;  /* 0x000000971400720c */ /* 0x040fe40003f26270 */
[----:B------:R-:W-:Y:S01]  /*fc50*/  ISETP.GE.AND P2, PT, R20, R161, PT ;  /* 0x000000a11400720c */ /* 0x000fe20003f46270 */
[----:B------:R-:W-:Y:S01]  /*fc60*/  VIADD R20, R14, 0x61 ;  /* 0x000000610e147836 */ /* 0x000fe20000000000 */
[----:B------:R-:W-:Y:S01]  /*fc70*/  ISETP.GE.AND P6, PT, R22, R151, PT ;  /* 0x000000971600720c */ /* 0x000fe20003fc6270 */
[----:B------:R-:W-:Y:S01]  /*fc80*/  VIADD R22, R14, 0x60 ;  /* 0x000000600e167836 */ /* 0x000fe20000000000 */
[----:B------:R-:W-:-:S02]  /*fc90*/  FSEL R127, R127, -INF , !P5 ;  /* 0xff8000007f7f7808 */ /* 0x000fc40006800000 */
[-C--:B------:R-:W-:Y:S02]  /*fca0*/  ISETP.GE.AND P5, PT, R14, R151.reuse, PT ;  /* 0x000000970e00720c */ /* 0x080fe40003fa6270 */
[----:B------:R-:W-:Y:S02]  /*fcb0*/  FSEL R129, R129, -INF , !P3 ;  /* 0xff80000081817808 */ /* 0x000fe40005800000 */
[----:B------:R-:W-:Y:S02]  /*fcc0*/  FSEL R132, R132, -INF , !P6 ;  /* 0xff80000084847808 */ /* 0x000fe40007000000 */
[C---:B------:R-:W-:Y:S02]  /*fcd0*/  ISETP.GE.AND P3, PT, R20.reuse, R151, PT ;  /* 0x000000971400720c */ /* 0x040fe40003f66270 */
[----:B------:R-:W-:Y:S02]  /*fce0*/  ISETP.GE.AND P6, PT, R20, R161, PT ;  /* 0x000000a11400720c */ /* 0x000fe40003fc6270 */
[----:B------:R-:W-:Y:S01]  /*fcf0*/  FSEL R20, R0, -INF , !P5 ;  /* 0xff80000000147808 */ /* 0x000fe20006800000 */
[----:B------:R-:W-:Y:S01]  /*fd00*/  VIADD R0, R14, 0x69 ;  /* 0x000000690e007836 */ /* 0x000fe20000000000 */
[----:B------:R-:W-:-:S02]  /*fd10*/  FSEL R130, R31, -INF , !P1 ;  /* 0xff8000001f827808 */ /* 0x000fc40004800000 */
[----:B------:R-:W-:Y:S02]  /*fd20*/  ISETP.GE.AND P1, PT, R14, R161, PT ;  /* 0x000000a10e00720c */ /* 0x000fe40003f26270 */
[----:B------:R-:W-:Y:S02]  /*fd30*/  FMNMX3.FTZ R21, R20, R60, R6, !PT ;  /* 0x0000003c14157276 */ /* 0x000fe40007810006 */
[----:B------:R-:W-:Y:S02]  /*fd40*/  FSEL R15, R2, -INF , !P1 ;  /* 0xff800000020f7808 */ /* 0x000fe40004800000 */
[----:B------:R-:W-:Y:S02]  /*fd50*/  FMNMX3.FTZ R21, R21, R12, R10, !PT ;  /* 0x0000000c15157276 */ /* 0x000fe4000781000a */
[----:B------:R-:W-:Y:S02]  /*fd60*/  FMNMX3.FTZ R2, R15, R11, R7, !PT ;  /* 0x0000000b0f027276 */ /* 0x000fe40007810007 */
[----:B------:R-:W-:-:S02]  /*fd70*/  FMNMX3.FTZ R21, R21, R8, R18, !PT ;  /* 0x0000000815157276 */ /* 0x000fc40007810012 */
[----:B------:R-:W-:Y:S02]  /*fd80*/  FMNMX3.FTZ R2, R2, R9, R27, !PT ;  /* 0x0000000902027276 */ /* 0x000fe4000781001b */
[----:B------:R-:W-:Y:S02]  /*fd90*/  FMNMX3.FTZ R21, R21, R16, R30, !PT ;  /* 0x0000001015157276 */ /* 0x000fe4000781001e */
[----:B------:R-:W-:Y:S02]  /*fda0*/  FMNMX3.FTZ R2, R2, R83, R17, !PT ;  /* 0x0000005302027276 */ /* 0x000fe40007810011 */
[----:B------:R-:W-:Y:S02]  /*fdb0*/  FSEL R131, R131, -INF , !P4 ;  /* 0xff80000083837808 */ /* 0x000fe40006000000 */
[----:B------:R-:W-:Y:S02]  /*fdc0*/  FSEL R134, R134, -INF , !P0 ;  /* 0xff80000086867808 */ /* 0x000fe40004000000 */
[----:B------:R-:W-:-:S02]  /*fdd0*/  FMNMX3.FTZ R21, R21, R24, R26, !PT ;  /* 0x0000001815157276 */ /* 0x000fc4000781001a */
[C---:B------:R-:W-:Y:S02]  /*fde0*/  ISETP.GE.AND P4, PT, R22.reuse, R151, PT ;  /* 0x000000971600720c */ /* 0x040fe40003f86270 */
[----:B------:R-:W-:Y:S01]  /*fdf0*/  ISETP.GE.AND P0, PT, R22, R161, PT ;  /* 0x000000a11600720c */ /* 0x000fe20003f06270 */
[----:B------:R-:W-:Y:S01]  /*fe00*/  VIADD R22, R14, 0x68 ;  /* 0x000000680e167836 */ /* 0x000fe20000000000 */
[----:B------:R-:W-:Y:S02]  /*fe10*/  FMNMX3.FTZ R2, R2, R19, R65, !PT ;  /* 0x0000001302027276 */ /* 0x000fe40007810041 */
[----:B------:R-:W-:Y:S02]  /*fe20*/  FMNMX3.FTZ R21, R21, R28, R128, !PT ;  /* 0x0000001c15157276 */ /* 0x000fe40007810080 */
[----:B------:R-:W-:Y:S02]  /*fe30*/  FSEL R125, R125, -INF , !P2 ;  /* 0xff8000007d7d7808 */ /* 0x000fe40005000000 */
[----:B------:R-:W-:-:S02]  /*fe40*/  FMNMX3.FTZ R2, R2, R29, R25, !PT ;  /* 0x0000001d02027276 */ /* 0x000fc40007810019 */
[----:B------:R-:W-:Y:S02]  /*fe50*/  ISETP.GE.AND P2, PT, R22, R151, PT ;  /* 0x000000971600720c */ /* 0x000fe40003f46270 */
[----:B------:R-:W-:Y:S02]  /*fe60*/  FMNMX3.FTZ R21, R21, R122, R126, !PT ;  /* 0x0000007a15157276 */ /* 0x000fe4000781007e */
[----:B------:R-:W-:Y:S02]  /*fe70*/  FMNMX3.FTZ R2, R2, R63, R135, !PT ;  /* 0x0000003f02027276 */ /* 0x000fe40007810087 */
[----:B------:R-:W-:Y:S02]  /*fe80*/  FSEL R64, R5, -INF , !P2 ;  /* 0xff80000005407808 */ /* 0x000fe40005000000 */
        /* <DEDUP_REMOVED lines=17> */
[C---:B------:R-:W-:Y:S02]  /*ffa0*/  ISETP.GE.AND P6, PT, R0.reuse, R151, PT ;  /* 0x000000970000720c */ /* 0x040fe40003fc6270 */
[----:B------:R-:W-:Y:S01]  /*ffb0*/  ISETP.GE.AND P2, PT, R0, R161, PT ;  /* 0x000000a10000720c */ /* 0x000fe20003f46270 */
[----:B------:R-:W-:Y:S01]  /*ffc0*/  VIADD R0, R14, 0x78 ;  /* 0x000000780e007836 */ /* 0x000fe20000000000 */
[----:B------:R-:W-:Y:S01]  /*ffd0*/  FMNMX3.FTZ R2, R2, R137, R131, !PT ;  /* 0x0000008902027276 */ /* 0x000fe20007810083 */
[----:B------:R-:W-:Y:S01]  /*ffe0*/  VIADD R14, R14, 0x79 ;  /* 0x000000790e0e7836 */ /* 0x000fe20000000000 */
[----:B------:R-:W-:Y:S02]  /*fff0*/  ISETP.GE.AND P5, PT, R22, R161, PT ;  /* 0x000000a11600720c */ /* 0x000fe40003fa6270 */
[----:B------:R-:W-:-:S02]  /*10000*/  FMNMX3.FTZ R5, R5, R130, R120, !PT ;  /* 0x0000008205057276 */ /* 0x000fc40007810078 */
[----:B------:R-:W-:Y:S02]  /*10010*/  FMNMX3.FTZ R2, R2, R129, R127, !PT ;  /* 0x0000008102027276 */ /* 0x000fe4000781007f */
[----:B------:R-:W-:Y:S02]  /*10020*/  FSEL R51, R13, -INF , !P5 ;  /* 0xff8000000d337808 */ /* 0x000fe40006800000 */
[----:B------:R-:W-:Y:S02]  /*10030*/  ISETP.GE.AND P5, PT, R0, R151, PT ;  /* 0x000000970000720c */ /* 0x000fe40003fa6270 */
[----:B----4-:R-:W-:Y:S02]  /*10040*/  FSEL R58, R58, -INF , !P1 ;  /* 0xff8000003a3a7808 */ /* 0x010fe40004800000 */
        /* <DEDUP_REMOVED lines=19> */
[----:B------:R-:W-:Y:S01]  /*10180*/  FMNMX3.FTZ R5, R2, R48, R47, !PT ;  /* 0x0000003002057276 */ /* 0x000fe2000781002f */
[----:B------:R-:W1:Y:S01]  /*10190*/  SHFL.BFLY PT, R0, R21, 0x2, 0x1f ;  /* 0x0c401f0015007f89 */ /* 0x000e6200000e0000 */
[----:B------:R-:W-:Y:S01]  /*101a0*/  IMAD.SHL.U32 R2, R160, 0x20, RZ ;  /* 0x00000020a0027824 */ /* 0x000fe200078e00ff */
[----:B------:R-:W-:-:S02]  /*101b0*/  SHF.R.U32.HI R14, RZ, 0x1, R160 ;  /* 0x00000001ff0e7819 */ /* 0x000fc400000116a0 */
[----:B------:R-:W-:Y:S02]  /*101c0*/  FMNMX.FTZ R22, R46, R5, !PT ;  /* 0x000000052e167209 */ /* 0x000fe40007810000 */
[----:B------:R-:W-:-:S03]  /*101d0*/  LOP3.LUT R23, R23, 0x20, R2, 0xf8, !PT ;  /* 0x0000002017177812 */ /* 0x000fc600078ef802 */
[----:B------:R-:W2:Y:S01]  /*101e0*/  SHFL.BFLY PT, R5, R22, 0x2, 0x1f ;  /* 0x0c401f0016057f89 */ /* 0x000ea200000e0000 */
        /* <DEDUP_REMOVED lines=10> */
[----:B------:R-:W-:Y:S01]  /*10290*/  LDSM.16.MT88.4 R108, [R144+0x9000] ;  /* 0x00900000906c783b */ /* 0x000fe20000004200 */
[----:B-1----:R-:W-:-:S03]  /*102a0*/  FMNMX.FTZ R2, R13, R4, !PT ;  /* 0x000000040d027209 */ /* 0x002fc60007810000 */
[----:B------:R-:W1:Y:S01]  /*102b0*/  LDSM.16.MT88.4 R100, [R116+0x9000] ;  /* 0x009000007464783b */ /* 0x000e620000004200 */
[C---:B------:R-:W-:Y:S01]  /*102c0*/  FSETP.NEU.FTZ.AND P0, PT, R2.reuse, -INF , PT ;  /* 0xff8000000200780b */ /* 0x040fe20003f1d000 */
[----:B-----5:R-:W-:Y:S02]  /*102d0*/  FMUL.FTZ R59, R2, UR4 ;  /* 0x00000004023b7c20 */ /* 0x020fe40008410000 */
[----:B------:R-:W3:Y:S01]  /*102e0*/  LDSM.16.MT88.4 R92, [R144+0xb000] ;  /* 0x00b00000905c783b */ /* 0x000ee20000004200 */
[----:B--2---:R-:W-:-:S03]  /*102f0*/  FMNMX.FTZ R0, R5, R0, !PT ;  /* 0x0000000005007209 */ /* 0x004fc60007810000 */
[----:B------:R-:W2:Y:S01]  /*10300*/  LDSM.16.MT88.4 R84, [R116+0xb000] ;  /* 0x00b000007454783b */ /* 0x000ea20000004200 */
[----:B------:R-:W-:Y:S02]  /*10310*/  FSEL R59, R59, RZ, P0 ;  /* 0x000000ff3b3b7208 */ /* 0x000fe40000000000 */
[C---:B------:R-:W-:Y:S01]  /*10320*/  FSETP.NEU.FTZ.AND P0, PT, R0.reuse, -INF , PT ;  /* 0xff8000000000780b */ /* 0x040fe20003f1d000 */
[----:B------:R-:W-:Y:S01]  /*10330*/  FMUL.FTZ R4, R0, UR4 ;  /* 0x0000000400047c20 */ /* 0x000fe20008410000 */
[----:B------:R-:W4:Y:S01]  /*10340*/  LDSM.16.MT88.4 R76, [R144+0xd000] ;  /* 0x00d00000904c783b */ /* 0x000f220000004200 */
        /* <DEDUP_REMOVED lines=13> */
[----:B------:R-:W1:Y:S01]  /*10420*/  MUFU.EX2 R62, R62 ;  /* 0x0000003e003e7308 */ /* 0x000e620000000800 */
[----:B------:R-:W5:Y:S01]  /*10430*/  LDSM.16.MT88.4 R8, [R116+0x9400] ;  /* 0x009400007408783b */ /* 0x000f620000004200 */
        /* <DEDUP_REMOVED lines=8> */
[----:B------:R-:W5:Y:S01]  /*104c0*/  LDSM.16.MT88.4 R12, [R144+0x9400] ;  /* 0x00940000900c783b */ /* 0x000f620000004200 */
[--C-:B------:R-:W-:Y:S01]  /*104d0*/  FFMA.FTZ R31, R30, UR4, -R59.reuse ;  /* 0x000000041e1f7c23 */ /* 0x100fe2000801083b */
        /* <DEDUP_REMOVED lines=37> */
[----:B------:R-:W-:Y:S01]  /*10730*/  FADD.FTZ R43, R44, R43 ;  /* 0x0000002b2c2b7221 */ /* 0x000fe20000010000 */
[----:B------:R-:W-:Y:S01]  /*10740*/  FFMA.FTZ R165, R54, UR4, -R59 ;  /* 0x0000000436a57c23 */ /* 0x000fe2000801083b */
[----:B------:R-:W-:Y:S01]  /*10750*/  FADD.FTZ R62, R62, R61 ;  /* 0x0000003d3e3e7221 */ /* 0x000fe20000010000 */
[----:B------:R-:W-:Y:S01]  /*10760*/  MUFU.EX2 R33, R33 ;  /* 0x0000002100217308 */ /* 0x000fe20000000800 */
[C---:B------:R-:W-:Y:S01]  /*10770*/  HMMA.16816.F32 R100, R68.reuse, R102, RZ ;  /* 0x000000664464723c */ /* 0x040fe200000018ff */
[----:B------:R-:W-:Y:S01]  /*10780*/  FADD.FTZ R54, R40, R43 ;  /* 0x0000002b28367221 */ /* 0x000fe20000010000 */
[----:B------:R-:W-:Y:S01]  /*10790*/  FFMA.FTZ R57, R57, UR4, -R59 ;  /* 0x0000000439397c23 */ /* 0x000fe2000801083b */
[----:B------:R-:W1:Y:S01]  /*107a0*/  MUFU.EX2 R32, R32 ;  /* 0x0000002000207308 */ /* 0x000e620000000800 */
[--C-:B------:R-:W-:Y:S01]  /*107b0*/  FFMA.FTZ R49, R49, UR4, -R60.reuse ;  /* 0x0000000431317c23 */ /* 0x100fe2000801083c */
[--C-:B------:R-:W-:Y:S01]  /*107c0*/  FFMA.FTZ R48, R48, UR4, -R60.reuse ;  /* 0x0000000430307c23 */ /* 0x100fe2000801083c */
[--C-:B------:R-:W-:Y:S01]  /*107d0*/  FFMA.FTZ R47, R47, UR4, -R60.reuse ;  /* 0x000000042f2f7c23 */ /* 0x100fe2000801083c */
[----:B------:R-:W-:Y:S01]  /*107e0*/  MUFU.EX2 R31, R31 ;  /* 0x0000001f001f7308 */ /* 0x000fe20000000800 */
[C---:B------:R-:W-:Y:S01]  /*107f0*/  HMMA.16816.F32 R112, R68.reuse, R108, RZ ;  /* 0x0000006c4470723c */ /* 0x040fe200000018ff */
[----:B------:R-:W-:Y:S01]  /*10800*/  FFMA.FTZ R46, R46, UR4, -R60 ;  /* 0x000000042e2e7c23 */ /* 0x000fe2000801083c */
[----:B------:R-:W-:Y:S01]  /*10810*/  FADD.FTZ R45, R45, R62 ;  /* 0x0000003e2d2d7221 */ /* 0x000fe20000010000 */
[----:B------:R-:W1:Y:S01]  /*10820*/  MUFU.EX2 R30, R30 ;  /* 0x0000001e001e7308 */ /* 0x000e620000000800 */
[----:B------:R-:W-:Y:S01]  /*10830*/  FADD.FTZ R43, R39, R54 ;  /* 0x00000036272b7221 */ /* 0x000fe20000010000 */
[----:B------:R-:W-:Y:S01]  /*10840*/  ISETP.GT.AND P0, PT, R119, R148, PT ;  /* 0x000000947700720c */ /* 0x000fe20003f04270 */
[----:B------:R-:W-:Y:S01]  /*10850*/  FADD.FTZ R42, R42, R45 ;  /* 0x0000002d2a2a7221 */ /* 0x000fe20000010000 */
[----:B------:R-:W-:Y:S01]  /*10860*/  MUFU.EX2 R27, R27 ;  /* 0x0000001b001b7308 */ /* 0x000fe20000000800 */
[C---:B------:R-:W-:Y:S03]  /*10870*/  HMMA.16816.F32 R96, R68.reuse, R92, RZ ;  /* 0x0000005c4460723c */ /* 0x040fe600000018ff */
[----:B------:R-:W1:Y:S04]  /*10880*/  MUFU.EX2 R26, R26 ;  /* 0x0000001a001a7308 */ /* 0x000e680000000800 */
[----:B------:R2:W-:Y:S01]  /*10890*/  MUFU.EX2 R29, R65 ;  /* 0x00000041001d7308 */ /* 0x0005e20000000800 */
[C---:B------:R-:W-:Y:S03]  /*108a0*/  HMMA.16816.F32 R88, R68.reuse, R84, RZ ;  /* 0x000000544458723c */ /* 0x040fe600000018ff */
[----:B------:R-:W1:Y:S04]  /*108b0*/  MUFU.EX2 R28, R28 ;  /* 0x0000001c001c7308 */ /* 0x000e680000000800 */
[----:B------:R-:W-:Y:S01]  /*108c0*/  MUFU.EX2 R25, R25 ;  /* 0x0000001900197308 */ /* 0x000fe20000000800 */
[----:B----4-:R-:W-:Y:S03]  /*108d0*/  HMMA.16816.F32 R80, R68, R76, RZ ;  /* 0x0000004c4450723c */ /* 0x010fe600000018ff */
[----:B------:R-:W4:Y:S01]  /*108e0*/  MUFU.EX2 R24, R24 ;  /* 0x0000001800187308 */ /* 0x000f220000000800 */
[----:B--2---:R-:W-:-:S03]  /*108f0*/  FFMA.FTZ R65, R122, UR4, -R59 ;  /* 0x000000047a417c23 */ /* 0x004fc6000801083b */
[----:B------:R-:W-:Y:S01]  /*10900*/  MUFU.EX2 R122, R128 ;  /* 0x00000080007a7308 */ /* 0x000fe20000000800 */
[C---:B------:R-:W-:Y:S03]  /*10910*/  HMMA.16816.F32 R108, R68.reuse, R110, RZ ;  /* 0x0000006e446c723c */ /* 0x040fe600000018ff */
[----:B------:R-:W2:Y:S04]  /*10920*/  MUFU.EX2 R65, R65 ;  /* 0x0000004100417308 */ /* 0x000ea80000000800 */
[----:B------:R-:W-:Y:S01]  /*10930*/  MUFU.EX2 R63, R63 ;  /* 0x0000003f003f7308 */ /* 0x000fe20000000800 */
[C---:B------:R-:W-:Y:S03]  /*10940*/  HMMA.16816.F32 R92, R68.reuse, R94, RZ ;  /* 0x0000005e445c723c */ /* 0x040fe600000018ff */
[----:B------:R-:W2:Y:S04]  /*10950*/  MUFU.EX2 R126, R126 ;  /* 0x0000007e007e7308 */ /* 0x000ea80000000800 */
[----:B------:R5:W-:Y:S01]  /*10960*/  MUFU.EX2 R128, R135 ;  /* 0x0000008700807308 */ /* 0x000be20000000800 */
[C---:B------:R-:W-:Y:S03]  /*10970*/  HMMA.16816.F32 R84, R68.reuse, R86, RZ ;  /* 0x000000564454723c */ /* 0x040fe600000018ff */
[----:B------:R3:W2:Y:S04]  /*10980*/  MUFU.EX2 R123, R133 ;  /* 0x00000085007b7308 */ /* 0x0006a80000000800 */
[----:B------:R-:W-:Y:S01]  /*10990*/  MUFU.EX2 R124, R124 ;  /* 0x0000007c007c7308 */ /* 0x000fe20000000800 */
[----:B------:R-:W-:Y:S03]  /*109a0*/  HMMA.16816.F32 R76, R68, R78, RZ ;  /* 0x0000004e444c723c */ /* 0x000fe600000018ff */
[----:B------:R-:W2:Y:S01]  /*109b0*/  MUFU.EX2 R121, R121 ;  /* 0x0000007900797308 */ /* 0x000ea20000000800 */
[----:B-----5:R-:W-:-:S03]  /*109c0*/  FFMA.FTZ R135, R138, UR4, -R59 ;  /* 0x000000048a877c23 */ /* 0x020fc6000801083b */
[----:B------:R-:W-:Y:S01]  /*109d0*/  MUFU.EX2 R138, R164 ;  /* 0x000000a4008a7308 */ /* 0x000fe20000000800 */
[C---:B------:R-:W-:Y:S01]  /*109e0*/  HMMA.16816.F32 R72, R68.reuse, R4, RZ ;  /* 0x000000044448723c */ /* 0x040fe200000018ff */
[----:B------:R-:W-:Y:S01]  /*109f0*/  F2FP.F16.F32.PACK_AB R4, R38, R41 ;  /* 0x000000292604723e */ /* 0x000fe200000000ff */
[--C-:B---3--:R-:W-:Y:S01]  /*10a00*/  FFMA.FTZ R133, R142, UR4, -R59.reuse ;  /* 0x000000048e857c23 */ /* 0x108fe2000801083b */
[----:B------:R-:W-:Y:S01]  /*10a10*/  F2FP.F16.F32.PACK_AB R5, R35, R36 ;  /* 0x000000242305723e */ /* 0x000fe200000000ff */
[----:B------:R-:W-:Y:S01]  /*10a20*/  FFMA.FTZ R142, R140, UR4, -R59 ;  /* 0x000000048c8e7c23 */ /* 0x000fe2000801083b */
[----:B------:R-:W-:Y:S01]  /*10a30*/  FFMA.FTZ R140, R139, UR4, -R60 ;  /* 0x000000048b8c7c23 */ /* 0x000fe2000801083c */
[----:B------:R-:W3:Y:S01]  /*10a40*/  MUFU.EX2 R135, R135 ;  /* 0x0000008700877308 */ /* 0x000ee20000000800 */
[----:B------:R-:W-:Y:S01]  /*10a50*/  FADD.FTZ R41, R41, R42 ;  /* 0x0000002a29297221 */ /* 0x000fe20000010000 */
[----:B------:R-:W-:Y:S01]  /*10a60*/  HMMA.16816.F32 R68, R68, R6, RZ ;  /* 0x000000064444723c */ /* 0x000fe200000018ff */
[----:B------:R-:W-:Y:S01]  /*10a70*/  F2FP.F16.F32.PACK_AB R6, R34, R37 ;  /* 0x000000252206723e */ /* 0x000fe200000000ff */
[----:B------:R-:W-:Y:S01]  /*10a80*/  MUFU.EX2 R133, R133 ;  /* 0x0000008500857308 */ /* 0x000fe20000000800 */
[----:B-1----:R-:W-:Y:S01]  /*10a90*/  F2FP.F16.F32.PACK_AB R7, R32, R33 ;  /* 0x000000212007723e */ /* 0x002fe200000000ff */
[----:B------:R-:W-:Y:S01]  /*10aa0*/  FADD.FTZ R36, R36, R43 ;  /* 0x0000002b24247221 */ /* 0x000fe20000010000 */
[----:B------:R-:W-:Y:S01]  /*10ab0*/  FADD.FTZ R38, R38, R41 ;  /* 0x0000002926267221 */ /* 0x000fe20000010000 */
[----:B------:R-:W1:Y:S02]  /*10ac0*/  MUFU.EX2 R142, R142 ;  /* 0x0000008e008e7308 */ /* 0x000e640000000800 */
[----:B------:R-:W-:Y:S01]  /*10ad0*/  FADD.FTZ R36, R35, R36 ;  /* 0x0000002423247221 */ /* 0x000fe20000010000 */
[----:B------:R-:W-:Y:S01]  /*10ae0*/  FADD.FTZ R37, R37, R38 ;  /* 0x0000002625257221 */ /* 0x000fe20000010000 */
[----:B------:R-:W-:Y:S01]  /*10af0*/  HMMA.16816.F32 R104, R4, R8, R104 ;  /* 0x000000080468723c */ /* 0x000fe20000001868 */
[----:B------:R-:W-:Y:S01]  /*10b00*/  MUFU.EX2 R164, R143 ;  /* 0x0000008f00a47308 */ /* 0x000fe20000000800 */
[----:B------:R-:W-:Y:S01]  /*10b10*/  FADD.FTZ R33, R33, R36 ;  /* 0x0000002421217221 */ /* 0x000fe20000010000 */
[----:B------:R-:W-:-:S02]  /*10b20*/  FADD.FTZ R34, R34, R37 ;  /* 0x0000002522227221 */ /* 0x000fc40000010000 */
[----:B------:R5:W1:Y:S01]  /*10b30*/  MUFU.EX2 R139, R141 ;  /* 0x0000008d008b7308 */ /* 0x000a620000000800 */
[----:B------:R-:W-:Y:S02]  /*10b40*/  FADD.FTZ R32, R32, R33 ;  /* 0x0000002120207221 */ /* 0x000fe40000010000 */
[C---:B------:R-:W-:Y:S01]  /*10b50*/  HMMA.16816.F32 R100, R4.reuse, R10, R100 ;  /* 0x0000000a0464723c */ /* 0x040fe20000001864 */
[----:B------:R-:W4:Y:S01]  /*10b60*/  LDSM.16.MT88.4 R8, [R116+0xd400] ;  /* 0x00d400007408783b */ /* 0x000f220000004200 */
[----:B------:R-:W-:Y:S04]  /*10b70*/  MUFU.EX2 R140, R140 ;  /* 0x0000008c008c7308 */ /* 0x000fe80000000800 */
[----:B------:R-:W1:Y:S02]  /*10b80*/  MUFU.EX2 R137, R137 ;  /* 0x0000008900897308 */ /* 0x000e640000000800 */
[----:B------:R-:W-:Y:S02]  /*10b90*/  HMMA.16816.F32 R112, R4, R12, R112 ;  /* 0x0000000c0470723c */ /* 0x000fe40000001870 */
[----:B------:R-:W-:Y:S01]  /*10ba0*/  MUFU.EX2 R125, R125 ;  /* 0x0000007d007d7308 */ /* 0x000fe20000000800 */
[----:B-----5:R-:W-:-:S03]  /*10bb0*/  FFMA.FTZ R141, R134, UR4, -R59 ;  /* 0x00000004868d7c23 */ /* 0x020fc6000801083b */
        /* <DEDUP_REMOVED lines=9> */
[----:B------:R-:W2:Y:S07]  /*10c50*/  LDSM.16.MT88.4 R20, [R144+0xb800] ;  /* 0x00b800009014783b */ /* 0x000eae0000004200 */
[C---:B------:R-:W-:Y:S08]  /*10c60*/  HMMA.16816.F32 R88, R4.reuse, R16, R88 ;  /* 0x000000100458723c */ /* 0x040ff00000001858 */
[C---:B----4-:R-:W-:Y:S08]  /*10c70*/  HMMA.16816.F32 R72, R4.reuse, R8, R72 ;  /* 0x000000080448723c */ /* 0x050ff00000001848 */
[C---:B------:R-:W-:Y:S01]  /*10c80*/  HMMA.16816.F32 R68, R4.reuse, R10, R68 ;  /* 0x0000000a0444723c */ /* 0x040fe20000001844 */
[----:B------:R-:W4:Y:S07]  /*10c90*/  LDSM.16.MT88.4 R8, [R116+0x9800] ;  /* 0x009800007408783b */ /* 0x000f2e0000004200 */
[C---:B-----5:R-:W-:Y:S08]  /*10ca0*/  HMMA.16816.F32 R80, R4.reuse, R12, R80 ;  /* 0x0000000c0450723c */ /* 0x060ff00000001850 */
[C---:B------:R-:W-:Y:S01]  /*10cb0*/  HMMA.16816.F32 R76, R4.reuse, R14, R76 ;  /* 0x0000000e044c723c */ /* 0x040fe2000000184c */
[----:B------:R-:W5:Y:S07]  /*10cc0*/  LDSM.16.MT88.4 R12, [R144+0x9800] ;  /* 0x00980000900c783b */ /* 0x000f6e0000004200 */
        /* <DEDUP_REMOVED lines=11> */
[C---:B--2---:R-:W-:Y:S08]  /*10d80*/  HMMA.16816.F32 R96, R4.reuse, R20, R96 ;  /* 0x000000140460723c */ /* 0x044ff00000001860 */
[C---:B----4-:R-:W-:Y:S08]  /*10d90*/  HMMA.16816.F32 R104, R4.reuse, R8, R104 ;  /* 0x000000080468723c */ /* 0x050ff00000001868 */
[C---:B------:R-:W-:Y:S01]  /*10da0*/  HMMA.16816.F32 R100, R4.reuse, R10, R100 ;  /* 0x0000000a0464723c */ /* 0x040fe20000001864 */
[----:B------:R-:W2:Y:S07]  /*10db0*/  LDSM.16.MT88.4 R8, [R116+0xd800] ;  /* 0x00d800007408783b */ /* 0x000eae0000004200 */
[C---:B-----5:R-:W-:Y:S08]  /*10dc0*/  HMMA.16816.F32 R112, R4.reuse, R12, R112 ;  /* 0x0000000c0470723c */ /* 0x060ff00000001870 */
[C---:B------:R-:W-:Y:S01]  /*10dd0*/  HMMA.16816.F32 R108, R4.reuse, R14, R108 ;  /* 0x0000000e046c723c */ /* 0x040fe2000000186c */
[----:B------:R-:W4:Y:S07]  /*10de0*/  LDSM.16.MT88.4 R12, [R144+0xd800] ;  /* 0x00d80000900c783b */ /* 0x000f2e0000004200 */
[C---:B------:R-:W-:Y:S01]  /*10df0*/  HMMA.16816.F32 R92, R4.reuse, R22, R92 ;  /* 0x00000016045c723c */ /* 0x040fe2000000185c */
[----:B------:R-:W5:Y:S07]  /*10e00*/  LDSM.16.MT88.4 R20, [R144+0xbc00] ;  /* 0x00bc00009014783b */ /* 0x000f6e0000004200 */
[C---:B---3--:R-:W-:Y:S08]  /*10e10*/  HMMA.16816.F32 R88, R4.reuse, R16, R88 ;  /* 0x000000100458723c */ /* 0x048ff00000001858 */
[C---:B------:R-:W-:Y:S01]  /*10e20*/  HMMA.16816.F32 R84, R4.reuse, R18, R84 ;  /* 0x000000120454723c */ /* 0x040fe20000001854 */
[----:B------:R-:W-:Y:S07]  /*10e30*/  LDSM.16.MT88.4 R16, [R116+0xbc00] ;  /* 0x00bc00007410783b */ /* 0x000fee0000004200 */
        /* <DEDUP_REMOVED lines=8> */
[----:B------:R-:W-:Y:S02]  /*10ec0*/  F2FP.F16.F32.PACK_AB R5, R123, R128 ;  /* 0x000000807b05723e */ /* 0x000fe400000000ff */
[----:B------:R-:W-:-:S07]  /*10ed0*/  F2FP.F16.F32.PACK_AB R7, R121, R124 ;  /* 0x0000007c7907723e */ /* 0x000fce00000000ff */
[C---:B-----5:R-:W-:Y:S08]  /*10ee0*/  HMMA.16816.F32 R96, R4.reuse, R20, R96 ;  /* 0x000000140460723c */ /* 0x060ff00000001860 */
        /* <DEDUP_REMOVED lines=15> */
[----:B------:R-:W-:Y:S01]  /*10fe0*/  HMMA.16816.F32 R76, R4, R14, R76 ;  /* 0x0000000e044c723c */ /* 0x000fe2000000184c */
[----:B------:R-:W3:Y:S01]  /*10ff0*/  LDSM.16.MT88.4 R12, [R144+0xa000] ;  /* 0x00a00000900c783b */ /* 0x000ee20000004200 */
[----:B------:R-:W-:-:S02]  /*11000*/  F2FP.F16.F32.PACK_AB R4, R135, R138 ;  /* 0x0000008a8704723e */ /* 0x000fc400000000ff */
[----:B-1----:R-:W-:Y:S02]  /*11010*/  F2FP.F16.F32.PACK_AB R6, R142, R133 ;  /* 0x000000858e06723e */ /* 0x002fe400000000ff */
[----:B------:R-:W-:Y:S02]  /*11020*/  F2FP.F16.F32.PACK_AB R5, R139, R164 ;  /* 0x000000a48b05723e */ /* 0x000fe400000000ff */
[----:B------:R-:W-:-:S07]  /*11030*/  F2FP.F16.F32.PACK_AB R7, R137, R140 ;  /* 0x0000008c8907723e */ /* 0x000fce00000000ff */
[C---:B----4-:R-:W-:Y:S01]  /*11040*/  HMMA.16816.F32 R88, R4.reuse, R16, R88 ;  /* 0x000000100458723c */ /* 0x050fe20000001858 */
[--C-:B------:R-:W-:Y:S01]  /*11050*/  FFMA.FTZ R16, R136, UR4, -R59.reuse ;  /* 0x0000000488107c23 */ /* 0x100fe2000801083b */
[--C-:B------:R-:W-:Y:S01]  /*11060*/  FFMA.FTZ R136, R129, UR4, -R60.reuse ;  /* 0x0000000481887c23 */ /* 0x100fe2000801083c */
[--C-:B------:R-:W-:Y:S02]  /*11070*/  FFMA.FTZ R17, R130, UR4, -R59.reuse ;  /* 0x0000000482117c23 */ /* 0x100fe4000801083b */
[----:B------:R-:W1:Y:S03]  /*11080*/  MUFU.EX2 R134, R16 ;  /* 0x0000001000867308 */ /* 0x000e660000000800 */
[----:B------:R-:W-:Y:S01]  /*11090*/  HMMA.16816.F32 R84, R4, R18, R84 ;  /* 0x000000120454723c */ /* 0x000fe20000001854 */
[--C-:B------:R-:W-:Y:S01]  /*110a0*/  FFMA.FTZ R19, R132, UR4, -R59.reuse ;  /* 0x0000000484137c23 */ /* 0x100fe2000801083b */
[--C-:B------:R-:W-:Y:S01]  /*110b0*/  FFMA.FTZ R132, R127, UR4, -R60.reuse ;  /* 0x000000047f847c23 */ /* 0x100fe2000801083c */
[----:B------:R-:W-:Y:S01]  /*110c0*/  FFMA.FTZ R18, R131, UR4, -R60 ;  /* 0x0000000483127c23 */ /* 0x000fe2000801083c */
[----:B------:R-:W-:Y:S01]  /*110d0*/  MUFU.EX2 R136, R136 ;  /* 0x0000008800887308 */ /* 0x000fe20000000800 */
[----:B------:R-:W-:-:S03]  /*110e0*/  FFMA.FTZ R127, R66, UR4, -R59 ;  /* 0x00000004427f7c23 */ /* 0x000fc6000801083b */
[C---:B--2---:R-:W-:Y:S01]  /*110f0*/  HMMA.16816.F32 R104, R4.reuse, R8, R104 ;  /* 0x000000080468723c */ /* 0x044fe20000001868 */
[----:B------:R-:W-:Y:S04]  /*11100*/  MUFU.EX2 R130, R19 ;  /* 0x0000001300827308 */ /* 0x000fe80000000800 */
[----:B------:R-:W2:Y:S03]  /*11110*/  MUFU.EX2 R131, R17 ;  /* 0x0000001100837308 */ /* 0x000ea60000000800 */
[C---:B------:R-:W-:Y:S01]  /*11120*/  HMMA.16816.F32 R100, R4.reuse, R10, R100 ;  /* 0x0000000a0464723c */ /* 0x040fe20000001864 */
[----:B------:R-:W4:Y:S01]  /*11130*/  LDSM.16.MT88.4 R8, [R116+0xe000] ;  /* 0x00e000007408783b */ /* 0x000f220000004200 */
[----:B------:R5:W2:Y:S04]  /*11140*/  MUFU.EX2 R129, R18 ;  /* 0x0000001200817308 */ /* 0x000aa80000000800 */
[----:B------:R-:W2:Y:S02]  /*11150*/  MUFU.EX2 R132, R132 ;  /* 0x0000008400847308 */ /* 0x000ea40000000800 */
[C---:B---3--:R-:W-:Y:S02]  /*11160*/  HMMA.16816.F32 R112, R4.reuse, R12, R112 ;  /* 0x0000000c0470723c */ /* 0x048fe40000001870 */
[----:B------:R-:W-:Y:S04]  /*11170*/  MUFU.EX2 R66, R120 ;  /* 0x0000007800427308 */ /* 0x000fe80000000800 */
[----:B------:R-:W-:Y:S02]  /*11180*/  MUFU.EX2 R127, R127 ;  /* 0x0000007f007f7308 */ /* 0x000fe40000000800 */
[C---:B------:R-:W-:Y:S01]  /*11190*/  HMMA.16816.F32 R108, R4.reuse, R14, R108 ;  /* 0x0000000e046c723c */ /* 0x040fe2000000186c */
[----:B------:R-:W3:Y:S04]  /*111a0*/  LDSM.16.MT88.4 R12, [R144+0xe000] ;  /* 0x00e00000900c783b */ /* 0x000ee80000004200 */
[----:B-----5:R-:W-:Y:S03]  /*111b0*/  LDSM.16.MT88.4 R16, [R116+0xc400] ;  /* 0x00c400007410783b */ /* 0x020fe60000004200 */
[C---:B------:R-:W-:Y:S08]  /*111c0*/  HMMA.16816.F32 R96, R4.reuse, R20, R96 ;  /* 0x000000140460723c */ /* 0x040ff00000001860 */
[C---:B------:R-:W-:Y:S01]  /*111d0*/  HMMA.16816.F32 R92, R4.reuse, R22, R92 ;  /* 0x00000016045c723c */ /* 0x040fe2000000185c */
[----:B------:R-:W5:Y:S07]  /*111e0*/  LDSM.16.MT88.4 R20, [R144+0xc400] ;  /* 0x00c400009014783b */ /* 0x000f6e0000004200 */
[C---:B----4-:R-:W-:Y:S08]  /*111f0*/  HMMA.16816.F32 R72, R4.reuse, R8, R72 ;  /* 0x000000080448723c */ /* 0x050ff00000001848 */
[C---:B------:R-:W-:Y:S01]  /*11200*/  HMMA.16816.F32 R68, R4.reuse, R10, R68 ;  /* 0x0000000a0444723c */ /* 0x040fe20000001844 */
[----:B------:R-:W4:Y:S07]  /*11210*/  LDSM.16.MT88.4 R8, [R116+0xa400] ;  /* 0x00a400007408783b */ /* 0x000f2e0000004200 */
[C---:B---3--:R-:W-:Y:S08]  /*11220*/  HMMA.16816.F32 R80, R4.reuse, R12, R80 ;  /* 0x0000000c0450723c */ /* 0x048ff00000001850 */
[----:B------:R-:W-:Y:S01]  /*11230*/  HMMA.16816.F32 R76, R4, R14, R76 ;  /* 0x0000000e044c723c */ /* 0x000fe2000000184c */
[----:B------:R-:W3:Y:S01]  /*11240*/  LDSM.16.MT88.4 R12, [R144+0xa400] ;  /* 0x00a40000900c783b */ /* 0x000ee20000004200 */
[----:B-1----:R-:W-:-:S02]  /*11250*/  F2FP.F16.F32.PACK_AB R4, R141, R134 ;  /* 0x000000868d04723e */ /* 0x002fc400000000ff */
[----:B--2---:R-:W-:Y:S02]  /*11260*/  F2FP.F16.F32.PACK_AB R6, R131, R130 ;  /* 0x000000828306723e */ /* 0x004fe400000000ff */
[----:B------:R-:W-:Y:S02]  /*11270*/  F2FP.F16.F32.PACK_AB R5, R136, R129 ;  /* 0x000000818805723e */ /* 0x000fe400000000ff */
[----:B------:R-:W-:-:S07]  /*11280*/  F2FP.F16.F32.PACK_AB R7, R125, R132 ;  /* 0x000000847d07723e */ /* 0x000fce00000000ff */
[C---:B-----5:R-:W-:Y:S08]  /*11290*/  HMMA.16816.F32 R96, R4.reuse, R20, R96 ;  /* 0x000000140460723c */ /* 0x060ff00000001860 */
[C---:B------:R-:W-:Y:S01]  /*112a0*/  HMMA.16816.F32 R92, R4.reuse, R22, R92 ;  /* 0x00000016045c723c */ /* 0x040fe2000000185c */
[----:B------:R-:W-:Y:S07]  /*112b0*/  LDSM.16.MT88.4 R20, [R116+0xa800] ;  /* 0x00a800007414783b */ /* 0x000fee0000004200 */
[C---:B----4-:R-:W-:Y:S08]  /*112c0*/  HMMA.16816.F32 R104, R4.reuse, R8, R104 ;  /* 0x000000080468723c */ /* 0x050ff00000001868 */
        /* <DEDUP_REMOVED lines=183> */
.L_x_2591:
        /* <DEDUP_REMOVED lines=8> */
.L_x_2592:
[----:B------:R-:W1:Y:S01]  /*11ec0*/  LDCU UR8, c[0x0][0x3c4] ;  /* 0x00007880ff0877ac */ /* 0x000e620008000800 */
[----:B------:R-:W-:Y:S01]  /*11ed0*/  @!PT LDS RZ, [RZ] ;  /* 0x00000000fffff984 */ /* 0x000fe20000000800 */
[----:B------:R-:W-:Y:S01]  /*11ee0*/  @!PT LDS RZ, [RZ] ;  /* 0x00000000fffff984 */ /* 0x000fe20000000800 */
[----:B------:R-:W-:Y:S01]  /*11ef0*/  @!PT LDS RZ, [RZ] ;  /* 0x00000000fffff984 */ /* 0x000fe20000000800 */
[----:B------:R-:W-:Y:S01]  /*11f00*/  LDGSTS.E.BYPASS.LTC128B.128 [R3+0x9000], desc[UR6][R152.64] ;  /* 0x0900000098037fae */ /* 0x000fe2000b981a06 */
[----:B------:R-:W-:Y:S01]  /*11f10*/  IMAD R162, R117, 0x80, R162 ;  /* 0x0000008075a27824 */ /* 0x000fe200078e02a2 */
[----:B------:R-:W-:Y:S02]  /*11f20*/  USHF.L.U32 UR9, UR10, 0x6, URZ ;  /* 0x000000060a097899 */ /* 0x000fe400080006ff */
        /* <DEDUP_REMOVED lines=126> */
[----:B------:R-:W-:Y:S03]  /*12710*/  LDSM.16.M88.4 R132, [R146+0x7800] ;  /* 0x007800009284783b */ /* 0x000fe60000000200 */
        /* <DEDUP_REMOVED lines=16> */
[----:B------:R-:W-:Y:S01]  /*12820*/  HMMA.16816.F32 R60, R136, R134, R60 ;  /* 0x00000086883c723c */ /* 0x000fe2000000183c */
[----:B------:R-:W3:Y:S07]  /*12830*/  LDSM.16.M88.4 R132, [R146+0x8c00] ;  /* 0x008c00009284783b */ /* 0x000eee0000000200 */
[C---:B--2---:R-:W-:Y:S08]  /*12840*/  HMMA.16816.F32 R16, R128.reuse, R120, R16 ;  /* 0x000000788010723c */ /* 0x044ff00000001810 */
[C---:B------:R-:W-:Y:S08]  /*12850*/  HMMA.16816.F32 R12, R128.reuse, R122, R12 ;  /* 0x0000007a800c723c */ /* 0x040ff0000000180c */
[----:B-1----:R-:W-:Y:S03]  /*12860*/  HMMA.16816.F32 R8, R128, R124, R8 ;  /* 0x0000007c8008723c */ /* 0x002fe60000001808 */
[----:B------:R-:W-:Y:S01]  /*12870*/  FMUL.FTZ R119, R17, UR14 ;  /* 0x0000000e11777c20 */ /* 0x000fe20008410000 */
[----:B------:R-:W-:Y:S01]  /*12880*/  FMUL.FTZ R120, R18, UR14 ;  /* 0x0000000e12787c20 */ /* 0x000fe20008410000 */
[----:B------:R-:W-:-:S03]  /*12890*/  FMUL.FTZ R121, R19, UR14 ;  /* 0x0000000e13797c20 */ /* 0x000fc60008410000 */
[----:B------:R-:W-:Y:S01]  /*128a0*/  HMMA.16816.F32 R4, R128, R126, R4 ;  /* 0x0000007e8004723c */ /* 0x000fe20000001804 */
[----:B------:R-:W-:Y:S02]  /*128b0*/  MUFU.TANH R119, R119 ;  /* 0x0000007700777308 */ /* 0x000fe40000002400 */
[----:B------:R-:W-:Y:S01]  /*128c0*/  FMUL.FTZ R12, R12, UR14 ;  /* 0x0000000e0c0c7c20 */ /* 0x000fe20008410000 */
[----:B------:R-:W-:Y:S01]  /*128d0*/  FMUL.FTZ R14, R14, UR14 ;  /* 0x0000000e0e0e7c20 */ /* 0x000fe20008410000 */
[----:B------:R-:W-:Y:S01]  /*128e0*/  FMUL.FTZ R13, R13, UR14 ;  /* 0x0000000e0d0d7c20 */ /* 0x000fe20008410000 */
[----:B------:R-:W-:Y:S02]  /*128f0*/  FMUL.FTZ R15, R15, UR14 ;  /* 0x0000000e0f0f7c20 */ /* 0x000fe40008410000 */
[C---:B---3--:R-:W-:Y:S01]  /*12900*/  HMMA.16816.F32 R24, R136.reuse, R132, R24 ;  /* 0x000000848818723c */ /* 0x048fe20000001818 */
[----:B------:R-:W-:Y:S01]  /*12910*/  FMUL.FTZ R132, R16, UR14 ;  /* 0x0000000e10847c20 */ /* 0x000fe20008410000 */
[----:B------:R-:W-:Y:S01]  /*12920*/  MUFU.TANH R120, R120 ;  /* 0x0000007800787308 */ /* 0x000fe20000002400 */
[----:B------:R-:W1:Y:S01]  /*12930*/  LDSM.16.M88.4 R16, [R118+0x7800] ;  /* 0x007800007610783b */ /* 0x000e620000000200 */
[----:B------:R-:W-:Y:S01]  /*12940*/  FMUL.FTZ R230, R8, UR14 ;  /* 0x0000000e08e67c20 */ /* 0x000fe20008410000 */
[----:B------:R-:W-:Y:S01]  /*12950*/  FMUL.FTZ R232, R9, UR14 ;  /* 0x0000000e09e87c20 */ /* 0x000fe20008410000 */
[----:B------:R-:W-:Y:S01]  /*12960*/  FMUL.FTZ R124, R10, UR14 ;  /* 0x0000000e0a7c7c20 */ /* 0x000fe20008410000 */
[----:B------:R-:W-:Y:S01]  /*12970*/  FMUL.FTZ R123, R11, UR14 ;  /* 0x0000000e0b7b7c20 */ /* 0x000fe20008410000 */
[----:B------:R-:W-:Y:S01]  /*12980*/  HMMA.16816.F32 R20, R136, R134, R20 ;  /* 0x000000868814723c */ /* 0x000fe20000001814 */
[----:B------:R-:W2:Y:S01]  /*12990*/  LDSM.16.M88.4 R8, [R118+0x7c00] ;  /* 0x007c00007608783b */ /* 0x000ea20000000200 */
[----:B------:R-:W3:Y:S01]  /*129a0*/  MUFU.TANH R122, R132 ;  /* 0x00000084007a7308 */ /* 0x000ee20000002400 */
[----:B------:R-:W-:Y:S01]  /*129b0*/  FMUL.FTZ R4, R4, UR14 ;  /* 0x0000000e04047c20 */ /* 0x000fe20008410000 */
[----:B------:R-:W-:Y:S01]  /*129c0*/  FMUL.FTZ R5, R5, UR14 ;  /* 0x0000000e05057c20 */ /* 0x000fe20008410000 */
[----:B------:R-:W-:Y:S01]  /*129d0*/  FMUL.FTZ R6, R6, UR14 ;  /* 0x0000000e06067c20 */ /* 0x000fe20008410000 */
[----:B------:R-:W-:-:S04]  /*129e0*/  FMUL.FTZ R7, R7, UR14 ;  /* 0x0000000e07077c20 */ /* 0x000fc80008410000 */
[----:B------:R-:W-:Y:S08]  /*129f0*/  MUFU.TANH R127, R4 ;  /* 0x00000004007f7308 */ /* 0x000ff00000002400 */
[----:B------:R-:W-:Y:S08]  /*12a00*/  MUFU.TANH R126, R6 ;  /* 0x00000006007e7308 */ /* 0x000ff00000002400 */
[----:B------:R-:W-:Y:S08]  /*12a10*/  MUFU.TANH R125, R7 ;  /* 0x00000007007d7308 */ /* 0x000ff00000002400 */
[----:B------:R-:W-:Y:S01]  /*12a20*/  MUFU.TANH R121, R121 ;  /* 0x0000007900797308 */ /* 0x000fe20000002400 */
[----:B-1----:R-:W-:Y:S01]  /*12a30*/  HMMA.16816.F32 R64, R128, R16, R64 ;  /* 0x000000108040723c */ /* 0x002fe20000001840 */
[----:B------:R-:W-:-:S06]  /*12a40*/  VIADD R16, R162, 0xffffff11 ;  /* 0xffffff11a2107836 */ /* 0x000fcc0000000000 */
[----:B------:R1:W-:Y:S01]  /*12a50*/  MUFU.TANH R17, R5 ;  /* 0x0000000500117308 */ /* 0x0003e20000002400 */
[C---:B--2---:R-:W-:Y:S07]  /*12a60*/  HMMA.16816.F32 R56, R128.reuse, R8, R56 ;  /* 0x000000088038723c */ /* 0x044fee0000001838 */
[----:B------:R-:W2:Y:S01]  /*12a70*/  MUFU.TANH R12, R12 ;  /* 0x0000000c000c7308 */ /* 0x000ea20000002400 */
[C---:B------:R-:W-:Y:S01]  /*12a80*/  HMMA.16816.F32 R52, R128.reuse, R10, R52 ;  /* 0x0000000a8034723c */ /* 0x040fe20000001834 */
[----:B------:R-:W4:Y:S02]  /*12a90*/  LDSM.16.M88.4 R8, [R118+0x8400] ;  /* 0x008400007608783b */ /* 0x000f240000000200 */
[----:B------:R-:W-:Y:S01]  /*12aa0*/  FMUL.FTZ R65, R65, UR14 ;  /* 0x0000000e41417c20 */ /* 0x000fe20008410000 */
[----:B------:R-:W-:Y:S01]  /*12ab0*/  FMUL.FTZ R66, R66, UR14 ;  /* 0x0000000e42427c20 */ /* 0x000fe20008410000 */
[----:B------:R-:W-:Y:S01]  /*12ac0*/  FMUL.FTZ R64, R64, UR14 ;  /* 0x0000000e40407c20 */ /* 0x000fe20008410000 */
[----:B------:R-:W-:Y:S01]  /*12ad0*/  FMUL.FTZ R67, R67, UR14 ;  /* 0x0000000e43437c20 */ /* 0x000fe20008410000 */
[----:B------:R-:W5:Y:S01]  /*12ae0*/  MUFU.TANH R14, R14 ;  /* 0x0000000e000e7308 */ /* 0x000f620000002400 */
[C---:B------:R-:W-:Y:S01]  /*12af0*/  HMMA.16816.F32 R60, R128.reuse, R18, R60 ;  /* 0x00000012803c723c */ /* 0x040fe2000000183c */
[----:B-1----:R-:W1:Y:S02]  /*12b00*/  LDSM.16.M88.4 R4, [R118+0x8000] ;  /* 0x008000007604783b */ /* 0x002e640000000200 */
        /* <DEDUP_REMOVED lines=14> */
[----:B------:R-:W5:Y:S08]  /*12bf0*/  MUFU.TANH R230, R230 ;  /* 0x000000e600e67308 */ /* 0x000f700000002400 */
[----:B------:R-:W-:Y:S01]  /*12c00*/  MUFU.TANH R232, R232 ;  /* 0x000000e800e87308 */ /* 0x000fe20000002400 */
[C---:B----4-:R-:W-:Y:S07]  /*12c10*/  HMMA.16816.F32 R40, R128.reuse, R8, R40 ;  /* 0x000000088028723c */ /* 0x050fee0000001828 */
[----:B------:R-:W4:Y:S01]  /*12c20*/  MUFU.TANH R123, R123 ;  /* 0x0000007b007b7308 */ /* 0x000f220000002400 */
[----:B-1----:R-:W-:Y:S01]  /*12c30*/  HMMA.16816.F32 R48, R128, R4, R48 ;  /* 0x000000048030723c */ /* 0x002fe20000001830 */
[----:B------:R-:W-:-:S05]  /*12c40*/  VIADD R4, R162, 0xffffff01 ;  /* 0xffffff01a2047836 */ /* 0x000fca0000000000 */
[----:B------:R-:W-:Y:S01]  /*12c50*/  ISETP.GE.AND P0, PT, R4, R151, PT ;  /* 0x000000970400720c */ /* 0x000fe20003f06270 */
[----:B------:R-:W-:Y:S01]  /*12c60*/  MUFU.TANH R222, R65 ;  /* 0x0000004100de7308 */ /* 0x000fe20000002400 */
[C---:B------:R-:W-:Y:S01]  /*12c70*/  HMMA.16816.F32 R44, R128.reuse, R6, R44 ;  /* 0x00000006802c723c */ /* 0x040fe2000000182c */
[----:B------:R-:W-:Y:S01]  /*12c80*/  VIADD R6, R162, 0xffffff00 ;  /* 0xffffff00a2067836 */ /* 0x000fe20000000000 */
[----:B------:R-:W-:Y:S01]  /*12c90*/  ISETP.GE.AND P3, PT, R4, R161, PT ;  /* 0x000000a10400720c */ /* 0x000fe20003f66270 */
[----:B------:R-:W-:Y:S02]  /*12ca0*/  VIADD R4, R162, 0xffffff09 ;  /* 0xffffff09a2047836 */ /* 0x000fe40000000000 */
[----:B------:R-:W-:Y:S01]  /*12cb0*/  FMUL.FTZ R180, R40, UR14 ;  /* 0x0000000e28b47c20 */ /* 0x000fe20008410000 */
[----:B------:R-:W-:Y:S01]  /*12cc0*/  FMUL.FTZ R172, R42, UR14 ;  /* 0x0000000e2aac7c20 */ /* 0x000fe20008410000 */
[C---:B------:R-:W-:Y:S01]  /*12cd0*/  ISETP.GE.AND P1, PT, R6.reuse, R151, PT ;  /* 0x000000970600720c */ /* 0x040fe20003f26270 */
[----:B------:R-:W1:Y:S01]  /*12ce0*/  MUFU.TANH R220, R66 ;  /* 0x0000004200dc7308 */ /* 0x000e620000002400 */
[----:B------:R-:W-:Y:S01]  /*12cf0*/  ISETP.GE.AND P4, PT, R6, R161, PT ;  /* 0x000000a10600720c */ /* 0x000fe20003f86270 */
[----:B------:R-:W-:Y:S01]  /*12d00*/  VIADD R6, R162, 0xffffff08 ;  /* 0xffffff08a2067836 */ /* 0x000fe20000000000 */
[----:B---3--:R-:W-:Y:S01]  /*12d10*/  FSEL R8, R122, -INF , !P1 ;  /* 0xff8000007a087808 */ /* 0x008fe20004800000 */
[----:B------:R-:W-:Y:S01]  /*12d20*/  HMMA.16816.F32 R36, R128, R10, R36 ;  /* 0x0000000a8024723c */ /* 0x000fe20000001824 */
[-C--:B------:R-:W-:Y:S01]  /*12d30*/  ISETP.GE.AND P2, PT, R4, R151.reuse, PT ;  /* 0x000000970400720c */ /* 0x080fe20003f46270 */
[----:B------:R-:W-:Y:S01]  /*12d40*/  VIADD R10, R162, 0xffffff10 ;  /* 0xffffff10a20a7836 */ /* 0x000fe20000000000 */
[----:B------:R-:W-:Y:S01]  /*12d50*/  ISETP.GE.AND P6, PT, R6, R151, PT ;  /* 0x000000970600720c */ /* 0x000fe20003fc6270 */
[----:B------:R-:W-:Y:S01]  /*12d60*/  VIADD R42, R162, 0xffffff19 ;  /* 0xffffff19a22a7836 */ /* 0x000fe20000000000 */
[-C--:B------:R-:W-:Y:S01]  /*12d70*/  ISETP.GE.AND P5, PT, R6, R161.reuse, PT ;  /* 0x000000a10600720c */ /* 0x080fe20003fa6270 */
[----:B------:R4:W-:Y:S01]  /*12d80*/  MUFU.TANH R208, R52 ;  /* 0x0000003400d07308 */ /* 0x0009e20000002400 */
[----:B------:R-:W-:Y:S01]  /*12d90*/  ISETP.GE.AND P1, PT, R4, R161, PT ;  /* 0x000000a10400720c */ /* 0x000fe20003f26270 */
[----:B------:R-:W-:Y:S01]  /*12da0*/  FMUL.FTZ R44, R44, UR14 ;  /* 0x0000000e2c2c7c20 */ /* 0x000fe20008410000 */
[----:B------:R-:W3:Y:S01]  /*12db0*/  LDSM.16.M88.4 R4, [R118+0x8800] ;  /* 0x008800007604783b */ /* 0x000ee20000000200 */
[----:B------:R-:W-:Y:S01]  /*12dc0*/  FSEL R40, R120, -INF , !P4 ;  /* 0xff80000078287808 */ /* 0x000fe20006000000 */
[----:B------:R-:W-:Y:S01]  /*12dd0*/  FMUL.FTZ R46, R46, UR14 ;  /* 0x0000000e2e2e7c20 */ /* 0x000fe20008410000 */
[----:B------:R-:W-:Y:S01]  /*12de0*/  ISETP.GE.AND P4, PT, R10, R151, PT ;  /* 0x000000970a00720c */ /* 0x000fe20003f86270 */
[----:B------:R-:W-:Y:S01]  /*12df0*/  FMUL.FTZ R49, R49, UR14 ;  /* 0x0000000e31317c20 */ /* 0x000fe20008410000 */
[----:B------:R1:W-:Y:S01]  /*12e00*/  MUFU.TANH R196, R44 ;  /* 0x0000002c00c47308 */ /* 0x0003e20000002400 */
[----:B--2---:R-:W-:Y:S01]  /*12e10*/  FSEL R12, R12, -INF , !P6 ;  /* 0xff8000000c0c7808 */ /* 0x004fe20007000000 */
[----:B------:R-:W-:Y:S01]  /*12e20*/  FMUL.FTZ R50, R50, UR14 ;  /* 0x0000000e32327c20 */ /* 0x000fe20008410000 */
[-C--:B------:R-:W-:Y:S01]  /*12e30*/  ISETP.GE.AND P6, PT, R16, R161.reuse, PT ;  /* 0x000000a11000720c */ /* 0x080fe20003fc6270 */
[----:B------:R-:W-:Y:S01]  /*12e40*/  FMUL.FTZ R51, R51, UR14 ;  /* 0x0000000e33337c20 */ /* 0x000fe20008410000 */
[----:B-----5:R-:W-:Y:S01]  /*12e50*/  FSEL R18, R14, -INF , !P5 ;  /* 0xff8000000e127808 */ /* 0x020fe20006800000 */
[----:B------:R-:W-:Y:S01]  /*12e60*/  FMUL.FTZ R176, R36, UR14 ;  /* 0x0000000e24b07c20 */ /* 0x000fe20008410000 */
[----:B------:R-:W-:Y:S01]  /*12e70*/  FSEL R14, R13, -INF , !P2 ;  /* 0xff8000000d0e7808 */ /* 0x000fe20005000000 */
[----:B------:R2:W-:Y:S01]  /*12e80*/  MUFU.TANH R184, R46 ;  /* 0x0000002e00b87308 */ /* 0x0005e20000002400 */
[----:B------:R-:W-:Y:S01]  /*12e90*/  FSEL R230, R230, -INF , !P4 ;  /* 0xff800000e6e67808 */ /* 0x000fe20006000000 */
[----:B------:R-:W-:Y:S01]  /*12ea0*/  VIADD R36, R162, 0xffffff28 ;  /* 0xffffff28a2247836 */ /* 0x000fe20000000000 */
[-C--:B------:R-:W-:Y:S01]  /*12eb0*/  ISETP.GE.AND P4, PT, R42, R161.reuse, PT ;  /* 0x000000a12a00720c */ /* 0x080fe20003f86270 */
[----:B------:R-:W-:Y:S01]  /*12ec0*/  FMUL.FTZ R48, R48, UR14 ;  /* 0x0000000e30307c20 */ /* 0x000fe20008410000 */
[----:B----4-:R-:W-:Y:S01]  /*12ed0*/  FSEL R52, R123, -INF , !P6 ;  /* 0xff8000007b347808 */ /* 0x010fe20007000000 */
[----:B------:R-:W-:Y:S01]  /*12ee0*/  FMUL.FTZ R47, R47, UR14 ;  /* 0x0000000e2f2f7c20 */ /* 0x000fe20008410000 */
[----:B------:R-:W-:Y:S01]  /*12ef0*/  FSEL R66, R125, -INF , !P4 ;  /* 0xff8000007d427808 */ /* 0x000fe20006000000 */
[----:B------:R-:W-:Y:S01]  /*12f00*/  MUFU.TANH R124, R124 ;  /* 0x0000007c007c7308 */ /* 0x000fe20000002400 */
[----:B------:R-:W-:Y:S01]  /*12f10*/  FMUL.FTZ R45, R45, UR14 ;  /* 0x0000000e2d2d7c20 */ /* 0x000fe20008410000 */
[----:B-1----:R-:W-:Y:S01]  /*12f20*/  FSEL R44, R119, -INF , !P0 ;  /* 0xff800000772c7808 */ /* 0x002fe20004000000 */
[----:B------:R-:W-:Y:S01]  /*12f30*/  FMUL.FTZ R43, R43, UR14 ;  /* 0x0000000e2b2b7c20 */ /* 0x000fe20008410000 */
[----:B------:R-:W-:Y:S01]  /*12f40*/  ISETP.GE.AND P0, PT, R10, R161, PT ;  /* 0x000000a10a00720c */ /* 0x000fe20003f06270 */
[----:B------:R-:W-:Y:S01]  /*12f50*/  FMUL.FTZ R39, R39, UR14 ;  /* 0x0000000e27277c20 */ /* 0x000fe20008410000 */
[----:B------:R-:W-:Y:S01]  /*12f60*/  FSEL R10, R121, -INF , !P3 ;  /* 0xff800000790a7808 */ /* 0x000fe20005800000 */
[----:B------:R-:W-:Y:S01]  /*12f70*/  FMUL.FTZ R41, R41, UR14 ;  /* 0x0000000e29297c20 */ /* 0x000fe20008410000 */
[-C--:B------:R-:W-:Y:S01]  /*12f80*/  ISETP.GE.AND P3, PT, R16, R151.reuse, PT ;  /* 0x000000971000720c */ /* 0x080fe20003f66270 */
[C---:B------:R-:W-:Y:S01]  /*12f90*/  VIADD R16, R162.reuse, 0xffffff18 ;  /* 0xffffff18a2107836 */ /* 0x040fe20000000000 */
[----:B------:R1:W-:Y:S01]  /*12fa0*/  MUFU.TANH R224, R64 ;  /* 0x0000004000e07308 */ /* 0x0003e20000002400 */
[----:B--2---:R-:W-:Y:S01]  /*12fb0*/  VIADD R46, R162, 0xffffff20 ;  /* 0xffffff20a22e7836 */ /* 0x004fe20000000000 */
[----:B------:R-:W-:Y:S01]  /*12fc0*/  FSEL R232, R232, -INF , !P3 ;  /* 0xff800000e8e87808 */ /* 0x000fe20005800000 */
[----:B------:R-:W-:Y:S01]  /*12fd0*/  FMUL.FTZ R38, R38, UR14 ;  /* 0x0000000e26267c20 */ /* 0x000fe20008410000 */
[C---:B------:R-:W-:Y:S01]  /*12fe0*/  ISETP.GE.AND P5, PT, R16.reuse, R151, PT ;  /* 0x000000971000720c */ /* 0x040fe20003fa6270 */
[----:B------:R-:W-:Y:S01]  /*12ff0*/  FMUL.FTZ R37, R37, UR14 ;  /* 0x0000000e25257c20 */ /* 0x000fe20008410000 */
[----:B------:R-:W-:-:S02]  /*13000*/  ISETP.GE.AND P2, PT, R16, R161, PT ;  /* 0x000000a11000720c */ /* 0x000fc40003f46270 */
[----:B------:R-:W-:Y:S01]  /*13010*/  FSEL R16, R15, -INF , !P1 ;  /* 0xff8000000f107808 */ /* 0x000fe20004800000 */
[C---:B---3--:R-:W-:Y:S01]  /*13020*/  HMMA.16816.F32 R32, R128.reuse, R4, R32 ;  /* 0x000000048020723c */ /* 0x048fe20000001820 */
[----:B------:R-:W-:Y:S01]  /*13030*/  ISETP.GE.AND P1, PT, R42, R151, PT ;  /* 0x000000972a00720c */ /* 0x000fe20003f26270 */
[----:B------:R-:W-:Y:S01]  /*13040*/  VIADD R42, R162, 0xffffff21 ;  /* 0xffffff21a22a7836 */ /* 0x000fe20000000000 */
[----:B------:R-:W-:Y:S01]  /*13050*/  ISETP.GE.AND P3, PT, R46, R161, PT ;  /* 0x000000a12e00720c */ /* 0x000fe20003f66270 */
[----:B------:R-:W-:Y:S01]  /*13060*/  VIADD R4, R162, 0xffffff30 ;  /* 0xffffff30a2047836 */ /* 0x000fe20000000000 */
[----:B------:R-:W-:Y:S02]  /*13070*/  MUFU.TANH R226, R61 ;  /* 0x0000003d00e27308 */ /* 0x000fe40000002400 */
[----:B------:R-:W-:Y:S01]  /*13080*/  ISETP.GE.AND P6, PT, R42, R151, PT ;  /* 0x000000972a00720c */ /* 0x000fe20003fc6270 */
[----:B------:R-:W-:Y:S01]  /*13090*/  HMMA.16816.F32 R28, R128, R6, R28 ;  /* 0x00000006801c723c */ /* 0x000fe2000000181c */
[----:B------:R-:W-:-:S02]  /*130a0*/  FSEL R220, R220, -INF , !P3 ;  /* 0xff800000dcdc7808 */ /* 0x000fc40005800000 */
[----:B------:R-:W-:Y:S02]  /*130b0*/  FSEL R222, R222, -INF , !P6 ;  /* 0xff800000dede7808 */ /* 0x000fe40007000000 */
[C---:B------:R-:W-:Y:S01]  /*130c0*/  ISETP.GE.AND P3, PT, R4.reuse, R151, PT ;  /* 0x000000970400720c */ /* 0x040fe20003f66270 */
[----:B------:R2:W3:Y:S01]  /*130d0*/  MUFU.TANH R216, R62 ;  /* 0x0000003e00d87308 */ /* 0x0004e20000002400 */
[----:B------:R-:W-:Y:S02]  /*130e0*/  ISETP.GE.AND P6, PT, R4, R161, PT ;  /* 0x000000a10400720c */ /* 0x000fe40003fc6270 */
[----:B------:R-:W4:Y:S01]  /*130f0*/  LDSM.16.M88.4 R4, [R118+0x8c00] ;  /* 0x008c00007604783b */ /* 0x000f220000000200 */
[----:B-1----:R-:W-:Y:S01]  /*13100*/  FSEL R64, R126, -INF , !P2 ;  /* 0xff8000007e407808 */ /* 0x002fe20005000000 */
[----:B------:R-:W-:Y:S01]  /*13110*/  FMUL.FTZ R125, R32, UR14 ;  /* 0x0000000e207d7c20 */ /* 0x000fe20008410000 */
[----:B------:R-:W-:Y:S01]  /*13120*/  ISETP.GE.AND P2, PT, R36, R151, PT ;  /* 0x000000972400720c */ /* 0x000fe20003f46270 */
[----:B------:R-:W-:Y:S01]  /*13130*/  VIADD R32, R162, 0xffffff38 ;  /* 0xffffff38a2207836 */ /* 0x000fe20000000000 */
[----:B------:R-:W1:Y:S01]  /*13140*/  MUFU.TANH R218, R67 ;  /* 0x0000004300da7308 */ /* 0x000e620000002400 */
[----:B------:R-:W-:Y:S01]  /*13150*/  FMUL.FTZ R121, R34, UR14 ;  /* 0x0000000e22797c20 */ /* 0x000fe20008410000 */
[----:B------:R-:W-:-:S02]  /*13160*/  VIADD R34, R162, 0xffffff41 ;  /* 0xffffff41a2227836 */ /* 0x000fc40000000000 */
[----:B------:R-:W-:Y:S01]  /*13170*/  FMUL.FTZ R35, R35, UR14 ;  /* 0x0000000e23237c20 */ /* 0x000fe20008410000 */
[----:B------:R-:W-:Y:S01]  /*13180*/  FMUL.FTZ R33, R33, UR14 ;  /* 0x0000000e21217c20 */ /* 0x000fe20008410000 */
[----:B------:R-:W-:Y:S01]  /*13190*/  FMUL.FTZ R28, R28, UR14 ;  /* 0x0000000e1c1c7c20 */ /* 0x000fe20008410000 */
[----:B------:R-:W-:Y:S01]  /*131a0*/  FMUL.FTZ R29, R29, UR14 ;  /* 0x0000000e1d1d7c20 */ /* 0x000fe20008410000 */
[----:B------:R-:W-:Y:S01]  /*131b0*/  FMUL.FTZ R30, R30, UR14 ;  /* 0x0000000e1e1e7c20 */ /* 0x000fe20008410000 */
[----:B------:R5:W1:Y:S01]  /*131c0*/  MUFU.TANH R228, R60 ;  /* 0x0000003c00e47308 */ /* 0x000a620000002400 */
[----:B------:R-:W-:Y:S01]  /*131d0*/  FMUL.FTZ R31, R31, UR14 ;  /* 0x0000000e1f1f7c20 */ /* 0x000fe20008410000 */
[----:B--2---:R-:W-:Y:S01]  /*131e0*/  FSEL R62, R17, -INF , !P1 ;  /* 0xff800000113e7808 */ /* 0x004fe20004800000 */
[----:B------:R-:W-:-:S04]  /*131f0*/  DEPBAR.LE SB0, 0x0 ;  /* 0x000080000000791a */ /* 0x000fc80000000000 */
[----:B------:R-:W-:Y:S01]  /*13200*/  ISETP.GE.AND P1, PT, R36, R161, PT ;  /* 0x000000a12400720c */ /* 0x000fe20003f26270 */
[----:B------:R-:W-:Y:S01]  /*13210*/  MUFU.TANH R210, R57 ;  /* 0x0000003900d27308 */ /* 0x000fe20000002400 */
[----:B------:R-:W-:Y:S02]  /*13220*/  VIADD R36, R162, 0xffffff29 ;  /* 0xffffff29a2247836 */ /* 0x000fe40000000000 */
[----:B---3--:R-:W-:Y:S02]  /*13230*/  FSEL R216, R216, -INF , !P1 ;  /* 0xff800000d8d87808 */ /* 0x008fe40004800000 */
[-C--:B------:R-:W-:Y:S02]  /*13240*/  ISETP.GE.AND P1, PT, R32, R151.reuse, PT ;  /* 0x000000972000720c */ /* 0x080fe40003f26270 */
[----:B------:R-:W-:Y:S01]  /*13250*/  ISETP.GE.AND P4, PT, R36, R151, PT ;  /* 0x000000972400720c */ /* 0x000fe20003f86270 */
[----:B------:R-:W2:Y:S01]  /*13260*/  MUFU.TANH R204, R58 ;  /* 0x0000003a00cc7308 */ /* 0x000ea20000002400 */
[----:B------:R-:W-:-:S02]  /*13270*/  FSEL R208, R208, -INF , !P1 ;  /* 0xff800000d0d07808 */ /* 0x000fc40004800000 */
[----:B-----5:R-:W-:Y:S01]  /*13280*/  FSEL R60, R127, -INF , !P5 ;  /* 0xff8000007f3c7808 */ /* 0x020fe20006800000 */
[----:B------:R-:W-:Y:S01]  /*13290*/  VIADD R127, R117, 0xfffffffe ;  /* 0xfffffffe757f7836 */ /* 0x000fe20000000000 */
[-C--:B------:R-:W-:Y:S02]  /*132a0*/  ISETP.GE.AND P5, PT, R42, R161.reuse, PT ;  /* 0x000000a12a00720c */ /* 0x080fe40003fa6270 */
[----:B------:R-:W-:Y:S01]  /*132b0*/  FSEL R226, R226, -INF , !P4 ;  /* 0xff800000e2e27808 */ /* 0x000fe20006000000 */
[----:B------:R-:W-:Y:S01]  /*132c0*/  MUFU.TANH R200, R59 ;  /* 0x0000003b00c87308 */ /* 0x000fe20000002400 */
[----:B-1----:R-:W-:Y:S02]  /*132d0*/  FSEL R218, R218, -INF , !P5 ;  /* 0xff800000dada7808 */ /* 0x002fe40006800000 */
[----:B------:R-:W-:Y:S01]  /*132e0*/  FSEL R228, R228, -INF , !P2 ;  /* 0xff800000e4e47808 */ /* 0x000fe20005000000 */
[----:B----4-:R-:W-:Y:S01]  /*132f0*/  HMMA.16816.F32 R24, R128, R4, R24 ;  /* 0x000000048018723c */ /* 0x010fe20000001818 */
[-C--:B------:R-:W-:Y:S01]  /*13300*/  ISETP.GE.AND P4, PT, R32, R161.reuse, PT ;  /* 0x000000a12000720c */ /* 0x080fe20003f86270 */
[----:B------:R-:W-:Y:S01]  /*13310*/  VIADD R32, R162, 0xffffff40 ;  /* 0xffffff40a2207836 */ /* 0x000fe20000000000 */
[----:B------:R-:W-:Y:S01]  /*13320*/  ISETP.GE.AND P1, PT, R34, R161, PT ;  /* 0x000000a12200720c */ /* 0x000fe20003f26270 */
[----:B------:R-:W-:Y:S01]  /*13330*/  MUFU.TANH R214, R63 ;  /* 0x0000003f00d67308 */ /* 0x000fe20000002400 */
[----:B------:R-:W-:Y:S01]  /*13340*/  VIADD R4, R162, 0xffffff50 ;  /* 0xffffff50a2047836 */ /* 0x000fe20000000000 */
[----:B--2---:R-:W-:-:S02]  /*13350*/  FSEL R204, R204, -INF , !P6 ;  /* 0xff800000cccc7808 */ /* 0x004fc40007000000 */
[----:B------:R-:W-:Y:S01]  /*13360*/  ISETP.GE.AND P6, PT, R32, R151, PT ;  /* 0x000000972000720c */ /* 0x000fe20003fc6270 */
[----:B------:R-:W-:Y:S01]  /*13370*/  HMMA.16816.F32 R20, R128, R6, R20 ;  /* 0x000000068014723c */ /* 0x000fe20000001814 */
[----:B------:R-:W-:Y:S02]  /*13380*/  VIADD R6, R162, 0xffffff58 ;  /* 0xffffff58a2067836 */ /* 0x000fe40000000000 */
[----:B------:R1:W2:Y:S07]  /*13390*/  MUFU.TANH R198, R54 ;  /* 0x0000003600c67308 */ /* 0x0002ae0000002400 */
[----:B------:R-:W-:Y:S01]  /*133a0*/  FMUL.FTZ R25, R25, UR14 ;  /* 0x0000000e19197c20 */ /* 0x000fe20008410000 */
[----:B------:R-:W-:Y:S01]  /*133b0*/  MUFU.TANH R190, R49 ;  /* 0x0000003100be7308 */ /* 0x000fe20000002400 */
[----:B------:R-:W-:Y:S01]  /*133c0*/  FMUL.FTZ R24, R24, UR14 ;  /* 0x0000000e18187c20 */ /* 0x000fe20008410000 */
[----:B------:R-:W-:Y:S01]  /*133d0*/  FMUL.FTZ R26, R26, UR14 ;  /* 0x0000000e1a1a7c20 */ /* 0x000fe20008410000 */
[----:B------:R-:W-:-:S05]  /*133e0*/  FMUL.FTZ R27, R27, UR14 ;  /* 0x0000000e1b1b7c20 */ /* 0x000fca0008410000 */
[----:B------:R-:W3:Y:S01]  /*133f0*/  MUFU.TANH R188, R50 ;  /* 0x0000003200bc7308 */ /* 0x000ee20000002400 */
[----:B------:R-:W-:Y:S01]  /*13400*/  FMUL.FTZ R20, R20, UR14 ;  /* 0x0000000e14147c20 */ /* 0x000fe20008410000 */
[----:B-1----:R-:W-:Y:S01]  /*13410*/  FSEL R54, R124, -INF , !P0 ;  /* 0xff8000007c367808 */ /* 0x002fe20004000000 */
[----:B------:R-:W-:Y:S01]  /*13420*/  FMUL.FTZ R21, R21, UR14 ;  /* 0x0000000e15157c20 */ /* 0x000fe20008410000 */
[----:B------:R-:W-:Y:S01]  /*13430*/  ISETP.GE.AND P0, PT, R46, R151, PT ;  /* 0x000000972e00720c */ /* 0x000fe20003f06270 */
[----:B------:R-:W-:Y:S01]  /*13440*/  FMUL.FTZ R22, R22, UR14 ;  /* 0x0000000e16167c20 */ /* 0x000fe20008410000 */
[----:B--2---:R-:W-:Y:S01]  /*13450*/  FSEL R198, R198, -INF , !P4 ;  /* 0xff800000c6c67808 */ /* 0x004fe20006000000 */
[----:B------:R-:W-:Y:S01]  /*13460*/  FMUL.FTZ R23, R23, UR14 ;  /* 0x0000000e17177c20 */ /* 0x000fe20008410000 */
[----:B------:R-:W1:Y:S01]  /*13470*/  MUFU.TANH R206, R53 ;  /* 0x0000003500ce7308 */ /* 0x000e620000002400 */
[----:B------:R-:W-:Y:S02]  /*13480*/  FSEL R224, R224, -INF , !P0 ;  /* 0xff800000e0e07808 */ /* 0x000fe40004000000 */
[----:B------:R-:W-:Y:S01]  /*13490*/  ISETP.GE.AND P0, PT, R36, R161, PT ;  /* 0x000000a12400720c */ /* 0x000fe20003f06270 */
[----:B------:R-:W-:-:S03]  /*134a0*/  VIADD R36, R162, 0xffffff31 ;  /* 0xffffff31a2247836 */ /* 0x000fc60000000000 */
[----:B------:R-:W-:Y:S01]  /*134b0*/  FSEL R214, R214, -INF , !P0 ;  /* 0xff800000d6d67808 */ /* 0x000fe20004000000 */
[----:B------:R-:W2:Y:S01]  /*134c0*/  MUFU.TANH R212, R56 ;  /* 0x0000003800d47308 */ /* 0x000ea20000002400 */
[C---:B------:R-:W-:Y:S02]  /*134d0*/  ISETP.GE.AND P5, PT, R36.reuse, R151, PT ;  /* 0x000000972400720c */ /* 0x040fe40003fa6270 */
[-C--:B------:R-:W-:Y:S01]  /*134e0*/  ISETP.GE.AND P2, PT, R36, R161.reuse, PT ;  /* 0x000000a12400720c */ /* 0x080fe20003f46270 */
[----:B------:R-:W-:Y:S01]  /*134f0*/  VIADD R36, R162, 0xffffff39 ;  /* 0xffffff39a2247836 */ /* 0x000fe20000000000 */
[----:B------:R-:W-:Y:S02]  /*13500*/  FSEL R210, R210, -INF , !P5 ;  /* 0xff800000d2d27808 */ /* 0x000fe40006800000 */
[----:B------:R-:W-:Y:S01]  /*13510*/  FSEL R200, R200, -INF , !P2 ;  /* 0xff800000c8c87808 */ /* 0x000fe20005000000 */
[----:B------:R-:W4:Y:S01]  /*13520*/  MUFU.TANH R186, R51 ;  /* 0x0000003300ba7308 */ /* 0x000f220000002400 */
[----:B------:R-:W-:Y:S01]  /*13530*/  ISETP.GE.AND P5, PT, R32, R161, PT ;  /* 0x000000a12000720c */ /* 0x000fe20003fa6270 */
[----:B------:R-:W-:Y:S01]  /*13540*/  VIADD R32, R162, 0xffffff48 ;  /* 0xffffff48a2207836 */ /* 0x000fe20000000000 */
[----:B------:R-:W-:-:S02]  /*13550*/  ISETP.GE.AND P2, PT, R34, R151, PT ;  /* 0x000000972200720c */ /* 0x000fc40003f46270 */
[-C--:B------:R-:W-:Y:S02]  /*13560*/  ISETP.GE.AND P0, PT, R36, R151.reuse, PT ;  /* 0x000000972400720c */ /* 0x080fe40003f06270 */
[----:B---3--:R-:W-:Y:S01]  /*13570*/  FSEL R188, R188, -INF , !P5 ;  /* 0xff800000bcbc7808 */ /* 0x008fe20006800000 */
[----:B------:R-:W3:Y:S01]  /*13580*/  MUFU.TANH R192, R48 ;  /* 0x0000003000c07308 */ /* 0x000ee20000002400 */
[----:B------:R-:W-:Y:S02]  /*13590*/  FSEL R190, R190, -INF , !P2 ;  /* 0xff800000bebe7808 */ /* 0x000fe40005000000 */
[----:B-1----:R-:W-:Y:S02]  /*135a0*/  FSEL R206, R206, -INF , !P0 ;  /* 0xff800000cece7808 */ /* 0x002fe40004000000 */
[C---:B------:R-:W-:Y:S02]  /*135b0*/  ISETP.GE.AND P5, PT, R4.reuse, R151, PT ;  /* 0x000000970400720c */ /* 0x040fe40003fa6270 */
[----:B------:R-:W-:Y:S01]  /*135c0*/  ISETP.GE.AND P2, PT, R4, R161, PT ;  /* 0x000000a10400720c */ /* 0x000fe20003f46270 */
[----:B------:R-:W1:Y:S01]  /*135d0*/  MUFU.TANH R202, R55 ;  /* 0x0000003700ca7308 */ /* 0x000e620000002400 */
[----:B------:R-:W-:Y:S01]  /*135e0*/  ISETP.GE.AND P4, PT, R32, R151, PT ;  /* 0x000000972000720c */ /* 0x000fe20003f86270 */
[----:B------:R-:W-:Y:S01]  /*135f0*/  VIADD R4, R162, 0xffffff51 ;  /* 0xffffff51a2047836 */ /* 0x000fe20000000000 */
[----:B------:R-:W-:Y:S01]  /*13600*/  ISETP.GE.AND P0, PT, R32, R161, PT ;  /* 0x000000a12000720c */ /* 0x000fe20003f06270 */
[----:B------:R-:W-:Y:S01]  /*13610*/  VIADD R32, R162, 0xffffff49 ;  /* 0xffffff49a2207836 */ /* 0x000fe20000000000 */
[----:B--2---:R-:W-:-:S02]  /*13620*/  FSEL R212, R212, -INF , !P3 ;  /* 0xff800000d4d47808 */ /* 0x004fc40005800000 */
[----:B------:R-:W-:Y:S01]  /*13630*/  ISETP.GE.AND P3, PT, R36, R161, PT ;  /* 0x000000a12400720c */ /* 0x000fe20003f66270 */
[----:B------:R-:W2:Y:S01]  /*13640*/  MUFU.TANH R182, R47 ;  /* 0x0000002f00b67308 */ /* 0x000ea20000002400 */
[----:B----4-:R-:W-:Y:S02]  /*13650*/  FSEL R186, R186, -INF , !P1 ;  /* 0xff800000baba7808 */ /* 0x010fe40004800000 */
[----:B------:R-:W-:Y:S02]  /*13660*/  FSEL R196, R196, -INF , !P4 ;  /* 0xff800000c4c47808 */ /* 0x000fe40006000000 */
[----:B---3--:R-:W-:Y:S02]  /*13670*/  FSEL R192, R192, -INF , !P6 ;  /* 0xff800000c0c07808 */ /* 0x008fe40007000000 */
[C---:B------:R-:W-:Y:S01]  /*13680*/  ISETP.GE.AND P1, PT, R4.reuse, R151, PT ;  /* 0x000000970400720c */ /* 0x040fe20003f26270 */
[----:B------:R-:W3:Y:S01]  /*13690*/  MUFU.TANH R180, R180 ;  /* 0x000000b400b47308 */ /* 0x000ee20000002400 */
[----:B------:R-:W-:Y:S01]  /*136a0*/  ISETP.GE.AND P4, PT, R4, R161, PT ;  /* 0x000000a10400720c */ /* 0x000fe20003f86270 */
[----:B------:R-:W-:Y:S01]  /*136b0*/  VIADD R4, R162, 0xffffff59 ;  /* 0xffffff59a2047836 */ /* 0x000fe20000000000 */
[----:B-1----:R-:W-:-:S02]  /*136c0*/  FSEL R202, R202, -INF , !P3 ;  /* 0xff800000caca7808 */ /* 0x002fc40005800000 */
[C---:B------:R-:W-:Y:S02]  /*136d0*/  ISETP.GE.AND P6, PT, R32.reuse, R161, PT ;  /* 0x000000a12000720c */ /* 0x040fe40003fc6270 */
[-C--:B------:R-:W-:Y:S01]  /*136e0*/  ISETP.GE.AND P3, PT, R32, R151.reuse, PT ;  /* 0x000000972000720c */ /* 0x080fe20003f66270 */
[----:B------:R-:W1:Y:S01]  /*136f0*/  MUFU.TANH R194, R45 ;  /* 0x0000002d00c27308 */ /* 0x000e620000002400 */
[----:B------:R-:W-:Y:S02]  /*13700*/  FSEL R184, R184, -INF , !P0 ;  /* 0xff800000b8b87808 */ /* 0x000fe40004000000 */
[----:B--2---:R-:W-:Y:S02]  /*13710*/  FSEL R182, R182, -INF , !P6 ;  /* 0xff800000b6b67808 */ /* 0x004fe40007000000 */
[-C--:B------:R-:W-:Y:S02]  /*13720*/  ISETP.GE.AND P6, PT, R4, R151.reuse, PT ;  /* 0x000000970400720c */ /* 0x080fe40003fc6270 */
[----:B------:R-:W-:Y:S01]  /*13730*/  ISETP.GE.AND P0, PT, R6, R151, PT ;  /* 0x000000970600720c */ /* 0x000fe20003f06270 */
[----:B------:R-:W2:Y:S01]  /*13740*/  MUFU.TANH R170, R43 ;  /* 0x0000002b00aa7308 */ /* 0x000ea20000002400 */
[----:B---3--:R-:W-:-:S02]  /*13750*/  FSEL R180, R180, -INF , !P5 ;  /* 0xff800000b4b47808 */ /* 0x008fc40006800000 */
[----:B------:R-:W-:Y:S01]  /*13760*/  ISETP.GE.AND P5, PT, R4, R161, PT ;  /* 0x000000a10400720c */ /* 0x000fe20003fa6270 */
[----:B------:R-:W-:-:S04]  /*13770*/  VIADD R4, R162, 0xffffff61 ;  /* 0xffffff61a2047836 */ /* 0x000fc80000000000 */
        /* <DEDUP_REMOVED lines=37> */
[----:B------:R-:W-:-:S05]  /*139d0*/  ISETP.GT.AND P0, PT, R127, R148, PT ;  /* 0x000000947f00720c */ /* 0x000fca0003f04270 */
[----:B------:R-:W2:Y:S01]  /*139e0*/  MUFU.TANH R124, R33 ;  /* 0x00000021007c7308 */ /* 0x000ea20000002400 */
[----:B---3--:R-:W-:Y:S02]  /*139f0*/  FSEL R123, R123, -INF , !P3 ;  /* 0xff8000007b7b7808 */ /* 0x008fe40005800000 */
[----:B------:R-:W-:Y:S01]  /*13a00*/  ISETP.GE.AND P3, PT, R4, R161, PT ;  /* 0x000000a10400720c */ /* 0x000fe20003f66270 */
        /* <DEDUP_REMOVED lines=20> */
[----:B------:R-:W-:-:S05]  /*13b50*/  ISETP.GE.AND P1, PT, R162, R161, PT ;  /* 0x000000a1a200720c */ /* 0x000fca0003f26270 */
[----:B------:R-:W3:Y:S01]  /*13b60*/  MUFU.TANH R132, R26 ;  /* 0x0000001a00847308 */ /* 0x000ee20000002400 */
[----:B-1----:R-:W-:-:S07]  /*13b70*/  FSEL R134, R134, -INF , !P6 ;  /* 0xff80000086867808 */ /* 0x002fce0007000000 */
[----:B------:R-:W1:Y:S01]  /*13b80*/  MUFU.TANH R131, R27 ;  /* 0x0000001b00837308 */ /* 0x000e620000002400 */
[----:B--2---:R-:W-:-:S07]  /*13b90*/  FSEL R133, R133, -INF , !P5 ;  /* 0xff80000085857808 */ /* 0x004fce0006800000 */
[----:B------:R-:W2:Y:S01]  /*13ba0*/  MUFU.TANH R130, R22 ;  /* 0x0000001600827308 */ /* 0x000ea20000002400 */
[----:B---3--:R-:W-:-:S07]  /*13bb0*/  FSEL R132, R132, -INF , !P4 ;  /* 0xff80000084847808 */ /* 0x008fce0006000000 */
[----:B------:R-:W3:Y:S01]  /*13bc0*/  MUFU.TANH R129, R23 ;  /* 0x0000001700817308 */ /* 0x000ee20000002400 */
        /* <DEDUP_REMOVED lines=18> */
[----:B-1----:R-:W-:Y:S01]  /*13cf0*/  VIADD R24, R24, 0xffffffe ;  /* 0x0ffffffe18187836 */ /* 0x002fe20000000000 */
[----:B------:R-:W-:Y:S02]  /*13d00*/  IABS R7, R20 ;  /* 0x0000001400077213 */ /* 0x000fe40000000000 */
[----:B------:R-:W-:-:S03]  /*13d10*/  LOP3.LUT R20, R20, R9, RZ, 0x3c, !PT ;  /* 0x0000000914147212 */ /* 0x000fc600078e3cff */
[----:B------:R-:W1:Y:S01]  /*13d20*/  F2I.FTZ.U32.TRUNC.NTZ R25, R24 ;  /* 0x0000001800197305 */ /* 0x000e62000021f000 */
[----:B------:R-:W-:Y:S02]  /*13d30*/  ISETP.GE.AND P1, PT, R20, RZ, PT ;  /* 0x000000ff1400720c */ /* 0x000fe40003f26270 */
[----:B-1----:R-:W-:Y:S01]  /*13d40*/  IADD3 R5, PT, PT, RZ, -R25, RZ ;  /* 0x80000019ff057210 */ /* 0x002fe20007ffe0ff */
[----:B------:R-:W-:-:S04]  /*13d50*/  IMAD.MOV.U32 R24, RZ, RZ, RZ ;  /* 0x000000ffff187224 */ /* 0x000fc800078e00ff */
        /* <DEDUP_REMOVED lines=16> */
[----:B------:R-:W-:Y:S01]  /*13e60*/  @P2 VIADD R5, R5, 0x1 ;  /* 0x0000000105052836 */ /* 0x000fe20000000000 */
[----:B------:R-:W-:Y:S02]  /*13e70*/  ISETP.NE.AND P2, PT, R9, RZ, PT ;  /* 0x000000ff0900720c */ /* 0x000fe40003f45270 */
[----:B------:R-:W-:Y:S02]  /*13e80*/  @P6 IADD3 R15, PT, PT, R15, 0x1, RZ ;  /* 0x000000010f0f6810 */ /* 0x000fe40007ffe0ff */
[----:B------:R-:W-:Y:S02]  /*13e90*/  MOV R4, R5 ;  /* 0x0000000500047202 */ /* 0x000fe40000000f00 */
[----:B------:R-:W-:Y:S01]  /*13ea0*/  LOP3.LUT R5, RZ, R9, RZ, 0x33, !PT ;  /* 0x00000009ff057212 */ /* 0x000fe200078e33ff */
[----:B------:R-:W-:Y:S01]  /*13eb0*/  @!P4 IMAD.MOV R15, RZ, RZ, -R15 ;  /* 0x000000ffff0fc224 */ /* 0x000fe200078e0a0f */
[----:B------:R-:W-:-:S04]  /*13ec0*/  @!P1 IADD3 R4, PT, PT, -R4, RZ, RZ ;  /* 0x000000ff04049210 */ /* 0x000fc80007ffe1ff */
        /* <DEDUP_REMOVED lines=22> */
.L_x_2594:
        /* <DEDUP_REMOVED lines=8> */
.L_x_2595:
        /* <DEDUP_REMOVED lines=26> */
.L_x_2593:
        /* <DEDUP_REMOVED lines=49> */
[C---:B------:R-:W-:Y:S01]  /*14560*/  FSETP.NEU.FTZ.AND P1, PT, R3.reuse, -INF , PT ;  /* 0xff8000000300780b */ /* 0x040fe20003f3d000 */
[----:B------:R-:W-:Y:S02]  /*14570*/  FADD.FTZ R7, R2, -R7 ;  /* 0x8000000702077221 */ /* 0x000fe40000010000 */
[--C-:B------:R-:W-:Y:S01]  /*14580*/  FFMA.FTZ R140, R44, UR4, -R141.reuse ;  /* 0x000000042c8c7c23 */ /* 0x100fe2000801088d */
[----:B------:R-:W-:Y:S01]  /*14590*/  FSEL R5, R3, RZ, P1 ;  /* 0x000000ff03057208 */ /* 0x000fe20000800000 */
[----:B------:R-:W1:Y:S01]  /*145a0*/  LDSM.16.MT88.4 R44, [R144+0xd000] ;  /* 0x00d00000902c783b */ /* 0x000e620000004200 */
[----:B------:R-:W-:Y:S01]  /*145b0*/  FSEL R137, R137, RZ, P1 ;  /* 0x000000ff89897208 */ /* 0x000fe20000800000 */
[--C-:B------:R-:W-:Y:S01]  /*145c0*/  FFMA.FTZ R142, R8, UR4, -R141.reuse ;  /* 0x00000004088e7c23 */ /* 0x100fe2000801088d */
[----:B------:R-:W-:Y:S01]  /*145d0*/  FFMA.FTZ R139, R12, UR4, -R141 ;  /* 0x000000040c8b7c23 */ /* 0x000fe2000801088d */
[----:B------:R-:W-:Y:S01]  /*145e0*/  FADD.FTZ R5, R0, -R5 ;  /* 0x8000000500057221 */ /* 0x000fe20000010000 */
        /* <DEDUP_REMOVED lines=10> */
[----:B------:R-:W-:Y:S01]  /*14690*/  FFMA.FTZ R167, R196, UR4, -R141 ;  /* 0x00000004c4a77c23 */ /* 0x000fe2000801088d */
[----:B------:R-:W3:Y:S01]  /*146a0*/  MUFU.EX2 R140, R140 ;  /* 0x0000008c008c7308 */ /* 0x000ee20000000800 */
[--C-:B------:R-:W-:Y:S01]  /*146b0*/  FFMA.FTZ R171, R186, UR4, -R137.reuse ;  /* 0x00000004baab7c23 */ /* 0x100fe20008010889 */
[----:B------:R-:W-:Y:S01]  /*146c0*/  FFMA.FTZ R169, R182, UR4, -R137 ;  /* 0x00000004b6a97c23 */ /* 0x000fe20008010889 */
[--C-:B------:R-:W-:Y:S01]  /*146d0*/  FFMA.FTZ R192, R192, UR4, -R141.reuse ;  /* 0x00000004c0c07c23 */ /* 0x100fe2000801088d */
[----:B------:R-:W-:Y:S01]  /*146e0*/  MUFU.EX2 R139, R139 ;  /* 0x0000008b008b7308 */ /* 0x000fe20000000800 */
[----:B------:R-:W-:Y:S01]  /*146f0*/  FFMA.FTZ R194, R194, UR4, -R141 ;  /* 0x00000004c2c27c23 */ /* 0x000fe2000801088d */
        /* <DEDUP_REMOVED lines=12> */
[----:B------:R-:W-:Y:S01]  /*147c0*/  FFMA.FTZ R125, R125, UR4, -R141 ;  /* 0x000000047d7d7c23 */ /* 0x000fe2000801088d */
[--C-:B------:R-:W-:Y:S01]  /*147d0*/  FFMA.FTZ R131, R131, UR4, -R137.reuse ;  /* 0x0000000483837c23 */ /* 0x100fe20008010889 */
[----:B------:R-:W-:Y:S01]  /*147e0*/  MUFU.EX2 R143, R143 ;  /* 0x0000008f008f7308 */ /* 0x000fe20000000800 */
[----:B------:R-:W-:Y:S01]  /*147f0*/  FFMA.FTZ R130, R130, UR4, -R137 ;  /* 0x0000000482827c23 */ /* 0x000fe20008010889 */
[----:B----4-:R-:W-:Y:S01]  /*14800*/  F2FP.F16.F32.PACK_AB R6, R138, R139 ;  /* 0x0000008b8a06723e */ /* 0x010fe200000000ff */
[--C-:B------:R-:W-:Y:S01]  /*14810*/  FFMA.FTZ R135, R135, UR4, -R141.reuse ;  /* 0x0000000487877c23 */ /* 0x100fe2000801088d */
[----:B------:R-:W4:Y:S01]  /*14820*/  MUFU.EX2 R162, R7 ;  /* 0x0000000700a27308 */ /* 0x000f220000000800 */
[--C-:B------:R-:W-:Y:S01]  /*14830*/  FFMA.FTZ R134, R134, UR4, -R141.reuse ;  /* 0x0000000486867c23 */ /* 0x100fe2000801088d */
[----:B------:R-:W-:-:S02]  /*14840*/  FFMA.FTZ R133, R133, UR4, -R141 ;  /* 0x0000000485857c23 */ /* 0x000fc4000801088d */
[----:B------:R-:W5:Y:S01]  /*14850*/  MUFU.EX2 R161, R161 ;  /* 0x000000a100a17308 */ /* 0x000f620000000800 */
[----:B---3--:R-:W-:-:S03]  /*14860*/  F2FP.F16.F32.PACK_AB R5, R2, R151 ;  /* 0x000000970205723e */ /* 0x008fc600000000ff */
[----:B------:R-:W3:Y:S04]  /*14870*/  MUFU.EX2 R0, R0 ;  /* 0x0000000000007308 */ /* 0x000ee80000000800 */
[----:B------:R-:W-:Y:S01]  /*14880*/  MUFU.EX2 R190, R192 ;  /* 0x000000c000be7308 */ /* 0x000fe20000000800 */
[-C--:B----4-:R-:W-:Y:S01]  /*14890*/  FMUL.FTZ R40, R80, R162.reuse ;  /* 0x000000a250287220 */ /* 0x090fe20000410000 */
[-C--:B------:R-:W-:Y:S01]  /*148a0*/  FMUL.FTZ R41, R81, R162.reuse ;  /* 0x000000a251297220 */ /* 0x080fe20000410000 */
[-C--:B------:R-:W-:Y:S01]  /*148b0*/  FMUL.FTZ R48, R76, R162.reuse ;  /* 0x000000a24c307220 */ /* 0x080fe20000410000 */
[-C--:B------:R-:W-:Y:S01]  /*148c0*/  FMUL.FTZ R49, R77, R162.reuse ;  /* 0x000000a24d317220 */ /* 0x080fe20000410000 */
[-C--:B-----5:R-:W-:Y:S01]  /*148d0*/  FMUL.FTZ R42, R82, R161.reuse ;  /* 0x000000a1522a7220 */ /* 0x0a0fe20000410000 */
[-C--:B------:R-:W-:Y:S01]  /*148e0*/  FMUL.FTZ R43, R83, R161.reuse ;  /* 0x000000a1532b7220 */ /* 0x080fe20000410000 */
[-C--:B------:R-:W-:Y:S01]  /*148f0*/  FMUL.FTZ R50, R78, R161.reuse ;  /* 0x000000a14e327220 */ /* 0x080fe20000410000 */
[----:B------:R-:W-:Y:S01]  /*14900*/  FMUL.FTZ R51, R79, R161 ;  /* 0x000000a14f337220 */ /* 0x000fe20000410000 */
[----:B---3--:R-:W-:Y:S01]  /*14910*/  F2FP.F16.F32.PACK_AB R7, R0, R143 ;  /* 0x0000008f0007723e */ /* 0x008fe200000000ff */
[--C-:B------:R-:W-:Y:S01]  /*14920*/  FFMA.FTZ R78, R60, UR4, -R141.reuse ;  /* 0x000000043c4e7c23 */ /* 0x100fe2000801088d */
        /* <DEDUP_REMOVED lines=8> */
[-C--:B------:R-:W-:Y:S01]  /*149b0*/  FMUL.FTZ R111, R111, R161.reuse ;  /* 0x000000a16f6f7220 */ /* 0x080fe20000410000 */
[--C-:B------:R-:W-:Y:S01]  /*149c0*/  FFMA.FTZ R77, R230, UR4, -R141.reuse ;  /* 0x00000004e64d7c23 */ /* 0x100fe2000801088d */
[----:B------:R-:W-:Y:S01]  /*149d0*/  FFMA.FTZ R76, R232, UR4, -R141 ;  /* 0x00000004e84c7c23 */ /* 0x000fe2000801088d */
[----:B------:R-:W-:Y:S01]  /*149e0*/  FFMA.FTZ R79, R54, UR4, -R137 ;  /* 0x00000004364f7c23 */ /* 0x000fe20008010889 */
[----:B------:R-:W-:Y:S01]  /*149f0*/  MUFU.EX2 R78, R78 ;  /* 0x0000004e004e7308 */ /* 0x000fe20000000800 */
[C---:B------:R-:W-:Y:S01]  /*14a00*/  HMMA.16816.F32 R44, R4.reuse, R46, R48 ;  /* 0x0000002e042c723c */ /* 0x040fe20000001830 */
[-C--:B------:R-:W-:Y:S01]  /*14a10*/  FMUL.FTZ R49, R73, R162.reuse ;  /* 0x000000a249317220 */ /* 0x080fe20000410000 */
[----:B------:R-:W-:Y:S01]  /*14a20*/  FFMA.FTZ R73, R62, UR4, -R141 ;  /* 0x000000043e497c23 */ /* 0x000fe2000801088d */
[-C--:B------:R-:W-:Y:S01]  /*14a30*/  FMUL.FTZ R48, R72, R162.reuse ;  /* 0x000000a248307220 */ /* 0x080fe20000410000 */
[----:B------:R-:W1:Y:S01]  /*14a40*/  LDSM.16.MT88.4 R60, [R144+0x9400] ;  /* 0x00940000903c783b */ /* 0x000e620000004200 */
[-C--:B------:R-:W-:Y:S01]  /*14a50*/  FMUL.FTZ R50, R74, R161.reuse ;  /* 0x000000a14a327220 */ /* 0x080fe20000410000 */
[-C--:B------:R-:W-:Y:S01]  /*14a60*/  FMUL.FTZ R51, R75, R161.reuse ;  /* 0x000000a14b337220 */ /* 0x080fe20000410000 */
[--C-:B------:R-:W-:Y:S01]  /*14a70*/  FFMA.FTZ R74, R52, UR4, -R137.reuse ;  /* 0x00000004344a7c23 */ /* 0x100fe20008010889 */
[--C-:B------:R-:W-:Y:S01]  /*14a80*/  FFMA.FTZ R75, R64, UR4, -R137.reuse ;  /* 0x00000004404b7c23 */ /* 0x100fe20008010889 */
[----:B------:R-:W-:Y:S01]  /*14a90*/  FFMA.FTZ R72, R66, UR4, -R137 ;  /* 0x0000000442487c23 */ /* 0x000fe20008010889 */
[C---:B--2---:R-:W-:Y:S01]  /*14aa0*/  HMMA.16816.F32 R8, R4.reuse, R12, R8 ;  /* 0x0000000c0408723c */ /* 0x044fe20000001808 */
[----:B------:R-:W-:Y:S01]  /*14ab0*/  MUFU.EX2 R77, R77 ;  /* 0x0000004d004d7308 */ /* 0x000fe20000000800 */
[-C--:B------:R-:W-:Y:S01]  /*14ac0*/  FMUL.FTZ R16, R104, R162.reuse ;  /* 0x000000a268107220 */ /* 0x080fe20000410000 */
[-C--:B------:R-:W-:Y:S01]  /*14ad0*/  FMUL.FTZ R17, R105, R162.reuse ;  /* 0x000000a269117220 */ /* 0x080fe20000410000 */
[-C--:B------:R-:W-:Y:S01]  /*14ae0*/  FMUL.FTZ R18, R106, R161.reuse ;  /* 0x000000a16a127220 */ /* 0x080fe20000410000 */
        /* <DEDUP_REMOVED lines=12> */
[----:B------:R-:W3:Y:S01]  /*14bb0*/  MUFU.EX2 R74, R74 ;  /* 0x0000004a004a7308 */ /* 0x000ee20000000800 */
        /* <DEDUP_REMOVED lines=23> */
[----:B------:R-:W-:Y:S01]  /*14d30*/  FFMA.FTZ R83, R226, UR4, -R141 ;  /* 0x00000004e2537c23 */ /* 0x000fe2000801088d */
[----:B------:R-:W5:Y:S01]  /*14d40*/  LDSM.16.MT88.4 R64, [R116+0xb400] ;  /* 0x00b400007440783b */ /* 0x000f620000004200 */
        /* <DEDUP_REMOVED lines=8> */
[----:B------:R-:W-:Y:S01]  /*14dd0*/  FFMA.FTZ R165, R165, R162, R142 ;  /* 0x000000a2a5a57223 */ /* 0x000fe2000001008e */
[----:B------:R-:W-:Y:S01]  /*14de0*/  FFMA.FTZ R151, R164, R161, R151 ;  /* 0x000000a1a4977223 */ /* 0x000fe20000010097 */
[C---:B------:R-:W-:Y:S01]  /*14df0*/  HMMA.16816.F32 R32, R4.reuse, R36, R32 ;  /* 0x000000240420723c */ /* 0x040fe20000001820 */
[----:B------:R-:W-:Y:S01]  /*14e00*/  MUFU.EX2 R83, R83 ;  /* 0x0000005300537308 */ /* 0x000fe20000000800 */
[----:B------:R-:W-:Y:S01]  /*14e10*/  FADD.FTZ R140, R140, R165 ;  /* 0x000000a58c8c7221 */ /* 0x000fe20000010000 */
[----:B------:R-:W-:Y:S01]  /*14e20*/  FADD.FTZ R98, R2, R151 ;  /* 0x0000009702627221 */ /* 0x000fe20000010000 */
        /* <DEDUP_REMOVED lines=10> */
[----:B------:R-:W-:Y:S01]  /*14ed0*/  FFMA.FTZ R128, R132, UR4, -R137 ;  /* 0x0000000484807c23 */ /* 0x000fe20008010889 */
[----:B------:R-:W-:Y:S01]  /*14ee0*/  LDSM.16.MT88.4 R100, [R116+0xac00] ;  /* 0x00ac00007464783b */ /* 0x000fe20000004200 */
[C---:B------:R-:W-:Y:S01]  /*14ef0*/  HMMA.16816.F32 R28, R4.reuse, R30, R92 ;  /* 0x0000001e041c723c */ /* 0x040fe2000000185c */
[----:B------:R-:W-:Y:S01]  /*14f00*/  FFMA.FTZ R92, R212, UR4, -R141 ;  /* 0x00000004d45c7c23 */ /* 0x000fe2000801088d */
[--C-:B------:R-:W-:Y:S01]  /*14f10*/  FFMA.FTZ R95, R204, UR4, -R137.reuse ;  /* 0x00000004cc5f7c23 */ /* 0x100fe20008010889 */
[--C-:B------:R-:W-:Y:S01]  /*14f20*/  FFMA.FTZ R94, R200, UR4, -R137.reuse ;  /* 0x00000004c85e7c23 */ /* 0x100fe20008010889 */
[----:B------:R-:W-:Y:S01]  /*14f30*/  FFMA.FTZ R93, R198, UR4, -R137 ;  /* 0x00000004c65d7c23 */ /* 0x000fe20008010889 */
[----:B------:R-:W-:Y:S03]  /*14f40*/  MUFU.EX2 R91, R91 ;  /* 0x0000005b005b7308 */ /* 0x000fe60000000800 */
        /* <DEDUP_REMOVED lines=9> */
[----:B---3--:R-:W-:Y:S01]  /*14fe0*/  F2FP.F16.F32.PACK_AB R57, R74, R79 ;  /* 0x0000004f4a39723e */ /* 0x008fe200000000ff */
[----:B------:R-:W-:Y:S01]  /*14ff0*/  FADD.FTZ R79, R79, R0 ;  /* 0x000000004f4f7221 */ /* 0x000fe20000010000 */
[-C--:B------:R-:W-:Y:S01]  /*15000*/  MOV R0, R3.reuse ;  /* 0x0000000300007202 */ /* 0x080fe20000000f00 */
[----:B------:R-:W-:Y:S01]  /*15010*/  MUFU.EX2 R87, R87 ;  /* 0x0000005700577308 */ /* 0x000fe20000000800 */
[----:B------:R-:W-:Y:S01]  /*15020*/  @P0 MOV R0, R3 ;  /* 0x0000000300000202 */ /* 0x000fe20000000f00 */
[----:B------:R-:W-:Y:S01]  /*15030*/  HMMA.16816.F32 R4, R4, R58, R68 ;  /* 0x0000003a0404723c */ /* 0x000fe20000001844 */
[----:B------:R-:W-:Y:S01]  /*15040*/  F2FP.F16.F32.PACK_AB R58, R73, R78 ;  /* 0x0000004e493a723e */ /* 0x000fe200000000ff */
[----:B------:R-:W3:Y:S01]  /*15050*/  MUFU.EX2 R86, R86 ;  /* 0x0000005600567308 */ /* 0x000ee20000000800 */
[----:B----4-:R-:W-:Y:S01]  /*15060*/  F2FP.F16.F32.PACK_AB R59, R72, R75 ;  /* 0x0000004b483b723e */ /* 0x010fe200000000ff */
[----:B------:R-:W4:Y:S01]  /*15070*/  LDSM.16.MT88.4 R68, [R144+0xb400] ;  /* 0x00b400009044783b */ /* 0x000f220000004200 */
[----:B------:R-:W-:Y:S01]  /*15080*/  FADD.FTZ R74, R74, R79 ;  /* 0x0000004f4a4a7221 */ /* 0x000fe20000010000 */
[----:B------:R-:W3:Y:S03]  /*15090*/  MUFU.EX2 R85, R85 ;  /* 0x0000005500557308 */ /* 0x000ee60000000800 */
[----:B------:R-:W-:Y:S01]  /*150a0*/  FADD.FTZ R75, R75, R74 ;  /* 0x0000004a4b4b7221 */ /* 0x000fe20000010000 */
[----:B-1----:R-:W-:Y:S01]  /*150b0*/  HMMA.16816.F32 R8, R56, R60, R8 ;  /* 0x0000003c3808723c */ /* 0x002fe20000001808 */
[----:B------:R-:W-:Y:S02]  /*150c0*/  MUFU.EX2 R95, R95 ;  /* 0x0000005f005f7308 */ /* 0x000fe40000000800 */
[----:B------:R-:W-:-:S02]  /*150d0*/  FADD.FTZ R72, R72, R75 ;  /* 0x0000004b48487221 */ /* 0x000fc40000010000 */
[----:B------:R-:W1:Y:S03]  /*150e0*/  MUFU.EX2 R94, R94 ;  /* 0x0000005e005e7308 */ /* 0x000e660000000800 */
[C---:B------:R-:W-:Y:S01]  /*150f0*/  HMMA.16816.F32 R12, R56.reuse, R62, R12 ;  /* 0x0000003e380c723c */ /* 0x040fe2000000180c */
[----:B------:R-:W2:Y:S01]  /*15100*/  LDSM.16.MT88.4 R60, [R144+0xd400] ;  /* 0x00d40000903c783b */ /* 0x000ea20000004200 */
[----:B------:R-:W-:Y:S04]  /*15110*/  MUFU.EX2 R93, R93 ;  /* 0x0000005d005d7308 */ /* 0x000fe80000000800 */
[----:B------:R-:W1:Y:S02]  /*15120*/  MUFU.EX2 R90, R90 ;  /* 0x0000005a005a7308 */ /* 0x000e640000000800 */
[C---:B-----5:R-:W-:Y:S02]  /*15130*/  HMMA.16816.F32 R16, R56.reuse, R52, R16 ;  /* 0x000000343810723c */ /* 0x060fe40000001810 */
[----:B------:R-:W5:Y:S04]  /*15140*/  MUFU.EX2 R163, R163 ;  /* 0x000000a300a37308 */ /* 0x000f680000000800 */
        /* <DEDUP_REMOVED lines=12> */
[C---:B----4-:R-:W-:Y:S02]  /*15210*/  HMMA.16816.F32 R24, R56.reuse, R68, R24 ;  /* 0x000000443818723c */ /* 0x050fe40000001818 */
        /* <DEDUP_REMOVED lines=54> */
[----:B---3--:R-:W-:Y:S01]  /*15580*/  HMMA.16816.F32 R48, R52, R56, R48 ;  /* 0x000000383430723c */ /* 0x008fe20000001830 */
[----:B------:R-:W-:-:S02]  /*15590*/  FFMA.FTZ R56, R188, UR4, -R137 ;  /* 0x00000004bc387c23 */ /* 0x000fc40008010889 */
[----:B------:R-:W-:Y:S04]  /*155a0*/  MUFU.EX2 R188, R194 ;  /* 0x000000c200bc7308 */ /* 0x000fe80000000800 */
[----:B------:R3:W4:Y:S01]  /*155b0*/  MUFU.EX2 R186, R56 ;  /* 0x0000003800ba7308 */ /* 0x0007220000000800 */
        /* <DEDUP_REMOVED lines=9> */
[----:B------:R-:W-:Y:S01]  /*15650*/  HMMA.16816.F32 R4, R52, R58, R4 ;  /* 0x0000003a3404723c */ /* 0x000fe20000001804 */
[----:B-----5:R-:W-:Y:S01]  /*15660*/  F2FP.F16.F32.PACK_AB R52, R163, R190 ;  /* 0x000000bea334723e */ /* 0x020fe200000000ff */
[----:B---3--:R-:W3:Y:S01]  /*15670*/  LDSM.16.MT88.4 R56, [R116+0xe000] ;  /* 0x00e000007438783b */ /* 0x008ee20000004200 */
        /* <DEDUP_REMOVED lines=15> */
[----:B------:R-:W-:-:S07]  /*15770*/  F2FP.F16.F32.PACK_AB R56, R173, R178 ;  /* 0x000000b2ad38723e */ /* 0x000fce00000000ff */
[----:B------:R-:W-:Y:S01]  /*15780*/  HMMA.16816.F32 R4, R52, R58, R4 ;  /* 0x0000003a3404723c */ /* 0x000fe20000001804 */
[----:B------:R-:W-:-:S07]  /*15790*/  F2FP.F16.F32.PACK_AB R58, R172, R175 ;  /* 0x000000afac3a723e */ /* 0x000fce00000000ff */
[C---:B------:R-:W-:Y:S01]  /*157a0*/  HMMA.16816.F32 R28, R52.reuse, R70, R28 ;  /* 0x00000046341c723c */ /* 0x040fe2000000181c */
[----:B------:R-:W3:Y:S07]  /*157b0*/  LDSM.16.MT88.4 R68, [R144+0xc400] ;  /* 0x00c400009044783b */ /* 0x000eee0000004200 */
[C---:B-1----:R-:W-:Y:S01]  /*157c0*/  HMMA.16816.F32 R32, R52.reuse, R64, R32 ;  /* 0x000000403420723c */ /* 0x042fe20000001820 */
[----:B------:R-:W-:Y:S02]  /*157d0*/  FFMA.FTZ R64, R168, UR4, -R137 ;  /* 0x00000004a8407c23 */ /* 0x000fe40008010889 */
[----:B------:R-:W1:Y:S04]  /*157e0*/  MUFU.EX2 R168, R170 ;  /* 0x000000aa00a87308 */ /* 0x000e680000000800 */
[----:B------:R-:W4:Y:S01]  /*157f0*/  MUFU.EX2 R166, R64 ;  /* 0x0000004000a67308 */ /* 0x000f220000000800 */
[C---:B------:R-:W-:Y:S08]  /*15800*/  HMMA.16816.F32 R36, R52.reuse, R66, R36 ;  /* 0x000000423424723c */ /* 0x040ff00000001824 */
[----:B--2---:R-:W-:Y:S01]  /*15810*/  HMMA.16816.F32 R40, R52, R60, R40 ;  /* 0x0000003c3428723c */ /* 0x004fe20000001828 */
[C---:B-1----:R-:W-:Y:S01]  /*15820*/  F2FP.F16.F32.PACK_AB R57, R168.reuse, R177 ;  /* 0x000000b1a839723e */ /* 0x042fe200000000ff */
        /* <DEDUP_REMOVED lines=10> */
[----:B------:R-:W-:Y:S01]  /*158d0*/  FFMA.FTZ R70, R120, UR4, -R137 ;  /* 0x0000000478467c23 */ /* 0x000fe20008010889 */
[----:B------:R-:W-:-:S06]  /*158e0*/  FFMA.FTZ R71, R123, UR4, -R141 ;  /* 0x000000047b477c23 */ /* 0x000fcc000801088d */
[----:B------:R-:W-:Y:S01]  /*158f0*/  HMMA.16816.F32 R24, R56, R68, R24 ;  /* 0x000000443818723c */ /* 0x000fe20000001818 */
[----:B------:R-:W-:Y:S01]  /*15900*/  FFMA.FTZ R68, R124, UR4, -R141 ;  /* 0x000000047c447c23 */ /* 0x000fe2000801088d */
[--C-:B------:R-:W-:Y:S01]  /*15910*/  FFMA.FTZ R69, R119, UR4, -R137.reuse ;  /* 0x0000000477457c23 */ /* 0x100fe20008010889 */
[----:B------:R3:W-:Y:S04]  /*15920*/  MUFU.EX2 R124, R125 ;  /* 0x0000007d007c7308 */ /* 0x0007e80000000800 */
[----:B------:R-:W5:Y:S04]  /*15930*/  MUFU.EX2 R123, R68 ;  /* 0x00000044007b7308 */ /* 0x000f680000000800 */
[----:B------:R-:W-:Y:S01]  /*15940*/  MUFU.EX2 R119, R70 ;  /* 0x0000004600777308 */ /* 0x000fe20000000800 */
[----:B---3--:R-:W-:-:S03]  /*15950*/  FFMA.FTZ R125, R126, UR4, -R137 ;  /* 0x000000047e7d7c23 */ /* 0x008fc60008010889 */
[----:B------:R-:W-:Y:S01]  /*15960*/  MUFU.EX2 R126, R69 ;  /* 0x00000045007e7308 */ /* 0x000fe20000000800 */
[C---:B-1----:R-:W-:Y:S03]  /*15970*/  HMMA.16816.F32 R32, R56.reuse, R64, R32 ;  /* 0x000000403820723c */ /* 0x042fe60000001820 */
[----:B------:R-:W-:Y:S05]  /*15980*/  MUFU.EX2 R125, R125 ;  /* 0x0000007d007d7308 */ /* 0x000fea0000000800 */
[C---:B--2---:R-:W-:Y:S08]  /*15990*/  HMMA.16816.F32 R8, R56.reuse, R60, R8 ;  /* 0x0000003c3808723c */ /* 0x044ff00000001808 */
[C---:B------:R-:W-:Y:S01]  /*159a0*/  HMMA.16816.F32 R12, R56.reuse, R62, R12 ;  /* 0x0000003e380c723c */ /* 0x040fe2000000180c */
[----:B------:R-:W1:Y:S07]  /*159b0*/  LDSM.16.MT88.4 R60, [R144+0xe400] ;  /* 0x00e40000903c783b */ /* 0x000e6e0000004200 */
[C---:B----4-:R-:W-:Y:S08]  /*159c0*/  HMMA.16816.F32 R16, R56.reuse, R52, R16 ;  /* 0x000000343810723c */ /* 0x050ff00000001810 */
[C---:B------:R-:W-:Y:S01]  /*159d0*/  HMMA.16816.F32 R20, R56.reuse, R54, R20 ;  /* 0x000000363814723c */ /* 0x040fe20000001814 */
[----:B------:R-:W2:Y:S07]  /*159e0*/  LDSM.16.MT88.4 R52, [R116+0xe400] ;  /* 0x00e400007434783b */ /* 0x000eae0000004200 */
[C---:B------:R-:W-:Y:S01]  /*159f0*/  HMMA.16816.F32 R36, R56.reuse, R66, R36 ;  /* 0x000000423824723c */ /* 0x040fe20000001824 */
[----:B------:R-:W3:Y:S07]  /*15a00*/  LDSM.16.MT88.4 R64, [R144+0xa800] ;  /* 0x00a800009040783b */ /* 0x000eee0000004200 */
[----:B-1----:R-:W-:Y:S01]  /*15a10*/  HMMA.16816.F32 R40, R56, R60, R40 ;  /* 0x0000003c3828723c */ /* 0x002fe20000001828 */
[----:B------:R-:W-:Y:S01]  /*15a20*/  FFMA.FTZ R61, R122, UR4, -R141 ;  /* 0x000000047a3d7c23 */ /* 0x000fe2000801088d */
[--C-:B------:R-:W-:Y:S01]  /*15a30*/  FFMA.FTZ R60, R121, UR4, -R137.reuse ;  /* 0x00000004793c7c23 */ /* 0x100fe20008010889 */
[----:B------:R1:W-:Y:S01]  /*15a40*/  MUFU.EX2 R122, R71 ;  /* 0x00000047007a7308 */ /* 0x0003e20000000800 */
[----:B------:R-:W-:-:S03]  /*15a50*/  FFMA.FTZ R137, R129, UR4, -R137 ;  /* 0x0000000481897c23 */ /* 0x000fc60008010889 */
[----:B------:R-:W-:Y:S01]  /*15a60*/  MUFU.EX2 R121, R61 ;  /* 0x0000003d00797308 */ /* 0x000fe20000000800 */
[C---:B------:R-:W-:Y:S03]  /*15a70*/  HMMA.16816.F32 R44, R56.reuse, R62, R44 ;  /* 0x0000003e382c723c */ /* 0x040fe6000000182c */
[----:B------:R4:W3:Y:S04]  /*15a80*/  MUFU.EX2 R120, R60 ;  /* 0x0000003c00787308 */ /* 0x0008e80000000800 */
[----:B------:R-:W3:Y:S01]  /*15a90*/  MUFU.EX2 R129, R96 ;  /* 0x0000006000817308 */ /* 0x000ee20000000800 */
[C---:B--2---:R-:W-:Y:S01]  /*15aa0*/  HMMA.16816.F32 R48, R56.reuse, R52, R48 ;  /* 0x000000343830723c */ /* 0x044fe20000001830 */
[----:B-1----:R-:W1:Y:S07]  /*15ab0*/  LDSM.16.MT88.4 R68, [R116+0xc800] ;  /* 0x00c800007444783b */ /* 0x002e6e0000004200 */
[----:B------:R-:W-:Y:S01]  /*15ac0*/  HMMA.16816.F32 R4, R56, R54, R4 ;  /* 0x000000363804723c */ /* 0x000fe20000001804 */
[----:B----4-:R-:W2:Y:S01]  /*15ad0*/  LDSM.16.MT88.4 R60, [R116+0xa800] ;  /* 0x00a80000743c783b */ /* 0x010ea20000004200 */
[----:B-----5:R-:W-:-:S02]  /*15ae0*/  F2FP.F16.F32.PACK_AB R56, R123, R124 ;  /* 0x0000007c7b38723e */ /* 0x020fc400000000ff */
[----:B---3--:R-:W-:Y:S01]  /*15af0*/  F2FP.F16.F32.PACK_AB R57, R119, R120 ;  /* 0x000000787739723e */ /* 0x008fe200000000ff */
[----:B------:R-:W-:Y:S01]  /*15b00*/  LDSM.16.MT88.4 R52, [R144+0xc800] ;  /* 0x00c800009034783b */ /* 0x000fe20000004200 */
[----:B------:R-:W-:Y:S01]  /*15b10*/  F2FP.F16.F32.PACK_AB R58, R121, R122 ;  /* 0x0000007a793a723e */ /* 0x000fe200000000ff */
[----:B------:R-:W-:Y:S01]  /*15b20*/  FADD.FTZ R120, R120, R179 ;  /* 0x000000b378787221 */ /* 0x000fe20000010000 */
[----:B------:R-:W-:-:S03]  /*15b30*/  F2FP.F16.F32.PACK_AB R59, R125, R126 ;  /* 0x0000007e7d3b723e */ /* 0x000fc600000000ff */
[----:B------:R-:W-:-:S04]  /*15b40*/  FADD.FTZ R119, R119, R120 ;  /* 0x0000007877777221 */ /* 0x000fc80000010000 */
[----:B------:R-:W-:Y:S01]  /*15b50*/  HMMA.16816.F32 R8, R56, R64, R8 ;  /* 0x000000403808723c */ /* 0x000fe20000001808 */
[----:B------:R-:W-:Y:S01]  /*15b60*/  FADD.FTZ R126, R126, R119 ;  /* 0x000000777e7e7221 */ /* 0x000fe20000010000 */
[----:B------:R-:W-:-:S03]  /*15b70*/  MOV R119, R127 ;  /* 0x0000007f00777202 */ /* 0x000fc60000000f00 */
[----:B------:R-:W-:-:S03]  /*15b80*/  FADD.FTZ R125, R125, R126 ;  /* 0x0000007e7d7d7221 */ /* 0x000fc60000010000 */
[C---:B------:R-:W-:Y:S01]  /*15b90*/  HMMA.16816.F32 R12, R56.reuse, R66, R12 ;  /* 0x00000042380c723c */ /* 0x040fe2000000180c */
[----:B------:R-:W3:Y:S07]  /*15ba0*/  LDSM.16.MT88.4 R64, [R144+0xe800] ;  /* 0x00e800009040783b */ /* 0x000eee0000004200 */
[----:B-1----:R-:W-:Y:S01]  /*15bb0*/  HMMA.16816.F32 R32, R56, R68, R32 ;  /* 0x000000443820723c */ /* 0x002fe20000001820 */
[----:B------:R-:W-:-:S07]  /*15bc0*/  F2FP.F16.F32.PACK_AB R68, R2, R129 ;  /* 0x000000810244723e */ /* 0x000fce00000000ff */
[C---:B--2---:R-:W-:Y:S08]  /*15bd0*/  HMMA.16816.F32 R16, R56.reuse, R60, R16 ;  /* 0x0000003c3810723c */ /* 0x044ff00000001810 */
[C---:B------:R-:W-:Y:S01]  /*15be0*/  HMMA.16816.F32 R20, R56.reuse, R62, R20 ;  /* 0x0000003e3814723c */ /* 0x040fe20000001814 */
[----:B------:R-:W1:Y:S07]  /*15bf0*/  LDSM.16.MT88.4 R60, [R116+0xe800] ;  /* 0x00e80000743c783b */ /* 0x000e6e0000004200 */
[C---:B------:R-:W-:Y:S08]  /*15c00*/  HMMA.16816.F32 R36, R56.reuse, R70, R36 ;  /* 0x000000463824723c */ /* 0x040ff00000001824 */
[C---:B---3--:R-:W-:Y:S01]  /*15c10*/  HMMA.16816.F32 R40, R56.reuse, R64, R40 ;  /* 0x000000403828723c */ /* 0x048fe20000001828 */
[----:B------:R-:W2:Y:S04]  /*15c20*/  MUFU.EX2 R64, R134 ;  /* 0x0000008600407308 */ /* 0x000ea80000000800 */
[----:B------:R-:W3:Y:S03]  /*15c30*/  MUFU.EX2 R65, R131 ;  /* 0x0000008300417308 */ /* 0x000ee60000000800 */
[----:B------:R-:W-:Y:S01]  /*15c40*/  HMMA.16816.F32 R44, R56, R66, R44 ;  /* 0x00000042382c723c */ /* 0x000fe2000000182c */
[----:B------:R-:W-:Y:S04]  /*15c50*/  MUFU.EX2 R66, R130 ;  /* 0x0000008200427308 */ /* 0x000fe80000000800 */
[----:B------:R-:W4:Y:S01]  /*15c60*/  MUFU.EX2 R67, R137 ;  /* 0x0000008900437308 */ /* 0x000f220000000800 */
[----:B--2---:R-:W-:-:S02]  /*15c70*/  F2FP.F16.F32.PACK_AB R70, R165, R64 ;  /* 0x00000040a546723e */ /* 0x004fc400000000ff */
[----:B------:R-:W-:Y:S01]  /*15c80*/  HMMA.16816.F32 R24, R56, R52, R24 ;  /* 0x000000343818723c */ /* 0x000fe20000001818 */
[----:B---3--:R-:W-:Y:S01]  /*15c90*/  F2FP.F16.F32.PACK_AB R69, R65, R128 ;  /* 0x000000804145723e */ /* 0x008fe200000000ff */
[----:B------:R-:W-:-:S06]  /*15ca0*/  FADD.FTZ R128, R128, R125 ;  /* 0x0000007d80807221 */ /* 0x000fcc0000010000 */
[----:B------:R-:W-:Y:S01]  /*15cb0*/  HMMA.16816.F32 R28, R56, R54, R28 ;  /* 0x00000036381c723c */ /* 0x000fe2000000181c */
[----:B------:R-:W2:Y:S01]  /*15cc0*/  LDSM.16.MT88.4 R52, [R144+0xcc00] ;  /* 0x00cc00009034783b */ /* 0x000ea20000004200 */
[----:B------:R-:W-:Y:S01]  /*15cd0*/  FADD.FTZ R65, R65, R128 ;  /* 0x0000008041417221 */ /* 0x000fe20000010000 */
[----:B----4-:R-:W-:-:S03]  /*15ce0*/  F2FP.F16.F32.PACK_AB R71, R67, R66 ;  /* 0x000000424347723e */ /* 0x010fc600000000ff */
[----:B------:R-:W-:Y:S02]  /*15cf0*/  FADD.FTZ R66, R66, R65 ;  /* 0x0000004142427221 */ /* 0x000fe40000010000 */
[----:B-1----:R-:W-:Y:S01]  /*15d00*/  HMMA.16816.F32 R48, R56, R60, R48 ;  /* 0x0000003c3830723c */ /* 0x002fe20000001830 */
[----:B------:R-:W-:Y:S01]  /*15d10*/  FADD.FTZ R61, R77, R138 ;  /* 0x0000008a4d3d7221 */ /* 0x000fe20000010000 */
[----:B------:R-:W-:-:S03]  /*15d20*/  FADD.FTZ R164, R67, R66 ;  /* 0x0000004243a47221 */ /* 0x000fc60000010000 */
[----:B------:R-:W-:-:S03]  /*15d30*/  FADD.FTZ R61, R76, R61 ;  /* 0x0000003d4c3d7221 */ /* 0x000fc60000010000 */
[C---:B------:R-:W-:Y:S01]  /*15d40*/  HMMA.16816.F32 R112, R68.reuse, R108, R8 ;  /* 0x0000006c4470723c */ /* 0x040fe20000001808 */
[----:B------:R-:W-:Y:S01]  /*15d50*/  FADD.FTZ R78, R78, R61 ;  /* 0x0000003d4e4e7221 */ /* 0x000fe20000010000 */
[----:B------:R-:W-:Y:S03]  /*15d60*/  LDSM.16.MT88.4 R8, [R116+0xcc00] ;  /* 0x00cc00007408783b */ /* 0x000fe60000004200 */
[----:B------:R-:W-:Y:S02]  /*15d70*/  FADD.FTZ R73, R73, R78 ;  /* 0x0000004e49497221 */ /* 0x000fe40000010000 */
[----:B------:R-:W1:Y:S01]  /*15d80*/  LDSM.16.MT88.4 R76, [R144+0xec00] ;  /* 0x00ec0000904c783b */ /* 0x000e620000004200 */
[----:B------:R-:W-:Y:S01]  /*15d90*/  HMMA.16816.F32 R108, R68, R110, R12 ;  /* 0x0000006e446c723c */ /* 0x000fe2000000180c */
[----:B------:R-:W-:Y:S02]  /*15da0*/  FADD.FTZ R84, R84, R73 ;  /* 0x0000004954547221 */ /* 0x000fe40000010000 */
[----:B------:R-:W3:Y:S02]  /*15db0*/  LDSM.16.MT88.4 R12, [R116+0xec00] ;  /* 0x00ec0000740c783b */ /* 0x000ee40000004200 */
        /* <DEDUP_REMOVED lines=13> */
[----:B------:R-:W-:Y:S02]  /*15e90*/  @P0 IADD3 R163, PT, PT, R117, -0x3, RZ ;  /* 0xfffffffd75a30810 */ /* 0x000fe40007ffe0ff */
        /* <DEDUP_REMOVED lines=15> */
[----:B---3--:R-:W-:Y:S01]  /*15f90*/  HMMA.16816.F32 R72, R68, R12, R48 ;  /* 0x0000000c4448723c */ /* 0x008fe20000001830 */
[----:B------:R-:W-:-:S04]  /*15fa0*/  FADD.FTZ R129, R129, R122 ;  /* 0x0000007a81817221 */ /* 0x000fc80000010000 */
[----:B------:R-:W-:Y:S01]  /*15fb0*/  FADD.FTZ R129, R2, R129 ;  /* 0x0000008102817221 */ /* 0x000fe20000010000 */
[-C--:B------:R-:W-:Y:S02]  /*15fc0*/  MOV R2, R136.reuse ;  /* 0x0000008800027202 */ /* 0x080fe40000000f00 */
[----:B------:R-:W-:Y:S01]  /*15fd0*/  HMMA.16816.F32 R68, R68, R14, R4 ;  /* 0x0000000e4444723c */ /* 0x000fe20000001804 */
[----:B------:R-:W-:Y:S01]  /*15fe0*/  FADD.FTZ R64, R64, R129 ;  /* 0x0000008140407221 */ /* 0x000fe20000010000 */
[----:B------:R-:W-:-:S03]  /*15ff0*/  @P0 MOV R2, R136 ;  /* 0x0000008800020202 */ /* 0x000fc60000000f00 */
[----:B------:R-:W-:Y:S01]  /*16000*/  FADD.FTZ R165, R165, R64 ;  /* 0x00000040a5a57221 */ /* 0x000fe20000010000 */
[----:B------:R-:W-:-:S14]  /*16010*/  @P0 BRA `(.L_x_2596) ;  /* 0x0000000000040947 */ /* 0x000fdc0003800000 */
.L_x_2590:
[----:B------:R-:W-:-:S07]  /*16020*/  IADD3 R163, PT, PT, R119, -0x1, RZ ;  /* 0xffffffff77a37810 */ /* 0x000fce0007ffe0ff */
.L_x_2596:
        /* <DEDUP_REMOVED lines=9> */
[----:B------:R-:W2:Y:S01]  /*160c0*/  LDCU UR12, c[0x0][0x50c] ;  /* 0x0000a180ff0c77ac */ /* 0x000ea20008000800 */
[----:B------:R-:W-:-:S03]  /*160d0*/  IMAD.MOV.U32 R161, RZ, RZ, RZ ;  /* 0x000000ffffa17224 */ /* 0x000fc600078e00ff */
[----:B------:R-:W-:Y:S01]  /*160e0*/  PLOP3.LUT P0, PT, PT, PT, UP0, 0x80, 0x8 ;  /* 0x000000000008781c */ /* 0x000fe20003f0f008 */
[----:B------:R-:W-:Y:S01]  /*160f0*/  UMOV UR13, 0x400 ;  /* 0x00000400000d7882 */ /* 0x000fe20000000000 */
[----:B------:R-:W3:Y:S01]  /*16100*/  LDCU UR4, c[0x0][0x45c] ;  /* 0x00008b80ff0477ac */ /* 0x000ee20008000800 */
[----:B------:R-:W4:Y:S01]  /*16110*/  LDCU.64 UR8, c[0x0][0x3a0] ;  /* 0x00007400ff0877ac */ /* 0x000f220008000a00 */
[----:B------:R-:W2:Y:S01]  /*16120*/  LDCU.64 UR10, c[0x0][0x3a8] ;  /* 0x00007500ff0a77ac */ /* 0x000ea20008000a00 */
[----:B-1----:R-:W-:-:S12]  /*16130*/  ULEA UR5, UR5, UR13, 0x18 ;  /* 0x0000000d05057291 */ /* 0x002fd8000f8ec0ff */
.L_x_2601:
        /* <DEDUP_REMOVED lines=77> */
.L_x_2598:
[--C-:B------:R-:W-:Y:S02]  /*16610*/  LOP3.LUT R0, R0, 0xd8, R7.reuse, 0x78, !PT ;  /* 0x000000d800007812 */ /* 0x100fe400078e7807 */
[----:B------:R-:W-:Y:S02]  /*16620*/  SHF.L.U32 R3, R2, 0x6, RZ ;  /* 0x0000000602037819 */ /* 0x000fe400000006ff */
[----:B------:R-:W-:Y:S02]  /*16630*/  LOP3.LUT R7, R0, 0x1f20, R7, 0xf8, !PT ;  /* 0x00001f2000077812 */ /* 0x000fe400078ef807 */
[----:B------:R-:W-:Y:S02]  /*16640*/  IADD3 R4, P1, PT, R3, R152, RZ ;  /* 0x0000009803047210 */ /* 0x000fe40007f3e0ff */
        /* <DEDUP_REMOVED lines=325> */
[----:B------:R-:W2:Y:S02]  /*17aa0*/  I2F.RP R12, R4 ;  /* 0x00000004000c7306 */ /* 0x000ea40000209400 */
[----:B------:R-:W-:Y:S08]  /*17ab0*/  ISETP.GE.AND P1, PT, R13, RZ, PT ;  /* 0x000000ff0d00720c */ /* 0x000ff00003f26270 */
[----:B--2---:R-:W2:Y:S02]  /*17ac0*/  MUFU.RCP R5, R12 ;  /* 0x0000000c00057308 */ /* 0x004ea40000001000 */
[----:B--2---:R-:W-:Y:S01]  /*17ad0*/  VIADD R10, R5, 0xffffffe ;  /* 0x0ffffffe050a7836 */ /* 0x004fe20000000000 */
[----:B------:R-:W-:Y:S07]  /*17ae0*/  IADD3 R5, PT, PT, R162, -0x80, RZ ;  /* 0xffffff80a2057810 */ /* 0x000fee0007ffe0ff */
[----:B------:R-:W2:Y:S01]  /*17af0*/  F2I.FTZ.U32.TRUNC.NTZ R11, R10 ;  /* 0x0000000a000b7305 */ /* 0x000ea2000021f000 */
[----:B------:R-:W-:Y:S02]  /*17b00*/  IABS R8, R5 ;  /* 0x0000000500087213 */ /* 0x000fe40000000000 */
[----:B------:R-:W-:Y:S04]  /*17b10*/  LOP3.LUT R5, R5, R2, RZ, 0x3c, !PT ;  /* 0x0000000205057212 */ /* 0x000fe800078e3cff */
        /* <DEDUP_REMOVED lines=44> */
[C---:B------:R-:W-:Y:S03]  /*17de0*/  LEA R150, P1, R12.reuse, R150, 0x1 ;  /* 0x000000960c967211 */ /* 0x040fe600078208ff */
[----:B------:R-:W-:Y:S04]  /*17df0*/  IMAD R2, R5, UR8, RZ ;  /* 0x0000000805027c24 */ /* 0x000fe8000f8e02ff */
[----:B------:R-:W-:Y:S05]  /*17e00*/  IMAD R2, R9, UR9, R2 ;  /* 0x0000000909027c24 */ /* 0x000fea000f8e0202 */
[----:B------:R-:W-:Y:S04]  /*17e10*/  IADD3 R2, PT, PT, R13, R2, RZ ;  /* 0x000000020d027210 */ /* 0x000fe80007ffe0ff */
[----:B------:R-:W-:Y:S07]  /*17e20*/  LEA.HI.X R149, R12, R149, R2, 0x1, P1 ;  /* 0x000000950c957211 */ /* 0x000fee00008f0c02 */
.L_x_2600:
        /* <DEDUP_REMOVED lines=25> */
.L_x_2599:
        /* <DEDUP_REMOVED lines=112> */
[--C-:B------:R-:W-:Y:S01]  /*186c0*/  FFMA.FTZ R92, R59, UR4, -R187.reuse ;  /* 0x000000043b5c7c23 */ /* 0x100fe200080108bb */
[----:B------:R-:W2:Y:S01]  /*186d0*/  LDSM.16.MT88.4 R76, [R144+0x9400] ;  /* 0x00940000904c783b */ /* 0x000ea20000004200 */
[----:B------:R-:W-:Y:S01]  /*186e0*/  FMUL.FTZ R25, R56, R93 ;  /* 0x0000005d38197220 */ /* 0x000fe20000410000 */
[--C-:B------:R-:W-:Y:S01]  /*186f0*/  FFMA.FTZ R93, R134, UR4, -R187.reuse ;  /* 0x00000004865d7c23 */ /* 0x100fe200080108bb */
[----:B-1----:R-:W-:Y:S01]  /*18700*/  F2FP.F16.F32.PACK_AB R63, R119, R122 ;  /* 0x0000007a773f723e */ /* 0x002fe200000000ff */
[C---:B------:R-:W-:Y:S01]  /*18710*/  FMUL.FTZ R26, R55.reuse, R94 ;  /* 0x0000005e371a7220 */ /* 0x040fe20000410000 */
[--C-:B------:R-:W-:Y:S01]  /*18720*/  FFMA.FTZ R94, R52, UR4, -R128.reuse ;  /* 0x00000004345e7c23 */ /* 0x100fe20008010880 */
[----:B------:R-:W-:Y:S01]  /*18730*/  FMUL.FTZ R27, R55, R95 ;  /* 0x0000005f371b7220 */ /* 0x000fe20000410000 */
[----:B------:R-:W-:Y:S01]  /*18740*/  FFMA.FTZ R95, R53, UR4, -R128 ;  /* 0x00000004355f7c23 */ /* 0x000fe20008010880 */
[----:B------:R-:W-:Y:S01]  /*18750*/  LDSM.16.MT88.4 R68, [R144+0xb400] ;  /* 0x00b400009044783b */ /* 0x000fe20000004200 */
[C---:B------:R-:W-:Y:S01]  /*18760*/  FMUL.FTZ R32, R56.reuse, R84 ;  /* 0x0000005438207220 */ /* 0x040fe20000410000 */
[C---:B------:R-:W-:Y:S01]  /*18770*/  HMMA.16816.F32 R4, R60.reuse, R12, R4 ;  /* 0x0000000c3c04723c */ /* 0x040fe20000001804 */
[----:B------:R-:W-:Y:S04]  /*18780*/  MUFU.EX2 R180, R180 ;  /* 0x000000b400b47308 */ /* 0x000fe80000000800 */
[C---:B------:R-:W-:Y:S01]  /*18790*/  FMUL.FTZ R12, R56.reuse, R104 ;  /* 0x00000068380c7220 */ /* 0x040fe20000410000 */
[C---:B------:R-:W-:Y:S01]  /*187a0*/  FMUL.FTZ R13, R56.reuse, R105 ;  /* 0x00000069380d7220 */ /* 0x040fe20000410000 */
[----:B------:R-:W-:Y:S01]  /*187b0*/  FMUL.FTZ R33, R56, R85 ;  /* 0x0000005538217220 */ /* 0x000fe20000410000 */
[C---:B------:R-:W-:Y:S03]  /*187c0*/  HMMA.16816.F32 R8, R60.reuse, R14, R8 ;  /* 0x0000000e3c08723c */ /* 0x040fe60000001808 */
[----:B------:R-:W-:Y:S01]  /*187d0*/  MUFU.EX2 R167, R167 ;  /* 0x000000a700a77308 */ /* 0x000fe20000000800 */
[C---:B------:R-:W-:Y:S01]  /*187e0*/  FMUL.FTZ R14, R55.reuse, R106 ;  /* 0x0000006a370e7220 */ /* 0x040fe20000410000 */
[C---:B------:R-:W-:Y:S01]  /*187f0*/  FMUL.FTZ R15, R55.reuse, R107 ;  /* 0x0000006b370f7220 */ /* 0x040fe20000410000 */
[--C-:B------:R-:W-:Y:S07]  /*18800*/  FFMA.FTZ R85, R194, UR4, -R187.reuse ;  /* 0x00000004c2557c23 */ /* 0x100fee00080108bb */
[----:B------:R-:W-:Y:S01]  /*18810*/  MUFU.EX2 R136, R136 ;  /* 0x0000008800887308 */ /* 0x000fe20000000800 */
[C---:B------:R-:W-:Y:S01]  /*18820*/  FFMA.FTZ R164, R55.reuse, R164, R58 ;  /* 0x000000a437a47223 */ /* 0x040fe2000001003a */
[C---:B------:R-:W-:Y:S01]  /*18830*/  FMUL.FTZ R34, R55.reuse, R86 ;  /* 0x0000005637227220 */ /* 0x040fe20000410000 */
[----:B------:R-:W-:Y:S01]  /*18840*/  FMUL.FTZ R35, R55, R87 ;  /* 0x0000005737237220 */ /* 0x000fe20000410000 */
        /* <DEDUP_REMOVED lines=38> */
[----:B------:R-:W1:Y:S01]  /*18ab0*/  MUFU.EX2 R90, R90 ;  /* 0x0000005a005a7308 */ /* 0x000e620000000800 */
[--C-:B------:R-:W-:Y:S01]  /*18ac0*/  FFMA.FTZ R98, R184, UR4, -R187.reuse ;  /* 0x00000004b8627c23 */ /* 0x100fe200080108bb */
[--C-:B------:R-:W-:Y:S01]  /*18ad0*/  FFMA.FTZ R97, R195, UR4, -R128.reuse ;  /* 0x00000004c3617c23 */ /* 0x100fe20008010880 */
[C---:B------:R-:W-:Y:S07]  /*18ae0*/  HMMA.16816.F32 R32, R60.reuse, R38, R32 ;  /* 0x000000263c20723c */ /* 0x040fee0000001820 */
[----:B------:R-:W3:Y:S01]  /*18af0*/  MUFU.EX2 R91, R91 ;  /* 0x0000005b005b7308 */ /* 0x000ee20000000800 */
        /* <DEDUP_REMOVED lines=22> */
[--C-:B------:R-:W-:Y:S01]  /*18c60*/  FFMA.FTZ R142, R131, UR4, -R128.reuse ;  /* 0x00000004838e7c23 */ /* 0x100fe20008010880 */
[--C-:B------:R-:W-:Y:S01]  /*18c70*/  FFMA.FTZ R131, R137, UR4, -R128.reuse ;  /* 0x0000000489837c23 */ /* 0x100fe20008010880 */
[--C-:B------:R-:W-:Y:S01]  /*18c80*/  FFMA.FTZ R177, R179, UR4, -R128.reuse ;  /* 0x00000004b3b17c23 */ /* 0x100fe20008010880 */
[C---:B------:R-:W-:Y:S06]  /*18c90*/  HMMA.16816.F32 R44, R60.reuse, R64, R44 ;  /* 0x000000403c2c723c */ /* 0x040fec000000182c */
[----:B------:R-:W-:Y:S01]  /*18ca0*/  MUFU.EX2 R183, R183 ;  /* 0x000000b700b77308 */ /* 0x000fe20000000800 */
        /* <DEDUP_REMOVED lines=8> */
[----:B-1----:R-:W-:Y:S01]  /*18d30*/  F2FP.F16.F32.PACK_AB R62, R85, R90 ;  /* 0x0000005a553e723e */ /* 0x002fe200000000ff */
[--C-:B------:R-:W-:Y:S01]  /*18d40*/  FFMA.FTZ R175, R175, UR4, -R187.reuse ;  /* 0x00000004afaf7c23 */ /* 0x100fe200080108bb */
[----:B------:R-:W-:Y:S07]  /*18d50*/  F2FP.F16.F32.PACK_AB R63, R87, R84 ;  /* 0x00000054573f723e */ /* 0x000fee00000000ff */
[----:B------:R-:W-:Y:S01]  /*18d60*/  MUFU.EX2 R142, R142 ;  /* 0x0000008e008e7308 */ /* 0x000fe20000000800 */
[----:B------:R-:W-:Y:S01]  /*18d70*/  F2FP.F16.F32.PACK_AB R60, R89, R86 ;  /* 0x00000056593c723e */ /* 0x000fe200000000ff */
[--C-:B------:R-:W-:Y:S01]  /*18d80*/  FFMA.FTZ R126, R126, UR4, -R128.reuse ;  /* 0x000000047e7e7c23 */ /* 0x100fe20008010880 */
[----:B---3--:R-:W-:Y:S07]  /*18d90*/  F2FP.F16.F32.PACK_AB R61, R91, R88 ;  /* 0x000000585b3d723e */ /* 0x008fee00000000ff */
[----:B------:R-:W-:Y:S01]  /*18da0*/  MUFU.EX2 R131, R131 ;  /* 0x0000008300837308 */ /* 0x000fe20000000800 */
[--C-:B-----5:R-:W-:Y:S01]  /*18db0*/  FFMA.FTZ R168, R141, UR4, -R128.reuse ;  /* 0x000000048da87c23 */ /* 0x120fe20008010880 */
[--C-:B------:R-:W-:Y:S01]  /*18dc0*/  FFMA.FTZ R121, R121, UR4, -R128.reuse ;  /* 0x0000000479797c23 */ /* 0x100fe20008010880 */
[--C-:B------:R-:W-:Y:S07]  /*18dd0*/  FFMA.FTZ R123, R123, UR4, -R128.reuse ;  /* 0x000000047b7b7c23 */ /* 0x100fee0008010880 */
[----:B------:R-:W-:Y:S01]  /*18de0*/  MUFU.EX2 R137, R170 ;  /* 0x000000aa00897308 */ /* 0x000fe20000000800 */
[----:B------:R-:W-:Y:S01]  /*18df0*/  FFMA.FTZ R124, R124, UR4, -R128 ;  /* 0x000000047c7c7c23 */ /* 0x000fe20008010880 */
[C---:B--2---:R-:W-:Y:S08]  /*18e00*/  HMMA.16816.F32 R4, R60.reuse, R76, R4 ;  /* 0x0000004c3c04723c */ /* 0x044ff00000001804 */
[----:B------:R-:W1:Y:S01]  /*18e10*/  MUFU.EX2 R168, R168 ;  /* 0x000000a800a87308 */ /* 0x000e620000000800 */
[----:B------:R-:W-:Y:S01]  /*18e20*/  FFMA.FTZ R133, R133, UR4, -R187 ;  /* 0x0000000485857c23 */ /* 0x000fe200080108bb */
[----:B------:R-:W-:Y:S01]  /*18e30*/  FADD.FTZ R125, R125, R164 ;  /* 0x000000a47d7d7221 */ /* 0x000fe20000010000 */
[----:B------:R-:W-:Y:S07]  /*18e40*/  ISETP.GT.AND P1, PT, R163, R148, PT ;  /* 0x00000094a300720c */ /* 0x000fee0003f24270 */
[----:B------:R-:W-:Y:S01]  /*18e50*/  MUFU.EX2 R98, R98 ;  /* 0x0000006200627308 */ /* 0x000fe20000000800 */
[C---:B------:R-:W-:Y:S01]  /*18e60*/  HMMA.16816.F32 R8, R60.reuse, R78, R8 ;  /* 0x0000004e3c08723c */ /* 0x040fe20000001808 */
[----:B------:R-:W2:Y:S08]  /*18e70*/  LDSM.16.MT88.4 R76, [R116+0xd400] ;  /* 0x00d40000744c783b */ /* 0x000eb00000004200 */
[----:B------:R-:W-:Y:S01]  /*18e80*/  MUFU.EX2 R97, R97 ;  /* 0x0000006100617308 */ /* 0x000fe20000000800 */
[----:B------:R-:W-:Y:S09]  /*18e90*/  FADD.FTZ R122, R122, R125 ;  /* 0x0000007d7a7a7221 */ /* 0x000ff20000010000 */
[----:B------:R-:W-:Y:S01]  /*18ea0*/  MUFU.EX2 R132, R132 ;  /* 0x0000008400847308 */ /* 0x000fe20000000800 */
[----:B------:R-:W-:Y:S01]  /*18eb0*/  FADD.FTZ R119, R119, R122 ;  /* 0x0000007a77777221 */ /* 0x000fe20000010000 */
[C---:B----4-:R-:W-:Y:S08]  /*18ec0*/  HMMA.16816.F32 R12, R60.reuse, R80, R12 ;  /* 0x000000503c0c723c */ /* 0x050ff0000000180c */
[----:B------:R-:W-:Y:S01]  /*18ed0*/  MUFU.EX2 R151, R151 ;  /* 0x0000009700977308 */ /* 0x000fe20000000800 */
[----:B-1----:R-:W-:Y:S01]  /*18ee0*/  F2FP.F16.F32.PACK_AB R59, R168, R139 ;  /* 0x0000008ba83b723e */ /* 0x002fe200000000ff */
[----:B------:R-:W-:Y:S01]  /*18ef0*/  FFMA.FTZ R80, R130, UR4, -R187 ;  /* 0x0000000482507c23 */ /* 0x000fe200080108bb */
[----:B------:R-:W-:Y:S07]  /*18f00*/  FADD.FTZ R88, R88, R119 ;  /* 0x0000007758587221 */ /* 0x000fee0000010000 */
[----:B------:R-:W-:Y:S01]  /*18f10*/  MUFU.EX2 R182, R182 ;  /* 0x000000b600b67308 */ /* 0x000fe20000000800 */
[----:B------:R-:W-:Y:S01]  /*18f20*/  MOV R119, R0 ;  /* 0x0000000000777202 */ /* 0x000fe20000000f00 */
[C---:B------:R-:W-:Y:S08]  /*18f30*/  HMMA.16816.F32 R16, R60.reuse, R82, R16 ;  /* 0x000000523c10723c */ /* 0x040ff00000001810 */
[----:B------:R1:W3:Y:S01]  /*18f40*/  MUFU.EX2 R134, R80 ;  /* 0x0000005000867308 */ /* 0x0002e20000000800 */
[----:B------:R-:W-:Y:S09]  /*18f50*/  FADD.FTZ R91, R91, R88 ;  /* 0x000000585b5b7221 */ /* 0x000ff20000010000 */
[----:B------:R-:W-:Y:S01]  /*18f60*/  MUFU.EX2 R135, R135 ;  /* 0x0000008700877308 */ /* 0x000fe20000000800 */
[----:B------:R-:W-:Y:S01]  /*18f70*/  FADD.FTZ R84, R84, R91 ;  /* 0x0000005b54547221 */ /* 0x000fe20000010000 */
[C---:B------:R-:W-:Y:S08]  /*18f80*/  HMMA.16816.F32 R20, R60.reuse, R68, R20 ;  /* 0x000000443c14723c */ /* 0x040ff00000001814 */
[----:B------:R-:W-:Y:S01]  /*18f90*/  MUFU.EX2 R184, R184 ;  /* 0x000000b800b87308 */ /* 0x000fe20000000800 */
[----:B------:R-:W-:Y:S09]  /*18fa0*/  FADD.FTZ R84, R87, R84 ;  /* 0x0000005457547221 */ /* 0x000ff20000010000 */
[----:B------:R-:W-:Y:S01]  /*18fb0*/  MUFU.EX2 R177, R177 ;  /* 0x000000b100b17308 */ /* 0x000fe20000000800 */
[C---:B------:R-:W-:Y:S01]  /*18fc0*/  HMMA.16816.F32 R24, R60.reuse, R70, R24 ;  /* 0x000000463c18723c */ /* 0x040fe20000001818 */
[----:B------:R-:W-:Y:S08]  /*18fd0*/  LDSM.16.MT88.4 R68, [R116+0x9800] ;  /* 0x009800007444783b */ /* 0x000ff00000004200 */
[----:B------:R-:W-:Y:S01]  /*18fe0*/  MUFU.EX2 R172, R172 ;  /* 0x000000ac00ac7308 */ /* 0x000fe20000000800 */
[----:B-1----:R-:W-:Y:S01]  /*18ff0*/  FFMA.FTZ R80, R56, R165, R57 ;  /* 0x000000a538507223 */ /* 0x002fe20000010039 */
[----:B---3--:R-:W-:Y:S02]  /*19000*/  F2FP.F16.F32.PACK_AB R56, R169, R134 ;  /* 0x00000086a938723e */ /* 0x008fe400000000ff */
[----:B------:R-:W-:Y:S01]  /*19010*/  F2FP.F16.F32.PACK_AB R57, R131, R142 ;  /* 0x0000008e8339723e */ /* 0x000fe200000000ff */
[----:B------:R-:W-:Y:S01]  /*19020*/  FADD.FTZ R52, R129, R80 ;  /* 0x0000005081347221 */ /* 0x000fe20000010000 */
[C---:B------:R-:W-:Y:S01]  /*19030*/  HMMA.16816.F32 R28, R60.reuse, R64, R28 ;  /* 0x000000403c1c723c */ /* 0x040fe2000000181c */
[----:B------:R-:W-:Y:S03]  /*19040*/  LDSM.16.MT88.4 R80, [R144+0xe800] ;  /* 0x00e800009050783b */ /* 0x000fe60000004200 */
[----:B------:R-:W1:Y:S01]  /*19050*/  MUFU.EX2 R173, R173 ;  /* 0x000000ad00ad7308 */ /* 0x000e620000000800 */
[----:B------:R-:W-:Y:S09]  /*19060*/  FADD.FTZ R127, R127, R52 ;  /* 0x000000347f7f7221 */ /* 0x000ff20000010000 */
[----:B------:R-:W-:Y:S01]  /*19070*/  MUFU.EX2 R126, R126 ;  /* 0x0000007e007e7308 */ /* 0x000fe20000000800 */
[----:B------:R-:W-:Y:S01]  /*19080*/  FADD.FTZ R127, R120, R127 ;  /* 0x0000007f787f7221 */ /* 0x000fe20000010000 */
[C---:B------:R-:W-:Y:S01]  /*19090*/  HMMA.16816.F32 R32, R60.reuse, R66, R32 ;  /* 0x000000423c20723c */ /* 0x040fe20000001820 */
[----:B------:R-:W3:Y:S07]  /*190a0*/  LDSM.16.MT88.4 R64, [R144+0x9800] ;  /* 0x009800009040783b */ /* 0x000eee0000004200 */
[----:B------:R-:W4:Y:S01]  /*190b0*/  MUFU.EX2 R121, R121 ;  /* 0x0000007900797308 */ /* 0x000f220000000800 */
[----:B------:R-:W-:Y:S09]  /*190c0*/  FADD.FTZ R86, R86, R127 ;  /* 0x0000007f56567221 */ /* 0x000ff20000010000 */
[----:B------:R-:W-:Y:S01]  /*190d0*/  MUFU.EX2 R174, R174 ;  /* 0x000000ae00ae7308 */ /* 0x000fe20000000800 */
[----:B------:R-:W-:Y:S01]  /*190e0*/  FADD.FTZ R89, R89, R86 ;  /* 0x0000005659597221 */ /* 0x000fe20000010000 */
[C---:B------:R-:W-:Y:S08]  /*190f0*/  HMMA.16816.F32 R36, R60.reuse, R72, R36 ;  /* 0x000000483c24723c */ /* 0x040ff00000001824 */
[----:B------:R-:W5:Y:S01]  /*19100*/  MUFU.EX2 R175, R175 ;  /* 0x000000af00af7308 */ /* 0x000f620000000800 */
[----:B-1----:R-:W-:Y:S01]  /*19110*/  F2FP.F16.F32.PACK_AB R52, R173, R172 ;  /* 0x000000acad34723e */ /* 0x002fe200000000ff */
[----:B------:R-:W-:Y:S08]  /*19120*/  FADD.FTZ R90, R90, R89 ;  /* 0x000000595a5a7221 */ /* 0x000ff00000010000 */
[----:B------:R-:W-:Y:S01]  /*19130*/  MUFU.EX2 R133, R133 ;  /* 0x0000008500857308 */ /* 0x000fe20000000800 */
[C---:B------:R-:W-:Y:S01]  /*19140*/  HMMA.16816.F32 R40, R60.reuse, R74, R40 ;  /* 0x0000004a3c28723c */ /* 0x040fe20000001828 */
[----:B------:R-:W1:Y:S02]  /*19150*/  LDSM.16.MT88.4 R72, [R144+0xb800] ;  /* 0x00b800009048783b */ /* 0x000e640000004200 */
[----:B------:R-:W-:Y:S01]  /*19160*/  FADD.FTZ R90, R85, R90 ;  /* 0x0000005a555a7221 */ /* 0x000fe20000010000 */
[----:B----4-:R-:W-:Y:S04]  /*19170*/  F2FP.F16.F32.PACK_AB R53, R121, R126 ;  /* 0x0000007e7935723e */ /* 0x010fe800000000ff */
[C---:B--2---:R-:W-:Y:S03]  /*19180*/  HMMA.16816.F32 R44, R60.reuse, R76, R44 ;  /* 0x0000004c3c2c723c */ /* 0x044fe6000000182c */
[----:B-----5:R-:W-:Y:S05]  /*19190*/  F2FP.F16.F32.PACK_AB R54, R175, R174 ;  /* 0x000000aeaf36723e */ /* 0x020fea00000000ff */
        /* <DEDUP_REMOVED lines=10> */
[----:B------:R-:W-:Y:S01]  /*19240*/  FADD.FTZ R96, R96, R105 ;  /* 0x0000006960607221 */ /* 0x000fe20000010000 */
[----:B------:R-:W-:Y:S03]  /*19250*/  FADD.FTZ R99, R99, R104 ;  /* 0x0000006863637221 */ /* 0x000fe60000010000 */
[----:B------:R-:W-:Y:S01]  /*19260*/  FADD.FTZ R97, R97, R96 ;  /* 0x0000006061617221 */ /* 0x000fe20000010000 */
[C---:B---3--:R-:W-:Y:S03]  /*19270*/  HMMA.16816.F32 R4, R60.reuse, R64, R4 ;  /* 0x000000403c04723c */ /* 0x048fe60000001804 */
[----:B------:R-:W-:Y:S01]  /*19280*/  FADD.FTZ R98, R98, R99 ;  /* 0x0000006362627221 */ /* 0x000fe20000010000 */
[----:B------:R-:W-:Y:S04]  /*19290*/  FADD.FTZ R97, R132, R97 ;  /* 0x0000006184617221 */ /* 0x000fe80000010000 */
        /* <DEDUP_REMOVED lines=37> */
[C---:B-1----:R-:W-:Y:S03]  /*194f0*/  HMMA.16816.F32 R36, R60.reuse, R72, R36 ;  /* 0x000000483c24723c */ /* 0x042fe60000001824 */
[--C-:B------:R-:W-:Y:S01]  /*19500*/  FFMA.FTZ R72, R166, UR4, -R128.reuse ;  /* 0x00000004a6487c23 */ /* 0x100fe20008010880 */
[--C-:B------:R-:W-:Y:S01]  /*19510*/  FFMA.FTZ R73, R143, UR4, -R128.reuse ;  /* 0x000000048f497c23 */ /* 0x100fe20008010880 */
[--C-:B------:R-:W-:Y:S01]  /*19520*/  FFMA.FTZ R166, R171, UR4, -R187.reuse ;  /* 0x00000004aba67c23 */ /* 0x100fe200080108bb */
[----:B------:R-:W-:Y:S01]  /*19530*/  FFMA.FTZ R128, R3, UR4, -R128 ;  /* 0x0000000403807c23 */ /* 0x000fe20008010880 */
[----:B------:R-:W-:Y:S01]  /*19540*/  MUFU.EX2 R143, R72 ;  /* 0x00000048008f7308 */ /* 0x000fe20000000800 */
[C---:B------:R-:W-:Y:S09]  /*19550*/  HMMA.16816.F32 R40, R60.reuse, R74, R40 ;  /* 0x0000004a3c28723c */ /* 0x040ff20000001828 */
[----:B------:R1:W5:Y:S01]  /*19560*/  MUFU.EX2 R130, R73 ;  /* 0x0000004900827308 */ /* 0x0003620000000800 */
[----:B------:R-:W-:Y:S09]  /*19570*/  FFMA.FTZ R187, R176, UR4, -R187 ;  /* 0x00000004b0bb7c23 */ /* 0x000ff200080108bb */
[----:B------:R-:W3:Y:S01]  /*19580*/  MUFU.EX2 R166, R166 ;  /* 0x000000a600a67308 */ /* 0x000ee20000000800 */
[C---:B--2---:R-:W-:Y:S09]  /*19590*/  HMMA.16816.F32 R44, R60.reuse, R76, R44 ;  /* 0x0000004c3c2c723c */ /* 0x044ff2000000182c */
[----:B------:R-:W-:Y:S10]  /*195a0*/  MUFU.EX2 R3, R124 ;  /* 0x0000007c00037308 */ /* 0x000ff40000000800 */
[----:B------:R-:W-:Y:S01]  /*195b0*/  MUFU.EX2 R128, R128 ;  /* 0x0000008000807308 */ /* 0x000fe20000000800 */
[----:B------:R-:W-:Y:S01]  /*195c0*/  HMMA.16816.F32 R48, R60, R78, R48 ;  /* 0x0000004e3c30723c */ /* 0x000fe20000001830 */
[----:B-1----:R-:W1:Y:S02]  /*195d0*/  LDSM.16.MT88.4 R72, [R144+0xc000] ;  /* 0x00c000009048783b */ /* 0x002e640000004200 */
[----:B------:R-:W-:Y:S02]  /*195e0*/  F2FP.F16.F32.PACK_AB R60, R140, R167 ;  /* 0x000000a78c3c723e */ /* 0x000fe400000000ff */
[----:B------:R-:W-:Y:S01]  /*195f0*/  F2FP.F16.F32.PACK_AB R61, R136, R179 ;  /* 0x000000b3883d723e */ /* 0x000fe200000000ff */
[----:B------:R-:W-:Y:S01]  /*19600*/  FADD.FTZ R179, R179, R184 ;  /* 0x000000b8b3b37221 */ /* 0x000fe20000010000 */
[----:B------:R-:W-:Y:S02]  /*19610*/  F2FP.F16.F32.PACK_AB R62, R183, R138 ;  /* 0x0000008ab73e723e */ /* 0x000fe400000000ff */
[----:B-----5:R-:W-:Y:S01]  /*19620*/  F2FP.F16.F32.PACK_AB R63, R130, R143 ;  /* 0x0000008f823f723e */ /* 0x020fe200000000ff */
[----:B------:R-:W2:Y:S01]  /*19630*/  LDSM.16.MT88.4 R76, [R116+0xc000] ;  /* 0x00c00000744c783b */ /* 0x000ea20000004200 */
[----:B---3--:R-:W-:Y:S01]  /*19640*/  F2FP.F16.F32.PACK_AB R58, R166, R137 ;  /* 0x00000089a63a723e */ /* 0x008fe200000000ff */
[----:B------:R-:W-:Y:S04]  /*19650*/  FADD.FTZ R136, R136, R179 ;  /* 0x000000b388887221 */ /* 0x000fe80000010000 */
[C---:B------:R-:W-:Y:S03]  /*19660*/  HMMA.16816.F32 R4, R60.reuse, R64, R4 ;  /* 0x000000403c04723c */ /* 0x040fe60000001804 */
[----:B------:R-:W-:Y:S04]  /*19670*/  FADD.FTZ R143, R143, R136 ;  /* 0x000000888f8f7221 */ /* 0x000fe80000010000 */
[----:B------:R-:W-:Y:S01]  /*19680*/  FADD.FTZ R143, R130, R143 ;  /* 0x0000008f828f7221 */ /* 0x000fe20000010000 */
[C---:B------:R-:W-:Y:S01]  /*19690*/  HMMA.16816.F32 R8, R60.reuse, R66, R8 ;  /* 0x000000423c08723c */ /* 0x040fe20000001808 */
[----:B------:R-:W3:Y:S02]  /*196a0*/  LDSM.16.MT88.4 R64, [R144+0xe000] ;  /* 0x00e000009040783b */ /* 0x000ee40000004200 */
[----:B------:R-:W-:Y:S04]  /*196b0*/  FADD.FTZ R142, R142, R143 ;  /* 0x0000008f8e8e7221 */ /* 0x000fe80000010000 */
[----:B------:R-:W-:Y:S01]  /*196c0*/  FADD.FTZ R142, R131, R142 ;  /* 0x0000008e838e7221 */ /* 0x000fe20000010000 */
[C---:B----4-:R-:W-:Y:S03]  /*196d0*/  HMMA.16816.F32 R12, R60.reuse, R68, R12 ;  /* 0x000000443c0c723c */ /* 0x050fe6000000180c */
[----:B------:R-:W-:Y:S04]  /*196e0*/  FADD.FTZ R139, R139, R142 ;  /* 0x0000008e8b8b7221 */ /* 0x000fe80000010000 */
[----:B------:R-:W-:Y:S01]  /*196f0*/  FADD.FTZ R139, R168, R139 ;  /* 0x0000008ba88b7221 */ /* 0x000fe20000010000 */
[C---:B------:R-:W-:Y:S01]  /*19700*/  HMMA.16816.F32 R16, R60.reuse, R70, R16 ;  /* 0x000000463c10723c */ /* 0x040fe20000001810 */
[----:B------:R-:W4:Y:S02]  /*19710*/  LDSM.16.MT88.4 R68, [R116+0xe000] ;  /* 0x00e000007444783b */ /* 0x000f240000004200 */
[----:B------:R-:W-:Y:S04]  /*19720*/  FADD.FTZ R126, R126, R139 ;  /* 0x0000008b7e7e7221 */ /* 0x000fe80000010000 */
[----:B------:R-:W-:Y:S01]  /*19730*/  FADD.FTZ R121, R121, R126 ;  /* 0x0000007e79797221 */ /* 0x000fe20000010000 */
        /* <DEDUP_REMOVED lines=9> */
[C---:B----4-:R-:W-:Y:S08]  /*197d0*/  HMMA.16816.F32 R44, R60.reuse, R68, R44 ;  /* 0x000000443c2c723c */ /* 0x050ff0000000182c */
        /* <DEDUP_REMOVED lines=23> */
[C---:B--2---:R-:W-:Y:S01]  /*19950*/  HMMA.16816.F32 R4, R52.reuse, R60, R4 ;  /* 0x0000003c3404723c */ /* 0x044fe20000001804 */
[----:B------:R-:W-:Y:S10]  /*19960*/  MUFU.EX2 R60, R92 ;  /* 0x0000005c003c7308 */ /* 0x000ff40000000800 */
[----:B------:R-:W2:Y:S01]  /*19970*/  MUFU.EX2 R61, R93 ;  /* 0x0000005d003d7308 */ /* 0x000ea20000000800 */
[C---:B------:R-:W-:Y:S09]  /*19980*/  HMMA.16816.F32 R8, R52.reuse, R62, R8 ;  /* 0x0000003e3408723c */ /* 0x040ff20000001808 */
[----:B------:R-:W-:Y:S10]  /*19990*/  MUFU.EX2 R62, R95 ;  /* 0x0000005f003e7308 */ /* 0x000ff40000000800 */
[----:B------:R-:W4:Y:S01]  /*199a0*/  MUFU.EX2 R63, R106 ;  /* 0x0000006a003f7308 */ /* 0x000f220000000800 */
[C---:B------:R-:W-:Y:S09]  /*199b0*/  HMMA.16816.F32 R12, R52.reuse, R64, R12 ;  /* 0x00000040340c723c */ /* 0x040ff2000000180c */
[----:B------:R1:W-:Y:S10]  /*199c0*/  MUFU.EX2 R65, R94 ;  /* 0x0000005e00417308 */ /* 0x0003f40000000800 */
[----:B------:R-:W3:Y:S01]  /*199d0*/  MUFU.EX2 R64, R187 ;  /* 0x000000bb00407308 */ /* 0x000ee20000000800 */
[C---:B------:R-:W-:Y:S01]  /*199e0*/  HMMA.16816.F32 R16, R52.reuse, R66, R16 ;  /* 0x000000423410723c */ /* 0x040fe20000001810 */
[----:B-1----:R-:W1:Y:S07]  /*199f0*/  LDSM.16.MT88.4 R92, [R144+0xcc00] ;  /* 0x00cc0000905c783b */ /* 0x002e6e0000004200 */
[C---:B------:R-:W-:Y:S03]  /*19a00*/  HMMA.16816.F32 R20, R52.reuse, R68, R20 ;  /* 0x000000443414723c */ /* 0x040fe60000001814 */
[----:B--2---:R-:W-:Y:S02]  /*19a10*/  F2FP.F16.F32.PACK_AB R68, R61, R60 ;  /* 0x0000003c3d44723e */ /* 0x004fe400000000ff */
[----:B----4-:R-:W-:Y:S03]  /*19a20*/  F2FP.F16.F32.PACK_AB R69, R62, R63 ;  /* 0x0000003f3e45723e */ /* 0x010fe600000000ff */
[C---:B------:R-:W-:Y:S03]  /*19a30*/  HMMA.16816.F32 R24, R52.reuse, R70, R24 ;  /* 0x000000463418723c */ /* 0x040fe60000001818 */
[----:B---3--:R-:W-:Y:S02]  /*19a40*/  F2FP.F16.F32.PACK_AB R70, R64, R133 ;  /* 0x000000854046723e */ /* 0x008fe400000000ff */
[----:B------:R-:W-:Y:S03]  /*19a50*/  F2FP.F16.F32.PACK_AB R71, R128, R65 ;  /* 0x000000418047723e */ /* 0x000fe600000000ff */
[C---:B------:R-:W-:Y:S08]  /*19a60*/  HMMA.16816.F32 R28, R52.reuse, R76, R28 ;  /* 0x0000004c341c723c */ /* 0x040ff0000000181c */
[C---:B------:R-:W-:Y:S01]  /*19a70*/  HMMA.16816.F32 R32, R52.reuse, R78, R32 ;  /* 0x0000004e3420723c */ /* 0x040fe20000001820 */
[----:B------:R-:W2:Y:S07]  /*19a80*/  LDSM.16.MT88.4 R76, [R144+0xec00] ;  /* 0x00ec0000904c783b */ /* 0x000eae0000004200 */
        /* <DEDUP_REMOVED lines=32> */
[----:B------:R-:W-:Y:S04]  /*19c90*/  FADD.FTZ R63, R63, R8 ;  /* 0x000000083f3f7221 */ /* 0x000fe80000010000 */
[C---:B------:R-:W-:Y:S03]  /*19ca0*/  HMMA.16816.F32 R76, R68.reuse, R78, R40 ;  /* 0x0000004e444c723c */ /* 0x040fe60000001828 */
[----:B------:R-:W-:Y:S04]  /*19cb0*/  FADD.FTZ R62, R62, R63 ;  /* 0x0000003f3e3e7221 */ /* 0x000fe80000010000 */
[----:B------:R-:W-:Y:S01]  /*19cc0*/  FADD.FTZ R65, R65, R62 ;  /* 0x0000003e41417221 */ /* 0x000fe20000010000 */
[C---:B---3--:R-:W-:Y:S03]  /*19cd0*/  HMMA.16816.F32 R72, R68.reuse, R4, R44 ;  /* 0x000000044448723c */ /* 0x048fe6000000182c */
[----:B------:R-:W-:Y:S01]  /*19ce0*/  FADD.FTZ R4, R60, R175 ;  /* 0x000000af3c047221 */ /* 0x000fe20000010000 */
[----:B------:R-:W-:Y:S03]  /*19cf0*/  FADD.FTZ R164, R128, R65 ;  /* 0x0000004180a47221 */ /* 0x000fe60000010000 */
[----:B------:R-:W-:Y:S01]  /*19d00*/  FADD.FTZ R4, R61, R4 ;  /* 0x000000043d047221 */ /* 0x000fe20000010000 */
[----:B------:R-:W-:Y:S03]  /*19d10*/  HMMA.16816.F32 R68, R68, R6, R48 ;  /* 0x000000064444723c */ /* 0x000fe60000001830 */
[----:B------:R-:W-:Y:S04]  /*19d20*/  FADD.FTZ R133, R133, R4 ;  /* 0x0000000485857221 */ /* 0x000fe80000010000 */
[----:B------:R-:W-:Y:S01]  /*19d30*/  FADD.FTZ R165, R64, R133 ;  /* 0x0000008540a57221 */ /* 0x000fe20000010000 */
[----:B------:R-:W-:Y:S01]  /*19d40*/  @!UPT UIADD3 URZ, UPT, UPT, URZ, URZ, URZ ;  /* 0x000000fffffff290 */ /* 0x000fe2000fffe0ff */
[----:B------:R-:W-:Y:S11]  /*19d50*/  @P1 BRA `(.L_x_2601) ;  /* 0xffffffc000f81947 */ /* 0x000ff6000383ffff */
.L_x_2597:
        /* <DEDUP_REMOVED lines=160> */
.L_x_2603:
[----:B------:R-:W-:Y:S05]  /*1a760*/  BSYNC.RECONVERGENT B0 ;  /* 0x0000000000007941 */ /* 0x000fea0003800200 */
.L_x_2602:
        /* <DEDUP_REMOVED lines=32> */
.L_x_2604:
        /* <DEDUP_REMOVED lines=9> */
.L_x_5511:


//--------------------- .text._ZN5flash24flash_fwd_splitkv_kernelI23Flash_fwd_kernel_traitsILi96ELi64ELi128ELi4ELb0ELb0EN7cutlass6half_tE19Flash_kernel_traitsILi96ELi64ELi128ELi4ES3_EELb1ELb0ELb1ELb0ELb0ELb0ELb1ELb1EEEvNS_16Flash_fwd_paramsE --------------------------
	.section	.text._ZN5flash24flash_fwd_splitkv_kernelI23Flash_fwd_kernel_traitsILi96ELi64ELi128ELi4ELb0ELb0EN7cutlass6half_tE19Flash_kernel_traitsILi96ELi64ELi128ELi4ES3_EELb1ELb0ELb1ELb0ELb0ELb0ELb1ELb1EEEvNS_16Flash_fwd_paramsE,"ax",@progbits
	.align	128
        .global         _ZN5flash24flash_fwd_splitkv_kernelI23Flash_fwd_kernel_traitsILi96ELi64ELi128ELi4ELb0ELb0EN7cutlass6half_tE19Flash_kernel_traitsILi96ELi64ELi128ELi4ES3_EELb1ELb0ELb1ELb0ELb0ELb0ELb1ELb1EEEvNS_16Flash_fwd_paramsE
        .type           _ZN5flash24flash_fwd_splitkv_kernelI23Flash_fwd_kernel_traitsILi96ELi64ELi128ELi4ELb0ELb0EN7cutlass6half_tE19Flash_kernel_traitsILi96ELi64ELi128ELi4ES3_EELb1ELb0ELb1ELb0ELb0ELb0ELb1ELb1EEEvNS_16Flash_fwd_paramsE,@function
        .size           _ZN5flash24flash_fwd_splitkv_kernelI23Flash_fwd_kernel_traitsILi96ELi64ELi128ELi4ELb0ELb0EN7cutlass6half_tE19Flash_kernel_traitsILi96ELi64ELi128ELi4ES3_EELb1ELb0ELb1ELb0ELb0ELb0ELb1ELb1EEEvNS_16Flash_fwd_paramsE,(.L_x_5512 - _ZN5flash24flash_fwd_splitkv_kernelI23Flash_fwd_kernel_traitsILi96ELi64ELi128ELi4ELb0ELb0EN7cutlass6half_tE19Flash_kernel_traitsILi96ELi64ELi128ELi4ES3_EELb1ELb0ELb1ELb0ELb0ELb0ELb1ELb1EEEvNS_16Flash_fwd_paramsE)
        .other          _ZN5flash24flash_fwd_splitkv_kernelI23Flash_fwd_kernel_traitsILi96ELi64ELi128ELi4ELb0ELb0EN7cutlass6half_tE19Flash_kernel_traitsILi96ELi64ELi128ELi4ES3_EELb1ELb0ELb1ELb0ELb0ELb0ELb1ELb1EEEvNS_16Flash_fwd_paramsE,@"STO_CUDA_ENTRY STV_DEFAULT"
_ZN5flash24flash_fwd_splitkv_kernelI23Flash_fwd_kernel_traitsILi96ELi64ELi128ELi4ELb0ELb0EN7cutlass6half_tE19Flash_kernel_traitsILi96ELi64ELi128ELi4ES3_EELb1ELb0ELb1ELb0ELb0ELb0ELb1ELb1EEEvNS_16Flash_fwd_paramsE:
.text._ZN5flash24flash_fwd_splitkv_kernelI23Flash_fwd_kernel_traitsILi96ELi64ELi128ELi4ELb0ELb0EN7cutlass6half_tE19Flash_kernel_traitsILi96ELi64ELi128ELi4ES3_EELb1ELb0ELb1ELb0ELb0ELb0ELb1ELb1EEEvNS_16Flash_fwd_paramsE:
        /* <DEDUP_REMOVED lines=68> */
.L_x_2605:
[----:B------:R-:W-:Y:S05]  /*0440*/  @!P1 EXIT ;  /* 0x000000000000994d */ /* 0x000fea0003800000 */
[----:B------:R-:W2:Y:S01]  /*0450*/  LDC R4, c[0x0][0x374] ;  /* 0x0000dd00ff047b82 */ /* 0x000ea20000000800 */
[--C-:B-----5:R-:W-:Y:S01]  /*0460*/  IMAD.IADD R71, R71, 0x1, -R8.reuse ;  /* 0x0000000147477824 */ /* 0x120fe200078e0a08 */
[----:B------:R-:W3:Y:S01]  /*0470*/  S2R R61, SR_TID.X ;  /* 0x00000000003d7919 */ /* 0x000ee20000002100 */
[----:B------:R-:W-:Y:S02]  /*0480*/  @P3 IMAD.IADD R65, R65, 0x1, -R8 ;  /* 0x0000000141413824 */ /* 0x000fe400078e0a08 */
[----:B------:R-:W-:-:S03]  /*0490*/  IMAD.MOV R161, RZ, RZ, -R157 ;  /* 0x000000ffffa17224 */ /* 0x000fc600078e0a9d */
[----:B------:R-:W4:Y:S01]  /*04a0*/  LDC R2, c[0x0][0x438] ;  /* 0x00010e00ff027b82 */ /* 0x000f220000000800 */
[----:B------:R-:W-:Y:S01]  /*04b0*/  IMAD R160, R7, R161, R160 ;  /* 0x000000a107a07224 */ /* 0x000fe200078e02a0 */
[-C--:B--2---:R-:W-:Y:S02]  /*04c0*/  IABS R10, R4.reuse ;  /* 0x00000004000a7213 */ /* 0x084fe40000000000 */
[----:B------:R-:W-:Y:S02]  /*04d0*/  IABS R11, R4 ;  /* 0x00000004000b7213 */ /* 0x000fe40000000000 */
[----:B------:R-:W2:Y:S03]  /*04e0*/  I2F.RP R6, R10 ;  /* 0x0000000a00067306 */ /* 0x000ea60000209400 */
[----:B------:R-:W-:Y:S02]  /*04f0*/  IMAD.MOV R11, RZ, RZ, -R11 ;  /* 0x000000ffff0b7224 */ /* 0x000fe400078e0a0b */
[----:B----4-:R-:W-:-:S05]  /*0500*/  VIADD R2, R2, 0x7f ;  /* 0x0000007f02027836 */ /* 0x010fca0000000000 */
[----:B------:R-:W-:-:S04]  /*0510*/  SHF.R.S32.HI R13, RZ, 0x1f, R2 ;  /* 0x0000001fff0d7819 */ /* 0x000fc80000011402 */
[----:B------:R-:W-:Y:S01]  /*0520*/  LEA.HI R13, R13, R2, RZ, 0x7 ;  /* 0x000000020d0d7211 */ /* 0x000fe200078f38ff */
[----:B--2---:R-:W2:Y:S03]  /*0530*/  MUFU.RCP R18, R6 ;  /* 0x0000000600127308 */ /* 0x004ea60000001000 */
[----:B------:R-:W-:-:S05]  /*0540*/  LEA.HI.SX32 R13, R13, R4, 0x19 ;  /* 0x000000040d0d7211 */ /* 0x000fca00078fcaff */
[----:B------:R-:W-:-:S05]  /*0550*/  VIADD R13, R13, 0xffffffff ;  /* 0xffffffff0d0d7836 */ /* 0x000fca0000000000 */
[----:B-1----:R-:W-:Y:S02]  /*0560*/  IABS R14, R13 ;  /* 0x0000000d000e7213 */ /* 0x002fe40000000000 */
[----:B------:R-:W-:Y:S01]  /*0570*/  LOP3.LUT R13, R13, R4, RZ, 0x3c, !PT ;  /* 0x000000040d0d7212 */ /* 0x000fe200078e3cff */
[----:B--2---:R-:W-:-:S03]  /*0580*/  VIADD R18, R18, 0xffffffe ;  /* 0x0ffffffe12127836 */ /* 0x004fc60000000000 */
        /* <DEDUP_REMOVED lines=34> */
[----:B------:R-:W-:Y:S02]  /*07b0*/  VIADDMNMX R62, R149, R6, R3, PT ;  /* 0x00000006953e7246 */ /* 0x000fe40003800103 */
[----:B------:R-:W-:-:S04]  /*07c0*/  SHF.R.S32.HI R11, RZ, 0x7, R11 ;  /* 0x00000007ff0b7819 */ /* 0x000fc8000001140b */
        /* <DEDUP_REMOVED lines=17> */
[----:B------:R-:W-:-:S02]  /*08e0*/  ISETP.GE.AND P5, PT, R13, R0, PT ;  /* 0x000000000d00720c */ /* 0x000fc40003fa6270 */
[----:B------:R-:W-:Y:S02]  /*08f0*/  LOP3.LUT R12, R10, 0x40, RZ, 0xfc, !PT ;  /* 0x000000400a0c7812 */ /* 0x000fe400078efcff */
[----:B------:R-:W-:Y:S01]  /*0900*/  ISETP.GE.AND P6, PT, R11, R0, PT ;  /* 0x000000000b00720c */ /* 0x000fe20003fc6270 */
[----:B-1----:R-:W-:-:S04]  /*0910*/  IMAD R4, R2, R4, R157 ;  /* 0x0000000402047224 */ /* 0x002fc800078e029d */
[----:B------:R-:W-:-:S04]  /*0920*/  IMAD R7, R4, R7, R160 ;  /* 0x0000000704077224 */ /* 0x000fc800078e02a0 */
        /* <DEDUP_REMOVED lines=15> */
.L_x_2608:
[----:B------:R-:W-:Y:S05]  /*0a20*/  BSYNC.RECONVERGENT B0 ;  /* 0x0000000000007941 */ /* 0x000fea0003800200 */
.L_x_2607:
        /* <DEDUP_REMOVED lines=18> */
.L_x_2610:
[----:B------:R-:W-:Y:S05]  /*0b50*/  BSYNC.RECONVERGENT B0 ;  /* 0x0000000000007941 */ /* 0x000fea0003800200 */
.L_x_2609:
        /* <DEDUP_REMOVED lines=18> */
.L_x_2612:
[----:B------:R-:W-:Y:S05]  /*0c80*/  BSYNC.RECONVERGENT B0 ;  /* 0x0000000000007941 */ /* 0x000fea0003800200 */
.L_x_2611:
        /* <DEDUP_REMOVED lines=18> */
.L_x_2614:
[----:B------:R-:W-:Y:S05]  /*0db0*/  BSYNC.RECONVERGENT B0 ;  /* 0x0000000000007941 */ /* 0x000fea0003800200 */
.L_x_2613:
        /* <DEDUP_REMOVED lines=20> */
.L_x_2606:
        /* <DEDUP_REMOVED lines=11> */
.L_x_2615:
[----:B------:R-:W-:Y:S05]  /*0fb0*/  BRA.U !UP0, `(.L_x_2616) ;  /* 0x0000000508907547 */ /* 0x000fea000b800000 */
[----:B-----5:R-:W1:Y:S01]  /*0fc0*/  LDC R7, c[0x0][0x4f0] ;  /* 0x00013c00ff077b82 */ /* 0x020e620000000800 */
[----:B------:R-:W-:Y:S01]  /*0fd0*/  LEA R8, R62, 0xffffff80, 0x7 ;  /* 0xffffff803e087811 */ /* 0x000fe200078e38ff */
[----:B------:R-:W2:Y:S01]  /*0fe0*/  LDCU.64 UR4, c[0x0][0x4e8] ;  /* 0x00009d00ff0477ac */ /* 0x000ea20008000a00 */
[----:B------:R-:W3:Y:S01]  /*0ff0*/  LDCU.64 UR8, c[0x0][0x3a0] ;  /* 0x00007400ff0877ac */ /* 0x000ee20008000a00 */
[----:B------:R-:W4:Y:S01]  /*1000*/  LDCU.64 UR14, c[0x0][0x3b8] ;  /* 0x00007700ff0e77ac */ /* 0x000f220008000a00 */
        /* <DEDUP_REMOVED lines=20> */
[----:B--2---:R-:W-:-:S04]  /*1150*/  IMAD.WIDE.U32 R2, R157, UR4, RZ ;  /* 0x000000049d027c25 */ /* 0x004fc8000f8e00ff */
        /* <DEDUP_REMOVED lines=9> */
[----:B------:R3:W3:Y:S01]  /*11f0*/  LDG.E R10, desc[UR6][R10.64] ;  /* 0x000000060a0a7981 */ /* 0x0006e2000c1e1900 */
[----:B--2---:R-:W-:Y:S02]  /*1200*/  IABS R2, R3 ;  /* 0x0000000300027213 */ /* 0x004fe40000000000 */
[----:B------:R-:W-:Y:S02]  /*1210*/  IADD3 R5, PT, PT, -R5, RZ, RZ ;  /* 0x000000ff05057210 */ /* 0x000fe40007ffe1ff */
[----:B------:R-:W2:Y:S03]  /*1220*/  I2F.RP R6, R2 ;  /* 0x0000000200067306 */ /* 0x000ea60000209400 */
[----:B------:R-:W-:Y:S02]  /*1230*/  IMAD R8, R7, R5, R8 ;  /* 0x0000000507087224 */ /* 0x000fe400078e0208 */
[----:B----4-:R-:W-:-:S03]  /*1240*/  IMAD.U32 R5, RZ, RZ, UR15 ;  /* 0x0000000fff057e24 */ /* 0x010fc6000f8e00ff */
[----:B------:R-:W-:Y:S01]  /*1250*/  SHF.R.S32.HI R7, RZ, 0x1f, R8 ;  /* 0x0000001fff077819 */ /* 0x000fe20000011408 */
[----:B--2---:R-:W2:Y:S02]  /*1260*/  MUFU.RCP R14, R6 ;  /* 0x00000006000e7308 */ /* 0x004ea40000001000 */
[----:B--2---:R-:W-:Y:S02]  /*1270*/  IADD3 R14, PT, PT, R14, 0xffffffe, RZ ;  /* 0x0ffffffe0e0e7810 */ /* 0x004fe40007ffe0ff */
[----:B------:R-:W-:-:S04]  /*1280*/  LOP3.LUT R6, RZ, R3, RZ, 0x33, !PT ;  /* 0x00000003ff067212 */ /* 0x000fc800078e33ff */
        /* <DEDUP_REMOVED lines=9> */
[----:B---3--:R-:W-:Y:S01]  /*1320*/  IMAD R11, R2, R9, R4 ;  /* 0x00000009020b7224 */ /* 0x008fe200078e0204 */
        /* <DEDUP_REMOVED lines=9> */
[----:B------:R-:W-:Y:S01]  /*13c0*/  SHF.R.S32.HI R9, RZ, 0x1f, R10 ;  /* 0x0000001fff097819 */ /* 0x000fe2000001140a */
[----:B------:R-:W-:-:S04]  /*13d0*/  IMAD.WIDE.U32 R20, R10, UR8, RZ ;  /* 0x000000080a147c25 */ /* 0x000fc8000f8e00ff */
[C---:B------:R-:W-:Y:S02]  /*13e0*/  IMAD R11, R9.reuse, UR8, RZ ;  /* 0x00000008090b7c24 */ /* 0x040fe4000f8e02ff */
[----:B-1----:R-:W-:Y:S02]  /*13f0*/  IMAD R9, R9, UR4, RZ ;  /* 0x0000000409097c24 */ /* 0x002fe4000f8e02ff */
        /* <DEDUP_REMOVED lines=32> */
.L_x_2616:
        /* <DEDUP_REMOVED lines=15> */
.L_x_2618:
[----:B------:R-:W2:Y:S01]  /*16f0*/  LDC.64 R4, c[0x0][0x3b8] ;  /* 0x0000ee00ff047b82 */ /* 0x000ea20000000a00 */
[----:B------:R-:W-:-:S05]  /*1700*/  IADD3 R0, PT, PT, R8, R9, RZ ;  /* 0x0000000908007210 */ /* 0x000fca0007ffe0ff */
[C---:B--2---:R-:W-:Y:S02]  /*1710*/  IMAD R23, R0.reuse, R5, RZ ;  /* 0x0000000500177224 */ /* 0x044fe400078e02ff */
[----:B-1----:R-:W-:-:S05]  /*1720*/  IMAD.WIDE.U32 R2, R0, R4, RZ ;  /* 0x0000000400027225 */ /* 0x002fca00078e00ff */
[----:B------:R-:W-:Y:S02]  /*1730*/  IADD3 R23, PT, PT, R3, R23, RZ ;  /* 0x0000001703177210 */ /* 0x000fe40007ffe0ff */
[----:B------:R-:W-:Y:S02]  /*1740*/  MOV R22, R2 ;  /* 0x0000000200167202 */ /* 0x000fe40000000f00 */
.L_x_2619:
        /* <DEDUP_REMOVED lines=14> */
.L_x_2620:
[----:B------:R-:W1:Y:S01]  /*1830*/  LDC.64 R2, c[0x0][0x3c0] ;  /* 0x0000f000ff027b82 */ /* 0x000e620000000a00 */
[----:B------:R-:W-:-:S05]  /*1840*/  IADD3 R8, PT, PT, R8, R9, RZ ;  /* 0x0000000908087210 */ /* 0x000fca0007ffe0ff */
[C---:B-1----:R-:W-:Y:S02]  /*1850*/  IMAD R21, R8.reuse, R3, RZ ;  /* 0x0000000308157224 */ /* 0x042fe400078e02ff */
[----:B------:R-:W-:-:S05]  /*1860*/  IMAD.WIDE.U32 R8, R8, R2, RZ ;  /* 0x0000000208087225 */ /* 0x000fca00078e00ff */
[----:B------:R-:W-:Y:S02]  /*1870*/  IADD3 R21, PT, PT, R9, R21, RZ ;  /* 0x0000001509157210 */ /* 0x000fe40007ffe0ff */
[----:B------:R-:W-:-:S07]  /*1880*/  MOV R20, R8 ;  /* 0x0000000800147202 */ /* 0x000fce0000000f00 */
.L_x_2621:
        /* <DEDUP_REMOVED lines=10> */
[----:B-----5:R-:W-:Y:S01]  /*1930*/  IMAD R7, R0, R6, RZ ;  /* 0x0000000600077224 */ /* 0x020fe200078e02ff */
        /* <DEDUP_REMOVED lines=39> */
.L_x_2617:
        /* <DEDUP_REMOVED lines=9> */
[----:B------:R-:W-:Y:S01]  /*1c40*/  SHF.R.U32.HI R108, RZ, 0x1, R61 ;  /* 0x00000001ff6c7819 */ /* 0x000fe2000001163d */
[----:B------:R-:W4:Y:S01]  /*1c50*/  LDCU.64 UR8, c[0x0][0x388] ;  /* 0x00007100ff0877ac */ /* 0x000f220008000a00 */
[----:B------:R-:W-:Y:S01]  /*1c60*/  LOP3.LUT R46, R13, 0x3e00, R20, 0xf8, !PT ;  /* 0x00003e000d2e7812 */ /* 0x000fe200078ef814 */
[----:B------:R-:W-:Y:S01]  /*1c70*/  IMAD.SHL.U32 R89, R4, 0x20, RZ ;  /* 0x0000002004597824 */ /* 0x000fe200078e00ff */
[----:B------:R-:W2:Y:S01]  /*1c80*/  @!P2 LDC.64 R8, c[0x0][0x398] ;  /* 0x0000e600ff08ab82 */ /* 0x000ea20000000a00 */
[----:B------:R-:W-:Y:S01]  /*1c90*/  LOP3.LUT R20, R20, 0x100, RZ, 0xc0, !PT ;  /* 0x0000010014147812 */ /* 0x000fe200078ec0ff */
[----:B------:R-:W-:Y:S01]  /*1ca0*/  IMAD.MOV.U32 R115, RZ, RZ, RZ ;  /* 0x000000ffff737224 */ /* 0x000fe200078e00ff */
[----:B------:R-:W-:Y:S01]  /*1cb0*/  LOP3.LUT R118, R109, 0x18, RZ, 0xc0, !PT ;  /* 0x000000186d767812 */ /* 0x000fe200078ec0ff */
[----:B------:R-:W-:Y:S01]  /*1cc0*/  IMAD.SHL.U32 R67, R2, 0x20, RZ ;  /* 0x0000002002437824 */ /* 0x000fe200078e00ff */
[----:B------:R-:W-:Y:S01]  /*1cd0*/  LOP3.LUT R45, R20, 0x20, R15, 0xf8, !PT ;  /* 0x00000020142d7812 */ /* 0x000fe200078ef80f */
[----:B------:R-:W-:Y:S01]  /*1ce0*/  VIADD R64, R62, 0xffffffff ;  /* 0xffffffff3e407836 */ /* 0x000fe20000000000 */
[----:B------:R-:W-:-:S02]  /*1cf0*/  LOP3.LUT R15, R15, 0xc0, RZ, 0xc0, !PT ;  /* 0x000000c00f0f7812 */ /* 0x000fc400078ec0ff */
[----:B------:R-:W-:Y:S01]  /*1d00*/  SHF.R.S32.HI R161, RZ, 0x1f, R160 ;  /* 0x0000001fffa17819 */ /* 0x000fe200000114a0 */
[----:B------:R-:W-:Y:S01]  /*1d10*/  IMAD.SHL.U32 R60, R64, 0x80, RZ ;  /* 0x00000080403c7824 */ /* 0x000fe200078e00ff */
[C---:B------:R-:W-:Y:S01]  /*1d20*/  LOP3.LUT R19, R15.reuse, 0x8, R108, 0xf8, !PT ;  /* 0x000000080f137812 */ /* 0x040fe200078ef86c */
[----:B-1----:R-:W-:Y:S01]  /*1d30*/  @P2 IMAD.WIDE.U32 R20, R12, R112, RZ ;  /* 0x000000700c142225 */ /* 0x002fe200078e00ff */
[--C-:B------:R-:W-:Y:S02]  /*1d40*/  LOP3.LUT R15, R15, 0x8, R61.reuse, 0xf8, !PT ;  /* 0x000000080f0f7812 */ /* 0x100fe400078ef83d */
[----:B------:R-:W-:Y:S02]  /*1d50*/  IADD3 R18, P3, PT, R118, R18, RZ ;  /* 0x0000001276127210 */ /* 0x000fe40007f7e0ff */
[----:B------:R-:W-:Y:S02]  /*1d60*/  SHF.R.U32.HI R114, RZ, 0x2, R61 ;  /* 0x00000002ff727819 */ /* 0x000fe4000001163d */
[----:B------:R-:W-:-:S02]  /*1d70*/  SHF.L.U64.HI R82, R4, 0x5, R5 ;  /* 0x0000000504527819 */ /* 0x000fc40000010205 */
[----:B------:R-:W-:Y:S01]  /*1d80*/  SHF.L.U64.HI R66, R2, 0x5, R3 ;  /* 0x0000000502427819 */ /* 0x000fe20000010203 */
[----:B------:R-:W-:Y:S01]  /*1d90*/  IMAD.WIDE.U32 R16, R17, 0x40, R114 ;  /* 0x0000004011107825 */ /* 0x000fe200078e0072 */
[----:B------:R-:W-:Y:S02]  /*1da0*/  SHF.R.U32.HI R63, RZ, 0x3, R61 ;  /* 0x00000003ff3f7819 */ /* 0x000fe4000001163d */
[----:B------:R-:W-:Y:S01]  /*1db0*/  LOP3.LUT R94, R109, 0x20, RZ, 0xc0, !PT ;  /* 0x000000206d5e7812 */ /* 0x000fe200078ec0ff */
[----:B--2---:R-:W-:Y:S01]  /*1dc0*/  @!P2 IMAD.WIDE.U32 R22, R157, R8, RZ ;  /* 0x000000089d16a225 */ /* 0x004fe200078e00ff */
[C---:B------:R-:W-:Y:S02]  /*1dd0*/  LOP3.LUT R117, R118.reuse, 0x20, RZ, 0xfc, !PT ;  /* 0x0000002076757812 */ /* 0x040fe400078efcff */
[----:B------:R-:W-:Y:S01]  /*1de0*/  LOP3.LUT R116, R118, 0x40, RZ, 0xfc, !PT ;  /* 0x0000004076747812 */ /* 0x000fe200078efcff */
[----:B------:R-:W-:Y:S02]  /*1df0*/  @!P2 IMAD.MOV.U32 R13, RZ, RZ, R22 ;  /* 0x000000ffff0da224 */ /* 0x000fe400078e0016 */
[----:B------:R-:W-:-:S02]  /*1e00*/  IMAD.SHL.U32 R8, R61, 0x4, RZ ;  /* 0x000000043d087824 */ /* 0x000fc400078e00ff */
[----:B------:R-:W-:Y:S02]  /*1e10*/  @P2 IMAD.MOV.U32 R13, RZ, RZ, R20 ;  /* 0x000000ffff0d2224 */ /* 0x000fe400078e0014 */
[----:B------:R-:W-:Y:S01]  /*1e20*/  @!P2 IMAD R9, R157, R9, R23 ;  /* 0x000000099d09a224 */ /* 0x000fe200078e0217 */
[----:B------:R-:W-:Y:S01]  /*1e30*/  LOP3.LUT R19, R19, 0x18, R8, 0x78, !PT ;  /* 0x0000001813137812 */ /* 0x000fe200078e7808 */
[----:B------:R-:W-:Y:S01]  /*1e40*/  @P2 IMAD R9, R12, R113, R21 ;  /* 0x000000710c092224 */ /* 0x000fe200078e0215 */
[----:B------:R-:W-:Y:S01]  /*1e50*/  IADD3 R20, P2, PT, R118, R13, RZ ;  /* 0x0000000d76147210 */ /* 0x000fe20007f5e0ff */
[----:B------:R-:W-:Y:S01]  /*1e60*/  IMAD R13, R161, UR4, RZ ;  /* 0x00000004a10d7c24 */ /* 0x000fe2000f8e02ff */
[----:B------:R-:W-:Y:S01]  /*1e70*/  LOP3.LUT R46, R46, R19, RZ, 0xfc, !PT ;  /* 0x000000132e2e7212 */ /* 0x000fe200078efcff */
[----:B------:R-:W-:Y:S01]  /*1e80*/  IMAD.X R19, RZ, RZ, R10, P3 ;  /* 0x000000ffff137224 */ /* 0x000fe200018e060a */
[----:B------:R-:W-:Y:S01]  /*1e90*/  LOP3.LUT R12, R15, 0x18, R8, 0x78, !PT ;  /* 0x000000180f0c7812 */ /* 0x000fe200078e7808 */
[----:B------:R-:W-:Y:S01]  /*1ea0*/  IMAD.X R21, RZ, RZ, R9, P2 ;  /* 0x000000ffff157224 */ /* 0x000fe200010e0609 */
[----:B------:R-:W1:Y:S01]  /*1eb0*/  LDC R10, c[0x0][0x450] ;  /* 0x00011400ff0a7b82 */ /* 0x000e620000000800 */
[----:B------:R-:W-:Y:S01]  /*1ec0*/  IADD3 R22, P2, PT, R118, R14, RZ ;  /* 0x0000000e76167210 */ /* 0x000fe20007f5e0ff */
[----:B------:R-:W-:Y:S01]  /*1ed0*/  IMAD R9, R17, R112, RZ ;  /* 0x0000007011097224 */ /* 0x000fe200078e02ff */
[----:B------:R-:W-:Y:S01]  /*1ee0*/  LOP3.LUT R45, R45, R12, RZ, 0xfc, !PT ;  /* 0x0000000c2d2d7212 */ /* 0x000fe200078efcff */
[----:B------:R-:W-:-:S02]  /*1ef0*/  IMAD R12, R160, UR5, R13 ;  /* 0x00000005a00c7c24 */ /* 0x000fc4000f8e020d */
[----:B------:R-:W-:Y:S01]  /*1f00*/  IMAD.WIDE.U32 R14, R160, UR4, R20 ;  /* 0x00000004a00e7c25 */ /* 0x000fe2000f8e0014 */
[----:B------:R-:W2:Y:S03]  /*1f10*/  LDCU.64 UR4, c[0x0][0x390] ;  /* 0x00007200ff0477ac */ /* 0x000ea60008000a00 */
[----:B------:R-:W-:Y:S01]  /*1f20*/  IMAD.WIDE.U32 R20, R114, R4, R18 ;  /* 0x0000000472147225 */ /* 0x000fe200078e0012 */
[----:B------:R-:W-:-:S03]  /*1f30*/  SHF.R.S32.HI R4, RZ, 0x1f, R71 ;  /* 0x0000001fff047819 */ /* 0x000fc60000011447 */
[----:B------:R-:W-:Y:S01]  /*1f40*/  IMAD.X R23, RZ, RZ, R11, P2 ;  /* 0x000000ffff177224 */ /* 0x000fe200010e060b */
[----:B------:R-:W-:Y:S01]  /*1f50*/  LEA.HI R4, R4, R71, RZ, 0x7 ;  /* 0x0000004704047211 */ /* 0x000fe200078f38ff */
[----:B------:R-:W-:Y:S02]  /*1f60*/  IMAD R75, R114, R5, R21 ;  /* 0x00000005724b7224 */ /* 0x000fe400078e0215 */
[----:B------:R-:W-:Y:S01]  /*1f70*/  IMAD.SHL.U32 R74, R20, 0x2, RZ ;  /* 0x00000002144a7824 */ /* 0x000fe200078e00ff */
[----:B------:R-:W-:Y:S01]  /*1f80*/  SHF.R.S32.HI R4, RZ, 0x7, R4 ;  /* 0x00000007ff047819 */ /* 0x000fe20000011404 */
[----:B------:R-:W-:Y:S01]  /*1f90*/  IMAD.WIDE.U32 R18, R114, R2, R22 ;  /* 0x0000000272127225 */ /* 0x000fe200078e0016 */
[----:B------:R-:W-:Y:S02]  /*1fa0*/  SHF.L.U64.HI R75, R20, 0x1, R75 ;  /* 0x00000001144b7819 */ /* 0x000fe4000001024b */
[----:B----4-:R-:W-:Y:S01]  /*1fb0*/  IADD3 R74, P2, PT, R74, UR8, RZ ;  /* 0x000000084a4a7c10 */ /* 0x010fe2000ff5e0ff */
[----:B------:R-:W-:Y:S01]  /*1fc0*/  IMAD R73, R114, R3, R19 ;  /* 0x0000000372497224 */ /* 0x000fe200078e0213 */
[----:B------:R-:W-:Y:S01]  /*1fd0*/  VIMNMX R69, PT, PT, R149, R4, !PT ;  /* 0x0000000495457248 */ /* 0x000fe20007fe0100 */
[C---:B------:R-:W-:Y:S01]  /*1fe0*/  IMAD.SHL.U32 R72, R18.reuse, 0x2, RZ ;  /* 0x0000000212487824 */ /* 0x040fe200078e00ff */
[----:B------:R-:W-:Y:S01]  /*1ff0*/  IADD3.X R75, PT, PT, R75, UR9, RZ, P2, !PT ;  /* 0x000000094b4b7c10 */ /* 0x000fe200097fe4ff */
[----:B------:R-:W-:Y:S01]  /*2000*/  IMAD.IADD R15, R15, 0x1, R12 ;  /* 0x000000010f0f7824 */ /* 0x000fe200078e020c */
[----:B------:R-:W-:Y:S01]  /*2010*/  SHF.L.U64.HI R73, R18, 0x1, R73 ;  /* 0x0000000112497819 */ /* 0x000fe20000010249 */
[----:B------:R-:W-:Y:S01]  /*2020*/  IMAD R9, R16, R113, R9 ;  /* 0x0000007110097224 */ /* 0x000fe200078e0209 */
[----:B--2---:R-:W-:Y:S01]  /*2030*/  IADD3 R72, P2, PT, R72, UR4, RZ ;  /* 0x0000000448487c10 */ /* 0x004fe2000ff5e0ff */
[----:B------:R-:W-:Y:S01]  /*2040*/  IMAD.WIDE.U32 R112, R16, R112, R14 ;  /* 0x0000007010707225 */ /* 0x000fe200078e000e */
[----:B-1----:R-:W-:-:S02]  /*2050*/  LEA.HI R107, R10, R10, RZ, 0x1 ;  /* 0x0000000a0a6b7211 */ /* 0x002fc400078f08ff */
[----:B------:R-:W-:Y:S01]  /*2060*/  IADD3.X R73, PT, PT, R73, UR5, RZ, P2, !PT ;  /* 0x0000000549497c10 */ /* 0x000fe200097fe4ff */
[----:B------:R-:W-:Y:S01]  /*2070*/  IMAD.MOV.U32 R150, RZ, RZ, R74 ;  /* 0x000000ffff967224 */ /* 0x000fe200078e004a */
[----:B------:R-:W-:Y:S01]  /*2080*/  ISETP.GT.AND P2, PT, R62, R69, PT ;  /* 0x000000453e00720c */ /* 0x000fe20003f44270 */
[----:B------:R-:W-:Y:S01]  /*2090*/  IMAD.MOV.U32 R152, RZ, RZ, R72 ;  /* 0x000000ffff987224 */ /* 0x000fe200078e0048 */
[----:B------:R-:W-:Y:S01]  /*20a0*/  LOP3.LUT R2, R8, 0xc, RZ, 0xc0, !PT ;  /* 0x0000000c08027812 */ /* 0x000fe200078ec0ff */
[----:B------:R-:W-:Y:S01]  /*20b0*/  IMAD.MOV.U32 R151, RZ, RZ, R75 ;  /* 0x000000ffff977224 */ /* 0x000fe200078e004b */
[----:B------:R-:W-:Y:S01]  /*20c0*/  SHF.R.S32.HI R107, RZ, 0x1, R107 ;  /* 0x00000001ff6b7819 */ /* 0x000fe2000001146b */
[----:B------:R-:W-:Y:S02]  /*20d0*/  IMAD.MOV.U32 R153, RZ, RZ, R73 ;  /* 0x000000ffff997224 */ /* 0x000fe400078e0049 */
[----:B------:R-:W-:Y:S02]  /*20e0*/  IMAD.IADD R68, R113, 0x1, R9 ;  /* 0x0000000171447824 */ /* 0x000fe400078e0209 */
[----:B------:R-:W-:-:S04]  /*20f0*/  IMAD R105, R114, R107, R2 ;  /* 0x0000006b72697224 */ /* 0x000fc800078e0202 */
[--C-:B------:R-:W-:Y:S01]  /*2100*/  IMAD.IADD R103, R2, 0x1, R105.reuse ;  /* 0x0000000102677824 */ /* 0x100fe200078e0269 */
[----:B------:R-:W-:-:S04]  /*2110*/  SHF.R.S32.HI R92, RZ, 0x1f, R105 ;  /* 0x0000001fff5c7819 */ /* 0x000fc80000011469 */
        /* <DEDUP_REMOVED lines=105> */
.L_x_2690:
        /* <DEDUP_REMOVED lines=18> */
.L_x_2624:
[----:B-1-3--:R-:W-:Y:S05]  /*28d0*/  BSYNC.RECONVERGENT B0 ;  /* 0x0000000000007941 */ /* 0x00afea0003800200 */
.L_x_2623:
        /* <DEDUP_REMOVED lines=16> */
.L_x_2626:
[----:B------:R-:W-:Y:S05]  /*29e0*/  BSYNC.RECONVERGENT B0 ;  /* 0x0000000000007941 */ /* 0x000fea0003800200 */
.L_x_2625:
        /* <DEDUP_REMOVED lines=20> */
.L_x_2628:
[----:B------:R-:W-:Y:S05]  /*2b30*/  BSYNC.RECONVERGENT B0 ;  /* 0x0000000000007941 */ /* 0x000fea0003800200 */
.L_x_2627:
        /* <DEDUP_REMOVED lines=21> */
.L_x_2630:
[----:B------:R-:W-:Y:S05]  /*2c90*/  BSYNC.RECONVERGENT B0 ;  /* 0x0000000000007941 */ /* 0x000fea0003800200 */
.L_x_2629:
        /* <DEDUP_REMOVED lines=16> */
.L_x_2634:
[----:B------:R-:W-:Y:S05]  /*2da0*/  BSYNC.RECONVERGENT B0 ;  /* 0x0000000000007941 */ /* 0x000fea0003800200 */
.L_x_2633:
        /* <DEDUP_REMOVED lines=15> */
.L_x_2636:
[----:B------:R-:W-:Y:S05]  /*2ea0*/  BSYNC.RECONVERGENT B0 ;  /* 0x0000000000007941 */ /* 0x000fea0003800200 */
.L_x_2635:
        /* <DEDUP_REMOVED lines=17> */
.L_x_2638:
[----:B------:R-:W-:Y:S05]  /*2fc0*/  BSYNC.RECONVERGENT B0 ;  /* 0x0000000000007941 */ /* 0x000fea0003800200 */
.L_x_2637:
        /* <DEDUP_REMOVED lines=22> */
.L_x_2632:
        /* <DEDUP_REMOVED lines=59> */
.L_x_2644:
[----:B------:R-:W-:Y:S05]  /*34e0*/  BSYNC.RECONVERGENT B0 ;  /* 0x0000000000007941 */ /* 0x000fea0003800200 */
.L_x_2643:
        /* <DEDUP_REMOVED lines=52> */
.L_x_2646:
[----:B------:R-:W-:Y:S05]  /*3830*/  BSYNC.RECONVERGENT B0 ;  /* 0x0000000000007941 */ /* 0x000fea0003800200 */
.L_x_2645:
        /* <DEDUP_REMOVED lines=51> */
.L_x_2642:
[----:B------:R-:W-:Y:S05]  /*3b70*/  BSYNC.RECONVERGENT B1 ;  /* 0x0000000000017941 */ /* 0x000fea0003800200 */
.L_x_2641:
        /* <DEDUP_REMOVED lines=68> */
.L_x_2650:
[----:B------:R-:W-:Y:S05]  /*3fc0*/  BSYNC.RECONVERGENT B0 ;  /* 0x0000000000007941 */ /* 0x000fea0003800200 */
.L_x_2649:
        /* <DEDUP_REMOVED lines=52> */
.L_x_2652:
[----:B------:R-:W-:Y:S05]  /*4310*/  BSYNC.RECONVERGENT B0 ;  /* 0x0000000000007941 */ /* 0x000fea0003800200 */
.L_x_2651:
        /* <DEDUP_REMOVED lines=51> */
.L_x_2648:
[----:B------:R-:W-:Y:S05]  /*4650*/  BSYNC.RECONVERGENT B1 ;  /* 0x0000000000017941 */ /* 0x000fea0003800200 */
.L_x_2647:
        /* <DEDUP_REMOVED lines=68> */
.L_x_2656:
[----:B------:R-:W-:Y:S05]  /*4aa0*/  BSYNC.RECONVERGENT B0 ;  /* 0x0000000000007941 */ /* 0x000fea0003800200 */
.L_x_2655:
        /* <DEDUP_REMOVED lines=52> */
.L_x_2658:
[----:B------:R-:W-:Y:S05]  /*4df0*/  BSYNC.RECONVERGENT B0 ;  /* 0x0000000000007941 */ /* 0x000fea0003800200 */
.L_x_2657:
        /* <DEDUP_REMOVED lines=51> */
.L_x_2654:
[----:B------:R-:W-:Y:S05]  /*5130*/  BSYNC.RECONVERGENT B1 ;  /* 0x0000000000017941 */ /* 0x000fea0003800200 */
.L_x_2653:
        /* <DEDUP_REMOVED lines=70> */
.L_x_2662:
[----:B------:R-:W-:Y:S05]  /*55a0*/  BSYNC.RECONVERGENT B0 ;  /* 0x0000000000007941 */ /* 0x000fea0003800200 */
.L_x_2661:
        /* <DEDUP_REMOVED lines=52> */
.L_x_2664:
[----:B------:R-:W-:Y:S05]  /*58f0*/  BSYNC.RECONVERGENT B0 ;  /* 0x0000000000007941 */ /* 0x000fea0003800200 */
.L_x_2663:
        /* <DEDUP_REMOVED lines=51> */
.L_x_2660:
[----:B------:R-:W-:Y:S05]  /*5c30*/  BSYNC.RECONVERGENT B1 ;  /* 0x0000000000017941 */ /* 0x000fea0003800200 */
.L_x_2659:
        /* <DEDUP_REMOVED lines=8> */
.L_x_2640:
        /* <DEDUP_REMOVED lines=99> */
.L_x_2668:
[----:B------:R-:W-:Y:S05]  /*62f0*/  BSYNC.RECONVERGENT B0 ;  /* 0x0000000000007941 */ /* 0x000fea0003800200 */
.L_x_2667:
        /* <DEDUP_REMOVED lines=93> */
.L_x_2670:
[----:B------:R-:W-:Y:S05]  /*68d0*/  BSYNC.RECONVERGENT B0 ;  /* 0x0000000000007941 */ /* 0x000fea0003800200 */
.L_x_2669:
        /* <DEDUP_REMOVED lines=92> */
.L_x_2666:
[----:B------:R-:W-:Y:S05]  /*6ea0*/  BSYNC.RECONVERGENT B1 ;  /* 0x0000000000017941 */ /* 0x000fea0003800200 */
.L_x_2665:
        /* <DEDUP_REMOVED lines=37> */
[----:B------:R-:W-:Y:S01]  /*7100*/  @!P0 HADD2.F32 R35, -RZ, R34.H0_H0 ;  /* 0x20000022ff238230 */ /* 0x000fe20000004100 */
[----:B------:R-:W-:Y:S01]  /*7110*/  @!P0 MOV R51, R59 ;  /* 0x0000003b00338202 */ /* 0x000fe20000000f00 */
        /* <DEDUP_REMOVED lines=24> */
[----:B------:R-:W-:Y:S02]  /*72a0*/  @!P0 HADD2.F32 R36, -RZ, R52.H1_H1 ;  /* 0x30000034ff248230 */ /* 0x000fe40000004100 */
[----:B------:R-:W-:Y:S01]  /*72b0*/  @!P0 FMUL.FTZ R4, R24, R31 ;  /* 0x0000001f18048220 */ /* 0x000fe20000410000 */
[----:B------:R-:W-:Y:S02]  /*72c0*/  @!P0 HADD2.F32 R39, -RZ, R53.H0_H0 ;  /* 0x20000035ff278230 */ /* 0x000fe40000004100 */
[----:B------:R-:W-:Y:S01]  /*72d0*/  @!P0 FMUL.FTZ R6, R22, R25 ;  /* 0x0000001916068220 */ /* 0x000fe20000410000 */
[----:B------:R-:W-:Y:S02]  /*72e0*/  @!P0 HADD2.F32 R38, -RZ, R47.H0_H0 ;  /* 0x2000002fff268230 */ /* 0x000fe40000004100 */
[----:B------:R-:W-:Y:S01]  /*72f0*/  @!P0 FFMA.FTZ R2, R37, R36, R2 ;  /* 0x0000002425028223 */ /* 0x000fe20000010002 */
[--C-:B------:R-:W-:Y:S02]  /*7300*/  @!P0 HADD2.F32 R17, -RZ, R19.reuse.H0_H0 ;  /* 0x20000013ff118230 */ /* 0x100fe40000004100 */
[----:B------:R-:W-:Y:S01]  /*7310*/  @!P1 FADD.FTZ R18, -R18, -RZ ;  /* 0x800000ff12129221 */ /* 0x000fe20000010100 */
[----:B------:R-:W-:Y:S02]  /*7320*/  @!P0 HADD2.F32 R19, -RZ, R19.H1_H1 ;  /* 0x30000013ff138230 */ /* 0x000fe40000004100 */
[----:B------:R-:W-:Y:S01]  /*7330*/  @!P0 FFMA.FTZ R3, R38, R39, R3 ;  /* 0x0000002726038223 */ /* 0x000fe20000010003 */
[----:B------:R-:W-:Y:S01]  /*7340*/  @!P0 HADD2.F32 R40, -RZ, R53.H1_H1 ;  /* 0x30000035ff288230 */ /* 0x000fe20000004100 */
[----:B------:R-:W-:Y:S01]  /*7350*/  @!P0 F2FP.F16.F32.PACK_AB R124, R2, R0 ;  /* 0x00000000027c823e */ /* 0x000fe200000000ff */
[----:B------:R-:W-:Y:S02]  /*7360*/  @!P0 HADD2.F32 R35, -RZ, R47.H1_H1 ;  /* 0x3000002fff238230 */ /* 0x000fe40000004100 */
[----:B------:R-:W-:Y:S01]  /*7370*/  @!P0 FMUL.FTZ R7, R17, R18 ;  /* 0x0000001211078220 */ /* 0x000fe20000410000 */
        /* <DEDUP_REMOVED lines=23> */
.L_x_2674:
[----:B------:R-:W-:Y:S05]  /*74f0*/  BSYNC.RECONVERGENT B0 ;  /* 0x0000000000007941 */ /* 0x000fea0003800200 */
.L_x_2673:
        /* <DEDUP_REMOVED lines=93> */
.L_x_2676:
[----:B------:R-:W-:Y:S05]  /*7ad0*/  BSYNC.RECONVERGENT B0 ;  /* 0x0000000000007941 */ /* 0x000fea0003800200 */
.L_x_2675:
[----:B------:R-:W-:Y:S11]  /*7ae0*/  ISETP.GE.AND P0, PT, R116, R129, PT ;  /* 0x000000817400720c */ /* 0x000ff60003f06270 */
[----:B------:R-:W-:Y:S02]  /*7af0*/  @!UPT UIADD3 URZ, UPT, UPT, URZ, URZ, URZ ;  /* 0x000000fffffff290 */ /* 0x000fe4000fffe0ff */
[----:B------:R-:W-:Y:S05]  /*7b00*/  @P0 BRA `(.L_x_2672) ;  /* 0x0000000400640947 */ /* 0x000fea0003800000 */
[C---:B------:R-:W-:Y:S01]  /*7b10*/  ISETP.GE.AND P0, PT, R116.reuse, R9, PT ;  /* 0x000000097400720c */ /* 0x040fe20003f06270 */
[----:B-1-3--:R-:W3:Y:S11]  /*7b20*/  LDG.E.128 R52, desc[UR6][R20.64+0x80] ;  /* 0x0000800614347981 */ /* 0x00aef6000c1e1d00 */
[----:B------:R-:W-:Y:S01]  /*7b30*/  @!UPT UIADD3 URZ, UPT, UPT, URZ, URZ, URZ ;  /* 0x000000fffffff290 */ /* 0x000fe2000fffe0ff */
[----:B------:R-:W-:Y:S04]  /*7b40*/  @!P0 ISETP.GE.U32.AND P1, PT, R116, R15, PT ;  /* 0x0000000f7400820c */ /* 0x000fe80003f26070 */
[----:B------:R-:W-:Y:S02]  /*7b50*/  @!P0 SEL R50, R14, RZ, P1 ;  /* 0x000000ff0e328207 */ /* 0x000fe40000800000 */
[----:B------:R-:W-:Y:S02]  /*7b60*/  @!P0 SEL R51, R111, RZ, P1 ;  /* 0x000000ff6f338207 */ /* 0x000fe40000800000 */
[----:B--2-4-:R-:W-:Y:S02]  /*7b70*/  @!P0 IADD3 R57, P5, PT, R101, R50, RZ ;  /* 0x0000003265398210 */ /* 0x014fe40007fbe0ff */
        /* <DEDUP_REMOVED lines=82> */
.L_x_2672:
[----:B------:R-:W-:Y:S05]  /*80a0*/  BSYNC.RECONVERGENT B1 ;  /* 0x0000000000017941 */ /* 0x000fea0003800200 */
.L_x_2671:
        /* <DEDUP_REMOVED lines=101> */
.L_x_2680:
[----:B------:R-:W-:Y:S05]  /*8700*/  BSYNC.RECONVERGENT B0 ;  /* 0x0000000000007941 */ /* 0x000fea0003800200 */
.L_x_2679:
        /* <DEDUP_REMOVED lines=93> */
.L_x_2682:
[----:B------:R-:W-:Y:S05]  /*8ce0*/  BSYNC.RECONVERGENT B0 ;  /* 0x0000000000007941 */ /* 0x000fea0003800200 */
.L_x_2681:
        /* <DEDUP_REMOVED lines=92> */
.L_x_2678:
[----:B------:R-:W-:Y:S05]  /*92b0*/  BSYNC.RECONVERGENT B1 ;  /* 0x0000000000017941 */ /* 0x000fea0003800200 */
.L_x_2677:
        /* <DEDUP_REMOVED lines=104> */
.L_x_2686:
[----:B------:R-:W-:Y:S05]  /*9940*/  BSYNC.RECONVERGENT B0 ;  /* 0x0000000000007941 */ /* 0x000fea0003800200 */
.L_x_2685:
        /* <DEDUP_REMOVED lines=92> */
.L_x_2688:
[----:B------:R-:W-:Y:S05]  /*9f10*/  BSYNC.RECONVERGENT B0 ;  /* 0x0000000000007941 */ /* 0x000fea0003800200 */
.L_x_2687:
        /* <DEDUP_REMOVED lines=77> */
[----:B------:R-:W-:Y:S01]  /*a3f0*/  @!P0 F2FP.F16.F32.PACK_AB R52, R4, R3 ;  /* 0x000000030434823e */ /* 0x000fe200000000ff */
[--C-:B------:R-:W-:Y:S02]  /*a400*/  @!P0 HADD2.F32 R32, -RZ, R50.reuse.H0_H0 ;  /* 0x20000032ff208230 */ /* 0x100fe40000004100 */
        /* <DEDUP_REMOVED lines=11> */
.L_x_2684:
[----:B------:R-:W-:Y:S05]  /*a4c0*/  BSYNC.RECONVERGENT B1 ;  /* 0x0000000000017941 */ /* 0x000fea0003800200 */
.L_x_2683:
[----:B------:R-:W5:Y:S08]  /*a4d0*/  LDC R3, c[0x0][0x450] ;  /* 0x00011400ff037b82 */ /* 0x000f700000000800 */
[----:B------:R-:W1:Y:S01]  /*a4e0*/  LDC R9, c[0x0][0x450] ;  /* 0x00011400ff097b82 */ /* 0x000e620000000800 */
[----:B-----5:R-:W-:Y:S05]  /*a4f0*/  IMAD.U32 R3, R3, -0x40, RZ ;  /* 0xffffffc003037824 */ /* 0x020fea00078e00ff */
[C---:B------:R-:W-:Y:S02]  /*a500*/  LEA R80, P1, R3.reuse, R80, 0x1 ;  /* 0x0000005003507211 */ /* 0x040fe400078208ff */
[C---:B------:R-:W-:Y:S02]  /*a510*/  LEA R78, P0, R3.reuse, R78, 0x1 ;  /* 0x0000004e034e7211 */ /* 0x040fe400078008ff */
[C---:B------:R-:W-:Y:S02]  /*a520*/  LEA.HI.X.SX32 R81, R3.reuse, R81, 0x1, P1 ;  /* 0x0000005103517211 */ /* 0x040fe400008f0eff */
[----:B-1----:R-:W-:Y:S09]  /*a530*/  LEA.HI.X.SX32 R79, R3, R79, 0x1, P0 ;  /* 0x0000004f034f7211 */ /* 0x002ff200000f0eff */
.L_x_2639:
[----:B------:R-:W-:Y:S05]  /*a540*/  BSYNC.RECONVERGENT B2 ;  /* 0x0000000000027941 */ /* 0x000fea0003800200 */
.L_x_2631:
        /* <DEDUP_REMOVED lines=91> */
.L_x_2689:
[----:B------:R-:W-:Y:S02]  /*ab00*/  IADD3 R76, P1, PT, R76, R83, RZ ;  /* 0x000000534c4c7210 */ /* 0x000fe40007f3e0ff */
[----:B------:R-:W-:Y:S03]  /*ab10*/  IADD3 R10, P0, PT, R10, R87, RZ ;  /* 0x000000570a0a7210 */ /* 0x000fe60007f1e0ff */
[----:B------:R-:W-:Y:S02]  /*ab20*/  IMAD.X R77, R77, 0x1, R70, P1 ;  /* 0x000000014d4d7824 */ /* 0x000fe400008e0646 */
[----:B------:R-:W-:Y:S01]  /*ab30*/  IMAD.X R11, R11, 0x1, R85, P0 ;  /* 0x000000010b0b7824 */ /* 0x000fe200000e0655 */
[----:B------:R-:W-:Y:S07]  /*ab40*/  @P2 BRA `(.L_x_2690) ;  /* 0xffffff7c00182947 */ /* 0x000fee000383ffff */
.L_x_2622:
[----:B------:R-:W1:Y:S01]  /*ab50*/  LDC R3, c[0x0][0x450] ;  /* 0x00011400ff037b82 */ /* 0x000e620000000800 */
[----:B------:R-:W-:Y:S01]  /*ab60*/  LOP3.LUT R0, R109, 0xd8, RZ, 0xc0, !PT ;  /* 0x000000d86d007812 */ /* 0x000fe200078ec0ff */
[----:B------:R-:W-:Y:S01]  /*ab70*/  UMOV UR4, 0x400 ;  /* 0x0000040000047882 */ /* 0x000fe20000000000 */
[----:B------:R-:W-:Y:S01]  /*ab80*/  LOP3.LUT R94, R94, 0x1f00, R109, 0xf8, !PT ;  /* 0x00001f005e5e7812 */ /* 0x000fe200078ef86d */
[----:B------:R-:W-:Y:S01]  /*ab90*/  BSSY.RECONVERGENT B3, `(.L_x_2691) ;  /* 0x00003ec000037945 */ /* 0x000fe20003800200 */
[----:B-----5:R-:W-:-:S03]  /*aba0*/  LOP3.LUT R7, R0, 0x18, R61, 0x78, !PT ;  /* 0x0000001800077812 */ /* 0x020fc600078e783d */
        /* <DEDUP_REMOVED lines=37> */
.L_x_2695:
[----:B------:R3:W-:Y:S02]  /*ae00*/  STS.128 [R162+0x2000], RZ ;  /* 0x002000ffa2007388 */ /* 0x0007e40000000c00 */
.L_x_2694:
[----:B------:R-:W-:Y:S05]  /*ae10*/  BSYNC.RECONVERGENT B0 ;  /* 0x0000000000007941 */ /* 0x000fea0003800200 */
.L_x_2693:
        /* <DEDUP_REMOVED lines=25> */
.L_x_2697:
[----:B------:R1:W-:Y:S01]  /*afb0*/  STS.128 [R162+0x2800], RZ ;  /* 0x002800ffa2007388 */ /* 0x0003e20000000c00 */
[----:B------:R-:W-:Y:S05]  /*afc0*/  BRA `(.L_x_2696) ;  /* 0x0000003800a07947 */ /* 0x000fea0003800000 */
.L_x_2692:
        /* <DEDUP_REMOVED lines=81> */
.L_x_2704:
[----:B------:R-:W-:Y:S05]  /*b4e0*/  BSYNC.RECONVERGENT B0 ;  /* 0x0000000000007941 */ /* 0x000fea0003800200 */
.L_x_2703:
[----:B-----5:R-:W-:Y:S01]  /*b4f0*/  IMAD.MOV.U32 R6, RZ, RZ, R10 ;  /* 0x000000ffff067224 */ /* 0x020fe200078e000a */
[----:B------:R-:W-:Y:S01]  /*b500*/  MOV R4, R8 ;  /* 0x0000000800047202 */ /* 0x000fe20000000f00 */
[----:B------:R-:W-:Y:S01]  /*b510*/  IMAD.MOV.U32 R7, RZ, RZ, R11 ;  /* 0x000000ffff077224 */ /* 0x000fe200078e000b */
[----:B------:R-:W-:Y:S02]  /*b520*/  MOV R5, R9 ;  /* 0x0000000900057202 */ /* 0x000fe40000000f00 */
.L_x_2702:
[----:B------:R-:W-:Y:S05]  /*b530*/  BSYNC.RECONVERGENT B1 ;  /* 0x0000000000017941 */ /* 0x000fea0003800200 */
.L_x_2701:
        /* <DEDUP_REMOVED lines=49> */
.L_x_2708:
[----:B------:R-:W-:Y:S05]  /*b850*/  BSYNC.RECONVERGENT B0 ;  /* 0x0000000000007941 */ /* 0x000fea0003800200 */
.L_x_2707:
[----:B-----5:R4:W-:Y:S02]  /*b860*/  STS.128 [R162+0x1000], R8 ;  /* 0x00100008a2007388 */ /* 0x0209e40000000c00 */
.L_x_2706:
[----:B------:R-:W-:Y:S05]  /*b870*/  BSYNC.RECONVERGENT B1 ;  /* 0x0000000000017941 */ /* 0x000fea0003800200 */
.L_x_2705:
        /* <DEDUP_REMOVED lines=47> */
.L_x_2710:
[----:B------:R-:W-:Y:S05]  /*bb70*/  BSYNC.RECONVERGENT B0 ;  /* 0x0000000000007941 */ /* 0x000fea0003800200 */
.L_x_2709:
[----:B-----5:R1:W-:Y:S02]  /*bb80*/  STS.128 [R162+0x2000], R8 ;  /* 0x00200008a2007388 */ /* 0x0203e40000000c00 */
.L_x_2700:
[----:B------:R-:W-:Y:S05]  /*bb90*/  BSYNC.RECONVERGENT B2 ;  /* 0x0000000000027941 */ /* 0x000fea0003800200 */
.L_x_2699:
        /* <DEDUP_REMOVED lines=64> */
.L_x_2714:
[----:B------:R-:W-:Y:S05]  /*bfa0*/  BSYNC.RECONVERGENT B0 ;  /* 0x0000000000007941 */ /* 0x000fea0003800200 */
.L_x_2713:
[----:B-----5:R4:W-:Y:S02]  /*bfb0*/  STS.128 [R162+0x800], R8 ;  /* 0x00080008a2007388 */ /* 0x0209e40000000c00 */
.L_x_2712:
[----:B------:R-:W-:Y:S05]  /*bfc0*/  BSYNC.RECONVERGENT B1 ;  /* 0x0000000000017941 */ /* 0x000fea0003800200 */
.L_x_2711:
        /* <DEDUP_REMOVED lines=58> */
.L_x_2718:
[----:B------:R-:W-:Y:S05]  /*c370*/  BSYNC.RECONVERGENT B0 ;  /* 0x0000000000007941 */ /* 0x000fea0003800200 */
.L_x_2717:
[----:B-----5:R4:W-:Y:S02]  /*c380*/  STS.128 [R162+0x1800], R8 ;  /* 0x00180008a2007388 */ /* 0x0209e40000000c00 */
.L_x_2716:
[----:B------:R-:W-:Y:S05]  /*c390*/  BSYNC.RECONVERGENT B1 ;  /* 0x0000000000017941 */ /* 0x000fea0003800200 */
.L_x_2715:
        /* <DEDUP_REMOVED lines=56> */
.L_x_2720:
[----:B------:R-:W-:Y:S05]  /*c720*/  BSYNC.RECONVERGENT B0 ;  /* 0x0000000000007941 */ /* 0x000fea0003800200 */
.L_x_2719:
[----:B-----5:R4:W-:Y:S01]  /*c730*/  STS.128 [R162+0x2800], R8 ;  /* 0x00280008a2007388 */ /* 0x0209e20000000c00 */
[----:B------:R-:W-:Y:S05]  /*c740*/  BRA `(.L_x_2696) ;  /* 0x0000002000c07947 */ /* 0x000fea0003800000 */
.L_x_2698:
        /* <DEDUP_REMOVED lines=98> */
.L_x_2726:
[----:B------:R-:W-:Y:S05]  /*cd70*/  BSYNC.RECONVERGENT B0 ;  /* 0x0000000000007941 */ /* 0x000fea0003800200 */
.L_x_2725:
[----:B-----5:R-:W-:Y:S01]  /*cd80*/  IMAD.MOV.U32 R6, RZ, RZ, R22 ;  /* 0x000000ffff067224 */ /* 0x020fe200078e0016 */
[----:B------:R-:W-:Y:S01]  /*cd90*/  MOV R4, R20 ;  /* 0x0000001400047202 */ /* 0x000fe20000000f00 */
[----:B------:R-:W-:Y:S01]  /*cda0*/  IMAD.MOV.U32 R7, RZ, RZ, R23 ;  /* 0x000000ffff077224 */ /* 0x000fe200078e0017 */
[----:B------:R-:W-:Y:S02]  /*cdb0*/  MOV R5, R21 ;  /* 0x0000001500057202 */ /* 0x000fe40000000f00 */
.L_x_2724:
[----:B------:R-:W-:Y:S05]  /*cdc0*/  BSYNC.RECONVERGENT B1 ;  /* 0x0000000000017941 */ /* 0x000fea0003800200 */
.L_x_2723:
        /* <DEDUP_REMOVED lines=88> */
.L_x_2730:
[----:B------:R-:W-:Y:S05]  /*d350*/  BSYNC.RECONVERGENT B0 ;  /* 0x0000000000007941 */ /* 0x000fea0003800200 */
.L_x_2729:
[----:B-----5:R4:W-:Y:S02]  /*d360*/  STS.128 [R162+0x1000], R20 ;  /* 0x00100014a2007388 */ /* 0x0209e40000000c00 */
.L_x_2728:
[----:B------:R-:W-:Y:S05]  /*d370*/  BSYNC.RECONVERGENT B1 ;  /* 0x0000000000017941 */ /* 0x000fea0003800200 */
.L_x_2727:
        /* <DEDUP_REMOVED lines=86> */
.L_x_2732:
[----:B------:R-:W-:Y:S05]  /*d8e0*/  BSYNC.RECONVERGENT B0 ;  /* 0x0000000000007941 */ /* 0x000fea0003800200 */
.L_x_2731:
[----:B-----5:R1:W-:Y:S02]  /*d8f0*/  STS.128 [R162+0x2000], R20 ;  /* 0x00200014a2007388 */ /* 0x0203e40000000c00 */
.L_x_2722:
[----:B------:R-:W-:Y:S05]  /*d900*/  BSYNC.RECONVERGENT B2 ;  /* 0x0000000000027941 */ /* 0x000fea0003800200 */
.L_x_2721:
        /* <DEDUP_REMOVED lines=94> */
.L_x_2736:
[----:B------:R-:W-:Y:S05]  /*def0*/  BSYNC.RECONVERGENT B0 ;  /* 0x0000000000007941 */ /* 0x000fea0003800200 */
.L_x_2735:
[----:B-----5:R4:W-:Y:S02]  /*df00*/  STS.128 [R162+0x800], R20 ;  /* 0x00080014a2007388 */ /* 0x0209e40000000c00 */
.L_x_2734:
[----:B------:R-:W-:Y:S05]  /*df10*/  BSYNC.RECONVERGENT B1 ;  /* 0x0000000000017941 */ /* 0x000fea0003800200 */
.L_x_2733:
        /* <DEDUP_REMOVED lines=88> */
.L_x_2740:
[----:B------:R-:W-:Y:S05]  /*e4a0*/  BSYNC.RECONVERGENT B0 ;  /* 0x0000000000007941 */ /* 0x000fea0003800200 */
.L_x_2739:
[----:B-----5:R1:W-:Y:S02]  /*e4b0*/  STS.128 [R162+0x1800], R20 ;  /* 0x00180014a2007388 */ /* 0x0203e40000000c00 */
.L_x_2738:
[----:B------:R-:W-:Y:S05]  /*e4c0*/  BSYNC.RECONVERGENT B1 ;  /* 0x0000000000017941 */ /* 0x000fea0003800200 */
.L_x_2737:
        /* <DEDUP_REMOVED lines=86> */
.L_x_2742:
[----:B------:R-:W-:Y:S05]  /*ea30*/  BSYNC.RECONVERGENT B0 ;  /* 0x0000000000007941 */ /* 0x000fea0003800200 */
.L_x_2741:
[----:B-----5:R4:W-:Y:S02]  /*ea40*/  STS.128 [R162+0x2800], R20 ;  /* 0x00280014a2007388 */ /* 0x0209e40000000c00 */
.L_x_2696:
[----:B------:R-:W-:Y:S05]  /*ea50*/  BSYNC.RECONVERGENT B3 ;  /* 0x0000000000037941 */ /* 0x000fea0003800200 */
.L_x_2691:
[----:B--2---:R-:W-:Y:S01]  /*ea60*/  IADD3 R7, PT, PT, -R60, R65, RZ ;  /* 0x000000413c077210 */ /* 0x004fe20007ffe1ff */
[----:B------:R-:W-:Y:S03]  /*ea70*/  BSSY.RECONVERGENT B0, `(.L_x_2743) ;  /* 0x000001a000007945 */ /* 0x000fe60003800200 */
[----:B------:R-:W-:-:S13]  /*ea80*/  ISETP.GE.AND P3, PT, R114, R7, PT ;  /* 0x000000077200720c */ /* 0x000fda0003f66270 */
[----:B------:R-:W-:Y:S05]  /*ea90*/  @P3 BRA `(.L_x_2744) ;  /* 0x00000000005c3947 */ /* 0x000fea0003800000 */
[----:B------:R-:W2:Y:S02]  /*eaa0*/  LDCU UR4, c[0x0][0x440] ;  /* 0x00008800ff0477ac */ /* 0x000ea40008000800 */
[----:B--2---:R-:W-:Y:S02]  /*eab0*/  ISETP.GE.AND P1, PT, R118, UR4, PT ;  /* 0x0000000476007c0c */ /* 0x004fe4000bf26270 */
        /* <DEDUP_REMOVED lines=20> */
.L_x_2745:
[----:B------:R2:W-:Y:S02]  /*ec00*/  STS.128 [R162+0x7000], RZ ;  /* 0x007000ffa2007388 */ /* 0x0005e40000000c00 */
.L_x_2744:
[----:B------:R-:W-:Y:S05]  /*ec10*/  BSYNC.RECONVERGENT B0 ;  /* 0x0000000000007941 */ /* 0x000fea0003800200 */
.L_x_2743:
        /* <DEDUP_REMOVED lines=25> */
.L_x_2748:
[----:B------:R4:W-:Y:S02]  /*edb0*/  STS.128 [R162+0x7800], RZ ;  /* 0x007800ffa2007388 */ /* 0x0009e40000000c00 */
.L_x_2747:
[----:B------:R-:W-:Y:S05]  /*edc0*/  BSYNC.RECONVERGENT B0 ;  /* 0x0000000000007941 */ /* 0x000fea0003800200 */
.L_x_2746:
[----:B-1--4-:R-:W-:Y:S01]  /*edd0*/  IADD3 R8, PT, PT, R114, 0x40, RZ ;  /* 0x0000004072087810 */ /* 0x012fe20007ffe0ff */
[----:B------:R-:W-:Y:S03]  /*ede0*/  BSSY.RECONVERGENT B0, `(.L_x_2749) ;  /* 0x000001b000007945 */ /* 0x000fe60003800200 */
[----:B------:R-:W-:-:S13]  /*edf0*/  ISETP.GE.AND P0, PT, R8, R7, PT ;  /* 0x000000070800720c */ /* 0x000fda0003f06270 */
[----:B------:R-:W-:Y:S05]  /*ee00*/  @P0 BRA `(.L_x_2750) ;  /* 0x0000000000600947 */ /* 0x000fea0003800000 */
[----:B------:R-:W1:Y:S01]  /*ee10*/  LDC.64 R2, c[0x0][0x3b8] ;  /* 0x0000ee00ff027b82 */ /* 0x000e620000000a00 */
        /* <DEDUP_REMOVED lines=22> */
.L_x_2751:
[----:B------:R4:W-:Y:S02]  /*ef80*/  STS.128 [R162+0x8000], RZ ;  /* 0x008000ffa2007388 */ /* 0x0009e40000000c00 */
.L_x_2750:
[----:B------:R-:W-:Y:S05]  /*ef90*/  BSYNC.RECONVERGENT B0 ;  /* 0x0000000000007941 */ /* 0x000fea0003800200 */
.L_x_2749:
[----:B-1--4-:R-:W1:Y:S01]  /*efa0*/  LDC.64 R4, c[0x0][0x538] ;  /* 0x00014e00ff047b82 */ /* 0x012e620000000a00 */
[----:B------:R-:W-:Y:S01]  /*efb0*/  IADD3 R6, PT, PT, R114, 0x60, RZ ;  /* 0x0000006072067810 */ /* 0x000fe20007ffe0ff */
[----:B------:R-:W-:Y:S03]  /*efc0*/  BSSY.RECONVERGENT B0, `(.L_x_2752) ;  /* 0x000001a000007945 */ /* 0x000fe60003800200 */
[----:B------:R-:W-:-:S13]  /*efd0*/  ISETP.GE.AND P0, PT, R6, R7, PT ;  /* 0x000000070600720c */ /* 0x000fda0003f06270 */
[----:B------:R-:W-:Y:S05]  /*efe0*/  @P0 BRA `(.L_x_2753) ;  /* 0x00000000005c0947 */ /* 0x000fea0003800000 */
[----:B------:R-:W4:Y:S01]  /*eff0*/  LDC.64 R2, c[0x0][0x3b8] ;  /* 0x0000ee00ff027b82 */ /* 0x000f220000000a00 */
[----:B------:R-:W5:Y:S02]  /*f000*/  LDCU UR4, c[0x0][0x440] ;  /* 0x00008800ff0477ac */ /* 0x000f640008000800 */
[----:B-----5:R-:W-:Y:S02]  /*f010*/  ISETP.GE.AND P2, PT, R118, UR4, PT ;  /* 0x0000000476007c0c */ /* 0x020fe4000bf46270 */
[----:B------:R-:W-:Y:S02]  /*f020*/  ISETP.GE.AND P1, PT, R117, UR4, PT ;  /* 0x0000000475007c0c */ /* 0x000fe4000bf26270 */
[----:B------:R-:W-:Y:S01]  /*f030*/  ISETP.GE.AND P0, PT, R116, UR4, PT ;  /* 0x0000000474007c0c */ /* 0x000fe2000bf06270 */
[----:B----4-:R-:W-:-:S04]  /*f040*/  IMAD.WIDE.U32 R10, R2, 0xc0, R150 ;  /* 0x000000c0020a7825 */ /* 0x010fc800078e0096 */
        /* <DEDUP_REMOVED lines=17> */
.L_x_2753:
[----:B------:R-:W-:Y:S05]  /*f160*/  BSYNC.RECONVERGENT B0 ;  /* 0x0000000000007941 */ /* 0x000fea0003800200 */
.L_x_2752:
[----:B------:R-:W5:Y:S01]  /*f170*/  LDCU.64 UR8, c[0x0][0x540] ;  /* 0x0000a800ff0877ac */ /* 0x000f620008000a00 */
[----:B------:R-:W0:Y:S01]  /*f180*/  LDGDEPBAR ;  /* 0x00000000000079af */ /* 0x000e220000000000 */
[----:B------:R-:W2:Y:S01]  /*f190*/  LDCU UR4, c[0x0][0x508] ;  /* 0x0000a100ff0477ac */ /* 0x000ea20008000800 */
[C---:B-----5:R-:W-:Y:S01]  /*f1a0*/  IMAD.WIDE.U32 R2, R157.reuse, UR8, R160 ;  /* 0x000000089d027c25 */ /* 0x060fe2000f8e00a0 */
[----:B------:R-:W5:Y:S03]  /*f1b0*/  LDCU UR8, c[0x0][0x458] ;  /* 0x00008b00ff0877ac */ /* 0x000f660008000800 */
[----:B------:R-:W-:Y:S01]  /*f1c0*/  IMAD R0, R157, UR9, R3 ;  /* 0x000000099d007c24 */ /* 0x000fe2000f8e0203 */
[----:B-1--4-:R-:W-:Y:S02]  /*f1d0*/  LEA R10, P0, R2, R4, 0x2 ;  /* 0x00000004020a7211 */ /* 0x012fe400078010ff */
[----:B------:R-:W-:Y:S01]  /*f1e0*/  LOP3.LUT R114, R114, 0x7, RZ, 0xc0, !PT ;  /* 0x0000000772727812 */ /* 0x000fe200078ec0ff */
[----:B------:R-:W-:-:S04]  /*f1f0*/  DEPBAR.LE SB0, 0x0 ;  /* 0x000080000000791a */ /* 0x000fc80000000000 */
[----:B------:R-:W-:-:S05]  /*f200*/  LEA.HI.X R11, R2, R5, R0, 0x2, P0 ;  /* 0x00000005020b7211 */ /* 0x000fca00000f1400 */
[----:B------:R-:W4:Y:S01]  /*f210*/  LDG.E R3, desc[UR6][R10.64] ;  /* 0x000000060a037981 */ /* 0x000f22000c1e1900 */
[----:B------:R-:W-:Y:S01]  /*f220*/  LOP3.LUT R5, R108, 0x1f0, RZ, 0xc0, !PT ;  /* 0x000001f06c057812 */ /* 0x000fe200078ec0ff */
[----:B-----5:R-:W4:Y:S01]  /*f230*/  MUFU.RCP R0, UR8 ;  /* 0x0000000800007d08 */ /* 0x020f220008001000 */
[----:B------:R-:W-:Y:S02]  /*f240*/  BSSY.RECONVERGENT B0, `(.L_x_2754) ;  /* 0x0000022000007945 */ /* 0x000fe40003800200 */
[----:B------:R-:W-:-:S04]  /*f250*/  IADD3 R5, PT, PT, R5, 0x1, R154 ;  /* 0x0000000105057810 */ /* 0x000fc80007ffe09a */
[----:B------:R-:W-:-:S04]  /*f260*/  IADD3 R2, PT, PT, -R155, R5, R114 ;  /* 0x000000059b027210 */ /* 0x000fc80007ffe172 */
[----:B--2---:R-:W-:Y:S01]  /*f270*/  IADD3 R2, PT, PT, R2, UR4, R65 ;  /* 0x0000000402027c10 */ /* 0x004fe2000fffe041 */
        /* <DEDUP_REMOVED lines=25> */
.L_x_2756:
[----:B------:R4:W-:Y:S01]  /*f410*/  STS.128 [R162+0xd000], RZ ;  /* 0x00d000ffa2007388 */ /* 0x0009e20000000c00 */
[----:B------:R-:W-:Y:S05]  /*f420*/  BRA `(.L_x_2757) ;  /* 0x00000000000c7947 */ /* 0x000fea0003800000 */
.L_x_2755:
[----:B------:R1:W-:Y:S04]  /*f430*/  STS.128 [R162+0x9000], RZ ;  /* 0x009000ffa2007388 */ /* 0x0003e80000000c00 */
[----:B------:R1:W-:Y:S04]  /*f440*/  STS.128 [R162+0xb000], RZ ;  /* 0x00b000ffa2007388 */ /* 0x0003e80000000c00 */
[----:B------:R1:W-:Y:S02]  /*f450*/  STS.128 [R162+0xd000], RZ ;  /* 0x00d000ffa2007388 */ /* 0x0003e40000000c00 */
.L_x_2757:
[----:B------:R-:W-:Y:S05]  /*f460*/  BSYNC.RECONVERGENT B0 ;  /* 0x0000000000007941 */ /* 0x000fea0003800200 */
.L_x_2754:
        /* <DEDUP_REMOVED lines=28> */
.L_x_2760:
[----:B------:R1:W-:Y:S02]  /*f630*/  STS.128 [R162+0xd800], RZ ;  /* 0x00d800ffa2007388 */ /* 0x0003e40000000c00 */
.L_x_2759:
[----:B------:R-:W-:Y:S05]  /*f640*/  BSYNC.RECONVERGENT B0 ;  /* 0x0000000000007941 */ /* 0x000fea0003800200 */
.L_x_2758:
        /* <DEDUP_REMOVED lines=29> */
.L_x_2763:
[----:B------:R1:W-:Y:S02]  /*f820*/  STS.128 [R162+0xe000], RZ ;  /* 0x00e000ffa2007388 */ /* 0x0003e40000000c00 */
.L_x_2762:
[----:B------:R-:W-:Y:S05]  /*f830*/  BSYNC.RECONVERGENT B0 ;  /* 0x0000000000007941 */ /* 0x000fea0003800200 */
.L_x_2761:
[----:B------:R-:W-:Y:S01]  /*f840*/  ISETP.GE.AND P1, PT, R6, R7, PT ;  /* 0x000000070600720c */ /* 0x000fe20003f26270 */
[----:B-1----:R-:W-:Y:S01]  /*f850*/  IMAD.MOV.U32 R4, RZ, RZ, 0x10 ;  /* 0x00000010ff047424 */ /* 0x002fe200078e00ff */
[----:B------:R-:W-:Y:S01]  /*f860*/  LOP3.LUT P0, RZ, R61, 0x4, RZ, 0xc0, !PT ;  /* 0x000000043dff7812 */ /* 0x000fe2000780c0ff */
[----:B------:R-:W-:Y:S03]  /*f870*/  BSSY.RECONVERGENT B0, `(.L_x_2764) ;  /* 0x000001f000007945 */ /* 0x000fe60003800200 */
[----:B------:R-:W-:-:S07]  /*f880*/  SEL R4, R4, 0xfffffff0, !P0 ;  /* 0xfffffff004047807 */ /* 0x000fce0004000000 */
[----:B------:R1:W-:Y:S04]  /*f890*/  @P1 STS.128 [R162+0xa800], RZ ;  /* 0x00a800ffa2001388 */ /* 0x0003e80000000c00 */
[----:B------:R1:W-:Y:S04]  /*f8a0*/  @P1 STS.128 [R162+0xc800], RZ ;  /* 0x00c800ffa2001388 */ /* 0x0003e80000000c00 */
[----:B------:R1:W-:Y:S01]  /*f8b0*/  @P1 STS.128 [R162+0xe800], RZ ;  /* 0x00e800ffa2001388 */ /* 0x0003e20000000c00 */
[----:B------:R-:W-:Y:S05]  /*f8c0*/  @P1 BRA `(.L_x_2765) ;  /* 0x0000000000641947 */ /* 0x000fea0003800000 */
[----:B------:R-:W5:Y:S01]  /*f8d0*/  LDC.64 R6, c[0x0][0x3c0] ;  /* 0x0000f000ff067b82 */ /* 0x000f620000000a00 */
[----:B------:R-:W2:Y:S02]  /*f8e0*/  LDCU UR4, c[0x0][0x440] ;  /* 0x00008800ff0477ac */ /* 0x000ea40008000800 */
[----:B--2---:R-:W-:Y:S02]  /*f8f0*/  ISETP.GE.AND P2, PT, R118, UR4, PT ;  /* 0x0000000476007c0c */ /* 0x004fe4000bf46270 */
[----:B------:R-:W-:Y:S01]  /*f900*/  ISETP.GE.AND P1, PT, R117, UR4, PT ;  /* 0x0000000475007c0c */ /* 0x000fe2000bf26270 */
[----:B-----5:R-:W-:-:S04]  /*f910*/  IMAD.WIDE.U32 R8, R6, 0xc0, R152 ;  /* 0x000000c006087825 */ /* 0x020fc800078e0098 */
        /* <DEDUP_REMOVED lines=19> */
.L_x_2766:
[----:B------:R1:W-:Y:S02]  /*fa50*/  STS.128 [R162+0xe800], RZ ;  /* 0x00e800ffa2007388 */ /* 0x0003e40000000c00 */
.L_x_2765:
[----:B------:R-:W-:Y:S05]  /*fa60*/  BSYNC.RECONVERGENT B0 ;  /* 0x0000000000007941 */ /* 0x000fea0003800200 */
.L_x_2764:
[----:B------:R-:W-:Y:S01]  /*fa70*/  LEA R148, R46, UR5, 0x1 ;  /* 0x000000052e947c11 */ /* 0x000fe2000f8e08ff */
[----:B------:R-:W0:Y:S01]  /*fa80*/  LDGDEPBAR ;  /* 0x00000000000079af */ /* 0x000e220000000000 */
[----:B------:R-:W-:Y:S02]  /*fa90*/  LEA R147, R45, UR5, 0x1 ;  /* 0x000000052d937c11 */ /* 0x000fe4000f8e08ff */
[----:B------:R-:W-:Y:S01]  /*faa0*/  VIMNMX R163, PT, PT, R2, R65, PT ;  /* 0x0000004102a37248 */ /* 0x000fe20003fe0100 */
[----:B------:R-:W-:Y:S01]  /*fab0*/  LDSM.16.M88.4 R100, [R148] ;  /* 0x000000009464783b */ /* 0x000fe20000000200 */
[----:B------:R-:W-:Y:S01]  /*fac0*/  IMAD R146, R4, 0x2, R148 ;  /* 0x0000000204927824 */ /* 0x000fe200078e0294 */
[----:B------:R-:W-:Y:S01]  /*fad0*/  VIADDMNMX R165, R2, 0x8, R65, PT ;  /* 0x0000000802a57846 */ /* 0x000fe20003800141 */
[----:B------:R-:W-:Y:S01]  /*fae0*/  IMAD R3, R4, 0x2, R147 ;  /* 0x0000000204037824 */ /* 0x000fe200078e0293 */
[----:B------:R-:W5:Y:S01]  /*faf0*/  LDSM.16.M88.4 R68, [R147+0x3000] ;  /* 0x003000009344783b */ /* 0x000f620000000200 */
[----:B------:R-:W-:-:S03]  /*fb00*/  VIADD R156, R147, 0x3000 ;  /* 0x00003000939c7836 */ /* 0x000fc60000000000 */
[----:B------:R-:W4:Y:S04]  /*fb10*/  LDSM.16.M88.4 R44, [R147+0x3800] ;  /* 0x00380000932c783b */ /* 0x000f280000000200 */
[----:B------:R-:W-:Y:S04]  /*fb20*/  LDSM.16.M88.4 R84, [R146] ;  /* 0x000000009254783b */ /* 0x000fe80000000200 */
[----:B------:R-:W4:Y:S04]  /*fb30*/  LDSM.16.M88.4 R80, [R3+0x3000] ;  /* 0x003000000350783b */ /* 0x000f280000000200 */
[----:B------:R-:W4:Y:S04]  /*fb40*/  LDSM.16.M88.4 R12, [R3+0x3800] ;  /* 0x00380000030c783b */ /* 0x000f280000000200 */
[----:B------:R-:W4:Y:S04]  /*fb50*/  LDSM.16.M88.4 R20, [R147+0x4400] ;  /* 0x004400009314783b */ /* 0x000f280000000200 */
[----:B------:R-:W4:Y:S04]  /*fb60*/  LDSM.16.M88.4 R52, [R147+0x3400] ;  /* 0x003400009334783b */ /* 0x000f280000000200 */
[----:B------:R-:W4:Y:S04]  /*fb70*/  LDSM.16.M88.4 R36, [R147+0x3c00] ;  /* 0x003c00009324783b */ /* 0x000f280000000200 */
[----:B---3--:R-:W3:Y:S04]  /*fb80*/  LDSM.16.M88.4 R28, [R147+0x4000] ;  /* 0x00400000931c783b */ /* 0x008ee80000000200 */
[----:B------:R-:W3:Y:S01]  /*fb90*/  LDSM.16.M88.4 R108, [R147+0x4800] ;  /* 0x00480000936c783b */ /* 0x000ee20000000200 */
[C---:B-----5:R-:W-:Y:S03]  /*fba0*/  HMMA.16816.F32 R72, R100.reuse, R68, RZ ;  /* 0x000000446448723c */ /* 0x060fe600000018ff */
[----:B-12---:R-:W1:Y:S04]  /*fbb0*/  LDSM.16.M88.4 R8, [R3+0x4400] ;  /* 0x004400000308783b */ /* 0x006e680000000200 */
[----:B------:R-:W2:Y:S01]  /*fbc0*/  LDSM.16.M88.4 R96, [R147+0x4c00] ;  /* 0x004c00009360783b */ /* 0x000ea20000000200 */
[C---:B----4-:R-:W-:Y:S03]  /*fbd0*/  HMMA.16816.F32 R48, R100.reuse, R44, RZ ;  /* 0x0000002c6430723c */ /* 0x050fe600000018ff */
[----:B------:R-:W4:Y:S04]  /*fbe0*/  LDSM.16.M88.4 R76, [R3+0x3400] ;  /* 0x00340000034c783b */ /* 0x000f280000000200 */
[----:B------:R-:W5:Y:S01]  /*fbf0*/  LDSM.16.M88.4 R92, [R3+0x3c00] ;  /* 0x003c0000035c783b */ /* 0x000f620000000200 */
[C---:B------:R-:W-:Y:S03]  /*fc00*/  HMMA.16816.F32 R68, R100.reuse, R70, RZ ;  /* 0x000000466444723c */ /* 0x040fe600000018ff */
[----:B------:R-:W5:Y:S04]  /*fc10*/  LDSM.16.M88.4 R16, [R3+0x4000] ;  /* 0x004000000310783b */ /* 0x000f680000000200 */
[----:B------:R-:W5:Y:S01]  /*fc20*/  LDSM.16.M88.4 R88, [R3+0x4800] ;  /* 0x004800000358783b */ /* 0x000f620000000200 */
[----:B------:R-:W-:Y:S03]  /*fc30*/  HMMA.16816.F32 R44, R100, R46, RZ ;  /* 0x0000002e642c723c */ /* 0x000fe600000018ff */
[----:B------:R-:W-:Y:S04]  /*fc40*/  LDSM.16.M88.4 R120, [R3+0x4c00] ;  /* 0x004c00000378783b */ /* 0x000fe80000000200 */
[----:B------:R-:W-:Y:S01]  /*fc50*/  LDSM.16.M88.4 R128, [R148+0x2000] ;  /* 0x002000009480783b */ /* 0x000fe20000000200 */
[C---:B------:R-:W-:Y:S03]  /*fc60*/  HMMA.16816.F32 R72, R84.reuse, R80, R72 ;  /* 0x000000505448723c */ /* 0x040fe60000001848 */
[----:B------:R-:W-:Y:S04]  /*fc70*/  LDSM.16.M88.4 R124, [R147+0x8800] ;  /* 0x00880000937c783b */ /* 0x000fe80000000200 */
[----:B------:R-:W-:Y:S01]  /*fc80*/  LDSM.16.M88.4 R132, [R147+0x8400] ;  /* 0x008400009384783b */ /* 0x000fe20000000200 */
[C---:B------:R-:W-:Y:S03]  /*fc90*/  HMMA.16816.F32 R68, R84.reuse, R82, R68 ;  /* 0x000000525444723c */ /* 0x040fe60000001844 */
[----:B------:R-:W-:Y:S05]  /*fca0*/  LDSM.16.M88.4 R80, [R147+0x5000] ;  /* 0x005000009350783b */ /* 0x000fea0000000200 */
[C---:B------:R-:W-:Y:S08]  /*fcb0*/  HMMA.16816.F32 R48, R84.reuse, R12, R48 ;  /* 0x0000000c5430723c */ /* 0x040ff00000001830 */
[----:B------:R-:W-:Y:S01]  /*fcc0*/  HMMA.16816.F32 R44, R84, R14, R44 ;  /* 0x0000000e542c723c */ /* 0x000fe2000000182c */
[----:B------:R-:W5:Y:S07]  /*fcd0*/  LDSM.16.M88.4 R12, [R148+0x1000] ;  /* 0x00100000940c783b */ /* 0x000f6e0000000200 */
[C---:B------:R-:W-:Y:S08]  /*fce0*/  HMMA.16816.F32 R24, R100.reuse, R20, RZ ;  /* 0x000000146418723c */ /* 0x040ff000000018ff */
[C---:B------:R-:W-:Y:S08]  /*fcf0*/  HMMA.16816.F32 R20, R100.reuse, R22, RZ ;  /* 0x000000166414723c */ /* 0x040ff000000018ff */
[C---:B------:R-:W-:Y:S08]  /*fd00*/  HMMA.16816.F32 R56, R100.reuse, R52, RZ ;  /* 0x000000346438723c */ /* 0x040ff000000018ff */
[C---:B------:R-:W-:Y:S08]  /*fd10*/  HMMA.16816.F32 R40, R100.reuse, R36, RZ ;  /* 0x000000246428723c */ /* 0x040ff000000018ff */
[C---:B---3--:R-:W-:Y:S08]  /*fd20*/  HMMA.16816.F32 R32, R100.reuse, R28, RZ ;  /* 0x0000001c6420723c */ /* 0x048ff000000018ff */
[C---:B------:R-:W-:Y:S08]  /*fd30*/  HMMA.16816.F32 R112, R100.reuse, R108, RZ ;  /* 0x0000006c6470723c */ /* 0x040ff000000018ff */
[C---:B------:R-:W-:Y:S08]  /*fd40*/  HMMA.16816.F32 R52, R100.reuse, R54, RZ ;  /* 0x000000366434723c */ /* 0x040ff000000018ff */
[C---:B------:R-:W-:Y:S08]  /*fd50*/  HMMA.16816.F32 R36, R100.reuse, R38, RZ ;  /* 0x000000266424723c */ /* 0x040ff000000018ff */
[C---:B------:R-:W-:Y:S08]  /*fd60*/  HMMA.16816.F32 R28, R100.reuse, R30, RZ ;  /* 0x0000001e641c723c */ /* 0x040ff000000018ff */
[----:B------:R-:W-:Y:S08]  /*fd70*/  HMMA.16816.F32 R108, R100, R110, RZ ;  /* 0x0000006e646c723c */ /* 0x000ff000000018ff */
[C---:B-1----:R-:W-:Y:S08]  /*fd80*/  HMMA.16816.F32 R24, R84.reuse, R8, R24 ;  /* 0x000000085418723c */ /* 0x042ff00000001818 */
[----:B------:R-:W-:Y:S01]  /*fd90*/  HMMA.16816.F32 R20, R84, R10, R20 ;  /* 0x0000000a5414723c */ /* 0x000fe20000001814 */
[----:B------:R-:W1:Y:S07]  /*fda0*/  LDSM.16.M88.4 R8, [R147+0x6400] ;  /* 0x006400009308783b */ /* 0x000e6e0000000200 */
[C---:B--2---:R-:W-:Y:S08]  /*fdb0*/  HMMA.16816.F32 R104, R100.reuse, R96, RZ ;  /* 0x000000606468723c */ /* 0x044ff000000018ff */
[----:B------:R-:W-:Y:S01]  /*fdc0*/  HMMA.16816.F32 R100, R100, R98, RZ ;  /* 0x000000626464723c */ /* 0x000fe200000018ff */
[----:B------:R-:W-:Y:S07]  /*fdd0*/  LDSM.16.M88.4 R96, [R147+0x5c00] ;  /* 0x005c00009360783b */ /* 0x000fee0000000200 */
[C---:B----4-:R-:W-:Y:S08]  /*fde0*/  HMMA.16816.F32 R56, R84.reuse, R76, R56 ;  /* 0x0000004c5438723c */ /* 0x050ff00000001838 */
[C---:B------:R-:W-:Y:S01]  /*fdf0*/  HMMA.16816.F32 R52, R84.reuse, R78, R52 ;  /* 0x0000004e5434723c */ /* 0x040fe20000001834 */
[----:B------:R-:W2:Y:S07]  /*fe00*/  LDSM.16.M88.4 R76, [R147+0x5400] ;  /* 0x00540000934c783b */ /* 0x000eae0000000200 */
[C---:B-----5:R-:W-:Y:S08]  /*fe10*/  HMMA.16816.F32 R40, R84.reuse, R92, R40 ;  /* 0x0000005c5428723c */ /* 0x060ff00000001828 */
[C---:B------:R-:W-:Y:S01]  /*fe20*/  HMMA.16816.F32 R36, R84.reuse, R94, R36 ;  /* 0x0000005e5424723c */ /* 0x040fe20000001824 */
[----:B------:R-:W-:Y:S07]  /*fe30*/  LDSM.16.M88.4 R92, [R147+0x6000] ;  /* 0x00600000935c783b */ /* 0x000fee0000000200 */
[C---:B------:R-:W-:Y:S08]  /*fe40*/  HMMA.16816.F32 R32, R84.reuse, R16, R32 ;  /* 0x000000105420723c */ /* 0x040ff00000001820 */
[C---:B------:R-:W-:Y:S01]  /*fe50*/  HMMA.16816.F32 R28, R84.reuse, R18, R28 ;  /* 0x00000012541c723c */ /* 0x040fe2000000181c */
[----:B------:R-:W3:Y:S07]  /*fe60*/  LDSM.16.M88.4 R16, [R147+0x5800] ;  /* 0x005800009310783b */ /* 0x000eee0000000200 */
[C---:B------:R-:W-:Y:S08]  /*fe70*/  HMMA.16816.F32 R112, R84.reuse, R88, R112 ;  /* 0x000000585470723c */ /* 0x040ff00000001870 */
[----:B------:R-:W-:Y:S01]  /*fe80*/  HMMA.16816.F32 R108, R84, R90, R108 ;  /* 0x0000005a546c723c */ /* 0x000fe2000000186c */
[----:B------:R-:W4:Y:S07]  /*fe90*/  LDSM.16.M88.4 R88, [R147+0x6800] ;  /* 0x006800009358783b */ /* 0x000f2e0000000200 */
[C---:B------:R-:W-:Y:S08]  /*fea0*/  HMMA.16816.F32 R72, R12.reuse, R80, R72 ;  /* 0x000000500c48723c */ /* 0x040ff00000001848 */
[----:B------:R-:W-:Y:S01]  /*feb0*/  HMMA.16816.F32 R68, R12, R82, R68 ;  /* 0x000000520c44723c */ /* 0x000fe20000001844 */
[----:B------:R-:W5:Y:S07]  /*fec0*/  LDSM.16.M88.4 R80, [R147+0x6c00] ;  /* 0x006c00009350783b */ /* 0x000f6e0000000200 */
[C---:B------:R-:W-:Y:S08]  /*fed0*/  HMMA.16816.F32 R104, R84.reuse, R120, R104 ;  /* 0x000000785468723c */ /* 0x040ff00000001868 */
[----:B------:R-:W-:Y:S01]  /*fee0*/  HMMA.16816.F32 R100, R84, R122, R100 ;  /* 0x0000007a5464723c */ /* 0x000fe20000001864 */
[----:B------:R-:W-:Y:S04]  /*fef0*/  LDSM.16.M88.4 R84, [R146+0x1000] ;  /* 0x001000009254783b */ /* 0x000fe80000000200 */
        /* <DEDUP_REMOVED lines=19> */
[C---:B-----5:R-:W-:Y:S08]  /*10030*/  HMMA.16816.F32 R104, R12.reuse, R80, R104 ;  /* 0x000000500c68723c */ /* 0x060ff00000001868 */
        /* <DEDUP_REMOVED lines=9> */
[C---:B------:R-:W-:Y:S08]  /*100d0*/  HMMA.16816.F32 R72, R84.reuse, R76, R72 ;  /* 0x0000004c5448723c */ /* 0x040ff00000001848 */
[C---:B---3--:R-:W-:Y:S08]  /*100e0*/  HMMA.16816.F32 R24, R84.reuse, R12, R24 ;  /* 0x0000000c5418723c */ /* 0x048ff00000001818 */
[C---:B------:R-:W-:Y:S01]  /*100f0*/  HMMA.16816.F32 R20, R84.reuse, R14, R20 ;  /* 0x0000000e5414723c */ /* 0x040fe20000001814 */
[----:B------:R-:W2:Y:S07]  /*10100*/  LDSM.16.M88.4 R12, [R147+0x8000] ;  /* 0x00800000930c783b */ /* 0x000eae0000000200 */
[C---:B------:R-:W-:Y:S01]  /*10110*/  HMMA.16816.F32 R68, R84.reuse, R78, R68 ;  /* 0x0000004e5444723c */ /* 0x040fe20000001844 */
[----:B------:R-:W3:Y:S07]  /*10120*/  LDSM.16.M88.4 R76, [R147+0x7400] ;  /* 0x00740000934c783b */ /* 0x000eee0000000200 */
[C---:B------:R-:W-:Y:S08]  /*10130*/  HMMA.16816.F32 R40, R84.reuse, R120, R40 ;  /* 0x000000785428723c */ /* 0x040ff00000001828 */
[C---:B------:R-:W-:Y:S01]  /*10140*/  HMMA.16816.F32 R36, R84.reuse, R122, R36 ;  /* 0x0000007a5424723c */ /* 0x040fe20000001824 */
[----:B------:R-:W4:Y:S07]  /*10150*/  LDSM.16.M88.4 R120, [R147+0x8c00] ;  /* 0x008c00009378783b */ /* 0x000f2e0000000200 */
[C---:B------:R-:W-:Y:S08]  /*10160*/  HMMA.16816.F32 R32, R84.reuse, R96, R32 ;  /* 0x000000605420723c */ /* 0x040ff00000001820 */
[----:B------:R-:W-:Y:S01]  /*10170*/  HMMA.16816.F32 R28, R84, R98, R28 ;  /* 0x00000062541c723c */ /* 0x000fe2000000181c */
[----:B------:R-:W-:Y:S07]  /*10180*/  LDSM.16.M88.4 R96, [R3+0x7000] ;  /* 0x007000000360783b */ /* 0x000fee0000000200 */
[C---:B-1----:R-:W-:Y:S08]  /*10190*/  HMMA.16816.F32 R40, R128.reuse, R8, R40 ;  /* 0x000000088028723c */ /* 0x042ff00000001828 */
[C---:B------:R-:W-:Y:S01]  /*101a0*/  HMMA.16816.F32 R36, R128.reuse, R10, R36 ;  /* 0x0000000a8024723c */ /* 0x040fe20000001824 */
[----:B------:R-:W1:Y:S07]  /*101b0*/  LDSM.16.M88.4 R8, [R146+0x2000] ;  /* 0x002000009208783b */ /* 0x000e6e0000000200 */
[C---:B--2---:R-:W-:Y:S08]  /*101c0*/  HMMA.16816.F32 R32, R128.reuse, R12, R32 ;  /* 0x0000000c8020723c */ /* 0x044ff00000001820 */
[----:B------:R-:W-:Y:S01]  /*101d0*/  HMMA.16816.F32 R28, R128, R14, R28 ;  /* 0x0000000e801c723c */ /* 0x000fe2000000181c */
[----:B------:R-:W2:Y:S07]  /*101e0*/  LDSM.16.M88.4 R12, [R3+0x8c00] ;  /* 0x008c0000030c783b */ /* 0x000eae0000000200 */
[C---:B------:R-:W-:Y:S08]  /*101f0*/  HMMA.16816.F32 R100, R84.reuse, R90, R100 ;  /* 0x0000005a5464723c */ /* 0x040ff00000001864 */
[C---:B------:R-:W-:Y:S08]  /*10200*/  HMMA.16816.F32 R112, R84.reuse, R92, R112 ;  /* 0x0000005c5470723c */ /* 0x040ff00000001870 */
[----:B------:R-:W-:Y:S01]  /*10210*/  HMMA.16816.F32 R108, R84, R94, R108 ;  /* 0x0000005e546c723c */ /* 0x000fe2000000186c */
[----:B------:R-:W5:Y:S07]  /*10220*/  LDSM.16.M88.4 R92, [R3+0x7400] ;  /* 0x00740000035c783b */ /* 0x000f6e0000000200 */
[C---:B------:R-:W-:Y:S08]  /*10230*/  HMMA.16816.F32 R48, R128.reuse, R16, R48 ;  /* 0x000000108030723c */ /* 0x040ff00000001830 */
[C---:B------:R-:W-:Y:S01]  /*10240*/  HMMA.16816.F32 R44, R128.reuse, R18, R44 ;  /* 0x00000012802c723c */ /* 0x040fe2000000182c */
[----:B------:R-:W5:Y:S07]  /*10250*/  LDSM.16.M88.4 R16, [R3+0x8800] ;  /* 0x008800000310783b */ /* 0x000f6e0000000200 */
[C---:B---3--:R-:W-:Y:S08]  /*10260*/  HMMA.16816.F32 R56, R128.reuse, R76, R56 ;  /* 0x0000004c8038723c */ /* 0x048ff00000001838 */
[----:B------:R-:W-:Y:S01]  /*10270*/  HMMA.16816.F32 R52, R128, R78, R52 ;  /* 0x0000004e8034723c */ /* 0x000fe20000001834 */
[----:B------:R-:W3:Y:S07]  /*10280*/  LDSM.16.M88.4 R76, [R3+0x8400] ;  /* 0x00840000034c783b */ /* 0x000eee0000000200 */
[----:B------:R-:W-:Y:S01]  /*10290*/  HMMA.16816.F32 R104, R84, R88, R104 ;  /* 0x000000585468723c */ /* 0x000fe20000001868 */
[----:B------:R-:W3:Y:S04]  /*102a0*/  LDSM.16.M88.4 R88, [R3+0x7800] ;  /* 0x007800000358783b */ /* 0x000ee80000000200 */
[----:B------:R-:W3:Y:S03]  /*102b0*/  LDSM.16.M88.4 R84, [R3+0x7c00] ;  /* 0x007c00000354783b */ /* 0x000ee60000000200 */
[C---:B------:R-:W-:Y:S08]  /*102c0*/  HMMA.16816.F32 R72, R128.reuse, R80, R72 ;  /* 0x000000508048723c */ /* 0x040ff00000001848 */
[----:B------:R-:W-:Y:S01]  /*102d0*/  HMMA.16816.F32 R68, R128, R82, R68 ;  /* 0x000000528044723c */ /* 0x000fe20000001844 */
[----:B------:R1:W3:Y:S01]  /*102e0*/  LDSM.16.M88.4 R80, [R3+0x8000] ;  /* 0x008000000350783b */ /* 0x0002e20000000200 */
[----:B------:R-:W-:-:S06]  /*102f0*/  DEPBAR.LE SB0, 0x0 ;  /* 0x000080000000791a */ /* 0x000fcc0000000000 */
[C---:B----4-:R-:W-:Y:S08]  /*10300*/  HMMA.16816.F32 R100, R128.reuse, R122, R100 ;  /* 0x0000007a8064723c */ /* 0x050ff00000001864 */
[----:B------:R-:W-:Y:S01]  /*10310*/  HMMA.16816.F32 R108, R128, R126, R108 ;  /* 0x0000007e806c723c */ /* 0x000fe2000000186c */
[----:B-1----:R-:W-:-:S07]  /*10320*/  IMAD.SHL.U32 R3, R61, 0x2, RZ ;  /* 0x000000023d037824 */ /* 0x002fce00078e00ff */
[----:B------:R-:W-:Y:S01]  /*10330*/  HMMA.16816.F32 R24, R128, R132, R24 ;  /* 0x000000848018723c */ /* 0x000fe20000001818 */
[----:B------:R-:W-:-:S07]  /*10340*/  LOP3.LUT R3, R3, 0x6, RZ, 0xc0, !PT ;  /* 0x0000000603037812 */ /* 0x000fce00078ec0ff */
[----:B------:R-:W-:Y:S01]  /*10350*/  HMMA.16816.F32 R20, R128, R134, R20 ;  /* 0x000000868014723c */ /* 0x000fe20000001814 */
[----:B------:R-:W-:-:S04]  /*10360*/  IMAD.IADD R164, R60, 0x1, R3 ;  /* 0x000000013ca47824 */ /* 0x000fc800078e0203 */
[C---:B------:R-:W-:Y:S02]  /*10370*/  VIADD R2, R164.reuse, 0x1 ;  /* 0x00000001a4027836 */ /* 0x040fe40000000000 */
[----:B------:R-:W-:Y:S01]  /*10380*/  VIADD R6, R164, 0x78 ;  /* 0x00000078a4067836 */ /* 0x000fe20000000000 */
[C---:B------:R-:W-:Y:S02]  /*10390*/  HMMA.16816.F32 R112, R128.reuse, R124, R112 ;  /* 0x0000007c8070723c */ /* 0x040fe40000001870 */
[C---:B------:R-:W-:Y:S02]  /*103a0*/  ISETP.GE.AND P1, PT, R2.reuse, R163, PT ;  /* 0x000000a30200720c */ /* 0x040fe40003f26270 */
[----:B------:R-:W-:Y:S02]  /*103b0*/  ISETP.GE.AND P4, PT, R2, R165, PT ;  /* 0x000000a50200720c */ /* 0x000fe40003f86270 */
[----:B------:R-:W-:Y:S02]  /*103c0*/  I2FP.F32.S32 R2, R2 ;  /* 0x0000000200027245 */ /* 0x000fe40000201400 */
[----:B------:R-:W-:Y:S01]  /*103d0*/  HMMA.16816.F32 R104, R128, R120, R104 ;  /* 0x000000788068723c */ /* 0x000fe20000001868 */
[----:B------:R-:W-:-:S02]  /*103e0*/  I2FP.F32.S32 R3, R6 ;  /* 0x0000000600037245 */ /* 0x000fc40000201400 */
[C---:B------:R-:W-:Y:S02]  /*103f0*/  ISETP.GE.AND P5, PT, R6.reuse, R163, PT ;  /* 0x000000a30600720c */ /* 0x040fe40003fa6270 */
[----:B------:R-:W-:-:S03]  /*10400*/  ISETP.GE.AND P2, PT, R6, R165, PT ;  /* 0x000000a50600720c */ /* 0x000fc60003f46270 */
[C---:B------:R-:W-:Y:S08]  /*10410*/  HMMA.16816.F32 R72, R8.reuse, R96, R72 ;  /* 0x000000600848723c */ /* 0x040ff00000001848 */
[----:B--2---:R-:W-:Y:S01]  /*10420*/  HMMA.16816.F32 R100, R8, R14, R100 ;  /* 0x0000000e0864723c */ /* 0x004fe20000001864 */
[----:B------:R-:W-:-:S07]  /*10430*/  VIADD R14, R164, 0x9 ;  /* 0x00000009a40e7836 */ /* 0x000fce0000000000 */
[----:B-----5:R-:W-:Y:S03]  /*10440*/  HMMA.16816.F32 R56, R8, R92, R56 ;  /* 0x0000005c0838723c */ /* 0x020fe60000001838 */
[----:B------:R-:W-:-:S05]  /*10450*/  FFMA.FTZ R6, R0, R2, R75 ;  /* 0x0000000200067223 */ /* 0x000fca000001004b */
[----:B------:R-:W-:Y:S01]  /*10460*/  HMMA.16816.F32 R68, R8, R98, R68 ;  /* 0x000000620844723c */ /* 0x000fe20000001844 */
[----:B------:R-:W-:-:S07]  /*10470*/  FSEL R6, R6, -INF , !P4 ;  /* 0xff80000006067808 */ /* 0x000fce0006000000 */
[----:B------:R-:W-:Y:S01]  /*10480*/  HMMA.16816.F32 R108, R8, R18, R108 ;  /* 0x00000012086c723c */ /* 0x000fe2000000186c */
[----:B------:R-:W-:Y:S01]  /*10490*/  FFMA.FTZ R18, R0, R2, R73 ;  /* 0x0000000200127223 */ /* 0x000fe20000010049 */
[----:B------:R-:W-:-:S04]  /*104a0*/  VIADD R2, R164, 0x10 ;  /* 0x00000010a4027836 */ /* 0x000fc80000000000 */
[----:B------:R-:W-:Y:S02]  /*104b0*/  FSEL R18, R18, -INF , !P1 ;  /* 0xff80000012127808 */ /* 0x000fe40004800000 */
[C---:B---3--:R-:W-:Y:S01]  /*104c0*/  HMMA.16816.F32 R24, R8.reuse, R76, R24 ;  /* 0x0000004c0818723c */ /* 0x048fe20000001818 */
[----:B------:R-:W-:Y:S02]  /*104d0*/  I2FP.F32.S32 R5, R2 ;  /* 0x0000000200057245 */ /* 0x000fe40000201400 */
[C---:B------:R-:W-:Y:S02]  /*104e0*/  ISETP.GE.AND P1, PT, R2.reuse, R163, PT ;  /* 0x000000a30200720c */ /* 0x040fe40003f26270 */
[----:B------:R-:W-:Y:S01]  /*104f0*/  ISETP.GE.AND P4, PT, R2, R165, PT ;  /* 0x000000a50200720c */ /* 0x000fe20003f86270 */
[----:B------:R-:W-:Y:S01]  /*10500*/  FFMA.FTZ R58, R0, R5, R58 ;  /* 0x00000005003a7223 */ /* 0x000fe2000001003a */
[----:B------:R-:W-:Y:S01]  /*10510*/  VIADD R2, R164, 0x19 ;  /* 0x00000019a4027836 */ /* 0x000fe20000000000 */
[----:B------:R-:W-:Y:S03]  /*10520*/  HMMA.16816.F32 R52, R8, R94, R52 ;  /* 0x0000005e0834723c */ /* 0x000fe60000001834 */
[----:B------:R-:W-:-:S02]  /*10530*/  FSEL R92, R58, -INF , !P4 ;  /* 0xff8000003a5c7808 */ /* 0x000fc40006000000 */
[----:B------:R-:W-:-:S03]  /*10540*/  ISETP.GE.AND P4, PT, R2, R165, PT ;  /* 0x000000a50200720c */ /* 0x000fc60003f86270 */
[C---:B------:R-:W-:Y:S08]  /*10550*/  HMMA.16816.F32 R48, R8.reuse, R88, R48 ;  /* 0x000000580830723c */ /* 0x040ff00000001830 */
[C---:B------:R-:W-:Y:S08]  /*10560*/  HMMA.16816.F32 R44, R8.reuse, R90, R44 ;  /* 0x0000005a082c723c */ /* 0x040ff0000000182c */
[C---:B------:R-:W-:Y:S08]  /*10570*/  HMMA.16816.F32 R40, R8.reuse, R84, R40 ;  /* 0x000000540828723c */ /* 0x040ff00000001828 */
[C---:B------:R-:W-:Y:S08]  /*10580*/  HMMA.16816.F32 R36, R8.reuse, R86, R36 ;  /* 0x000000560824723c */ /* 0x040ff00000001824 */
[C---:B------:R-:W-:Y:S08]  /*10590*/  HMMA.16816.F32 R32, R8.reuse, R80, R32 ;  /* 0x000000500820723c */ /* 0x040ff00000001820 */
[C---:B------:R-:W-:Y:S08]  /*105a0*/  HMMA.16816.F32 R28, R8.reuse, R82, R28 ;  /* 0x00000052081c723c */ /* 0x040ff0000000181c */
[----:B------:R-:W-:Y:S01]  /*105b0*/  HMMA.16816.F32 R76, R8, R78, R20 ;  /* 0x0000004e084c723c */ /* 0x000fe20000001814 */
[CC--:B------:R-:W-:Y:S01]  /*105c0*/  FFMA.FTZ R23, R0.reuse, R3.reuse, R100 ;  /* 0x0000000300177223 */ /* 0x0c0fe20000010064 */
[----:B------:R-:W-:Y:S01]  /*105d0*/  FFMA.FTZ R20, R0, R3, R102 ;  /* 0x0000000300147223 */ /* 0x000fe20000010066 */
[----:B------:R-:W-:-:S03]  /*105e0*/  VIADD R22, R164, 0x28 ;  /* 0x00000028a4167836 */ /* 0x000fc60000000000 */
[----:B------:R-:W-:Y:S02]  /*105f0*/  FSEL R23, R23, -INF , !P5 ;  /* 0xff80000017177808 */ /* 0x000fe40006800000 */
[C---:B------:R-:W-:Y:S01]  /*10600*/  HMMA.16816.F32 R112, R8.reuse, R16, R112 ;  /* 0x000000100870723c */ /* 0x040fe20000001870 */
[----:B------:R-:W-:Y:S01]  /*10610*/  FSEL R20, R20, -INF , !P2 ;  /* 0xff80000014147808 */ /* 0x000fe20005000000 */
[----:B------:R-:W-:Y:S01]  /*10620*/  BAR.SYNC.DEFER_BLOCKING 0x0 ;  /* 0x0000000000007b1d */ /* 0x000fe20000010000 */
[C---:B------:R-:W-:Y:S02]  /*10630*/  ISETP.GE.AND P5, PT, R14.reuse, R163, PT ;  /* 0x000000a30e00720c */ /* 0x040fe40003fa6270 */
[----:B------:R-:W-:Y:S02]  /*10640*/  ISETP.GE.AND P2, PT, R14, R165, PT ;  /* 0x000000a50e00720c */ /* 0x000fe40003f46270 */
[----:B------:R-:W-:Y:S01]  /*10650*/  I2FP.F32.S32 R14, R14 ;  /* 0x0000000e000e7245 */ /* 0x000fe20000201400 */
[----:B------:R-:W-:Y:S01]  /*10660*/  HMMA.16816.F32 R104, R8, R12, R104 ;  /* 0x0000000c0868723c */ /* 0x000fe20000001868 */
[----:B------:R-:W-:-:S02]  /*10670*/  VIADD R8, R164, 0x8 ;  /* 0x00000008a4087836 */ /* 0x000fc40000000000 */
[----:B------:R-:W-:Y:S01]  /*10680*/  FFMA.FTZ R10, R0, R5, R56 ;  /* 0x00000005000a7223 */ /* 0x000fe20000010038 */
[----:B------:R-:W-:Y:S02]  /*10690*/  VIADD R12, R164, 0x11 ;  /* 0x00000011a40c7836 */ /* 0x000fe40000000000 */
[----:B------:R-:W-:Y:S02]  /*106a0*/  I2FP.F32.S32 R7, R8 ;  /* 0x0000000800077245 */ /* 0x000fe40000201400 */
[C---:B------:R-:W-:Y:S02]  /*106b0*/  ISETP.GE.AND P6, PT, R8.reuse, R163, PT ;  /* 0x000000a30800720c */ /* 0x040fe40003fc6270 */
[----:B------:R-:W-:Y:S01]  /*106c0*/  ISETP.GE.AND P3, PT, R8, R165, PT ;  /* 0x000000a50800720c */ /* 0x000fe20003f66270 */
[-C--:B------:R-:W-:Y:S01]  /*106d0*/  FFMA.FTZ R3, R0, R7.reuse, R68 ;  /* 0x0000000700037223 */ /* 0x080fe20000010044 */
[----:B------:R-:W-:Y:S02]  /*106e0*/  VIADD R8, R164, 0x18 ;  /* 0x00000018a4087836 */ /* 0x000fe40000000000 */
[CC--:B------:R-:W-:Y:S01]  /*106f0*/  FFMA.FTZ R68, R0.reuse, R14.reuse, R69 ;  /* 0x0000000e00447223 */ /* 0x0c0fe20000010045 */
[C---:B------:R-:W-:Y:S01]  /*10700*/  FFMA.FTZ R16, R0.reuse, R7, R70 ;  /* 0x0000000700107223 */ /* 0x040fe20000010046 */
[----:B------:R-:W-:Y:S01]  /*10710*/  FFMA.FTZ R14, R0, R14, R71 ;  /* 0x0000000e000e7223 */ /* 0x000fe20000010047 */
[----:B------:R-:W-:-:S02]  /*10720*/  FSEL R10, R10, -INF , !P1 ;  /* 0xff8000000a0a7808 */ /* 0x000fc40004800000 */
[----:B------:R-:W-:Y:S02]  /*10730*/  FSEL R70, R3, -INF , !P6 ;  /* 0xff80000003467808 */ /* 0x000fe40007000000 */
[----:B------:R-:W-:Y:S02]  /*10740*/  ISETP.GE.AND P1, PT, R2, R163, PT ;  /* 0x000000a30200720c */ /* 0x000fe40003f26270 */
[----:B------:R-:W-:Y:S02]  /*10750*/  I2FP.F32.S32 R3, R8 ;  /* 0x0000000800037245 */ /* 0x000fe40000201400 */
[----:B------:R-:W-:Y:S02]  /*10760*/  I2FP.F32.S32 R2, R2 ;  /* 0x0000000200027245 */ /* 0x000fe40000201400 */
[----:B------:R-:W-:Y:S01]  /*10770*/  FSEL R68, R68, -INF , !P5 ;  /* 0xff80000044447808 */ /* 0x000fe20006800000 */
[----:B------:R-:W-:Y:S01]  /*10780*/  FFMA.FTZ R54, R0, R3, R54 ;  /* 0x0000000300367223 */ /* 0x000fe20000010036 */
[----:B------:R-:W-:Y:S01]  /*10790*/  FSEL R14, R14, -INF , !P2 ;  /* 0xff8000000e0e7808 */ /* 0x000fe20005000000 */
[-C--:B------:R-:W-:Y:S01]  /*107a0*/  FFMA.FTZ R53, R0, R2.reuse, R53 ;  /* 0x0000000200357223 */ /* 0x080fe20000010035 */
[----:B------:R-:W-:Y:S01]  /*107b0*/  ISETP.GE.AND P5, PT, R8, R163, PT ;  /* 0x000000a30800720c */ /* 0x000fe20003fa6270 */
[----:B------:R-:W-:Y:S01]  /*107c0*/  FFMA.FTZ R55, R0, R2, R55 ;  /* 0x0000000200377223 */ /* 0x000fe20000010037 */
[----:B------:R-:W-:Y:S01]  /*107d0*/  ISETP.GE.AND P2, PT, R8, R165, PT ;  /* 0x000000a50800720c */ /* 0x000fe20003f46270 */
[----:B------:R-:W-:Y:S01]  /*107e0*/  FFMA.FTZ R8, R0, R3, R52 ;  /* 0x0000000300087223 */ /* 0x000fe20000010034 */
[C---:B------:R-:W-:Y:S01]  /*107f0*/  VIADD R2, R164.reuse, 0x21 ;  /* 0x00000021a4027836 */ /* 0x040fe20000000000 */
[----:B------:R-:W-:Y:S01]  /*10800*/  I2FP.F32.S32 R3, R22 ;  /* 0x0000001600037245 */ /* 0x000fe20000201400 */
[----:B------:R-:W-:Y:S01]  /*10810*/  VIADD R52, R164, 0x20 ;  /* 0x00000020a4347836 */ /* 0x000fe20000000000 */
[----:B------:R-:W-:-:S02]  /*10820*/  FSEL R86, R54, -INF , !P2 ;  /* 0xff80000036567808 */ /* 0x000fc40005000000 */
[----:B------:R-:W-:Y:S01]  /*10830*/  FSEL R8, R8, -INF , !P5 ;  /* 0xff80000008087808 */ /* 0x000fe20006800000 */
[----:B------:R-:W-:Y:S01]  /*10840*/  FFMA.FTZ R44, R0, R3, R44 ;  /* 0x00000003002c7223 */ /* 0x000fe2000001002c */
[----:B------:R-:W-:Y:S01]  /*10850*/  ISETP.GE.AND P5, PT, R2, R163, PT ;  /* 0x000000a30200720c */ /* 0x000fe20003fa6270 */
[----:B------:R-:W-:Y:S01]  /*10860*/  FFMA.FTZ R46, R0, R3, R46 ;  /* 0x00000003002e7223 */ /* 0x000fe2000001002e */
[----:B------:R-:W-:Y:S02]  /*10870*/  ISETP.GE.AND P2, PT, R2, R165, PT ;  /* 0x000000a50200720c */ /* 0x000fe40003f46270 */
[----:B------:R-:W-:Y:S02]  /*10880*/  I2FP.F32.S32 R2, R2 ;  /* 0x0000000200027245 */ /* 0x000fe40000201400 */
[----:B------:R-:W-:Y:S02]  /*10890*/  FSEL R100, R53, -INF , !P1 ;  /* 0xff80000035647808 */ /* 0x000fe40004800000 */
[----:B------:R-:W-:Y:S01]  /*108a0*/  FSEL R84, R55, -INF , !P4 ;  /* 0xff80000037547808 */ /* 0x000fe20006000000 */
[CC--:B------:R-:W-:Y:S01]  /*108b0*/  FFMA.FTZ R49, R0.reuse, R2.reuse, R49 ;  /* 0x0000000200317223 */ /* 0x0c0fe20000010031 */
[----:B------:R-:W-:Y:S01]  /*108c0*/  FFMA.FTZ R51, R0, R2, R51 ;  /* 0x0000000200337223 */ /* 0x000fe20000010033 */
[----:B------:R-:W-:Y:S01]  /*108d0*/  ISETP.GE.AND P1, PT, R22, R163, PT ;  /* 0x000000a31600720c */ /* 0x000fe20003f26270 */
[----:B------:R-:W-:Y:S01]  /*108e0*/  VIADD R2, R164, 0x31 ;  /* 0x00000031a4027836 */ /* 0x000fe20000000000 */
[----:B------:R-:W-:Y:S01]  /*108f0*/  ISETP.GE.AND P4, PT, R22, R165, PT ;  /* 0x000000a51600720c */ /* 0x000fe20003f86270 */
        /* <DEDUP_REMOVED lines=9> */
[CC--:B------:R-:W-:Y:S01]  /*10990*/  FFMA.FTZ R40, R0.reuse, R3.reuse, R40 ;  /* 0x0000000300287223 */ /* 0x0c0fe20000010028 */
[----:B------:R-:W-:Y:S01]  /*109a0*/  FSEL R192, R51, -INF , !P2 ;  /* 0xff80000033c07808 */ /* 0x000fe20005000000 */
[C---:B------:R-:W-:Y:S01]  /*109b0*/  FFMA.FTZ R42, R0.reuse, R3, R42 ;  /* 0x00000003002a7223 */ /* 0x040fe2000001002a */
        /* <DEDUP_REMOVED lines=13> */
[----:B------:R-:W-:Y:S01]  /*10a90*/  I2FP.F32.S32 R3, R22 ;  /* 0x0000001600037245 */ /* 0x000fe20000201400 */
[----:B------:R-:W-:Y:S01]  /*10aa0*/  FFMA.FTZ R59, R0, R5, R59 ;  /* 0x00000005003b7223 */ /* 0x000fe2000001003b */
[----:B------:R-:W-:Y:S01]  /*10ab0*/  FSEL R16, R16, -INF , !P3 ;  /* 0xff80000010107808 */ /* 0x000fe20005800000 */
[-C--:B------:R-:W-:Y:S01]  /*10ac0*/  FFMA.FTZ R37, R0, R2.reuse, R37 ;  /* 0x0000000200257223 */ /* 0x080fe20000010025 */
[----:B------:R-:W-:Y:S01]  /*10ad0*/  ISETP.GE.AND P6, PT, R12, R163, PT ;  /* 0x000000a30c00720c */ /* 0x000fe20003fc6270 */
[----:B------:R-:W-:Y:S01]  /*10ae0*/  FFMA.FTZ R39, R0, R2, R39 ;  /* 0x0000000200277223 */ /* 0x000fe20000010027 */
[----:B------:R-:W-:Y:S01]  /*10af0*/  ISETP.GE.AND P3, PT, R12, R165, PT ;  /* 0x000000a50c00720c */ /* 0x000fe20003f66270 */
[C---:B------:R-:W-:Y:S01]  /*10b00*/  FFMA.FTZ R12, R0.reuse, R5, R57 ;  /* 0x00000005000c7223 */ /* 0x040fe20000010039 */
[----:B------:R-:W-:Y:S01]  /*10b10*/  FSEL R66, R41, -INF , !P1 ;  /* 0xff80000029427808 */ /* 0x000fe20004800000 */
[CC--:B------:R-:W-:Y:S01]  /*10b20*/  FFMA.FTZ R32, R0.reuse, R3.reuse, R32 ;  /* 0x0000000300207223 */ /* 0x0c0fe20000010020 */
[----:B------:R-:W-:Y:S01]  /*10b30*/  FSEL R124, R43, -INF , !P4 ;  /* 0xff8000002b7c7808 */ /* 0x000fe20006000000 */
[----:B------:R-:W-:Y:S01]  /*10b40*/  FFMA.FTZ R34, R0, R3, R34 ;  /* 0x0000000300227223 */ /* 0x000fe20000010022 */
[----:B------:R-:W-:Y:S01]  /*10b50*/  ISETP.GE.AND P1, PT, R22, R163, PT ;  /* 0x000000a31600720c */ /* 0x000fe20003f26270 */
[----:B------:R-:W-:Y:S01]  /*10b60*/  VIADD R2, R164, 0x49 ;  /* 0x00000049a4027836 */ /* 0x000fe20000000000 */
        /* <DEDUP_REMOVED lines=15> */
[C---:B------:R-:W-:Y:S01]  /*10c60*/  FFMA.FTZ R50, R0.reuse, R5, R50 ;  /* 0x0000000500327223 */ /* 0x040fe20000010032 */
[----:B------:R-:W-:Y:S02]  /*10c70*/  I2FP.F32.S32 R2, R2 ;  /* 0x0000000200027245 */ /* 0x000fe40000201400 */
[----:B------:R-:W-:Y:S01]  /*10c80*/  I2FP.F32.S32 R5, R52 ;  /* 0x0000003400057245 */ /* 0x000fe20000201400 */
[CC--:B------:R-:W-:Y:S01]  /*10c90*/  FFMA.FTZ R28, R0.reuse, R3.reuse, R28 ;  /* 0x00000003001c7223 */ /* 0x0c0fe2000001001c */
[----:B------:R-:W-:Y:S01]  /*10ca0*/  FSEL R184, R37, -INF , !P5 ;  /* 0xff80000025b87808 */ /* 0x000fe20006800000 */
[C---:B------:R-:W-:Y:S01]  /*10cb0*/  FFMA.FTZ R30, R0.reuse, R3, R30 ;  /* 0x00000003001e7223 */ /* 0x040fe2000001001e */
[----:B------:R-:W-:Y:S01]  /*10cc0*/  FSEL R120, R39, -INF , !P2 ;  /* 0xff80000027787808 */ /* 0x000fe20005000000 */
[CC--:B------:R-:W-:Y:S01]  /*10cd0*/  FFMA.FTZ R29, R0.reuse, R2.reuse, R29 ;  /* 0x00000002001d7223 */ /* 0x0c0fe2000001001d */
[----:B------:R-:W-:Y:S01]  /*10ce0*/  FFMA.FTZ R31, R0, R2, R31 ;  /* 0x00000002001f7223 */ /* 0x000fe2000001001f */
[----:B------:R-:W-:Y:S01]  /*10cf0*/  ISETP.GE.AND P5, PT, R22, R163, PT ;  /* 0x000000a31600720c */ /* 0x000fe20003fa6270 */
[----:B------:R-:W-:Y:S01]  /*10d00*/  VIADD R2, R164, 0x51 ;  /* 0x00000051a4027836 */ /* 0x000fe20000000000 */
[----:B------:R-:W-:Y:S01]  /*10d10*/  ISETP.GE.AND P2, PT, R22, R165, PT ;  /* 0x000000a51600720c */ /* 0x000fe20003f46270 */
[----:B------:R-:W-:-:S02]  /*10d20*/  VIADD R22, R164, 0x58 ;  /* 0x00000058a4167836 */ /* 0x000fc40000000000 */
[CC--:B------:R-:W-:Y:S01]  /*10d30*/  FFMA.FTZ R45, R0.reuse, R5.reuse, R45 ;  /* 0x00000005002d7223 */ /* 0x0c0fe2000001002d */
[----:B------:R-:W-:Y:S01]  /*10d40*/  FFMA.FTZ R47, R0, R5, R47 ;  /* 0x00000005002f7223 */ /* 0x000fe2000001002f */
[----:B------:R-:W-:Y:S01]  /*10d50*/  FSEL R176, R28, -INF , !P5 ;  /* 0xff8000001cb07808 */ /* 0x000fe20006800000 */
[----:B------:R-:W-:Y:S01]  /*10d60*/  VIADD R28, R164, 0x59 ;  /* 0x00000059a41c7836 */ /* 0x000fe20000000000 */
[----:B------:R-:W-:Y:S02]  /*10d70*/  FSEL R168, R30, -INF , !P2 ;  /* 0xff8000001ea87808 */ /* 0x000fe40005000000 */
[----:B------:R-:W-:Y:S02]  /*10d80*/  I2FP.F32.S32 R5, R44 ;  /* 0x0000002c00057245 */ /* 0x000fe40000201400 */
[C---:B------:R-:W-:Y:S02]  /*10d90*/  ISETP.GE.AND P5, PT, R2.reuse, R163, PT ;  /* 0x000000a30200720c */ /* 0x040fe40003fa6270 */
[----:B------:R-:W-:Y:S01]  /*10da0*/  ISETP.GE.AND P2, PT, R2, R165, PT ;  /* 0x000000a50200720c */ /* 0x000fe20003f46270 */
[CC--:B------:R-:W-:Y:S01]  /*10db0*/  FFMA.FTZ R36, R0.reuse, R5.reuse, R36 ;  /* 0x0000000500247223 */ /* 0x0c0fe20000010024 */
[----:B------:R-:W-:Y:S01]  /*10dc0*/  I2FP.F32.S32 R2, R2 ;  /* 0x0000000200027245 */ /* 0x000fe20000201400 */
[----:B------:R-:W-:Y:S01]  /*10dd0*/  FFMA.FTZ R38, R0, R5, R38 ;  /* 0x0000000500267223 */ /* 0x000fe20000010026 */
[----:B------:R-:W-:-:S02]  /*10de0*/  I2FP.F32.S32 R3, R22 ;  /* 0x0000001600037245 */ /* 0x000fc40000201400 */
[----:B------:R-:W-:Y:S01]  /*10df0*/  FSEL R200, R48, -INF , !P6 ;  /* 0xff80000030c87808 */ /* 0x000fe20007000000 */
[-C--:B------:R-:W-:Y:S01]  /*10e00*/  FFMA.FTZ R25, R0, R2.reuse, R25 ;  /* 0x0000000200197223 */ /* 0x080fe20000010019 */
[----:B------:R-:W-:Y:S01]  /*10e10*/  FSEL R194, R50, -INF , !P3 ;  /* 0xff80000032c27808 */ /* 0x000fe20005800000 */
[----:B------:R-:W-:Y:S01]  /*10e20*/  FFMA.FTZ R27, R0, R2, R27 ;  /* 0x00000002001b7223 */ /* 0x000fe2000001001b */
[----:B------:R-:W-:Y:S01]  /*10e30*/  ISETP.GE.AND P6, PT, R52, R163, PT ;  /* 0x000000a33400720c */ /* 0x000fe20003fc6270 */
[----:B------:R-:W-:Y:S01]  /*10e40*/  FFMA.FTZ R76, R0, R3, R76 ;  /* 0x00000003004c7223 */ /* 0x000fe2000001004c */
[----:B------:R-:W-:Y:S01]  /*10e50*/  ISETP.GE.AND P3, PT, R52, R165, PT ;  /* 0x000000a53400720c */ /* 0x000fe20003f66270 */
[----:B------:R-:W-:Y:S01]  /*10e60*/  FFMA.FTZ R78, R0, R3, R78 ;  /* 0x00000003004e7223 */ /* 0x000fe2000001004e */
[----:B------:R-:W-:Y:S01]  /*10e70*/  I2FP.F32.S32 R5, R40 ;  /* 0x0000002800057245 */ /* 0x000fe20000201400 */
[----:B------:R-:W-:Y:S01]  /*10e80*/  VIADD R2, R164, 0x61 ;  /* 0x00000061a4027836 */ /* 0x000fe20000000000 */
[----:B------:R-:W-:-:S02]  /*10e90*/  FSEL R174, R29, -INF , !P1 ;  /* 0xff8000001dae7808 */ /* 0x000fc40004800000 */
[----:B------:R-:W-:Y:S01]  /*10ea0*/  FSEL R166, R31, -INF , !P4 ;  /* 0xff8000001fa67808 */ /* 0x000fe20006000000 */
[----:B------:R-:W-:Y:S01]  /*10eb0*/  FFMA.FTZ R33, R0, R5, R33 ;  /* 0x0000000500217223 */ /* 0x000fe20000010021 */
[----:B------:R-:W-:Y:S01]  /*10ec0*/  ISETP.GE.AND P1, PT, R22, R163, PT ;  /* 0x000000a31600720c */ /* 0x000fe20003f26270 */
[----:B------:R-:W-:Y:S01]  /*10ed0*/  FFMA.FTZ R35, R0, R5, R35 ;  /* 0x0000000500237223 */ /* 0x000fe20000010023 */
[----:B------:R-:W-:Y:S01]  /*10ee0*/  ISETP.GE.AND P4, PT, R22, R165, PT ;  /* 0x000000a51600720c */ /* 0x000fe20003f86270 */
[----:B------:R-:W-:Y:S01]  /*10ef0*/  VIADD R22, R164, 0x60 ;  /* 0x00000060a4167836 */ /* 0x000fe20000000000 */
[----:B------:R-:W-:Y:S02]  /*10f00*/  FSEL R202, R45, -INF , !P6 ;  /* 0xff8000002dca7808 */ /* 0x000fe40007000000 */
[----:B------:R-:W-:Y:S02]  /*10f10*/  FSEL R190, R47, -INF , !P3 ;  /* 0xff8000002fbe7808 */ /* 0x000fe40005800000 */
[----:B------:R-:W-:-:S02]  /*10f20*/  ISETP.GE.AND P6, PT, R44, R163, PT ;  /* 0x000000a32c00720c */ /* 0x000fc40003fc6270 */
[----:B------:R-:W-:Y:S02]  /*10f30*/  ISETP.GE.AND P3, PT, R44, R165, PT ;  /* 0x000000a52c00720c */ /* 0x000fe40003f66270 */
[----:B------:R-:W-:Y:S02]  /*10f40*/  FSEL R136, R76, -INF , !P1 ;  /* 0xff8000004c887808 */ /* 0x000fe40004800000 */
[----:B------:R-:W-:Y:S02]  /*10f50*/  FSEL R128, R78, -INF , !P4 ;  /* 0xff8000004e807808 */ /* 0x000fe40006000000 */
[----:B------:R-:W-:Y:S02]  /*10f60*/  I2FP.F32.S32 R5, R32 ;  /* 0x0000002000057245 */ /* 0x000fe40000201400 */
[C---:B------:R-:W-:Y:S02]  /*10f70*/  ISETP.GE.AND P1, PT, R2.reuse, R163, PT ;  /* 0x000000a30200720c */ /* 0x040fe40003f26270 */
[----:B------:R-:W-:Y:S01]  /*10f80*/  ISETP.GE.AND P4, PT, R2, R165, PT ;  /* 0x000000a50200720c */ /* 0x000fe20003f86270 */
[-C--:B------:R-:W-:Y:S01]  /*10f90*/  FFMA.FTZ R24, R0, R5.reuse, R24 ;  /* 0x0000000500187223 */ /* 0x080fe20000010018 */
[----:B------:R-:W-:Y:S01]  /*10fa0*/  FSEL R186, R36, -INF , !P6 ;  /* 0xff80000024ba7808 */ /* 0x000fe20007000000 */
[----:B------:R-:W-:Y:S01]  /*10fb0*/  FFMA.FTZ R26, R0, R5, R26 ;  /* 0x00000005001a7223 */ /* 0x000fe2000001001a */
[----:B------:R-:W-:-:S02]  /*10fc0*/  FSEL R180, R38, -INF , !P3 ;  /* 0xff80000026b47808 */ /* 0x000fc40005800000 */
[----:B------:R-:W-:Y:S02]  /*10fd0*/  I2FP.F32.S32 R2, R2 ;  /* 0x0000000200027245 */ /* 0x000fe40000201400 */
[C---:B------:R-:W-:Y:S02]  /*10fe0*/  ISETP.GE.AND P6, PT, R40.reuse, R163, PT ;  /* 0x000000a32800720c */ /* 0x040fe40003fc6270 */
[----:B------:R-:W-:Y:S01]  /*10ff0*/  ISETP.GE.AND P3, PT, R40, R165, PT ;  /* 0x000000a52800720c */ /* 0x000fe20003f66270 */
[C---:B------:R-:W-:Y:S01]  /*11000*/  FFMA.FTZ R50, R0.reuse, R2, R113 ;  /* 0x0000000200327223 */ /* 0x040fe20000010071 */
[----:B------:R-:W-:Y:S01]  /*11010*/  I2FP.F32.S32 R3, R22 ;  /* 0x0000001600037245 */ /* 0x000fe20000201400 */
[----:B------:R-:W-:Y:S01]  /*11020*/  FFMA.FTZ R47, R0, R2, R115 ;  /* 0x00000002002f7223 */ /* 0x000fe20000010073 */
[----:B------:R-:W-:Y:S01]  /*11030*/  FSEL R178, R33, -INF , !P6 ;  /* 0xff80000021b27808 */ /* 0x000fe20007000000 */
[----:B------:R-:W-:Y:S01]  /*11040*/  VIADD R2, R164, 0x70 ;  /* 0x00000070a4027836 */ /* 0x000fe20000000000 */
[----:B------:R-:W-:Y:S01]  /*11050*/  FSEL R172, R35, -INF , !P3 ;  /* 0xff80000023ac7808 */ /* 0x000fe20005800000 */
[CC--:B------:R-:W-:Y:S01]  /*11060*/  FFMA.FTZ R51, R0.reuse, R3.reuse, R112 ;  /* 0x0000000300337223 */ /* 0x0c0fe20000010070 */
[----:B------:R-:W-:Y:S01]  /*11070*/  I2FP.F32.S32 R5, R28 ;  /* 0x0000001c00057245 */ /* 0x000fe20000201400 */
[----:B------:R-:W-:Y:S01]  /*11080*/  FFMA.FTZ R46, R0, R3, R114 ;  /* 0x00000003002e7223 */ /* 0x000fe20000010072 */
[----:B------:R-:W-:-:S02]  /*11090*/  ISETP.GE.AND P6, PT, R32, R163, PT ;  /* 0x000000a32000720c */ /* 0x000fc40003fc6270 */
[----:B------:R-:W-:Y:S01]  /*110a0*/  ISETP.GE.AND P3, PT, R32, R165, PT ;  /* 0x000000a52000720c */ /* 0x000fe20003f66270 */
[CC--:B------:R-:W-:Y:S01]  /*110b0*/  FFMA.FTZ R77, R0.reuse, R5.reuse, R77 ;  /* 0x00000005004d7223 */ /* 0x0c0fe2000001004d */
[----:B------:R-:W-:Y:S01]  /*110c0*/  FSEL R138, R25, -INF , !P5 ;  /* 0xff800000198a7808 */ /* 0x000fe20006800000 */
[----:B------:R-:W-:Y:S01]  /*110d0*/  FFMA.FTZ R79, R0, R5, R79 ;  /* 0x00000005004f7223 */ /* 0x000fe2000001004f */
[----:B------:R-:W-:Y:S02]  /*110e0*/  FSEL R130, R27, -INF , !P2 ;  /* 0xff8000001b827808 */ /* 0x000fe40005000000 */
[C---:B------:R-:W-:Y:S02]  /*110f0*/  ISETP.GE.AND P5, PT, R22.reuse, R163, PT ;  /* 0x000000a31600720c */ /* 0x040fe40003fa6270 */
        /* <DEDUP_REMOVED lines=8> */
[----:B------:R-:W-:Y:S02]  /*11180*/  FSEL R51, R51, -INF , !P5 ;  /* 0xff80000033337808 */ /* 0x000fe40006800000 */
[----:B------:R-:W-:Y:S01]  /*11190*/  FSEL R46, R46, -INF , !P2 ;  /* 0xff8000002e2e7808 */ /* 0x000fe20005000000 */
[----:B------:R-:W-:Y:S01]  /*111a0*/  FFMA.FTZ R59, R0, R5, R104 ;  /* 0x00000005003b7223 */ /* 0x000fe20000010068 */
[----:B------:R-:W-:Y:S01]  /*111b0*/  ISETP.GE.AND P5, PT, R22, R163, PT ;  /* 0x000000a31600720c */ /* 0x000fe20003fa6270 */
[----:B------:R-:W-:Y:S01]  /*111c0*/  FFMA.FTZ R44, R0, R5, R106 ;  /* 0x00000005002c7223 */ /* 0x000fe2000001006a */
[----:B------:R-:W-:-:S02]  /*111d0*/  ISETP.GE.AND P2, PT, R22, R165, PT ;  /* 0x000000a51600720c */ /* 0x000fc40003f46270 */
[----:B------:R-:W-:Y:S02]  /*111e0*/  FSEL R134, R77, -INF , !P6 ;  /* 0xff8000004d867808 */ /* 0x000fe40007000000 */
[----:B------:R-:W-:Y:S02]  /*111f0*/  FSEL R126, R79, -INF , !P3 ;  /* 0xff8000004f7e7808 */ /* 0x000fe40005800000 */
[----:B------:R-:W-:Y:S02]  /*11200*/  I2FP.F32.S32 R22, R22 ;  /* 0x0000001600167245 */ /* 0x000fe40000201400 */
[C---:B------:R-:W-:Y:S02]  /*11210*/  ISETP.GE.AND P6, PT, R24.reuse, R163, PT ;  /* 0x000000a31800720c */ /* 0x040fe40003fc6270 */
[----:B------:R-:W-:Y:S01]  /*11220*/  ISETP.GE.AND P3, PT, R24, R165, PT ;  /* 0x000000a51800720c */ /* 0x000fe20003f66270 */
[----:B------:R-:W-:Y:S01]  /*11230*/  FFMA.FTZ R48, R0, R22, R109 ;  /* 0x0000001600307223 */ /* 0x000fe2000001006d */
[----:B------:R-:W-:Y:S01]  /*11240*/  I2FP.F32.S32 R3, R24 ;  /* 0x0000001800037245 */ /* 0x000fe20000201400 */
[----:B------:R-:W-:Y:S01]  /*11250*/  VIADD R24, R164, 0x71 ;  /* 0x00000071a4187836 */ /* 0x000fe20000000000 */
[----:B------:R-:W-:Y:S01]  /*11260*/  FSEL R50, R50, -INF , !P1 ;  /* 0xff80000032327808 */ /* 0x000fe20004800000 */
[----:B------:R-:W-:Y:S01]  /*11270*/  FFMA.FTZ R21, R0, R22, R111 ;  /* 0x0000001600157223 */ /* 0x000fe2000001006f */
[----:B------:R-:W-:Y:S01]  /*11280*/  ISETP.GE.AND P1, PT, R2, R163, PT ;  /* 0x000000a30200720c */ /* 0x000fe20003f26270 */
[CC--:B------:R-:W-:Y:S01]  /*11290*/  FFMA.FTZ R49, R0.reuse, R3.reuse, R108 ;  /* 0x0000000300317223 */ /* 0x0c0fe2000001006c */
[----:B------:R-:W-:Y:S01]  /*112a0*/  FSEL R47, R47, -INF , !P4 ;  /* 0xff8000002f2f7808 */ /* 0x000fe20006000000 */
[----:B------:R-:W-:Y:S01]  /*112b0*/  FFMA.FTZ R110, R0, R3, R110 ;  /* 0x00000003006e7223 */ /* 0x000fe2000001006e */
[----:B------:R-:W-:Y:S01]  /*112c0*/  ISETP.GE.AND P4, PT, R2, R165, PT ;  /* 0x000000a50200720c */ /* 0x000fe20003f86270 */
[----:B------:R-:W-:Y:S01]  /*112d0*/  VIADD R2, R164, 0x79 ;  /* 0x00000079a4027836 */ /* 0x000fe20000000000 */
[----:B------:R-:W-:-:S02]  /*112e0*/  FSEL R59, R59, -INF , !P1 ;  /* 0xff8000003b3b7808 */ /* 0x000fc40004800000 */
[----:B------:R-:W-:Y:S02]  /*112f0*/  I2FP.F32.S32 R45, R24 ;  /* 0x00000018002d7245 */ /* 0x000fe40000201400 */
[----:B------:R-:W-:Y:S02]  /*11300*/  ISETP.GT.AND P1, PT, R64, R149, PT ;  /* 0x000000954000720c */ /* 0x000fe40003f24270 */
[----:B------:R-:W-:Y:S01]  /*11310*/  FSEL R48, R48, -INF , !P5 ;  /* 0xff80000030307808 */ /* 0x000fe20006800000 */
[CC--:B------:R-:W-:Y:S01]  /*11320*/  FFMA.FTZ R58, R0.reuse, R45.reuse, R105 ;  /* 0x0000002d003a7223 */ /* 0x0c0fe20000010069 */
[----:B------:R-:W-:Y:S01]  /*11330*/  FSEL R21, R21, -INF , !P2 ;  /* 0xff80000015157808 */ /* 0x000fe20005000000 */
[----:B------:R-:W-:Y:S01]  /*11340*/  FFMA.FTZ R45, R0, R45, R107 ;  /* 0x0000002d002d7223 */ /* 0x000fe2000001006b */
[C---:B------:R-:W-:Y:S02]  /*11350*/  ISETP.GE.AND P5, PT, R2.reuse, R163, PT ;  /* 0x000000a30200720c */ /* 0x040fe40003fa6270 */
[----:B------:R-:W-:-:S02]  /*11360*/  ISETP.GE.AND P2, PT, R2, R165, PT ;  /* 0x000000a50200720c */ /* 0x000fc40003f46270 */
[----:B------:R-:W-:Y:S02]  /*11370*/  FSEL R49, R49, -INF , !P6 ;  /* 0xff80000031317808 */ /* 0x000fe40007000000 */
[----:B------:R-:W-:Y:S02]  /*11380*/  I2FP.F32.S32 R2, R2 ;  /* 0x0000000200027245 */ /* 0x000fe40000201400 */
[----:B------:R-:W-:Y:S02]  /*11390*/  I2FP.F32.S32 R3, R164 ;  /* 0x000000a400037245 */ /* 0x000fe40000201400 */
[----:B------:R-:W-:Y:S01]  /*113a0*/  ISETP.GE.AND P6, PT, R24, R163, PT ;  /* 0x000000a31800720c */ /* 0x000fe20003fc6270 */
[-C--:B------:R-:W-:Y:S01]  /*113b0*/  FFMA.FTZ R56, R0, R2.reuse, R101 ;  /* 0x0000000200387223 */ /* 0x080fe20000010065 */
[----:B------:R-:W-:Y:S01]  /*113c0*/  FSEL R22, R110, -INF , !P3 ;  /* 0xff8000006e167808 */ /* 0x000fe20005800000 */
[----:B------:R-:W-:Y:S01]  /*113d0*/  FFMA.FTZ R43, R0, R2, R103 ;  /* 0x00000002002b7223 */ /* 0x000fe20000010067 */
[----:B------:R-:W-:Y:S01]  /*113e0*/  ISETP.GE.AND P3, PT, R24, R165, PT ;  /* 0x000000a51800720c */ /* 0x000fe20003f66270 */
[CC--:B------:R-:W-:Y:S01]  /*113f0*/  FFMA.FTZ R26, R0.reuse, R3.reuse, R72 ;  /* 0x00000003001a7223 */ /* 0x0c0fe20000010048 */
[----:B------:R-:W-:Y:S01]  /*11400*/  FFMA.FTZ R24, R0, R3, R74 ;  /* 0x0000000300187223 */ /* 0x000fe2000001004a */
[----:B------:R-:W-:-:S02]  /*11410*/  FSEL R44, R44, -INF , !P4 ;  /* 0xff8000002c2c7808 */ /* 0x000fc40006000000 */
[----:B------:R-:W-:Y:S02]  /*11420*/  FSEL R58, R58, -INF , !P6 ;  /* 0xff8000003a3a7808 */ /* 0x000fe40007000000 */
[C---:B------:R-:W-:Y:S02]  /*11430*/  ISETP.GE.AND P4, PT, R164.reuse, R163, PT ;  /* 0x000000a3a400720c */ /* 0x040fe40003f86270 */
[----:B------:R-:W-:Y:S02]  /*11440*/  ISETP.GE.AND P6, PT, R164, R165, PT ;  /* 0x000000a5a400720c */ /* 0x000fe40003fc6270 */
        /* <DEDUP_REMOVED lines=18> */
.L_x_2768:
        /* <DEDUP_REMOVED lines=60> */
.L_x_2769:
        /* <DEDUP_REMOVED lines=77> */
.L_x_2771:
[----:B------:R3:W-:Y:S02]  /*11e00*/  STS.128 [R162+0x8800], RZ ;  /* 0x008800ffa2007388 */ /* 0x0007e40000000c00 */
.L_x_2772:
[----:B------:R-:W-:Y:S05]  /*11e10*/  BSYNC.RECONVERGENT B0 ;  /* 0x0000000000007941 */ /* 0x000fea0003800200 */
.L_x_2770:
[----:B------:R-:W0:Y:S02]  /*11e20*/  LDGDEPBAR ;  /* 0x00000000000079af */ /* 0x000e240000000000 */
.L_x_2767:
[----:B------:R-:W-:Y:S01]  /*11e30*/  FMNMX3.FTZ R11, R26, R18, R70, !PT ;  /* 0x000000121a0b7276 */ /* 0x000fe20007810046 */
[----:B------:R-:W4:Y:S01]  /*11e40*/  LDCU UR4, c[0x0][0x45c] ;  /* 0x00008b80ff0477ac */ /* 0x000f220008000800 */
[----:B-1----:R-:W-:Y:S02]  /*11e50*/  FMNMX3.FTZ R3, R24, R6, R16, !PT ;  /* 0x0000000618037276 */ /* 0x002fe40007810010 */
        /* <DEDUP_REMOVED lines=31> */
[----:B------:R-:W1:Y:S01]  /*12050*/  SHFL.BFLY PT, R30, R11, 0x2, 0x1f ;  /* 0x0c401f000b1e7f89 */ /* 0x000e6200000e0000 */
[----:B------:R-:W-:Y:S02]  /*12060*/  SHF.R.U32.HI R3, RZ, 0x1, R61 ;  /* 0x00000001ff037819 */ /* 0x000fe4000001163d */
[----:B--2---:R-:W-:Y:S01]  /*12070*/  LOP3.LUT R28, R7, 0xc0, RZ, 0xc0, !PT ;  /* 0x000000c0071c7812 */ /* 0x004fe200078ec0ff */
[----:B------:R-:W2:Y:S01]  /*12080*/  SHFL.BFLY PT, R5, R32, 0x2, 0x1f ;  /* 0x0c401f0020057f89 */ /* 0x000ea200000e0000 */
[----:B------:R-:W-:-:S02]  /*12090*/  SHF.L.U32 R63, R63, 0x8, RZ ;  /* 0x000000083f3f7819 */ /* 0x000fc400000006ff */
[----:B------:R-:W-:Y:S02]  /*120a0*/  LOP3.LUT R28, R28, 0x8, R3, 0xf8, !PT ;  /* 0x000000081c1c7812 */ /* 0x000fe400078ef803 */
[----:B------:R-:W-:-:S04]  /*120b0*/  SHF.L.U32 R61, R61, 0x2, RZ ;  /* 0x000000023d3d7819 */ /* 0x000fc800000006ff */
[----:B------:R-:W-:Y:S02]  /*120c0*/  LOP3.LUT R61, R28, 0x18, R61, 0x78, !PT ;  /* 0x000000181c3d7812 */ /* 0x000fe400078e783d */
[----:B-1----:R-:W-:Y:S02]  /*120d0*/  FMNMX.FTZ R30, R11, R30, !PT ;  /* 0x0000001e0b1e7209 */ /* 0x002fe40007810000 */
[----:B--2---:R-:W-:-:S03]  /*120e0*/  FMNMX.FTZ R5, R32, R5, !PT ;  /* 0x0000000520057209 */ /* 0x004fc60007810000 */
[----:B------:R-:W1:Y:S01]  /*120f0*/  SHFL.BFLY PT, R9, R30, 0x1, 0x1f ;  /* 0x0c201f001e097f89 */ /* 0x000e6200000e0000 */
[----:B------:R-:W-:-:S03]  /*12100*/  LOP3.LUT R32, R63, 0x100, RZ, 0xc0, !PT ;  /* 0x000001003f207812 */ /* 0x000fc600078ec0ff */
[----:B------:R-:W2:Y:S01]  /*12110*/  SHFL.BFLY PT, R2, R5, 0x1, 0x1f ;  /* 0x0c201f0005027f89 */ /* 0x000ea200000e0000 */
[----:B------:R-:W-:-:S04]  /*12120*/  LOP3.LUT R32, R32, 0x20, R7, 0xf8, !PT ;  /* 0x0000002020207812 */ /* 0x000fc800078ef807 */
[----:B------:R-:W-:-:S04]  /*12130*/  LOP3.LUT R145, R61, R32, RZ, 0xfc, !PT ;  /* 0x000000203d917212 */ /* 0x000fc800078efcff */
[----:B------:R-:W-:-:S04]  /*12140*/  LEA R145, R145, UR5, 0x1 ;  /* 0x0000000591917c11 */ /* 0x000fc8000f8e08ff */
[----:B------:R-:W-:Y:S01]  /*12150*/  LEA R144, R4, R145, 0x1 ;  /* 0x0000009104907211 */ /* 0x000fe200078e08ff */
[----:B------:R-:W5:Y:S04]  /*12160*/  LDSM.16.MT88.4 R108, [R145+0x9000] ;  /* 0x00900000916c783b */ /* 0x000f680000004200 */
[----:B------:R-:W3:Y:S01]  /*12170*/  LDSM.16.MT88.4 R72, [R144+0x9000] ;  /* 0x009000009048783b */ /* 0x000ee20000004200 */
[----:B-1----:R-:W-:-:S03]  /*12180*/  FMNMX.FTZ R3, R30, R9, !PT ;  /* 0x000000091e037209 */ /* 0x002fc60007810000 */
[----:B------:R-:W1:Y:S01]  /*12190*/  LDSM.16.MT88.4 R80, [R145+0xb000] ;  /* 0x00b000009150783b */ /* 0x000e620000004200 */
[----:B--2---:R-:W-:Y:S01]  /*121a0*/  FMNMX.FTZ R2, R5, R2, !PT ;  /* 0x0000000205027209 */ /* 0x004fe20007810000 */
[C---:B----4-:R-:W-:Y:S01]  /*121b0*/  FMUL.FTZ R63, R3.reuse, UR4 ;  /* 0x00000004033f7c20 */ /* 0x050fe20008410000 */
[----:B------:R-:W-:Y:S01]  /*121c0*/  FSETP.NEU.FTZ.AND P1, PT, R3, -INF , PT ;  /* 0xff8000000300780b */ /* 0x000fe20003f3d000 */
[----:B------:R-:W2:Y:S02]  /*121d0*/  LDSM.16.MT88.4 R88, [R144+0xb000] ;  /* 0x00b000009058783b */ /* 0x000ea40000004200 */
[C---:B------:R-:W-:Y:S01]  /*121e0*/  FMUL.FTZ R53, R2.reuse, UR4 ;  /* 0x0000000402357c20 */ /* 0x040fe20008410000 */
[----:B------:R-:W-:Y:S01]  /*121f0*/  FSEL R63, R63, RZ, P1 ;  /* 0x000000ff3f3f7208 */ /* 0x000fe20000800000 */
[----:B------:R-:W4:Y:S01]  /*12200*/  LDSM.16.MT88.4 R96, [R145+0xd000] ;  /* 0x00d000009160783b */ /* 0x000f220000004200 */
        /* <DEDUP_REMOVED lines=9> */
[----:B------:R-:W4:Y:S01]  /*122a0*/  LDSM.16.MT88.4 R4, [R144+0xd000] ;  /* 0x00d000009004783b */ /* 0x000f220000004200 */
[--C-:B------:R-:W-:Y:S01]  /*122b0*/  FFMA.FTZ R42, R16, UR4, -R53.reuse ;  /* 0x00000004102a7c23 */ /* 0x100fe20008010835 */
[----:B------:R-:W-:Y:S01]  /*122c0*/  FFMA.FTZ R41, R14, UR4, -R53 ;  /* 0x000000040e297c23 */ /* 0x000fe20008010835 */
[----:B------:R-:W-:Y:S01]  /*122d0*/  MUFU.EX2 R57, R57 ;  /* 0x0000003900397308 */ /* 0x000fe20000000800 */
[----:B------:R-:W4:Y:S01]  /*122e0*/  LDSM.16.MT88.4 R16, [R145+0x9400] ;  /* 0x009400009110783b */ /* 0x000f220000004200 */
[--C-:B------:R-:W-:Y:S01]  /*122f0*/  FFMA.FTZ R39, R10, UR4, -R63.reuse ;  /* 0x000000040a277c23 */ /* 0x100fe2000801083f */
[--C-:B------:R-:W-:Y:S01]  /*12300*/  FFMA.FTZ R34, R8, UR4, -R63.reuse ;  /* 0x0000000408227c23 */ /* 0x100fe2000801083f */
[----:B------:R-:W5:Y:S01]  /*12310*/  MUFU.EX2 R54, R54 ;  /* 0x0000003600367308 */ /* 0x000f620000000800 */
[----:B------:R-:W4:Y:S01]  /*12320*/  LDSM.16.MT88.4 R12, [R144+0x9400] ;  /* 0x00940000900c783b */ /* 0x000f220000004200 */
[----:B------:R-:W-:Y:S01]  /*12330*/  FFMA.FTZ R33, R100, UR4, -R63 ;  /* 0x0000000464217c23 */ /* 0x000fe2000801083f */
[--C-:B------:R-:W-:Y:S01]  /*12340*/  FFMA.FTZ R37, R92, UR4, -R53.reuse ;  /* 0x000000045c257c23 */ /* 0x100fe20008010835 */
[----:B------:R-:W-:Y:S01]  /*12350*/  MUFU.EX2 R55, R55 ;  /* 0x0000003700377308 */ /* 0x000fe20000000800 */
[----:B------:R-:W4:Y:S01]  /*12360*/  LDSM.16.MT88.4 R8, [R145+0xb400] ;  /* 0x00b400009108783b */ /* 0x000f220000004200 */
        /* <DEDUP_REMOVED lines=8> */
[----:B-----5:R-:W-:Y:S01]  /*123f0*/  F2FP.F16.F32.PACK_AB R104, R54, R57 ;  /* 0x000000393668723e */ /* 0x020fe200000000ff */
[----:B------:R-:W-:Y:S01]  /*12400*/  FFMA.FTZ R26, R202, UR4, -R63 ;  /* 0x00000004ca1a7c23 */ /* 0x000fe2000801083f */
[----:B------:R-:W5:Y:S01]  /*12410*/  MUFU.EX2 R61, R61 ;  /* 0x0000003d003d7308 */ /* 0x000f620000000800 */
        /* <DEDUP_REMOVED lines=23> */
[----:B------:R-:W-:Y:S01]  /*12590*/  MUFU.EX2 R33, R33 ;  /* 0x0000002100217308 */ /* 0x000fe20000000800 */
[----:B------:R-:W-:Y:S01]  /*125a0*/  FFMA.FTZ R129, R166, UR4, -R53 ;  /* 0x00000004a6817c23 */ /* 0x000fe20008010835 */
        /* <DEDUP_REMOVED lines=8> */
[--C-:B------:R-:W-:Y:S01]  /*12630*/  FFMA.FTZ R137, R128, UR4, -R53.reuse ;  /* 0x0000000480897c23 */ /* 0x100fe20008010835 */
[----:B------:R-:W-:Y:S01]  /*12640*/  FFMA.FTZ R126, R126, UR4, -R53 ;  /* 0x000000047e7e7c23 */ /* 0x000fe20008010835 */
[----:B------:R-:W-:Y:S01]  /*12650*/  MUFU.EX2 R35, R35 ;  /* 0x0000002300237308 */ /* 0x000fe20000000800 */
[C---:B------:R-:W-:Y:S01]  /*12660*/  HMMA.16816.F32 R108, R104.reuse, R110, RZ ;  /* 0x0000006e686c723c */ /* 0x040fe200000018ff */
[--C-:B------:R-:W-:Y:S01]  /*12670*/  FFMA.FTZ R138, R138, UR4, -R63.reuse ;  /* 0x000000048a8a7c23 */ /* 0x100fe2000801083f */
[--C-:B------:R-:W-:Y:S01]  /*12680*/  FFMA.FTZ R134, R134, UR4, -R63.reuse ;  /* 0x0000000486867c23 */ /* 0x100fe2000801083f */
[----:B------:R-:W3:Y:S01]  /*12690*/  MUFU.EX2 R32, R32 ;  /* 0x0000002000207308 */ /* 0x000ee20000000800 */
[----:B------:R-:W-:Y:S01]  /*126a0*/  FFMA.FTZ R128, R58, UR4, -R63 ;  /* 0x000000043a807c23 */ /* 0x000fe2000801083f */
[----:B------:R-:W-:Y:S01]  /*126b0*/  FFMA.FTZ R58, R20, UR4, -R53 ;  /* 0x00000004143a7c23 */ /* 0x000fe20008010835 */
[----:B------:R-:W-:Y:S01]  /*126c0*/  FADD.FTZ R54, R57, R54 ;  /* 0x0000003639367221 */ /* 0x000fe20000010000 */
[----:B------:R-:W-:Y:S01]  /*126d0*/  MUFU.EX2 R31, R31 ;  /* 0x0000001f001f7308 */ /* 0x000fe20000000800 */
[C---:B------:R-:W-:Y:S01]  /*126e0*/  HMMA.16816.F32 R68, R104.reuse, R72, RZ ;  /* 0x000000486844723c */ /* 0x040fe200000018ff */
[----:B------:R-:W-:Y:S01]  /*126f0*/  FADD.FTZ R61, R52, R61 ;  /* 0x0000003d343d7221 */ /* 0x000fe20000010000 */
[----:B------:R-:W-:Y:S01]  /*12700*/  FADD.FTZ R55, R55, R54 ;  /* 0x0000003637377221 */ /* 0x000fe20000010000 */
[----:B------:R-:W3:Y:S01]  /*12710*/  MUFU.EX2 R30, R30 ;  /* 0x0000001e001e7308 */ /* 0x000ee20000000800 */
[----:B------:R-:W-:Y:S01]  /*12720*/  ISETP.GT.AND P1, PT, R64, R149, PT ;  /* 0x000000954000720c */ /* 0x000fe20003f24270 */
[----:B------:R-:W-:Y:S01]  /*12730*/  FADD.FTZ R52, R42, R61 ;  /* 0x0000003d2a347221 */ /* 0x000fe20000010000 */
[----:B------:R-:W-:Y:S01]  /*12740*/  FADD.FTZ R54, R40, R55 ;  /* 0x0000003728367221 */ /* 0x000fe20000010000 */
[----:B------:R-:W-:Y:S01]  /*12750*/  MUFU.EX2 R27, R27 ;  /* 0x0000001b001b7308 */ /* 0x000fe20000000800 */
[----:B------:R-:W-:Y:S01]  /*12760*/  HMMA.16816.F32 R72, R104, R74, RZ ;  /* 0x0000004a6848723c */ /* 0x000fe200000018ff */
[----:B------:R-:W-:-:S02]  /*12770*/  FADD.FTZ R52, R41, R52 ;  /* 0x0000003429347221 */ /* 0x000fc40000010000 */
[----:B------:R-:W-:Y:S04]  /*12780*/  MUFU.EX2 R26, R26 ;  /* 0x0000001a001a7308 */ /* 0x000fe80000000800 */
[----:B------:R-:W-:Y:S01]  /*12790*/  MUFU.EX2 R29, R29 ;  /* 0x0000001d001d7308 */ /* 0x000fe20000000800 */
[C---:B-1----:R-:W-:Y:S03]  /*127a0*/  HMMA.16816.F32 R76, R104.reuse, R80, RZ ;  /* 0x00000050684c723c */ /* 0x042fe600000018ff */
[----:B------:R-:W1:Y:S04]  /*127b0*/  MUFU.EX2 R28, R28 ;  /* 0x0000001c001c7308 */ /* 0x000e680000000800 */
[----:B------:R-:W-:Y:S01]  /*127c0*/  MUFU.EX2 R25, R25 ;  /* 0x0000001900197308 */ /* 0x000fe20000000800 */
[C---:B------:R-:W-:Y:S03]  /*127d0*/  HMMA.16816.F32 R80, R104.reuse, R82, RZ ;  /* 0x000000526850723c */ /* 0x040fe600000018ff */
[----:B------:R-:W1:Y:S04]  /*127e0*/  MUFU.EX2 R24, R24 ;  /* 0x0000001800187308 */ /* 0x000e680000000800 */
[----:B------:R-:W-:Y:S01]  /*127f0*/  MUFU.EX2 R67, R67 ;  /* 0x0000004300437308 */ /* 0x000fe20000000800 */
[C---:B--2---:R-:W-:Y:S03]  /*12800*/  HMMA.16816.F32 R84, R104.reuse, R88, RZ ;  /* 0x000000586854723c */ /* 0x044fe600000018ff */
[----:B------:R-:W2:Y:S04]  /*12810*/  MUFU.EX2 R66, R66 ;  /* 0x0000004200427308 */ /* 0x000ea80000000800 */
        /* <DEDUP_REMOVED lines=11> */
[----:B-----5:R-:W-:Y:S01]  /*128d0*/  F2FP.F16.F32.PACK_AB R4, R38, R39 ;  /* 0x000000272604723e */ /* 0x020fe200000000ff */
        /* <DEDUP_REMOVED lines=8> */
[----:B------:R-:W-:Y:S01]  /*12960*/  F2FP.F16.F32.PACK_AB R7, R32, R35 ;  /* 0x000000232007723e */ /* 0x000fe200000000ff */
[----:B------:R-:W-:Y:S02]  /*12970*/  FADD.FTZ R36, R36, R37 ;  /* 0x0000002524247221 */ /* 0x000fe40000010000 */
[----:B------:R-:W-:Y:S02]  /*12980*/  MUFU.EX2 R168, R172 ;  /* 0x000000ac00a87308 */ /* 0x000fe40000000800 */
[----:B------:R-:W-:Y:S02]  /*12990*/  FADD.FTZ R35, R35, R36 ;  /* 0x0000002423237221 */ /* 0x000fe40000010000 */
[----:B------:R-:W-:Y:S01]  /*129a0*/  HMMA.16816.F32 R112, R4, R16, R112 ;  /* 0x000000100470723c */ /* 0x000fe20000001870 */
[----:B------:R3:W-:Y:S01]  /*129b0*/  MUFU.EX2 R166, R133 ;  /* 0x0000008500a67308 */ /* 0x0007e20000000800 */
[----:B------:R-:W-:-:S03]  /*129c0*/  FADD.FTZ R32, R32, R35 ;  /* 0x0000002320207221 */ /* 0x000fc60000010000 */
[----:B------:R-:W-:Y:S03]  /*129d0*/  MUFU.EX2 R129, R129 ;  /* 0x0000008100817308 */ /* 0x000fe60000000800 */
[C---:B------:R-:W-:Y:S01]  /*129e0*/  HMMA.16816.F32 R108, R4.reuse, R18, R108 ;  /* 0x00000012046c723c */ /* 0x040fe2000000186c */
[----:B------:R-:W4:Y:S01]  /*129f0*/  LDSM.16.MT88.4 R16, [R144+0xb400] ;  /* 0x00b400009010783b */ /* 0x000f220000004200 */
[----:B------:R-:W-:Y:S04]  /*12a00*/  MUFU.EX2 R135, R135 ;  /* 0x0000008700877308 */ /* 0x000fe80000000800 */
[----:B------:R-:W-:Y:S01]  /*12a10*/  MUFU.EX2 R139, R139 ;  /* 0x0000008b008b7308 */ /* 0x000fe20000000800 */
[--C-:B---3--:R-:W-:Y:S01]  /*12a20*/  FFMA.FTZ R133, R136, UR4, -R63.reuse ;  /* 0x0000000488857c23 */ /* 0x108fe2000801083f */
[C---:B------:R-:W-:Y:S02]  /*12a30*/  HMMA.16816.F32 R68, R4.reuse, R12, R68 ;  /* 0x0000000c0444723c */ /* 0x040fe40000001844 */
[----:B------:R3:W-:Y:S04]  /*12a40*/  MUFU.EX2 R136, R138 ;  /* 0x0000008a00887308 */ /* 0x0007e80000000800 */
[----:B------:R-:W-:Y:S02]  /*12a50*/  MUFU.EX2 R133, R133 ;  /* 0x0000008500857308 */ /* 0x000fe40000000800 */
[C---:B------:R-:W-:Y:S01]  /*12a60*/  HMMA.16816.F32 R72, R4.reuse, R14, R72 ;  /* 0x0000000e0448723c */ /* 0x040fe20000001848 */
[----:B------:R-:W5:Y:S01]  /*12a70*/  LDSM.16.MT88.4 R12, [R145+0xd400] ;  /* 0x00d40000910c783b */ /* 0x000f620000004200 */
[----:B------:R-:W-:Y:S04]  /*12a80*/  MUFU.EX2 R137, R137 ;  /* 0x0000008900897308 */ /* 0x000fe80000000800 */
[----:B------:R-:W-:Y:S02]  /*12a90*/  MUFU.EX2 R126, R126 ;  /* 0x0000007e007e7308 */ /* 0x000fe40000000800 */
[C---:B------:R-:W-:Y:S01]  /*12aa0*/  HMMA.16816.F32 R76, R4.reuse, R8, R76 ;  /* 0x00000008044c723c */ /* 0x040fe2000000184c */
[--C-:B---3--:R-:W-:Y:S01]  /*12ab0*/  FFMA.FTZ R138, R51, UR4, -R63.reuse ;  /* 0x00000004338a7c23 */ /* 0x108fe2000801083f */
[--C-:B------:R-:W-:Y:S01]  /*12ac0*/  FFMA.FTZ R51, R59, UR4, -R63.reuse ;  /* 0x000000043b337c23 */ /* 0x100fe2000801083f */
[----:B------:R-:W-:Y:S01]  /*12ad0*/  FFMA.FTZ R59, R23, UR4, -R63 ;  /* 0x00000004173b7c23 */ /* 0x000fe2000801083f */
[----:B------:R-:W-:Y:S04]  /*12ae0*/  MUFU.EX2 R42, R128 ;  /* 0x00000080002a7308 */ /* 0x000fe80000000800 */
[C---:B------:R-:W-:Y:S01]  /*12af0*/  HMMA.16816.F32 R80, R4.reuse, R10, R80 ;  /* 0x0000000a0450723c */ /* 0x040fe20000001850 */
[----:B------:R-:W3:Y:S01]  /*12b00*/  LDSM.16.MT88.4 R8, [R144+0xd400] ;  /* 0x00d400009008783b */ /* 0x000ee20000004200 */
[----:B------:R-:W-:Y:S04]  /*12b10*/  MUFU.EX2 R51, R51 ;  /* 0x0000003300337308 */ /* 0x000fe80000000800 */
[----:B------:R-:W-:Y:S02]  /*12b20*/  MUFU.EX2 R41, R59 ;  /* 0x0000003b00297308 */ /* 0x000fe40000000800 */
[C---:B----4-:R-:W-:Y:S02]  /*12b30*/  HMMA.16816.F32 R84, R4.reuse, R16, R84 ;  /* 0x000000100454723c */ /* 0x050fe40000001854 */
[----:B------:R-:W-:Y:S06]  /*12b40*/  MUFU.EX2 R58, R58 ;  /* 0x0000003a003a7308 */ /* 0x000fec0000000800 */
[C---:B------:R-:W-:Y:S01]  /*12b50*/  HMMA.16816.F32 R88, R4.reuse, R18, R88 ;  /* 0x000000120458723c */ /* 0x040fe20000001858 */
[----:B------:R-:W4:Y:S07]  /*12b60*/  LDSM.16.MT88.4 R16, [R145+0x9800] ;  /* 0x009800009110783b */ /* 0x000f2e0000004200 */
[C---:B-----5:R-:W-:Y:S08]  /*12b70*/  HMMA.16816.F32 R92, R4.reuse, R12, R92 ;  /* 0x0000000c045c723c */ /* 0x060ff0000000185c */
[C---:B------:R-:W-:Y:S01]  /*12b80*/  HMMA.16816.F32 R96, R4.reuse, R14, R96 ;  /* 0x0000000e0460723c */ /* 0x040fe20000001860 */
[----:B------:R-:W5:Y:S07]  /*12b90*/  LDSM.16.MT88.4 R12, [R144+0x9800] ;  /* 0x00980000900c783b */ /* 0x000f6e0000004200 */
[C---:B---3--:R-:W-:Y:S08]  /*12ba0*/  HMMA.16816.F32 R100, R4.reuse, R8, R100 ;  /* 0x000000080464723c */ /* 0x048ff00000001864 */
[----:B------:R-:W-:Y:S01]  /*12bb0*/  HMMA.16816.F32 R104, R4, R10, R104 ;  /* 0x0000000a0468723c */ /* 0x000fe20000001868 */
[----:B------:R-:W3:Y:S01]  /*12bc0*/  LDSM.16.MT88.4 R8, [R145+0xb800] ;  /* 0x00b800009108783b */ /* 0x000ee20000004200 */
[----:B------:R-:W-:-:S02]  /*12bd0*/  F2FP.F16.F32.PACK_AB R4, R30, R31 ;  /* 0x0000001f1e04723e */ /* 0x000fc400000000ff */
[----:B-1----:R-:W-:Y:S01]  /*12be0*/  F2FP.F16.F32.PACK_AB R5, R28, R29 ;  /* 0x0000001d1c05723e */ /* 0x002fe200000000ff */
[----:B------:R-:W-:Y:S01]  /*12bf0*/  FADD.FTZ R29, R29, R32 ;  /* 0x000000201d1d7221 */ /* 0x000fe20000010000 */
[----:B------:R-:W-:Y:S02]  /*12c00*/  F2FP.F16.F32.PACK_AB R6, R26, R27 ;  /* 0x0000001b1a06723e */ /* 0x000fe400000000ff */
[----:B------:R-:W-:Y:S01]  /*12c10*/  F2FP.F16.F32.PACK_AB R7, R24, R25 ;  /* 0x000000191807723e */ /* 0x000fe200000000ff */
[----:B------:R-:W-:-:S06]  /*12c20*/  FADD.FTZ R28, R28, R29 ;  /* 0x0000001d1c1c7221 */ /* 0x000fcc0000010000 */
[C---:B----4-:R-:W-:Y:S08]  /*12c30*/  HMMA.16816.F32 R112, R4.reuse, R16, R112 ;  /* 0x000000100470723c */ /* 0x050ff00000001870 */
[C---:B------:R-:W-:Y:S01]  /*12c40*/  HMMA.16816.F32 R108, R4.reuse, R18, R108 ;  /* 0x00000012046c723c */ /* 0x040fe2000000186c */
[----:B------:R-:W1:Y:S07]  /*12c50*/  LDSM.16.MT88.4 R16, [R144+0xb800] ;  /* 0x00b800009010783b */ /* 0x000e6e0000004200 */
        /* <DEDUP_REMOVED lines=9> */
[C---:B----4-:R-:W-:Y:S08]  /*12cf0*/  HMMA.16816.F32 R92, R4.reuse, R12, R92 ;  /* 0x0000000c045c723c */ /* 0x050ff0000000185c */
[C---:B------:R-:W-:Y:S01]  /*12d00*/  HMMA.16816.F32 R96, R4.reuse, R14, R96 ;  /* 0x0000000e0460723c */ /* 0x040fe20000001860 */
[----:B------:R-:W4:Y:S07]  /*12d10*/  LDSM.16.MT88.4 R12, [R144+0x9c00] ;  /* 0x009c0000900c783b */ /* 0x000f2e0000004200 */
[C---:B---3--:R-:W-:Y:S08]  /*12d20*/  HMMA.16816.F32 R100, R4.reuse, R8, R100 ;  /* 0x000000080464723c */ /* 0x048ff00000001864 */
[----:B------:R-:W-:Y:S01]  /*12d30*/  HMMA.16816.F32 R104, R4, R10, R104 ;  /* 0x0000000a0468723c */ /* 0x000fe20000001868 */
[----:B------:R-:W3:Y:S01]  /*12d40*/  LDSM.16.MT88.4 R8, [R145+0xbc00] ;  /* 0x00bc00009108783b */ /* 0x000ee20000004200 */
[----:B------:R-:W-:Y:S01]  /*12d50*/  FFMA.FTZ R7, R122, UR4, -R53 ;  /* 0x000000047a077c23 */ /* 0x000fe20008010835 */
[----:B--2---:R-:W-:Y:S01]  /*12d60*/  F2FP.F16.F32.PACK_AB R4, R66, R67 ;  /* 0x000000434204723e */ /* 0x004fe200000000ff */
[----:B------:R-:W2:Y:S04]  /*12d70*/  MUFU.EX2 R122, R184 ;  /* 0x000000b8007a7308 */ /* 0x000ea80000000800 */
[----:B------:R-:W5:Y:S01]  /*12d80*/  MUFU.EX2 R124, R7 ;  /* 0x00000007007c7308 */ /* 0x000f620000000800 */
[----:B--2---:R-:W-:-:S02]  /*12d90*/  F2FP.F16.F32.PACK_AB R6, R122, R65 ;  /* 0x000000417a06723e */ /* 0x004fc400000000ff */
[----:B-----5:R-:W-:Y:S02]  /*12da0*/  F2FP.F16.F32.PACK_AB R5, R123, R124 ;  /* 0x0000007c7b05723e */ /* 0x020fe400000000ff */
[----:B------:R-:W-:-:S07]  /*12db0*/  F2FP.F16.F32.PACK_AB R7, R120, R121 ;  /* 0x000000797807723e */ /* 0x000fce00000000ff */
[C---:B-1----:R-:W-:Y:S08]  /*12dc0*/  HMMA.16816.F32 R112, R4.reuse, R16, R112 ;  /* 0x000000100470723c */ /* 0x042ff00000001870 */
        /* <DEDUP_REMOVED lines=41> */
[----:B------:R-:W4:Y:S04]  /*13060*/  MUFU.EX2 R132, R134 ;  /* 0x0000008600847308 */ /* 0x000f280000000800 */
[----:B------:R-:W5:Y:S01]  /*13070*/  MUFU.EX2 R130, R7 ;  /* 0x0000000700827308 */ /* 0x000f620000000800 */
[----:B----4-:R-:W-:Y:S01]  /*13080*/  F2FP.F16.F32.PACK_AB R6, R132, R133 ;  /* 0x000000858406723e */ /* 0x010fe200000000ff */
[----:B------:R-:W-:Y:S01]  /*13090*/  FFMA.FTZ R134, R56, UR4, -R63 ;  /* 0x0000000438867c23 */ /* 0x000fe2000801083f */
[----:B------:R-:W-:Y:S01]  /*130a0*/  FFMA.FTZ R56, R45, UR4, -R53 ;  /* 0x000000042d387c23 */ /* 0x000fe20008010835 */
[----:B-----5:R-:W-:-:S02]  /*130b0*/  F2FP.F16.F32.PACK_AB R5, R139, R130 ;  /* 0x000000828b05723e */ /* 0x020fc400000000ff */
[----:B------:R-:W-:Y:S01]  /*130c0*/  MUFU.EX2 R40, R134 ;  /* 0x0000008600287308 */ /* 0x000fe20000000800 */
[----:B------:R-:W-:-:S03]  /*130d0*/  F2FP.F16.F32.PACK_AB R7, R126, R137 ;  /* 0x000000897e07723e */ /* 0x000fc600000000ff */
[----:B------:R-:W-:Y:S04]  /*130e0*/  MUFU.EX2 R56, R56 ;  /* 0x0000003800387308 */ /* 0x000fe80000000800 */
        /* <DEDUP_REMOVED lines=11> */
[----:B------:R-:W-:Y:S01]  /*131a0*/  FFMA.FTZ R50, R21, UR4, -R53 ;  /* 0x0000000415327c23 */ /* 0x000fe20008010835 */
[----:B------:R-:W-:-:S02]  /*131b0*/  FFMA.FTZ R18, R49, UR4, -R63 ;  /* 0x0000000431127c23 */ /* 0x000fc4000801083f */
[----:B------:R-:W-:Y:S03]  /*131c0*/  MUFU.EX2 R49, R19 ;  /* 0x0000001300317308 */ /* 0x000fe60000000800 */
[C---:B------:R-:W-:Y:S01]  /*131d0*/  HMMA.16816.F32 R84, R4.reuse, R16, R84 ;  /* 0x000000100454723c */ /* 0x040fe20000001854 */
[----:B------:R-:W-:Y:S01]  /*131e0*/  FFMA.FTZ R16, R48, UR4, -R63 ;  /* 0x0000000430107c23 */ /* 0x000fe2000801083f */
[--C-:B------:R-:W-:Y:S01]  /*131f0*/  FFMA.FTZ R17, R46, UR4, -R53.reuse ;  /* 0x000000042e117c23 */ /* 0x100fe20008010835 */
[--C-:B------:R-:W-:Y:S01]  /*13200*/  FFMA.FTZ R63, R44, UR4, -R53.reuse ;  /* 0x000000042c3f7c23 */ /* 0x100fe20008010835 */
[----:B------:R-:W1:Y:S04]  /*13210*/  MUFU.EX2 R48, R138 ;  /* 0x0000008a00307308 */ /* 0x000e680000000800 */
[----:B--2---:R-:W-:Y:S01]  /*13220*/  HMMA.16816.F32 R100, R4, R12, R100 ;  /* 0x0000000c0464723c */ /* 0x004fe20000001864 */
[--C-:B------:R-:W-:Y:S01]  /*13230*/  FFMA.FTZ R12, R22, UR4, -R53.reuse ;  /* 0x00000004160c7c23 */ /* 0x100fe20008010835 */
[--C-:B------:R-:W-:Y:S01]  /*13240*/  FFMA.FTZ R13, R47, UR4, -R53.reuse ;  /* 0x000000042f0d7c23 */ /* 0x100fe20008010835 */
[----:B------:R-:W2:Y:S01]  /*13250*/  LDSM.16.MT88.4 R20, [R144+0xa800] ;  /* 0x00a800009014783b */ /* 0x000ea20000004200 */
[----:B------:R-:W-:Y:S01]  /*13260*/  MUFU.EX2 R47, R18 ;  /* 0x00000012002f7308 */ /* 0x000fe20000000800 */
[----:B------:R-:W-:-:S03]  /*13270*/  FFMA.FTZ R53, R43, UR4, -R53 ;  /* 0x000000042b357c23 */ /* 0x000fc60008010835 */
[----:B------:R-:W4:Y:S01]  /*13280*/  MUFU.EX2 R46, R16 ;  /* 0x00000010002e7308 */ /* 0x000f220000000800 */
[C---:B------:R-:W-:Y:S03]  /*13290*/  HMMA.16816.F32 R104, R4.reuse, R14, R104 ;  /* 0x0000000e0468723c */ /* 0x040fe60000001868 */
[----:B------:R5:W-:Y:S04]  /*132a0*/  MUFU.EX2 R44, R17 ;  /* 0x00000011002c7308 */ /* 0x000be80000000800 */
[----:B------:R-:W5:Y:S01]  /*132b0*/  MUFU.EX2 R45, R13 ;  /* 0x0000000d002d7308 */ /* 0x000f620000000800 */
[C---:B---3--:R-:W-:Y:S03]  /*132c0*/  HMMA.16816.F32 R92, R4.reuse, R8, R92 ;  /* 0x00000008045c723c */ /* 0x048fe6000000185c */
[----:B------:R3:W-:Y:S04]  /*132d0*/  MUFU.EX2 R43, R12 ;  /* 0x0000000c002b7308 */ /* 0x0007e80000000800 */
[----:B------:R-:W3:Y:S01]  /*132e0*/  MUFU.EX2 R50, R50 ;  /* 0x0000003200327308 */ /* 0x000ee20000000800 */
[----:B------:R-:W-:Y:S01]  /*132f0*/  HMMA.16816.F32 R96, R4, R10, R96 ;  /* 0x0000000a0460723c */ /* 0x000fe20000001860 */
[----:B------:R-:W2:Y:S01]  /*13300*/  LDSM.16.MT88.4 R8, [R145+0xa800] ;  /* 0x00a800009108783b */ /* 0x000ea20000004200 */
[----:B-1----:R-:W-:Y:S01]  /*13310*/  F2FP.F16.F32.PACK_AB R4, R49, R48 ;  /* 0x000000303104723e */ /* 0x002fe200000000ff */
[----:B------:R-:W1:Y:S01]  /*13320*/  MUFU.EX2 R63, R63 ;  /* 0x0000003f003f7308 */ /* 0x000e620000000800 */
[----:B----4-:R-:W-:Y:S01]  /*13330*/  F2FP.F16.F32.PACK_AB R6, R46, R47 ;  /* 0x0000002f2e06723e */ /* 0x010fe200000000ff */
[----:B-----5:R-:W4:Y:S01]  /*13340*/  LDSM.16.MT88.4 R16, [R145+0xc800] ;  /* 0x00c800009110783b */ /* 0x020f220000004200 */
[----:B------:R-:W-:Y:S01]  /*13350*/  F2FP.F16.F32.PACK_AB R5, R45, R44 ;  /* 0x0000002c2d05723e */ /* 0x000fe200000000ff */
[----:B------:R-:W5:Y:S02]  /*13360*/  MUFU.EX2 R53, R53 ;  /* 0x0000003500357308 */ /* 0x000f640000000800 */
[----:B---3--:R-:W3:Y:S01]  /*13370*/  LDSM.16.MT88.4 R12, [R144+0xc800] ;  /* 0x00c80000900c783b */ /* 0x008ee20000004200 */
[----:B------:R-:W-:-:S07]  /*13380*/  F2FP.F16.F32.PACK_AB R7, R50, R43 ;  /* 0x0000002b3207723e */ /* 0x000fce00000000ff */
[C---:B--2---:R-:W-:Y:S08]  /*13390*/  HMMA.16816.F32 R68, R4.reuse, R20, R68 ;  /* 0x000000140444723c */ /* 0x044ff00000001844 */
[C---:B------:R-:W-:Y:S01]  /*133a0*/  HMMA.16816.F32 R72, R4.reuse, R22, R72 ;  /* 0x000000160448723c */ /* 0x040fe20000001848 */
[----:B------:R-:W2:Y:S07]  /*133b0*/  LDSM.16.MT88.4 R20, [R144+0xe800] ;  /* 0x00e800009014783b */ /* 0x000eae0000004200 */
[C---:B------:R-:W-:Y:S08]  /*133c0*/  HMMA.16816.F32 R112, R4.reuse, R8, R112 ;  /* 0x000000080470723c */ /* 0x040ff00000001870 */
        /* <DEDUP_REMOVED lines=8> */
[----:B--2---:R-:W-:Y:S01]  /*13450*/  HMMA.16816.F32 R100, R4, R20, R100 ;  /* 0x000000140464723c */ /* 0x004fe20000001864 */
        /* <DEDUP_REMOVED lines=9> */
[C---:B------:R-:W-:Y:S01]  /*134f0*/  HMMA.16816.F32 R96, R4.reuse, R10, R96 ;  /* 0x0000000a0460723c */ /* 0x040fe20000001860 */
[----:B------:R-:W-:Y:S01]  /*13500*/  FADD.FTZ R27, R27, R30 ;  /* 0x0000001e1b1b7221 */ /* 0x000fe20000010000 */
[----:B------:R-:W1:Y:S01]  /*13510*/  LDSM.16.MT88.4 R8, [R145+0xcc00] ;  /* 0x00cc00009108783b */ /* 0x000e620000004200 */
[----:B------:R-:W-:Y:S02]  /*13520*/  FADD.FTZ R121, R121, R20 ;  /* 0x0000001479797221 */ /* 0x000fe40000010000 */
[----:B------:R-:W-:Y:S02]  /*13530*/  FADD.FTZ R26, R26, R27 ;  /* 0x0000001b1a1a7221 */ /* 0x000fe40000010000 */
[----:B------:R-:W-:Y:S01]  /*13540*/  FADD.FTZ R120, R120, R121 ;  /* 0x0000007978787221 */ /* 0x000fe20000010000 */
[----:B------:R-:W-:Y:S01]  /*13550*/  HMMA.16816.F32 R104, R4, R22, R104 ;  /* 0x000000160468723c */ /* 0x000fe20000001868 */
[----:B------:R-:W-:Y:S01]  /*13560*/  F2FP.F16.F32.PACK_AB R4, R42, R51 ;  /* 0x000000332a04723e */ /* 0x000fe200000000ff */
[----:B------:R-:W-:Y:S01]  /*13570*/  FADD.FTZ R67, R67, R26 ;  /* 0x0000001a43437221 */ /* 0x000fe20000010000 */
[----:B------:R-:W-:-:S02]  /*13580*/  F2FP.F16.F32.PACK_AB R5, R56, R63 ;  /* 0x0000003f3805723e */ /* 0x000fc400000000ff */
[----:B------:R-:W-:Y:S01]  /*13590*/  F2FP.F16.F32.PACK_AB R6, R40, R41 ;  /* 0x000000292806723e */ /* 0x000fe200000000ff */
[----:B------:R-:W-:Y:S01]  /*135a0*/  FADD.FTZ R66, R66, R67 ;  /* 0x0000004342427221 */ /* 0x000fe20000010000 */
[----:B-----5:R-:W-:-:S03]  /*135b0*/  F2FP.F16.F32.PACK_AB R7, R53, R58 ;  /* 0x0000003a3507723e */ /* 0x020fc600000000ff */
[----:B------:R-:W-:-:S04]  /*135c0*/  FADD.FTZ R21, R65, R66 ;  /* 0x0000004241157221 */ /* 0x000fc80000010000 */
[----:B----4-:R-:W-:Y:S01]  /*135d0*/  HMMA.16816.F32 R112, R4, R16, R112 ;  /* 0x000000100470723c */ /* 0x010fe20000001870 */
[----:B------:R-:W-:-:S04]  /*135e0*/  FADD.FTZ R21, R122, R21 ;  /* 0x000000157a157221 */ /* 0x000fc80000010000 */
        /* <DEDUP_REMOVED lines=11> */
[----:B------:R-:W-:Y:S02]  /*136a0*/  FADD.FTZ R135, R135, R170 ;  /* 0x000000aa87877221 */ /* 0x000fe40000010000 */
[----:B------:R-:W-:Y:S01]  /*136b0*/  HMMA.16816.F32 R72, R4, R14, R72 ;  /* 0x0000000e0448723c */ /* 0x000fe20000001848 */
[----:B------:R-:W3:Y:S01]  /*136c0*/  LDSM.16.MT88.4 R12, [R145+0xec00] ;  /* 0x00ec0000910c783b */ /* 0x000ee20000004200 */
[----:B------:R-:W-:-:S06]  /*136d0*/  FADD.FTZ R136, R136, R135 ;  /* 0x0000008788887221 */ /* 0x000fcc0000010000 */
[C---:B-1----:R-:W-:Y:S08]  /*136e0*/  HMMA.16816.F32 R76, R4.reuse, R8, R76 ;  /* 0x00000008044c723c */ /* 0x042ff0000000184c */
[C---:B------:R-:W-:Y:S01]  /*136f0*/  HMMA.16816.F32 R80, R4.reuse, R10, R80 ;  /* 0x0000000a0450723c */ /* 0x040fe20000001850 */
[----:B------:R-:W1:Y:S07]  /*13700*/  LDSM.16.MT88.4 R8, [R144+0xec00] ;  /* 0x00ec00009008783b */ /* 0x000e6e0000004200 */
        /* <DEDUP_REMOVED lines=96> */
.L_x_2774:
        /* <DEDUP_REMOVED lines=8> */
.L_x_2775:
[----:B------:R-:W1:Y:S01]  /*13d90*/  LDCU UR9, c[0x0][0x440] ;  /* 0x00008800ff0977ac */ /* 0x000e620008000800 */
[----:B------:R-:W-:Y:S02]  /*13da0*/  VIADD R60, R147, 0x3020 ;  /* 0x00003020933c7836 */ /* 0x000fe40000000000 */
[----:B------:R-:W-:Y:S01]  /*13db0*/  @P0 VIADD R60, R156, 0xffffffe0 ;  /* 0xffffffe09c3c0836 */ /* 0x000fe20000000000 */
        /* <DEDUP_REMOVED lines=77> */
[----:B------:R-:W-:Y:S04]  /*14290*/  LDSM.16.M88.4 R124, [R146] ;  /* 0x00000000927c783b */ /* 0x000fe80000000200 */
[----:B------:R-:W5:Y:S04]  /*142a0*/  LDSM.16.M88.4 R16, [R60] ;  /* 0x000000003c10783b */ /* 0x000f680000000200 */
[----:B-1----:R-:W1:Y:S04]  /*142b0*/  LDSM.16.M88.4 R8, [R60+0x400] ;  /* 0x000400003c08783b */ /* 0x002e680000000200 */
[----:B------:R-:W1:Y:S04]  /*142c0*/  LDSM.16.M88.4 R12, [R147+0x3c00] ;  /* 0x003c0000930c783b */ /* 0x000e680000000200 */
[----:B--2---:R-:W2:Y:S04]  /*142d0*/  LDSM.16.M88.4 R4, [R147+0x4000] ;  /* 0x004000009304783b */ /* 0x004ea80000000200 */
[----:B------:R-:W2:Y:S04]  /*142e0*/  LDSM.16.M88.4 R20, [R147+0x3800] ;  /* 0x003800009314783b */ /* 0x000ea80000000200 */
[----:B------:R-:W2:Y:S04]  /*142f0*/  LDSM.16.M88.4 R64, [R147+0x4400] ;  /* 0x004400009340783b */ /* 0x000ea80000000200 */
[----:B------:R-:W2:Y:S01]  /*14300*/  LDSM.16.M88.4 R52, [R147+0x4800] ;  /* 0x004800009334783b */ /* 0x000ea20000000200 */
[C---:B---3--:R-:W-:Y:S03]  /*14310*/  HMMA.16816.F32 R40, R44.reuse, R36, RZ ;  /* 0x000000242c28723c */ /* 0x048fe600000018ff */
[----:B------:R-:W3:Y:S04]  /*14320*/  LDSM.16.M88.4 R136, [R147+0x4c00] ;  /* 0x004c00009388783b */ /* 0x000ee80000000200 */
[----:B------:R-:W3:Y:S01]  /*14330*/  LDSM.16.M88.4 R132, [R60+0xc00] ;  /* 0x000c00003c84783b */ /* 0x000ee20000000200 */
[C---:B----4-:R-:W-:Y:S03]  /*14340*/  HMMA.16816.F32 R32, R44.reuse, R28, RZ ;  /* 0x0000001c2c20723c */ /* 0x050fe600000018ff */
[----:B------:R-:W4:Y:S04]  /*14350*/  LDSM.16.M88.4 R128, [R60+0x1000] ;  /* 0x001000003c80783b */ /* 0x000f280000000200 */
[----:B------:R-:W4:Y:S01]  /*14360*/  LDSM.16.M88.4 R140, [R60+0x800] ;  /* 0x000800003c8c783b */ /* 0x000f220000000200 */
[C---:B------:R-:W-:Y:S03]  /*14370*/  HMMA.16816.F32 R36, R44.reuse, R38, RZ ;  /* 0x000000262c24723c */ /* 0x040fe600000018ff */
[----:B------:R-:W0:Y:S05]  /*14380*/  LDGDEPBAR ;  /* 0x00000000000079af */ /* 0x000e2a0000000000 */
[----:B------:R-:W-:Y:S08]  /*14390*/  HMMA.16816.F32 R28, R44, R30, RZ ;  /* 0x0000001e2c1c723c */ /* 0x000ff000000018ff */
[C---:B-----5:R-:W-:Y:S08]  /*143a0*/  HMMA.16816.F32 R40, R124.reuse, R16, R40 ;  /* 0x000000107c28723c */ /* 0x060ff00000001828 */
[C---:B------:R-:W-:Y:S08]  /*143b0*/  HMMA.16816.F32 R36, R124.reuse, R18, R36 ;  /* 0x000000127c24723c */ /* 0x040ff00000001824 */
[C---:B-1----:R-:W-:Y:S08]  /*143c0*/  HMMA.16816.F32 R32, R124.reuse, R8, R32 ;  /* 0x000000087c20723c */ /* 0x042ff00000001820 */
[----:B------:R-:W-:Y:S08]  /*143d0*/  HMMA.16816.F32 R28, R124, R10, R28 ;  /* 0x0000000a7c1c723c */ /* 0x000ff0000000181c */
[C---:B------:R-:W-:Y:S08]  /*143e0*/  HMMA.16816.F32 R16, R44.reuse, R12, RZ ;  /* 0x0000000c2c10723c */ /* 0x040ff000000018ff */
        /* <DEDUP_REMOVED lines=11> */
[----:B------:R-:W1:Y:S07]  /*144a0*/  LDSM.16.M88.4 R136, [R60+0x1400] ;  /* 0x001400003c88783b */ /* 0x000e6e0000000200 */
[C---:B------:R-:W-:Y:S08]  /*144b0*/  HMMA.16816.F32 R16, R124.reuse, R132, R16 ;  /* 0x000000847c10723c */ /* 0x040ff00000001810 */
[C---:B------:R-:W-:Y:S01]  /*144c0*/  HMMA.16816.F32 R12, R124.reuse, R134, R12 ;  /* 0x000000867c0c723c */ /* 0x040fe2000000180c */
[----:B------:R-:W2:Y:S07]  /*144d0*/  LDSM.16.M88.4 R132, [R60+0x1800] ;  /* 0x001800003c84783b */ /* 0x000eae0000000200 */
[C---:B----4-:R-:W-:Y:S08]  /*144e0*/  HMMA.16816.F32 R8, R124.reuse, R128, R8 ;  /* 0x000000807c08723c */ /* 0x050ff00000001808 */
        /* <DEDUP_REMOVED lines=93> */
[C---:B------:R-:W-:Y:S08]  /*14ac0*/  HMMA.16816.F32 R64, R136.reuse, R134, R64 ;  /* 0x000000868840723c */ /* 0x040ff00000001840 */
        /* <DEDUP_REMOVED lines=8> */
[----:B------:R-:W1:Y:S07]  /*14b50*/  LDSM.16.M88.4 R124, [R60+0x5c00] ;  /* 0x005c00003c7c783b */ /* 0x000e6e0000000200 */
[C---:B--2---:R-:W-:Y:S08]  /*14b60*/  HMMA.16816.F32 R24, R136.reuse, R128, R24 ;  /* 0x000000808818723c */ /* 0x044ff00000001818 */
[----:B------:R-:W-:Y:S01]  /*14b70*/  HMMA.16816.F32 R20, R136, R130, R20 ;  /* 0x000000828814723c */ /* 0x000fe20000001814 */
[----:B------:R2:W3:Y:S01]  /*14b80*/  LDSM.16.M88.4 R128, [R60+0x5800] ;  /* 0x005800003c80783b */ /* 0x0004e20000000200 */
[----:B------:R-:W-:-:S06]  /*14b90*/  DEPBAR.LE SB0, 0x0 ;  /* 0x000080000000791a */ /* 0x000fcc0000000000 */
[----:B-1----:R-:W-:Y:S01]  /*14ba0*/  HMMA.16816.F32 R48, R136, R124, R48 ;  /* 0x0000007c8830723c */ /* 0x002fe20000001830 */
[----:B------:R-:W-:-:S05]  /*14bb0*/  VIADD R124, R164, 0xffffff91 ;  /* 0xffffff91a47c7836 */ /* 0x000fca0000000000 */
[----:B--2---:R-:W-:Y:S02]  /*14bc0*/  I2FP.F32.S32 R60, R124 ;  /* 0x0000007c003c7245 */ /* 0x004fe40000201400 */
[C---:B------:R-:W-:Y:S01]  /*14bd0*/  HMMA.16816.F32 R44, R136.reuse, R126, R44 ;  /* 0x0000007e882c723c */ /* 0x040fe2000000182c */
[----:B------:R-:W-:Y:S01]  /*14be0*/  VIADD R126, R164, 0xffffff98 ;  /* 0xffffff98a47e7836 */ /* 0x000fe20000000000 */
[----:B------:R-:W-:Y:S01]  /*14bf0*/  ISETP.GE.AND P6, PT, R124, R163, PT ;  /* 0x000000a37c00720c */ /* 0x000fe20003fc6270 */
[----:B------:R-:W-:Y:S01]  /*14c00*/  FFMA.FTZ R33, R0, R60, R33 ;  /* 0x0000003c00217223 */ /* 0x000fe20000010021 */
[----:B------:R-:W-:Y:S01]  /*14c10*/  ISETP.GE.AND P1, PT, R124, R165, PT ;  /* 0x000000a57c00720c */ /* 0x000fe20003f26270 */
[----:B------:R-:W-:Y:S01]  /*14c20*/  VIADD R60, R164, 0xffffff80 ;  /* 0xffffff80a43c7836 */ /* 0x000fe20000000000 */
[----:B------:R-:W-:Y:S02]  /*14c30*/  I2FP.F32.S32 R63, R126 ;  /* 0x0000007e003f7245 */ /* 0x000fe40000201400 */
[----:B------:R-:W-:Y:S01]  /*14c40*/  I2FP.F32.S32 R124, R124 ;  /* 0x0000007c007c7245 */ /* 0x000fe20000201400 */
[C---:B---3--:R-:W-:Y:S01]  /*14c50*/  HMMA.16816.F32 R56, R136.reuse, R128, R56 ;  /* 0x000000808838723c */ /* 0x048fe20000001838 */
[----:B------:R-:W-:Y:S01]  /*14c60*/  I2FP.F32.S32 R61, R126 ;  /* 0x0000007e003d7245 */ /* 0x000fe20000201400 */
[C---:B------:R-:W-:Y:S01]  /*14c70*/  FFMA.FTZ R28, R0.reuse, R63, R28 ;  /* 0x0000003f001c7223 */ /* 0x040fe2000001001c */
[----:B------:R-:W-:Y:S01]  /*14c80*/  FSEL R221, R33, -INF , !P6 ;  /* 0xff80000021dd7808 */ /* 0x000fe20007000000 */
[C---:B------:R-:W-:Y:S01]  /*14c90*/  FFMA.FTZ R35, R0.reuse, R124, R35 ;  /* 0x0000007c00237223 */ /* 0x040fe20000010023 */
[----:B------:R-:W-:Y:S01]  /*14ca0*/  I2FP.F32.S32 R33, R60 ;  /* 0x0000003c00217245 */ /* 0x000fe20000201400 */
[----:B------:R-:W-:Y:S01]  /*14cb0*/  FFMA.FTZ R63, R0, R61, R30 ;  /* 0x0000003d003f7223 */ /* 0x000fe2000001001e */
[----:B------:R-:W-:Y:S01]  /*14cc0*/  VIADD R30, R164, 0xfffffff8 ;  /* 0xfffffff8a41e7836 */ /* 0x000fe20000000000 */
[----:B------:R-:W-:Y:S01]  /*14cd0*/  BAR.SYNC.DEFER_BLOCKING 0x0 ;  /* 0x0000000000007b1d */ /* 0x000fe20000010000 */
[----:B------:R-:W-:Y:S01]  /*14ce0*/  ISETP.GE.AND P5, PT, R126, R163, PT ;  /* 0x000000a37e00720c */ /* 0x000fe20003fa6270 */
[CC--:B------:R-:W-:Y:S01]  /*14cf0*/  FFMA.FTZ R40, R0.reuse, R33.reuse, R40 ;  /* 0x0000002100287223 */ /* 0x0c0fe20000010028 */
[----:B------:R-:W-:Y:S01]  /*14d00*/  FSEL R217, R35, -INF , !P1 ;  /* 0xff80000023d97808 */ /* 0x000fe20004800000 */
[----:B------:R-:W-:Y:S01]  /*14d10*/  FFMA.FTZ R42, R0, R33, R42 ;  /* 0x00000021002a7223 */ /* 0x000fe2000001002a */
[----:B------:R-:W-:Y:S01]  /*14d20*/  I2FP.F32.S32 R35, R30 ;  /* 0x0000001e00237245 */ /* 0x000fe20000201400 */
[----:B------:R-:W-:Y:S01]  /*14d30*/  HMMA.16816.F32 R52, R136, R130, R52 ;  /* 0x000000828834723c */ /* 0x000fe20000001834 */
[----:B------:R-:W-:Y:S01]  /*14d40*/  FSEL R61, R28, -INF , !P5 ;  /* 0xff8000001c3d7808 */ /* 0x000fe20006800000 */
[----:B------:R-:W-:Y:S01]  /*14d50*/  VIADD R28, R164, 0xffffff81 ;  /* 0xffffff81a41c7836 */ /* 0x000fe20000000000 */
[----:B------:R-:W-:Y:S01]  /*14d60*/  ISETP.GE.AND P6, PT, R60, R163, PT ;  /* 0x000000a33c00720c */ /* 0x000fe20003fc6270 */
[----:B------:R-:W-:Y:S01]  /*14d70*/  FFMA.FTZ R44, R0, R35, R44 ;  /* 0x00000023002c7223 */ /* 0x000fe2000001002c */
[----:B------:R-:W-:Y:S01]  /*14d80*/  ISETP.GE.AND P1, PT, R60, R165, PT ;  /* 0x000000a53c00720c */ /* 0x000fe20003f26270 */
[----:B------:R-:W-:Y:S01]  /*14d90*/  FFMA.FTZ R46, R0, R35, R46 ;  /* 0x00000023002e7223 */ /* 0x000fe2000001002e */
[----:B------:R-:W-:-:S02]  /*14da0*/  ISETP.GE.AND P0, PT, R126, R165, PT ;  /* 0x000000a57e00720c */ /* 0x000fc40003f06270 */
[----:B------:R-:W-:Y:S02]  /*14db0*/  FSEL R125, R40, -INF , !P6 ;  /* 0xff800000287d7808 */ /* 0x000fe40007000000 */
[----:B------:R-:W-:Y:S02]  /*14dc0*/  FSEL R35, R42, -INF , !P1 ;  /* 0xff8000002a237808 */ /* 0x000fe40004800000 */
[----:B------:R-:W-:Y:S02]  /*14dd0*/  FSEL R63, R63, -INF , !P0 ;  /* 0xff8000003f3f7808 */ /* 0x000fe40004000000 */
[C---:B------:R-:W-:Y:S02]  /*14de0*/  ISETP.GE.AND P6, PT, R28.reuse, R163, PT ;  /* 0x000000a31c00720c */ /* 0x040fe40003fc6270 */
[----:B------:R-:W-:Y:S02]  /*14df0*/  ISETP.GE.AND P1, PT, R28, R165, PT ;  /* 0x000000a51c00720c */ /* 0x000fe40003f26270 */
[----:B------:R-:W-:-:S02]  /*14e00*/  ISETP.GE.AND P5, PT, R30, R163, PT ;  /* 0x000000a31e00720c */ /* 0x000fc40003fa6270 */
[----:B------:R-:W-:Y:S01]  /*14e10*/  ISETP.GE.AND P0, PT, R30, R165, PT ;  /* 0x000000a51e00720c */ /* 0x000fe20003f06270 */
[----:B------:R-:W-:Y:S01]  /*14e20*/  VIADD R30, R164, 0xffffff88 ;  /* 0xffffff88a41e7836 */ /* 0x000fe20000000000 */
[----:B------:R-:W-:Y:S02]  /*14e30*/  I2FP.F32.S32 R28, R28 ;  /* 0x0000001c001c7245 */ /* 0x000fe40000201400 */
[----:B------:R-:W-:Y:S02]  /*14e40*/  FSEL R169, R44, -INF , !P5 ;  /* 0xff8000002ca97808 */ /* 0x000fe40006800000 */
[----:B------:R-:W-:Y:S01]  /*14e50*/  I2FP.F32.S32 R33, R30 ;  /* 0x0000001e00217245 */ /* 0x000fe20000201400 */
[CC--:B------:R-:W-:Y:S01]  /*14e60*/  FFMA.FTZ R41, R0.reuse, R28.reuse, R41 ;  /* 0x0000001c00297223 */ /* 0x0c0fe20000010029 */
[----:B------:R-:W-:Y:S01]  /*14e70*/  FFMA.FTZ R43, R0, R28, R43 ;  /* 0x0000001c002b7223 */ /* 0x000fe2000001002b */
[----:B------:R-:W-:Y:S01]  /*14e80*/  VIADD R28, R164, 0xffffff89 ;  /* 0xffffff89a41c7836 */ /* 0x000fe20000000000 */
[----:B------:R-:W-:Y:S01]  /*14e90*/  FSEL R60, R46, -INF , !P0 ;  /* 0xff8000002e3c7808 */ /* 0x000fe20004000000 */
[CC--:B------:R-:W-:Y:S01]  /*14ea0*/  FFMA.FTZ R36, R0.reuse, R33.reuse, R36 ;  /* 0x0000002100247223 */ /* 0x0c0fe20000010024 */
[----:B------:R-:W-:Y:S01]  /*14eb0*/  FSEL R129, R41, -INF , !P6 ;  /* 0xff80000029817808 */ /* 0x000fe20007000000 */
[----:B------:R-:W-:Y:S01]  /*14ec0*/  FFMA.FTZ R33, R0, R33, R38 ;  /* 0x0000002100217223 */ /* 0x000fe20000010026 */
[----:B------:R-:W-:-:S02]  /*14ed0*/  FSEL R41, R43, -INF , !P1 ;  /* 0xff8000002b297808 */ /* 0x000fc40004800000 */
[C---:B------:R-:W-:Y:S02]  /*14ee0*/  ISETP.GE.AND P5, PT, R30.reuse, R163, PT ;  /* 0x000000a31e00720c */ /* 0x040fe40003fa6270 */
[----:B------:R-:W-:Y:S01]  /*14ef0*/  ISETP.GE.AND P0, PT, R30, R165, PT ;  /* 0x000000a51e00720c */ /* 0x000fe20003f06270 */
[----:B------:R-:W-:Y:S01]  /*14f00*/  VIADD R30, R164, 0xffffff90 ;  /* 0xffffff90a41e7836 */ /* 0x000fe20000000000 */
[C---:B------:R-:W-:Y:S02]  /*14f10*/  ISETP.GE.AND P6, PT, R28.reuse, R163, PT ;  /* 0x000000a31c00720c */ /* 0x040fe40003fc6270 */
[----:B------:R-:W-:Y:S02]  /*14f20*/  ISETP.GE.AND P1, PT, R28, R165, PT ;  /* 0x000000a51c00720c */ /* 0x000fe40003f26270 */
[----:B------:R-:W-:Y:S02]  /*14f30*/  I2FP.F32.S32 R28, R28 ;  /* 0x0000001c001c7245 */ /* 0x000fe40000201400 */
[----:B------:R-:W-:-:S02]  /*14f40*/  FSEL R43, R36, -INF , !P5 ;  /* 0xff800000242b7808 */ /* 0x000fc40006800000 */
[----:B------:R-:W-:Y:S01]  /*14f50*/  FSEL R33, R33, -INF , !P0 ;  /* 0xff80000021217808 */ /* 0x000fe20004000000 */
[----:B------:R-:W-:Y:S01]  /*14f60*/  FFMA.FTZ R37, R0, R28, R37 ;  /* 0x0000001c00257223 */ /* 0x000fe20000010025 */
[C---:B------:R-:W-:Y:S02]  /*14f70*/  ISETP.GE.AND P5, PT, R30.reuse, R163, PT ;  /* 0x000000a31e00720c */ /* 0x040fe40003fa6270 */
[----:B------:R-:W-:Y:S02]  /*14f80*/  I2FP.F32.S32 R127, R30 ;  /* 0x0000001e007f7245 */ /* 0x000fe40000201400 */
[----:B------:R-:W-:Y:S01]  /*14f90*/  ISETP.GE.AND P0, PT, R30, R165, PT ;  /* 0x000000a51e00720c */ /* 0x000fe20003f06270 */
[----:B------:R-:W-:Y:S01]  /*14fa0*/  FFMA.FTZ R30, R0, R28, R39 ;  /* 0x0000001c001e7223 */ /* 0x000fe20000010027 */
[----:B------:R-:W-:Y:S01]  /*14fb0*/  VIADD R28, R164, 0xffffff99 ;  /* 0xffffff99a41c7836 */ /* 0x000fe20000000000 */
[----:B------:R-:W-:Y:S01]  /*14fc0*/  FSEL R39, R37, -INF , !P6 ;  /* 0xff80000025277808 */ /* 0x000fe20007000000 */
[-C--:B------:R-:W-:Y:S01]  /*14fd0*/  FFMA.FTZ R227, R0, R127.reuse, R32 ;  /* 0x0000007f00e37223 */ /* 0x080fe20000010020 */
[----:B------:R-:W-:Y:S01]  /*14fe0*/  VIADD R32, R164, 0xffffffa0 ;  /* 0xffffffa0a4207836 */ /* 0x000fe20000000000 */
[----:B------:R-:W-:Y:S01]  /*14ff0*/  FSEL R37, R30, -INF , !P1 ;  /* 0xff8000001e257808 */ /* 0x000fe20004800000 */
[----:B------:R-:W-:Y:S01]  /*15000*/  FFMA.FTZ R34, R0, R127, R34 ;  /* 0x0000007f00227223 */ /* 0x000fe20000010022 */
[----:B------:R-:W-:-:S02]  /*15010*/  ISETP.GE.AND P6, PT, R28, R163, PT ;  /* 0x000000a31c00720c */ /* 0x000fc40003fc6270 */
[----:B------:R-:W-:Y:S02]  /*15020*/  ISETP.GE.AND P1, PT, R28, R165, PT ;  /* 0x000000a51c00720c */ /* 0x000fe40003f26270 */
[----:B------:R-:W-:Y:S02]  /*15030*/  I2FP.F32.S32 R28, R28 ;  /* 0x0000001c001c7245 */ /* 0x000fe40000201400 */
[----:B------:R-:W-:Y:S02]  /*15040*/  I2FP.F32.S32 R127, R32 ;  /* 0x00000020007f7245 */ /* 0x000fe40000201400 */
[----:B------:R-:W-:Y:S01]  /*15050*/  FSEL R227, R227, -INF , !P5 ;  /* 0xff800000e3e37808 */ /* 0x000fe20006800000 */
[CC--:B------:R-:W-:Y:S01]  /*15060*/  FFMA.FTZ R29, R0.reuse, R28.reuse, R29 ;  /* 0x0000001c001d7223 */ /* 0x0c0fe2000001001d */
[----:B------:R-:W-:Y:S01]  /*15070*/  FFMA.FTZ R31, R0, R28, R31 ;  /* 0x0000001c001f7223 */ /* 0x000fe2000001001f */
[----:B------:R-:W-:Y:S01]  /*15080*/  VIADD R28, R164, 0xffffffa1 ;  /* 0xffffffa1a41c7836 */ /* 0x000fe20000000000 */
[----:B------:R-:W-:Y:S01]  /*15090*/  FSEL R223, R34, -INF , !P0 ;  /* 0xff80000022df7808 */ /* 0x000fe20004000000 */
[CC--:B------:R-:W-:Y:S01]  /*150a0*/  FFMA.FTZ R131, R0.reuse, R127.reuse, R24 ;  /* 0x0000007f00837223 */ /* 0x0c0fe20000010018 */
[----:B------:R-:W-:Y:S01]  /*150b0*/  FSEL R225, R29, -INF , !P6 ;  /* 0xff8000001de17808 */ /* 0x000fe20007000000 */
[----:B------:R-:W-:Y:S01]  /*150c0*/  FFMA.FTZ R26, R0, R127, R26 ;  /* 0x0000007f001a7223 */ /* 0x000fe2000001001a */
[----:B------:R-:W-:Y:S01]  /*150d0*/  FSEL R219, R31, -INF , !P1 ;  /* 0xff8000001fdb7808 */ /* 0x000fe20004800000 */
[----:B------:R-:W-:Y:S01]  /*150e0*/  VIADD R24, R164, 0xffffffa8 ;  /* 0xffffffa8a4187836 */ /* 0x000fe20000000000 */
[----:B------:R-:W-:-:S02]  /*150f0*/  ISETP.GE.AND P6, PT, R28, R163, PT ;  /* 0x000000a31c00720c */ /* 0x000fc40003fc6270 */
[----:B------:R-:W-:Y:S02]  /*15100*/  ISETP.GE.AND P1, PT, R28, R165, PT ;  /* 0x000000a51c00720c */ /* 0x000fe40003f26270 */
[C---:B------:R-:W-:Y:S02]  /*15110*/  ISETP.GE.AND P5, PT, R32.reuse, R163, PT ;  /* 0x000000a32000720c */ /* 0x040fe40003fa6270 */
[----:B------:R-:W-:Y:S02]  /*15120*/  ISETP.GE.AND P0, PT, R32, R165, PT ;  /* 0x000000a52000720c */ /* 0x000fe40003f06270 */
[----:B------:R-:W-:Y:S02]  /*15130*/  I2FP.F32.S32 R28, R28 ;  /* 0x0000001c001c7245 */ /* 0x000fe40000201400 */
[----:B------:R-:W-:Y:S02]  /*15140*/  FSEL R131, R131, -INF , !P5 ;  /* 0xff80000083837808 */ /* 0x000fe40006800000 */
[----:B------:R-:W-:Y:S01]  /*15150*/  FSEL R211, R26, -INF , !P0 ;  /* 0xff8000001ad37808 */ /* 0x000fe20004000000 */
[-C--:B------:R-:W-:Y:S01]  /*15160*/  FFMA.FTZ R25, R0, R28.reuse, R25 ;  /* 0x0000001c00197223 */ /* 0x080fe20000010019 */
[----:B------:R-:W-:Y:S01]  /*15170*/  ISETP.GE.AND P5, PT, R24, R163, PT ;  /* 0x000000a31800720c */ /* 0x000fe20003fa6270 */
[----:B------:R-:W-:Y:S01]  /*15180*/  FFMA.FTZ R27, R0, R28, R27 ;  /* 0x0000001c001b7223 */ /* 0x000fe2000001001b */
[----:B------:R-:W-:-:S02]  /*15190*/  I2FP.F32.S32 R29, R24 ;  /* 0x00000018001d7245 */ /* 0x000fc40000201400 */
[----:B------:R-:W-:Y:S01]  /*151a0*/  ISETP.GE.AND P0, PT, R24, R165, PT ;  /* 0x000000a51800720c */ /* 0x000fe20003f06270 */
[----:B------:R-:W-:Y:S01]  /*151b0*/  VIADD R24, R164, 0xffffffa9 ;  /* 0xffffffa9a4187836 */ /* 0x000fe20000000000 */
[----:B------:R-:W-:Y:S01]  /*151c0*/  FSEL R133, R25, -INF , !P6 ;  /* 0xff80000019857808 */ /* 0x000fe20007000000 */
[CC--:B------:R-:W-:Y:S01]  /*151d0*/  FFMA.FTZ R213, R0.reuse, R29.reuse, R20 ;  /* 0x0000001d00d57223 */ /* 0x0c0fe20000010014 */
[----:B------:R-:W-:Y:S01]  /*151e0*/  FSEL R137, R27, -INF , !P1 ;  /* 0xff8000001b897808 */ /* 0x000fe20004800000 */
[----:B------:R-:W-:Y:S01]  /*151f0*/  FFMA.FTZ R22, R0, R29, R22 ;  /* 0x0000001d00167223 */ /* 0x000fe20000010016 */
[----:B------:R-:W-:Y:S01]  /*15200*/  ISETP.GE.AND P6, PT, R24, R163, PT ;  /* 0x000000a31800720c */ /* 0x000fe20003fc6270 */
[----:B------:R-:W-:Y:S01]  /*15210*/  VIADD R20, R164, 0xffffffb0 ;  /* 0xffffffb0a4147836 */ /* 0x000fe20000000000 */
[----:B------:R-:W-:Y:S02]  /*15220*/  ISETP.GE.AND P1, PT, R24, R165, PT ;  /* 0x000000a51800720c */ /* 0x000fe40003f26270 */
[----:B------:R-:W-:-:S02]  /*15230*/  I2FP.F32.S32 R24, R24 ;  /* 0x0000001800187245 */ /* 0x000fc40000201400 */
[----:B------:R-:W-:Y:S02]  /*15240*/  FSEL R213, R213, -INF , !P5 ;  /* 0xff800000d5d57808 */ /* 0x000fe40006800000 */
[----:B------:R-:W-:Y:S01]  /*15250*/  FSEL R135, R22, -INF , !P0 ;  /* 0xff80000016877808 */ /* 0x000fe20004000000 */
[-C--:B------:R-:W-:Y:S01]  /*15260*/  FFMA.FTZ R21, R0, R24.reuse, R21 ;  /* 0x0000001800157223 */ /* 0x080fe20000010015 */
[----:B------:R-:W-:Y:S01]  /*15270*/  ISETP.GE.AND P5, PT, R20, R163, PT ;  /* 0x000000a31400720c */ /* 0x000fe20003fa6270 */
[----:B------:R-:W-:Y:S01]  /*15280*/  FFMA.FTZ R23, R0, R24, R23 ;  /* 0x0000001800177223 */ /* 0x000fe20000010017 */
[----:B------:R-:W-:Y:S02]  /*15290*/  I2FP.F32.S32 R25, R20 ;  /* 0x0000001400197245 */ /* 0x000fe40000201400 */
        /* <DEDUP_REMOVED lines=8> */
[----:B------:R-:W-:-:S02]  /*15320*/  ISETP.GE.AND P1, PT, R20, R165, PT ;  /* 0x000000a51400720c */ /* 0x000fc40003f26270 */
[----:B------:R-:W-:Y:S02]  /*15330*/  I2FP.F32.S32 R20, R20 ;  /* 0x0000001400147245 */ /* 0x000fe40000201400 */
        /* <DEDUP_REMOVED lines=53> */
[----:B------:R-:W-:Y:S01]  /*15690*/  I2FP.F32.S32 R9, R4 ;  /* 0x0000000400097245 */ /* 0x000fe20000201400 */
[----:B------:R-:W-:Y:S01]  /*156a0*/  VIADD R6, R164, 0xffffffd8 ;  /* 0xffffffd8a4067836 */ /* 0x000fe20000000000 */
[----:B------:R-:W-:Y:S01]  /*156b0*/  ISETP.GE.AND P0, PT, R4, R165, PT ;  /* 0x000000a50400720c */ /* 0x000fe20003f06270 */
[----:B------:R-:W-:Y:S01]  /*156c0*/  VIADD R4, R164, 0xffffffd1 ;  /* 0xffffffd1a4047836 */ /* 0x000fe20000000000 */
[----:B------:R-:W-:Y:S01]  /*156d0*/  FSEL R179, R5, -INF , !P6 ;  /* 0xff80000005b37808 */ /* 0x000fe20007000000 */
[CC--:B------:R-:W-:Y:S01]  /*156e0*/  FFMA.FTZ R120, R0.reuse, R9.reuse, R120 ;  /* 0x0000000900787223 */ /* 0x0c0fe20000010078 */
        /* <DEDUP_REMOVED lines=16> */
[----:B------:R-:W-:Y:S02]  /*157f0*/  ISETP.GE.AND P1, PT, R4, R165, PT ;  /* 0x000000a50400720c */ /* 0x000fe40003f26270 */
[----:B------:R-:W-:Y:S02]  /*15800*/  I2FP.F32.S32 R4, R4 ;  /* 0x0000000400047245 */ /* 0x000fe40000201400 */
[C---:B------:R-:W-:Y:S02]  /*15810*/  ISETP.GE.AND P5, PT, R6.reuse, R163, PT ;  /* 0x000000a30600720c */ /* 0x040fe40003fa6270 */
[----:B------:R-:W-:Y:S01]  /*15820*/  ISETP.GE.AND P0, PT, R6, R165, PT ;  /* 0x000000a50600720c */ /* 0x000fe20003f06270 */
[CC--:B------:R-:W-:Y:S01]  /*15830*/  FFMA.FTZ R65, R0.reuse, R4.reuse, R65 ;  /* 0x0000000400417223 */ /* 0x0c0fe20000010041 */
[----:B------:R-:W-:Y:S01]  /*15840*/  FFMA.FTZ R67, R0, R4, R67 ;  /* 0x0000000400437223 */ /* 0x000fe20000010043 */
[----:B------:R-:W-:Y:S01]  /*15850*/  VIADD R4, R164, 0xffffffe1 ;  /* 0xffffffe1a4047836 */ /* 0x000fe20000000000 */
[----:B------:R-:W-:Y:S01]  /*15860*/  FSEL R176, R64, -INF , !P5 ;  /* 0xff80000040b07808 */ /* 0x000fe20006800000 */
[----:B------:R-:W-:Y:S01]  /*15870*/  VIADD R6, R164, 0xffffffe0 ;  /* 0xffffffe0a4067836 */ /* 0x000fe20000000000 */
[----:B------:R-:W-:Y:S01]  /*15880*/  FSEL R185, R65, -INF , !P6 ;  /* 0xff80000041b97808 */ /* 0x000fe20007000000 */
[----:B------:R-:W-:Y:S01]  /*15890*/  VIADD R64, R62, 0xfffffffe ;  /* 0xfffffffe3e407836 */ /* 0x000fe20000000000 */
[----:B------:R-:W-:-:S02]  /*158a0*/  FSEL R167, R67, -INF , !P1 ;  /* 0xff80000043a77808 */ /* 0x000fc40004800000 */
[----:B------:R-:W-:Y:S02]  /*158b0*/  FSEL R141, R66, -INF , !P0 ;  /* 0xff800000428d7808 */ /* 0x000fe40004000000 */
[C---:B------:R-:W-:Y:S02]  /*158c0*/  ISETP.GE.AND P6, PT, R4.reuse, R163, PT ;  /* 0x000000a30400720c */ /* 0x040fe40003fc6270 */
[----:B------:R-:W-:Y:S02]  /*158d0*/  ISETP.GE.AND P1, PT, R4, R165, PT ;  /* 0x000000a50400720c */ /* 0x000fe40003f26270 */
[C---:B------:R-:W-:Y:S02]  /*158e0*/  ISETP.GE.AND P5, PT, R6.reuse, R163, PT ;  /* 0x000000a30600720c */ /* 0x040fe40003fa6270 */
[----:B------:R-:W-:Y:S02]  /*158f0*/  I2FP.F32.S32 R5, R6 ;  /* 0x0000000600057245 */ /* 0x000fe40000201400 */
[----:B------:R-:W-:Y:S01]  /*15900*/  ISETP.GE.AND P0, PT, R6, R165, PT ;  /* 0x000000a50600720c */ /* 0x000fe20003f06270 */
[----:B------:R-:W-:Y:S01]  /*15910*/  VIADD R6, R164, 0xffffffe8 ;  /* 0xffffffe8a4067836 */ /* 0x000fe20000000000 */
[----:B------:R-:W-:Y:S01]  /*15920*/  I2FP.F32.S32 R4, R4 ;  /* 0x0000000400047245 */ /* 0x000fe20000201400 */
[CC--:B------:R-:W-:Y:S01]  /*15930*/  FFMA.FTZ R56, R0.reuse, R5.reuse, R56 ;  /* 0x0000000500387223 */ /* 0x0c0fe20000010038 */
[----:B------:R-:W-:-:S02]  /*15940*/  FFMA.FTZ R58, R0, R5, R58 ;  /* 0x00000005003a7223 */ /* 0x000fc4000001003a */
[----:B------:R-:W-:Y:S01]  /*15950*/  I2FP.F32.S32 R5, R6 ;  /* 0x0000000600057245 */ /* 0x000fe20000201400 */
[CC--:B------:R-:W-:Y:S01]  /*15960*/  FFMA.FTZ R57, R0.reuse, R4.reuse, R57 ;  /* 0x0000000400397223 */ /* 0x0c0fe20000010039 */
[----:B------:R-:W-:Y:S01]  /*15970*/  FFMA.FTZ R59, R0, R4, R59 ;  /* 0x00000004003b7223 */ /* 0x000fe2000001003b */
[----:B------:R-:W-:Y:S01]  /*15980*/  VIADD R4, R164, 0xffffffe9 ;  /* 0xffffffe9a4047836 */ /* 0x000fe20000000000 */
[----:B------:R-:W-:Y:S01]  /*15990*/  FSEL R178, R56, -INF , !P5 ;  /* 0xff80000038b27808 */ /* 0x000fe20006800000 */
[-C--:B------:R-:W-:Y:S01]  /*159a0*/  FFMA.FTZ R52, R0, R5.reuse, R52 ;  /* 0x0000000500347223 */ /* 0x080fe20000010034 */
[----:B------:R-:W-:Y:S01]  /*159b0*/  FSEL R121, R58, -INF , !P0 ;  /* 0xff8000003a797808 */ /* 0x000fe20004000000 */
[----:B------:R-:W-:Y:S01]  /*159c0*/  FFMA.FTZ R54, R0, R5, R54 ;  /* 0x0000000500367223 */ /* 0x000fe20000010036 */
[----:B------:R-:W-:Y:S02]  /*159d0*/  FSEL R187, R57, -INF , !P6 ;  /* 0xff80000039bb7808 */ /* 0x000fe40007000000 */
        /* <DEDUP_REMOVED lines=21> */
[-C--:B------:R-:W-:Y:S02]  /*15b30*/  ISETP.GE.AND P1, PT, R6, R165.reuse, PT ;  /* 0x000000a50600720c */ /* 0x080fe40003f26270 */
[----:B------:R-:W-:Y:S02]  /*15b40*/  I2FP.F32.S32 R6, R6 ;  /* 0x0000000600067245 */ /* 0x000fe40000201400 */
[----:B------:R-:W-:Y:S02]  /*15b50*/  FSEL R65, R50, -INF , !P0 ;  /* 0xff80000032417808 */ /* 0x000fe40004000000 */
[----:B------:R-:W-:Y:S01]  /*15b60*/  ISETP.GE.AND P0, PT, R4, R165, PT ;  /* 0x000000a50400720c */ /* 0x000fe20003f06270 */
[C---:B------:R-:W-:Y:S01]  /*15b70*/  FFMA.FTZ R49, R0.reuse, R6, R49 ;  /* 0x0000000600317223 */ /* 0x040fe20000010031 */
[----:B------:R-:W-:Y:S01]  /*15b80*/  I2FP.F32.S32 R8, R4 ;  /* 0x0000000400087245 */ /* 0x000fe20000201400 */
[----:B------:R-:W-:Y:S01]  /*15b90*/  FFMA.FTZ R51, R0, R6, R51 ;  /* 0x0000000600337223 */ /* 0x000fe20000010033 */
[----:B------:R-:W-:-:S02]  /*15ba0*/  FSEL R164, R48, -INF , !P5 ;  /* 0xff80000030a47808 */ /* 0x000fc40006800000 */
[----:B------:R-:W-:Y:S01]  /*15bb0*/  FSEL R165, R49, -INF , !P6 ;  /* 0xff80000031a57808 */ /* 0x000fe20007000000 */
[-C--:B------:R-:W-:Y:S01]  /*15bc0*/  FFMA.FTZ R45, R0, R8.reuse, R45 ;  /* 0x00000008002d7223 */ /* 0x080fe2000001002d */
[----:B------:R-:W-:Y:S01]  /*15bd0*/  ISETP.GT.AND P6, PT, R64, R149, PT ;  /* 0x000000954000720c */ /* 0x000fe20003fc4270 */
[----:B------:R-:W-:Y:S01]  /*15be0*/  FFMA.FTZ R47, R0, R8, R47 ;  /* 0x00000008002f7223 */ /* 0x000fe2000001002f */
[----:B------:R-:W-:Y:S02]  /*15bf0*/  ISETP.GE.AND P5, PT, R4, R163, PT ;  /* 0x000000a30400720c */ /* 0x000fe40003fa6270 */
[----:B------:R-:W-:Y:S02]  /*15c00*/  FSEL R122, R51, -INF , !P1 ;  /* 0xff800000337a7808 */ /* 0x000fe40004800000 */
[----:B------:R-:W-:Y:S02]  /*15c10*/  FSEL R182, R45, -INF , !P5 ;  /* 0xff8000002db67808 */ /* 0x000fe40006800000 */
[----:B------:R-:W-:-:S05]  /*15c20*/  FSEL R123, R47, -INF , !P0 ;  /* 0xff8000002f7b7808 */ /* 0x000fca0004000000 */
[----:B------:R-:W-:Y:S05]  /*15c30*/  @!P6 BRA `(.L_x_2776) ;  /* 0x000000080040e947 */ /* 0x000fea0003800000 */
        /* <DEDUP_REMOVED lines=35> */
[----:B------:R-:W-:-:S02]  /*15e70*/  ISETP.GE.U32.AND P0, PT, R11, R8, PT ;  /* 0x000000080b00720c */ /* 0x000fc40003f06070 */
[----:B------:R-:W-:-:S04]  /*15e80*/  LOP3.LUT R7, RZ, R9, RZ, 0x33, !PT ;  /* 0x00000009ff077212 */ /* 0x000fc800078e33ff */
[----:B------:R-:W-:Y:S01]  /*15e90*/  @P5 VIADD R5, R5, 0x1 ;  /* 0x0000000105055836 */ /* 0x000fe20000000000 */
[----:B------:R-:W-:-:S04]  /*15ea0*/  ISETP.GE.AND P5, PT, R12, RZ, PT ;  /* 0x000000ff0c00720c */ /* 0x000fc80003fa6270 */
[----:B------:R-:W-:Y:S02]  /*15eb0*/  @!P1 IMAD.MOV R5, RZ, RZ, -R5 ;  /* 0x000000ffff059224 */ /* 0x000fe400078e0a05 */
[----:B------:R-:W-:Y:S01]  /*15ec0*/  @P0 VIADD R6, R6, 0x1 ;  /* 0x0000000106060836 */ /* 0x000fe20000000000 */
[----:B------:R-:W-:-:S06]  /*15ed0*/  ISETP.NE.AND P0, PT, R9, RZ, PT ;  /* 0x000000ff0900720c */ /* 0x000fcc0003f05270 */
        /* <DEDUP_REMOVED lines=24> */
.L_x_2777:
        /* <DEDUP_REMOVED lines=8> */
.L_x_2778:
        /* <DEDUP_REMOVED lines=70> */
.L_x_2776:
        /* <DEDUP_REMOVED lines=55> */
[----:B------:R-:W-:Y:S01]  /*168b0*/  FMUL.FTZ R184, R4, UR4 ;  /* 0x0000000404b87c20 */ /* 0x000fe20008410000 */
[--C-:B------:R-:W-:Y:S01]  /*168c0*/  FFMA.FTZ R191, R125, UR4, -R162.reuse ;  /* 0x000000047dbf7c23 */ /* 0x100fe200080108a2 */
[----:B------:R-:W-:Y:S01]  /*168d0*/  FMUL.FTZ R142, R5, UR4 ;  /* 0x00000004058e7c20 */ /* 0x000fe20008410000 */
[--C-:B------:R-:W-:Y:S01]  /*168e0*/  FFMA.FTZ R138, R129, UR4, -R162.reuse ;  /* 0x00000004818a7c23 */ /* 0x100fe200080108a2 */
[--C-:B------:R-:W-:Y:S01]  /*168f0*/  FFMA.FTZ R130, R43, UR4, -R162.reuse ;  /* 0x000000042b827c23 */ /* 0x100fe200080108a2 */
[----:B------:R-:W-:Y:S01]  /*16900*/  FFMA.FTZ R125, R39, UR4, -R162 ;  /* 0x00000004277d7c23 */ /* 0x000fe200080108a2 */
[--C-:B------:R-:W-:Y:S01]  /*16910*/  FFMA.FTZ R163, R35, UR4, -R126.reuse ;  /* 0x0000000423a37c23 */ /* 0x100fe2000801087e */
[--C-:B------:R-:W-:Y:S01]  /*16920*/  FFMA.FTZ R140, R41, UR4, -R126.reuse ;  /* 0x00000004298c7c23 */ /* 0x100fe2000801087e */
[--C-:B------:R-:W-:Y:S01]  /*16930*/  FFMA.FTZ R129, R33, UR4, -R126.reuse ;  /* 0x0000000421817c23 */ /* 0x100fe2000801087e */
[----:B------:R-:W-:Y:S01]  /*16940*/  FFMA.FTZ R2, R37, UR4, -R126 ;  /* 0x0000000425027c23 */ /* 0x000fe2000801087e */
[----:B------:R-:W1:Y:S01]  /*16950*/  MUFU.EX2 R184, R184 ;  /* 0x000000b800b87308 */ /* 0x000e620000000800 */
[----:B------:R-:W2:Y:S01]  /*16960*/  LDSM.16.MT88.4 R32, [R144+0xb000] ;  /* 0x00b000009020783b */ /* 0x000ea20000004200 */
[--C-:B------:R-:W-:Y:S01]  /*16970*/  FFMA.FTZ R66, R227, UR4, -R162.reuse ;  /* 0x00000004e3427c23 */ /* 0x100fe200080108a2 */
[--C-:B------:R-:W-:Y:S01]  /*16980*/  FFMA.FTZ R59, R221, UR4, -R162.reuse ;  /* 0x00000004dd3b7c23 */ /* 0x100fe200080108a2 */
[----:B------:R-:W3:Y:S01]  /*16990*/  MUFU.EX2 R142, R142 ;  /* 0x0000008e008e7308 */ /* 0x000ee20000000800 */
[----:B------:R-:W4:Y:S01]  /*169a0*/  LDSM.16.MT88.4 R40, [R145+0xd000] ;  /* 0x00d000009128783b */ /* 0x000f220000004200 */
[--C-:B------:R-:W-:Y:S01]  /*169b0*/  FFMA.FTZ R61, R61, UR4, -R162.reuse ;  /* 0x000000043d3d7c23 */ /* 0x100fe200080108a2 */
[----:B------:R-:W-:Y:S01]  /*169c0*/  FFMA.FTZ R58, R225, UR4, -R162 ;  /* 0x00000004e13a7c23 */ /* 0x000fe200080108a2 */
[----:B------:R-:W-:Y:S01]  /*169d0*/  MUFU.EX2 R191, R191 ;  /* 0x000000bf00bf7308 */ /* 0x000fe20000000800 */
[--C-:B------:R-:W-:Y:S01]  /*169e0*/  FFMA.FTZ R120, R63, UR4, -R126.reuse ;  /* 0x000000043f787c23 */ /* 0x100fe2000801087e */
[--C-:B------:R-:W-:Y:S01]  /*169f0*/  FFMA.FTZ R3, R219, UR4, -R126.reuse ;  /* 0x00000004db037c23 */ /* 0x100fe2000801087e */
[----:B------:R-:W-:Y:S01]  /*16a00*/  FFMA.FTZ R217, R217, UR4, -R126 ;  /* 0x00000004d9d97c23 */ /* 0x000fe2000801087e */
[----:B------:R-:W5:Y:S01]  /*16a10*/  MUFU.EX2 R138, R138 ;  /* 0x0000008a008a7308 */ /* 0x000f620000000800 */
[----:B------:R-:W-:Y:S01]  /*16a20*/  FFMA.FTZ R132, R133, UR4, -R162 ;  /* 0x0000000485847c23 */ /* 0x000fe200080108a2 */
[-C--:B-1----:R-:W-:Y:S01]  /*16a30*/  FMUL.FTZ R12, R68, R184.reuse ;  /* 0x000000b8440c7220 */ /* 0x082fe20000410000 */
[-C--:B------:R-:W-:Y:S01]  /*16a40*/  FMUL.FTZ R13, R69, R184.reuse ;  /* 0x000000b8450d7220 */ /* 0x080fe20000410000 */
[----:B------:R-:W-:Y:S01]  /*16a50*/  MUFU.EX2 R130, R130 ;  /* 0x0000008200827308 */ /* 0x000fe20000000800 */
[----:B------:R-:W-:Y:S01]  /*16a60*/  FMUL.FTZ R72, R72, R184 ;  /* 0x000000b848487220 */ /* 0x000fe20000410000 */
[-C--:B---3--:R-:W-:Y:S01]  /*16a70*/  FMUL.FTZ R14, R70, R142.reuse ;  /* 0x0000008e460e7220 */ /* 0x088fe20000410000 */
[----:B------:R-:W-:Y:S01]  /*16a80*/  FMUL.FTZ R15, R71, R142 ;  /* 0x0000008e470f7220 */ /* 0x000fe20000410000 */
[----:B------:R-:W1:Y:S01]  /*16a90*/  MUFU.EX2 R125, R125 ;  /* 0x0000007d007d7308 */ /* 0x000e620000000800 */
[----:B------:R-:W3:Y:S01]  /*16aa0*/  LDSM.16.MT88.4 R68, [R145+0xb400] ;  /* 0x00b400009144783b */ /* 0x000ee20000004200 */
        /* <DEDUP_REMOVED lines=18> */
[----:B------:R-:W-:Y:S01]  /*16bd0*/  FFMA.FTZ R100, R223, UR4, -R126 ;  /* 0x00000004df647c23 */ /* 0x000fe2000801087e */
[----:B------:R-:W-:Y:S01]  /*16be0*/  MUFU.EX2 R66, R66 ;  /* 0x0000004200427308 */ /* 0x000fe20000000800 */
[----:B-----5:R-:W-:Y:S01]  /*16bf0*/  F2FP.F16.F32.PACK_AB R49, R140, R163 ;  /* 0x000000a38c31723e */ /* 0x020fe200000000ff */
[-C--:B------:R-:W-:Y:S01]  /*16c00*/  FMUL.FTZ R4, R112, R184.reuse ;  /* 0x000000b870047220 */ /* 0x080fe20000410000 */
[----:B------:R-:W-:Y:S01]  /*16c10*/  FMUL.FTZ R5, R113, R184 ;  /* 0x000000b871057220 */ /* 0x000fe20000410000 */
[----:B------:R-:W5:Y:S01]  /*16c20*/  MUFU.EX2 R59, R59 ;  /* 0x0000003b003b7308 */ /* 0x000f620000000800 */
[-C--:B------:R-:W-:Y:S01]  /*16c30*/  FMUL.FTZ R6, R114, R142.reuse ;  /* 0x0000008e72067220 */ /* 0x080fe20000410000 */
[----:B------:R-:W-:Y:S01]  /*16c40*/  FMUL.FTZ R7, R115, R142 ;  /* 0x0000008e73077220 */ /* 0x000fe20000410000 */
[-C--:B------:R-:W-:Y:S01]  /*16c50*/  FMUL.FTZ R28, R84, R184.reuse ;  /* 0x000000b8541c7220 */ /* 0x080fe20000410000 */
[----:B------:R-:W-:Y:S01]  /*16c60*/  MUFU.EX2 R61, R61 ;  /* 0x0000003d003d7308 */ /* 0x000fe20000000800 */
[----:B-1----:R-:W-:Y:S01]  /*16c70*/  F2FP.F16.F32.PACK_AB R51, R2, R129 ;  /* 0x000000810233723e */ /* 0x002fe200000000ff */
[----:B------:R-:W-:Y:S01]  /*16c80*/  FMUL.FTZ R29, R85, R184 ;  /* 0x000000b8551d7220 */ /* 0x000fe20000410000 */
[-C--:B------:R-:W-:Y:S01]  /*16c90*/  FMUL.FTZ R30, R86, R142.reuse ;  /* 0x0000008e561e7220 */ /* 0x080fe20000410000 */
[----:B------:R-:W-:Y:S01]  /*16ca0*/  MUFU.EX2 R58, R58 ;  /* 0x0000003a003a7308 */ /* 0x000fe20000000800 */
        /* <DEDUP_REMOVED lines=17> */
[----:B------:R-:W1:Y:S01]  /*16dc0*/  MUFU.EX2 R3, R3 ;  /* 0x0000000300037308 */ /* 0x000e620000000800 */
[-C--:B------:R-:W-:Y:S01]  /*16dd0*/  FMUL.FTZ R90, R90, R142.reuse ;  /* 0x0000008e5a5a7220 */ /* 0x080fe20000410000 */
[C---:B------:R-:W-:Y:S01]  /*16de0*/  HMMA.16816.F32 R20, R48.reuse, R24, R20 ;  /* 0x000000183014723c */ /* 0x040fe20000001814 */
[----:B------:R-:W-:Y:S01]  /*16df0*/  FMUL.FTZ R91, R91, R142 ;  /* 0x0000008e5b5b7220 */ /* 0x000fe20000410000 */
[-C--:B------:R-:W-:Y:S01]  /*16e00*/  FMUL.FTZ R96, R96, R184.reuse ;  /* 0x000000b860607220 */ /* 0x080fe20000410000 */
[----:B------:R-:W-:Y:S01]  /*16e10*/  FMUL.FTZ R97, R97, R184 ;  /* 0x000000b861617220 */ /* 0x000fe20000410000 */
[-C--:B------:R-:W-:Y:S01]  /*16e20*/  FMUL.FTZ R98, R98, R142.reuse ;  /* 0x0000008e62627220 */ /* 0x080fe20000410000 */
[----:B------:R-:W-:Y:S01]  /*16e30*/  FMUL.FTZ R99, R99, R142 ;  /* 0x0000008e63637220 */ /* 0x000fe20000410000 */
[----:B------:R-:W-:Y:S01]  /*16e40*/  FMUL.FTZ R45, R101, R184 ;  /* 0x000000b8652d7220 */ /* 0x000fe20000410000 */
[-C--:B------:R-:W-:Y:S01]  /*16e50*/  FMUL.FTZ R46, R102, R142.reuse ;  /* 0x0000008e662e7220 */ /* 0x080fe20000410000 */
[C---:B------:R-:W-:Y:S01]  /*16e60*/  HMMA.16816.F32 R24, R48.reuse, R26, R80 ;  /* 0x0000001a3018723c */ /* 0x040fe20000001850 */
[----:B------:R-:W-:Y:S01]  /*16e70*/  FMUL.FTZ R47, R103, R142 ;  /* 0x0000008e672f7220 */ /* 0x000fe20000410000 */
[----:B------:R-:W3:Y:S01]  /*16e80*/  LDSM.16.MT88.4 R76, [R145+0x9400] ;  /* 0x00940000914c783b */ /* 0x000ee20000004200 */
[-C--:B------:R-:W-:Y:S01]  /*16e90*/  FMUL.FTZ R104, R104, R184.reuse ;  /* 0x000000b868687220 */ /* 0x080fe20000410000 */
[----:B------:R-:W-:Y:S01]  /*16ea0*/  FMUL.FTZ R105, R105, R184 ;  /* 0x000000b869697220 */ /* 0x000fe20000410000 */
[-C--:B------:R-:W-:Y:S01]  /*16eb0*/  FMUL.FTZ R106, R106, R142.reuse ;  /* 0x0000008e6a6a7220 */ /* 0x080fe20000410000 */
[----:B------:R-:W-:Y:S01]  /*16ec0*/  FMUL.FTZ R107, R107, R142 ;  /* 0x0000008e6b6b7220 */ /* 0x000fe20000410000 */
[----:B------:R-:W-:Y:S01]  /*16ed0*/  FFMA.FTZ R128, R215, UR4, -R162 ;  /* 0x00000004d7807c23 */ /* 0x000fe200080108a2 */
[C---:B------:R-:W-:Y:S01]  /*16ee0*/  HMMA.16816.F32 R4, R48.reuse, R8, R4 ;  /* 0x000000083004723c */ /* 0x040fe20000001804 */
[--C-:B------:R-:W-:Y:S01]  /*16ef0*/  FFMA.FTZ R136, R137, UR4, -R126.reuse ;  /* 0x0000000489887c23 */ /* 0x100fe2000801087e */
[--C-:B------:R-:W-:Y:S01]  /*16f00*/  FFMA.FTZ R135, R135, UR4, -R126.reuse ;  /* 0x0000000487877c23 */ /* 0x100fe2000801087e */
[--C-:B------:R-:W-:Y:S01]  /*16f10*/  FFMA.FTZ R134, R209, UR4, -R126.reuse ;  /* 0x00000004d1867c23 */ /* 0x100fe2000801087e */
[----:B------:R-:W-:Y:S01]  /*16f20*/  FFMA.FTZ R211, R211, UR4, -R126 ;  /* 0x00000004d3d37c23 */ /* 0x000fe2000801087e */
[----:B------:R-:W-:Y:S01]  /*16f30*/  MUFU.EX2 R132, R132 ;  /* 0x0000008400847308 */ /* 0x000fe20000000800 */
[--C-:B------:R-:W-:Y:S01]  /*16f40*/  FFMA.FTZ R188, R195, UR4, -R162.reuse ;  /* 0x00000004c3bc7c23 */ /* 0x100fe200080108a2 */
[----:B------:R-:W-:Y:S01]  /*16f50*/  FFMA.FTZ R186, R207, UR4, -R162 ;  /* 0x00000004cfba7c23 */ /* 0x000fe200080108a2 */
[C---:B--2---:R-:W-:Y:S01]  /*16f60*/  HMMA.16816.F32 R28, R48.reuse, R32, R28 ;  /* 0x00000020301c723c */ /* 0x044fe2000000181c */
[----:B------:R-:W-:Y:S01]  /*16f70*/  MUFU.EX2 R128, R128 ;  /* 0x0000008000807308 */ /* 0x000fe20000000800 */
[--C-:B------:R-:W-:Y:S01]  /*16f80*/  FFMA.FTZ R192, R199, UR4, -R126.reuse ;  /* 0x00000004c7c07c23 */ /* 0x100fe2000801087e */
[--C-:B------:R-:W-:Y:S01]  /*16f90*/  FFMA.FTZ R197, R197, UR4, -R126.reuse ;  /* 0x00000004c5c57c23 */ /* 0x100fe2000801087e */
[--C-:B------:R-:W-:Y:S01]  /*16fa0*/  FFMA.FTZ R190, R201, UR4, -R126.reuse ;  /* 0x00000004c9be7c23 */ /* 0x100fe2000801087e */
[----:B------:R-:W-:Y:S01]  /*16fb0*/  MUFU.EX2 R137, R211 ;  /* 0x000000d300897308 */ /* 0x000fe20000000800 */
[--C-:B------:R-:W-:Y:S01]  /*16fc0*/  FFMA.FTZ R203, R203, UR4, -R126.reuse ;  /* 0x00000004cbcb7c23 */ /* 0x100fe2000801087e */
[----:B------:R-:W-:Y:S01]  /*16fd0*/  FFMA.FTZ R191, R168, R184, R191 ;  /* 0x000000b8a8bf7223 */ /* 0x000fe200000100bf */
[C---:B----4-:R-:W-:Y:S01]  /*16fe0*/  HMMA.16816.F32 R36, R48.reuse, R40, R36 ;  /* 0x000000283024723c */ /* 0x050fe20000001824 */
[----:B------:R-:W-:Y:S01]  /*16ff0*/  MUFU.EX2 R136, R136 ;  /* 0x0000008800887308 */ /* 0x000fe20000000800 */
[----:B------:R-:W-:Y:S01]  /*17000*/  FFMA.FTZ R184, R171, UR4, -R126 ;  /* 0x00000004abb87c23 */ /* 0x000fe2000801087e */
[--C-:B------:R-:W-:Y:S01]  /*17010*/  FFMA.FTZ R183, R183, UR4, -R162.reuse ;  /* 0x00000004b7b77c23 */ /* 0x100fe200080108a2 */
[----:B------:R-:W-:Y:S01]  /*17020*/  FFMA.FTZ R168, R179, UR4, -R162 ;  /* 0x00000004b3a87c23 */ /* 0x000fe200080108a2 */
[----:B------:R-:W-:Y:S01]  /*17030*/  MUFU.EX2 R135, R135 ;  /* 0x0000008700877308 */ /* 0x000fe20000000800 */
[----:B------:R-:W-:Y:S01]  /*17040*/  FFMA.FTZ R171, R177, UR4, -R126 ;  /* 0x00000004b1ab7c23 */ /* 0x000fe2000801087e */
[----:B------:R-:W-:Y:S01]  /*17050*/  LDSM.16.MT88.4 R80, [R145+0xc000] ;  /* 0x00c000009150783b */ /* 0x000fe20000004200 */
        /* <DEDUP_REMOVED lines=12> */
[--C-:B------:R-:W-:Y:S01]  /*17120*/  FFMA.FTZ R185, R185, UR4, -R162.reuse ;  /* 0x00000004b9b97c23 */ /* 0x100fe200080108a2 */
[----:B------:R-:W-:Y:S01]  /*17130*/  MUFU.EX2 R199, R203 ;  /* 0x000000cb00c77308 */ /* 0x000fe20000000800 */
[----:B------:R-:W-:Y:S01]  /*17140*/  FFMA.FTZ R85, R178, UR4, -R162 ;  /* 0x00000004b2557c23 */ /* 0x000fe200080108a2 */
[----:B------:R-:W-:Y:S01]  /*17150*/  LDSM.16.MT88.4 R108, [R145+0xa800] ;  /* 0x00a80000916c783b */ /* 0x000fe20000004200 */
[C---:B------:R-:W-:Y:S01]  /*17160*/  HMMA.16816.F32 R40, R48.reuse, R42, R96 ;  /* 0x0000002a3028723c */ /* 0x040fe20000001860 */
[----:B------:R-:W-:Y:S01]  /*17170*/  MUFU.EX2 R192, R192 ;  /* 0x000000c000c07308 */ /* 0x000fe20000000800 */
[----:B------:R-:W-:Y:S01]  /*17180*/  FFMA.FTZ R163, R166, R142, R163 ;  /* 0x0000008ea6a37223 */ /* 0x000fe200000100a3 */
[--C-:B------:R-:W-:Y:S01]  /*17190*/  FFMA.FTZ R121, R121, UR4, -R126.reuse ;  /* 0x0000000479797c23 */ /* 0x100fe2000801087e */
[----:B------:R-:W-:Y:S01]  /*171a0*/  FFMA.FTZ R124, R124, UR4, -R126 ;  /* 0x000000047c7c7c23 */ /* 0x000fe2000801087e */
[----:B------:R-:W-:Y:S01]  /*171b0*/  MUFU.EX2 R197, R197 ;  /* 0x000000c500c57308 */ /* 0x000fe20000000800 */
[--C-:B------:R-:W-:Y:S01]  /*171c0*/  FFMA.FTZ R187, R187, UR4, -R162.reuse ;  /* 0x00000004bbbb7c23 */ /* 0x100fe200080108a2 */
[----:B------:R-:W-:Y:S01]  /*171d0*/  FFMA.FTZ R189, R189, UR4, -R162 ;  /* 0x00000004bdbd7c23 */ /* 0x000fe200080108a2 */
[C---:B------:R-:W-:Y:S01]  /*171e0*/  HMMA.16816.F32 R44, R48.reuse, R52, R44 ;  /* 0x00000034302c723c */ /* 0x040fe2000000182c */
[----:B-----5:R-:W-:Y:S01]  /*171f0*/  F2FP.F16.F32.PACK_AB R52, R59, R66 ;  /* 0x000000423b34723e */ /* 0x020fe200000000ff */
[----:B------:R-:W-:Y:S01]  /*17200*/  MUFU.EX2 R190, R190 ;  /* 0x000000be00be7308 */ /* 0x000fe20000000800 */
[----:B-1----:R-:W-:Y:S01]  /*17210*/  F2FP.F16.F32.PACK_AB R53, R63, R100 ;  /* 0x000000643f35723e */ /* 0x002fe200000000ff */
[----:B------:R-:W-:Y:S01]  /*17220*/  FADD.FTZ R191, R138, R191 ;  /* 0x000000bf8abf7221 */ /* 0x000fe20000010000 */
[----:B------:R-:W-:Y:S01]  /*17230*/  FADD.FTZ R140, R140, R163 ;  /* 0x000000a38c8c7221 */ /* 0x000fe20000010000 */
[----:B------:R-:W-:Y:S01]  /*17240*/  MUFU.EX2 R183, R183 ;  /* 0x000000b700b77308 */ /* 0x000fe20000000800 */
[----:B------:R-:W-:Y:S01]  /*17250*/  LDSM.16.MT88.4 R88, [R144+0xc800] ;  /* 0x00c800009058783b */ /* 0x000fe20000004200 */
[----:B------:R-:W-:Y:S01]  /*17260*/  HMMA.16816.F32 R48, R48, R54, R104 ;  /* 0x000000363030723c */ /* 0x000fe20000001868 */
[----:B------:R-:W-:Y:S01]  /*17270*/  F2FP.F16.F32.PACK_AB R54, R58, R61 ;  /* 0x0000003d3a36723e */ /* 0x000fe200000000ff */
[----:B------:R-:W-:Y:S01]  /*17280*/  MUFU.EX2 R168, R168 ;  /* 0x000000a800a87308 */ /* 0x000fe20000000800 */
[----:B------:R-:W-:Y:S01]  /*17290*/  F2FP.F16.F32.PACK_AB R55, R3, R120 ;  /* 0x000000780337723e */ /* 0x000fe200000000ff */
[----:B------:R-:W-:Y:S01]  /*172a0*/  FADD.FTZ R130, R130, R191 ;  /* 0x000000bf82827221 */ /* 0x000fe20000010000 */
[----:B------:R-:W-:Y:S01]  /*172b0*/  FADD.FTZ R129, R129, R140 ;  /* 0x0000008c81817221 */ /* 0x000fe20000010000 */
[----:B------:R-:W-:Y:S01]  /*172c0*/  MUFU.EX2 R184, R184 ;  /* 0x000000b800b87308 */ /* 0x000fe20000000800 */
[----:B------:R-:W-:Y:S01]  /*172d0*/  LDSM.16.MT88.4 R96, [R145+0xe800] ;  /* 0x00e800009160783b */ /* 0x000fe20000004200 */
[----:B------:R-:W-:Y:S01]  /*172e0*/  FADD.FTZ R125, R125, R130 ;  /* 0x000000827d7d7221 */ /* 0x000fe20000010000 */
[----:B------:R-:W-:Y:S01]  /*172f0*/  FADD.FTZ R129, R2, R129 ;  /* 0x0000008102817221 */ /* 0x000fe20000010000 */
[C---:B---3--:R-:W-:Y:S01]  /*17300*/  HMMA.16816.F32 R20, R52.reuse, R68, R20 ;  /* 0x000000443414723c */ /* 0x048fe20000001814 */
        /* <DEDUP_REMOVED lines=8> */
[----:B------:R-:W1:Y:S01]  /*17390*/  LDSM.16.MT88.4 R68, [R144+0xd400] ;  /* 0x00d400009044783b */ /* 0x000e620000004200 */
[----:B------:R-:W-:Y:S01]  /*173a0*/  MUFU.EX2 R172, R172 ;  /* 0x000000ac00ac7308 */ /* 0x000fe20000000800 */
[----:B------:R-:W-:Y:S01]  /*173b0*/  FADD.FTZ R61, R61, R66 ;  /* 0x000000423d3d7221 */ /* 0x000fe20000010000 */
[----:B------:R-:W-:Y:S01]  /*173c0*/  FADD.FTZ R120, R120, R63 ;  /* 0x0000003f78787221 */ /* 0x000fe20000010000 */
[----:B------:R-:W-:Y:S01]  /*173d0*/  FFMA.FTZ R165, R165, UR4, -R162 ;  /* 0x00000004a5a57c23 */ /* 0x000fe200080108a2 */
[----:B------:R-:W2:Y:S01]  /*173e0*/  MUFU.EX2 R139, R185 ;  /* 0x000000b9008b7308 */ /* 0x000ea20000000800 */
[----:B------:R-:W-:Y:S01]  /*173f0*/  FADD.FTZ R58, R58, R61 ;  /* 0x0000003d3a3a7221 */ /* 0x000fe20000010000 */
[C---:B------:R-:W-:Y:S01]  /*17400*/  HMMA.16816.F32 R12, R52.reuse, R72, R12 ;  /* 0x00000048340c723c */ /* 0x040fe2000000180c */
[----:B------:R-:W-:Y:S01]  /*17410*/  FADD.FTZ R120, R3, R120 ;  /* 0x0000007803787221 */ /* 0x000fe20000010000 */
[----:B------:R-:W-:Y:S01]  /*17420*/  MUFU.EX2 R180, R180 ;  /* 0x000000b400b47308 */ /* 0x000fe20000000800 */
[----:B------:R-:W-:Y:S01]  /*17430*/  FFMA.FTZ R169, R169, UR4, -R162 ;  /* 0x00000004a9a97c23 */ /* 0x000fe200080108a2 */
[--C-:B------:R-:W-:Y:S01]  /*17440*/  FFMA.FTZ R60, R60, UR4, -R126.reuse ;  /* 0x000000043c3c7c23 */ /* 0x100fe2000801087e */
[--C-:B------:R-:W-:Y:S01]  /*17450*/  FFMA.FTZ R123, R123, UR4, -R126.reuse ;  /* 0x000000047b7b7c23 */ /* 0x100fe2000801087e */
[----:B------:R-:W3:Y:S01]  /*17460*/  MUFU.EX2 R143, R143 ;  /* 0x0000008f008f7308 */ /* 0x000ee20000000800 */
[--C-:B------:R-:W-:Y:S01]  /*17470*/  FFMA.FTZ R65, R65, UR4, -R126.reuse ;  /* 0x0000000441417c23 */ /* 0x100fe2000801087e */
[----:B------:R-:W-:Y:S01]  /*17480*/  HMMA.16816.F32 R16, R52, R74, R16 ;  /* 0x0000004a3410723c */ /* 0x000fe20000001810 */
[----:B------:R-:W4:Y:S01]  /*17490*/  LDSM.16.MT88.4 R72, [R145+0xd400] ;  /* 0x00d400009148783b */ /* 0x000f220000004200 */
[----:B------:R-:W-:Y:S01]  /*174a0*/  MUFU.EX2 R176, R176 ;  /* 0x000000b000b07308 */ /* 0x000fe20000000800 */
[----:B------:R-:W-:Y:S01]  /*174b0*/  FFMA.FTZ R122, R122, UR4, -R126 ;  /* 0x000000047a7a7c23 */ /* 0x000fe2000801087e */
[----:B--2---:R-:W-:-:S02]  /*174c0*/  F2FP.F16.F32.PACK_AB R106, R139, R172 ;  /* 0x000000ac8b6a723e */ /* 0x004fc400000000ff */
[----:B------:R-:W2:Y:S01]  /*174d0*/  MUFU.EX2 R141, R141 ;  /* 0x0000008d008d7308 */ /* 0x000ea20000000800 */
[-C--:B------:R-:W-:Y:S01]  /*174e0*/  MOV R2, R56.reuse ;  /* 0x0000003800027202 */ /* 0x080fe20000000f00 */
[C---:B------:R-:W-:Y:S01]  /*174f0*/  HMMA.16816.F32 R4, R52.reuse, R76, R4 ;  /* 0x0000004c3404723c */ /* 0x040fe20000001804 */
[-C--:B------:R-:W-:Y:S01]  /*17500*/  MOV R3, R57.reuse ;  /* 0x0000003900037202 */ /* 0x080fe20000000f00 */
[----:B------:R-:W-:Y:S01]  /*17510*/  MUFU.EX2 R163, R85 ;  /* 0x0000005500a37308 */ /* 0x000fe20000000800 */
[----:B------:R-:W-:Y:S02]  /*17520*/  @P6 MOV R2, R56 ;  /* 0x0000003800026202 */ /* 0x000fe40000000f00 */
[----:B---3--:R-:W-:Y:S01]  /*17530*/  F2FP.F16.F32.PACK_AB R105, R143, R180 ;  /* 0x000000b48f69723e */ /* 0x008fe200000000ff */
[----:B------:R-:W-:Y:S01]  /*17540*/  MUFU.EX2 R138, R187 ;  /* 0x000000bb008a7308 */ /* 0x000fe20000000800 */
[----:B------:R-:W-:Y:S01]  /*17550*/  @P6 MOV R3, R57 ;  /* 0x0000003900036202 */ /* 0x000fe20000000f00 */
[----:B------:R-:W-:Y:S01]  /*17560*/  HMMA.16816.F32 R8, R52, R78, R8 ;  /* 0x0000004e3408723c */ /* 0x000fe20000001808 */
[----:B------:R-:W3:Y:S01]  /*17570*/  LDSM.16.MT88.4 R76, [R144+0xb400] ;  /* 0x00b40000904c783b */ /* 0x000ee20000004200 */
[----:B------:R-:W-:Y:S01]  /*17580*/  MUFU.EX2 R121, R121 ;  /* 0x0000007900797308 */ /* 0x000fe20000000800 */
[----:B--2---:R-:W-:-:S03]  /*17590*/  F2FP.F16.F32.PACK_AB R107, R141, R176 ;  /* 0x000000b08d6b723e */ /* 0x004fc600000000ff */
[----:B------:R-:W-:Y:S02]  /*175a0*/  MUFU.EX2 R124, R124 ;  /* 0x0000007c007c7308 */ /* 0x000fe40000000800 */
[C---:B-1----:R-:W-:Y:S01]  /*175b0*/  HMMA.16816.F32 R44, R52.reuse, R68, R44 ;  /* 0x00000044342c723c */ /* 0x042fe2000000182c */
[--C-:B------:R-:W-:Y:S01]  /*175c0*/  FFMA.FTZ R68, R131, UR4, -R162.reuse ;  /* 0x0000000483447c23 */ /* 0x100fe200080108a2 */
[----:B------:R-:W-:Y:S01]  /*175d0*/  FFMA.FTZ R131, R213, UR4, -R162 ;  /* 0x00000004d5837c23 */ /* 0x000fe200080108a2 */
[----:B------:R-:W-:Y:S04]  /*175e0*/  MUFU.EX2 R164, R164 ;  /* 0x000000a400a47308 */ /* 0x000fe80000000800 */
[----:B------:R1:W2:Y:S01]  /*175f0*/  MUFU.EX2 R133, R68 ;  /* 0x0000004400857308 */ /* 0x0002a20000000800 */
[C---:B------:R-:W-:Y:S03]  /*17600*/  HMMA.16816.F32 R48, R52.reuse, R70, R48 ;  /* 0x000000463430723c */ /* 0x040fe60000001830 */
[----:B------:R-:W5:Y:S04]  /*17610*/  MUFU.EX2 R131, R131 ;  /* 0x0000008300837308 */ /* 0x000f680000000800 */
[----:B------:R-:W-:Y:S01]  /*17620*/  MUFU.EX2 R165, R165 ;  /* 0x000000a500a57308 */ /* 0x000fe20000000800 */
[C---:B----4-:R-:W-:Y:S03]  /*17630*/  HMMA.16816.F32 R36, R52.reuse, R72, R36 ;  /* 0x000000483424723c */ /* 0x050fe60000001824 */
[----:B------:R-:W-:Y:S01]  /*17640*/  MUFU.EX2 R169, R169 ;  /* 0x000000a900a97308 */ /* 0x000fe20000000800 */
[----:B-1----:R-:W1:Y:S03]  /*17650*/  LDSM.16.MT88.4 R68, [R145+0xb800] ;  /* 0x00b800009144783b */ /* 0x002e660000004200 */
[----:B------:R-:W-:Y:S01]  /*17660*/  MUFU.EX2 R60, R60 ;  /* 0x0000003c003c7308 */ /* 0x000fe20000000800 */
[C---:B------:R-:W-:Y:S01]  /*17670*/  HMMA.16816.F32 R40, R52.reuse, R74, R40 ;  /* 0x0000004a3428723c */ /* 0x040fe20000001828 */
[----:B------:R-:W4:Y:S02]  /*17680*/  LDSM.16.MT88.4 R72, [R144+0x9800] ;  /* 0x009800009048783b */ /* 0x000f240000004200 */
[----:B------:R-:W-:Y:S05]  /*17690*/  MUFU.EX2 R123, R123 ;  /* 0x0000007b007b7308 */ /* 0x000fea0000000800 */
[C---:B---3--:R-:W-:Y:S08]  /*176a0*/  HMMA.16816.F32 R28, R52.reuse, R76, R28 ;  /* 0x0000004c341c723c */ /* 0x048ff0000000181c */
[----:B------:R-:W-:Y:S01]  /*176b0*/  HMMA.16816.F32 R32, R52, R78, R32 ;  /* 0x0000004e3420723c */ /* 0x000fe20000001820 */
[----:B------:R-:W3:Y:S01]  /*176c0*/  LDSM.16.MT88.4 R76, [R145+0x9800] ;  /* 0x00980000914c783b */ /* 0x000ee20000004200 */
[----:B--2---:R-:W-:Y:S01]  /*176d0*/  F2FP.F16.F32.PACK_AB R52, R132, R133 ;  /* 0x000000858434723e */ /* 0x004fe200000000ff */
[----:B------:R-:W-:Y:S01]  /*176e0*/  FADD.FTZ R133, R133, R58 ;  /* 0x0000003a85857221 */ /* 0x000fe20000010000 */
[----:B------:R-:W-:Y:S01]  /*176f0*/  F2FP.F16.F32.PACK_AB R53, R136, R137 ;  /* 0x000000898835723e */ /* 0x000fe200000000ff */
[----:B------:R-:W-:Y:S01]  /*17700*/  FADD.FTZ R137, R137, R120 ;  /* 0x0000007889897221 */ /* 0x000fe20000010000 */
[----:B-----5:R-:W-:Y:S01]  /*17710*/  F2FP.F16.F32.PACK_AB R54, R128, R131 ;  /* 0x000000838036723e */ /* 0x020fe200000000ff */
[----:B------:R-:W-:Y:S01]  /*17720*/  FADD.FTZ R132, R132, R133 ;  /* 0x0000008584847221 */ /* 0x000fe20000010000 */
[----:B------:R-:W-:Y:S01]  /*17730*/  F2FP.F16.F32.PACK_AB R55, R134, R135 ;  /* 0x000000878637723e */ /* 0x000fe200000000ff */
[----:B------:R-:W-:-:S02]  /*17740*/  FADD.FTZ R136, R136, R137 ;  /* 0x0000008988887221 */ /* 0x000fc40000010000 */
[----:B------:R-:W-:Y:S02]  /*17750*/  FADD.FTZ R131, R131, R132 ;  /* 0x0000008483837221 */ /* 0x000fe40000010000 */
[----:B------:R-:W-:Y:S02]  /*17760*/  FADD.FTZ R135, R135, R136 ;  /* 0x0000008887877221 */ /* 0x000fe40000010000 */
[----:B------:R-:W-:Y:S02]  /*17770*/  FADD.FTZ R128, R128, R131 ;  /* 0x0000008380807221 */ /* 0x000fe40000010000 */
[----:B------:R-:W-:Y:S01]  /*17780*/  FADD.FTZ R134, R134, R135 ;  /* 0x0000008786867221 */ /* 0x000fe20000010000 */
        /* <DEDUP_REMOVED lines=22> */
[----:B----4-:R-:W-:Y:S01]  /*178f0*/  F2FP.F16.F32.PACK_AB R52, R188, R195 ;  /* 0x000000c3bc34723e */ /* 0x010fe200000000ff */
        /* <DEDUP_REMOVED lines=30> */
[----:B------:R-:W-:Y:S01]  /*17ae0*/  FFMA.FTZ R53, R170, UR4, -R162 ;  /* 0x00000004aa357c23 */ /* 0x000fe200080108a2 */
[----:B------:R-:W-:Y:S01]  /*17af0*/  FFMA.FTZ R52, R175, UR4, -R126 ;  /* 0x00000004af347c23 */ /* 0x000fe2000801087e */
[----:B------:R-:W-:Y:S01]  /*17b00*/  MUFU.EX2 R170, R54 ;  /* 0x0000003600aa7308 */ /* 0x000fe20000000800 */
[----:B------:R-:W3:Y:S01]  /*17b10*/  LDSM.16.MT88.4 R76, [R144+0xc000] ;  /* 0x00c00000904c783b */ /* 0x000ee20000004200 */
[--C-:B------:R-:W-:Y:S01]  /*17b20*/  FFMA.FTZ R175, R181, UR4, -R162.reuse ;  /* 0x00000004b5af7c23 */ /* 0x100fe200080108a2 */
[----:B------:R-:W-:Y:S01]  /*17b30*/  FFMA.FTZ R162, R182, UR4, -R162 ;  /* 0x00000004b6a27c23 */ /* 0x000fe200080108a2 */
[----:B------:R-:W4:Y:S04]  /*17b40*/  MUFU.EX2 R179, R53 ;  /* 0x0000003500b37308 */ /* 0x000f280000000800 */
[----:B------:R5:W1:Y:S04]  /*17b50*/  MUFU.EX2 R173, R52 ;  /* 0x0000003400ad7308 */ /* 0x000a680000000800 */
[----:B------:R-:W2:Y:S04]  /*17b60*/  MUFU.EX2 R174, R174 ;  /* 0x000000ae00ae7308 */ /* 0x000ea80000000800 */
[----:B------:R-:W2:Y:S01]  /*17b70*/  MUFU.EX2 R175, R175 ;  /* 0x000000af00af7308 */ /* 0x000ea20000000800 */
[----:B----4-:R-:W-:-:S03]  /*17b80*/  F2FP.F16.F32.PACK_AB R54, R168, R179 ;  /* 0x000000b3a836723e */ /* 0x010fc600000000ff */
[----:B------:R-:W-:Y:S01]  /*17b90*/  MUFU.EX2 R162, R162 ;  /* 0x000000a200a27308 */ /* 0x000fe20000000800 */
[----:B-----5:R-:W-:Y:S01]  /*17ba0*/  F2FP.F16.F32.PACK_AB R52, R170, R183 ;  /* 0x000000b7aa34723e */ /* 0x020fe200000000ff */
[----:B------:R-:W-:Y:S01]  /*17bb0*/  FADD.FTZ R183, R183, R186 ;  /* 0x000000bab7b77221 */ /* 0x000fe20000010000 */
[----:B-1----:R-:W-:Y:S01]  /*17bc0*/  F2FP.F16.F32.PACK_AB R53, R173, R184 ;  /* 0x000000b8ad35723e */ /* 0x002fe200000000ff */
[----:B------:R-:W-:Y:S01]  /*17bd0*/  FADD.FTZ R184, R184, R197 ;  /* 0x000000c5b8b87221 */ /* 0x000fe20000010000 */
[----:B--2---:R-:W-:Y:S01]  /*17be0*/  F2FP.F16.F32.PACK_AB R55, R171, R174 ;  /* 0x000000aeab37723e */ /* 0x004fe200000000ff */
[----:B------:R-:W-:Y:S02]  /*17bf0*/  FADD.FTZ R170, R170, R183 ;  /* 0x000000b7aaaa7221 */ /* 0x000fe40000010000 */
[----:B------:R-:W-:Y:S01]  /*17c00*/  FADD.FTZ R173, R173, R184 ;  /* 0x000000b8adad7221 */ /* 0x000fe20000010000 */
[----:B------:R-:W-:Y:S01]  /*17c10*/  F2FP.F16.F32.PACK_AB R104, R175, R178 ;  /* 0x000000b2af68723e */ /* 0x000fe200000000ff */
[----:B------:R-:W-:-:S02]  /*17c20*/  FADD.FTZ R179, R179, R170 ;  /* 0x000000aab3b37221 */ /* 0x000fc40000010000 */
[----:B------:R-:W-:Y:S01]  /*17c30*/  HMMA.16816.F32 R4, R52, R72, R4 ;  /* 0x000000483404723c */ /* 0x000fe20000001804 */
        /* <DEDUP_REMOVED lines=38> */
[C---:B----4-:R-:W-:Y:S08]  /*17ea0*/  HMMA.16816.F32 R28, R104.reuse, R68, R28 ;  /* 0x00000044681c723c */ /* 0x050ff0000000181c */
[C---:B------:R-:W-:Y:S08]  /*17eb0*/  HMMA.16816.F32 R32, R104.reuse, R70, R32 ;  /* 0x000000466820723c */ /* 0x040ff00000001820 */
[----:B-1----:R-:W-:Y:S01]  /*17ec0*/  HMMA.16816.F32 R44, R104, R4, R44 ;  /* 0x00000004682c723c */ /* 0x002fe2000000182c */
[----:B------:R-:W-:Y:S01]  /*17ed0*/  F2FP.F16.F32.PACK_AB R4, R138, R163 ;  /* 0x000000a38a04723e */ /* 0x000fe200000000ff */
[----:B------:R-:W-:Y:S01]  /*17ee0*/  FADD.FTZ R163, R163, R172 ;  /* 0x000000aca3a37221 */ /* 0x000fe20000010000 */
[----:B------:R-:W-:Y:S01]  /*17ef0*/  F2FP.F16.F32.PACK_AB R5, R124, R121 ;  /* 0x000000797c05723e */ /* 0x000fe200000000ff */
[----:B------:R-:W-:-:S02]  /*17f00*/  FADD.FTZ R121, R121, R176 ;  /* 0x000000b079797221 */ /* 0x000fc40000010000 */
[----:B------:R-:W-:Y:S02]  /*17f10*/  FADD.FTZ R138, R138, R163 ;  /* 0x000000a38a8a7221 */ /* 0x000fe40000010000 */
[----:B--2---:R-:W-:Y:S01]  /*17f20*/  HMMA.16816.F32 R40, R104, R54, R40 ;  /* 0x000000366828723c */ /* 0x004fe20000001828 */
[--C-:B------:R-:W-:Y:S01]  /*17f30*/  FFMA.FTZ R55, R67, UR4, -R126.reuse ;  /* 0x0000000443377c23 */ /* 0x100fe2000801087e */
[----:B------:R-:W-:Y:S01]  /*17f40*/  FFMA.FTZ R54, R127, UR4, -R126 ;  /* 0x000000047f367c23 */ /* 0x000fe2000801087e */
[----:B------:R-:W-:-:S04]  /*17f50*/  FADD.FTZ R124, R124, R121 ;  /* 0x000000797c7c7221 */ /* 0x000fc80000010000 */
[----:B------:R-:W-:Y:S01]  /*17f60*/  MUFU.EX2 R55, R55 ;  /* 0x0000003700377308 */ /* 0x000fe20000000800 */
[C---:B------:R-:W-:Y:S03]  /*17f70*/  HMMA.16816.F32 R36, R104.reuse, R52, R36 ;  /* 0x000000346824723c */ /* 0x040fe60000001824 */
[----:B------:R-:W-:Y:S04]  /*17f80*/  MUFU.EX2 R53, R84 ;  /* 0x0000005400357308 */ /* 0x000fe80000000800 */
[----:B------:R-:W1:Y:S01]  /*17f90*/  MUFU.EX2 R52, R189 ;  /* 0x000000bd00347308 */ /* 0x000e620000000800 */
[----:B------:R-:W-:Y:S03]  /*17fa0*/  HMMA.16816.F32 R104, R104, R6, R48 ;  /* 0x000000066868723c */ /* 0x000fe60000001830 */
[----:B------:R-:W2:Y:S01]  /*17fb0*/  MUFU.EX2 R54, R54 ;  /* 0x0000003600367308 */ /* 0x000ea20000000800 */
[----:B-1----:R-:W-:Y:S01]  /*17fc0*/  F2FP.F16.F32.PACK_AB R6, R52, R53 ;  /* 0x000000353406723e */ /* 0x002fe200000000ff */
[----:B------:R-:W-:Y:S01]  /*17fd0*/  FADD.FTZ R53, R53, R138 ;  /* 0x0000008a35357221 */ /* 0x000fe20000010000 */
[----:B--2---:R-:W-:Y:S01]  /*17fe0*/  F2FP.F16.F32.PACK_AB R7, R54, R55 ;  /* 0x000000373607723e */ /* 0x004fe200000000ff */
[----:B------:R-:W-:-:S02]  /*17ff0*/  FADD.FTZ R55, R55, R124 ;  /* 0x0000007c37377221 */ /* 0x000fc40000010000 */
        /* <DEDUP_REMOVED lines=49> */
.L_x_2773:
[----:B------:R-:W-:-:S07]  /*18310*/  IADD3 R62, PT, PT, R64, -0x1, RZ ;  /* 0xffffffff403e7810 */ /* 0x000fce0007ffe0ff */
.L_x_2779:
[----:B------:R-:W-:-:S13]  /*18320*/  ISETP.GE.AND P0, PT, R62, R149, PT ;  /* 0x000000953e00720c */ /* 0x000fda0003f06270 */
[----:B------:R-:W-:Y:S05]  /*18330*/  @!P0 BRA `(.L_x_2780) ;  /* 0x0000004000d48947 */ /* 0x000fea0003800000 */
[----:B------:R-:W1:Y:S01]  /*18340*/  S2R R4, SR_TID.X ;  /* 0x0000000000047919 */ /* 0x000e620000002100 */
[----:B------:R-:W2:Y:S01]  /*18350*/  S2UR UR5, SR_CgaCtaId ;  /* 0x00000000000579c3 */ /* 0x000ea20000008800 */
[----:B------:R-:W-:Y:S01]  /*18360*/  UISETP.NE.U32.AND UP0, UPT, UR12, URZ, UPT ;  /* 0x000000ff0c00728c */ /* 0x000fe2000bf05070 */
[----:B------:R-:W-:Y:S01]  /*18370*/  IMAD.MOV.U32 R121, RZ, RZ, R2 ;  /* 0x000000ffff797224 */ /* 0x000fe200078e0002 */
[C---:B------:R-:W-:Y:S01]  /*18380*/  IADD3 R164, PT, PT, R62.reuse, 0x1, RZ ;  /* 0x000000013ea47810 */ /* 0x040fe20007ffe0ff */
[----:B------:R-:W-:Y:S01]  /*18390*/  IMAD.SHL.U32 R165, R62, 0x80, RZ ;  /* 0x000000803ea57824 */ /* 0x000fe200078e00ff */
[----:B------:R-:W-:Y:S01]  /*183a0*/  UISETP.NE.AND.EX UP0, UPT, UR13, URZ, UPT, UP0 ;  /* 0x000000ff0d00728c */ /* 0x000fe2000bf05300 */
[----:B------:R-:W-:Y:S01]  /*183b0*/  IMAD.MOV.U32 R120, RZ, RZ, R3 ;  /* 0x000000ffff787224 */ /* 0x000fe200078e0003 */
[----:B------:R-:W3:Y:S01]  /*183c0*/  LDCU UR12, c[0x0][0x440] ;  /* 0x00008800ff0c77ac */ /* 0x000ee20008000800 */
[----:B------:R-:W-:-:S03]  /*183d0*/  IMAD.MOV.U32 R162, RZ, RZ, RZ ;  /* 0x000000ffffa27224 */ /* 0x000fc600078e00ff */
[----:B------:R-:W-:Y:S01]  /*183e0*/  PLOP3.LUT P4, PT, PT, PT, UP0, 0x80, 0x8 ;  /* 0x000000000008781c */ /* 0x000fe20003f8f008 */
[----:B------:R-:W-:Y:S01]  /*183f0*/  UMOV UR13, 0x400 ;  /* 0x00000400000d7882 */ /* 0x000fe20000000000 */
[----:B------:R-:W4:Y:S01]  /*18400*/  LDCU UR4, c[0x0][0x45c] ;  /* 0x00008b80ff0477ac */ /* 0x000f220008000800 */
[----:B------:R-:W3:Y:S01]  /*18410*/  LDCU.64 UR8, c[0x0][0x3a0] ;  /* 0x00007400ff0877ac */ /* 0x000ee20008000a00 */
[----:B------:R-:W3:Y:S01]  /*18420*/  LDCU.64 UR10, c[0x0][0x3a8] ;  /* 0x00007500ff0a77ac */ /* 0x000ee20008000a00 */
[----:B--2---:R-:W-:Y:S01]  /*18430*/  ULEA UR5, UR5, UR13, 0x18 ;  /* 0x0000000d05057291 */ /* 0x004fe2000f8ec0ff */
[----:B-1----:R-:W-:-:S04]  /*18440*/  SHF.L.U32 R2, R4, 0x1, RZ ;  /* 0x0000000104027819 */ /* 0x002fc800000006ff */
[----:B------:R-:W-:-:S04]  /*18450*/  LOP3.LUT R2, R2, 0x6, RZ, 0xc0, !PT ;  /* 0x0000000602027812 */ /* 0x000fc800078ec0ff */
[C---:B------:R-:W-:Y:S02]  /*18460*/  LOP3.LUT R163, R165.reuse, 0x40, R2, 0xfe, !PT ;  /* 0x00000040a5a37812 */ /* 0x040fe400078efe02 */
[----:B---34-:R-:W-:-:S07]  /*18470*/  IADD3 R165, PT, PT, R165, 0x80, RZ ;  /* 0x00000080a5a57810 */ /* 0x018fce0007ffe0ff */
.L_x_2784:
[----:B------:R-:W-:Y:S01]  /*18480*/  @!P4 IADD3 R3, P0, PT, RZ, -R162, RZ ;  /* 0x800000a2ff03c210 */ /* 0x000fe20007f1e0ff */
[----:B------:R-:W1:Y:S01]  /*18490*/  S2R R4, SR_TID.X ;  /* 0x0000000000047919 */ /* 0x000e620000002100 */
[----:B------:R-:W-:Y:S01]  /*184a0*/  ISETP.GE.AND P3, PT, R118, UR12, PT ;  /* 0x0000000c76007c0c */ /* 0x000fe2000bf66270 */
[----:B------:R-:W2:Y:S01]  /*184b0*/  @!P4 LDC R2, c[0x0][0x3c0] ;  /* 0x0000f000ff02cb82 */ /* 0x000ea20000000800 */
[----:B------:R-:W-:Y:S01]  /*184c0*/  ISETP.GE.AND P2, PT, R117, UR12, PT ;  /* 0x0000000c75007c0c */ /* 0x000fe2000bf46270 */
[----:B------:R-:W-:Y:S06]  /*184d0*/  DEPBAR.LE SB0, 0x0 ;  /* 0x000080000000791a */ /* 0x000fec0000000000 */
[----:B------:R-:W3:Y:S08]  /*184e0*/  LDC R5, c[0x0][0x3c4] ;  /* 0x0000f100ff057b82 */ /* 0x000ef00000000800 */
[----:B------:R-:W-:Y:S01]  /*184f0*/  BAR.SYNC.DEFER_BLOCKING 0x0 ;  /* 0x0000000000007b1d */ /* 0x000fe20000010000 */
[----:B------:R-:W-:Y:S02]  /*18500*/  IMAD.MOV.U32 R6, RZ, RZ, R153 ;  /* 0x000000ffff067224 */ /* 0x000fe400078e0099 */
[----:B-1----:R-:W-:Y:S02]  /*18510*/  IMAD.SHL.U32 R7, R4, 0x8, RZ ;  /* 0x0000000804077824 */ /* 0x002fe400078e00ff */
[----:B--2---:R-:W-:Y:S03]  /*18520*/  @!P4 IMAD.SHL.U32 R10, R2, 0x80, RZ ;  /* 0x00000080020ac824 */ /* 0x004fe600078e00ff */
[----:B------:R-:W-:Y:S01]  /*18530*/  LOP3.LUT R9, R7, 0xd8, RZ, 0xc0, !PT ;  /* 0x000000d807097812 */ /* 0x000fe200078ec0ff */
[----:B------:R-:W-:Y:S03]  /*18540*/  @!P4 IMAD.X R10, RZ, RZ, ~R10, P0 ;  /* 0x000000ffff0ac224 */ /* 0x000fe600000e0e0a */
[----:B------:R-:W-:Y:S02]  /*18550*/  LOP3.LUT R8, R9, 0x18, R4, 0x78, !PT ;  /* 0x0000001809087812 */ /* 0x000fe400078e7804 */
        /* <DEDUP_REMOVED lines=67> */
.L_x_2781:
[----:B------:R-:W-:Y:S01]  /*18990*/  LEA R3, R8, UR5, 0x1 ;  /* 0x0000000508037c11 */ /* 0x000fe2000f8e08ff */
[----:B------:R-:W-:Y:S01]  /*189a0*/  IMAD.SHL.U32 R7, R2, 0x40, RZ ;  /* 0x0000004002077824 */ /* 0x000fe200078e00ff */
[----:B------:R-:W-:Y:S01]  /*189b0*/  ISETP.GE.AND P1, PT, R116, UR12, PT ;  /* 0x0000000c74007c0c */ /* 0x000fe2000bf26270 */
[----:B------:R-:W-:Y:S01]  /*189c0*/  VIADD R164, R164, 0xffffffff ;  /* 0xffffffffa4a47836 */ /* 0x000fe20000000000 */
[----:B------:R-:W-:Y:S01]  /*189d0*/  SHF.L.U64.HI R2, R2, 0x6, R5 ;  /* 0x0000000602027819 */ /* 0x000fe20000010205 */
        /* <DEDUP_REMOVED lines=16> */
[----:B------:R-:W-:Y:S01]  /*18ae0*/  LOP3.LUT P0, RZ, R4, 0x4, RZ, 0xc0, !PT ;  /* 0x0000000404ff7812 */ /* 0x000fe2000780c0ff */
[----:B------:R-:W-:Y:S01]  /*18af0*/  @!PT LDS RZ, [RZ] ;  /* 0x00000000fffff984 */ /* 0x000fe20000000800 */
[----:B------:R-:W-:Y:S01]  /*18b00*/  @!PT LDS RZ, [RZ] ;  /* 0x00000000fffff984 */ /* 0x000fe20000000800 */
[----:B------:R-:W-:Y:S01]  /*18b10*/  @!PT LDS RZ, [RZ] ;  /* 0x00000000fffff984 */ /* 0x000fe20000000800 */
[----:B------:R-:W-:Y:S01]  /*18b20*/  @!P1 LDGSTS.E.BYPASS.LTC128B.128 [R3+0xd000], desc[UR6][R152.64+0x80] ;  /* 0x0d00008098039fae */ /* 0x000fe2000b981a06 */
[----:B------:R-:W-:Y:S03]  /*18b30*/  VIADD R2, R147, 0x3020 ;  /* 0x0000302093027836 */ /* 0x000fe60000000000 */
[----:B------:R-:W-:Y:S04]  /*18b40*/  @P1 STS.128 [R3+0xd000], RZ ;  /* 0x00d000ff03001388 */ /* 0x000fe80000000c00 */
[----:B------:R-:W-:Y:S01]  /*18b50*/  @!PT LDS RZ, [RZ] ;  /* 0x00000000fffff984 */ /* 0x000fe20000000800 */
[----:B------:R-:W-:Y:S01]  /*18b60*/  @!PT LDS RZ, [RZ] ;  /* 0x00000000fffff984 */ /* 0x000fe20000000800 */
[----:B------:R-:W-:Y:S01]  /*18b70*/  @!PT LDS RZ, [RZ] ;  /* 0x00000000fffff984 */ /* 0x000fe20000000800 */
[----:B------:R-:W-:Y:S04]  /*18b80*/  @!P3 LDGSTS.E.BYPASS.LTC128B.128 [R3+0x9800], desc[UR6][R10.64] ;  /* 0x098000000a03bfae */ /* 0x000fe8000b981a06 */
[----:B------:R-:W-:Y:S01]  /*18b90*/  @P3 STS.128 [R3+0x9800], RZ ;  /* 0x009800ff03003388 */ /* 0x000fe20000000c00 */
[----:B------:R-:W-:Y:S01]  /*18ba0*/  @P0 VIADD R2, R156, 0xffffffe0 ;  /* 0xffffffe09c020836 */ /* 0x000fe20000000000 */
[----:B------:R-:W-:Y:S02]  /*18bb0*/  ISETP.GT.AND P0, PT, R164, R149, PT ;  /* 0x00000095a400720c */ /* 0x000fe40003f04270 */
        /* <DEDUP_REMOVED lines=42> */
[----:B------:R-:W3:Y:S04]  /*18e60*/  LDSM.16.M88.4 R16, [R147+0x3400] ;  /* 0x003400009310783b */ /* 0x000ee80000000200 */
[----:B------:R-:W4:Y:S04]  /*18e70*/  LDSM.16.M88.4 R24, [R147+0x3800] ;  /* 0x003800009318783b */ /* 0x000f280000000200 */
[----:B------:R-:W0:Y:S04]  /*18e80*/  LDGDEPBAR ;  /* 0x00000000000079af */ /* 0x000e280000000000 */
[----:B------:R-:W5:Y:S04]  /*18e90*/  LDSM.16.M88.4 R32, [R147+0x3c00] ;  /* 0x003c00009320783b */ /* 0x000f680000000200 */
[----:B------:R-:W5:Y:S04]  /*18ea0*/  LDSM.16.M88.4 R40, [R147+0x4000] ;  /* 0x004000009328783b */ /* 0x000f680000000200 */
[----:B------:R-:W5:Y:S04]  /*18eb0*/  LDSM.16.M88.4 R48, [R147+0x4400] ;  /* 0x004400009330783b */ /* 0x000f680000000200 */
[----:B------:R-:W5:Y:S04]  /*18ec0*/  LDSM.16.M88.4 R56, [R147+0x4800] ;  /* 0x004800009338783b */ /* 0x000f680000000200 */
[----:B------:R-:W5:Y:S04]  /*18ed0*/  LDSM.16.M88.4 R64, [R147+0x4c00] ;  /* 0x004c00009340783b */ /* 0x000f680000000200 */
[----:B------:R-:W-:Y:S01]  /*18ee0*/  LDSM.16.M88.4 R132, [R146] ;  /* 0x000000009284783b */ /* 0x000fe20000000200 */
[C---:B-1----:R-:W-:Y:S03]  /*18ef0*/  HMMA.16816.F32 R4, R124.reuse, R128, RZ ;  /* 0x000000807c04723c */ /* 0x042fe600000018ff */
[----:B------:R-:W1:Y:S04]  /*18f00*/  LDSM.16.M88.4 R136, [R2] ;  /* 0x000000000288783b */ /* 0x000e680000000200 */
[----:B------:R-:W1:Y:S01]  /*18f10*/  LDSM.16.M88.4 R140, [R2+0x400] ;  /* 0x00040000028c783b */ /* 0x000e620000000200 */
[C---:B--2---:R-:W-:Y:S03]  /*18f20*/  HMMA.16816.F32 R8, R124.reuse, R130, RZ ;  /* 0x000000827c08723c */ /* 0x044fe600000018ff */
[----:B------:R-:W-:Y:S05]  /*18f30*/  LDSM.16.M88.4 R128, [R2+0xc00] ;  /* 0x000c00000280783b */ /* 0x000fea0000000200 */
[C---:B---3--:R-:W-:Y:S08]  /*18f40*/  HMMA.16816.F32 R12, R124.reuse, R16, RZ ;  /* 0x000000107c0c723c */ /* 0x048ff000000018ff */
[C---:B------:R-:W-:Y:S08]  /*18f50*/  HMMA.16816.F32 R16, R124.reuse, R18, RZ ;  /* 0x000000127c10723c */ /* 0x040ff000000018ff */
[C---:B----4-:R-:W-:Y:S08]  /*18f60*/  HMMA.16816.F32 R20, R124.reuse, R24, RZ ;  /* 0x000000187c14723c */ /* 0x050ff000000018ff */
        /* <DEDUP_REMOVED lines=36> */
[----:B------:R-:W-:Y:S03]  /*191b0*/  LDSM.16.M88.4 R136, [R147+0x5c00] ;  /* 0x005c00009388783b */ /* 0x000fe60000000200 */
        /* <DEDUP_REMOVED lines=175> */
.L_x_2783:
        /* <DEDUP_REMOVED lines=69> */
.L_x_2782:
[C---:B-1----:R-:W-:Y:S01]  /*1a100*/  IADD3 R123, PT, PT, R163.reuse, -0x40, RZ ;  /* 0xffffffc0a37b7810 */ /* 0x042fe20007ffe0ff */
[----:B------:R-:W-:Y:S01]  /*1a110*/  LDSM.16.MT88.4 R128, [R144+0x9000] ;  /* 0x009000009080783b */ /* 0x000fe20000004200 */
[C---:B------:R-:W-:Y:S02]  /*1a120*/  IADD3 R122, PT, PT, R163.reuse, -0x3f, RZ ;  /* 0xffffffc1a37a7810 */ /* 0x040fe40007ffe0ff */
        /* <DEDUP_REMOVED lines=337> */
[----:B------:R-:W-:Y:S01]  /*1b640*/  FADD.FTZ R143, R140, R143 ;  /* 0x0000008f8c8f7221 */ /* 0x000fe20000010000 */
[----:B------:R-:W-:Y:S01]  /*1b650*/  ISETP.GT.AND P0, PT, R164, R149, PT ;  /* 0x00000095a400720c */ /* 0x000fe20003f04270 */
[----:B------:R-:W-:Y:S07]  /*1b660*/  FADD.FTZ R170, R138, R170 ;  /* 0x000000aa8aaa7221 */ /* 0x000fee0000010000 */
[----:B------:R-:W-:Y:S01]  /*1b670*/  MUFU.EX2 R174, R174 ;  /* 0x000000ae00ae7308 */ /* 0x000fe20000000800 */
[----:B------:R-:W-:Y:S01]  /*1b680*/  FADD.FTZ R136, R136, R143 ;  /* 0x0000008f88887221 */ /* 0x000fe20000010000 */
[----:B----4-:R-:W-:Y:S08]  /*1b690*/  F2FP.F16.F32.PACK_AB R18, R133, R128 ;  /* 0x000000808512723e */ /* 0x010ff000000000ff */
[----:B------:R-:W-:Y:S01]  /*1b6a0*/  MUFU.EX2 R177, R177 ;  /* 0x000000b100b17308 */ /* 0x000fe20000000800 */
[----:B------:R-:W-:Y:S01]  /*1b6b0*/  FADD.FTZ R136, R123, R136 ;  /* 0x000000887b887221 */ /* 0x000fe20000010000 */
[----:B------:R-:W-:Y:S08]  /*1b6c0*/  MOV R121, R2 ;  /* 0x0000000200797202 */ /* 0x000ff00000000f00 */
[----:B------:R-:W-:Y:S01]  /*1b6d0*/  MUFU.EX2 R176, R176 ;  /* 0x000000b000b07308 */ /* 0x000fe20000000800 */
[C---:B---3--:R-:W-:Y:S09]  /*1b6e0*/  HMMA.16816.F32 R4, R16.reuse, R108, R4 ;  /* 0x0000006c1004723c */ /* 0x048ff20000001804 */
[----:B------:R-:W-:Y:S01]  /*1b6f0*/  MUFU.EX2 R173, R173 ;  /* 0x000000ad00ad7308 */ /* 0x000fe20000000800 */
[----:B------:R-:W-:Y:S01]  /*1b700*/  FADD.FTZ R167, R167, R136 ;  /* 0x00000088a7a77221 */ /* 0x000fe20000010000 */
[----:B------:R-:W-:Y:S08]  /*1b710*/  MOV R120, R3 ;  /* 0x0000000300787202 */ /* 0x000ff00000000f00 */
[----:B------:R-:W-:Y:S01]  /*1b720*/  MUFU.EX2 R181, R181 ;  /* 0x000000b500b57308 */ /* 0x000fe20000000800 */
[C---:B------:R-:W-:Y:S01]  /*1b730*/  HMMA.16816.F32 R8, R16.reuse, R110, R8 ;  /* 0x0000006e1008723c */ /* 0x040fe20000001808 */
[----:B------:R-:W2:Y:S08]  /*1b740*/  LDSM.16.MT88.4 R108, [R144+0xb400] ;  /* 0x00b40000906c783b */ /* 0x000eb00000004200 */
[----:B------:R-:W-:Y:S01]  /*1b750*/  MUFU.EX2 R186, R186 ;  /* 0x000000ba00ba7308 */ /* 0x000fe20000000800 */
[----:B------:R-:W-:Y:S09]  /*1b760*/  FADD.FTZ R167, R134, R167 ;  /* 0x000000a786a77221 */ /* 0x000ff20000010000 */
[----:B------:R-:W-:Y:S01]  /*1b770*/  MUFU.EX2 R179, R179 ;  /* 0x000000b300b37308 */ /* 0x000fe20000000800 */
[C---:B-----5:R-:W-:Y:S03]  /*1b780*/  HMMA.16816.F32 R68, R16.reuse, R124, R68 ;  /* 0x0000007c1044723c */ /* 0x060fe60000001844 */
[--C-:B------:R-:W-:Y:S01]  /*1b790*/  FFMA.FTZ R125, R26, UR4, -R141.reuse ;  /* 0x000000041a7d7c23 */ /* 0x100fe2000801088d */
[----:B------:R-:W-:Y:S05]  /*1b7a0*/  FFMA.FTZ R124, R27, UR4, -R141 ;  /* 0x000000041b7c7c23 */ /* 0x000fea000801088d */
[----:B------:R-:W-:Y:S01]  /*1b7b0*/  MUFU.EX2 R182, R182 ;  /* 0x000000b600b67308 */ /* 0x000fe20000000800 */
[----:B------:R-:W-:Y:S01]  /*1b7c0*/  FADD.FTZ R132, R132, R167 ;  /* 0x000000a784847221 */ /* 0x000fe20000010000 */
[C---:B------:R-:W-:Y:S08]  /*1b7d0*/  HMMA.16816.F32 R72, R16.reuse, R126, R72 ;  /* 0x0000007e1048723c */ /* 0x040ff00000001848 */
[----:B------:R-:W-:Y:S01]  /*1b7e0*/  MUFU.EX2 R125, R125 ;  /* 0x0000007d007d7308 */ /* 0x000fe20000000800 */
[--C-:B------:R-:W-:Y:S01]  /*1b7f0*/  FFMA.FTZ R127, R24, UR4, -R139.reuse ;  /* 0x00000004187f7c23 */ /* 0x100fe2000801088b */
[----:B------:R-:W-:Y:S08]  /*1b800*/  FFMA.FTZ R126, R25, UR4, -R139 ;  /* 0x00000004197e7c23 */ /* 0x000ff0000801088b */
[----:B------:R-:W3:Y:S01]  /*1b810*/  MUFU.EX2 R124, R124 ;  /* 0x0000007c007c7308 */ /* 0x000ee20000000800 */
[----:B------:R-:W-:Y:S01]  /*1b820*/  LDSM.16.MT88.4 R24, [R144+0xb800] ;  /* 0x00b800009018783b */ /* 0x000fe20000004200 */
[----:B------:R-:W-:Y:S01]  /*1b830*/  FADD.FTZ R132, R129, R132 ;  /* 0x0000008481847221 */ /* 0x000fe20000010000 */
[C---:B------:R-:W-:Y:S07]  /*1b840*/  HMMA.16816.F32 R76, R16.reuse, R104, R76 ;  /* 0x00000068104c723c */ /* 0x040fee000000184c */
        /* <DEDUP_REMOVED lines=16> */
[----:B------:R-:W2:Y:S01]  /*1b950*/  MUFU.EX2 R63, R63 ;  /* 0x0000003f003f7308 */ /* 0x000ea20000000800 */
[C---:B-----5:R-:W-:Y:S09]  /*1b960*/  HMMA.16816.F32 R92, R16.reuse, R104, R92 ;  /* 0x00000068105c723c */ /* 0x060ff2000000185c */
[----:B------:R-:W-:Y:S10]  /*1b970*/  MUFU.EX2 R66, R66 ;  /* 0x0000004200427308 */ /* 0x000ff40000000800 */
[----:B------:R-:W-:Y:S01]  /*1b980*/  MUFU.EX2 R60, R60 ;  /* 0x0000003c003c7308 */ /* 0x000fe20000000800 */
[C---:B------:R-:W-:Y:S01]  /*1b990*/  HMMA.16816.F32 R96, R16.reuse, R106, R96 ;  /* 0x0000006a1060723c */ /* 0x040fe20000001860 */
[----:B------:R-:W5:Y:S08]  /*1b9a0*/  LDSM.16.MT88.4 R104, [R145+0x9800] ;  /* 0x009800009168783b */ /* 0x000f700000004200 */
[----:B------:R-:W2:Y:S10]  /*1b9b0*/  MUFU.EX2 R61, R61 ;  /* 0x0000003d003d7308 */ /* 0x000eb40000000800 */
        /* <DEDUP_REMOVED lines=8> */
[----:B----4-:R-:W-:Y:S07]  /*1ba40*/  F2FP.F16.F32.PACK_AB R18, R126, R127 ;  /* 0x0000007f7e12723e */ /* 0x010fee00000000ff */
[C---:B-----5:R-:W-:Y:S08]  /*1ba50*/  HMMA.16816.F32 R4, R16.reuse, R104, R4 ;  /* 0x000000681004723c */ /* 0x060ff00000001804 */
[C---:B------:R-:W-:Y:S01]  /*1ba60*/  HMMA.16816.F32 R8, R16.reuse, R106, R8 ;  /* 0x0000006a1008723c */ /* 0x040fe20000001808 */
[----:B------:R-:W1:Y:S07]  /*1ba70*/  LDSM.16.MT88.4 R104, [R145+0xd800] ;  /* 0x00d800009168783b */ /* 0x000e6e0000004200 */
[C---:B------:R-:W-:Y:S08]  /*1ba80*/  HMMA.16816.F32 R68, R16.reuse, R108, R68 ;  /* 0x0000006c1044723c */ /* 0x040ff00000001844 */
[C---:B------:R-:W-:Y:S01]  /*1ba90*/  HMMA.16816.F32 R72, R16.reuse, R110, R72 ;  /* 0x0000006e1048723c */ /* 0x040fe20000001848 */
[----:B------:R-:W-:Y:S07]  /*1baa0*/  LDSM.16.MT88.4 R108, [R145+0xac00] ;  /* 0x00ac0000916c783b */ /* 0x000fee0000004200 */
        /* <DEDUP_REMOVED lines=9> */
[C---:B---3--:R-:W-:Y:S08]  /*1bb40*/  HMMA.16816.F32 R100, R16.reuse, R20, R100 ;  /* 0x000000141064723c */ /* 0x048ff00000001864 */
[----:B------:R-:W-:Y:S01]  /*1bb50*/  HMMA.16816.F32 R12, R16, R22, R12 ;  /* 0x00000016100c723c */ /* 0x000fe2000000180c */
[----:B------:R-:W3:Y:S02]  /*1bb60*/  LDSM.16.MT88.4 R20, [R145+0xbc00] ;  /* 0x00bc00009114783b */ /* 0x000ee40000004200 */
[----:B------:R-:W-:Y:S02]  /*1bb70*/  F2FP.F16.F32.PACK_AB R17, R175, R178 ;  /* 0x000000b2af11723e */ /* 0x000fe400000000ff */
[----:B------:R-:W-:Y:S02]  /*1bb80*/  F2FP.F16.F32.PACK_AB R19, R174, R171 ;  /* 0x000000abae13723e */ /* 0x000fe400000000ff */
[----:B------:R-:W-:Y:S02]  /*1bb90*/  F2FP.F16.F32.PACK_AB R16, R177, R180 ;  /* 0x000000b4b110723e */ /* 0x000fe400000000ff */
[----:B------:R-:W-:Y:S07]  /*1bba0*/  F2FP.F16.F32.PACK_AB R18, R173, R176 ;  /* 0x000000b0ad12723e */ /* 0x000fee00000000ff */
[C---:B----4-:R-:W-:Y:S08]  /*1bbb0*/  HMMA.16816.F32 R4, R16.reuse, R24, R4 ;  /* 0x000000181004723c */ /* 0x050ff00000001804 */
[C---:B------:R-:W-:Y:S01]  /*1bbc0*/  HMMA.16816.F32 R8, R16.reuse, R26, R8 ;  /* 0x0000001a1008723c */ /* 0x040fe20000001808 */
[----:B------:R-:W4:Y:S07]  /*1bbd0*/  LDSM.16.MT88.4 R24, [R144+0xbc00] ;  /* 0x00bc00009018783b */ /* 0x000f2e0000004200 */
[C---:B-1----:R-:W-:Y:S03]  /*1bbe0*/  HMMA.16816.F32 R68, R16.reuse, R104, R68 ;  /* 0x000000681044723c */ /* 0x042fe60000001844 */
[----:B--2---:R-:W-:Y:S02]  /*1bbf0*/  F2FP.F16.F32.PACK_AB R105, R63, R62 ;  /* 0x0000003e3f69723e */ /* 0x004fe400000000ff */
[----:B------:R-:W-:Y:S03]  /*1bc00*/  F2FP.F16.F32.PACK_AB R104, R61, R60 ;  /* 0x0000003c3d68723e */ /* 0x000fe600000000ff */
[C---:B------:R-:W-:Y:S08]  /*1bc10*/  HMMA.16816.F32 R72, R16.reuse, R106, R72 ;  /* 0x0000006a1048723c */ /* 0x040ff00000001848 */
[C---:B---3--:R-:W-:Y:S08]  /*1bc20*/  HMMA.16816.F32 R76, R16.reuse, R20, R76 ;  /* 0x00000014104c723c */ /* 0x048ff0000000184c */
[C---:B------:R-:W-:Y:S01]  /*1bc30*/  HMMA.16816.F32 R80, R16.reuse, R22, R80 ;  /* 0x000000161050723c */ /* 0x040fe20000001850 */
[----:B------:R-:W1:Y:S07]  /*1bc40*/  LDSM.16.MT88.4 R20, [R145+0xdc00] ;  /* 0x00dc00009114783b */ /* 0x000e6e0000004200 */
[C---:B----4-:R-:W-:Y:S08]  /*1bc50*/  HMMA.16816.F32 R84, R16.reuse, R24, R84 ;  /* 0x000000181054723c */ /* 0x050ff00000001854 */
        /* <DEDUP_REMOVED lines=102> */
[----:B------:R-:W2:Y:S07]  /*1c2c0*/  LDSM.16.MT88.4 R16, [R145+0xcc00] ;  /* 0x00cc00009110783b */ /* 0x000eae0000004200 */
[C---:B------:R-:W-:Y:S01]  /*1c2d0*/  HMMA.16816.F32 R112, R104.reuse, R108, R4 ;  /* 0x0000006c6870723c */ /* 0x040fe20000001804 */
[----:B------:R-:W3:Y:S07]  /*1c2e0*/  LDSM.16.MT88.4 R4, [R144+0xcc00] ;  /* 0x00cc00009004783b */ /* 0x000eee0000004200 */
        /* <DEDUP_REMOVED lines=58> */
.L_x_2780:
[----:B------:R-:W1:Y:S01]  /*1c690*/  SHFL.BFLY PT, R13, R168, 0x2, 0x1f ;  /* 0x0c401f00a80d7f89 */ /* 0x000e6200000e0000 */
[----:B------:R-:W-:Y:S01]  /*1c6a0*/  IADD3 R11, PT, PT, -R154, R155, RZ ;  /* 0x0000009b9a0b7210 */ /* 0x000fe20007ffe1ff */
[----:B------:R-:W2:Y:S01]  /*1c6b0*/  S2UR UR9, SR_CTAID.Y ;  /* 0x00000000000979c3 */ /* 0x000ea20000002600 */
[----:B------:R-:W3:Y:S01]  /*1c6c0*/  LDCU UR8, c[0x0][0x3e0] ;  /* 0x00007c00ff0877ac */ /* 0x000ee20008000800 */
[----:B------:R-:W4:Y:S01]  /*1c6d0*/  SHFL.BFLY PT, R5, R166, 0x2, 0x1f ;  /* 0x0c401f00a6057f89 */ /* 0x000f2200000e0000 */
[----:B------:R-:W-:Y:S01]  /*1c6e0*/  MOV R18, 0xff800000 ;  /* 0xff80000000127802 */ /* 0x000fe20000000f00 */
[----:B------:R-:W-:Y:S01]  /*1c6f0*/  BSSY.RECONVERGENT B0, `(.L_x_2785) ;  /* 0x000009a000007945 */ /* 0x000fe20003800200 */
        /* <DEDUP_REMOVED lines=9> */
[C---:B------:R-:W-:Y:S02]  /*1c790*/  IADD3 R6, PT, PT, R0.reuse, 0x20, RZ ;  /* 0x0000002000067810 */ /* 0x040fe40007ffe0ff */
[----:B------:R-:W-:Y:S02]  /*1c7a0*/  IADD3 R10, PT, PT, R0, 0x30, RZ ;  /* 0x00000030000a7810 */ /* 0x000fe40007ffe0ff */
[----:B-----5:R-:W-:Y:S02]  /*1c7b0*/  SHF.L.U32 R14, R9, 0x1, RZ ;  /* 0x00000001090e7819 */ /* 0x020fe400000006ff */
[-C--:B------:R-:W-:Y:S01]  /*1c7c0*/  ISETP.GE.AND P4, PT, R7, R11.reuse, PT ;  /* 0x0000000b0700720c */ /* 0x080fe20003f86270 */
[----:B-1----:R-:W-:Y:S01]  /*1c7d0*/  FADD.FTZ R8, R13, R8 ;  /* 0x000000080d087221 */ /* 0x002fe20000010000 */
[----:B------:R-:W-:-:S02]  /*1c7e0*/  ISETP.GE.AND P5, PT, R6, R11, PT ;  /* 0x0000000b0600720c */ /* 0x000fc40003fa6270 */
[-C--:B------:R-:W-:Y:S01]  /*1c7f0*/  ISETP.GE.AND P1, PT, R0, R11.reuse, PT ;  /* 0x0000000b0000720c */ /* 0x080fe20003f26270 */
[----:B------:R-:W1:Y:S01]  /*1c800*/  MUFU.RCP R12, R8 ;  /* 0x00000008000c7308 */ /* 0x000e620000001000 */
[----:B----4-:R-:W-:Y:S01]  /*1c810*/  FADD.FTZ R5, R4, R5 ;  /* 0x0000000504057221 */ /* 0x010fe20000010000 */
[----:B------:R-:W-:Y:S02]  /*1c820*/  ISETP.GE.AND P6, PT, R10, R11, PT ;  /* 0x0000000b0a00720c */ /* 0x000fe40003fc6270 */
[C---:B------:R-:W-:Y:S02]  /*1c830*/  SHF.L.U32 R11, R9.reuse, 0x4, RZ ;  /* 0x00000004090b7819 */ /* 0x040fe400000006ff */
[----:B------:R-:W-:Y:S02]  /*1c840*/  LOP3.LUT R14, R14, 0x6, RZ, 0xc0, !PT ;  /* 0x000000060e0e7812 */ /* 0x000fe400078ec0ff */
[----:B------:R-:W-:Y:S01]  /*1c850*/  SHF.L.U32 R6, R9, 0x3, RZ ;  /* 0x0000000309067819 */ /* 0x000fe200000006ff */
[----:B------:R-:W-:Y:S01]  /*1c860*/  MUFU.RCP R7, R5 ;  /* 0x0000000500077308 */ /* 0x000fe20000001000 */
[----:B------:R-:W-:-:S02]  /*1c870*/  LOP3.LUT R11, R14, 0x3e00, R11, 0xf8, !PT ;  /* 0x00003e000e0b7812 */ /* 0x000fc400078ef80b */
[----:B------:R-:W-:Y:S02]  /*1c880*/  LOP3.LUT R14, R6, 0xc0, RZ, 0xc0, !PT ;  /* 0x000000c0060e7812 */ /* 0x000fe400078ec0ff */
[----:B------:R-:W-:Y:S02]  /*1c890*/  SHF.L.U32 R4, R9, 0x2, RZ ;  /* 0x0000000209047819 */ /* 0x000fe400000006ff */
[----:B------:R-:W-:Y:S02]  /*1c8a0*/  FSETP.NE.FTZ.AND P2, PT, R8, RZ, PT ;  /* 0x000000ff0800720b */ /* 0x000fe40003f55000 */
[----:B------:R-:W-:Y:S02]  /*1c8b0*/  LOP3.LUT R14, R14, 0x18, R9, 0xf8, !PT ;  /* 0x000000180e0e7812 */ /* 0x000fe400078ef809 */
[----:B------:R-:W-:Y:S02]  /*1c8c0*/  LOP3.LUT R11, R11, 0x20, R6, 0xf8, !PT ;  /* 0x000000200b0b7812 */ /* 0x000fe400078ef806 */
[----:B------:R-:W-:-:S02]  /*1c8d0*/  SHF.L.U32 R13, R0, 0x5, RZ ;  /* 0x00000005000d7819 */ /* 0x000fc400000006ff */
[----:B------:R-:W-:Y:S02]  /*1c8e0*/  LOP3.LUT R10, R4, 0xf04, RZ, 0xc0, !PT ;  /* 0x00000f04040a7812 */ /* 0x000fe400078ec0ff */
[----:B-1----:R-:W-:Y:S02]  /*1c8f0*/  FSEL R12, R12, 1, P2 ;  /* 0x3f8000000c0c7808 */ /* 0x002fe40001000000 */
[----:B------:R-:W-:Y:S01]  /*1c900*/  LOP3.LUT R11, R11, R14, RZ, 0xfc, !PT ;  /* 0x0000000e0b0b7212 */ /* 0x000fe200078efcff */
[----:B------:R-:W1:Y:S01]  /*1c910*/  @P2 MUFU.LG2 R8, R8 ;  /* 0x0000000800082308 */ /* 0x000e620000000c00 */
        /* <DEDUP_REMOVED lines=29> */
[----:B------:R-:W3:Y:S01]  /*1caf0*/  @P0 LDC R15, c[0x0][0x458] ;  /* 0x00011600ff0f0b82 */ /* 0x000ee20000000800 */
[----:B------:R-:W-:-:S07]  /*1cb00*/  LEA R11, R11, UR5, 0x2 ;  /* 0x000000050b0b7c11 */ /* 0x000fce000f8e10ff */
[----:B------:R-:W-:Y:S01]  /*1cb10*/  BAR.SYNC.DEFER_BLOCKING 0x0 ;  /* 0x0000000000007b1d */ /* 0x000fe20000010000 */
[----:B------:R-:W-:Y:S01]  /*1cb20*/  LOP3.LUT R13, R13, 0x18, R16, 0x78, !PT ;  /* 0x000000180d0d7812 */ /* 0x000fe200078e7810 */
[----:B-1----:R-:W-:Y:S01]  /*1cb30*/  @P2 FMUL.FTZ R8, R8, 0.69314718246459960938 ;  /* 0x3f31721808082820 */ /* 0x002fe20000410000 */
[----:B------:R-:W-:Y:S02]  /*1cb40*/  FSEL R7, R7, 1, P0 ;  /* 0x3f80000007077808 */ /* 0x000fe40000000000 */
[----:B------:R-:W-:Y:S01]  /*1cb50*/  LOP3.LUT R6, R6, 0x80, RZ, 0xc0, !PT ;  /* 0x0000008006067812 */ /* 0x000fe200078ec0ff */
[----:B------:R-:W1:Y:S01]  /*1cb60*/  @P0 MUFU.LG2 R5, R5 ;  /* 0x0000000500050308 */ /* 0x000e620000000c00 */
        /* <DEDUP_REMOVED lines=29> */
[----:B-1----:R-:W-:Y:S01]  /*1cd40*/  @P0 FMUL.FTZ R5, R5, 0.69314718246459960938 ;  /* 0x3f31721805050820 */ /* 0x002fe20000410000 */
[----:B------:R-:W2:Y:S01]  /*1cd50*/  LDC.64 R6, c[0x0][0x430] ;  /* 0x00010c00ff067b82 */ /* 0x000ea20000000a00 */
[----:B------:R-:W-:Y:S01]  /*1cd60*/  LOP3.LUT P3, RZ, R9, 0x3, RZ, 0xc0, !PT ;  /* 0x0000000309ff7812 */ /* 0x000fe2000786c0ff */
[----:B------:R4:W-:Y:S01]  /*1cd70*/  STS.64 [R11+0x400], R114 ;  /* 0x000400720b007388 */ /* 0x0009e20000000a00 */
[----:B------:R-:W-:-:S02]  /*1cd80*/  LOP3.LUT R16, R16, 0x30, RZ, 0xc0, !PT ;  /* 0x0000003010107812 */ /* 0x000fc400078ec0ff */
[----:B------:R-:W-:Y:S01]  /*1cd90*/  SHF.R.U32.HI R9, RZ, 0x2, R9 ;  /* 0x00000002ff097819 */ /* 0x000fe20000011609 */
[----:B------:R4:W-:Y:S01]  /*1cda0*/  STS.64 [R12+0x20], R108 ;  /* 0x0000206c0c007388 */ /* 0x0009e20000000a00 */
[----:B------:R-:W-:Y:S02]  /*1cdb0*/  LOP3.LUT R17, R4, 0x1c, RZ, 0xc0, !PT ;  /* 0x0000001c04117812 */ /* 0x000fe400078ec0ff */
[----:B------:R-:W-:Y:S01]  /*1cdc0*/  LOP3.LUT R9, R16, 0x7, R9, 0xf8, !PT ;  /* 0x0000000710097812 */ /* 0x000fe200078ef809 */
[----:B------:R4:W-:Y:S01]  /*1cdd0*/  STS.64 [R12+0x420], R110 ;  /* 0x0004206e0c007388 */ /* 0x0009e20000000a00 */
[----:B------:R-:W1:Y:S03]  /*1cde0*/  @P2 LDC R16, c[0x0][0x458] ;  /* 0x00011600ff102b82 */ /* 0x000e660000000800 */
[----:B------:R4:W-:Y:S04]  /*1cdf0*/  STS.64 [R13+0x40], R68 ;  /* 0x000040440d007388 */ /* 0x0009e80000000a00 */
[----:B------:R4:W-:Y:S04]  /*1ce00*/  STS.64 [R13+0x440], R70 ;  /* 0x000440460d007388 */ /* 0x0009e80000000a00 */
[----:B------:R4:W-:Y:S01]  /*1ce10*/  STS.64 [R14+0x60], R72 ;  /* 0x000060480e007388 */ /* 0x0009e20000000a00 */
[----:B--2---:R-:W-:Y:S01]  /*1ce20*/  IMAD R157, R6, UR9, R157 ;  /* 0x00000009069d7c24 */ /* 0x004fe2000f8e029d */
[----:B------:R-:W-:-:S02]  /*1ce30*/  MOV R6, 0xff800000 ;  /* 0xff80000000067802 */ /* 0x000fc40000000f00 */
[----:B------:R4:W-:Y:S01]  /*1ce40*/  STS.64 [R14+0x460], R74 ;  /* 0x0004604a0e007388 */ /* 0x0009e20000000a00 */
[----:B---3--:R-:W-:Y:S01]  /*1ce50*/  @P0 FFMA.FTZ R6, R2, R15, R5 ;  /* 0x0000000f02060223 */ /* 0x008fe20000010005 */
[----:B------:R-:W-:Y:S01]  /*1ce60*/  IMAD R157, R157, UR8, R160 ;  /* 0x000000089d9d7c24 */ /* 0x000fe2000f8e02a0 */
[----:B------:R-:W-:Y:S01]  /*1ce70*/  LEA R2, R10, UR5, 0x2 ;  /* 0x000000050a027c11 */ /* 0x000fe2000f8e10ff */
[----:B------:R4:W-:Y:S02]  /*1ce80*/  STS.64 [R11+0x2000], R76 ;  /* 0x0020004c0b007388 */ /* 0x0009e40000000a00 */
[----:B------:R-:W-:Y:S02]  /*1ce90*/  IMAD R4, R157, R7, R154 ;  /* 0x000000079d047224 */ /* 0x000fe400078e029a */
[----:B------:R4:W-:Y:S01]  /*1cea0*/  STS.64 [R11+0x2400], R78 ;  /* 0x0024004e0b007388 */ /* 0x0009e20000000a00 */
[----:B-1----:R-:W-:Y:S01]  /*1ceb0*/  @P2 FFMA.FTZ R18, R3, R16, R8 ;  /* 0x0000001003122223 */ /* 0x002fe20000010008 */
[----:B------:R-:W-:-:S02]  /*1cec0*/  IMAD R3, R0, 0x60, R17 ;  /* 0x0000006000037824 */ /* 0x000fc400078e0211 */
[----:B------:R4:W-:Y:S01]  /*1ced0*/  STS.64 [R12+0x2020], R80 ;  /* 0x002020500c007388 */ /* 0x0009e20000000a00 */
[----:B------:R-:W-:-:S03]  /*1cee0*/  IMAD R0, R4, UR4, RZ ;  /* 0x0000000404007c24 */ /* 0x000fc6000f8e02ff */
        /* <DEDUP_REMOVED lines=26> */
.L_x_2786:
[----:B------:R-:W-:Y:S05]  /*1d090*/  BSYNC.RECONVERGENT B0 ;  /* 0x0000000000007941 */ /* 0x000fea0003800200 */
.L_x_2785:
[----:B----4-:R2:W3:Y:S01]  /*1d0a0*/  LDS.128 R12, [R2] ;  /* 0x00000000020c7984 */ /* 0x0104e20000000c00 */
[C---:B------:R-:W-:Y:S01]  /*1d0b0*/  IADD3 R3, P0, PT, R0.reuse, R3, RZ ;  /* 0x0000000300037210 */ /* 0x040fe20007f1e0ff */
        /* <DEDUP_REMOVED lines=17> */
.L_x_2788:
[----:B------:R-:W-:Y:S05]  /*1d1d0*/  BSYNC.RECONVERGENT B0 ;  /* 0x0000000000007941 */ /* 0x000fea0003800200 */
.L_x_2787:
        /* <DEDUP_REMOVED lines=21> */
.L_x_2790:
[----:B------:R-:W-:Y:S05]  /*1d330*/  BSYNC.RECONVERGENT B0 ;  /* 0x0000000000007941 */ /* 0x000fea0003800200 */
.L_x_2789:
        /* <DEDUP_REMOVED lines=21> */
.L_x_2792:
[----:B------:R-:W-:Y:S05]  /*1d490*/  BSYNC.RECONVERGENT B0 ;  /* 0x0000000000007941 */ /* 0x000fea0003800200 */
.L_x_2791:
        /* <DEDUP_REMOVED lines=22> */
.L_x_2793:
        /* <DEDUP_REMOVED lines=16> */
.L_x_5512:


//--------------------- .text._ZN5flash24flash_fwd_splitkv_kernelI23Flash_fwd_kernel_traitsILi96ELi64ELi128ELi4ELb0ELb0EN7cutlass6half_tE19Flash_kernel_traitsILi96ELi64ELi128ELi4ES3_EELb1ELb0ELb1ELb0ELb0ELb1ELb1ELb1EEEvNS_16Flash_fwd_paramsE --------------------------
	.section	.text._ZN5flash24flash_fwd_splitkv_kernelI23Flash_fwd_kernel_traitsILi96ELi64ELi128ELi4ELb0ELb0EN7cutlass6half_tE19Flash_kernel_traitsILi96ELi64ELi128ELi4ES3_EELb1ELb0ELb1ELb0ELb0ELb1ELb1ELb1EEEvNS_16Flash_fwd_paramsE,"ax",@progbits
	.align	128
        .global         _ZN5flash24flash_fwd_splitkv_kernelI23Flash_fwd_kernel_traitsILi96ELi64ELi128ELi4ELb0ELb0EN7cutlass6half_tE19Flash_kernel_traitsILi96ELi64ELi128ELi4ES3_EELb1ELb0ELb1ELb0ELb0ELb1ELb1ELb1EEEvNS_16Flash_fwd_paramsE
        .type           _ZN5flash24flash_fwd_splitkv_kernelI23Flash_fwd_kernel_traitsILi96ELi64ELi128ELi4ELb0ELb0EN7cutlass6half_tE19Flash_kernel_traitsILi96ELi64ELi128ELi4ES3_EELb1ELb0ELb1ELb0ELb0ELb1ELb1ELb1EEEvNS_16Flash_fwd_paramsE,@function
        .size           _ZN5flash24flash_fwd_splitkv_kernelI23Flash_fwd_kernel_traitsILi96ELi64ELi128ELi4ELb0ELb0EN7cutlass6half_tE19Flash_kernel_traitsILi96ELi64ELi128ELi4ES3_EELb1ELb0ELb1ELb0ELb0ELb1ELb1ELb1EEEvNS_16Flash_fwd_paramsE,(.L_x_5513 - _ZN5flash24flash_fwd_splitkv_kernelI23Flash_fwd_kernel_traitsILi96ELi64ELi128ELi4ELb0ELb0EN7cutlass6half_tE19Flash_kernel_traitsILi96ELi64ELi128ELi4ES3_EELb1ELb0ELb1ELb0ELb0ELb1ELb1ELb1EEEvNS_16Flash_fwd_paramsE)
        .other          _ZN5flash24flash_fwd_splitkv_kernelI23Flash_fwd_kernel_traitsILi96ELi64ELi128ELi4ELb0ELb0EN7cutlass6half_tE19Flash_kernel_traitsILi96ELi64ELi128ELi4ES3_EELb1ELb0ELb1ELb0ELb0ELb1ELb1ELb1EEEvNS_16Flash_fwd_paramsE,@"STO_CUDA_ENTRY STV_DEFAULT"
_ZN5flash24flash_fwd_splitkv_kernelI23Flash_fwd_kernel_traitsILi96ELi64ELi128ELi4ELb0ELb0EN7cutlass6half_tE19Flash_kernel_traitsILi96ELi64ELi128ELi4ES3_EELb1ELb0ELb1ELb0ELb0ELb1ELb1ELb1EEEvNS_16Flash_fwd_paramsE:
.text._ZN5flash24flash_fwd_splitkv_kernelI23Flash_fwd_kernel_traitsILi96ELi64ELi128ELi4ELb0ELb0EN7cutlass6half_tE19Flash_kernel_traitsILi96ELi64ELi128ELi4ES3_EELb1ELb0ELb1ELb0ELb0ELb1ELb1ELb1EEEvNS_16Flash_fwd_paramsE:
        /* <DEDUP_REMOVED lines=56> */
[----:B------:R-:W3:Y:S01]  /*0380*/  @!P1 LDC R153, c[0x0][0x434] ;  /* 0x00010d00ff999b82 */ /* 0x000ee20000000800 */
[----:B------:R-:W-:Y:S01]  /*0390*/  ISETP.NE.U32.AND P0, PT, R2, RZ, PT ;  /* 0x000000ff0200720c */ /* 0x000fe20003f05070 */
[----:B------:R-:W4:Y:S03]  /*03a0*/  S2R R17, SR_CTAID.X ;  /* 0x0000000000117919 */ /* 0x000f260000002500 */
[----:B------:R-:W-:Y:S01]  /*03b0*/  ISETP.NE.AND.EX P0, PT, R3, RZ, PT, P0 ;  /* 0x000000ff0300720c */ /* 0x000fe20003f05300 */
[----:B----4-:R-:W-:Y:S02]  /*03c0*/  IMAD.SHL.U32 R152, R17, 0x40, RZ ;  /* 0x0000004011987824 */ /* 0x010fe400078e00ff */
[----:B--2---:R-:W-:-:S10]  /*03d0*/  @P1 IMAD.IADD R153, R11, 0x1, -R12 ;  /* 0x000000010b991824 */ /* 0x004fd400078e0a0c */
[----:B------:R-:W2:Y:S01]  /*03e0*/  @!P0 LDC R11, c[0x0][0x438] ;  /* 0x00010e00ff0b8b82 */ /* 0x000ea20000000800 */
[----:B---3--:R-:W-:Y:S01]  /*03f0*/  ISETP.GT.AND P1, PT, R153, R152, PT ;  /* 0x000000989900720c */ /* 0x008fe20003f24270 */
[----:B-1----:R-:W-:-:S12]  /*0400*/  @!P0 BRA `(.L_x_2794) ;  /* 0x00000000000c8947 */ /* 0x002fd80003800000 */
[----:B------:R-:W2:Y:S02]  /*0410*/  @P2 LDG.E R2, desc[UR6][R14.64+0x4] ;  /* 0x000004060e022981 */ /* 0x000ea4000c1e1900 */
[----:B--2--5:R-:W-:-:S06]  /*0420*/  @P2 IADD3 R11, PT, PT, R2, -R9, RZ ;  /* 0x80000009020b2210 */ /* 0x024fcc0007ffe0ff */
[----:B------:R1:W5:Y:S02]  /*0430*/  @!P2 LDG.E R11, desc[UR6][R14.64] ;  /* 0x000000060e0ba981 */ /* 0x000364000c1e1900 */
.L_x_2794:
[----:B------:R-:W-:Y:S05]  /*0440*/  @!P1 EXIT ;  /* 0x000000000000994d */ /* 0x000fea0003800000 */
[----:B------:R-:W3:Y:S01]  /*0450*/  LDC R4, c[0x0][0x374] ;  /* 0x0000dd00ff047b82 */ /* 0x000ee20000000800 */
[--C-:B--2--5:R-:W-:Y:S01]  /*0460*/  IMAD.IADD R70, R11, 0x1, -R8.reuse ;  /* 0x000000010b467824 */ /* 0x124fe200078e0a08 */
[----:B------:R-:W2:Y:S01]  /*0470*/  S2R R64, SR_TID.X ;  /* 0x0000000000407919 */ /* 0x000ea20000002100 */
[----:B------:R-:W-:Y:S02]  /*0480*/  @P3 IMAD.IADD R65, R65, 0x1, -R8 ;  /* 0x0000000141413824 */ /* 0x000fe400078e0a08 */
[----:B------:R-:W-:-:S03]  /*0490*/  IMAD.MOV R159, RZ, RZ, -R155 ;  /* 0x000000ffff9f7224 */ /* 0x000fc600078e0a9b */
[----:B------:R-:W4:Y:S01]  /*04a0*/  LDC R2, c[0x0][0x438] ;  /* 0x00010e00ff027b82 */ /* 0x000f220000000800 */
[----:B------:R-:W-:Y:S01]  /*04b0*/  IMAD R158, R5, R159, R158 ;  /* 0x0000009f059e7224 */ /* 0x000fe200078e029e */
[-C--:B---3--:R-:W-:Y:S02]  /*04c0*/  IABS R10, R4.reuse ;  /* 0x00000004000a7213 */ /* 0x088fe40000000000 */
[----:B------:R-:W-:Y:S02]  /*04d0*/  IABS R13, R4 ;  /* 0x00000004000d7213 */ /* 0x000fe40000000000 */
[----:B------:R-:W3:Y:S03]  /*04e0*/  I2F.RP R6, R10 ;  /* 0x0000000a00067306 */ /* 0x000ee60000209400 */
[----:B------:R-:W-:Y:S02]  /*04f0*/  IMAD.MOV R13, RZ, RZ, -R13 ;  /* 0x000000ffff0d7224 */ /* 0x000fe400078e0a0d */
[----:B----4-:R-:W-:-:S05]  /*0500*/  VIADD R2, R2, 0x7f ;  /* 0x0000007f02027836 */ /* 0x010fca0000000000 */
[----:B-1----:R-:W-:-:S04]  /*0510*/  SHF.R.S32.HI R15, RZ, 0x1f, R2 ;  /* 0x0000001fff0f7819 */ /* 0x002fc80000011402 */
[----:B------:R-:W-:Y:S01]  /*0520*/  LEA.HI R15, R15, R2, RZ, 0x7 ;  /* 0x000000020f0f7211 */ /* 0x000fe200078f38ff */
[----:B---3--:R-:W1:Y:S03]  /*0530*/  MUFU.RCP R18, R6 ;  /* 0x0000000600127308 */ /* 0x008e660000001000 */
        /* <DEDUP_REMOVED lines=14> */
[----:B------:R-:W-:-:S03]  /*0620*/  VIADD R14, R17, 0x1 ;  /* 0x00000001110e7836 */ /* 0x000fc60000000000 */
[----:B------:R-:W-:Y:S01]  /*0630*/  ISETP.GT.U32.AND P1, PT, R10, R19, PT ;  /* 0x000000130a00720c */ /* 0x000fe20003f24070 */
[----:B------:R-:W3:Y:S01]  /*0640*/  @!P3 LDC R13, c[0x0][0x43c] ;  /* 0x00010f00ff0dbb82 */ /* 0x000ee20000000800 */
[----:B------:R-:W-:-:S11]  /*0650*/  IMAD R14, R14, 0x40, -R153 ;  /* 0x000000400e0e7824 */ /* 0x000fd600078e0a99 */
        /* <DEDUP_REMOVED lines=10> */
[----:B------:R-:W-:Y:S02]  /*0700*/  @P5 VIADD R6, R6, 0x1 ;  /* 0x0000000106065836 */ /* 0x000fe40000000000 */
[----:B------:R-:W-:Y:S02]  /*0710*/  VIADD R3, R65, 0x7f ;  /* 0x0000007f41037836 */ /* 0x000fe40000000000 */
[----:B------:R-:W-:Y:S01]  /*0720*/  @!P0 IMAD.MOV R6, RZ, RZ, -R6 ;  /* 0x000000ffff068224 */ /* 0x000fe200078e0a06 */
[----:B------:R-:W-:Y:S02]  /*0730*/  @!P1 LOP3.LUT R6, RZ, R4, RZ, 0x33, !PT ;  /* 0x00000004ff069212 */ /* 0x000fe400078e33ff */
[----:B------:R-:W-:Y:S02]  /*0740*/  SHF.R.S32.HI R4, RZ, 0x1f, R3 ;  /* 0x0000001fff047819 */ /* 0x000fe40000011403 */
[----:B----4-:R-:W-:-:S02]  /*0750*/  IADD3 R10, PT, PT, R3, R10, R14 ;  /* 0x0000000a030a7210 */ /* 0x010fc40007ffe00e */
[----:B------:R-:W-:Y:S02]  /*0760*/  LEA.HI R3, R4, R3, RZ, 0x7 ;  /* 0x0000000304037211 */ /* 0x000fe400078f38ff */
[----:B------:R-:W-:Y:S02]  /*0770*/  SHF.R.S32.HI R11, RZ, 0x1f, R10 ;  /* 0x0000001fff0b7819 */ /* 0x000fe4000001140a */
[----:B------:R-:W-:Y:S01]  /*0780*/  SHF.R.S32.HI R3, RZ, 0x7, R3 ;  /* 0x00000007ff037819 */ /* 0x000fe20000011403 */
[----:B-1----:R-:W-:Y:S01]  /*0790*/  IMAD R146, R6, R2, RZ ;  /* 0x0000000206927224 */ /* 0x002fe200078e02ff */
[----:B------:R-:W-:-:S04]  /*07a0*/  LEA.HI R11, R11, R10, RZ, 0x7 ;  /* 0x0000000a0b0b7211 */ /* 0x000fc800078f38ff */
[----:B------:R-:W-:Y:S02]  /*07b0*/  SHF.R.S32.HI R11, RZ, 0x7, R11 ;  /* 0x00000007ff0b7819 */ /* 0x000fe4000001140b */
[----:B------:R-:W-:-:S04]  /*07c0*/  VIADDMNMX R6, R146, R6, R3, PT ;  /* 0x0000000692067246 */ /* 0x000fc80003800103 */
        /* <DEDUP_REMOVED lines=37> */
.L_x_2797:
[----:B------:R-:W-:Y:S05]  /*0a20*/  BSYNC.RECONVERGENT B0 ;  /* 0x0000000000007941 */ /* 0x000fea0003800200 */
.L_x_2796:
        /* <DEDUP_REMOVED lines=18> */
.L_x_2799:
[----:B------:R-:W-:Y:S05]  /*0b50*/  BSYNC.RECONVERGENT B0 ;  /* 0x0000000000007941 */ /* 0x000fea0003800200 */
.L_x_2798:
        /* <DEDUP_REMOVED lines=18> */
.L_x_2801:
[----:B------:R-:W-:Y:S05]  /*0c80*/  BSYNC.RECONVERGENT B0 ;  /* 0x0000000000007941 */ /* 0x000fea0003800200 */
.L_x_2800:
        /* <DEDUP_REMOVED lines=18> */
.L_x_2803:
[----:B------:R-:W-:Y:S05]  /*0db0*/  BSYNC.RECONVERGENT B0 ;  /* 0x0000000000007941 */ /* 0x000fea0003800200 */
.L_x_2802:
        /* <DEDUP_REMOVED lines=20> */
.L_x_2795:
        /* <DEDUP_REMOVED lines=11> */
.L_x_2804:
[----:B------:R-:W-:Y:S05]  /*0fb0*/  BRA.U !UP0, `(.L_x_2805) ;  /* 0x0000000508907547 */ /* 0x000fea000b800000 */
[----:B------:R-:W1:Y:S01]  /*0fc0*/  LDC R7, c[0x0][0x4f0] ;  /* 0x00013c00ff077b82 */ /* 0x000e620000000800 */
        /* <DEDUP_REMOVED lines=8> */
[----:B-----5:R-:W1:Y:S02]  /*1050*/  F2I.FTZ.U32.TRUNC.NTZ R5, R4 ;  /* 0x0000000400057305 */ /* 0x020e64000021f000 */
        /* <DEDUP_REMOVED lines=34> */
[----:B------:R-:W-:-:S04]  /*1280*/  MOV R6, UR14 ;  /* 0x0000000e00067c02 */ /* 0x000fc80008000f00 */
        /* <DEDUP_REMOVED lines=55> */
.L_x_2805:
        /* <DEDUP_REMOVED lines=15> */
.L_x_2807:
[----:B------:R-:W2:Y:S01]  /*16f0*/  LDC.64 R6, c[0x0][0x3b8] ;  /* 0x0000ee00ff067b82 */ /* 0x000ea20000000a00 */
[----:B------:R-:W-:-:S05]  /*1700*/  IADD3 R0, PT, PT, R8, R9, RZ ;  /* 0x0000000908007210 */ /* 0x000fca0007ffe0ff */
[C---:B--2---:R-:W-:Y:S02]  /*1710*/  IMAD R23, R0.reuse, R7, RZ ;  /* 0x0000000700177224 */ /* 0x044fe400078e02ff */
[----:B-1----:R-:W-:-:S05]  /*1720*/  IMAD.WIDE.U32 R2, R0, R6, RZ ;  /* 0x0000000600027225 */ /* 0x002fca00078e00ff */
[----:B------:R-:W-:Y:S02]  /*1730*/  IADD3 R23, PT, PT, R3, R23, RZ ;  /* 0x0000001703177210 */ /* 0x000fe40007ffe0ff */
[----:B------:R-:W-:Y:S02]  /*1740*/  MOV R22, R2 ;  /* 0x0000000200167202 */ /* 0x000fe40000000f00 */
.L_x_2808:
        /* <DEDUP_REMOVED lines=14> */
.L_x_2809:
[----:B------:R-:W1:Y:S01]  /*1830*/  LDC.64 R2, c[0x0][0x3c0] ;  /* 0x0000f000ff027b82 */ /* 0x000e620000000a00 */
[----:B------:R-:W-:-:S05]  /*1840*/  IADD3 R8, PT, PT, R8, R9, RZ ;  /* 0x0000000908087210 */ /* 0x000fca0007ffe0ff */
[C---:B-1----:R-:W-:Y:S02]  /*1850*/  IMAD R21, R8.reuse, R3, RZ ;  /* 0x0000000308157224 */ /* 0x042fe400078e02ff */
[----:B------:R-:W-:-:S05]  /*1860*/  IMAD.WIDE.U32 R8, R8, R2, RZ ;  /* 0x0000000208087225 */ /* 0x000fca00078e00ff */
[----:B------:R-:W-:Y:S02]  /*1870*/  IADD3 R21, PT, PT, R9, R21, RZ ;  /* 0x0000001509157210 */ /* 0x000fe40007ffe0ff */
[----:B------:R-:W-:-:S07]  /*1880*/  MOV R20, R8 ;  /* 0x0000000800147202 */ /* 0x000fce0000000f00 */
.L_x_2810:
        /* <DEDUP_REMOVED lines=50> */
.L_x_2806:
[----:B------:R-:W-:Y:S01]  /*1bb0*/  IMAD.MOV.U32 R5, RZ, RZ, RZ ;  /* 0x000000ffff057224 */ /* 0x000fe200078e00ff */
[----:B------:R-:W-:Y:S01]  /*1bc0*/  ISETP.NE.AND P2, PT, R12, -0x1, PT ;  /* 0xffffffff0c00780c */ /* 0x000fe20003f45270 */
[----:B------:R-:W1:Y:S01]  /*1bd0*/  LDC.64 R114, c[0x0][0x3b0] ;  /* 0x0000ec00ff727b82 */ /* 0x000e620000000a00 */
[C---:B------:R-:W-:Y:S01]  /*1be0*/  IMAD.SHL.U32 R15, R64.reuse, 0x20, RZ ;  /* 0x00000020400f7824 */ /* 0x040fe200078e00ff */
[----:B------:R-:W2:Y:S02]  /*1bf0*/  LDCU.64 UR4, c[0x0][0x3c8] ;  /* 0x00007900ff0477ac */ /* 0x000ea40008000a00 */
[----:B------:R3:W5:Y:S01]  /*1c00*/  @P4 LDG.E R5, desc[UR6][R122.64] ;  /* 0x000000067a054981 */ /* 0x000762000c1e1900 */
[C---:B------:R-:W-:Y:S01]  /*1c10*/  IMAD.SHL.U32 R20, R64.reuse, 0x10, RZ ;  /* 0x0000001040147824 */ /* 0x040fe200078e00ff */
[----:B------:R-:W-:Y:S01]  /*1c20*/  LOP3.LUT R13, R15, 0x120, RZ, 0xc0, !PT ;  /* 0x000001200f0d7812 */ /* 0x000fe200078ec0ff */
[----:B------:R-:W-:Y:S01]  /*1c30*/  IMAD.SHL.U32 R110, R64, 0x8, RZ ;  /* 0x00000008406e7824 */ /* 0x000fe200078e00ff */
[----:B------:R-:W-:Y:S01]  /*1c40*/  SHF.R.U32.HI R108, RZ, 0x1, R64 ;  /* 0x00000001ff6c7819 */ /* 0x000fe20000011640 */
[----:B------:R-:W4:Y:S01]  /*1c50*/  LDCU.64 UR8, c[0x0][0x388] ;  /* 0x00007100ff0877ac */ /* 0x000f220008000a00 */
[----:B------:R-:W-:Y:S01]  /*1c60*/  LOP3.LUT R46, R13, 0x3e00, R20, 0xf8, !PT ;  /* 0x00003e000d2e7812 */ /* 0x000fe200078ef814 */
[----:B------:R-:W-:Y:S01]  /*1c70*/  IMAD.MOV.U32 R121, RZ, RZ, RZ ;  /* 0x000000ffff797224 */ /* 0x000fe200078e00ff */
[----:B------:R-:W2:Y:S01]  /*1c80*/  @!P2 LDC.64 R8, c[0x0][0x398] ;  /* 0x0000e600ff08ab82 */ /* 0x000ea20000000a00 */
[----:B------:R-:W-:Y:S01]  /*1c90*/  LOP3.LUT R20, R20, 0x100, RZ, 0xc0, !PT ;  /* 0x0000010014147812 */ /* 0x000fe200078ec0ff */
[----:B------:R-:W-:Y:S01]  /*1ca0*/  VIADD R63, R61, 0xffffffff ;  /* 0xffffffff3d3f7836 */ /* 0x000fe20000000000 */
[----:B------:R-:W-:Y:S01]  /*1cb0*/  LOP3.LUT R118, R110, 0x18, RZ, 0xc0, !PT ;  /* 0x000000186e767812 */ /* 0x000fe200078ec0ff */
[----:B------:R-:W-:Y:S01]  /*1cc0*/  IMAD.SHL.U32 R89, R6, 0x20, RZ ;  /* 0x0000002006597824 */ /* 0x000fe200078e00ff */
[----:B------:R-:W-:Y:S01]  /*1cd0*/  LOP3.LUT R45, R20, 0x20, R15, 0xf8, !PT ;  /* 0x00000020142d7812 */ /* 0x000fe200078ef80f */
[----:B------:R-:W-:Y:S01]  /*1ce0*/  IMAD.SHL.U32 R67, R2, 0x20, RZ ;  /* 0x0000002002437824 */ /* 0x000fe200078e00ff */
[----:B------:R-:W-:Y:S01]  /*1cf0*/  LOP3.LUT R15, R15, 0xc0, RZ, 0xc0, !PT ;  /* 0x000000c00f0f7812 */ /* 0x000fe200078ec0ff */
[----:B------:R-:W-:Y:S01]  /*1d00*/  IMAD.SHL.U32 R60, R63, 0x80, RZ ;  /* 0x000000803f3c7824 */ /* 0x000fe200078e00ff */
[----:B------:R-:W-:-:S02]  /*1d10*/  SHF.R.S32.HI R159, RZ, 0x1f, R158 ;  /* 0x0000001fff9f7819 */ /* 0x000fc4000001149e */
[C---:B------:R-:W-:Y:S01]  /*1d20*/  LOP3.LUT R19, R15.reuse, 0x8, R108, 0xf8, !PT ;  /* 0x000000080f137812 */ /* 0x040fe200078ef86c */
[----:B-1----:R-:W-:Y:S01]  /*1d30*/  @P2 IMAD.WIDE.U32 R20, R12, R114, RZ ;  /* 0x000000720c142225 */ /* 0x002fe200078e00ff */
[--C-:B------:R-:W-:Y:S02]  /*1d40*/  LOP3.LUT R15, R15, 0x8, R64.reuse, 0xf8, !PT ;  /* 0x000000080f0f7812 */ /* 0x100fe400078ef840 */
[----:B------:R-:W-:Y:S02]  /*1d50*/  IADD3 R18, P3, PT, R118, R18, RZ ;  /* 0x0000001276127210 */ /* 0x000fe40007f7e0ff */
[----:B------:R-:W-:Y:S02]  /*1d60*/  SHF.R.U32.HI R120, RZ, 0x2, R64 ;  /* 0x00000002ff787819 */ /* 0x000fe40000011640 */
[----:B------:R-:W-:Y:S02]  /*1d70*/  SHF.L.U64.HI R84, R6, 0x5, R7 ;  /* 0x0000000506547819 */ /* 0x000fe40000010207 */
[----:B------:R-:W-:Y:S01]  /*1d80*/  SHF.L.U64.HI R66, R2, 0x5, R3 ;  /* 0x0000000502427819 */ /* 0x000fe20000010203 */
[----:B------:R-:W-:Y:S01]  /*1d90*/  IMAD.WIDE.U32 R16, R17, 0x40, R120 ;  /* 0x0000004011107825 */ /* 0x000fe200078e0078 */
[----:B------:R-:W-:-:S02]  /*1da0*/  SHF.R.U32.HI R62, RZ, 0x3, R64 ;  /* 0x00000003ff3e7819 */ /* 0x000fc40000011640 */
[----:B------:R-:W-:Y:S01]  /*1db0*/  LOP3.LUT R95, R110, 0x20, RZ, 0xc0, !PT ;  /* 0x000000206e5f7812 */ /* 0x000fe200078ec0ff */
[C---:B--2---:R-:W-:Y:S01]  /*1dc0*/  @!P2 IMAD.WIDE.U32 R22, R155.reuse, R8, RZ ;  /* 0x000000089b16a225 */ /* 0x044fe200078e00ff */
[C---:B------:R-:W-:Y:S02]  /*1dd0*/  LOP3.LUT R117, R118.reuse, 0x20, RZ, 0xfc, !PT ;  /* 0x0000002076757812 */ /* 0x040fe400078efcff */
[----:B------:R-:W-:Y:S01]  /*1de0*/  LOP3.LUT R116, R118, 0x40, RZ, 0xfc, !PT ;  /* 0x0000004076747812 */ /* 0x000fe200078efcff */
[----:B------:R-:W-:Y:S02]  /*1df0*/  @!P2 IMAD.MOV.U32 R13, RZ, RZ, R22 ;  /* 0x000000ffff0da224 */ /* 0x000fe400078e0016 */
[----:B------:R-:W-:Y:S02]  /*1e00*/  @P2 IMAD.MOV.U32 R13, RZ, RZ, R20 ;  /* 0x000000ffff0d2224 */ /* 0x000fe400078e0014 */
[----:B------:R-:W-:Y:S02]  /*1e10*/  @!P2 IMAD R9, R155, R9, R23 ;  /* 0x000000099b09a224 */ /* 0x000fe400078e0217 */
[----:B------:R-:W-:-:S02]  /*1e20*/  IMAD.SHL.U32 R8, R64, 0x4, RZ ;  /* 0x0000000440087824 */ /* 0x000fc400078e00ff */
[----:B------:R-:W-:Y:S01]  /*1e30*/  @P2 IMAD R9, R12, R115, R21 ;  /* 0x000000730c092224 */ /* 0x000fe200078e0215 */
[----:B------:R-:W-:Y:S01]  /*1e40*/  IADD3 R20, P2, PT, R118, R13, RZ ;  /* 0x0000000d76147210 */ /* 0x000fe20007f5e0ff */
[----:B------:R-:W-:Y:S01]  /*1e50*/  IMAD R13, R159, UR4, RZ ;  /* 0x000000049f0d7c24 */ /* 0x000fe2000f8e02ff */
[--C-:B------:R-:W-:Y:S01]  /*1e60*/  LOP3.LUT R19, R19, 0x18, R8.reuse, 0x78, !PT ;  /* 0x0000001813137812 */ /* 0x100fe200078e7808 */
[----:B------:R-:W-:Y:S01]  /*1e70*/  IMAD R69, R17, R114, RZ ;  /* 0x0000007211457224 */ /* 0x000fe200078e02ff */
[----:B------:R-:W-:Y:S01]  /*1e80*/  LOP3.LUT R12, R15, 0x18, R8, 0x78, !PT ;  /* 0x000000180f0c7812 */ /* 0x000fe200078e7808 */
[----:B------:R-:W-:Y:S01]  /*1e90*/  IMAD.X R21, RZ, RZ, R9, P2 ;  /* 0x000000ffff157224 */ /* 0x000fe200010e0609 */
[----:B------:R-:W-:Y:S01]  /*1ea0*/  LOP3.LUT R46, R46, R19, RZ, 0xfc, !PT ;  /* 0x000000132e2e7212 */ /* 0x000fe200078efcff */
[----:B------:R-:W1:Y:S01]  /*1eb0*/  LDC R9, c[0x0][0x450] ;  /* 0x00011400ff097b82 */ /* 0x000e620000000800 */
[----:B------:R-:W-:Y:S01]  /*1ec0*/  LOP3.LUT R45, R45, R12, RZ, 0xfc, !PT ;  /* 0x0000000c2d2d7212 */ /* 0x000fe200078efcff */
[----:B------:R-:W-:Y:S01]  /*1ed0*/  IMAD.X R19, RZ, RZ, R10, P3 ;  /* 0x000000ffff137224 */ /* 0x000fe200018e060a */
[----:B------:R-:W-:Y:S01]  /*1ee0*/  IADD3 R22, P2, PT, R118, R14, RZ ;  /* 0x0000000e76167210 */ /* 0x000fe20007f5e0ff */
[----:B------:R-:W-:-:S02]  /*1ef0*/  IMAD R12, R158, UR5, R13 ;  /* 0x000000059e0c7c24 */ /* 0x000fc4000f8e020d */
[----:B------:R-:W-:Y:S01]  /*1f00*/  IMAD.WIDE.U32 R14, R158, UR4, R20 ;  /* 0x000000049e0e7c25 */ /* 0x000fe2000f8e0014 */
[----:B------:R-:W2:Y:S03]  /*1f10*/  LDCU.64 UR4, c[0x0][0x390] ;  /* 0x00007200ff0477ac */ /* 0x000ea60008000a00 */
[----:B------:R-:W-:-:S04]  /*1f20*/  IMAD.WIDE.U32 R18, R120, R6, R18 ;  /* 0x0000000678127225 */ /* 0x000fc800078e0012 */
[----:B------:R-:W-:Y:S02]  /*1f30*/  IMAD.X R23, RZ, RZ, R11, P2 ;  /* 0x000000ffff177224 */ /* 0x000fe400010e060b */
[----:B------:R-:W-:Y:S01]  /*1f40*/  IMAD R75, R120, R7, R19 ;  /* 0x00000007784b7224 */ /* 0x000fe200078e0213 */
[----:B------:R-:W-:Y:S01]  /*1f50*/  SHF.R.S32.HI R7, RZ, 0x1f, R70 ;  /* 0x0000001fff077819 */ /* 0x000fe20000011446 */
[----:B------:R-:W-:Y:S02]  /*1f60*/  IMAD.SHL.U32 R74, R18, 0x2, RZ ;  /* 0x00000002124a7824 */ /* 0x000fe400078e00ff */
[----:B------:R-:W-:Y:S01]  /*1f70*/  IMAD.WIDE.U32 R10, R120, R2, R22 ;  /* 0x00000002780a7225 */ /* 0x000fe200078e0016 */
[----:B------:R-:W-:Y:S02]  /*1f80*/  LEA.HI R7, R7, R70, RZ, 0x7 ;  /* 0x0000004607077211 */ /* 0x000fe400078f38ff */
[----:B------:R-:W-:Y:S01]  /*1f90*/  SHF.L.U64.HI R75, R18, 0x1, R75 ;  /* 0x00000001124b7819 */ /* 0x000fe2000001024b */
[----:B------:R-:W-:Y:S01]  /*1fa0*/  IMAD R71, R120, R3, R11 ;  /* 0x0000000378477224 */ /* 0x000fe200078e020b */
[----:B----4-:R-:W-:Y:S01]  /*1fb0*/  IADD3 R74, P2, PT, R74, UR8, RZ ;  /* 0x000000084a4a7c10 */ /* 0x010fe2000ff5e0ff */
[----:B------:R-:W-:Y:S01]  /*1fc0*/  IMAD.SHL.U32 R72, R10, 0x2, RZ ;  /* 0x000000020a487824 */ /* 0x000fe200078e00ff */
[----:B------:R-:W-:Y:S01]  /*1fd0*/  SHF.R.S32.HI R7, RZ, 0x7, R7 ;  /* 0x00000007ff077819 */ /* 0x000fe20000011407 */
[----:B------:R-:W-:Y:S01]  /*1fe0*/  IMAD.IADD R15, R15, 0x1, R12 ;  /* 0x000000010f0f7824 */ /* 0x000fe200078e020c */
[----:B------:R-:W-:Y:S01]  /*1ff0*/  IADD3.X R75, PT, PT, R75, UR9, RZ, P2, !PT ;  /* 0x000000094b4b7c10 */ /* 0x000fe200097fe4ff */
[----:B------:R-:W-:Y:S01]  /*2000*/  IMAD R69, R16, R115, R69 ;  /* 0x0000007310457224 */ /* 0x000fe200078e0245 */
[----:B------:R-:W-:Y:S01]  /*2010*/  SHF.L.U64.HI R71, R10, 0x1, R71 ;  /* 0x000000010a477819 */ /* 0x000fe20000010247 */
[----:B------:R-:W-:Y:S01]  /*2020*/  IMAD.WIDE.U32 R114, R16, R114, R14 ;  /* 0x0000007210727225 */ /* 0x000fe200078e000e */
[----:B--2---:R-:W-:-:S02]  /*2030*/  IADD3 R72, P2, PT, R72, UR4, RZ ;  /* 0x0000000448487c10 */ /* 0x004fc4000ff5e0ff */
[----:B------:R-:W-:Y:S01]  /*2040*/  VIMNMX R68, PT, PT, R146, R7, !PT ;  /* 0x0000000792447248 */ /* 0x000fe20007fe0100 */
[----:B------:R-:W-:Y:S01]  /*2050*/  IMAD.MOV.U32 R148, RZ, RZ, R74 ;  /* 0x000000ffff947224 */ /* 0x000fe200078e004a */
[----:B-1----:R-:W-:Y:S01]  /*2060*/  LEA.HI R109, R9, R9, RZ, 0x1 ;  /* 0x00000009096d7211 */ /* 0x002fe200078f08ff */
[----:B------:R-:W-:Y:S01]  /*2070*/  IMAD.MOV.U32 R150, RZ, RZ, R72 ;  /* 0x000000ffff967224 */ /* 0x000fe200078e0048 */
[----:B------:R-:W-:Y:S01]  /*2080*/  IADD3.X R71, PT, PT, R71, UR5, RZ, P2, !PT ;  /* 0x0000000547477c10 */ /* 0x000fe200097fe4ff */
[----:B------:R-:W-:Y:S01]  /*2090*/  IMAD.MOV.U32 R147, RZ, RZ, R75 ;  /* 0x000000ffff937224 */ /* 0x000fe200078e004b */
[----:B------:R-:W-:Y:S01]  /*20a0*/  ISETP.GT.AND P2, PT, R61, R68, PT ;  /* 0x000000443d00720c */ /* 0x000fe20003f44270 */
[----:B------:R-:W-:Y:S01]  /*20b0*/  IMAD.IADD R69, R115, 0x1, R69 ;  /* 0x0000000173457824 */ /* 0x000fe200078e0245 */
[----:B------:R-:W-:Y:S01]  /*20c0*/  LOP3.LUT R3, R8, 0xc, RZ, 0xc0, !PT ;  /* 0x0000000c08037812 */ /* 0x000fe200078ec0ff */
[----:B------:R-:W-:Y:S01]  /*20d0*/  IMAD.MOV.U32 R151, RZ, RZ, R71 ;  /* 0x000000ffff977224 */ /* 0x000fe200078e0047 */
[----:B------:R-:W-:-:S05]  /*20e0*/  SHF.R.S32.HI R109, RZ, 0x1, R109 ;  /* 0x00000001ff6d7819 */ /* 0x000fca000001146d */
        /* <DEDUP_REMOVED lines=11> */
[C---:B------:R-:W-:Y:S01]  /*21a0*/  IMAD R100, R109.reuse, 0x60, RZ ;  /* 0x000000606d647824 */ /* 0x040fe200078e02ff */
[----:B------:R-:W-:Y:S01]  /*21b0*/  SHF.R.S32.HI R7, RZ, 0x1f, R102 ;  /* 0x0000001fff077819 */ /* 0x000fe20000011466 */
[----:B------:R-:W4:Y:S01]  /*21c0*/  LDC.64 R90, c[0x0][0x4a8] ;  /* 0x00012a00ff5a7b82 */ /* 0x000f220000000a00 */
[----:B------:R-:W3:Y:S01]  /*21d0*/  LDCU.128 UR12, c[0x0][0x4c0] ;  /* 0x00009800ff0c77ac */ /* 0x000ee20008000c00 */
[----:B------:R-:W-:Y:S01]  /*21e0*/  SEL R4, R4, R0, !P1 ;  /* 0x0000000004047207 */ /* 0x000fe20004800000 */
[C---:B------:R-:W-:Y:S01]  /*21f0*/  VIADD R105, R120.reuse, 0x20 ;  /* 0x0000002078697836 */ /* 0x040fe20000000000 */
[C---:B------:R-:W-:Y:S01]  /*2200*/  SHF.L.U32 R107, R109.reuse, 0x5, RZ ;  /* 0x000000056d6b7819 */ /* 0x040fe200000006ff */
[----:B------:R-:W3:Y:S01]  /*2210*/  LDCU.64 UR4, c[0x0][0x488] ;  /* 0x00009100ff0477ac */ /* 0x000ee20008000a00 */
[----:B------:R-:W-:Y:S01]  /*2220*/  SHF.L.U32 R99, R109, 0x6, RZ ;  /* 0x000000066d637819 */ /* 0x000fe200000006ff */
[C---:B------:R-:W-:Y:S01]  /*2230*/  VIADD R101, R120.reuse, 0x60 ;  /* 0x0000006078657836 */ /* 0x040fe20000000000 */
[----:B------:R-:W-:Y:S01]  /*2240*/  IADD3 R103, PT, PT, R120, 0x40, RZ ;  /* 0x0000004078677810 */ /* 0x000fe20007ffe0ff */
[----:B------:R-:W3:Y:S01]  /*2250*/  LDCU.U8 UR20, c[0x0][0x533] ;  /* 0x0000a660ff1477ac */ /* 0x000ee20008000000 */
[C---:B------:R-:W-:Y:S01]  /*2260*/  IMAD R98, R61.reuse, -0x80, R70 ;  /* 0xffffff803d627824 */ /* 0x040fe200078e0246 */
[----:B------:R-:W-:Y:S01]  /*2270*/  SHF.R.S32.HI R88, RZ, 0x1f, R99 ;  /* 0x0000001fff587819 */ /* 0x000fe20000011463 */
[----:B------:R-:W-:Y:S01]  /*2280*/  IMAD R96, R61, -0x80, R65 ;  /* 0xffffff803d607824 */ /* 0x000fe200078e0241 */
[----:B------:R-:W-:Y:S01]  /*2290*/  SHF.R.S32.HI R86, RZ, 0x1f, R100 ;  /* 0x0000001fff567819 */ /* 0x000fe20000011464 */
[----:B------:R-:W-:-:S02]  /*22a0*/  IMAD.MOV.U32 R97, RZ, RZ, R61 ;  /* 0x000000ffff617224 */ /* 0x000fc400078e003d */
[----:B-1----:R-:W-:-:S04]  /*22b0*/  IMAD.WIDE.U32 R8, R155, R2, R118 ;  /* 0x000000029b087225 */ /* 0x002fc800078e0076 */
[----:B------:R-:W-:Y:S02]  /*22c0*/  IMAD R9, R155, R3, R9 ;  /* 0x000000039b097224 */ /* 0x000fe400078e0209 */
[----:B--2---:R-:W-:Y:S02]  /*22d0*/  IMAD R3, R7, UR16, RZ ;  /* 0x0000001007037c24 */ /* 0x004fe4000f8e02ff */
[----:B------:R-:W-:Y:S01]  /*22e0*/  IMAD.WIDE.U32 R8, R102, UR16, R8 ;  /* 0x0000001066087c25 */ /* 0x000fe2000f8e0008 */
[----:B----4-:R-:W-:Y:S01]  /*22f0*/  SHF.L.U32 R93, R90, 0x5, RZ ;  /* 0x000000055a5d7819 */ /* 0x010fe200000006ff */
[----:B---3--:R-:W-:Y:S02]  /*2300*/  UISETP.NE.AND UP0, UPT, UR20, URZ, UPT ;  /* 0x000000ff1400728c */ /* 0x008fe4000bf05270 */
[----:B------:R-:W-:Y:S01]  /*2310*/  IMAD R0, R102, UR17, R3 ;  /* 0x0000001166007c24 */ /* 0x000fe2000f8e0203 */
[----:B------:R-:W-:Y:S01]  /*2320*/  SHF.R.S32.HI R3, RZ, 0x1f, R4 ;  /* 0x0000001fff037819 */ /* 0x000fe20000011404 */
[----:B------:R-:W-:-:S04]  /*2330*/  IMAD.WIDE.U32 R10, R155, UR10, R118 ;  /* 0x0000000a9b0a7c25 */ /* 0x000fc8000f8e0076 */
[----:B------:R-:W-:Y:S02]  /*2340*/  IMAD.IADD R15, R9, 0x1, R0 ;  /* 0x00000001090f7824 */ /* 0x000fe400078e0200 */
[----:B------:R-:W-:Y:S02]  /*2350*/  IMAD R9, R3, UR12, RZ ;  /* 0x0000000c03097c24 */ /* 0x000fe4000f8e02ff */
[----:B------:R-:W-:Y:S01]  /*2360*/  IMAD R11, R155, UR11, R11 ;  /* 0x0000000b9b0b7c24 */ /* 0x000fe2000f8e020b */
[----:B------:R-:W1:Y:S01]  /*2370*/  LDCU.64 UR10, c[0x0][0x4d0] ;  /* 0x00009a00ff0a77ac */ /* 0x000e620008000a00 */
[----:B------:R-:W-:Y:S02]  /*2380*/  IMAD R2, R7, R90, RZ ;  /* 0x0000005a07027224 */ /* 0x000fe400078e02ff */
[----:B------:R-:W-:Y:S02]  /*2390*/  IMAD.MOV.U32 R14, RZ, RZ, R8 ;  /* 0x000000ffff0e7224 */ /* 0x000fe400078e0008 */
[----:B------:R-:W-:-:S02]  /*23a0*/  IMAD R12, R4, UR13, R9 ;  /* 0x0000000d040c7c24 */ /* 0x000fc4000f8e0209 */
[----:B------:R-:W-:Y:S01]  /*23b0*/  IMAD.WIDE.U32 R6, R4, UR12, R14 ;  /* 0x0000000c04067c25 */ /* 0x000fe2000f8e000e */
[----:B------:R-:W2:Y:S03]  /*23c0*/  LDCU.64 UR12, c[0x0][0x4e0] ;  /* 0x00009c00ff0c77ac */ /* 0x000ea60008000a00 */
[C---:B------:R-:W-:Y:S01]  /*23d0*/  IMAD R2, R102.reuse, R91, R2 ;  /* 0x0000005b66027224 */ /* 0x040fe200078e0202 */
[----:B------:R-:W-:Y:S01]  /*23e0*/  IADD3 R13, PT, PT, R7, R12, RZ ;  /* 0x0000000c070d7210 */ /* 0x000fe20007ffe0ff */
[----:B------:R-:W-:Y:S01]  /*23f0*/  IMAD.WIDE.U32 R8, R102, R90, R10 ;  /* 0x0000005a66087225 */ /* 0x000fe200078e000a */
[----:B------:R-:W-:Y:S02]  /*2400*/  SHF.R.S32.HI R11, RZ, 0x1f, R70 ;  /* 0x0000001fff0b7819 */ /* 0x000fe40000011446 */
[----:B------:R-:W-:Y:S01]  /*2410*/  MOV R12, R6 ;  /* 0x00000006000c7202 */ /* 0x000fe20000000f00 */
[----:B-----5:R-:W-:-:S02]  /*2420*/  IMAD.IADD R0, R60, 0x1, R5 ;  /* 0x000000013c007824 */ /* 0x020fc400078e0205 */
[----:B------:R-:W-:Y:S01]  /*2430*/  IMAD.IADD R9, R9, 0x1, R2 ;  /* 0x0000000109097824 */ /* 0x000fe200078e0202 */
[----:B------:R-:W-:Y:S01]  /*2440*/  IADD3 R2, P0, PT, -R70, R120, RZ ;  /* 0x0000007846027210 */ /* 0x000fe20007f1e1ff */
[----:B------:R-:W-:Y:S02]  /*2450*/  IMAD R3, R3, UR18, RZ ;  /* 0x0000001203037c24 */ /* 0x000fe4000f8e02ff */
[----:B------:R-:W-:Y:S02]  /*2460*/  IMAD R7, R0, R109, RZ ;  /* 0x0000006d00077224 */ /* 0x000fe400078e02ff */
[----:B------:R-:W-:Y:S02]  /*2470*/  IMAD.X R11, RZ, RZ, ~R11, P0 ;  /* 0x000000ffff0b7224 */ /* 0x000fe400000e0e0b */
[C---:B------:R-:W-:Y:S01]  /*2480*/  IMAD R6, R4.reuse, UR19, R3 ;  /* 0x0000001304067c24 */ /* 0x040fe2000f8e0203 */
[----:B------:R-:W-:Y:S01]  /*2490*/  SHF.R.S32.HI R3, RZ, 0x1f, R7 ;  /* 0x0000001fff037819 */ /* 0x000fe20000011407 */
[----:B------:R-:W-:Y:S01]  /*24a0*/  IMAD.WIDE.U32 R8, R4, UR18, R8 ;  /* 0x0000001204087c25 */ /* 0x000fe2000f8e0008 */
[C---:B------:R-:W-:Y:S01]  /*24b0*/  IADD3 R78, P0, PT, R7.reuse, R104, RZ ;  /* 0x00000068074e7210 */ /* 0x040fe20007f1e0ff */
[----:B------:R-:W-:Y:S01]  /*24c0*/  USHF.L.U32 UR18, UR16, 0x7, URZ ;  /* 0x0000000710127899 */ /* 0x000fe200080006ff */
[----:B------:R-:W-:Y:S01]  /*24d0*/  IADD3 R48, P1, PT, R7, R106, RZ ;  /* 0x0000006a07307210 */ /* 0x000fe20007f3e0ff */
[----:B------:R-:W-:Y:S01]  /*24e0*/  IMAD.WIDE.U32 R4, R2, UR16, R12 ;  /* 0x0000001002047c25 */ /* 0x000fe2000f8e000c */
[----:B------:R-:W-:Y:S01]  /*24f0*/  IADD3.X R79, PT, PT, R3, R92, RZ, P0, !PT ;  /* 0x0000005c034f7210 */ /* 0x000fe200007fe4ff */
[----:B------:R-:W-:Y:S01]  /*2500*/  UMOV UR19, URZ ;  /* 0x000000ff00137c82 */ /* 0x000fe20008000000 */
[----:B------:R-:W-:Y:S01]  /*2510*/  IADD3 R7, PT, PT, R9, R6, RZ ;  /* 0x0000000609077210 */ /* 0x000fe20007ffe0ff */
[----:B------:R-:W-:Y:S01]  /*2520*/  IMAD.X R3, R3, 0x1, R94, P1 ;  /* 0x0000000103037824 */ /* 0x000fe200008e065e */
[----:B------:R-:W-:Y:S01]  /*2530*/  SHF.L.U64.HI R79, R78, 0x1, R79 ;  /* 0x000000014e4f7819 */ /* 0x000fe2000001024f */
[C---:B------:R-:W-:Y:S01]  /*2540*/  IMAD R77, R11.reuse, UR16, RZ ;  /* 0x000000100b4d7c24 */ /* 0x040fe2000f8e02ff */
[----:B------:R-:W3:Y:S01]  /*2550*/  LDCU UR16, c[0x0][0x450] ;  /* 0x00008a00ff1077ac */ /* 0x000ee20008000800 */
[-C--:B------:R-:W-:Y:S01]  /*2560*/  IMAD R11, R11, R90.reuse, RZ ;  /* 0x0000005a0b0b7224 */ /* 0x080fe200078e02ff */
[C---:B------:R-:W-:Y:S01]  /*2570*/  SHF.L.U64.HI R0, R48.reuse, 0x1, R3 ;  /* 0x0000000130007819 */ /* 0x040fe20000010203 */
[----:B------:R-:W-:Y:S01]  /*2580*/  IMAD.MOV.U32 R6, RZ, RZ, R8 ;  /* 0x000000ffff067224 */ /* 0x000fe200078e0008 */
[----:B------:R-:W-:Y:S01]  /*2590*/  SHF.L.U32 R48, R48, 0x1, RZ ;  /* 0x0000000130307819 */ /* 0x000fe200000006ff */
[----:B------:R-:W-:Y:S01]  /*25a0*/  IMAD R77, R2, UR17, R77 ;  /* 0x00000011024d7c24 */ /* 0x000fe2000f8e024d */
[----:B------:R-:W-:Y:S01]  /*25b0*/  LEA R76, P2, R4, UR8, 0x1 ;  /* 0x00000008044c7c11 */ /* 0x000fe2000f8408ff */
[----:B------:R-:W-:Y:S01]  /*25c0*/  IMAD.SHL.U32 R78, R78, 0x2, RZ ;  /* 0x000000024e4e7824 */ /* 0x000fe200078e00ff */
[----:B------:R-:W-:Y:S01]  /*25d0*/  IADD3 R12, P0, PT, R48, UR14, RZ ;  /* 0x0000000e300c7c10 */ /* 0x000fe2000ff1e0ff */
[----:B------:R-:W-:Y:S01]  /*25e0*/  IMAD R11, R2, R91, R11 ;  /* 0x0000005b020b7224 */ /* 0x000fe200078e020b */
[----:B------:R-:W-:Y:S01]  /*25f0*/  IADD3 R77, PT, PT, R5, R77, RZ ;  /* 0x0000004d054d7210 */ /* 0x000fe20007ffe0ff */
[----:B------:R-:W-:Y:S01]  /*2600*/  IMAD.SHL.U32 R85, R90, 0x80, RZ ;  /* 0x000000805a557824 */ /* 0x000fe200078e00ff */
[----:B------:R-:W-:Y:S01]  /*2610*/  IADD3.X R13, PT, PT, R0, UR15, RZ, P0, !PT ;  /* 0x0000000f000d7c10 */ /* 0x000fe200087fe4ff */
[----:B------:R-:W-:Y:S01]  /*2620*/  IMAD.WIDE.U32 R2, R2, R90, R6 ;  /* 0x0000005a02027225 */ /* 0x000fe200078e0006 */
[----:B-1----:R-:W-:Y:S01]  /*2630*/  IADD3 R48, P0, PT, R48, UR10, RZ ;  /* 0x0000000a30307c10 */ /* 0x002fe2000ff1e0ff */
[----:B------:R-:W1:Y:S01]  /*2640*/  LDCU UR17, c[0x0][0x440] ;  /* 0x00008800ff1177ac */ /* 0x000e620008000800 */
[----:B------:R-:W-:Y:S01]  /*2650*/  IADD3 R80, P1, PT, R78, UR14, RZ ;  /* 0x0000000e4e507c10 */ /* 0x000fe2000ff3e0ff */
[----:B------:R-:W-:Y:S01]  /*2660*/  IMAD.IADD R11, R3, 0x1, R11 ;  /* 0x00000001030b7824 */ /* 0x000fe200078e020b */
[----:B------:R-:W-:-:S02]  /*2670*/  IADD3.X R49, PT, PT, R0, UR11, RZ, P0, !PT ;  /* 0x0000000b00317c10 */ /* 0x000fc400087fe4ff */
[----:B------:R-:W-:Y:S02]  /*2680*/  IADD3 R0, P0, PT, RZ, -UR19, RZ ;  /* 0x80000013ff007c10 */ /* 0x000fe4000ff1e0ff */
[----:B------:R-:W-:Y:S01]  /*2690*/  IADD3.X R81, PT, PT, R79, UR15, RZ, P1, !PT ;  /* 0x0000000f4f517c10 */ /* 0x000fe20008ffe4ff */
[----:B------:R-:W4:Y:S01]  /*26a0*/  LDCU.64 UR14, c[0x0][0x3c0] ;  /* 0x00007800ff0e77ac */ /* 0x000f220008000a00 */
[----:B------:R-:W-:Y:S01]  /*26b0*/  IADD3.X R3, PT, PT, RZ, ~UR18, RZ, P0, !PT ;  /* 0x80000012ff037c10 */ /* 0x000fe200087fe4ff */
[----:B------:R-:W-:Y:S01]  /*26c0*/  IMAD.X R85, RZ, RZ, ~R85, P0 ;  /* 0x000000ffff557224 */ /* 0x000fe200000e0e55 */
[----:B------:R-:W-:Y:S02]  /*26d0*/  LEA.HI.X R77, R4, UR9, R77, 0x1, P2 ;  /* 0x00000009044d7c11 */ /* 0x000fe400090f0c4d */
[----:B------:R-:W-:Y:S02]  /*26e0*/  LEA R10, P2, R2, UR4, 0x1 ;  /* 0x00000004020a7c11 */ /* 0x000fe4000f8408ff */
        /* <DEDUP_REMOVED lines=12> */
.L_x_2879:
        /* <DEDUP_REMOVED lines=9> */
[----:B-1----:R-:W-:Y:S02]  /*2840*/  ISETP.GE.AND P1, PT, R118, UR17, PT ;  /* 0x0000001176007c0c */ /* 0x002fe4000bf26270 */
[----:B------:R-:W-:Y:S11]  /*2850*/  ISETP.GE.AND P2, PT, R117, UR17, PT ;  /* 0x0000001175007c0c */ /* 0x000ff6000bf46270 */
[----:B------:R-:W2:Y:S01]  /*2860*/  @!P1 LDG.E.128 R20, desc[UR6][R76.64] ;  /* 0x000000064c149981 */ /* 0x000ea2000c1e1d00 */
[--C-:B------:R-:W-:Y:S05]  /*2870*/  @!P1 IMAD.MOV.U32 R73, RZ, RZ, R71.reuse ;  /* 0x000000ffff499224 */ /* 0x100fea00078e0047 */
[----:B--2---:R1:W-:Y:S01]  /*2880*/  @!P1 STG.E.128 desc[UR6][R72.64], R20 ;  /* 0x0000001448009986 */ /* 0x0043e2000c101d06 */
[----:B------:R-:W-:Y:S03]  /*2890*/  ISETP.GE.AND P1, PT, R116, UR17, PT ;  /* 0x0000001174007c0c */ /* 0x000fe6000bf26270 */
[----:B------:R-:W2:Y:S01]  /*28a0*/  @!P2 LDG.E.128 R16, desc[UR6][R76.64+0x40] ;  /* 0x000040064c10a981 */ /* 0x000ea2000c1e1d00 */
[--C-:B-1----:R-:W-:Y:S05]  /*28b0*/  @!P2 IMAD.MOV.U32 R73, RZ, RZ, R71.reuse ;  /* 0x000000ffff49a224 */ /* 0x102fea00078e0047 */
[----:B--2---:R1:W-:Y:S04]  /*28c0*/  @!P2 STG.E.128 desc[UR6][R72.64+0x40], R16 ;  /* 0x000040104800a986 */ /* 0x0043e8000c101d06 */
[----:B------:R-:W2:Y:S01]  /*28d0*/  @!P1 LDG.E.128 R4, desc[UR6][R76.64+0x80] ;  /* 0x000080064c049981 */ /* 0x000ea2000c1e1d00 */
[----:B-1----:R-:W-:Y:S05]  /*28e0*/  @!P1 IMAD.MOV.U32 R73, RZ, RZ, R71 ;  /* 0x000000ffff499224 */ /* 0x002fea00078e0047 */
[----:B--2---:R2:W-:Y:S02]  /*28f0*/  @!P1 STG.E.128 desc[UR6][R72.64+0x80], R4 ;  /* 0x0000800448009986 */ /* 0x0045e4000c101d06 */
.L_x_2813:
[----:B-1-3--:R-:W-:Y:S05]  /*2900*/  BSYNC.RECONVERGENT B0 ;  /* 0x0000000000007941 */ /* 0x00afea0003800200 */
.L_x_2812:
        /* <DEDUP_REMOVED lines=16> */
.L_x_2815:
[----:B------:R-:W-:Y:S05]  /*2a10*/  BSYNC.RECONVERGENT B0 ;  /* 0x0000000000007941 */ /* 0x000fea0003800200 */
.L_x_2814:
        /* <DEDUP_REMOVED lines=20> */
.L_x_2817:
[----:B------:R-:W-:Y:S05]  /*2b60*/  BSYNC.RECONVERGENT B0 ;  /* 0x0000000000007941 */ /* 0x000fea0003800200 */
.L_x_2816:
        /* <DEDUP_REMOVED lines=22> */
.L_x_2819:
[----:B------:R-:W-:Y:S05]  /*2cd0*/  BSYNC.RECONVERGENT B0 ;  /* 0x0000000000007941 */ /* 0x000fea0003800200 */
.L_x_2818:
        /* <DEDUP_REMOVED lines=16> */
.L_x_2823:
[----:B------:R-:W-:Y:S05]  /*2de0*/  BSYNC.RECONVERGENT B0 ;  /* 0x0000000000007941 */ /* 0x000fea0003800200 */
.L_x_2822:
        /* <DEDUP_REMOVED lines=15> */
.L_x_2825:
[----:B------:R-:W-:Y:S05]  /*2ee0*/  BSYNC.RECONVERGENT B0 ;  /* 0x0000000000007941 */ /* 0x000fea0003800200 */
.L_x_2824:
        /* <DEDUP_REMOVED lines=17> */
.L_x_2827:
[----:B------:R-:W-:Y:S05]  /*3000*/  BSYNC.RECONVERGENT B0 ;  /* 0x0000000000007941 */ /* 0x000fea0003800200 */
.L_x_2826:
        /* <DEDUP_REMOVED lines=22> */
.L_x_2821:
        /* <DEDUP_REMOVED lines=59> */
.L_x_2833:
[----:B------:R-:W-:Y:S05]  /*3520*/  BSYNC.RECONVERGENT B0 ;  /* 0x0000000000007941 */ /* 0x000fea0003800200 */
.L_x_2832:
        /* <DEDUP_REMOVED lines=52> */
.L_x_2835:
[----:B------:R-:W-:Y:S05]  /*3870*/  BSYNC.RECONVERGENT B0 ;  /* 0x0000000000007941 */ /* 0x000fea0003800200 */
.L_x_2834:
        /* <DEDUP_REMOVED lines=51> */
.L_x_2831:
[----:B------:R-:W-:Y:S05]  /*3bb0*/  BSYNC.RECONVERGENT B1 ;  /* 0x0000000000017941 */ /* 0x000fea0003800200 */
.L_x_2830:
        /* <DEDUP_REMOVED lines=68> */
.L_x_2839:
[----:B------:R-:W-:Y:S05]  /*4000*/  BSYNC.RECONVERGENT B0 ;  /* 0x0000000000007941 */ /* 0x000fea0003800200 */
.L_x_2838:
        /* <DEDUP_REMOVED lines=52> */
.L_x_2841:
[----:B------:R-:W-:Y:S05]  /*4350*/  BSYNC.RECONVERGENT B0 ;  /* 0x0000000000007941 */ /* 0x000fea0003800200 */
.L_x_2840:
        /* <DEDUP_REMOVED lines=51> */
.L_x_2837:
[----:B------:R-:W-:Y:S05]  /*4690*/  BSYNC.RECONVERGENT B1 ;  /* 0x0000000000017941 */ /* 0x000fea0003800200 */
.L_x_2836:
        /* <DEDUP_REMOVED lines=68> */
.L_x_2845:
[----:B------:R-:W-:Y:S05]  /*4ae0*/  BSYNC.RECONVERGENT B0 ;  /* 0x0000000000007941 */ /* 0x000fea0003800200 */
.L_x_2844:
        /* <DEDUP_REMOVED lines=52> */
.L_x_2847:
[----:B------:R-:W-:Y:S05]  /*4e30*/  BSYNC.RECONVERGENT B0 ;  /* 0x0000000000007941 */ /* 0x000fea0003800200 */
.L_x_2846:
        /* <DEDUP_REMOVED lines=51> */
.L_x_2843:
[----:B------:R-:W-:Y:S05]  /*5170*/  BSYNC.RECONVERGENT B1 ;  /* 0x0000000000017941 */ /* 0x000fea0003800200 */
.L_x_2842:
        /* <DEDUP_REMOVED lines=70> */
.L_x_2851:
[----:B------:R-:W-:Y:S05]  /*55e0*/  BSYNC.RECONVERGENT B0 ;  /* 0x0000000000007941 */ /* 0x000fea0003800200 */
.L_x_2850:
        /* <DEDUP_REMOVED lines=52> */
.L_x_2853:
[----:B------:R-:W-:Y:S05]  /*5930*/  BSYNC.RECONVERGENT B0 ;  /* 0x0000000000007941 */ /* 0x000fea0003800200 */
.L_x_2852:
        /* <DEDUP_REMOVED lines=51> */
.L_x_2849:
[----:B------:R-:W-:Y:S05]  /*5c70*/  BSYNC.RECONVERGENT B1 ;  /* 0x0000000000017941 */ /* 0x000fea0003800200 */
.L_x_2848:
        /* <DEDUP_REMOVED lines=8> */
.L_x_2829:
        /* <DEDUP_REMOVED lines=99> */
.L_x_2857:
[----:B------:R-:W-:Y:S05]  /*6330*/  BSYNC.RECONVERGENT B0 ;  /* 0x0000000000007941 */ /* 0x000fea0003800200 */
.L_x_2856:
        /* <DEDUP_REMOVED lines=93> */
.L_x_2859:
[----:B------:R-:W-:Y:S05]  /*6910*/  BSYNC.RECONVERGENT B0 ;  /* 0x0000000000007941 */ /* 0x000fea0003800200 */
.L_x_2858:
        /* <DEDUP_REMOVED lines=92> */
.L_x_2855:
[----:B------:R-:W-:Y:S05]  /*6ee0*/  BSYNC.RECONVERGENT B1 ;  /* 0x0000000000017941 */ /* 0x000fea0003800200 */
.L_x_2854:
        /* <DEDUP_REMOVED lines=37> */
[----:B------:R-:W-:Y:S01]  /*7140*/  @!P0 HADD2.F32 R35, -RZ, R34.H0_H0 ;  /* 0x20000022ff238230 */ /* 0x000fe20000004100 */
[----:B------:R-:W-:Y:S01]  /*7150*/  @!P0 MOV R51, R59 ;  /* 0x0000003b00338202 */ /* 0x000fe20000000f00 */
        /* <DEDUP_REMOVED lines=61> */
.L_x_2863:
[----:B------:R-:W-:Y:S05]  /*7530*/  BSYNC.RECONVERGENT B0 ;  /* 0x0000000000007941 */ /* 0x000fea0003800200 */
.L_x_2862:
        /* <DEDUP_REMOVED lines=93> */
.L_x_2865:
[----:B------:R-:W-:Y:S05]  /*7b10*/  BSYNC.RECONVERGENT B0 ;  /* 0x0000000000007941 */ /* 0x000fea0003800200 */
.L_x_2864:
[----:B------:R-:W-:Y:S11]  /*7b20*/  ISETP.GE.AND P0, PT, R116, R111, PT ;  /* 0x0000006f7400720c */ /* 0x000ff60003f06270 */
[----:B------:R-:W-:Y:S02]  /*7b30*/  @!UPT UIADD3 URZ, UPT, UPT, URZ, URZ, URZ ;  /* 0x000000fffffff290 */ /* 0x000fe4000fffe0ff */
[----:B------:R-:W-:Y:S05]  /*7b40*/  @P0 BRA `(.L_x_2861) ;  /* 0x0000000400640947 */ /* 0x000fea0003800000 */
[C---:B------:R-:W-:Y:S01]  /*7b50*/  ISETP.GE.AND P0, PT, R116.reuse, R9, PT ;  /* 0x000000097400720c */ /* 0x040fe20003f06270 */
[----:B-123--:R-:W2:Y:S11]  /*7b60*/  LDG.E.128 R52, desc[UR6][R20.64+0x80] ;  /* 0x0000800614347981 */ /* 0x00eeb6000c1e1d00 */
[----:B------:R-:W-:Y:S01]  /*7b70*/  @!UPT UIADD3 URZ, UPT, UPT, URZ, URZ, URZ ;  /* 0x000000fffffff290 */ /* 0x000fe2000fffe0ff */
[----:B------:R-:W-:Y:S04]  /*7b80*/  @!P0 ISETP.GE.U32.AND P1, PT, R116, R15, PT ;  /* 0x0000000f7400820c */ /* 0x000fe80003f26070 */
[----:B------:R-:W-:Y:S02]  /*7b90*/  @!P0 SEL R50, R14, RZ, P1 ;  /* 0x000000ff0e328207 */ /* 0x000fe40000800000 */
[----:B------:R-:W-:Y:S02]  /*7ba0*/  @!P0 SEL R51, R73, RZ, P1 ;  /* 0x000000ff49338207 */ /* 0x000fe40000800000 */
[----:B----4-:R-:W-:Y:S02]  /*7bb0*/  @!P0 IADD3 R57, P5, PT, R107, R50, RZ ;  /* 0x000000326b398210 */ /* 0x010fe40007fbe0ff */
        /* <DEDUP_REMOVED lines=82> */
.L_x_2861:
[----:B------:R-:W-:Y:S05]  /*80e0*/  BSYNC.RECONVERGENT B1 ;  /* 0x0000000000017941 */ /* 0x000fea0003800200 */
.L_x_2860:
        /* <DEDUP_REMOVED lines=101> */
.L_x_2869:
[----:B------:R-:W-:Y:S05]  /*8740*/  BSYNC.RECONVERGENT B0 ;  /* 0x0000000000007941 */ /* 0x000fea0003800200 */
.L_x_2868:
        /* <DEDUP_REMOVED lines=93> */
.L_x_2871:
[----:B------:R-:W-:Y:S05]  /*8d20*/  BSYNC.RECONVERGENT B0 ;  /* 0x0000000000007941 */ /* 0x000fea0003800200 */
.L_x_2870:
[----:B------:R-:W-:Y:S11]  /*8d30*/  ISETP.GE.AND P0, PT, R116, R111, PT ;  /* 0x0000006f7400720c */ /* 0x000ff60003f06270 */
[----:B------:R-:W-:Y:S02]  /*8d40*/  @!UPT UIADD3 URZ, UPT, UPT, URZ, URZ, URZ ;  /* 0x000000fffffff290 */ /* 0x000fe4000fffe0ff */
[----:B------:R-:W-:Y:S05]  /*8d50*/  @P0 BRA `(.L_x_2867) ;  /* 0x0000000400640947 */ /* 0x000fea0003800000 */
[C---:B------:R-:W-:Y:S01]  /*8d60*/  ISETP.GE.AND P0, PT, R116.reuse, R9, PT ;  /* 0x000000097400720c */ /* 0x040fe20003f06270 */
[----:B--23--:R-:W2:Y:S11]  /*8d70*/  LDG.E.128 R52, desc[UR6][R20.64+0x80] ;  /* 0x0000800614347981 */ /* 0x00ceb6000c1e1d00 */
[----:B------:R-:W-:Y:S01]  /*8d80*/  @!UPT UIADD3 URZ, UPT, UPT, URZ, URZ, URZ ;  /* 0x000000fffffff290 */ /* 0x000fe2000fffe0ff */
[----:B------:R-:W-:Y:S04]  /*8d90*/  @!P0 ISETP.GE.U32.AND P1, PT, R116, R15, PT ;  /* 0x0000000f7400820c */ /* 0x000fe80003f26070 */
[----:B------:R-:W-:Y:S02]  /*8da0*/  @!P0 SEL R50, R14, RZ, P1 ;  /* 0x000000ff0e328207 */ /* 0x000fe40000800000 */
[----:B------:R-:W-:Y:S02]  /*8db0*/  @!P0 SEL R51, R73, RZ, P1 ;  /* 0x000000ff49338207 */ /* 0x000fe40000800000 */
[----:B-1--4-:R-:W-:Y:S02]  /*8dc0*/  @!P0 IADD3 R57, P4, PT, R99, R50, RZ ;  /* 0x0000003263398210 */ /* 0x012fe40007f9e0ff */
        /* <DEDUP_REMOVED lines=82> */
.L_x_2867:
[----:B------:R-:W-:Y:S05]  /*92f0*/  BSYNC.RECONVERGENT B1 ;  /* 0x0000000000017941 */ /* 0x000fea0003800200 */
.L_x_2866:
        /* <DEDUP_REMOVED lines=104> */
.L_x_2875:
[----:B------:R-:W-:Y:S05]  /*9980*/  BSYNC.RECONVERGENT B0 ;  /* 0x0000000000007941 */ /* 0x000fea0003800200 */
.L_x_2874:
        /* <DEDUP_REMOVED lines=92> */
.L_x_2877:
[----:B------:R-:W-:Y:S05]  /*9f50*/  BSYNC.RECONVERGENT B0 ;  /* 0x0000000000007941 */ /* 0x000fea0003800200 */
.L_x_2876:
[----:B------:R-:W-:Y:S05]  /*9f60*/  @P3 BRA `(.L_x_2873) ;  /* 0x0000000400643947 */ /* 0x000fea0003800000 */
[C---:B------:R-:W-:Y:S01]  /*9f70*/  ISETP.GE.AND P0, PT, R116.reuse, R9, PT ;  /* 0x000000097400720c */ /* 0x040fe20003f06270 */
[----:B------:R-:W5:Y:S11]  /*9f80*/  LDG.E.128 R40, desc[UR6][R20.64+0x80] ;  /* 0x0000800614287981 */ /* 0x000f76000c1e1d00 */
[----:B------:R-:W-:Y:S01]  /*9f90*/  @!UPT UIADD3 URZ, UPT, UPT, URZ, URZ, URZ ;  /* 0x000000fffffff290 */ /* 0x000fe2000fffe0ff */
[----:B------:R-:W-:Y:S04]  /*9fa0*/  @!P0 ISETP.GE.U32.AND P1, PT, R116, R15, PT ;  /* 0x0000000f7400820c */ /* 0x000fe80003f26070 */
[----:B------:R-:W-:Y:S02]  /*9fb0*/  @!P0 SEL R51, R14, RZ, P1 ;  /* 0x000000ff0e338207 */ /* 0x000fe40000800000 */
[----:B--23--:R-:W-:Y:S02]  /*9fc0*/  @!P0 SEL R53, R73, RZ, P1 ;  /* 0x000000ff49358207 */ /* 0x00cfe40000800000 */
[----:B-1--4-:R-:W-:Y:S02]  /*9fd0*/  @!P0 IADD3 R56, P3, PT, R100, R51, RZ ;  /* 0x0000003364388210 */ /* 0x012fe40007f7e0ff */
        /* <DEDUP_REMOVED lines=82> */
.L_x_2873:
[----:B------:R-:W-:Y:S05]  /*a500*/  BSYNC.RECONVERGENT B1 ;  /* 0x0000000000017941 */ /* 0x000fea0003800200 */
.L_x_2872:
[----:B------:R-:W5:Y:S08]  /*a510*/  LDC R3, c[0x0][0x450] ;  /* 0x00011400ff037b82 */ /* 0x000f700000000800 */
[----:B------:R-:W1:Y:S01]  /*a520*/  LDC R9, c[0x0][0x450] ;  /* 0x00011400ff097b82 */ /* 0x000e620000000800 */
[----:B-----5:R-:W-:Y:S05]  /*a530*/  IMAD.U32 R3, R3, -0x40, RZ ;  /* 0xffffffc003037824 */ /* 0x020fea00078e00ff */
[C---:B------:R-:W-:Y:S02]  /*a540*/  LEA R80, P1, R3.reuse, R80, 0x1 ;  /* 0x0000005003507211 */ /* 0x040fe400078208ff */
[C---:B------:R-:W-:Y:S02]  /*a550*/  LEA R78, P0, R3.reuse, R78, 0x1 ;  /* 0x0000004e034e7211 */ /* 0x040fe400078008ff */
[C---:B------:R-:W-:Y:S02]  /*a560*/  LEA.HI.X.SX32 R81, R3.reuse, R81, 0x1, P1 ;  /* 0x0000005103517211 */ /* 0x040fe400008f0eff */
[----:B-1----:R-:W-:Y:S09]  /*a570*/  LEA.HI.X.SX32 R79, R3, R79, 0x1, P0 ;  /* 0x0000004f034f7211 */ /* 0x002ff200000f0eff */
.L_x_2828:
[----:B------:R-:W-:Y:S05]  /*a580*/  BSYNC.RECONVERGENT B2 ;  /* 0x0000000000027941 */ /* 0x000fea0003800200 */
.L_x_2820:
        /* <DEDUP_REMOVED lines=91> */
.L_x_2878:
[----:B------:R-:W-:Y:S02]  /*ab40*/  IADD3 R76, P1, PT, R76, R83, RZ ;  /* 0x000000534c4c7210 */ /* 0x000fe40007f3e0ff */
[----:B------:R-:W-:Y:S03]  /*ab50*/  IADD3 R10, P0, PT, R10, R87, RZ ;  /* 0x000000570a0a7210 */ /* 0x000fe60007f1e0ff */
[----:B------:R-:W-:Y:S02]  /*ab60*/  IMAD.X R77, R77, 0x1, R82, P1 ;  /* 0x000000014d4d7824 */ /* 0x000fe400008e0652 */
[----:B------:R-:W-:Y:S01]  /*ab70*/  IMAD.X R11, R11, 0x1, R85, P0 ;  /* 0x000000010b0b7824 */ /* 0x000fe200000e0655 */
[----:B------:R-:W-:Y:S07]  /*ab80*/  @P2 BRA `(.L_x_2879) ;  /* 0xffffff7c00082947 */ /* 0x000fee000383ffff */
.L_x_2811:
        /* <DEDUP_REMOVED lines=43> */
.L_x_2884:
[----:B------:R3:W-:Y:S02]  /*ae40*/  STS.128 [R149+0x2000], RZ ;  /* 0x002000ff95007388 */ /* 0x0007e40000000c00 */
.L_x_2883:
[----:B------:R-:W-:Y:S05]  /*ae50*/  BSYNC.RECONVERGENT B0 ;  /* 0x0000000000007941 */ /* 0x000fea0003800200 */
.L_x_2882:
        /* <DEDUP_REMOVED lines=25> */
.L_x_2886:
[----:B------:R1:W-:Y:S01]  /*aff0*/  STS.128 [R149+0x2800], RZ ;  /* 0x002800ff95007388 */ /* 0x0003e20000000c00 */
[----:B------:R-:W-:Y:S05]  /*b000*/  BRA `(.L_x_2885) ;  /* 0x0000003800a07947 */ /* 0x000fea0003800000 */
.L_x_2881:
        /* <DEDUP_REMOVED lines=81> */
.L_x_2893:
[----:B------:R-:W-:Y:S05]  /*b520*/  BSYNC.RECONVERGENT B0 ;  /* 0x0000000000007941 */ /* 0x000fea0003800200 */
.L_x_2892:
[----:B-----5:R-:W-:Y:S01]  /*b530*/  IMAD.MOV.U32 R6, RZ, RZ, R10 ;  /* 0x000000ffff067224 */ /* 0x020fe200078e000a */
[----:B------:R-:W-:Y:S01]  /*b540*/  MOV R4, R8 ;  /* 0x0000000800047202 */ /* 0x000fe20000000f00 */
[----:B------:R-:W-:Y:S01]  /*b550*/  IMAD.MOV.U32 R7, RZ, RZ, R11 ;  /* 0x000000ffff077224 */ /* 0x000fe200078e000b */
[----:B------:R-:W-:Y:S02]  /*b560*/  MOV R5, R9 ;  /* 0x0000000900057202 */ /* 0x000fe40000000f00 */
.L_x_2891:
[----:B------:R-:W-:Y:S05]  /*b570*/  BSYNC.RECONVERGENT B1 ;  /* 0x0000000000017941 */ /* 0x000fea0003800200 */
.L_x_2890:
        /* <DEDUP_REMOVED lines=49> */
.L_x_2897:
[----:B------:R-:W-:Y:S05]  /*b890*/  BSYNC.RECONVERGENT B0 ;  /* 0x0000000000007941 */ /* 0x000fea0003800200 */
.L_x_2896:
[----:B-----5:R4:W-:Y:S02]  /*b8a0*/  STS.128 [R149+0x1000], R8 ;  /* 0x0010000895007388 */ /* 0x0209e40000000c00 */
.L_x_2895:
[----:B------:R-:W-:Y:S05]  /*b8b0*/  BSYNC.RECONVERGENT B1 ;  /* 0x0000000000017941 */ /* 0x000fea0003800200 */
.L_x_2894:
        /* <DEDUP_REMOVED lines=47> */
.L_x_2899:
[----:B------:R-:W-:Y:S05]  /*bbb0*/  BSYNC.RECONVERGENT B0 ;  /* 0x0000000000007941 */ /* 0x000fea0003800200 */
.L_x_2898:
[----:B-----5:R1:W-:Y:S02]  /*bbc0*/  STS.128 [R149+0x2000], R8 ;  /* 0x0020000895007388 */ /* 0x0203e40000000c00 */
.L_x_2889:
[----:B------:R-:W-:Y:S05]  /*bbd0*/  BSYNC.RECONVERGENT B2 ;  /* 0x0000000000027941 */ /* 0x000fea0003800200 */
.L_x_2888:
        /* <DEDUP_REMOVED lines=64> */
.L_x_2903:
[----:B------:R-:W-:Y:S05]  /*bfe0*/  BSYNC.RECONVERGENT B0 ;  /* 0x0000000000007941 */ /* 0x000fea0003800200 */
.L_x_2902:
[----:B-----5:R4:W-:Y:S02]  /*bff0*/  STS.128 [R149+0x800], R8 ;  /* 0x0008000895007388 */ /* 0x0209e40000000c00 */
.L_x_2901:
[----:B------:R-:W-:Y:S05]  /*c000*/  BSYNC.RECONVERGENT B1 ;  /* 0x0000000000017941 */ /* 0x000fea0003800200 */
.L_x_2900:
        /* <DEDUP_REMOVED lines=58> */
.L_x_2907:
[----:B------:R-:W-:Y:S05]  /*c3b0*/  BSYNC.RECONVERGENT B0 ;  /* 0x0000000000007941 */ /* 0x000fea0003800200 */
.L_x_2906:
[----:B-----5:R4:W-:Y:S02]  /*c3c0*/  STS.128 [R149+0x1800], R8 ;  /* 0x0018000895007388 */ /* 0x0209e40000000c00 */
.L_x_2905:
[----:B------:R-:W-:Y:S05]  /*c3d0*/  BSYNC.RECONVERGENT B1 ;  /* 0x0000000000017941 */ /* 0x000fea0003800200 */
.L_x_2904:
        /* <DEDUP_REMOVED lines=56> */
.L_x_2909:
[----:B------:R-:W-:Y:S05]  /*c760*/  BSYNC.RECONVERGENT B0 ;  /* 0x0000000000007941 */ /* 0x000fea0003800200 */
.L_x_2908:
[----:B-----5:R4:W-:Y:S01]  /*c770*/  STS.128 [R149+0x2800], R8 ;  /* 0x0028000895007388 */ /* 0x0209e20000000c00 */
[----:B------:R-:W-:Y:S05]  /*c780*/  BRA `(.L_x_2885) ;  /* 0x0000002000c07947 */ /* 0x000fea0003800000 */
.L_x_2887:
        /* <DEDUP_REMOVED lines=98> */
.L_x_2915:
[----:B------:R-:W-:Y:S05]  /*cdb0*/  BSYNC.RECONVERGENT B0 ;  /* 0x0000000000007941 */ /* 0x000fea0003800200 */
.L_x_2914:
[----:B-----5:R-:W-:Y:S01]  /*cdc0*/  IMAD.MOV.U32 R6, RZ, RZ, R22 ;  /* 0x000000ffff067224 */ /* 0x020fe200078e0016 */
[----:B------:R-:W-:Y:S01]  /*cdd0*/  MOV R4, R20 ;  /* 0x0000001400047202 */ /* 0x000fe20000000f00 */
[----:B------:R-:W-:Y:S01]  /*cde0*/  IMAD.MOV.U32 R7, RZ, RZ, R23 ;  /* 0x000000ffff077224 */ /* 0x000fe200078e0017 */
[----:B------:R-:W-:Y:S02]  /*cdf0*/  MOV R5, R21 ;  /* 0x0000001500057202 */ /* 0x000fe40000000f00 */
.L_x_2913:
[----:B------:R-:W-:Y:S05]  /*ce00*/  BSYNC.RECONVERGENT B1 ;  /* 0x0000000000017941 */ /* 0x000fea0003800200 */
.L_x_2912:
        /* <DEDUP_REMOVED lines=88> */
.L_x_2919:
[----:B------:R-:W-:Y:S05]  /*d390*/  BSYNC.RECONVERGENT B0 ;  /* 0x0000000000007941 */ /* 0x000fea0003800200 */
.L_x_2918:
[----:B-----5:R4:W-:Y:S02]  /*d3a0*/  STS.128 [R149+0x1000], R20 ;  /* 0x0010001495007388 */ /* 0x0209e40000000c00 */
.L_x_2917:
[----:B------:R-:W-:Y:S05]  /*d3b0*/  BSYNC.RECONVERGENT B1 ;  /* 0x0000000000017941 */ /* 0x000fea0003800200 */
.L_x_2916:
        /* <DEDUP_REMOVED lines=86> */
.L_x_2921:
[----:B------:R-:W-:Y:S05]  /*d920*/  BSYNC.RECONVERGENT B0 ;  /* 0x0000000000007941 */ /* 0x000fea0003800200 */
.L_x_2920:
[----:B-----5:R1:W-:Y:S02]  /*d930*/  STS.128 [R149+0x2000], R20 ;  /* 0x0020001495007388 */ /* 0x0203e40000000c00 */
.L_x_2911:
[----:B------:R-:W-:Y:S05]  /*d940*/  BSYNC.RECONVERGENT B2 ;  /* 0x0000000000027941 */ /* 0x000fea0003800200 */
.L_x_2910:
        /* <DEDUP_REMOVED lines=94> */
.L_x_2925:
[----:B------:R-:W-:Y:S05]  /*df30*/  BSYNC.RECONVERGENT B0 ;  /* 0x0000000000007941 */ /* 0x000fea0003800200 */
.L_x_2924:
[----:B-----5:R4:W-:Y:S02]  /*df40*/  STS.128 [R149+0x800], R20 ;  /* 0x0008001495007388 */ /* 0x0209e40000000c00 */
.L_x_2923:
[----:B------:R-:W-:Y:S05]  /*df50*/  BSYNC.RECONVERGENT B1 ;  /* 0x0000000000017941 */ /* 0x000fea0003800200 */
.L_x_2922:
        /* <DEDUP_REMOVED lines=88> */
.L_x_2929:
[----:B------:R-:W-:Y:S05]  /*e4e0*/  BSYNC.RECONVERGENT B0 ;  /* 0x0000000000007941 */ /* 0x000fea0003800200 */
.L_x_2928:
[----:B-----5:R1:W-:Y:S02]  /*e4f0*/  STS.128 [R149+0x1800], R20 ;  /* 0x0018001495007388 */ /* 0x0203e40000000c00 */
.L_x_2927:
[----:B------:R-:W-:Y:S05]  /*e500*/  BSYNC.RECONVERGENT B1 ;  /* 0x0000000000017941 */ /* 0x000fea0003800200 */
.L_x_2926:
        /* <DEDUP_REMOVED lines=86> */
.L_x_2931:
[----:B------:R-:W-:Y:S05]  /*ea70*/  BSYNC.RECONVERGENT B0 ;  /* 0x0000000000007941 */ /* 0x000fea0003800200 */
.L_x_2930:
[----:B-----5:R4:W-:Y:S02]  /*ea80*/  STS.128 [R149+0x2800], R20 ;  /* 0x0028001495007388 */ /* 0x0209e40000000c00 */
.L_x_2885:
[----:B------:R-:W-:Y:S05]  /*ea90*/  BSYNC.RECONVERGENT B3 ;  /* 0x0000000000037941 */ /* 0x000fea0003800200 */
.L_x_2880:
[----:B--2---:R-:W-:Y:S01]  /*eaa0*/  IADD3 R7, PT, PT, -R60, R65, RZ ;  /* 0x000000413c077210 */ /* 0x004fe20007ffe1ff */
[----:B------:R-:W-:Y:S03]  /*eab0*/  BSSY.RECONVERGENT B0, `(.L_x_2932) ;  /* 0x000001e000007945 */ /* 0x000fe60003800200 */
[----:B------:R-:W-:-:S13]  /*eac0*/  ISETP.GE.AND P3, PT, R120, R7, PT ;  /* 0x000000077800720c */ /* 0x000fda0003f66270 */
[----:B------:R-:W-:Y:S05]  /*ead0*/  @P3 BRA `(.L_x_2933) ;  /* 0x00000000006c3947 */ /* 0x000fea0003800000 */
[----:B------:R-:W2:Y:S02]  /*eae0*/  LDCU UR4, c[0x0][0x440] ;  /* 0x00008800ff0477ac */ /* 0x000ea40008000800 */
[----:B--2---:R-:W-:Y:S02]  /*eaf0*/  ISETP.GE.AND P1, PT, R118, UR4, PT ;  /* 0x0000000476007c0c */ /* 0x004fe4000bf26270 */
[----:B------:R-:W-:-:S11]  /*eb00*/  ISETP.GE.AND P0, PT, R117, UR4, PT ;  /* 0x0000000475007c0c */ /* 0x000fd6000bf06270 */
[----:B-1----:R-:W-:Y:S02]  /*eb10*/  @!P1 IMAD.MOV.U32 R4, RZ, RZ, R148 ;  /* 0x000000ffff049224 */ /* 0x002fe400078e0094 */
[--C-:B------:R-:W-:Y:S01]  /*eb20*/  @!P1 IMAD.MOV.U32 R5, RZ, RZ, R147.reuse ;  /* 0x000000ffff059224 */ /* 0x100fe200078e0093 */
[----:B----4-:R-:W-:Y:S01]  /*eb30*/  @!P0 MOV R2, R148 ;  /* 0x0000009400028202 */ /* 0x010fe20000000f00 */
        /* <DEDUP_REMOVED lines=13> */
[----:B-1----:R-:W-:Y:S02]  /*ec10*/  MOV R2, R148 ;  /* 0x0000009400027202 */ /* 0x002fe40000000f00 */
[----:B------:R-:W-:-:S05]  /*ec20*/  MOV R3, R147 ;  /* 0x0000009300037202 */ /* 0x000fca0000000f00 */
[----:B------:R-:W-:Y:S01]  /*ec30*/  @!PT LDS RZ, [RZ] ;  /* 0x00000000fffff984 */ /* 0x000fe20000000800 */
[----:B------:R-:W-:Y:S01]  /*ec40*/  @!PT LDS RZ, [RZ] ;  /* 0x00000000fffff984 */ /* 0x000fe20000000800 */
[----:B------:R-:W-:Y:S01]  /*ec50*/  @!PT LDS RZ, [RZ] ;  /* 0x00000000fffff984 */ /* 0x000fe20000000800 */
[----:B------:R2:W-:Y:S01]  /*ec60*/  LDGSTS.E.BYPASS.LTC128B.128 [R149+0x7000], desc[UR6][R2.64+0x80] ;  /* 0x0700008002957fae */ /* 0x0005e2000b981a06 */
[----:B------:R-:W-:Y:S05]  /*ec70*/  BRA `(.L_x_2933) ;  /* 0x0000000000047947 */ /* 0x000fea0003800000 */
.L_x_2934:
[----:B------:R2:W-:Y:S02]  /*ec80*/  STS.128 [R149+0x7000], RZ ;  /* 0x007000ff95007388 */ /* 0x0005e40000000c00 */
.L_x_2933:
[----:B------:R-:W-:Y:S05]  /*ec90*/  BSYNC.RECONVERGENT B0 ;  /* 0x0000000000007941 */ /* 0x000fea0003800200 */
.L_x_2932:
[----:B------:R-:W-:Y:S01]  /*eca0*/  ISETP.GE.AND P0, PT, R26, R7, PT ;  /* 0x000000071a00720c */ /* 0x000fe20003f06270 */
[----:B------:R-:W-:-:S12]  /*ecb0*/  BSSY.RECONVERGENT B0, `(.L_x_2935) ;  /* 0x0000019000007945 */ /* 0x000fd80003800200 */
[----:B------:R-:W-:Y:S05]  /*ecc0*/  @P0 BRA `(.L_x_2936) ;  /* 0x00000000005c0947 */ /* 0x000fea0003800000 */
[----:B------:R-:W5:Y:S01]  /*ecd0*/  LDCU UR4, c[0x0][0x440] ;  /* 0x00008800ff0477ac */ /* 0x000f620008000800 */
[----:B-12-4-:R-:W-:-:S04]  /*ece0*/  LEA R2, P2, R89, R148, 0x1 ;  /* 0x0000009459027211 */ /* 0x016fc800078408ff */
        /* <DEDUP_REMOVED lines=20> */
.L_x_2937:
[----:B------:R2:W-:Y:S02]  /*ee30*/  STS.128 [R149+0x7800], RZ ;  /* 0x007800ff95007388 */ /* 0x0005e40000000c00 */
.L_x_2936:
[----:B------:R-:W-:Y:S05]  /*ee40*/  BSYNC.RECONVERGENT B0 ;  /* 0x0000000000007941 */ /* 0x000fea0003800200 */
.L_x_2935:
[----:B-1--4-:R-:W-:Y:S01]  /*ee50*/  IADD3 R8, PT, PT, R120, 0x40, RZ ;  /* 0x0000004078087810 */ /* 0x012fe20007ffe0ff */
[----:B------:R-:W-:Y:S03]  /*ee60*/  BSSY.RECONVERGENT B0, `(.L_x_2938) ;  /* 0x000001b000007945 */ /* 0x000fe60003800200 */
[----:B------:R-:W-:-:S13]  /*ee70*/  ISETP.GE.AND P0, PT, R8, R7, PT ;  /* 0x000000070800720c */ /* 0x000fda0003f06270 */
[----:B------:R-:W-:Y:S05]  /*ee80*/  @P0 BRA `(.L_x_2939) ;  /* 0x0000000000600947 */ /* 0x000fea0003800000 */
[----:B--2---:R-:W1:Y:S01]  /*ee90*/  LDC.64 R2, c[0x0][0x3b8] ;  /* 0x0000ee00ff027b82 */ /* 0x004e620000000a00 */
[----:B------:R-:W2:Y:S02]  /*eea0*/  LDCU UR4, c[0x0][0x440] ;  /* 0x00008800ff0477ac */ /* 0x000ea40008000800 */
[----:B--2---:R-:W-:Y:S02]  /*eeb0*/  ISETP.GE.AND P1, PT, R118, UR4, PT ;  /* 0x0000000476007c0c */ /* 0x004fe4000bf26270 */
        /* <DEDUP_REMOVED lines=20> */
.L_x_2940:
[----:B------:R2:W-:Y:S02]  /*f000*/  STS.128 [R149+0x8000], RZ ;  /* 0x008000ff95007388 */ /* 0x0005e40000000c00 */
.L_x_2939:
[----:B------:R-:W-:Y:S05]  /*f010*/  BSYNC.RECONVERGENT B0 ;  /* 0x0000000000007941 */ /* 0x000fea0003800200 */
.L_x_2938:
[----:B-1--4-:R-:W1:Y:S01]  /*f020*/  LDC.64 R4, c[0x0][0x538] ;  /* 0x00014e00ff047b82 */ /* 0x012e620000000a00 */
[----:B------:R-:W-:Y:S01]  /*f030*/  IADD3 R6, PT, PT, R120, 0x60, RZ ;  /* 0x0000006078067810 */ /* 0x000fe20007ffe0ff */
[----:B------:R-:W-:Y:S03]  /*f040*/  BSSY.RECONVERGENT B0, `(.L_x_2941) ;  /* 0x000001c000007945 */ /* 0x000fe60003800200 */
[----:B------:R-:W-:-:S13]  /*f050*/  ISETP.GE.AND P0, PT, R6, R7, PT ;  /* 0x000000070600720c */ /* 0x000fda0003f06270 */
[----:B------:R-:W-:Y:S05]  /*f060*/  @P0 BRA `(.L_x_2942) ;  /* 0x0000000000640947 */ /* 0x000fea0003800000 */
[----:B--2---:R-:W2:Y:S01]  /*f070*/  LDC.64 R2, c[0x0][0x3b8] ;  /* 0x0000ee00ff027b82 */ /* 0x004ea20000000a00 */
[----:B------:R-:W4:Y:S01]  /*f080*/  LDCU UR4, c[0x0][0x440] ;  /* 0x00008800ff0477ac */ /* 0x000f220008000800 */
[----:B------:R-:W-:Y:S01]  /*f090*/  MOV R11, R147 ;  /* 0x00000093000b7202 */ /* 0x000fe20000000f00 */
[----:B------:R-:W-:Y:S01]  /*f0a0*/  IMAD.MOV.U32 R10, RZ, RZ, R148 ;  /* 0x000000ffff0a7224 */ /* 0x000fe200078e0094 */
[----:B----4-:R-:W-:Y:S02]  /*f0b0*/  ISETP.GE.AND P2, PT, R118, UR4, PT ;  /* 0x0000000476007c0c */ /* 0x010fe4000bf46270 */
[----:B------:R-:W-:Y:S02]  /*f0c0*/  ISETP.GE.AND P1, PT, R117, UR4, PT ;  /* 0x0000000475007c0c */ /* 0x000fe4000bf26270 */
[----:B------:R-:W-:Y:S01]  /*f0d0*/  ISETP.GE.AND P0, PT, R116, UR4, PT ;  /* 0x0000000474007c0c */ /* 0x000fe2000bf06270 */
[----:B--2---:R-:W-:-:S04]  /*f0e0*/  IMAD.WIDE.U32 R10, R2, 0xc0, R10 ;  /* 0x000000c0020a7825 */ /* 0x004fc800078e000a */
[----:B------:R-:W-:-:S04]  /*f0f0*/  IMAD R3, R3, 0xc0, RZ ;  /* 0x000000c003037824 */ /* 0x000fc800078e02ff */
[----:B------:R-:W-:-:S05]  /*f100*/  IMAD.IADD R11, R3, 0x1, R11 ;  /* 0x00000001030b7824 */ /* 0x000fca00078e020b */
        /* <DEDUP_REMOVED lines=15> */
.L_x_2942:
[----:B------:R-:W-:Y:S05]  /*f200*/  BSYNC.RECONVERGENT B0 ;  /* 0x0000000000007941 */ /* 0x000fea0003800200 */
.L_x_2941:
[----:B------:R-:W2:Y:S01]  /*f210*/  LDCU.64 UR8, c[0x0][0x540] ;  /* 0x0000a800ff0877ac */ /* 0x000ea20008000a00 */
[----:B------:R-:W0:Y:S01]  /*f220*/  LDGDEPBAR ;  /* 0x00000000000079af */ /* 0x000e220000000000 */
[----:B------:R-:W5:Y:S01]  /*f230*/  LDCU UR4, c[0x0][0x508] ;  /* 0x0000a100ff0477ac */ /* 0x000f620008000800 */
[C---:B--2---:R-:W-:Y:S01]  /*f240*/  IMAD.WIDE.U32 R2, R155.reuse, UR8, R158 ;  /* 0x000000089b027c25 */ /* 0x044fe2000f8e009e */
[----:B------:R-:W2:Y:S03]  /*f250*/  LDCU UR8, c[0x0][0x458] ;  /* 0x00008b00ff0877ac */ /* 0x000ea60008000800 */
[----:B------:R-:W-:Y:S01]  /*f260*/  IMAD R0, R155, UR9, R3 ;  /* 0x000000099b007c24 */ /* 0x000fe2000f8e0203 */
[----:B-1--4-:R-:W-:Y:S02]  /*f270*/  LEA R10, P0, R2, R4, 0x2 ;  /* 0x00000004020a7211 */ /* 0x012fe400078010ff */
[----:B------:R-:W-:Y:S01]  /*f280*/  LOP3.LUT R120, R120, 0x7, RZ, 0xc0, !PT ;  /* 0x0000000778787812 */ /* 0x000fe200078ec0ff */
[----:B------:R-:W-:-:S04]  /*f290*/  DEPBAR.LE SB0, 0x0 ;  /* 0x000080000000791a */ /* 0x000fc80000000000 */
[----:B------:R-:W-:-:S05]  /*f2a0*/  LEA.HI.X R11, R2, R5, R0, 0x2, P0 ;  /* 0x00000005020b7211 */ /* 0x000fca00000f1400 */
[----:B------:R-:W4:Y:S01]  /*f2b0*/  LDG.E R3, desc[UR6][R10.64] ;  /* 0x000000060a037981 */ /* 0x000f22000c1e1900 */
[----:B------:R-:W-:Y:S01]  /*f2c0*/  LOP3.LUT R5, R108, 0x1f0, RZ, 0xc0, !PT ;  /* 0x000001f06c057812 */ /* 0x000fe200078ec0ff */
[----:B--2---:R-:W4:Y:S01]  /*f2d0*/  MUFU.RCP R0, UR8 ;  /* 0x0000000800007d08 */ /* 0x004f220008001000 */
        /* <DEDUP_REMOVED lines=29> */
.L_x_2945:
[----:B------:R4:W-:Y:S01]  /*f4b0*/  STS.128 [R149+0xd000], RZ ;  /* 0x00d000ff95007388 */ /* 0x0009e20000000c00 */
[----:B------:R-:W-:Y:S05]  /*f4c0*/  BRA `(.L_x_2946) ;  /* 0x00000000000c7947 */ /* 0x000fea0003800000 */
.L_x_2944:
[----:B------:R1:W-:Y:S04]  /*f4d0*/  STS.128 [R149+0x9000], RZ ;  /* 0x009000ff95007388 */ /* 0x0003e80000000c00 */
[----:B------:R1:W-:Y:S04]  /*f4e0*/  STS.128 [R149+0xb000], RZ ;  /* 0x00b000ff95007388 */ /* 0x0003e80000000c00 */
[----:B------:R1:W-:Y:S02]  /*f4f0*/  STS.128 [R149+0xd000], RZ ;  /* 0x00d000ff95007388 */ /* 0x0003e40000000c00 */
.L_x_2946:
[----:B------:R-:W-:Y:S05]  /*f500*/  BSYNC.RECONVERGENT B0 ;  /* 0x0000000000007941 */ /* 0x000fea0003800200 */
.L_x_2943:
        /* <DEDUP_REMOVED lines=28> */
.L_x_2949:
[----:B------:R1:W-:Y:S02]  /*f6d0*/  STS.128 [R149+0xd800], RZ ;  /* 0x00d800ff95007388 */ /* 0x0003e40000000c00 */
.L_x_2948:
[----:B------:R-:W-:Y:S05]  /*f6e0*/  BSYNC.RECONVERGENT B0 ;  /* 0x0000000000007941 */ /* 0x000fea0003800200 */
.L_x_2947:
        /* <DEDUP_REMOVED lines=29> */
.L_x_2952:
[----:B------:R1:W-:Y:S02]  /*f8c0*/  STS.128 [R149+0xe000], RZ ;  /* 0x00e000ff95007388 */ /* 0x0003e40000000c00 */
.L_x_2951:
[----:B------:R-:W-:Y:S05]  /*f8d0*/  BSYNC.RECONVERGENT B0 ;  /* 0x0000000000007941 */ /* 0x000fea0003800200 */
.L_x_2950:
        /* <DEDUP_REMOVED lines=33> */
.L_x_2955:
[----:B------:R1:W-:Y:S02]  /*faf0*/  STS.128 [R149+0xe800], RZ ;  /* 0x00e800ff95007388 */ /* 0x0003e40000000c00 */
.L_x_2954:
[----:B------:R-:W-:Y:S05]  /*fb00*/  BSYNC.RECONVERGENT B0 ;  /* 0x0000000000007941 */ /* 0x000fea0003800200 */
.L_x_2953:
[----:B------:R-:W-:Y:S01]  /*fb10*/  LEA R145, R46, UR5, 0x1 ;  /* 0x000000052e917c11 */ /* 0x000fe2000f8e08ff */
[----:B------:R-:W5:Y:S01]  /*fb20*/  LDCU UR14, c[0x0][0x50c] ;  /* 0x0000a180ff0e77ac */ /* 0x000f620008000800 */
[----:B------:R-:W-:Y:S01]  /*fb30*/  LEA R144, R45, UR5, 0x1 ;  /* 0x000000052d907c11 */ /* 0x000fe2000f8e08ff */
[----:B------:R-:W0:Y:S02]  /*fb40*/  LDGDEPBAR ;  /* 0x00000000000079af */ /* 0x000e240000000000 */
[C---:B------:R-:W-:Y:S02]  /*fb50*/  IMAD R5, R4.reuse, 0x2, R145 ;  /* 0x0000000204057824 */ /* 0x040fe400078e0291 */
[----:B------:R-:W-:Y:S01]  /*fb60*/  LDSM.16.M88.4 R88, [R145] ;  /* 0x000000009158783b */ /* 0x000fe20000000200 */
[----:B------:R-:W-:-:S03]  /*fb70*/  IMAD R3, R4, 0x2, R144 ;  /* 0x0000000204037824 */ /* 0x000fc600078e0290 */
[----:B------:R-:W2:Y:S04]  /*fb80*/  LDSM.16.M88.4 R40, [R144+0x3800] ;  /* 0x003800009028783b */ /* 0x000ea80000000200 */
        /* <DEDUP_REMOVED lines=8> */
[----:B------:R-:W5:Y:S04]  /*fc10*/  LDSM.16.M88.4 R96, [R144+0x4800] ;  /* 0x004800009060783b */ /* 0x000f680000000200 */
[----:B------:R-:W5:Y:S01]  /*fc20*/  LDSM.16.M88.4 R12, [R144+0x4c00] ;  /* 0x004c0000900c783b */ /* 0x000f620000000200 */
[C---:B--2---:R-:W-:Y:S03]  /*fc30*/  HMMA.16816.F32 R44, R88.reuse, R40, RZ ;  /* 0x00000028582c723c */ /* 0x044fe600000018ff */
[----:B-1----:R-:W1:Y:S04]  /*fc40*/  LDSM.16.M88.4 R8, [R3+0x3000] ;  /* 0x003000000308783b */ /* 0x002e680000000200 */
[----:B------:R-:W2:Y:S01]  /*fc50*/  LDSM.16.M88.4 R80, [R3+0x3400] ;  /* 0x003400000350783b */ /* 0x000ea20000000200 */
[C---:B---3--:R-:W-:Y:S03]  /*fc60*/  HMMA.16816.F32 R36, R88.reuse, R32, RZ ;  /* 0x000000205824723c */ /* 0x048fe600000018ff */
[----:B------:R-:W-:Y:S04]  /*fc70*/  LDSM.16.M88.4 R112, [R144+0x5000] ;  /* 0x005000009070783b */ /* 0x000fe80000000200 */
[----:B------:R-:W-:Y:S01]  /*fc80*/  LDSM.16.M88.4 R104, [R3+0x4000] ;  /* 0x004000000368783b */ /* 0x000fe20000000200 */
[C---:B------:R-:W-:Y:S03]  /*fc90*/  HMMA.16816.F32 R40, R88.reuse, R42, RZ ;  /* 0x0000002a5828723c */ /* 0x040fe600000018ff */
[----:B------:R-:W-:Y:S04]  /*fca0*/  LDSM.16.M88.4 R120, [R3+0x4c00] ;  /* 0x004c00000378783b */ /* 0x000fe80000000200 */
[----:B------:R-:W-:Y:S01]  /*fcb0*/  LDSM.16.M88.4 R108, [R144+0x5400] ;  /* 0x00540000906c783b */ /* 0x000fe20000000200 */
[C---:B------:R-:W-:Y:S08]  /*fcc0*/  HMMA.16816.F32 R32, R88.reuse, R34, RZ ;  /* 0x000000225820723c */ /* 0x040ff000000018ff */
[C---:B----4-:R-:W-:Y:S08]  /*fcd0*/  HMMA.16816.F32 R68, R88.reuse, R56, RZ ;  /* 0x000000385844723c */ /* 0x050ff000000018ff */
[----:B------:R-:W-:Y:S08]  /*fce0*/  HMMA.16816.F32 R56, R88, R58, RZ ;  /* 0x0000003a5838723c */ /* 0x000ff000000018ff */
[C---:B-----5:R-:W-:Y:S08]  /*fcf0*/  HMMA.16816.F32 R44, R84.reuse, R76, R44 ;  /* 0x0000004c542c723c */ /* 0x060ff0000000182c */
[C---:B------:R-:W-:Y:S01]  /*fd00*/  HMMA.16816.F32 R40, R84.reuse, R78, R40 ;  /* 0x0000004e5428723c */ /* 0x040fe20000001828 */
[----:B------:R-:W3:Y:S07]  /*fd10*/  LDSM.16.M88.4 R76, [R145+0x1000] ;  /* 0x00100000914c783b */ /* 0x000eee0000000200 */
[C---:B------:R-:W-:Y:S08]  /*fd20*/  HMMA.16816.F32 R36, R84.reuse, R72, R36 ;  /* 0x000000485424723c */ /* 0x040ff00000001824 */
[----:B------:R-:W-:Y:S01]  /*fd30*/  HMMA.16816.F32 R32, R84, R74, R32 ;  /* 0x0000004a5420723c */ /* 0x000fe20000001820 */
[----:B------:R-:W4:Y:S07]  /*fd40*/  LDSM.16.M88.4 R72, [R144+0x5800] ;  /* 0x005800009048783b */ /* 0x000f2e0000000200 */
        /* <DEDUP_REMOVED lines=10> */
[----:B------:R-:W5:Y:S07]  /*fdf0*/  LDSM.16.M88.4 R12, [R3+0x4400] ;  /* 0x00440000030c783b */ /* 0x000f6e0000000200 */
[C---:B-1----:R-:W-:Y:S08]  /*fe00*/  HMMA.16816.F32 R68, R84.reuse, R8, R68 ;  /* 0x000000085444723c */ /* 0x042ff00000001844 */
[C---:B------:R-:W-:Y:S01]  /*fe10*/  HMMA.16816.F32 R56, R84.reuse, R10, R56 ;  /* 0x0000000a5438723c */ /* 0x040fe20000001838 */
[----:B------:R-:W1:Y:S07]  /*fe20*/  LDSM.16.M88.4 R8, [R3+0x4800] ;  /* 0x004800000308783b */ /* 0x000e6e0000000200 */
[C---:B--2---:R-:W-:Y:S08]  /*fe30*/  HMMA.16816.F32 R52, R84.reuse, R80, R52 ;  /* 0x000000505434723c */ /* 0x044ff00000001834 */
[----:B------:R-:W-:Y:S01]  /*fe40*/  HMMA.16816.F32 R48, R84, R82, R48 ;  /* 0x000000525430723c */ /* 0x000fe20000001830 */
[----:B------:R-:W2:Y:S07]  /*fe50*/  LDSM.16.M88.4 R80, [R144+0x5c00] ;  /* 0x005c00009050783b */ /* 0x000eae0000000200 */
[C---:B---3--:R-:W-:Y:S08]  /*fe60*/  HMMA.16816.F32 R68, R76.reuse, R112, R68 ;  /* 0x000000704c44723c */ /* 0x048ff00000001844 */
[C---:B------:R-:W-:Y:S01]  /*fe70*/  HMMA.16816.F32 R56, R76.reuse, R114, R56 ;  /* 0x000000724c38723c */ /* 0x040fe20000001838 */
[----:B------:R-:W-:Y:S07]  /*fe80*/  LDSM.16.M88.4 R112, [R5+0x1000] ;  /* 0x001000000570783b */ /* 0x000fee0000000200 */
[C---:B----4-:R-:W-:Y:S08]  /*fe90*/  HMMA.16816.F32 R44, R76.reuse, R72, R44 ;  /* 0x000000484c2c723c */ /* 0x050ff0000000182c */
[----:B------:R-:W-:Y:S01]  /*fea0*/  HMMA.16816.F32 R40, R76, R74, R40 ;  /* 0x0000004a4c28723c */ /* 0x000fe20000001828 */
[----:B------:R-:W3:Y:S07]  /*feb0*/  LDSM.16.M88.4 R72, [R3+0x5000] ;  /* 0x005000000348783b */ /* 0x000eee0000000200 */
[C---:B-----5:R-:W-:Y:S08]  /*fec0*/  HMMA.16816.F32 R20, R84.reuse, R12, R20 ;  /* 0x0000000c5414723c */ /* 0x060ff00000001814 */
        /* <DEDUP_REMOVED lines=9> */
[----:B------:R-:W-:Y:S01]  /*ff60*/  HMMA.16816.F32 R88, R84, R122, R88 ;  /* 0x0000007a5458723c */ /* 0x000fe20000001858 */
[----:B------:R-:W5:Y:S04]  /*ff70*/  LDSM.16.M88.4 R84, [R144+0x6c00] ;  /* 0x006c00009054783b */ /* 0x000f680000000200 */
[----:B------:R-:W-:Y:S03]  /*ff80*/  LDSM.16.M88.4 R120, [R144+0x7c00] ;  /* 0x007c00009078783b */ /* 0x000fe60000000200 */
[C---:B--2---:R-:W-:Y:S08]  /*ff90*/  HMMA.16816.F32 R36, R76.reuse, R80, R36 ;  /* 0x000000504c24723c */ /* 0x044ff00000001824 */
[----:B------:R-:W-:Y:S01]  /*ffa0*/  HMMA.16816.F32 R32, R76, R82, R32 ;  /* 0x000000524c20723c */ /* 0x000fe20000001820 */
[----:B------:R-:W2:Y:S07]  /*ffb0*/  LDSM.16.M88.4 R80, [R3+0x5400] ;  /* 0x005400000350783b */ /* 0x000eae0000000200 */
[C---:B---3--:R-:W-:Y:S08]  /*ffc0*/  HMMA.16816.F32 R68, R112.reuse, R72, R68 ;  /* 0x000000487044723c */ /* 0x048ff00000001844 */
[----:B------:R-:W-:Y:S01]  /*ffd0*/  HMMA.16816.F32 R56, R112, R74, R56 ;  /* 0x0000004a7038723c */ /* 0x000fe20000001838 */
[----:B------:R-:W3:Y:S07]  /*ffe0*/  LDSM.16.M88.4 R72, [R3+0x6400] ;  /* 0x006400000348783b */ /* 0x000eee0000000200 */
[C---:B----4-:R-:W-:Y:S08]  /*fff0*/  HMMA.16816.F32 R28, R76.reuse, R12, R28 ;  /* 0x0000000c4c1c723c */ /* 0x050ff0000000181c */
[C---:B------:R-:W-:Y:S01]  /*10000*/  HMMA.16816.F32 R24, R76.reuse, R14, R24 ;  /* 0x0000000e4c18723c */ /* 0x040fe20000001818 */
[----:B------:R-:W4:Y:S07]  /*10010*/  LDSM.16.M88.4 R12, [R3+0x5800] ;  /* 0x00580000030c783b */ /* 0x000f2e0000000200 */
        /* <DEDUP_REMOVED lines=8> */
[----:B------:R-:W-:Y:S07]  /*100a0*/  LDSM.16.M88.4 R104, [R3+0x6c00] ;  /* 0x006c00000368783b */ /* 0x000fee0000000200 */
[C---:B------:R-:W-:Y:S08]  /*100b0*/  HMMA.16816.F32 R92, R76.reuse, R84, R92 ;  /* 0x000000544c5c723c */ /* 0x040ff0000000185c */
[----:B------:R-:W-:Y:S01]  /*100c0*/  HMMA.16816.F32 R88, R76, R86, R88 ;  /* 0x000000564c58723c */ /* 0x000fe20000001858 */
[----:B------:R-:W5:Y:S04]  /*100d0*/  LDSM.16.M88.4 R76, [R3+0x6000] ;  /* 0x00600000034c783b */ /* 0x000f680000000200 */
        /* <DEDUP_REMOVED lines=13> */
[C---:B-----5:R-:W-:Y:S08]  /*101b0*/  HMMA.16816.F32 R28, R112.reuse, R76, R28 ;  /* 0x0000004c701c723c */ /* 0x060ff0000000181c */
[----:B------:R-:W-:Y:S01]  /*101c0*/  HMMA.16816.F32 R24, R112, R78, R24 ;  /* 0x0000004e7018723c */ /* 0x000fe20000001818 */
[----:B------:R-:W4:Y:S07]  /*101d0*/  LDSM.16.M88.4 R76, [R144+0x7400] ;  /* 0x00740000904c783b */ /* 0x000f2e0000000200 */
[----:B--2---:R-:W-:Y:S08]  /*101e0*/  HMMA.16816.F32 R56, R84, R82, R56 ;  /* 0x000000525438723c */ /* 0x004ff00000001838 */
[C---:B------:R-:W-:Y:S08]  /*101f0*/  HMMA.16816.F32 R92, R112.reuse, R104, R92 ;  /* 0x00000068705c723c */ /* 0x040ff0000000185c */
[----:B------:R-:W-:Y:S01]  /*10200*/  HMMA.16816.F32 R88, R112, R106, R88 ;  /* 0x0000006a7058723c */ /* 0x000fe20000001858 */
[----:B------:R-:W2:Y:S07]  /*10210*/  LDSM.16.M88.4 R104, [R3+0x7400] ;  /* 0x007400000368783b */ /* 0x000eae0000000200 */
[C---:B---3--:R-:W-:Y:S08]  /*10220*/  HMMA.16816.F32 R44, R84.reuse, R72, R44 ;  /* 0x00000048542c723c */ /* 0x048ff0000000182c */
[C---:B------:R-:W-:Y:S01]  /*10230*/  HMMA.16816.F32 R40, R84.reuse, R74, R40 ;  /* 0x0000004a5428723c */ /* 0x040fe20000001828 */
[----:B------:R-:W3:Y:S07]  /*10240*/  LDSM.16.M88.4 R72, [R144+0x8400] ;  /* 0x008400009048783b */ /* 0x000eee0000000200 */
[----:B------:R-:W-:Y:S01]  /*10250*/  HMMA.16816.F32 R68, R84, R80, R68 ;  /* 0x000000505444723c */ /* 0x000fe20000001844 */
[----:B------:R-:W5:Y:S07]  /*10260*/  LDSM.16.M88.4 R80, [R144+0x8000] ;  /* 0x008000009050783b */ /* 0x000f6e0000000200 */
[----:B-1----:R-:W-:Y:S08]  /*10270*/  HMMA.16816.F32 R56, R8, R14, R56 ;  /* 0x0000000e0838723c */ /* 0x002ff00000001838 */
[----:B----4-:R-:W-:Y:S08]  /*10280*/  HMMA.16816.F32 R52, R84, R76, R52 ;  /* 0x0000004c5434723c */ /* 0x010ff00000001834 */
[----:B------:R-:W-:Y:S01]  /*10290*/  HMMA.16816.F32 R68, R8, R12, R68 ;  /* 0x0000000c0844723c */ /* 0x000fe20000001844 */
[----:B------:R-:W-:Y:S02]  /*102a0*/  LDSM.16.M88.4 R12, [R144+0x8800] ;  /* 0x00880000900c783b */ /* 0x000fe40000000200 */
[----:B------:R-:W-:Y:S01]  /*102b0*/  FMUL.FTZ R56, R56, UR14 ;  /* 0x0000000e38387c20 */ /* 0x000fe20008410000 */
[----:B------:R-:W-:-:S04]  /*102c0*/  FMUL.FTZ R57, R57, UR14 ;  /* 0x0000000e39397c20 */ /* 0x000fc80008410000 */
[----:B------:R-:W-:Y:S01]  /*102d0*/  HMMA.16816.F32 R48, R84, R78, R48 ;  /* 0x0000004e5430723c */ /* 0x000fe20000001830 */
[----:B------:R-:W-:Y:S07]  /*102e0*/  LDSM.16.M88.4 R76, [R144+0x8c00] ;  /* 0x008c0000904c783b */ /* 0x000fee0000000200 */
[----:B--2---:R-:W-:Y:S01]  /*102f0*/  HMMA.16816.F32 R52, R8, R104, R52 ;  /* 0x000000680834723c */ /* 0x004fe20000001834 */
[----:B------:R-:W-:Y:S02]  /*10300*/  FMUL.FTZ R105, R58, UR14 ;  /* 0x0000000e3a697c20 */ /* 0x000fe40008410000 */
[----:B------:R-:W-:Y:S01]  /*10310*/  FMUL.FTZ R7, R69, UR14 ;  /* 0x0000000e45077c20 */ /* 0x000fe20008410000 */
[----:B------:R-:W-:Y:S01]  /*10320*/  FMUL.FTZ R67, R71, UR14 ;  /* 0x0000000e47437c20 */ /* 0x000fe20008410000 */
[----:B------:R-:W-:Y:S01]  /*10330*/  MUFU.TANH R69, R56 ;  /* 0x0000003800457308 */ /* 0x000fe20000002400 */
[----:B------:R-:W-:Y:S01]  /*10340*/  FMUL.FTZ R5, R68, UR14 ;  /* 0x0000000e44057c20 */ /* 0x000fe20008410000 */
[----:B------:R-:W-:Y:S01]  /*10350*/  FMUL.FTZ R70, R70, UR14 ;  /* 0x0000000e46467c20 */ /* 0x000fe20008410000 */
[----:B---3--:R-:W-:Y:S01]  /*10360*/  HMMA.16816.F32 R20, R84, R72, R20 ;  /* 0x000000485414723c */ /* 0x008fe20000001814 */
[----:B------:R-:W-:-:S04]  /*10370*/  FMUL.FTZ R73, R59, UR14 ;  /* 0x0000000e3b497c20 */ /* 0x000fc80008410000 */
[----:B------:R1:W-:Y:S03]  /*10380*/  MUFU.TANH R71, R57 ;  /* 0x0000003900477308 */ /* 0x0003e60000002400 */
[C---:B-----5:R-:W-:Y:S03]  /*10390*/  HMMA.16816.F32 R28, R84.reuse, R80, R28 ;  /* 0x00000050541c723c */ /* 0x060fe6000000181c */
[----:B------:R-:W-:Y:S01]  /*103a0*/  FMUL.FTZ R52, R52, UR14 ;  /* 0x0000000e34347c20 */ /* 0x000fe20008410000 */
[----:B------:R-:W-:Y:S01]  /*103b0*/  FMUL.FTZ R53, R53, UR14 ;  /* 0x0000000e35357c20 */ /* 0x000fe20008410000 */
[----:B------:R-:W-:Y:S03]  /*103c0*/  MUFU.TANH R7, R7 ;  /* 0x0000000700077308 */ /* 0x000fe60000002400 */
[C---:B------:R-:W-:Y:S01]  /*103d0*/  HMMA.16816.F32 R24, R84.reuse, R82, R24 ;  /* 0x000000525418723c */ /* 0x040fe20000001818 */
[----:B------:R-:W-:Y:S04]  /*103e0*/  LDSM.16.M88.4 R80, [R3+0x7800] ;  /* 0x007800000350783b */ /* 0x000fe80000000200 */
[----:B------:R-:W-:Y:S01]  /*103f0*/  MUFU.TANH R67, R67 ;  /* 0x0000004300437308 */ /* 0x000fe20000002400 */
[----:B-1----:R-:W1:Y:S02]  /*10400*/  LDSM.16.M88.4 R56, [R3+0x7c00] ;  /* 0x007c00000338783b */ /* 0x002e640000000200 */
[----:B------:R-:W-:Y:S01]  /*10410*/  HMMA.16816.F32 R36, R84, R120, R36 ;  /* 0x000000785424723c */ /* 0x000fe20000001824 */
[----:B------:R-:W-:-:S02]  /*10420*/  VIMNMX R120, PT, PT, R2, R65, PT ;  /* 0x0000004102787248 */ /* 0x000fc40003fe0100 */
[----:B------:R-:W-:Y:S02]  /*10430*/  VIADDMNMX R121, R2, 0x8, R65, PT ;  /* 0x0000000802797846 */ /* 0x000fe40003800141 */
[----:B------:R-:W-:Y:S03]  /*10440*/  MUFU.TANH R105, R105 ;  /* 0x0000006900697308 */ /* 0x000fe60000002400 */
[----:B------:R-:W-:Y:S05]  /*10450*/  HMMA.16816.F32 R32, R84, R122, R32 ;  /* 0x0000007a5420723c */ /* 0x000fea0000001820 */
[----:B------:R-:W-:Y:S03]  /*10460*/  MUFU.TANH R73, R73 ;  /* 0x0000004900497308 */ /* 0x000fe60000002400 */
[----:B------:R-:W-:Y:S01]  /*10470*/  HMMA.16816.F32 R100, R112, R108, R100 ;  /* 0x0000006c7064723c */ /* 0x000fe20000001864 */
[----:B------:R-:W-:-:S04]  /*10480*/  FMUL.FTZ R109, R54, UR14 ;  /* 0x0000000e366d7c20 */ /* 0x000fc80008410000 */
[----:B------:R-:W-:Y:S03]  /*10490*/  MUFU.TANH R5, R5 ;  /* 0x0000000500057308 */ /* 0x000fe60000002400 */
[----:B------:R-:W-:Y:S01]  /*104a0*/  HMMA.16816.F32 R96, R112, R110, R96 ;  /* 0x0000006e7060723c */ /* 0x000fe20000001860 */
[----:B------:R-:W-:-:S04]  /*104b0*/  FMUL.FTZ R111, R55, UR14 ;  /* 0x0000000e376f7c20 */ /* 0x000fc80008410000 */
[----:B------:R-:W-:Y:S03]  /*104c0*/  MUFU.TANH R109, R109 ;  /* 0x0000006d006d7308 */ /* 0x000fe60000002400 */
[C---:B------:R-:W-:Y:S05]  /*104d0*/  HMMA.16816.F32 R48, R8.reuse, R106, R48 ;  /* 0x0000006a0830723c */ /* 0x040fea0000001830 */
[----:B------:R-:W-:Y:S03]  /*104e0*/  MUFU.TANH R107, R53 ;  /* 0x00000035006b7308 */ /* 0x000fe60000002400 */
[C---:B-1----:R-:W-:Y:S05]  /*104f0*/  HMMA.16816.F32 R36, R8.reuse, R56, R36 ;  /* 0x000000380824723c */ /* 0x042fea0000001824 */
[----:B------:R-:W-:Y:S03]  /*10500*/  MUFU.TANH R111, R111 ;  /* 0x0000006f006f7308 */ /* 0x000fe60000002400 */
[----:B------:R-:W-:Y:S01]  /*10510*/  HMMA.16816.F32 R32, R8, R58, R32 ;  /* 0x0000003a0820723c */ /* 0x000fe20000001820 */
[----:B------:R-:W1:Y:S07]  /*10520*/  LDSM.16.M88.4 R56, [R3+0x8c00] ;  /* 0x008c00000338783b */ /* 0x000e6e0000000200 */
[----:B------:R-:W-:Y:S01]  /*10530*/  HMMA.16816.F32 R16, R84, R74, R16 ;  /* 0x0000004a5410723c */ /* 0x000fe20000001810 */
[----:B------:R2:W-:Y:S02]  /*10540*/  MUFU.TANH R75, R52 ;  /* 0x00000034004b7308 */ /* 0x0005e40000002400 */
[----:B------:R-:W-:Y:S01]  /*10550*/  FMUL.FTZ R37, R37, UR14 ;  /* 0x0000000e25257c20 */ /* 0x000fe20008410000 */
[----:B------:R-:W-:Y:S01]  /*10560*/  FMUL.FTZ R39, R39, UR14 ;  /* 0x0000000e27277c20 */ /* 0x000fe20008410000 */
[----:B------:R-:W-:Y:S01]  /*10570*/  FMUL.FTZ R36, R36, UR14 ;  /* 0x0000000e24247c20 */ /* 0x000fe20008410000 */
[----:B------:R-:W-:-:S02]  /*10580*/  FMUL.FTZ R38, R38, UR14 ;  /* 0x0000000e26267c20 */ /* 0x000fc40008410000 */
[----:B------:R-:W-:Y:S01]  /*10590*/  HMMA.16816.F32 R92, R84, R76, R92 ;  /* 0x0000004c545c723c */ /* 0x000fe2000000185c */
[----:B------:R-:W-:Y:S02]  /*105a0*/  FMUL.FTZ R77, R48, UR14 ;  /* 0x0000000e304d7c20 */ /* 0x000fe40008410000 */
[----:B------:R-:W-:Y:S01]  /*105b0*/  FMUL.FTZ R33, R33, UR14 ;  /* 0x0000000e21217c20 */ /* 0x000fe20008410000 */
[----:B------:R-:W-:Y:S01]  /*105c0*/  FMUL.FTZ R35, R35, UR14 ;  /* 0x0000000e23237c20 */ /* 0x000fe20008410000 */
[----:B------:R-:W-:Y:S01]  /*105d0*/  FMUL.FTZ R32, R32, UR14 ;  /* 0x0000000e20207c20 */ /* 0x000fe20008410000 */
[----:B------:R-:W-:Y:S01]  /*105e0*/  FMUL.FTZ R34, R34, UR14 ;  /* 0x0000000e22227c20 */ /* 0x000fe20008410000 */
[----:B------:R-:W-:Y:S01]  /*105f0*/  MUFU.TANH R77, R77 ;  /* 0x0000004d004d7308 */ /* 0x000fe20000002400 */
[----:B------:R-:W-:Y:S01]  /*10600*/  HMMA.16816.F32 R44, R8, R80, R44 ;  /* 0x00000050082c723c */ /* 0x000fe2000000182c */
[----:B------:R-:W-:Y:S01]  /*10610*/  FMUL.FTZ R81, R49, UR14 ;  /* 0x0000000e31517c20 */ /* 0x000fe20008410000 */
[----:B--2---:R-:W2:Y:S05]  /*10620*/  LDSM.16.M88.4 R52, [R3+0x8400] ;  /* 0x008400000334783b */ /* 0x004eaa0000000200 */
[----:B------:R-:W-:Y:S01]  /*10630*/  MUFU.TANH R81, R81 ;  /* 0x0000005100517308 */ /* 0x000fe20000002400 */
[----:B------:R-:W-:Y:S01]  /*10640*/  HMMA.16816.F32 R88, R84, R78, R88 ;  /* 0x0000004e5458723c */ /* 0x000fe20000001858 */
[----:B------:R-:W-:-:S06]  /*10650*/  FMUL.FTZ R79, R50, UR14 ;  /* 0x0000000e324f7c20 */ /* 0x000fcc0008410000 */
[----:B------:R-:W-:Y:S01]  /*10660*/  MUFU.TANH R79, R79 ;  /* 0x0000004f004f7308 */ /* 0x000fe20000002400 */
[----:B------:R-:W-:Y:S01]  /*10670*/  HMMA.16816.F32 R40, R8, R82, R40 ;  /* 0x000000520828723c */ /* 0x000fe20000001828 */
[----:B------:R-:W-:Y:S02]  /*10680*/  FMUL.FTZ R83, R51, UR14 ;  /* 0x0000000e33537c20 */ /* 0x000fe40008410000 */
[----:B------:R-:W3:Y:S01]  /*10690*/  LDSM.16.M88.4 R48, [R3+0x8800] ;  /* 0x008800000330783b */ /* 0x000ee20000000200 */
[----:B------:R-:W-:Y:S01]  /*106a0*/  FMUL.FTZ R44, R44, UR14 ;  /* 0x0000000e2c2c7c20 */ /* 0x000fe20008410000 */
[----:B------:R-:W-:Y:S02]  /*106b0*/  FMUL.FTZ R45, R45, UR14 ;  /* 0x0000000e2d2d7c20 */ /* 0x000fe40008410000 */
[----:B------:R-:W-:Y:S01]  /*106c0*/  MUFU.TANH R83, R83 ;  /* 0x0000005300537308 */ /* 0x000fe20000002400 */
[C---:B------:R-:W-:Y:S07]  /*106d0*/  HMMA.16816.F32 R100, R84.reuse, R12, R100 ;  /* 0x0000000c5464723c */ /* 0x040fee0000001864 */
[----:B------:R-:W-:Y:S01]  /*106e0*/  MUFU.TANH R113, R35 ;  /* 0x0000002300717308 */ /* 0x000fe20000002400 */
[----:B------:R-:W-:Y:S01]  /*106f0*/  HMMA.16816.F32 R96, R84, R14, R96 ;  /* 0x0000000e5460723c */ /* 0x000fe20000001860 */
[----:B------:R4:W5:Y:S01]  /*10700*/  LDSM.16.M88.4 R12, [R3+0x8000] ;  /* 0x00800000030c783b */ /* 0x0009620000000200 */
[----:B------:R-:W-:-:S04]  /*10710*/  DEPBAR.LE SB0, 0x0 ;  /* 0x000080000000791a */ /* 0x000fc80000000000 */
[----:B------:R-:W-:Y:S01]  /*10720*/  FMUL.FTZ R43, R43, UR14 ;  /* 0x0000000e2b2b7c20 */ /* 0x000fe20008410000 */
[----:B------:R-:W-:Y:S01]  /*10730*/  MUFU.TANH R85, R44 ;  /* 0x0000002c00557308 */ /* 0x000fe20000002400 */
[----:B-1----:R-:W-:Y:S01]  /*10740*/  HMMA.16816.F32 R88, R8, R58, R88 ;  /* 0x0000003a0858723c */ /* 0x002fe20000001858 */
[----:B------:R-:W-:-:S06]  /*10750*/  FMUL.FTZ R40, R40, UR14 ;  /* 0x0000000e28287c20 */ /* 0x000fcc0008410000 */
[----:B------:R-:W-:Y:S01]  /*10760*/  MUFU.TANH R87, R33 ;  /* 0x0000002100577308 */ /* 0x000fe20000002400 */
[C---:B--2---:R-:W-:Y:S07]  /*10770*/  HMMA.16816.F32 R20, R8.reuse, R52, R20 ;  /* 0x000000340814723c */ /* 0x044fee0000001814 */
[----:B------:R-:W-:Y:S01]  /*10780*/  MUFU.TANH R45, R45 ;  /* 0x0000002d002d7308 */ /* 0x000fe20000002400 */
[----:B------:R-:W-:Y:S01]  /*10790*/  HMMA.16816.F32 R16, R8, R54, R16 ;  /* 0x000000360810723c */ /* 0x000fe20000001810 */
[----:B----4-:R-:W-:Y:S01]  /*107a0*/  FMUL.FTZ R3, R41, UR14 ;  /* 0x0000000e29037c20 */ /* 0x010fe20008410000 */
[----:B------:R-:W-:Y:S01]  /*107b0*/  FMUL.FTZ R41, R42, UR14 ;  /* 0x0000000e2a297c20 */ /* 0x000fe20008410000 */
[----:B------:R-:W-:Y:S01]  /*107c0*/  FMUL.FTZ R89, R89, UR14 ;  /* 0x0000000e59597c20 */ /* 0x000fe20008410000 */
[----:B------:R-:W-:-:S03]  /*107d0*/  FMUL.FTZ R91, R91, UR14 ;  /* 0x0000000e5b5b7c20 */ /* 0x000fc60008410000 */
[----:B------:R-:W-:Y:S01]  /*107e0*/  MUFU.TANH R53, R40 ;  /* 0x0000002800357308 */ /* 0x000fe20000002400 */
[----:B---3--:R-:W-:Y:S03]  /*107f0*/  HMMA.16816.F32 R100, R8, R48, R100 ;  /* 0x000000300864723c */ /* 0x008fe60000001864 */
        /* <DEDUP_REMOVED lines=9> */
[----:B-----5:R-:W-:Y:S01]  /*10890*/  HMMA.16816.F32 R28, R8, R12, R28 ;  /* 0x0000000c081c723c */ /* 0x020fe2000000181c */
[----:B------:R-:W-:-:S02]  /*108a0*/  FMUL.FTZ R13, R46, UR14 ;  /* 0x0000000e2e0d7c20 */ /* 0x000fc40008410000 */
[----:B------:R-:W-:Y:S01]  /*108b0*/  FMUL.FTZ R101, R101, UR14 ;  /* 0x0000000e65657c20 */ /* 0x000fe20008410000 */
[----:B------:R-:W-:Y:S01]  /*108c0*/  FMUL.FTZ R103, R103, UR14 ;  /* 0x0000000e67677c20 */ /* 0x000fe20008410000 */
[----:B------:R-:W-:Y:S01]  /*108d0*/  FMUL.FTZ R100, R100, UR14 ;  /* 0x0000000e64647c20 */ /* 0x000fe20008410000 */
[----:B------:R-:W-:Y:S01]  /*108e0*/  FMUL.FTZ R102, R102, UR14 ;  /* 0x0000000e66667c20 */ /* 0x000fe20008410000 */
[----:B------:R-:W-:Y:S01]  /*108f0*/  MUFU.TANH R13, R13 ;  /* 0x0000000d000d7308 */ /* 0x000fe20000002400 */
[C---:B------:R-:W-:Y:S01]  /*10900*/  HMMA.16816.F32 R24, R8.reuse, R14, R24 ;  /* 0x0000000e0818723c */ /* 0x040fe20000001818 */
[----:B------:R-:W-:Y:S01]  /*10910*/  FMUL.FTZ R15, R47, UR14 ;  /* 0x0000000e2f0f7c20 */ /* 0x000fe20008410000 */
[----:B------:R-:W-:Y:S01]  /*10920*/  FMUL.FTZ R47, R90, UR14 ;  /* 0x0000000e5a2f7c20 */ /* 0x000fe20008410000 */
[----:B------:R-:W-:Y:S01]  /*10930*/  FMUL.FTZ R96, R96, UR14 ;  /* 0x0000000e60607c20 */ /* 0x000fe20008410000 */
[----:B------:R-:W-:Y:S01]  /*10940*/  FMUL.FTZ R98, R98, UR14 ;  /* 0x0000000e62627c20 */ /* 0x000fe20008410000 */
[----:B------:R-:W-:Y:S01]  /*10950*/  FMUL.FTZ R97, R97, UR14 ;  /* 0x0000000e61617c20 */ /* 0x000fe20008410000 */
[----:B------:R-:W-:Y:S01]  /*10960*/  FMUL.FTZ R99, R99, UR14 ;  /* 0x0000000e63637c20 */ /* 0x000fe20008410000 */
[----:B------:R-:W-:Y:S01]  /*10970*/  MUFU.TANH R15, R15 ;  /* 0x0000000f000f7308 */ /* 0x000fe20000002400 */
[----:B------:R-:W-:Y:S01]  /*10980*/  HMMA.16816.F32 R92, R8, R56, R92 ;  /* 0x00000038085c723c */ /* 0x000fe2000000185c */
[----:B------:R-:W-:-:S02]  /*10990*/  IMAD.SHL.U32 R11, R64, 0x2, RZ ;  /* 0x00000002400b7824 */ /* 0x000fc400078e00ff */
[----:B------:R-:W-:Y:S01]  /*109a0*/  FMUL.FTZ R9, R88, UR14 ;  /* 0x0000000e58097c20 */ /* 0x000fe20008410000 */
[----:B------:R-:W-:Y:S01]  /*109b0*/  FMUL.FTZ R8, R23, UR14 ;  /* 0x0000000e17087c20 */ /* 0x000fe20008410000 */
[----:B------:R-:W-:Y:S01]  /*109c0*/  FMUL.FTZ R29, R29, UR14 ;  /* 0x0000000e1d1d7c20 */ /* 0x000fe20008410000 */
[----:B------:R-:W-:Y:S01]  /*109d0*/  FMUL.FTZ R10, R21, UR14 ;  /* 0x0000000e150a7c20 */ /* 0x000fe20008410000 */
[----:B------:R-:W-:Y:S01]  /*109e0*/  LOP3.LUT R11, R11, 0x6, RZ, 0xc0, !PT ;  /* 0x000000060b0b7812 */ /* 0x000fe200078ec0ff */
[----:B------:R-:W1:Y:S01]  /*109f0*/  MUFU.TANH R47, R47 ;  /* 0x0000002f002f7308 */ /* 0x000e620000002400 */
[----:B------:R-:W-:Y:S01]  /*10a00*/  FMUL.FTZ R31, R31, UR14 ;  /* 0x0000000e1f1f7c20 */ /* 0x000fe20008410000 */
[----:B------:R-:W-:Y:S01]  /*10a10*/  FMUL.FTZ R28, R28, UR14 ;  /* 0x0000000e1c1c7c20 */ /* 0x000fe20008410000 */
[----:B------:R-:W-:Y:S01]  /*10a20*/  FMUL.FTZ R30, R30, UR14 ;  /* 0x0000000e1e1e7c20 */ /* 0x000fe20008410000 */
[----:B------:R-:W-:Y:S02]  /*10a30*/  IMAD.IADD R154, R60, 0x1, R11 ;  /* 0x000000013c9a7824 */ /* 0x000fe400078e020b */
[----:B------:R-:W-:Y:S01]  /*10a40*/  FMUL.FTZ R25, R25, UR14 ;  /* 0x0000000e19197c20 */ /* 0x000fe20008410000 */
[----:B------:R-:W-:Y:S01]  /*10a50*/  FMUL.FTZ R27, R27, UR14 ;  /* 0x0000000e1b1b7c20 */ /* 0x000fe20008410000 */
[----:B------:R-:W-:Y:S01]  /*10a60*/  FMUL.FTZ R24, R24, UR14 ;  /* 0x0000000e18187c20 */ /* 0x000fe20008410000 */
[----:B------:R-:W2:Y:S01]  /*10a70*/  MUFU.TANH R9, R9 ;  /* 0x0000000900097308 */ /* 0x000ea20000002400 */
[----:B------:R-:W-:-:S02]  /*10a80*/  VIADD R11, R154, 0x78 ;  /* 0x000000789a0b7836 */ /* 0x000fc40000000000 */
[----:B------:R-:W-:Y:S01]  /*10a90*/  FMUL.FTZ R26, R26, UR14 ;  /* 0x0000000e1a1a7c20 */ /* 0x000fe20008410000 */
[----:B------:R-:W-:Y:S02]  /*10aa0*/  VIADD R14, R154, 0x1 ;  /* 0x000000019a0e7836 */ /* 0x000fe40000000000 */
[----:B------:R-:W-:Y:S01]  /*10ab0*/  FMUL.FTZ R92, R92, UR14 ;  /* 0x0000000e5c5c7c20 */ /* 0x000fe20008410000 */
[C---:B------:R-:W-:Y:S01]  /*10ac0*/  VIADD R12, R154.reuse, 0x8 ;  /* 0x000000089a0c7836 */ /* 0x040fe20000000000 */
[CC--:B------:R-:W-:Y:S01]  /*10ad0*/  ISETP.GE.AND P5, PT, R11.reuse, R120.reuse, PT ;  /* 0x000000780b00720c */ /* 0x0c0fe20003fa6270 */
[C---:B------:R-:W-:Y:S01]  /*10ae0*/  VIADD R23, R154.reuse, 0x9 ;  /* 0x000000099a177836 */ /* 0x040fe20000000000 */
[----:B------:R-:W-:Y:S01]  /*10af0*/  ISETP.GE.AND P2, PT, R11, R121, PT ;  /* 0x000000790b00720c */ /* 0x000fe20003f46270 */
[----:B------:R-:W-:Y:S01]  /*10b00*/  VIADD R19, R154, 0x18 ;  /* 0x000000189a137836 */ /* 0x000fe20000000000 */
[----:B------:R-:W-:Y:S01]  /*10b10*/  I2FP.F32.S32 R11, R11 ;  /* 0x0000000b000b7245 */ /* 0x000fe20000201400 */
[----:B------:R-:W3:Y:S01]  /*10b20*/  MUFU.TANH R41, R41 ;  /* 0x0000002900297308 */ /* 0x000ee20000002400 */
[----:B------:R-:W-:Y:S01]  /*10b30*/  ISETP.GE.AND P1, PT, R14, R120, PT ;  /* 0x000000780e00720c */ /* 0x000fe20003f26270 */
[----:B------:R-:W-:Y:S01]  /*10b40*/  FMUL.FTZ R94, R94, UR14 ;  /* 0x0000000e5e5e7c20 */ /* 0x000fe20008410000 */
[----:B------:R-:W-:Y:S01]  /*10b50*/  ISETP.GE.AND P4, PT, R14, R121, PT ;  /* 0x000000790e00720c */ /* 0x000fe20003f86270 */
[-C--:B-1----:R-:W-:Y:S01]  /*10b60*/  FFMA.FTZ R47, R0, R11.reuse, R47 ;  /* 0x0000000b002f7223 */ /* 0x082fe2000001002f */
[----:B------:R-:W-:Y:S01]  /*10b70*/  I2FP.F32.S32 R14, R14 ;  /* 0x0000000e000e7245 */ /* 0x000fe20000201400 */
[----:B------:R-:W-:Y:S01]  /*10b80*/  FMUL.FTZ R93, R93, UR14 ;  /* 0x0000000e5d5d7c20 */ /* 0x000fe20008410000 */
[----:B------:R-:W-:Y:S01]  /*10b90*/  ISETP.GE.AND P6, PT, R12, R120, PT ;  /* 0x000000780c00720c */ /* 0x000fe20003fc6270 */
[----:B--2---:R-:W-:Y:S01]  /*10ba0*/  FFMA.FTZ R58, R0, R11, R9 ;  /* 0x0000000b003a7223 */ /* 0x004fe20000010009 */
[----:B------:R-:W-:Y:S01]  /*10bb0*/  ISETP.GE.AND P3, PT, R12, R121, PT ;  /* 0x000000790c00720c */ /* 0x000fe20003f66270 */
        /* <DEDUP_REMOVED lines=8> */
[----:B------:R-:W-:Y:S01]  /*10c40*/  VIADD R12, R154, 0x11 ;  /* 0x000000119a0c7836 */ /* 0x000fe20000000000 */
[----:B------:R-:W-:Y:S01]  /*10c50*/  FSEL R47, R47, -INF , !P2 ;  /* 0xff8000002f2f7808 */ /* 0x000fe20005000000 */
[----:B------:R-:W-:Y:S01]  /*10c60*/  FMUL.FTZ R95, R95, UR14 ;  /* 0x0000000e5f5f7c20 */ /* 0x000fe20008410000 */
[----:B------:R-:W-:-:S02]  /*10c70*/  ISETP.GE.AND P5, PT, R23, R120, PT ;  /* 0x000000781700720c */ /* 0x000fc40003fa6270 */
[----:B------:R-:W-:Y:S01]  /*10c80*/  ISETP.GE.AND P2, PT, R23, R121, PT ;  /* 0x000000791700720c */ /* 0x000fe20003f46270 */
[----:B------:R-:W-:Y:S01]  /*10c90*/  MUFU.TANH R59, R39 ;  /* 0x00000027003b7308 */ /* 0x000fe20000002400 */
[----:B------:R-:W-:Y:S02]  /*10ca0*/  I2FP.F32.S32 R23, R23 ;  /* 0x0000001700177245 */ /* 0x000fe40000201400 */
[----:B------:R-:W-:Y:S02]  /*10cb0*/  FSEL R69, R9, -INF , !P1 ;  /* 0xff80000009457808 */ /* 0x000fe40004800000 */
[----:B------:R-:W-:Y:S01]  /*10cc0*/  FSEL R37, R37, -INF , !P4 ;  /* 0xff80000025257808 */ /* 0x000fe20006000000 */
[CC--:B------:R-:W-:Y:S01]  /*10cd0*/  FFMA.FTZ R71, R0.reuse, R23.reuse, R71 ;  /* 0x0000001700477223 */ /* 0x0c0fe20000010047 */
[----:B------:R-:W-:Y:S01]  /*10ce0*/  FSEL R55, R55, -INF , !P6 ;  /* 0xff80000037377808 */ /* 0x000fe20007000000 */
[----:B------:R-:W-:Y:S01]  /*10cf0*/  FFMA.FTZ R23, R0, R23, R73 ;  /* 0x0000001700177223 */ /* 0x000fe20000010049 */
[----:B------:R-:W-:Y:S01]  /*10d00*/  FSEL R7, R7, -INF , !P3 ;  /* 0xff80000007077808 */ /* 0x000fe20005800000 */
[----:B------:R2:W-:Y:S01]  /*10d10*/  MUFU.TANH R105, R29 ;  /* 0x0000001d00697308 */ /* 0x0005e20000002400 */
[----:B------:R-:W-:-:S02]  /*10d20*/  ISETP.GE.AND P1, PT, R14, R120, PT ;  /* 0x000000780e00720c */ /* 0x000fc40003f26270 */
[-C--:B------:R-:W-:Y:S02]  /*10d30*/  ISETP.GE.AND P4, PT, R14, R121.reuse, PT ;  /* 0x000000790e00720c */ /* 0x080fe40003f86270 */
[C---:B------:R-:W-:Y:S02]  /*10d40*/  ISETP.GE.AND P6, PT, R12.reuse, R120, PT ;  /* 0x000000780c00720c */ /* 0x040fe40003fc6270 */
[-C--:B------:R-:W-:Y:S01]  /*10d50*/  ISETP.GE.AND P3, PT, R12, R121.reuse, PT ;  /* 0x000000790c00720c */ /* 0x080fe20003f66270 */
[----:B------:R-:W4:Y:S01]  /*10d60*/  MUFU.TANH R49, R36 ;  /* 0x0000002400317308 */ /* 0x000f220000002400 */
[----:B------:R-:W-:Y:S02]  /*10d70*/  I2FP.F32.S32 R14, R14 ;  /* 0x0000000e000e7245 */ /* 0x000fe40000201400 */
[----:B------:R-:W-:Y:S02]  /*10d80*/  I2FP.F32.S32 R12, R12 ;  /* 0x0000000c000c7245 */ /* 0x000fe40000201400 */
[----:B------:R-:W-:Y:S01]  /*10d90*/  FSEL R71, R71, -INF , !P5 ;  /* 0xff80000047477808 */ /* 0x000fe20006800000 */
[CC--:B------:R-:W-:Y:S01]  /*10da0*/  FFMA.FTZ R11, R0.reuse, R14.reuse, R75 ;  /* 0x0000000e000b7223 */ /* 0x0c0fe2000001004b */
[C---:B------:R-:W-:Y:S01]  /*10db0*/  FFMA.FTZ R33, R0.reuse, R14, R109 ;  /* 0x0000000e00217223 */ /* 0x040fe2000001006d */
[CC--:B------:R-:W-:Y:S01]  /*10dc0*/  FFMA.FTZ R9, R0.reuse, R12.reuse, R107 ;  /* 0x0000000c00097223 */ /* 0x0c0fe2000001006b */
[----:B------:R-:W-:Y:S01]  /*10dd0*/  FFMA.FTZ R35, R0, R12, R111 ;  /* 0x0000000c00237223 */ /* 0x000fe2000001006f */
[C---:B------:R-:W-:Y:S01]  /*10de0*/  VIADD R14, R154.reuse, 0x19 ;  /* 0x000000199a0e7836 */ /* 0x040fe20000000000 */
[----:B------:R-:W-:Y:S01]  /*10df0*/  FSEL R23, R23, -INF , !P2 ;  /* 0xff80000017177808 */ /* 0x000fe20005000000 */
[C---:B------:R-:W-:Y:S01]  /*10e00*/  VIADD R12, R154.reuse, 0x20 ;  /* 0x000000209a0c7836 */ /* 0x040fe20000000000 */
[C---:B------:R-:W-:Y:S01]  /*10e10*/  ISETP.GE.AND P5, PT, R19.reuse, R120, PT ;  /* 0x000000781300720c */ /* 0x040fe20003fa6270 */
[----:B--2---:R-:W-:Y:S01]  /*10e20*/  VIADD R29, R154, 0x21 ;  /* 0x000000219a1d7836 */ /* 0x004fe20000000000 */
[----:B------:R-:W-:Y:S01]  /*10e30*/  ISETP.GE.AND P2, PT, R19, R121, PT ;  /* 0x000000791300720c */ /* 0x000fe20003f46270 */
[----:B------:R-:W2:Y:S01]  /*10e40*/  MUFU.TANH R57, R38 ;  /* 0x0000002600397308 */ /* 0x000ea20000002400 */
[----:B------:R-:W-:-:S02]  /*10e50*/  I2FP.F32.S32 R19, R19 ;  /* 0x0000001300137245 */ /* 0x000fc40000201400 */
[----:B------:R-:W-:Y:S02]  /*10e60*/  FSEL R11, R11, -INF , !P1 ;  /* 0xff8000000b0b7808 */ /* 0x000fe40004800000 */
[----:B------:R-:W-:Y:S01]  /*10e70*/  FSEL R33, R33, -INF , !P4 ;  /* 0xff80000021217808 */ /* 0x000fe20006000000 */
[CC--:B------:R-:W-:Y:S01]  /*10e80*/  FFMA.FTZ R21, R0.reuse, R19.reuse, R77 ;  /* 0x0000001300157223 */ /* 0x0c0fe2000001004d */
[----:B------:R-:W-:Y:S01]  /*10e90*/  FSEL R9, R9, -INF , !P6 ;  /* 0xff80000009097808 */ /* 0x000fe20007000000 */
[----:B------:R-:W-:Y:S01]  /*10ea0*/  FFMA.FTZ R19, R0, R19, R79 ;  /* 0x0000001300137223 */ /* 0x000fe2000001004f */
[----:B------:R-:W-:Y:S01]  /*10eb0*/  FSEL R35, R35, -INF , !P3 ;  /* 0xff80000023237808 */ /* 0x000fe20005800000 */
[----:B------:R-:W5:Y:S01]  /*10ec0*/  MUFU.TANH R65, R32 ;  /* 0x0000002000417308 */ /* 0x000f620000002400 */
[C---:B------:R-:W-:Y:S02]  /*10ed0*/  ISETP.GE.AND P1, PT, R14.reuse, R120, PT ;  /* 0x000000780e00720c */ /* 0x040fe40003f26270 */
[----:B------:R-:W-:-:S02]  /*10ee0*/  ISETP.GE.AND P4, PT, R14, R121, PT ;  /* 0x000000790e00720c */ /* 0x000fc40003f86270 */
[C---:B------:R-:W-:Y:S02]  /*10ef0*/  ISETP.GE.AND P6, PT, R12.reuse, R120, PT ;  /* 0x000000780c00720c */ /* 0x040fe40003fc6270 */
[-C--:B------:R-:W-:Y:S01]  /*10f00*/  ISETP.GE.AND P3, PT, R12, R121.reuse, PT ;  /* 0x000000790c00720c */ /* 0x080fe20003f66270 */
[----:B------:R-:W5:Y:S01]  /*10f10*/  MUFU.TANH R115, R34 ;  /* 0x0000002200737308 */ /* 0x000f620000002400 */
        /* <DEDUP_REMOVED lines=10> */
[C---:B------:R-:W-:Y:S01]  /*10fc0*/  ISETP.GE.AND P5, PT, R29.reuse, R120, PT ;  /* 0x000000781d00720c */ /* 0x040fe20003fa6270 */
[----:B------:R3:W-:Y:S01]  /*10fd0*/  MUFU.TANH R107, R31 ;  /* 0x0000001f006b7308 */ /* 0x0007e20000002400 */
[----:B------:R-:W-:-:S02]  /*10fe0*/  ISETP.GE.AND P2, PT, R29, R121, PT ;  /* 0x000000791d00720c */ /* 0x000fc40003f46270 */
[----:B------:R-:W-:Y:S02]  /*10ff0*/  FSEL R39, R39, -INF , !P1 ;  /* 0xff80000027277808 */ /* 0x000fe40004800000 */
[----:B------:R-:W-:Y:S02]  /*11000*/  FSEL R17, R17, -INF , !P4 ;  /* 0xff80000011117808 */ /* 0x000fe40006000000 */
[----:B------:R-:W-:Y:S01]  /*11010*/  FSEL R197, R85, -INF , !P6 ;  /* 0xff80000055c57808 */ /* 0x000fe20007000000 */
[----:B------:R1:W-:Y:S01]  /*11020*/  MUFU.TANH R75, R25 ;  /* 0x00000019004b7308 */ /* 0x0003e20000002400 */
[----:B------:R-:W-:Y:S02]  /*11030*/  FSEL R193, R13, -INF , !P3 ;  /* 0xff8000000dc17808 */ /* 0x000fe40005800000 */
[----:B------:R-:W-:Y:S02]  /*11040*/  I2FP.F32.S32 R29, R29 ;  /* 0x0000001d001d7245 */ /* 0x000fe40000201400 */
[----:B------:R-:W-:-:S02]  /*11050*/  ISETP.GE.AND P1, PT, R14, R120, PT ;  /* 0x000000780e00720c */ /* 0x000fc40003f26270 */
[----:B------:R-:W-:Y:S01]  /*11060*/  ISETP.GE.AND P4, PT, R14, R121, PT ;  /* 0x000000790e00720c */ /* 0x000fe20003f86270 */
[----:B------:R4:W-:Y:S01]  /*11070*/  MUFU.TANH R79, R27 ;  /* 0x0000001b004f7308 */ /* 0x0009e20000002400 */
[----:B------:R-:W-:Y:S01]  /*11080*/  ISETP.GE.AND P6, PT, R12, R120, PT ;  /* 0x000000780c00720c */ /* 0x000fe20003fc6270 */
[----:B---3--:R-:W-:Y:S01]  /*11090*/  FFMA.FTZ R31, R0, R29, R45 ;  /* 0x0000001d001f7223 */ /* 0x008fe2000001002d */
[----:B------:R-:W-:Y:S01]  /*110a0*/  ISETP.GE.AND P3, PT, R12, R121, PT ;  /* 0x000000790c00720c */ /* 0x000fe20003f66270 */
[----:B------:R-:W-:Y:S01]  /*110b0*/  FFMA.FTZ R29, R0, R29, R15 ;  /* 0x0000001d001d7223 */ /* 0x000fe2000001000f */
[----:B------:R-:W-:Y:S01]  /*110c0*/  I2FP.F32.S32 R14, R14 ;  /* 0x0000000e000e7245 */ /* 0x000fe20000201400 */
[----:B------:R-:W-:Y:S01]  /*110d0*/  VIADD R15, R154, 0x38 ;  /* 0x000000389a0f7836 */ /* 0x000fe20000000000 */
[----:B------:R-:W-:Y:S01]  /*110e0*/  I2FP.F32.S32 R12, R12 ;  /* 0x0000000c000c7245 */ /* 0x000fe20000201400 */
[----:B------:R-:W3:Y:S01]  /*110f0*/  MUFU.TANH R67, R28 ;  /* 0x0000001c00437308 */ /* 0x000ee20000002400 */
[----:B------:R-:W-:Y:S01]  /*11100*/  FSEL R31, R31, -INF , !P5 ;  /* 0xff8000001f1f7808 */ /* 0x000fe20006800000 */
[CC--:B------:R-:W-:Y:S01]  /*11110*/  FFMA.FTZ R53, R0.reuse, R14.reuse, R53 ;  /* 0x0000000e00357223 */ /* 0x0c0fe20000010035 */
[C---:B------:R-:W-:Y:S01]  /*11120*/  FFMA.FTZ R191, R0.reuse, R14, R41 ;  /* 0x0000000e00bf7223 */ /* 0x040fe20000010029 */
[----:B-1----:R-:W-:Y:S01]  /*11130*/  FFMA.FTZ R25, R0, R12, R43 ;  /* 0x0000000c00197223 */ /* 0x002fe2000001002b */
[----:B------:R-:W-:Y:S01]  /*11140*/  VIADD R14, R154, 0x30 ;  /* 0x000000309a0e7836 */ /* 0x000fe20000000000 */
[----:B------:R-:W-:-:S02]  /*11150*/  FSEL R29, R29, -INF , !P2 ;  /* 0xff8000001d1d7808 */ /* 0x000fc40005000000 */
[----:B------:R-:W-:Y:S01]  /*11160*/  FSEL R195, R53, -INF , !P1 ;  /* 0xff80000035c37808 */ /* 0x000fe20004800000 */
[----:B------:R-:W1:Y:S01]  /*11170*/  MUFU.TANH R123, R30 ;  /* 0x0000001e007b7308 */ /* 0x000e620000002400 */
[----:B----4-:R-:W-:Y:S01]  /*11180*/  FFMA.FTZ R27, R0, R12, R3 ;  /* 0x0000000c001b7223 */ /* 0x010fe20000010003 */
[----:B------:R-:W-:Y:S01]  /*11190*/  VIADD R12, R154, 0x31 ;  /* 0x000000319a0c7836 */ /* 0x000fe20000000000 */
[----:B------:R-:W-:Y:S02]  /*111a0*/  FSEL R191, R191, -INF , !P4 ;  /* 0xff800000bfbf7808 */ /* 0x000fe40006000000 */
[CC--:B------:R-:W-:Y:S02]  /*111b0*/  ISETP.GE.AND P5, PT, R14.reuse, R120.reuse, PT ;  /* 0x000000780e00720c */ /* 0x0c0fe40003fa6270 */
[----:B------:R-:W-:Y:S01]  /*111c0*/  ISETP.GE.AND P2, PT, R14, R121, PT ;  /* 0x000000790e00720c */ /* 0x000fe20003f46270 */
[----:B------:R4:W-:Y:S01]  /*111d0*/  MUFU.TANH R13, R10 ;  /* 0x0000000a000d7308 */ /* 0x0009e20000002400 */
[----:B------:R-:W-:-:S02]  /*111e0*/  ISETP.GE.AND P1, PT, R12, R120, PT ;  /* 0x000000780c00720c */ /* 0x000fc40003f26270 */
[----:B------:R-:W-:Y:S02]  /*111f0*/  ISETP.GE.AND P4, PT, R12, R121, PT ;  /* 0x000000790c00720c */ /* 0x000fe40003f86270 */
[----:B------:R-:W-:Y:S02]  /*11200*/  I2FP.F32.S32 R14, R14 ;  /* 0x0000000e000e7245 */ /* 0x000fe40000201400 */
[----:B------:R-:W-:Y:S01]  /*11210*/  I2FP.F32.S32 R12, R12 ;  /* 0x0000000c000c7245 */ /* 0x000fe20000201400 */
[----:B------:R3:W-:Y:S01]  /*11220*/  MUFU.TANH R3, R8 ;  /* 0x0000000800037308 */ /* 0x0007e20000002400 */
[----:B------:R-:W-:Y:S01]  /*11230*/  FSEL R27, R27, -INF , !P6 ;  /* 0xff8000001b1b7808 */ /* 0x000fe20007000000 */
[CC--:B------:R-:W-:Y:S01]  /*11240*/  FFMA.FTZ R49, R0.reuse, R14.reuse, R49 ;  /* 0x0000000e00317223 */ /* 0x0c0fe20000010031 */
[C---:B--2---:R-:W-:Y:S01]  /*11250*/  FFMA.FTZ R57, R0.reuse, R14, R57 ;  /* 0x0000000e00397223 */ /* 0x044fe20000010039 */
[CC--:B------:R-:W-:Y:S01]  /*11260*/  FFMA.FTZ R51, R0.reuse, R12.reuse, R51 ;  /* 0x0000000c00337223 */ /* 0x0c0fe20000010033 */
[----:B------:R-:W-:Y:S01]  /*11270*/  FFMA.FTZ R59, R0, R12, R59 ;  /* 0x0000000c003b7223 */ /* 0x000fe2000001003b */
[----:B------:R-:W-:Y:S01]  /*11280*/  VIADD R12, R154, 0x41 ;  /* 0x000000419a0c7836 */ /* 0x000fe20000000000 */
[----:B------:R-:W-:Y:S01]  /*11290*/  FSEL R189, R49, -INF , !P5 ;  /* 0xff80000031bd7808 */ /* 0x000fe20006800000 */
[----:B------:R-:W2:Y:S01]  /*112a0*/  MUFU.TANH R73, R24 ;  /* 0x0000001800497308 */ /* 0x000ea20000002400 */
[----:B------:R-:W-:-:S02]  /*112b0*/  FSEL R131, R57, -INF , !P2 ;  /* 0xff80000039837808 */ /* 0x000fc40005000000 */
[----:B----4-:R-:W-:Y:S02]  /*112c0*/  I2FP.F32.S32 R10, R15 ;  /* 0x0000000f000a7245 */ /* 0x010fe40000201400 */
[----:B------:R-:W-:Y:S02]  /*112d0*/  FSEL R127, R51, -INF , !P1 ;  /* 0xff800000337f7808 */ /* 0x000fe40004800000 */
[----:B------:R-:W-:Y:S01]  /*112e0*/  FSEL R133, R59, -INF , !P4 ;  /* 0xff8000003b857808 */ /* 0x000fe20006000000 */
[CC--:B-----5:R-:W-:Y:S01]  /*112f0*/  FFMA.FTZ R65, R0.reuse, R10.reuse, R65 ;  /* 0x0000000a00417223 */ /* 0x0e0fe20000010041 */
[----:B------:R-:W-:Y:S01]  /*11300*/  FFMA.FTZ R115, R0, R10, R115 ;  /* 0x0000000a00737223 */ /* 0x000fe20000010073 */
[C---:B------:R-:W-:Y:S01]  /*11310*/  VIADD R10, R154.reuse, 0x39 ;  /* 0x000000399a0a7836 */ /* 0x040fe20000000000 */
[----:B------:R-:W4:Y:S01]  /*11320*/  MUFU.TANH R77, R26 ;  /* 0x0000001a004d7308 */ /* 0x000f220000002400 */
[----:B---3--:R-:W-:Y:S01]  /*11330*/  VIADD R8, R154, 0x40 ;  /* 0x000000409a087836 */ /* 0x008fe20000000000 */
[----:B------:R-:W-:-:S02]  /*11340*/  FSEL R25, R25, -INF , !P3 ;  /* 0xff80000019197808 */ /* 0x000fc40005800000 */
[CC--:B------:R-:W-:Y:S02]  /*11350*/  ISETP.GE.AND P5, PT, R10.reuse, R120.reuse, PT ;  /* 0x000000780a00720c */ /* 0x0c0fe40003fa6270 */
[-C--:B------:R-:W-:Y:S02]  /*11360*/  ISETP.GE.AND P2, PT, R10, R121.reuse, PT ;  /* 0x000000790a00720c */ /* 0x080fe40003f46270 */
[----:B------:R-:W3:Y:S01]  /*11370*/  MUFU.TANH R81, R20 ;  /* 0x0000001400517308 */ /* 0x000ee20000002400 */
[C---:B------:R-:W-:Y:S02]  /*11380*/  ISETP.GE.AND P1, PT, R8.reuse, R120, PT ;  /* 0x000000780800720c */ /* 0x040fe40003f26270 */
[-C--:B------:R-:W-:Y:S02]  /*11390*/  ISETP.GE.AND P4, PT, R8, R121.reuse, PT ;  /* 0x000000790800720c */ /* 0x080fe40003f86270 */
[----:B------:R-:W-:Y:S02]  /*113a0*/  I2FP.F32.S32 R10, R10 ;  /* 0x0000000a000a7245 */ /* 0x000fe40000201400 */
[----:B------:R-:W-:Y:S01]  /*113b0*/  I2FP.F32.S32 R8, R8 ;  /* 0x0000000800087245 */ /* 0x000fe20000201400 */
[----:B------:R-:W5:Y:S01]  /*113c0*/  MUFU.TANH R41, R22 ;  /* 0x0000001600297308 */ /* 0x000f620000002400 */
[C---:B------:R-:W-:Y:S01]  /*113d0*/  ISETP.GE.AND P6, PT, R15.reuse, R120, PT ;  /* 0x000000780f00720c */ /* 0x040fe20003fc6270 */
[CC--:B------:R-:W-:Y:S01]  /*113e0*/  FFMA.FTZ R87, R0.reuse, R10.reuse, R87 ;  /* 0x0000000a00577223 */ /* 0x0c0fe20000010057 */
[-C--:B------:R-:W-:Y:S01]  /*113f0*/  ISETP.GE.AND P3, PT, R15, R121.reuse, PT ;  /* 0x000000790f00720c */ /* 0x080fe20003f66270 */
[C---:B------:R-:W-:Y:S01]  /*11400*/  FFMA.FTZ R113, R0.reuse, R10, R113 ;  /* 0x0000000a00717223 */ /* 0x040fe20000010071 */
[----:B------:R-:W-:Y:S01]  /*11410*/  FSEL R187, R65, -INF , !P6 ;  /* 0xff80000041bb7808 */ /* 0x000fe20007000000 */
[CC--:B------:R-:W-:Y:S01]  /*11420*/  FFMA.FTZ R67, R0.reuse, R8.reuse, R67 ;  /* 0x0000000800437223 */ /* 0x0c0fe20000010043 */
[----:B------:R-:W-:Y:S01]  /*11430*/  FSEL R183, R115, -INF , !P3 ;  /* 0xff80000073b77808 */ /* 0x000fe20005800000 */
[----:B------:R2:W-:Y:S01]  /*11440*/  MUFU.TANH R43, R6 ;  /* 0x00000006002b7308 */ /* 0x0005e20000002400 */
[----:B-1----:R-:W-:Y:S01]  /*11450*/  FFMA.FTZ R123, R0, R8, R123 ;  /* 0x00000008007b7223 */ /* 0x002fe2000001007b */
[----:B------:R-:W-:Y:S01]  /*11460*/  ISETP.GE.AND P6, PT, R12, R120, PT ;  /* 0x000000780c00720c */ /* 0x000fe20003fc6270 */
[----:B------:R-:W-:Y:S01]  /*11470*/  VIADD R8, R154, 0x48 ;  /* 0x000000489a087836 */ /* 0x000fe20000000000 */
[----:B------:R-:W-:-:S02]  /*11480*/  ISETP.GE.AND P3, PT, R12, R121, PT ;  /* 0x000000790c00720c */ /* 0x000fc40003f66270 */
[----:B------:R-:W-:Y:S02]  /*11490*/  FSEL R185, R87, -INF , !P5 ;  /* 0xff80000057b97808 */ /* 0x000fe40006800000 */
[----:B------:R1:W-:Y:S01]  /*114a0*/  MUFU.TANH R51, R2 ;  /* 0x0000000200337308 */ /* 0x0003e20000002400 */
[----:B------:R-:W-:Y:S02]  /*114b0*/  FSEL R129, R113, -INF , !P2 ;  /* 0xff80000071817808 */ /* 0x000fe40005000000 */
[----:B------:R-:W-:Y:S02]  /*114c0*/  FSEL R181, R67, -INF , !P1 ;  /* 0xff80000043b57808 */ /* 0x000fe40004800000 */
[----:B------:R-:W-:Y:S02]  /*114d0*/  FSEL R171, R123, -INF , !P4 ;  /* 0xff8000007bab7808 */ /* 0x000fe40006000000 */
[C---:B------:R-:W-:Y:S01]  /*114e0*/  ISETP.GE.AND P5, PT, R8.reuse, R120, PT ;  /* 0x000000780800720c */ /* 0x040fe20003fa6270 */
[----:B------:R-:W5:Y:S01]  /*114f0*/  MUFU.TANH R15, R16 ;  /* 0x00000010000f7308 */ /* 0x000f620000002400 */
[----:B------:R-:W-:-:S02]  /*11500*/  ISETP.GE.AND P2, PT, R8, R121, PT ;  /* 0x000000790800720c */ /* 0x000fc40003f46270 */
[----:B--2---:R-:W-:Y:S02]  /*11510*/  I2FP.F32.S32 R6, R12 ;  /* 0x0000000c00067245 */ /* 0x004fe40000201400 */
[----:B------:R-:W-:-:S03]  /*11520*/  I2FP.F32.S32 R8, R8 ;  /* 0x0000000800087245 */ /* 0x000fc60000201400 */
[CC--:B------:R-:W-:Y:S01]  /*11530*/  FFMA.FTZ R105, R0.reuse, R6.reuse, R105 ;  /* 0x0000000600697223 */ /* 0x0c0fe20000010069 */
[----:B------:R-:W-:Y:S01]  /*11540*/  FFMA.FTZ R107, R0, R6, R107 ;  /* 0x00000006006b7223 */ /* 0x000fe2000001006b */
[C---:B------:R-:W-:Y:S01]  /*11550*/  VIADD R6, R154.reuse, 0x49 ;  /* 0x000000499a067836 */ /* 0x040fe20000000000 */
[----:B------:R-:W2:Y:S01]  /*11560*/  MUFU.TANH R49, R18 ;  /* 0x0000001200317308 */ /* 0x000ea20000002400 */
[----:B-1----:R-:W-:Y:S01]  /*11570*/  VIADD R2, R154, 0x50 ;  /* 0x000000509a027836 */ /* 0x002fe20000000000 */
[----:B------:R-:W-:Y:S01]  /*11580*/  FSEL R167, R105, -INF , !P6 ;  /* 0xff80000069a77808 */ /* 0x000fe20007000000 */
[CC--:B------:R-:W-:Y:S01]  /*11590*/  FFMA.FTZ R73, R0.reuse, R8.reuse, R73 ;  /* 0x0000000800497223 */ /* 0x0c0fe20000010049 */
[----:B------:R-:W-:Y:S01]  /*115a0*/  FSEL R173, R107, -INF , !P3 ;  /* 0xff8000006bad7808 */ /* 0x000fe20005800000 */
[----:B----4-:R-:W-:Y:S01]  /*115b0*/  FFMA.FTZ R77, R0, R8, R77 ;  /* 0x00000008004d7223 */ /* 0x010fe2000001004d */
[-C--:B------:R-:W-:Y:S01]  /*115c0*/  ISETP.GE.AND P1, PT, R6, R120.reuse, PT ;  /* 0x000000780600720c */ /* 0x080fe20003f26270 */
[----:B------:R-:W-:Y:S01]  /*115d0*/  VIADD R8, R154, 0x51 ;  /* 0x000000519a087836 */ /* 0x000fe20000000000 */
[----:B------:R-:W-:Y:S01]  /*115e0*/  ISETP.GE.AND P4, PT, R6, R121, PT ;  /* 0x000000790600720c */ /* 0x000fe20003f86270 */
[----:B------:R-:W1:Y:S01]  /*115f0*/  MUFU.TANH R45, R100 ;  /* 0x00000064002d7308 */ /* 0x000e620000002400 */
[----:B------:R-:W-:-:S02]  /*11600*/  ISETP.GE.AND P6, PT, R2, R120, PT ;  /* 0x000000780200720c */ /* 0x000fc40003fc6270 */
[----:B------:R-:W-:Y:S02]  /*11610*/  ISETP.GE.AND P3, PT, R2, R121, PT ;  /* 0x000000790200720c */ /* 0x000fe40003f66270 */
[----:B------:R-:W-:Y:S02]  /*11620*/  I2FP.F32.S32 R6, R6 ;  /* 0x0000000600067245 */ /* 0x000fe40000201400 */
[----:B------:R-:W-:Y:S01]  /*11630*/  I2FP.F32.S32 R2, R2 ;  /* 0x0000000200027245 */ /* 0x000fe20000201400 */
[----:B------:R-:W-:Y:S01]  /*11640*/  MUFU.TANH R101, R101 ;  /* 0x0000006500657308 */ /* 0x000fe20000002400 */
[----:B------:R-:W-:Y:S01]  /*11650*/  FSEL R179, R73, -INF , !P5 ;  /* 0xff80000049b37808 */ /* 0x000fe20006800000 */
[CC--:B------:R-:W-:Y:S01]  /*11660*/  FFMA.FTZ R75, R0.reuse, R6.reuse, R75 ;  /* 0x00000006004b7223 */ /* 0x0c0fe2000001004b */
[C---:B------:R-:W-:Y:S01]  /*11670*/  FFMA.FTZ R79, R0.reuse, R6, R79 ;  /* 0x00000006004f7223 */ /* 0x040fe2000001004f */
[CC--:B---3--:R-:W-:Y:S01]  /*11680*/  FFMA.FTZ R81, R0.reuse, R2.reuse, R81 ;  /* 0x0000000200517223 */ /* 0x0c8fe20000010051 */
[----:B-----5:R-:W-:Y:S01]  /*11690*/  FFMA.FTZ R141, R0, R2, R41 ;  /* 0x00000002008d7223 */ /* 0x020fe20000010029 */
[C---:B------:R-:W-:Y:S01]  /*116a0*/  VIADD R6, R154.reuse, 0x58 ;  /* 0x000000589a067836 */ /* 0x040fe20000000000 */
[----:B------:R-:W-:Y:S01]  /*116b0*/  FSEL R175, R77, -INF , !P2 ;  /* 0xff8000004daf7808 */ /* 0x000fe20005000000 */
[----:B------:R-:W-:Y:S01]  /*116c0*/  VIADD R2, R154, 0x59 ;  /* 0x000000599a027836 */ /* 0x000fe20000000000 */
[----:B------:R-:W-:Y:S01]  /*116d0*/  FSEL R177, R75, -INF , !P1 ;  /* 0xff8000004bb17808 */ /* 0x000fe20004800000 */
[----:B------:R-:W3:Y:S01]  /*116e0*/  MUFU.TANH R53, R102 ;  /* 0x0000006600357308 */ /* 0x000ee20000002400 */
[----:B------:R-:W-:-:S02]  /*116f0*/  FSEL R169, R79, -INF , !P4 ;  /* 0xff8000004fa97808 */ /* 0x000fc40006000000 */
[----:B------:R-:W-:Y:S02]  /*11700*/  FSEL R165, R81, -INF , !P6 ;  /* 0xff80000051a57808 */ /* 0x000fe40007000000 */
[----:B------:R-:W-:Y:S02]  /*11710*/  FSEL R141, R141, -INF , !P3 ;  /* 0xff8000008d8d7808 */ /* 0x000fe40005800000 */
[CC--:B------:R-:W-:Y:S01]  /*11720*/  ISETP.GE.AND P5, PT, R8.reuse, R120.reuse, PT ;  /* 0x000000780800720c */ /* 0x0c0fe20003fa6270 */
[----:B------:R-:W4:Y:S01]  /*11730*/  MUFU.TANH R103, R103 ;  /* 0x0000006700677308 */ /* 0x000f220000002400 */
[-C--:B------:R-:W-:Y:S02]  /*11740*/  ISETP.GE.AND P2, PT, R8, R121.reuse, PT ;  /* 0x000000790800720c */ /* 0x080fe40003f46270 */
[C---:B------:R-:W-:Y:S02]  /*11750*/  ISETP.GE.AND P1, PT, R6.reuse, R120, PT ;  /* 0x000000780600720c */ /* 0x040fe40003f26270 */
[----:B------:R-:W-:-:S02]  /*11760*/  ISETP.GE.AND P4, PT, R6, R121, PT ;  /* 0x000000790600720c */ /* 0x000fc40003f86270 */
[C---:B------:R-:W-:Y:S01]  /*11770*/  ISETP.GE.AND P6, PT, R2.reuse, R120, PT ;  /* 0x000000780200720c */ /* 0x040fe20003fc6270 */
[----:B------:R-:W5:Y:S01]  /*11780*/  MUFU.TANH R41, R96 ;  /* 0x0000006000297308 */ /* 0x000f620000002400 */
[----:B------:R-:W-:Y:S02]  /*11790*/  ISETP.GE.AND P3, PT, R2, R121, PT ;  /* 0x000000790200720c */ /* 0x000fe40003f66270 */
[----:B------:R-:W-:Y:S02]  /*117a0*/  I2FP.F32.S32 R8, R8 ;  /* 0x0000000800087245 */ /* 0x000fe40000201400 */
[----:B------:R-:W-:Y:S02]  /*117b0*/  I2FP.F32.S32 R6, R6 ;  /* 0x0000000600067245 */ /* 0x000fe40000201400 */
[----:B------:R-:W-:Y:S01]  /*117c0*/  I2FP.F32.S32 R2, R2 ;  /* 0x0000000200027245 */ /* 0x000fe20000201400 */
[----:B------:R-:W5:Y:S01]  /*117d0*/  MUFU.TANH R57, R98 ;  /* 0x0000006200397308 */ /* 0x000f620000002400 */
[CC--:B------:R-:W-:Y:S01]  /*117e0*/  FFMA.FTZ R13, R0.reuse, R8.reuse, R13 ;  /* 0x00000008000d7223 */ /* 0x0c0fe2000001000d */
[C---:B------:R-:W-:Y:S01]  /*117f0*/  FFMA.FTZ R3, R0.reuse, R8, R3 ;  /* 0x0000000800037223 */ /* 0x040fe20000010003 */
[CC--:B------:R-:W-:Y:S01]  /*11800*/  FFMA.FTZ R15, R0.reuse, R6.reuse, R15 ;  /* 0x00000006000f7223 */ /* 0x0c0fe2000001000f */
[C---:B--2---:R-:W-:Y:S01]  /*11810*/  FFMA.FTZ R49, R0.reuse, R6, R49 ;  /* 0x0000000600317223 */ /* 0x044fe20000010031 */
[CC--:B------:R-:W-:Y:S01]  /*11820*/  FFMA.FTZ R43, R0.reuse, R2.reuse, R43 ;  /* 0x00000002002b7223 */ /* 0x0c0fe2000001002b */
[----:B------:R-:W-:Y:S01]  /*11830*/  FFMA.FTZ R51, R0, R2, R51 ;  /* 0x0000000200337223 */ /* 0x000fe20000010033 */
[C---:B------:R-:W-:Y:S01]  /*11840*/  VIADD R6, R154.reuse, 0x60 ;  /* 0x000000609a067836 */ /* 0x040fe20000000000 */
[----:B------:R-:W-:Y:S01]  /*11850*/  FSEL R163, R13, -INF , !P5 ;  /* 0xff8000000da37808 */ /* 0x000fe20006800000 */
[C---:B------:R-:W-:Y:S01]  /*11860*/  VIADD R8, R154.reuse, 0x61 ;  /* 0x000000619a087836 */ /* 0x040fe20000000000 */
[----:B------:R-:W-:Y:S01]  /*11870*/  FSEL R139, R3, -INF , !P2 ;  /* 0xff800000038b7808 */ /* 0x000fe20005000000 */
[----:B------:R-:W-:Y:S01]  /*11880*/  VIADD R2, R154, 0x68 ;  /* 0x000000689a027836 */ /* 0x000fe20000000000 */
[----:B------:R-:W-:Y:S01]  /*11890*/  FSEL R161, R15, -INF , !P1 ;  /* 0xff8000000fa17808 */ /* 0x000fe20004800000 */
[----:B------:R-:W2:Y:S01]  /*118a0*/  MUFU.TANH R97, R97 ;  /* 0x0000006100617308 */ /* 0x000ea20000002400 */
[----:B------:R-:W-:-:S02]  /*118b0*/  FSEL R137, R49, -INF , !P4 ;  /* 0xff80000031897808 */ /* 0x000fc40006000000 */
[----:B------:R-:W-:Y:S02]  /*118c0*/  FSEL R143, R43, -INF , !P6 ;  /* 0xff8000002b8f7808 */ /* 0x000fe40007000000 */
[----:B------:R-:W-:Y:S02]  /*118d0*/  FSEL R135, R51, -INF , !P3 ;  /* 0xff80000033877808 */ /* 0x000fe40005800000 */
[CC--:B------:R-:W-:Y:S01]  /*118e0*/  ISETP.GE.AND P5, PT, R6.reuse, R120.reuse, PT ;  /* 0x000000780600720c */ /* 0x0c0fe20003fa6270 */
[----:B------:R-:W2:Y:S01]  /*118f0*/  MUFU.TANH R99, R99 ;  /* 0x0000006300637308 */ /* 0x000ea20000002400 */
[-C--:B------:R-:W-:Y:S02]  /*11900*/  ISETP.GE.AND P2, PT, R6, R121.reuse, PT ;  /* 0x000000790600720c */ /* 0x080fe40003f46270 */
[C---:B------:R-:W-:Y:S02]  /*11910*/  ISETP.GE.AND P1, PT, R8.reuse, R120, PT ;  /* 0x000000780800720c */ /* 0x040fe40003f26270 */
[----:B------:R-:W-:-:S02]  /*11920*/  ISETP.GE.AND P4, PT, R8, R121, PT ;  /* 0x000000790800720c */ /* 0x000fc40003f86270 */
[C---:B------:R-:W-:Y:S01]  /*11930*/  ISETP.GE.AND P6, PT, R2.reuse, R120, PT ;  /* 0x000000780200720c */ /* 0x040fe20003fc6270 */
[----:B------:R-:W2:Y:S01]  /*11940*/  MUFU.TANH R3, R92 ;  /* 0x0000005c00037308 */ /* 0x000ea20000002400 */
[----:B------:R-:W-:Y:S02]  /*11950*/  ISETP.GE.AND P3, PT, R2, R121, PT ;  /* 0x000000790200720c */ /* 0x000fe40003f66270 */
[----:B------:R-:W-:Y:S02]  /*11960*/  I2FP.F32.S32 R6, R6 ;  /* 0x0000000600067245 */ /* 0x000fe40000201400 */
[----:B------:R-:W-:Y:S02]  /*11970*/  I2FP.F32.S32 R8, R8 ;  /* 0x0000000800087245 */ /* 0x000fe40000201400 */
[----:B------:R-:W-:Y:S01]  /*11980*/  I2FP.F32.S32 R2, R2 ;  /* 0x0000000200027245 */ /* 0x000fe20000201400 */
[----:B------:R-:W2:Y:S01]  /*11990*/  MUFU.TANH R13, R94 ;  /* 0x0000005e000d7308 */ /* 0x000ea20000002400 */
[CC--:B-1----:R-:W-:Y:S01]  /*119a0*/  FFMA.FTZ R45, R0.reuse, R6.reuse, R45 ;  /* 0x00000006002d7223 */ /* 0x0c2fe2000001002d */
[C---:B---3--:R-:W-:Y:S01]  /*119b0*/  FFMA.FTZ R53, R0.reuse, R6, R53 ;  /* 0x0000000600357223 */ /* 0x048fe20000010035 */
[CC--:B------:R-:W-:Y:S01]  /*119c0*/  FFMA.FTZ R101, R0.reuse, R8.reuse, R101 ;  /* 0x0000000800657223 */ /* 0x0c0fe20000010065 */
[C---:B----4-:R-:W-:Y:S01]  /*119d0*/  FFMA.FTZ R52, R0.reuse, R8, R103 ;  /* 0x0000000800347223 */ /* 0x050fe20000010067 */
[CC--:B-----5:R-:W-:Y:S01]  /*119e0*/  FFMA.FTZ R41, R0.reuse, R2.reuse, R41 ;  /* 0x0000000200297223 */ /* 0x0e0fe20000010029 */
[----:B------:R-:W-:Y:S01]  /*119f0*/  FFMA.FTZ R51, R0, R2, R57 ;  /* 0x0000000200337223 */ /* 0x000fe20000010039 */
[C---:B------:R-:W-:Y:S01]  /*11a00*/  VIADD R6, R154.reuse, 0x69 ;  /* 0x000000699a067836 */ /* 0x040fe20000000000 */
[----:B------:R-:W-:Y:S01]  /*11a10*/  FSEL R125, R45, -INF , !P5 ;  /* 0xff8000002d7d7808 */ /* 0x000fe20006800000 */
[----:B------:R-:W-:Y:S01]  /*11a20*/  VIADD R2, R154, 0x70 ;  /* 0x000000709a027836 */ /* 0x000fe20000000000 */
[----:B------:R-:W-:Y:S01]  /*11a30*/  FSEL R53, R53, -INF , !P2 ;  /* 0xff80000035357808 */ /* 0x000fe20005000000 */
[----:B------:R-:W1:Y:S01]  /*11a40*/  MUFU.TANH R89, R89 ;  /* 0x0000005900597308 */ /* 0x000e620000002400 */
[----:B------:R-:W-:-:S02]  /*11a50*/  FSEL R124, R101, -INF , !P1 ;  /* 0xff800000657c7808 */ /* 0x000fc40004800000 */
[----:B------:R-:W-:Y:S02]  /*11a60*/  FSEL R52, R52, -INF , !P4 ;  /* 0xff80000034347808 */ /* 0x000fe40006000000 */
[CC--:B------:R-:W-:Y:S02]  /*11a70*/  ISETP.GE.AND P5, PT, R6.reuse, R120.reuse, PT ;  /* 0x000000780600720c */ /* 0x0c0fe40003fa6270 */
[-C--:B------:R-:W-:Y:S01]  /*11a80*/  ISETP.GE.AND P2, PT, R6, R121.reuse, PT ;  /* 0x000000790600720c */ /* 0x080fe20003f46270 */
[----:B------:R-:W3:Y:S01]  /*11a90*/  MUFU.TANH R91, R91 ;  /* 0x0000005b005b7308 */ /* 0x000ee20000002400 */
[C---:B------:R-:W-:Y:S01]  /*11aa0*/  ISETP.GE.AND P1, PT, R2.reuse, R120, PT ;  /* 0x000000780200720c */ /* 0x040fe20003f26270 */
[----:B------:R-:W-:Y:S01]  /*11ab0*/  BAR.SYNC.DEFER_BLOCKING 0x0 ;  /* 0x0000000000007b1d */ /* 0x000fe20000010000 */
[----:B------:R-:W-:Y:S02]  /*11ac0*/  ISETP.GE.AND P4, PT, R2, R121, PT ;  /* 0x000000790200720c */ /* 0x000fe40003f86270 */
[----:B------:R-:W-:-:S02]  /*11ad0*/  I2FP.F32.S32 R6, R6 ;  /* 0x0000000600067245 */ /* 0x000fc40000201400 */
[----:B------:R-:W-:Y:S01]  /*11ae0*/  I2FP.F32.S32 R2, R2 ;  /* 0x0000000200027245 */ /* 0x000fe20000201400 */
[----:B------:R-:W4:Y:S01]  /*11af0*/  MUFU.TANH R93, R93 ;  /* 0x0000005d005d7308 */ /* 0x000f220000002400 */
[----:B------:R-:W-:Y:S01]  /*11b00*/  FSEL R67, R41, -INF , !P6 ;  /* 0xff80000029437808 */ /* 0x000fe20007000000 */
[CC--:B--2---:R-:W-:Y:S01]  /*11b10*/  FFMA.FTZ R66, R0.reuse, R6.reuse, R97 ;  /* 0x0000000600427223 */ /* 0x0c4fe20000010061 */
[C---:B------:R-:W-:Y:S01]  /*11b20*/  FFMA.FTZ R50, R0.reuse, R6, R99 ;  /* 0x0000000600327223 */ /* 0x040fe20000010063 */
[CC--:B------:R-:W-:Y:S01]  /*11b30*/  FFMA.FTZ R3, R0.reuse, R2.reuse, R3 ;  /* 0x0000000200037223 */ /* 0x0c0fe20000010003 */
[----:B------:R-:W-:Y:S01]  /*11b40*/  FFMA.FTZ R13, R0, R2, R13 ;  /* 0x00000002000d7223 */ /* 0x000fe2000001000d */
[----:B------:R-:W-:Y:S01]  /*11b50*/  VIADD R2, R154, 0x79 ;  /* 0x000000799a027836 */ /* 0x000fe20000000000 */
[----:B------:R-:W-:Y:S01]  /*11b60*/  FSEL R66, R66, -INF , !P5 ;  /* 0xff80000042427808 */ /* 0x000fe20006800000 */
[----:B------:R-:W2:Y:S01]  /*11b70*/  MUFU.TANH R95, R95 ;  /* 0x0000005f005f7308 */ /* 0x000ea20000002400 */
[----:B------:R-:W-:Y:S01]  /*11b80*/  VIADD R6, R154, 0x71 ;  /* 0x000000719a067836 */ /* 0x000fe20000000000 */
[----:B------:R-:W-:-:S02]  /*11b90*/  FSEL R50, R50, -INF , !P2 ;  /* 0xff80000032327808 */ /* 0x000fc40005000000 */
[C---:B------:R-:W-:Y:S02]  /*11ba0*/  ISETP.GE.AND P5, PT, R2.reuse, R120, PT ;  /* 0x000000780200720c */ /* 0x040fe40003fa6270 */
[-C--:B------:R-:W-:Y:S02]  /*11bb0*/  ISETP.GE.AND P2, PT, R2, R121.reuse, PT ;  /* 0x000000790200720c */ /* 0x080fe40003f46270 */
[----:B------:R-:W5:Y:S01]  /*11bc0*/  MUFU.TANH R15, R70 ;  /* 0x00000046000f7308 */ /* 0x000f620000002400 */
[----:B------:R-:W-:Y:S02]  /*11bd0*/  FSEL R51, R51, -INF , !P3 ;  /* 0xff80000033337808 */ /* 0x000fe40005800000 */
[----:B------:R-:W-:Y:S02]  /*11be0*/  I2FP.F32.S32 R2, R2 ;  /* 0x0000000200027245 */ /* 0x000fe40000201400 */
[C---:B------:R-:W-:Y:S02]  /*11bf0*/  ISETP.GE.AND P6, PT, R6.reuse, R120, PT ;  /* 0x000000780600720c */ /* 0x040fe40003fc6270 */
[----:B------:R-:W-:Y:S01]  /*11c00*/  ISETP.GE.AND P3, PT, R6, R121, PT ;  /* 0x000000790600720c */ /* 0x000fe20003f66270 */
[CC--:B-1----:R-:W-:Y:S01]  /*11c10*/  FFMA.FTZ R57, R0.reuse, R2.reuse, R89 ;  /* 0x0000000200397223 */ /* 0x0c2fe20000010059 */
[----:B------:R-:W-:Y:S01]  /*11c20*/  FSEL R65, R3, -INF , !P1 ;  /* 0xff80000003417808 */ /* 0x000fe20004800000 */
[----:B---3--:R-:W-:Y:S01]  /*11c30*/  FFMA.FTZ R46, R0, R2, R91 ;  /* 0x00000002002e7223 */ /* 0x008fe2000001005b */
[----:B------:R-:W-:-:S02]  /*11c40*/  I2FP.F32.S32 R6, R6 ;  /* 0x0000000600067245 */ /* 0x000fc40000201400 */
[----:B------:R-:W-:Y:S02]  /*11c50*/  ISETP.GT.AND P1, PT, R63, R146, PT ;  /* 0x000000923f00720c */ /* 0x000fe40003f24270 */
[----:B------:R-:W-:Y:S01]  /*11c60*/  I2FP.F32.S32 R2, R154 ;  /* 0x0000009a00027245 */ /* 0x000fe20000201400 */
[CC--:B----4-:R-:W-:Y:S01]  /*11c70*/  FFMA.FTZ R59, R0.reuse, R6.reuse, R93 ;  /* 0x00000006003b7223 */ /* 0x0d0fe2000001005d */
[----:B------:R-:W-:Y:S01]  /*11c80*/  FSEL R49, R13, -INF , !P4 ;  /* 0xff8000000d317808 */ /* 0x000fe20006000000 */
[----:B--2---:R-:W-:Y:S01]  /*11c90*/  FFMA.FTZ R48, R0, R6, R95 ;  /* 0x0000000600307223 */ /* 0x004fe2000001005f */
[----:B------:R-:W-:Y:S01]  /*11ca0*/  ISETP.GE.AND P4, PT, R154, R120, PT ;  /* 0x000000789a00720c */ /* 0x000fe20003f86270 */
[CC--:B------:R-:W-:Y:S01]  /*11cb0*/  FFMA.FTZ R13, R0.reuse, R2.reuse, R5 ;  /* 0x00000002000d7223 */ /* 0x0c0fe20000010005 */
[----:B------:R-:W-:Y:S01]  /*11cc0*/  FSEL R59, R59, -INF , !P6 ;  /* 0xff8000003b3b7808 */ /* 0x000fe20007000000 */
[----:B-----5:R-:W-:Y:S01]  /*11cd0*/  FFMA.FTZ R5, R0, R2, R15 ;  /* 0x0000000200057223 */ /* 0x020fe2000001000f */
[----:B------:R-:W-:-:S02]  /*11ce0*/  ISETP.GE.AND P6, PT, R154, R121, PT ;  /* 0x000000799a00720c */ /* 0x000fc40003fc6270 */
[----:B------:R-:W-:Y:S02]  /*11cf0*/  FSEL R48, R48, -INF , !P3 ;  /* 0xff80000030307808 */ /* 0x000fe40005800000 */
        /* <DEDUP_REMOVED lines=17> */
.L_x_2957:
        /* <DEDUP_REMOVED lines=60> */
.L_x_2958:
        /* <DEDUP_REMOVED lines=81> */
.L_x_2960:
[----:B------:R3:W-:Y:S02]  /*126e0*/  STS.128 [R149+0x8800], RZ ;  /* 0x008800ff95007388 */ /* 0x0007e40000000c00 */
.L_x_2961:
[----:B------:R-:W-:Y:S05]  /*126f0*/  BSYNC.RECONVERGENT B0 ;  /* 0x0000000000007941 */ /* 0x000fea0003800200 */
.L_x_2959:
[----:B------:R-:W0:Y:S02]  /*12700*/  LDGDEPBAR ;  /* 0x00000000000079af */ /* 0x000e240000000000 */
.L_x_2956:
        /* <DEDUP_REMOVED lines=34> */
[----:B-1----:R-:W1:Y:S01]  /*12930*/  SHFL.BFLY PT, R41, R14, 0x2, 0x1f ;  /* 0x0c401f000e297f89 */ /* 0x002e6200000e0000 */
[----:B------:R-:W-:Y:S02]  /*12940*/  SHF.R.U32.HI R3, RZ, 0x1, R64 ;  /* 0x00000001ff037819 */ /* 0x000fe40000011640 */
[----:B------:R-:W-:Y:S01]  /*12950*/  LOP3.LUT R6, R8, 0xc0, RZ, 0xc0, !PT ;  /* 0x000000c008067812 */ /* 0x000fe200078ec0ff */
[----:B------:R-:W4:Y:S01]  /*12960*/  SHFL.BFLY PT, R15, R12, 0x2, 0x1f ;  /* 0x0c401f000c0f7f89 */ /* 0x000f2200000e0000 */
[----:B------:R-:W-:-:S02]  /*12970*/  SHF.L.U32 R62, R62, 0x8, RZ ;  /* 0x000000083e3e7819 */ /* 0x000fc400000006ff */
[----:B------:R-:W-:Y:S02]  /*12980*/  LOP3.LUT R3, R6, 0x8, R3, 0xf8, !PT ;  /* 0x0000000806037812 */ /* 0x000fe400078ef803 */
[----:B------:R-:W-:Y:S02]  /*12990*/  LOP3.LUT R43, R62, 0x100, RZ, 0xc0, !PT ;  /* 0x000001003e2b7812 */ /* 0x000fe400078ec0ff */
[----:B------:R-:W-:Y:S02]  /*129a0*/  SHF.L.U32 R64, R64, 0x2, RZ ;  /* 0x0000000240407819 */ /* 0x000fe400000006ff */
[----:B------:R-:W-:Y:S02]  /*129b0*/  LOP3.LUT R43, R43, 0x20, R8, 0xf8, !PT ;  /* 0x000000202b2b7812 */ /* 0x000fe400078ef808 */
[----:B------:R-:W-:-:S04]  /*129c0*/  LOP3.LUT R64, R3, 0x18, R64, 0x78, !PT ;  /* 0x0000001803407812 */ /* 0x000fc800078e7840 */
[----:B------:R-:W-:-:S04]  /*129d0*/  LOP3.LUT R123, R64, R43, RZ, 0xfc, !PT ;  /* 0x0000002b407b7212 */ /* 0x000fc800078efcff */
[----:B------:R-:W-:Y:S02]  /*129e0*/  LEA R123, R123, UR5, 0x1 ;  /* 0x000000057b7b7c11 */ /* 0x000fe4000f8e08ff */
[----:B-1----:R-:W-:Y:S02]  /*129f0*/  FMNMX.FTZ R41, R14, R41, !PT ;  /* 0x000000290e297209 */ /* 0x002fe40007810000 */
[----:B------:R-:W-:Y:S01]  /*12a00*/  LEA R122, R4, R123, 0x1 ;  /* 0x0000007b047a7211 */ /* 0x000fe200078e08ff */
[----:B------:R-:W-:Y:S01]  /*12a10*/  LDSM.16.MT88.4 R108, [R123+0x9000] ;  /* 0x009000007b6c783b */ /* 0x000fe20000004200 */
[----:B----4-:R-:W-:-:S03]  /*12a20*/  FMNMX.FTZ R15, R12, R15, !PT ;  /* 0x0000000f0c0f7209 */ /* 0x010fc60007810000 */
[----:B------:R-:W1:Y:S04]  /*12a30*/  SHFL.BFLY PT, R10, R41, 0x1, 0x1f ;  /* 0x0c201f00290a7f89 */ /* 0x000e6800000e0000 */
[----:B------:R-:W4:Y:S04]  /*12a40*/  SHFL.BFLY PT, R2, R15, 0x1, 0x1f ;  /* 0x0c201f000f027f89 */ /* 0x000f2800000e0000 */
[----:B------:R-:W5:Y:S04]  /*12a50*/  LDSM.16.MT88.4 R100, [R122+0x9000] ;  /* 0x009000007a64783b */ /* 0x000f680000004200 */
[----:B------:R-:W3:Y:S04]  /*12a60*/  LDSM.16.MT88.4 R92, [R123+0xb000] ;  /* 0x00b000007b5c783b */ /* 0x000ee80000004200 */
[----:B------:R-:W3:Y:S04]  /*12a70*/  LDSM.16.MT88.4 R84, [R122+0xb000] ;  /* 0x00b000007a54783b */ /* 0x000ee80000004200 */
[----:B------:R-:W3:Y:S01]  /*12a80*/  LDSM.16.MT88.4 R76, [R123+0xd000] ;  /* 0x00d000007b4c783b */ /* 0x000ee20000004200 */
[----:B-1----:R-:W-:-:S02]  /*12a90*/  FMNMX.FTZ R3, R41, R10, !PT ;  /* 0x0000000a29037209 */ /* 0x002fc40007810000 */
        /* <DEDUP_REMOVED lines=19> */
[----:B------:R-:W-:Y:S01]  /*12bd0*/  FFMA.FTZ R16, R39, UR4, -R62 ;  /* 0x0000000427107c23 */ /* 0x000fe2000801083e */
[----:B------:R-:W2:Y:S01]  /*12be0*/  LDSM.16.MT88.4 R8, [R122+0x9400] ;  /* 0x009400007a08783b */ /* 0x000ea20000004200 */
[----:B------:R-:W4:Y:S01]  /*12bf0*/  MUFU.EX2 R55, R69 ;  /* 0x0000004500377308 */ /* 0x000f220000000800 */
[----:B------:R-:W-:Y:S01]  /*12c00*/  FFMA.FTZ R34, R35, UR4, -R54 ;  /* 0x0000000423227c23 */ /* 0x000fe20008010836 */
[----:B------:R-:W-:Y:S01]  /*12c10*/  FFMA.FTZ R36, R21, UR4, -R62 ;  /* 0x0000000415247c23 */ /* 0x000fe2000801083e */
[--C-:B------:R-:W-:Y:S01]  /*12c20*/  FFMA.FTZ R39, R33, UR4, -R54.reuse ;  /* 0x0000000421277c23 */ /* 0x100fe20008010836 */
[----:B------:R-:W-:Y:S01]  /*12c30*/  MUFU.EX2 R42, R42 ;  /* 0x0000002a002a7308 */ /* 0x000fe20000000800 */
[--C-:B------:R-:W-:Y:S01]  /*12c40*/  FFMA.FTZ R35, R19, UR4, -R54.reuse ;  /* 0x0000000413237c23 */ /* 0x100fe20008010836 */
[----:B------:R-:W-:Y:S01]  /*12c50*/  FFMA.FTZ R32, R17, UR4, -R54 ;  /* 0x0000000411207c23 */ /* 0x000fe20008010836 */
[----:B------:R-:W2:Y:S01]  /*12c60*/  LDSM.16.MT88.4 R12, [R123+0x9400] ;  /* 0x009400007b0c783b */ /* 0x000ea20000004200 */
[----:B------:R-:W5:Y:S01]  /*12c70*/  MUFU.EX2 R41, R41 ;  /* 0x0000002900297308 */ /* 0x000f620000000800 */
        /* <DEDUP_REMOVED lines=41> */
[--C-:B------:R-:W-:Y:S01]  /*12f10*/  FFMA.FTZ R160, R137, UR4, -R54.reuse ;  /* 0x0000000489a07c23 */ /* 0x100fe20008010836 */
[----:B------:R-:W-:Y:S01]  /*12f20*/  FFMA.FTZ R135, R135, UR4, -R54 ;  /* 0x0000000487877c23 */ /* 0x000fe20008010836 */
[----:B------:R-:W-:Y:S01]  /*12f30*/  MUFU.EX2 R35, R35 ;  /* 0x0000002300237308 */ /* 0x000fe20000000800 */
[C---:B------:R-:W-:Y:S01]  /*12f40*/  HMMA.16816.F32 R100, R68.reuse, R102, RZ ;  /* 0x000000664464723c */ /* 0x040fe200000018ff */
[----:B-----5:R-:W5:Y:S01]  /*12f50*/  LDSM.16.MT88.4 R16, [R122+0xb400] ;  /* 0x00b400007a10783b */ /* 0x020f620000004200 */
[--C-:B------:R-:W-:Y:S01]  /*12f60*/  FFMA.FTZ R163, R163, UR4, -R62.reuse ;  /* 0x00000004a3a37c23 */ /* 0x100fe2000801083e */
[----:B------:R-:W2:Y:S01]  /*12f70*/  MUFU.EX2 R32, R32 ;  /* 0x0000002000207308 */ /* 0x000ea20000000800 */
[--C-:B------:R-:W-:Y:S01]  /*12f80*/  FFMA.FTZ R143, R143, UR4, -R62.reuse ;  /* 0x000000048f8f7c23 */ /* 0x100fe2000801083e */
[----:B------:R-:W-:Y:S01]  /*12f90*/  FFMA.FTZ R125, R125, UR4, -R62 ;  /* 0x000000047d7d7c23 */ /* 0x000fe2000801083e */
[--C-:B------:R-:W-:Y:S01]  /*12fa0*/  FFMA.FTZ R53, R53, UR4, -R54.reuse ;  /* 0x0000000435357c23 */ /* 0x100fe20008010836 */
[----:B------:R-:W-:Y:S01]  /*12fb0*/  MUFU.EX2 R31, R197 ;  /* 0x000000c5001f7308 */ /* 0x000fe20000000800 */
[C---:B------:R-:W-:Y:S01]  /*12fc0*/  HMMA.16816.F32 R112, R68.reuse, R108, RZ ;  /* 0x0000006c4470723c */ /* 0x040fe200000018ff */
[--C-:B------:R-:W-:Y:S01]  /*12fd0*/  FFMA.FTZ R48, R48, UR4, -R54.reuse ;  /* 0x0000000430307c23 */ /* 0x100fe20008010836 */
[----:B------:R-:W-:Y:S01]  /*12fe0*/  FFMA.FTZ R47, R47, UR4, -R54 ;  /* 0x000000042f2f7c23 */ /* 0x000fe20008010836 */
[----:B------:R-:W5:Y:S01]  /*12ff0*/  MUFU.EX2 R30, R30 ;  /* 0x0000001e001e7308 */ /* 0x000f620000000800 */
[----:B------:R-:W-:Y:S01]  /*13000*/  FADD.FTZ R55, R56, R55 ;  /* 0x0000003738377221 */ /* 0x000fe20000010000 */
[----:B------:R-:W-:Y:S01]  /*13010*/  FADD.FTZ R44, R45, R44 ;  /* 0x0000002c2d2c7221 */ /* 0x000fe20000010000 */
[----:B------:R-:W-:Y:S01]  /*13020*/  ISETP.GT.AND P1, PT, R63, R146, PT ;  /* 0x000000923f00720c */ /* 0x000fe20003f24270 */
[----:B------:R-:W-:Y:S01]  /*13030*/  MUFU.EX2 R27, R195 ;  /* 0x000000c3001b7308 */ /* 0x000fe20000000800 */
[C---:B---3--:R-:W-:Y:S01]  /*13040*/  HMMA.16816.F32 R96, R68.reuse, R92, RZ ;  /* 0x0000005c4460723c */ /* 0x048fe200000018ff */
[----:B------:R-:W-:Y:S01]  /*13050*/  FADD.FTZ R42, R42, R55 ;  /* 0x000000372a2a7221 */ /* 0x000fe20000010000 */
[----:B------:R-:W-:Y:S01]  /*13060*/  FADD.FTZ R43, R43, R44 ;  /* 0x0000002c2b2b7221 */ /* 0x000fe20000010000 */
[----:B------:R-:W-:Y:S03]  /*13070*/  MUFU.EX2 R26, R26 ;  /* 0x0000001a001a7308 */ /* 0x000fe60000000800 */
[----:B------:R-:W-:Y:S01]  /*13080*/  FADD.FTZ R40, R40, R43 ;  /* 0x0000002b28287221 */ /* 0x000fe20000010000 */
        /* <DEDUP_REMOVED lines=20> */
[----:B----4-:R-:W-:-:S02]  /*131d0*/  F2FP.F16.F32.PACK_AB R4, R37, R38 ;  /* 0x000000262504723e */ /* 0x010fc400000000ff */
[----:B--2---:R-:W-:Y:S01]  /*131e0*/  F2FP.F16.F32.PACK_AB R5, R34, R39 ;  /* 0x000000272205723e */ /* 0x004fe200000000ff */
[----:B------:R-:W-:Y:S01]  /*131f0*/  MUFU.EX2 R138, R138 ;  /* 0x0000008a008a7308 */ /* 0x000fe20000000800 */
[----:B------:R-:W-:-:S03]  /*13200*/  FADD.FTZ R39, R39, R40 ;  /* 0x0000002827277221 */ /* 0x000fc60000010000 */
        /* <DEDUP_REMOVED lines=22> */
[C---:B------:R-:W-:Y:S08]  /*13370*/  HMMA.16816.F32 R96, R4.reuse, R20, R96 ;  /* 0x000000140460723c */ /* 0x040ff00000001860 */
[C---:B------:R-:W-:Y:S01]  /*13380*/  HMMA.16816.F32 R92, R4.reuse, R22, R92 ;  /* 0x00000016045c723c */ /* 0x040fe2000000185c */
[----:B------:R-:W4:Y:S07]  /*13390*/  LDSM.16.MT88.4 R20, [R123+0xb800] ;  /* 0x00b800007b14783b */ /* 0x000f2e0000004200 */
[C---:B-----5:R-:W-:Y:S08]  /*133a0*/  HMMA.16816.F32 R88, R4.reuse, R16, R88 ;  /* 0x000000100458723c */ /* 0x060ff00000001858 */
        /* <DEDUP_REMOVED lines=9> */
[----:B---3--:R-:W-:Y:S01]  /*13440*/  F2FP.F16.F32.PACK_AB R5, R28, R29 ;  /* 0x0000001d1c05723e */ /* 0x008fe200000000ff */
        /* <DEDUP_REMOVED lines=13> */
[----:B-----5:R-:W-:Y:S01]  /*13520*/  HMMA.16816.F32 R88, R4, R16, R88 ;  /* 0x000000100458723c */ /* 0x020fe20000001858 */
        /* <DEDUP_REMOVED lines=20> */
[C---:B---3--:R-:W-:Y:S01]  /*13670*/  HMMA.16816.F32 R88, R4.reuse, R16, R88 ;  /* 0x000000100458723c */ /* 0x048fe20000001858 */
[----:B------:R-:W-:Y:S01]  /*13680*/  FFMA.FTZ R16, R171, UR4, -R54 ;  /* 0x00000004ab107c23 */ /* 0x000fe20008010836 */
[----:B------:R-:W-:Y:S01]  /*13690*/  FADD.FTZ R128, R128, R129 ;  /* 0x0000008180807221 */ /* 0x000fe20000010000 */
[----:B------:R-:W-:Y:S04]  /*136a0*/  MUFU.EX2 R171, R177 ;  /* 0x000000b100ab7308 */ /* 0x000fe80000000800 */
        /* <DEDUP_REMOVED lines=48> */
[----:B----4-:R-:W-:Y:S02]  /*139b0*/  F2FP.F16.F32.PACK_AB R5, R162, R139 ;  /* 0x0000008ba205723e */ /* 0x010fe400000000ff */
[----:B------:R-:W-:Y:S02]  /*139c0*/  F2FP.F16.F32.PACK_AB R6, R141, R140 ;  /* 0x0000008c8d06723e */ /* 0x000fe400000000ff */
[----:B------:R-:W-:-:S07]  /*139d0*/  F2FP.F16.F32.PACK_AB R7, R135, R160 ;  /* 0x000000a08707723e */ /* 0x000fce00000000ff */
[C---:B---3--:R-:W-:Y:S01]  /*139e0*/  HMMA.16816.F32 R88, R4.reuse, R16, R88 ;  /* 0x000000100458723c */ /* 0x048fe20000001858 */
[--C-:B------:R-:W-:Y:S01]  /*139f0*/  FFMA.FTZ R17, R67, UR4, -R62.reuse ;  /* 0x0000000443117c23 */ /* 0x100fe2000801083e */
[--C-:B------:R-:W-:Y:S01]  /*13a00*/  FFMA.FTZ R16, R66, UR4, -R62.reuse ;  /* 0x0000000442107c23 */ /* 0x100fe2000801083e */
[--C-:B------:R-:W-:Y:S01]  /*13a10*/  FFMA.FTZ R66, R58, UR4, -R62.reuse ;  /* 0x000000043a427c23 */ /* 0x100fe2000801083e */
[--C-:B------:R-:W-:Y:S02]  /*13a20*/  FFMA.FTZ R67, R57, UR4, -R62.reuse ;  /* 0x0000000439437c23 */ /* 0x100fe4000801083e */
[----:B------:R-:W-:Y:S02]  /*13a30*/  MUFU.EX2 R57, R17 ;  /* 0x0000001100397308 */ /* 0x000fe40000000800 */
[C---:B------:R-:W-:Y:S01]  /*13a40*/  HMMA.16816.F32 R84, R4.reuse, R18, R84 ;  /* 0x000000120454723c */ /* 0x040fe20000001854 */
[----:B------:R-:W-:Y:S01]  /*13a50*/  FFMA.FTZ R18, R124, UR4, -R62 ;  /* 0x000000047c127c23 */ /* 0x000fe2000801083e */
[----:B------:R-:W-:Y:S01]  /*13a60*/  FFMA.FTZ R19, R52, UR4, -R54 ;  /* 0x0000000434137c23 */ /* 0x000fe20008010836 */
[--C-:B------:R-:W-:Y:S01]  /*13a70*/  FFMA.FTZ R124, R65, UR4, -R62.reuse ;  /* 0x00000004417c7c23 */ /* 0x100fe2000801083e */
[----:B------:R-:W-:Y:S01]  /*13a80*/  FFMA.FTZ R65, R59, UR4, -R62 ;  /* 0x000000043b417c23 */ /* 0x000fe2000801083e */
[----:B------:R-:W-:Y:S03]  /*13a90*/  MUFU.EX2 R58, R16 ;  /* 0x00000010003a7308 */ /* 0x000fe60000000800 */
[C---:B-1----:R-:W-:Y:S01]  /*13aa0*/  HMMA.16816.F32 R104, R4.reuse, R8, R104 ;  /* 0x000000080468723c */ /* 0x042fe20000001868 */
[----:B------:R-:W-:Y:S04]  /*13ab0*/  MUFU.EX2 R59, R125 ;  /* 0x0000007d003b7308 */ /* 0x000fe80000000800 */
[----:B------:R-:W1:Y:S03]  /*13ac0*/  MUFU.EX2 R62, R18 ;  /* 0x00000012003e7308 */ /* 0x000e660000000800 */
        /* <DEDUP_REMOVED lines=10> */
[C---:B------:R-:W-:Y:S08]  /*13b70*/  HMMA.16816.F32 R96, R4.reuse, R20, R96 ;  /* 0x000000140460723c */ /* 0x040ff00000001860 */
[C---:B------:R-:W-:Y:S01]  /*13b80*/  HMMA.16816.F32 R92, R4.reuse, R22, R92 ;  /* 0x00000016045c723c */ /* 0x040fe2000000185c */
[----:B------:R-:W-:Y:S07]  /*13b90*/  LDSM.16.MT88.4 R20, [R122+0xa800] ;  /* 0x00a800007a14783b */ /* 0x000fee0000004200 */
[C---:B---3--:R-:W-:Y:S08]  /*13ba0*/  HMMA.16816.F32 R80, R4.reuse, R8, R80 ;  /* 0x000000080450723c */ /* 0x048ff00000001850 */
[C---:B------:R-:W-:Y:S01]  /*13bb0*/  HMMA.16816.F32 R76, R4.reuse, R10, R76 ;  /* 0x0000000a044c723c */ /* 0x040fe2000000184c */
[----:B------:R-:W3:Y:S07]  /*13bc0*/  LDSM.16.MT88.4 R8, [R123+0xa800] ;  /* 0x00a800007b08783b */ /* 0x000eee0000004200 */
        /* <DEDUP_REMOVED lines=8> */
[----:B-1----:R-:W-:-:S02]  /*13c50*/  F2FP.F16.F32.PACK_AB R4, R62, R59 ;  /* 0x0000003b3e04723e */ /* 0x002fc400000000ff */
[----:B------:R-:W-:Y:S01]  /*13c60*/  F2FP.F16.F32.PACK_AB R6, R58, R57 ;  /* 0x000000393a06723e */ /* 0x000fe200000000ff */
[----:B------:R-:W1:Y:S04]  /*13c70*/  MUFU.EX2 R46, R12 ;  /* 0x0000000c002e7308 */ /* 0x000e680000000800 */
[----:B------:R-:W-:Y:S01]  /*13c80*/  MUFU.EX2 R54, R54 ;  /* 0x0000003600367308 */ /* 0x000fe20000000800 */
[----:B--2---:R-:W2:Y:S01]  /*13c90*/  LDSM.16.MT88.4 R16, [R123+0xc800] ;  /* 0x00c800007b10783b */ /* 0x004ea20000004200 */
[----:B----4-:R-:W-:Y:S02]  /*13ca0*/  F2FP.F16.F32.PACK_AB R5, R51, R52 ;  /* 0x000000343305723e */ /* 0x010fe400000000ff */
[----:B-1----:R-:W-:Y:S01]  /*13cb0*/  F2FP.F16.F32.PACK_AB R7, R46, R49 ;  /* 0x000000312e07723e */ /* 0x002fe200000000ff */
[----:B------:R-:W1:Y:S06]  /*13cc0*/  LDSM.16.MT88.4 R12, [R122+0xc800] ;  /* 0x00c800007a0c783b */ /* 0x000e6c0000004200 */
        /* <DEDUP_REMOVED lines=12> */
[----:B---3--:R-:W-:Y:S01]  /*13d90*/  HMMA.16816.F32 R80, R4, R8, R80 ;  /* 0x000000080450723c */ /* 0x008fe20000001850 */
[----:B------:R-:W-:-:S02]  /*13da0*/  FADD.FTZ R9, R41, R42 ;  /* 0x0000002a29097221 */ /* 0x000fc40000010000 */
[----:B------:R-:W3:Y:S02]  /*13db0*/  MUFU.EX2 R41, R50 ;  /* 0x0000003200297308 */ /* 0x000ee40000000800 */
[----:B------:R-:W-:-:S03]  /*13dc0*/  FADD.FTZ R38, R38, R9 ;  /* 0x0000000926267221 */ /* 0x000fc60000010000 */
[----:B------:R-:W-:Y:S01]  /*13dd0*/  HMMA.16816.F32 R76, R4, R10, R76 ;  /* 0x0000000a044c723c */ /* 0x000fe2000000184c */
[----:B------:R-:W-:Y:S01]  /*13de0*/  FADD.FTZ R37, R37, R38 ;  /* 0x0000002625257221 */ /* 0x000fe20000010000 */
[----:B------:R-:W5:Y:S03]  /*13df0*/  LDSM.16.MT88.4 R8, [R123+0xcc00] ;  /* 0x00cc00007b08783b */ /* 0x000f660000004200 */
[----:B------:R-:W-:-:S03]  /*13e00*/  FADD.FTZ R36, R36, R37 ;  /* 0x0000002524247221 */ /* 0x000fc60000010000 */
[----:B----4-:R-:W-:Y:S01]  /*13e10*/  HMMA.16816.F32 R72, R4, R20, R72 ;  /* 0x000000140448723c */ /* 0x010fe20000001848 */
[----:B------:R-:W-:-:S04]  /*13e20*/  FADD.FTZ R36, R33, R36 ;  /* 0x0000002421247221 */ /* 0x000fc80000010000 */
[----:B------:R-:W-:-:S03]  /*13e30*/  FADD.FTZ R31, R31, R36 ;  /* 0x000000241f1f7221 */ /* 0x000fc60000010000 */
[----:B------:R-:W-:Y:S01]  /*13e40*/  HMMA.16816.F32 R68, R4, R22, R68 ;  /* 0x000000160444723c */ /* 0x000fe20000001844 */
[----:B------:R-:W-:Y:S01]  /*13e50*/  F2FP.F16.F32.PACK_AB R4, R65, R124 ;  /* 0x0000007c4104723e */ /* 0x000fe200000000ff */
[----:B------:R-:W-:Y:S01]  /*13e60*/  FADD.FTZ R30, R30, R31 ;  /* 0x0000001f1e1e7221 */ /* 0x000fe20000010000 */
[----:B---3--:R-:W-:Y:S02]  /*13e70*/  F2FP.F16.F32.PACK_AB R5, R48, R41 ;  /* 0x000000293005723e */ /* 0x008fe400000000ff */
[----:B------:R-:W-:Y:S01]  /*13e80*/  F2FP.F16.F32.PACK_AB R6, R67, R66 ;  /* 0x000000424306723e */ /* 0x000fe200000000ff */
[----:B------:R-:W-:Y:S01]  /*13e90*/  FADD.FTZ R27, R27, R30 ;  /* 0x0000001e1b1b7221 */ /* 0x000fe20000010000 */
[----:B------:R-:W-:-:S03]  /*13ea0*/  F2FP.F16.F32.PACK_AB R7, R54, R47 ;  /* 0x0000002f3607723e */ /* 0x000fc600000000ff */
[----:B------:R-:W-:-:S04]  /*13eb0*/  FADD.FTZ R26, R26, R27 ;  /* 0x0000001b1a1a7221 */ /* 0x000fc80000010000 */
[----:B--2---:R-:W-:Y:S01]  /*13ec0*/  HMMA.16816.F32 R112, R4, R16, R112 ;  /* 0x000000100470723c */ /* 0x004fe20000001870 */
[----:B------:R-:W-:-:S04]  /*13ed0*/  FADD.FTZ R21, R127, R26 ;  /* 0x0000001a7f157221 */ /* 0x000fc80000010000 */
[----:B------:R-:W-:-:S03]  /*13ee0*/  FADD.FTZ R21, R126, R21 ;  /* 0x000000157e157221 */ /* 0x000fc60000010000 */
[----:B------:R-:W-:Y:S01]  /*13ef0*/  HMMA.16816.F32 R108, R4, R18, R108 ;  /* 0x00000012046c723c */ /* 0x000fe2000000186c */
[----:B------:R-:W2:Y:S01]  /*13f00*/  LDSM.16.MT88.4 R16, [R122+0xcc00] ;  /* 0x00cc00007a10783b */ /* 0x000ea20000004200 */
        /* <DEDUP_REMOVED lines=9> */
[----:B-----5:R-:W-:Y:S02]  /*13fa0*/  HMMA.16816.F32 R96, R4, R8, R96 ;  /* 0x000000080460723c */ /* 0x020fe40000001860 */
[----:B------:R-:W-:-:S04]  /*13fb0*/  FADD.FTZ R142, R142, R171 ;  /* 0x000000ab8e8e7221 */ /* 0x000fc80000010000 */
[----:B------:R-:W-:Y:S02]  /*13fc0*/  FADD.FTZ R161, R161, R142 ;  /* 0x0000008ea1a17221 */ /* 0x000fe40000010000 */
[C---:B------:R-:W-:Y:S01]  /*13fd0*/  HMMA.16816.F32 R92, R4.reuse, R10, R92 ;  /* 0x0000000a045c723c */ /* 0x040fe2000000185c */
[----:B------:R-:W3:Y:S07]  /*13fe0*/  LDSM.16.MT88.4 R8, [R122+0xec00] ;  /* 0x00ec00007a08783b */ /* 0x000eee0000004200 */
[----:B--2---:R-:W-:Y:S01]  /*13ff0*/  HMMA.16816.F32 R88, R4, R16, R88 ;  /* 0x000000100458723c */ /* 0x004fe20000001858 */
        /* <DEDUP_REMOVED lines=95> */
.L_x_2963:
        /* <DEDUP_REMOVED lines=8> */
.L_x_2964:
[----:B------:R-:W1:Y:S01]  /*14670*/  LDCU UR9, c[0x0][0x440] ;  /* 0x00008800ff0977ac */ /* 0x000e620008000800 */
[----:B------:R-:W-:Y:S02]  /*14680*/  IMAD.MOV.U32 R60, RZ, RZ, 0x20 ;  /* 0x00000020ff3c7424 */ /* 0x000fe400078e00ff */
[----:B------:R-:W-:Y:S01]  /*14690*/  VIADD R191, R154, 0xffffffc9 ;  /* 0xffffffc99abf7836 */ /* 0x000fe20000000000 */
[----:B------:R-:W2:Y:S02]  /*146a0*/  LDCU UR8, c[0x0][0x3c4] ;  /* 0x00007880ff0877ac */ /* 0x000ea40008000800 */
        /* <DEDUP_REMOVED lines=207> */
[----:B------:R-:W2:Y:S01]  /*153a0*/  MUFU.TANH R165, R4 ;  /* 0x0000000400a57308 */ /* 0x000ea20000002400 */
[C---:B------:R-:W-:Y:S01]  /*153b0*/  HMMA.16816.F32 R16, R132.reuse, R138, R16 ;  /* 0x0000008a8410723c */ /* 0x040fe20000001810 */
[----:B------:R-:W3:Y:S02]  /*153c0*/  LDSM.16.M88.4 R136, [R60+0x7800] ;  /* 0x007800003c88783b */ /* 0x000ee40000000200 */
[----:B------:R-:W-:Y:S01]  /*153d0*/  FMUL.FTZ R125, R125, UR14 ;  /* 0x0000000e7d7d7c20 */ /* 0x000fe20008410000 */
[----:B------:R-:W-:Y:S01]  /*153e0*/  FMUL.FTZ R127, R127, UR14 ;  /* 0x0000000e7f7f7c20 */ /* 0x000fe20008410000 */
[----:B------:R-:W-:Y:S01]  /*153f0*/  FMUL.FTZ R126, R126, UR14 ;  /* 0x0000000e7e7e7c20 */ /* 0x000fe20008410000 */
[----:B------:R-:W-:Y:S01]  /*15400*/  FMUL.FTZ R124, R124, UR14 ;  /* 0x0000000e7c7c7c20 */ /* 0x000fe20008410000 */
[----:B------:R-:W4:Y:S01]  /*15410*/  MUFU.TANH R177, R6 ;  /* 0x0000000600b17308 */ /* 0x000f220000002400 */
[C---:B-1----:R-:W-:Y:S07]  /*15420*/  HMMA.16816.F32 R28, R132.reuse, R128, R28 ;  /* 0x00000080841c723c */ /* 0x042fee000000181c */
[----:B------:R-:W-:Y:S01]  /*15430*/  MUFU.TANH R179, R7 ;  /* 0x0000000700b37308 */ /* 0x000fe20000002400 */
[----:B------:R-:W-:Y:S01]  /*15440*/  HMMA.16816.F32 R24, R132, R130, R24 ;  /* 0x000000828418723c */ /* 0x000fe20000001818 */
[----:B------:R-:W1:Y:S04]  /*15450*/  LDSM.16.M88.4 R128, [R60+0x7000] ;  /* 0x007000003c80783b */ /* 0x000e680000000200 */
[----:B------:R-:W5:Y:S02]  /*15460*/  LDSM.16.M88.4 R132, [R60+0x7c00] ;  /* 0x007c00003c84783b */ /* 0x000f640000000200 */
[----:B------:R-:W-:Y:S08]  /*15470*/  MUFU.TANH R167, R125 ;  /* 0x0000007d00a77308 */ /* 0x000ff00000002400 */
[----:B------:R-:W-:Y:S08]  /*15480*/  MUFU.TANH R171, R127 ;  /* 0x0000007f00ab7308 */ /* 0x000ff00000002400 */
[----:B------:R2:W-:Y:S01]  /*15490*/  MUFU.TANH R175, R126 ;  /* 0x0000007e00af7308 */ /* 0x0005e20000002400 */
[C---:B---3--:R-:W-:Y:S07]  /*154a0*/  HMMA.16816.F32 R64, R140.reuse, R136, R64 ;  /* 0x000000888c40723c */ /* 0x048fee0000001840 */
[----:B------:R-:W-:Y:S01]  /*154b0*/  MUFU.TANH R169, R124 ;  /* 0x0000007c00a97308 */ /* 0x000fe20000002400 */
[----:B------:R-:W-:Y:S01]  /*154c0*/  HMMA.16816.F32 R56, R140, R138, R56 ;  /* 0x0000008a8c38723c */ /* 0x000fe20000001838 */
[----:B--2---:R-:W-:-:S07]  /*154d0*/  VIADD R126, R154, 0xfffffff8 ;  /* 0xfffffff89a7e7836 */ /* 0x004fce0000000000 */
[C---:B-1----:R-:W-:Y:S03]  /*154e0*/  HMMA.16816.F32 R12, R140.reuse, R128, R12 ;  /* 0x000000808c0c723c */ /* 0x042fe6000000180c */
[----:B------:R-:W-:Y:S01]  /*154f0*/  FMUL.FTZ R65, R65, UR14 ;  /* 0x0000000e41417c20 */ /* 0x000fe20008410000 */
[----:B------:R-:W-:Y:S01]  /*15500*/  FMUL.FTZ R64, R64, UR14 ;  /* 0x0000000e40407c20 */ /* 0x000fe20008410000 */
[----:B------:R-:W-:Y:S01]  /*15510*/  FMUL.FTZ R66, R66, UR14 ;  /* 0x0000000e42427c20 */ /* 0x000fe20008410000 */
[----:B------:R-:W-:Y:S02]  /*15520*/  FMUL.FTZ R67, R67, UR14 ;  /* 0x0000000e43437c20 */ /* 0x000fe40008410000 */
[----:B------:R-:W-:Y:S01]  /*15530*/  MUFU.TANH R173, R64 ;  /* 0x0000004000ad7308 */ /* 0x000fe20000002400 */
[----:B------:R-:W-:Y:S01]  /*15540*/  HMMA.16816.F32 R8, R140, R130, R8 ;  /* 0x000000828c08723c */ /* 0x000fe20000001808 */
[----:B------:R-:W1:Y:S01]  /*15550*/  LDSM.16.M88.4 R128, [R60+0x8000] ;  /* 0x008000003c80783b */ /* 0x000e620000000200 */
[----:B------:R-:W-:Y:S01]  /*15560*/  FMUL.FTZ R56, R56, UR14 ;  /* 0x0000000e38387c20 */ /* 0x000fe20008410000 */
[----:B------:R-:W-:-:S04]  /*15570*/  FMUL.FTZ R58, R58, UR14 ;  /* 0x0000000e3a3a7c20 */ /* 0x000fc80008410000 */
[----:B------:R-:W-:Y:S01]  /*15580*/  MUFU.TANH R187, R66 ;  /* 0x0000004200bb7308 */ /* 0x000fe20000002400 */
[C---:B-----5:R-:W-:Y:S02]  /*15590*/  HMMA.16816.F32 R52, R140.reuse, R132, R52 ;  /* 0x000000848c34723c */ /* 0x060fe40000001834 */
[----:B------:R-:W-:Y:S01]  /*155a0*/  FMUL.FTZ R14, R14, UR14 ;  /* 0x0000000e0e0e7c20 */ /* 0x000fe20008410000 */
[----:B------:R-:W-:Y:S01]  /*155b0*/  FMUL.FTZ R12, R12, UR14 ;  /* 0x0000000e0c0c7c20 */ /* 0x000fe20008410000 */
[----:B------:R-:W-:Y:S01]  /*155c0*/  FMUL.FTZ R13, R13, UR14 ;  /* 0x0000000e0d0d7c20 */ /* 0x000fe20008410000 */
[----:B------:R-:W-:Y:S02]  /*155d0*/  FMUL.FTZ R15, R15, UR14 ;  /* 0x0000000e0f0f7c20 */ /* 0x000fe40008410000 */
        /* <DEDUP_REMOVED lines=11> */
[----:B------:R-:W-:-:S03]  /*15690*/  FMUL.FTZ R50, R50, UR14 ;  /* 0x0000000e32327c20 */ /* 0x000fc60008410000 */
[----:B------:R3:W-:Y:S01]  /*156a0*/  MUFU.TANH R135, R14 ;  /* 0x0000000e00877308 */ /* 0x0007e20000002400 */
[C---:B-1----:R-:W-:Y:S07]  /*156b0*/  HMMA.16816.F32 R44, R140.reuse, R128, R44 ;  /* 0x000000808c2c723c */ /* 0x042fee000000182c */
[----:B------:R-:W-:Y:S01]  /*156c0*/  MUFU.TANH R63, R12 ;  /* 0x0000000c003f7308 */ /* 0x000fe20000002400 */
[----:B------:R-:W-:Y:S01]  /*156d0*/  HMMA.16816.F32 R40, R140, R130, R40 ;  /* 0x000000828c28723c */ /* 0x000fe20000001828 */
[----:B------:R-:W1:Y:S04]  /*156e0*/  LDSM.16.M88.4 R128, [R60+0x8400] ;  /* 0x008400003c80783b */ /* 0x000e680000000200 */
[----:B--2---:R-:W2:Y:S02]  /*156f0*/  LDSM.16.M88.4 R8, [R60+0x8800] ;  /* 0x008800003c08783b */ /* 0x004ea40000000200 */
[----:B------:R-:W-:Y:S04]  /*15700*/  MUFU.TANH R13, R13 ;  /* 0x0000000d000d7308 */ /* 0x000fe80000002400 */
[----:B------:R-:W-:Y:S01]  /*15710*/  FMUL.FTZ R44, R44, UR14 ;  /* 0x0000000e2c2c7c20 */ /* 0x000fe20008410000 */
[----:B------:R-:W-:-:S03]  /*15720*/  FMUL.FTZ R46, R46, UR14 ;  /* 0x0000000e2e2e7c20 */ /* 0x000fc60008410000 */
[----:B------:R-:W-:Y:S04]  /*15730*/  MUFU.TANH R15, R15 ;  /* 0x0000000f000f7308 */ /* 0x000fe80000002400 */
[----:B---3--:R-:W-:Y:S01]  /*15740*/  FMUL.FTZ R14, R41, UR14 ;  /* 0x0000000e290e7c20 */ /* 0x008fe20008410000 */
[----:B------:R-:W-:Y:S01]  /*15750*/  FMUL.FTZ R40, R40, UR14 ;  /* 0x0000000e28287c20 */ /* 0x000fe20008410000 */
[----:B------:R-:W-:Y:S02]  /*15760*/  FMUL.FTZ R42, R42, UR14 ;  /* 0x0000000e2a2a7c20 */ /* 0x000fe40008410000 */
[----:B------:R3:W-:Y:S01]  /*15770*/  MUFU.TANH R41, R48 ;  /* 0x0000003000297308 */ /* 0x0007e20000002400 */
[----:B------:R-:W-:-:S07]  /*15780*/  FMUL.FTZ R43, R43, UR14 ;  /* 0x0000000e2b2b7c20 */ /* 0x000fce0008410000 */
[----:B------:R-:W-:Y:S08]  /*15790*/  MUFU.TANH R139, R139 ;  /* 0x0000008b008b7308 */ /* 0x000ff00000002400 */
[----:B------:R-:W-:Y:S01]  /*157a0*/  MUFU.TANH R161, R161 ;  /* 0x000000a100a17308 */ /* 0x000fe20000002400 */
[C---:B---3--:R-:W-:Y:S01]  /*157b0*/  VIADD R48, R154.reuse, 0xffffff90 ;  /* 0xffffff909a307836 */ /* 0x048fe20000000000 */
[----:B-1----:R-:W-:Y:S01]  /*157c0*/  HMMA.16816.F32 R36, R140, R128, R36 ;  /* 0x000000808c24723c */ /* 0x002fe20000001824 */
[----:B------:R-:W-:-:S03]  /*157d0*/  VIADD R128, R154, 0xfffffff0 ;  /* 0xfffffff09a807836 */ /* 0x000fc60000000000 */
[C---:B------:R-:W-:Y:S02]  /*157e0*/  ISETP.GE.AND P6, PT, R48.reuse, R120, PT ;  /* 0x000000783000720c */ /* 0x040fe40003fc6270 */
[----:B------:R1:W3:Y:S01]  /*157f0*/  MUFU.TANH R129, R5 ;  /* 0x0000000500817308 */ /* 0x0002e20000002400 */
[----:B------:R-:W-:Y:S01]  /*15800*/  ISETP.GE.AND P1, PT, R48, R121, PT ;  /* 0x000000793000720c */ /* 0x000fe20003f26270 */
[----:B--2---:R-:W-:Y:S01]  /*15810*/  HMMA.16816.F32 R24, R140, R10, R24 ;  /* 0x0000000a8c18723c */ /* 0x004fe20000001818 */
[----:B------:R-:W-:Y:S01]  /*15820*/  FMUL.FTZ R11, R53, UR14 ;  /* 0x0000000e350b7c20 */ /* 0x000fe20008410000 */
[----:B------:R-:W-:-:S04]  /*15830*/  FMUL.FTZ R53, R54, UR14 ;  /* 0x0000000e36357c20 */ /* 0x000fc80008410000 */
[----:B------:R-:W-:Y:S02]  /*15840*/  MUFU.TANH R183, R56 ;  /* 0x0000003800b77308 */ /* 0x000fe40000002400 */
[C---:B------:R-:W-:Y:S03]  /*15850*/  HMMA.16816.F32 R32, R140.reuse, R130, R32 ;  /* 0x000000828c20723c */ /* 0x040fe60000001820 */
[----:B------:R-:W-:Y:S01]  /*15860*/  FMUL.FTZ R12, R37, UR14 ;  /* 0x0000000e250c7c20 */ /* 0x000fe20008410000 */
[----:B------:R-:W-:Y:S02]  /*15870*/  FMUL.FTZ R36, R36, UR14 ;  /* 0x0000000e24247c20 */ /* 0x000fe40008410000 */
[----:B------:R2:W-:Y:S01]  /*15880*/  MUFU.TANH R131, R65 ;  /* 0x0000004100837308 */ /* 0x0005e20000002400 */
[----:B------:R-:W-:Y:S01]  /*15890*/  FMUL.FTZ R38, R38, UR14 ;  /* 0x0000000e26267c20 */ /* 0x000fe20008410000 */
[----:B-1----:R-:W1:Y:S01]  /*158a0*/  LDSM.16.M88.4 R4, [R60+0x8c00] ;  /* 0x008c00003c04783b */ /* 0x002e620000000200 */
[----:B------:R-:W-:Y:S01]  /*158b0*/  HMMA.16816.F32 R28, R140, R8, R28 ;  /* 0x000000088c1c723c */ /* 0x000fe2000000181c */
[----:B------:R-:W-:Y:S01]  /*158c0*/  FMUL.FTZ R9, R57, UR14 ;  /* 0x0000000e39097c20 */ /* 0x000fe20008410000 */
[----:B------:R-:W-:Y:S01]  /*158d0*/  FMUL.FTZ R57, R59, UR14 ;  /* 0x0000000e3b397c20 */ /* 0x000fe20008410000 */
[----:B------:R-:W-:Y:S01]  /*158e0*/  FMUL.FTZ R10, R25, UR14 ;  /* 0x0000000e190a7c20 */ /* 0x000fe20008410000 */
[----:B------:R-:W-:Y:S01]  /*158f0*/  I2FP.F32.S32 R25, R48 ;  /* 0x0000003000197245 */ /* 0x000fe20000201400 */
[----:B------:R-:W-:Y:S01]  /*15900*/  FMUL.FTZ R8, R27, UR14 ;  /* 0x0000000e1b087c20 */ /* 0x000fe20008410000 */
[----:B------:R-:W-:Y:S01]  /*15910*/  VIADD R59, R154, 0xffffff99 ;  /* 0xffffff999a3b7836 */ /* 0x000fe20000000000 */
[----:B------:R-:W-:Y:S01]  /*15920*/  MUFU.TANH R185, R58 ;  /* 0x0000003a00b97308 */ /* 0x000fe20000002400 */
[----:B------:R-:W-:Y:S01]  /*15930*/  FMUL.FTZ R39, R39, UR14 ;  /* 0x0000000e27277c20 */ /* 0x000fe20008410000 */
[----:B------:R-:W-:Y:S01]  /*15940*/  FFMA.FTZ R25, R0, R25, R165 ;  /* 0x0000001900197223 */ /* 0x000fe200000100a5 */
[----:B------:R-:W-:-:S02]  /*15950*/  VIADD R165, R154, 0xffffffa1 ;  /* 0xffffffa19aa57836 */ /* 0x000fc40000000000 */
[----:B------:R-:W-:Y:S01]  /*15960*/  FMUL.FTZ R32, R32, UR14 ;  /* 0x0000000e20207c20 */ /* 0x000fe20008410000 */
[----:B------:R-:W-:Y:S01]  /*15970*/  FMUL.FTZ R34, R34, UR14 ;  /* 0x0000000e22227c20 */ /* 0x000fe20008410000 */
[----:B------:R-:W-:Y:S01]  /*15980*/  FMUL.FTZ R33, R33, UR14 ;  /* 0x0000000e21217c20 */ /* 0x000fe20008410000 */
[----:B------:R-:W-:Y:S01]  /*15990*/  FSEL R237, R25, -INF , !P6 ;  /* 0xff80000019ed7808 */ /* 0x000fe20007000000 */
[----:B------:R-:W-:Y:S01]  /*159a0*/  MUFU.TANH R189, R52 ;  /* 0x0000003400bd7308 */ /* 0x000fe20000002400 */
[----:B--2---:R-:W-:Y:S01]  /*159b0*/  I2FP.F32.S32 R65, R48 ;  /* 0x0000003000417245 */ /* 0x004fe20000201400 */
[----:B------:R-:W-:Y:S01]  /*159c0*/  FMUL.FTZ R35, R35, UR14 ;  /* 0x0000000e23237c20 */ /* 0x000fe20008410000 */
[----:B------:R-:W-:Y:S01]  /*159d0*/  FMUL.FTZ R24, R24, UR14 ;  /* 0x0000000e18187c20 */ /* 0x000fe20008410000 */
[----:B------:R-:W-:Y:S01]  /*159e0*/  FMUL.FTZ R28, R28, UR14 ;  /* 0x0000000e1c1c7c20 */ /* 0x000fe20008410000 */
[----:B------:R-:W-:Y:S01]  /*159f0*/  FMUL.FTZ R30, R30, UR14 ;  /* 0x0000000e1e1e7c20 */ /* 0x000fe20008410000 */
[----:B----4-:R-:W-:Y:S01]  /*15a00*/  FFMA.FTZ R65, R0, R65, R177 ;  /* 0x0000004100417223 */ /* 0x010fe200000100b1 */
[----:B------:R-:W-:Y:S01]  /*15a10*/  FMUL.FTZ R26, R26, UR14 ;  /* 0x0000000e1a1a7c20 */ /* 0x000fe20008410000 */
[----:B------:R-:W-:Y:S01]  /*15a20*/  MUFU.TANH R53, R53 ;  /* 0x0000003500357308 */ /* 0x000fe20000002400 */
[----:B------:R-:W-:Y:S01]  /*15a30*/  FMUL.FTZ R29, R29, UR14 ;  /* 0x0000000e1d1d7c20 */ /* 0x000fe20008410000 */
[----:B------:R-:W-:Y:S01]  /*15a40*/  FMUL.FTZ R31, R31, UR14 ;  /* 0x0000000e1f1f7c20 */ /* 0x000fe20008410000 */
[----:B------:R-:W-:Y:S01]  /*15a50*/  FSEL R65, R65, -INF , !P1 ;  /* 0xff80000041417808 */ /* 0x000fe20004800000 */
[----:B------:R-:W-:-:S04]  /*15a60*/  DEPBAR.LE SB0, 0x0 ;  /* 0x000080000000791a */ /* 0x000fc80000000000 */
[----:B------:R-:W-:Y:S01]  /*15a70*/  MUFU.TANH R9, R9 ;  /* 0x0000000900097308 */ /* 0x000fe20000002400 */
[----:B-1----:R-:W-:Y:S01]  /*15a80*/  HMMA.16816.F32 R20, R140, R4, R20 ;  /* 0x000000048c14723c */ /* 0x002fe20000001814 */
[----:B------:R-:W-:Y:S01]  /*15a90*/  FMUL.FTZ R5, R47, UR14 ;  /* 0x0000000e2f057c20 */ /* 0x000fe20008410000 */
[----:B------:R-:W-:-:S05]  /*15aa0*/  FMUL.FTZ R4, R49, UR14 ;  /* 0x0000000e31047c20 */ /* 0x000fca0008410000 */
[----:B------:R-:W-:Y:S01]  /*15ab0*/  MUFU.TANH R57, R57 ;  /* 0x0000003900397308 */ /* 0x000fe20000002400 */
[----:B------:R-:W-:Y:S01]  /*15ac0*/  HMMA.16816.F32 R16, R140, R6, R16 ;  /* 0x000000068c10723c */ /* 0x000fe20000001810 */
[----:B------:R-:W-:Y:S01]  /*15ad0*/  FMUL.FTZ R7, R51, UR14 ;  /* 0x0000000e33077c20 */ /* 0x000fe20008410000 */
[----:B------:R-:W-:-:S05]  /*15ae0*/  FMUL.FTZ R51, R45, UR14 ;  /* 0x0000000e2d337c20 */ /* 0x000fca0008410000 */
[----:B------:R1:W-:Y:S04]  /*15af0*/  MUFU.TANH R37, R4 ;  /* 0x0000000400257308 */ /* 0x0003e80000002400 */
[----:B------:R-:W-:-:S04]  /*15b00*/  FMUL.FTZ R6, R21, UR14 ;  /* 0x0000000e15067c20 */ /* 0x000fc80008410000 */
[----:B------:R2:W-:Y:S01]  /*15b10*/  MUFU.TANH R47, R7 ;  /* 0x00000007002f7308 */ /* 0x0005e20000002400 */
[----:B------:R-:W-:Y:S01]  /*15b20*/  FMUL.FTZ R20, R20, UR14 ;  /* 0x0000000e14147c20 */ /* 0x000fe20008410000 */
[----:B------:R-:W-:Y:S02]  /*15b30*/  FMUL.FTZ R22, R22, UR14 ;  /* 0x0000000e16167c20 */ /* 0x000fe40008410000 */
[----:B------:R-:W-:Y:S01]  /*15b40*/  FMUL.FTZ R21, R16, UR14 ;  /* 0x0000000e10157c20 */ /* 0x000fe20008410000 */
[C---:B------:R-:W-:Y:S02]  /*15b50*/  VIADD R16, R154.reuse, 0xffffff91 ;  /* 0xffffff919a107836 */ /* 0x040fe40000000000 */
[----:B-1----:R-:W-:Y:S01]  /*15b60*/  FMUL.FTZ R4, R23, UR14 ;  /* 0x0000000e17047c20 */ /* 0x002fe20008410000 */
[----:B------:R-:W-:Y:S01]  /*15b70*/  VIADD R23, R154, 0xffffff80 ;  /* 0xffffff809a177836 */ /* 0x000fe20000000000 */
[----:B------:R-:W-:Y:S01]  /*15b80*/  MUFU.TANH R45, R50 ;  /* 0x00000032002d7308 */ /* 0x000fe20000002400 */
[----:B------:R-:W-:Y:S01]  /*15b90*/  FMUL.FTZ R17, R17, UR14 ;  /* 0x0000000e11117c20 */ /* 0x000fe20008410000 */
[C---:B------:R-:W-:Y:S01]  /*15ba0*/  ISETP.GE.AND P5, PT, R16.reuse, R120, PT ;  /* 0x000000781000720c */ /* 0x040fe20003fa6270 */
[----:B------:R-:W-:Y:S01]  /*15bb0*/  FMUL.FTZ R19, R19, UR14 ;  /* 0x0000000e13137c20 */ /* 0x000fe20008410000 */
[----:B------:R-:W-:-:S02]  /*15bc0*/  ISETP.GE.AND P0, PT, R16, R121, PT ;  /* 0x000000791000720c */ /* 0x000fc40003f06270 */
[C---:B------:R-:W-:Y:S01]  /*15bd0*/  ISETP.GE.AND P6, PT, R23.reuse, R120, PT ;  /* 0x000000781700720c */ /* 0x040fe20003fc6270 */
[----:B--2---:R-:W-:Y:S01]  /*15be0*/  FMUL.FTZ R7, R18, UR14 ;  /* 0x0000000e12077c20 */ /* 0x004fe20008410000 */
[----:B------:R-:W1:Y:S01]  /*15bf0*/  MUFU.TANH R21, R21 ;  /* 0x0000001500157308 */ /* 0x000e620000002400 */
[-C--:B------:R-:W-:Y:S02]  /*15c00*/  I2FP.F32.S32 R18, R16.reuse ;  /* 0x0000001000127245 */ /* 0x080fe40000201400 */
[----:B------:R-:W-:Y:S02]  /*15c10*/  I2FP.F32.S32 R16, R16 ;  /* 0x0000001000107245 */ /* 0x000fe40000201400 */
[----:B------:R-:W-:Y:S01]  /*15c20*/  ISETP.GE.AND P1, PT, R23, R121, PT ;  /* 0x000000791700720c */ /* 0x000fe20003f26270 */
[C---:B---3--:R-:W-:Y:S01]  /*15c30*/  FFMA.FTZ R125, R0.reuse, R18, R129 ;  /* 0x00000012007d7223 */ /* 0x048fe20000010081 */
[----:B------:R-:W-:Y:S01]  /*15c40*/  I2FP.F32.S32 R23, R23 ;  /* 0x0000001700177245 */ /* 0x000fe20000201400 */
[----:B------:R-:W2:Y:S01]  /*15c50*/  MUFU.TANH R7, R7 ;  /* 0x0000000700077308 */ /* 0x000ea20000002400 */
[----:B------:R-:W-:Y:S01]  /*15c60*/  FFMA.FTZ R127, R0, R16, R179 ;  /* 0x00000010007f7223 */ /* 0x000fe200000100b3 */
[----:B------:R-:W-:Y:S01]  /*15c70*/  VIADD R18, R154, 0xffffff81 ;  /* 0xffffff819a127836 */ /* 0x000fe20000000000 */
[----:B------:R-:W-:Y:S01]  /*15c80*/  FSEL R125, R125, -INF , !P5 ;  /* 0xff8000007d7d7808 */ /* 0x000fe20006800000 */
[-C--:B------:R-:W-:Y:S01]  /*15c90*/  FFMA.FTZ R63, R0, R23.reuse, R63 ;  /* 0x00000017003f7223 */ /* 0x080fe2000001003f */
[----:B------:R-:W-:Y:S01]  /*15ca0*/  ISETP.GE.AND P5, PT, R126, R120, PT ;  /* 0x000000787e00720c */ /* 0x000fe20003fa6270 */
[----:B------:R-:W-:Y:S01]  /*15cb0*/  FFMA.FTZ R23, R0, R23, R135 ;  /* 0x0000001700177223 */ /* 0x000fe20000010087 */
[----:B------:R-:W-:Y:S01]  /*15cc0*/  FSEL R127, R127, -INF , !P0 ;  /* 0xff8000007f7f7808 */ /* 0x000fe20004000000 */
[----:B------:R-:W-:Y:S01]  /*15cd0*/  VIADD R16, R154, 0xffffff88 ;  /* 0xffffff889a107836 */ /* 0x000fe20000000000 */
[----:B------:R-:W-:Y:S01]  /*15ce0*/  ISETP.GE.AND P0, PT, R126, R121, PT ;  /* 0x000000797e00720c */ /* 0x000fe20003f06270 */
[----:B------:R-:W-:Y:S01]  /*15cf0*/  MUFU.TANH R129, R14 ;  /* 0x0000000e00817308 */ /* 0x000fe20000002400 */
[----:B------:R-:W-:Y:S01]  /*15d00*/  I2FP.F32.S32 R126, R126 ;  /* 0x0000007e007e7245 */ /* 0x000fe20000201400 */
[----:B------:R-:W-:-:S04]  /*15d10*/  VIADD R179, R154, 0xffffffd1 ;  /* 0xffffffd19ab37836 */ /* 0x000fc80000000000 */
[CC--:B-1----:R-:W-:Y:S01]  /*15d20*/  FFMA.FTZ R160, R0.reuse, R126.reuse, R21 ;  /* 0x0000007e00a07223 */ /* 0x0c2fe20000010015 */
[----:B------:R-:W-:Y:S01]  /*15d30*/  FSEL R21, R63, -INF , !P6 ;  /* 0xff8000003f157808 */ /* 0x000fe20007000000 */
[----:B--2---:R-:W-:Y:S01]  /*15d40*/  FFMA.FTZ R126, R0, R126, R7 ;  /* 0x0000007e007e7223 */ /* 0x004fe20000010007 */
[----:B------:R-:W-:Y:S01]  /*15d50*/  FSEL R7, R23, -INF , !P1 ;  /* 0xff80000017077808 */ /* 0x000fe20004800000 */
[----:B------:R1:W-:Y:S01]  /*15d60*/  MUFU.TANH R63, R5 ;  /* 0x00000005003f7308 */ /* 0x0003e20000002400 */
[C---:B------:R-:W-:Y:S02]  /*15d70*/  ISETP.GE.AND P6, PT, R18.reuse, R120, PT ;  /* 0x000000781200720c */ /* 0x040fe40003fc6270 */
[-C--:B------:R-:W-:Y:S02]  /*15d80*/  ISETP.GE.AND P1, PT, R18, R121.reuse, PT ;  /* 0x000000791200720c */ /* 0x080fe40003f26270 */
[----:B------:R-:W-:Y:S02]  /*15d90*/  I2FP.F32.S32 R18, R18 ;  /* 0x0000001200127245 */ /* 0x000fe40000201400 */
[----:B------:R-:W-:Y:S01]  /*15da0*/  FSEL R160, R160, -INF , !P5 ;  /* 0xff800000a0a07808 */ /* 0x000fe20006800000 */
[----:B------:R-:W2:Y:S01]  /*15db0*/  MUFU.TANH R11, R11 ;  /* 0x0000000b000b7308 */ /* 0x000ea20000002400 */
[----:B------:R-:W-:Y:S01]  /*15dc0*/  FSEL R126, R126, -INF , !P0 ;  /* 0xff8000007e7e7808 */ /* 0x000fe20004000000 */
[----:B------:R-:W-:Y:S01]  /*15dd0*/  FFMA.FTZ R25, R0, R18, R13 ;  /* 0x0000001200197223 */ /* 0x000fe2000001000d */
[----:B------:R-:W-:Y:S01]  /*15de0*/  ISETP.GE.AND P5, PT, R16, R120, PT ;  /* 0x000000781000720c */ /* 0x000fe20003fa6270 */
[----:B------:R-:W-:Y:S01]  /*15df0*/  FFMA.FTZ R15, R0, R18, R15 ;  /* 0x00000012000f7223 */ /* 0x000fe2000001000f */
[----:B------:R-:W-:Y:S01]  /*15e00*/  ISETP.GE.AND P0, PT, R16, R121, PT ;  /* 0x000000791000720c */ /* 0x000fe20003f06270 */
[----:B------:R-:W-:Y:S01]  /*15e10*/  VIADD R13, R154, 0xffffff89 ;  /* 0xffffff899a0d7836 */ /* 0x000fe20000000000 */
[----:B------:R-:W-:Y:S01]  /*15e20*/  I2FP.F32.S32 R16, R16 ;  /* 0x0000001000107245 */ /* 0x000fe20000201400 */
[----:B------:R-:W3:Y:S01]  /*15e30*/  MUFU.TANH R49, R55 ;  /* 0x0000003700317308 */ /* 0x000ee20000002400 */
[----:B------:R-:W-:-:S02]  /*15e40*/  FSEL R25, R25, -INF , !P6 ;  /* 0xff80000019197808 */ /* 0x000fc40007000000 */
[----:B------:R-:W-:Y:S01]  /*15e50*/  FSEL R15, R15, -INF , !P1 ;  /* 0xff8000000f0f7808 */ /* 0x000fe20004800000 */
[CC--:B------:R-:W-:Y:S01]  /*15e60*/  FFMA.FTZ R23, R0.reuse, R16.reuse, R133 ;  /* 0x0000001000177223 */ /* 0x0c0fe20000010085 */
[----:B------:R-:W-:Y:S01]  /*15e70*/  FFMA.FTZ R139, R0, R16, R139 ;  /* 0x00000010008b7223 */ /* 0x000fe2000001008b */
[----:B------:R-:W-:Y:S01]  /*15e80*/  VIADD R16, R154, 0xffffff98 ;  /* 0xffffff989a107836 */ /* 0x000fe20000000000 */
[C---:B------:R-:W-:Y:S01]  /*15e90*/  ISETP.GE.AND P6, PT, R13.reuse, R120, PT ;  /* 0x000000780d00720c */ /* 0x040fe20003fc6270 */
[----:B------:R-:W4:Y:S01]  /*15ea0*/  MUFU.TANH R55, R44 ;  /* 0x0000002c00377308 */ /* 0x000f220000002400 */
[----:B------:R-:W-:Y:S02]  /*15eb0*/  ISETP.GE.AND P1, PT, R13, R121, PT ;  /* 0x000000790d00720c */ /* 0x000fe40003f26270 */
[----:B------:R-:W-:Y:S02]  /*15ec0*/  I2FP.F32.S32 R13, R13 ;  /* 0x0000000d000d7245 */ /* 0x000fe40000201400 */
[----:B------:R-:W-:-:S02]  /*15ed0*/  FSEL R23, R23, -INF , !P5 ;  /* 0xff80000017177808 */ /* 0x000fc40006800000 */
[----:B-1----:R-:W-:Y:S01]  /*15ee0*/  FSEL R5, R139, -INF , !P0 ;  /* 0xff8000008b057808 */ /* 0x002fe20004000000 */
[-C--:B------:R-:W-:Y:S01]  /*15ef0*/  FFMA.FTZ R27, R0, R13.reuse, R137 ;  /* 0x0000000d001b7223 */ /* 0x080fe20000010089 */
[----:B------:R-:W-:Y:S01]  /*15f00*/  ISETP.GE.AND P5, PT, R16, R120, PT ;  /* 0x000000781000720c */ /* 0x000fe20003fa6270 */
[----:B------:R-:W-:Y:S01]  /*15f10*/  FFMA.FTZ R13, R0, R13, R161 ;  /* 0x0000000d000d7223 */ /* 0x000fe200000100a1 */
[-C--:B------:R-:W-:Y:S01]  /*15f20*/  ISETP.GE.AND P0, PT, R16, R121.reuse, PT ;  /* 0x000000791000720c */ /* 0x080fe20003f06270 */
[----:B------:R1:W-:Y:S01]  /*15f30*/  MUFU.TANH R137, R12 ;  /* 0x0000000c00897308 */ /* 0x0003e20000002400 */
[----:B------:R-:W-:Y:S02]  /*15f40*/  I2FP.F32.S32 R16, R16 ;  /* 0x0000001000107245 */ /* 0x000fe40000201400 */
[----:B------:R-:W-:Y:S02]  /*15f50*/  FSEL R27, R27, -INF , !P6 ;  /* 0xff8000001b1b7808 */ /* 0x000fe40007000000 */
[----:B------:R-:W-:Y:S01]  /*15f60*/  FSEL R13, R13, -INF , !P1 ;  /* 0xff8000000d0d7808 */ /* 0x000fe20004800000 */
[CC--:B------:R-:W-:Y:S01]  /*15f70*/  FFMA.FTZ R169, R0.reuse, R16.reuse, R169 ;  /* 0x0000001000a97223 */ /* 0x0c0fe200000100a9 */
[----:B------:R-:W-:Y:S01]  /*15f80*/  FFMA.FTZ R175, R0, R16, R175 ;  /* 0x0000001000af7223 */ /* 0x000fe200000100af */
[----:B------:R-:W-:Y:S01]  /*15f90*/  VIADD R16, R154, 0xffffffa0 ;  /* 0xffffffa09a107836 */ /* 0x000fe20000000000 */
[C---:B------:R-:W-:Y:S01]  /*15fa0*/  ISETP.GE.AND P6, PT, R59.reuse, R120, PT ;  /* 0x000000783b00720c */ /* 0x040fe20003fc6270 */
[----:B------:R-:W5:Y:S01]  /*15fb0*/  MUFU.TANH R135, R46 ;  /* 0x0000002e00877308 */ /* 0x000f620000002400 */
[----:B------:R-:W-:-:S02]  /*15fc0*/  ISETP.GE.AND P1, PT, R59, R121, PT ;  /* 0x000000793b00720c */ /* 0x000fc40003f26270 */
[----:B------:R-:W-:Y:S02]  /*15fd0*/  I2FP.F32.S32 R59, R59 ;  /* 0x0000003b003b7245 */ /* 0x000fe40000201400 */
[----:B------:R-:W-:Y:S02]  /*15fe0*/  I2FP.F32.S32 R14, R16 ;  /* 0x00000010000e7245 */ /* 0x000fe40000201400 */
[----:B------:R-:W-:Y:S01]  /*15ff0*/  FSEL R235, R169, -INF , !P5 ;  /* 0xff800000a9eb7808 */ /* 0x000fe20006800000 */
[CC--:B------:R-:W-:Y:S01]  /*16000*/  FFMA.FTZ R67, R0.reuse, R59.reuse, R167 ;  /* 0x0000003b00437223 */ /* 0x0c0fe200000100a7 */
[----:B------:R-:W-:Y:S01]  /*16010*/  FSEL R233, R175, -INF , !P0 ;  /* 0xff800000afe97808 */ /* 0x000fe20004000000 */
[----:B------:R-:W-:Y:S01]  /*16020*/  FFMA.FTZ R59, R0, R59, R171 ;  /* 0x0000003b003b7223 */ /* 0x000fe200000100ab */
[----:B------:R-:W-:Y:S01]  /*16030*/  ISETP.GE.AND P5, PT, R16, R120, PT ;  /* 0x000000781000720c */ /* 0x000fe20003fa6270 */
[-C--:B------:R-:W-:Y:S01]  /*16040*/  FFMA.FTZ R173, R0, R14.reuse, R173 ;  /* 0x0000000e00ad7223 */ /* 0x080fe200000100ad */
[----:B------:R-:W-:Y:S01]  /*16050*/  ISETP.GE.AND P0, PT, R16, R121, PT ;  /* 0x000000791000720c */ /* 0x000fe20003f06270 */
[----:B------:R-:W-:Y:S01]  /*16060*/  FFMA.FTZ R187, R0, R14, R187 ;  /* 0x0000000e00bb7223 */ /* 0x000fe200000100bb */
[C---:B------:R-:W-:Y:S01]  /*16070*/  VIADD R16, R154.reuse, 0xffffffa8 ;  /* 0xffffffa89a107836 */ /* 0x040fe20000000000 */
[----:B------:R-:W-:Y:S01]  /*16080*/  FSEL R67, R67, -INF , !P6 ;  /* 0xff80000043437808 */ /* 0x000fe20007000000 */
[----:B------:R-:W-:Y:S01]  /*16090*/  VIADD R14, R154, 0xffffffa9 ;  /* 0xffffffa99a0e7836 */ /* 0x000fe20000000000 */
[----:B------:R-:W-:Y:S01]  /*160a0*/  FSEL R59, R59, -INF , !P1 ;  /* 0xff8000003b3b7808 */ /* 0x000fe20004800000 */
[----:B------:R-:W5:Y:S01]  /*160b0*/  MUFU.TANH R133, R40 ;  /* 0x0000002800857308 */ /* 0x000f620000002400 */
[----:B------:R-:W-:-:S02]  /*160c0*/  ISETP.GE.AND P6, PT, R165, R120, PT ;  /* 0x00000078a500720c */ /* 0x000fc40003fc6270 */
[----:B------:R-:W-:Y:S02]  /*160d0*/  ISETP.GE.AND P1, PT, R165, R121, PT ;  /* 0x00000079a500720c */ /* 0x000fe40003f26270 */
[----:B------:R-:W-:Y:S02]  /*160e0*/  FSEL R231, R173, -INF , !P5 ;  /* 0xff800000ade77808 */ /* 0x000fe40006800000 */
[----:B------:R-:W-:Y:S01]  /*160f0*/  FSEL R225, R187, -INF , !P0 ;  /* 0xff800000bbe17808 */ /* 0x000fe20004000000 */
[----:B------:R-:W5:Y:S01]  /*16100*/  MUFU.TANH R139, R42 ;  /* 0x0000002a008b7308 */ /* 0x000f620000002400 */
[----:B------:R-:W-:Y:S02]  /*16110*/  I2FP.F32.S32 R165, R165 ;  /* 0x000000a500a57245 */ /* 0x000fe40000201400 */
[C---:B------:R-:W-:Y:S02]  /*16120*/  ISETP.GE.AND P5, PT, R16.reuse, R120, PT ;  /* 0x000000781000720c */ /* 0x040fe40003fa6270 */
[----:B------:R-:W-:Y:S01]  /*16130*/  ISETP.GE.AND P0, PT, R16, R121, PT ;  /* 0x000000791000720c */ /* 0x000fe20003f06270 */
[CC--:B------:R-:W-:Y:S01]  /*16140*/  FFMA.FTZ R131, R0.reuse, R165.reuse, R131 ;  /* 0x000000a500837223 */ /* 0x0c0fe20000010083 */
[----:B------:R-:W-:Y:S01]  /*16150*/  I2FP.F32.S32 R16, R16 ;  /* 0x0000001000107245 */ /* 0x000fe20000201400 */
[C---:B------:R-:W-:Y:S01]  /*16160*/  FFMA.FTZ R165, R0.reuse, R165, R181 ;  /* 0x000000a500a57223 */ /* 0x040fe200000100b5 */
[----:B------:R-:W5:Y:S02]  /*16170*/  MUFU.TANH R51, R51 ;  /* 0x0000003300337308 */ /* 0x000f640000002400 */
[----:B------:R-:W-:Y:S01]  /*16180*/  FSEL R143, R131, -INF , !P6 ;  /* 0xff800000838f7808 */ /* 0x000fe20007000000 */
[CC--:B------:R-:W-:Y:S01]  /*16190*/  FFMA.FTZ R183, R0.reuse, R16.reuse, R183 ;  /* 0x0000001000b77223 */ /* 0x0c0fe200000100b7 */
[----:B------:R-:W-:Y:S01]  /*161a0*/  FFMA.FTZ R185, R0, R16, R185 ;  /* 0x0000001000b97223 */ /* 0x000fe200000100b9 */
[----:B------:R-:W-:Y:S01]  /*161b0*/  VIADD R16, R154, 0xffffffb0 ;  /* 0xffffffb09a107836 */ /* 0x000fe20000000000 */
[----:B------:R-:W-:-:S02]  /*161c0*/  FSEL R165, R165, -INF , !P1 ;  /* 0xff800000a5a57808 */ /* 0x000fc40004800000 */
[C---:B------:R-:W-:Y:S01]  /*161d0*/  ISETP.GE.AND P6, PT, R14.reuse, R120, PT ;  /* 0x000000780e00720c */ /* 0x040fe20003fc6270 */
[----:B------:R-:W5:Y:S01]  /*161e0*/  MUFU.TANH R141, R36 ;  /* 0x00000024008d7308 */ /* 0x000f620000002400 */
[-C--:B------:R-:W-:Y:S02]  /*161f0*/  ISETP.GE.AND P1, PT, R14, R121.reuse, PT ;  /* 0x000000790e00720c */ /* 0x080fe40003f26270 */
[----:B-1----:R-:W-:Y:S02]  /*16200*/  I2FP.F32.S32 R12, R16 ;  /* 0x00000010000c7245 */ /* 0x002fe40000201400 */
        /* <DEDUP_REMOVED lines=18> */
[----:B------:R-:W1:Y:S01]  /*16330*/  MUFU.TANH R43, R43 ;  /* 0x0000002b002b7308 */ /* 0x000e620000002400 */
[C---:B------:R-:W-:Y:S02]  /*16340*/  ISETP.GE.AND P6, PT, R14.reuse, R120, PT ;  /* 0x000000780e00720c */ /* 0x040fe40003fc6270 */
[----:B------:R-:W-:Y:S02]  /*16350*/  ISETP.GE.AND P1, PT, R14, R121, PT ;  /* 0x000000790e00720c */ /* 0x000fe40003f26270 */
[----:B------:R-:W-:-:S02]  /*16360*/  I2FP.F32.S32 R12, R12 ;  /* 0x0000000c000c7245 */ /* 0x000fc40000201400 */
[----:B------:R-:W-:Y:S01]  /*16370*/  I2FP.F32.S32 R14, R14 ;  /* 0x0000000e000e7245 */ /* 0x000fe20000201400 */
[----:B------:R-:W1:Y:S02]  /*16380*/  MUFU.TANH R9, R32 ;  /* 0x0000002000097308 */ /* 0x000e640000002400 */
[CC--:B------:R-:W-:Y:S01]  /*16390*/  FFMA.FTZ R41, R0.reuse, R12.reuse, R41 ;  /* 0x0000000c00297223 */ /* 0x0c0fe20000010029 */
[C---:B------:R-:W-:Y:S01]  /*163a0*/  FFMA.FTZ R45, R0.reuse, R12, R45 ;  /* 0x0000000c002d7223 */ /* 0x040fe2000001002d */
[CC--:B--2---:R-:W-:Y:S01]  /*163b0*/  FFMA.FTZ R11, R0.reuse, R14.reuse, R11 ;  /* 0x0000000e000b7223 */ /* 0x0c4fe2000001000b */
[----:B---3--:R-:W-:Y:S01]  /*163c0*/  FFMA.FTZ R49, R0, R14, R49 ;  /* 0x0000000e00317223 */ /* 0x008fe20000010031 */
[C---:B------:R-:W-:Y:S01]  /*163d0*/  VIADD R12, R154.reuse, 0xffffffc0 ;  /* 0xffffffc09a0c7836 */ /* 0x040fe20000000000 */
[----:B------:R-:W-:Y:S01]  /*163e0*/  FSEL R219, R41, -INF , !P5 ;  /* 0xff80000029db7808 */ /* 0x000fe20006800000 */
[----:B------:R-:W-:Y:S01]  /*163f0*/  VIADD R14, R154, 0xffffffb9 ;  /* 0xffffffb99a0e7836 */ /* 0x000fe20000000000 */
[----:B------:R-:W-:Y:S01]  /*16400*/  FSEL R215, R45, -INF , !P0 ;  /* 0xff8000002dd77808 */ /* 0x000fe20004000000 */
[----:B------:R-:W-:Y:S01]  /*16410*/  MUFU.TANH R39, R39 ;  /* 0x0000002700277308 */ /* 0x000fe20000002400 */
[----:B------:R-:W-:-:S02]  /*16420*/  FSEL R207, R11, -INF , !P6 ;  /* 0xff8000000bcf7808 */ /* 0x000fc40007000000 */
[----:B------:R-:W-:Y:S02]  /*16430*/  FSEL R213, R49, -INF , !P1 ;  /* 0xff80000031d57808 */ /* 0x000fe40004800000 */
[CC--:B------:R-:W-:Y:S02]  /*16440*/  ISETP.GE.AND P5, PT, R12.reuse, R120.reuse, PT ;  /* 0x000000780c00720c */ /* 0x0c0fe40003fa6270 */
[-C--:B------:R-:W-:Y:S01]  /*16450*/  ISETP.GE.AND P0, PT, R12, R121.reuse, PT ;  /* 0x000000790c00720c */ /* 0x080fe20003f06270 */
[----:B------:R-:W2:Y:S01]  /*16460*/  MUFU.TANH R11, R34 ;  /* 0x00000022000b7308 */ /* 0x000ea20000002400 */
[C---:B------:R-:W-:Y:S02]  /*16470*/  ISETP.GE.AND P6, PT, R14.reuse, R120, PT ;  /* 0x000000780e00720c */ /* 0x040fe40003fc6270 */
[----:B------:R-:W-:Y:S02]  /*16480*/  ISETP.GE.AND P1, PT, R14, R121, PT ;  /* 0x000000790e00720c */ /* 0x000fe40003f26270 */
[----:B------:R-:W-:-:S02]  /*16490*/  I2FP.F32.S32 R12, R12 ;  /* 0x0000000c000c7245 */ /* 0x000fc40000201400 */
[----:B------:R-:W-:Y:S01]  /*164a0*/  I2FP.F32.S32 R14, R14 ;  /* 0x0000000e000e7245 */ /* 0x000fe20000201400 */
[----:B------:R-:W-:Y:S02]  /*164b0*/  MUFU.TANH R45, R30 ;  /* 0x0000001e002d7308 */ /* 0x000fe40000002400 */
[CC--:B----4-:R-:W-:Y:S01]  /*164c0*/  FFMA.FTZ R55, R0.reuse, R12.reuse, R55 ;  /* 0x0000000c00377223 */ /* 0x0d0fe20000010037 */
[C---:B-----5:R-:W-:Y:S01]  /*164d0*/  FFMA.FTZ R135, R0.reuse, R12, R135 ;  /* 0x0000000c00877223 */ /* 0x060fe20000010087 */
[CC--:B------:R-:W-:Y:S01]  /*164e0*/  FFMA.FTZ R37, R0.reuse, R14.reuse, R37 ;  /* 0x0000000e00257223 */ /* 0x0c0fe20000010025 */
[----:B------:R-:W-:Y:S01]  /*164f0*/  FFMA.FTZ R47, R0, R14, R47 ;  /* 0x0000000e002f7223 */ /* 0x000fe2000001002f */
[C---:B------:R-:W-:Y:S01]  /*16500*/  VIADD R12, R154.reuse, 0xffffffc8 ;  /* 0xffffffc89a0c7836 */ /* 0x040fe20000000000 */
[----:B------:R-:W-:Y:S01]  /*16510*/  FSEL R205, R55, -INF , !P5 ;  /* 0xff80000037cd7808 */ /* 0x000fe20006800000 */
[----:B------:R-:W-:Y:S01]  /*16520*/  VIADD R14, R154, 0xffffffc1 ;  /* 0xffffffc19a0e7836 */ /* 0x000fe20000000000 */
[----:B------:R-:W-:Y:S01]  /*16530*/  FSEL R197, R135, -INF , !P0 ;  /* 0xff80000087c57808 */ /* 0x000fe20004000000 */
[----:B------:R-:W3:Y:S01]  /*16540*/  MUFU.TANH R33, R33 ;  /* 0x0000002100217308 */ /* 0x000ee20000002400 */
[----:B------:R-:W-:-:S02]  /*16550*/  FSEL R217, R37, -INF , !P6 ;  /* 0xff80000025d97808 */ /* 0x000fc40007000000 */
[----:B------:R-:W-:Y:S02]  /*16560*/  FSEL R211, R47, -INF , !P1 ;  /* 0xff8000002fd37808 */ /* 0x000fe40004800000 */
[CC--:B------:R-:W-:Y:S02]  /*16570*/  ISETP.GE.AND P5, PT, R12.reuse, R120.reuse, PT ;  /* 0x000000780c00720c */ /* 0x0c0fe40003fa6270 */
[-C--:B------:R-:W-:Y:S01]  /*16580*/  ISETP.GE.AND P0, PT, R12, R121.reuse, PT ;  /* 0x000000790c00720c */ /* 0x080fe20003f06270 */
[----:B------:R-:W-:Y:S01]  /*16590*/  MUFU.TANH R37, R28 ;  /* 0x0000001c00257308 */ /* 0x000fe20000002400 */
[C---:B------:R-:W-:Y:S02]  /*165a0*/  ISETP.GE.AND P6, PT, R14.reuse, R120, PT ;  /* 0x000000780e00720c */ /* 0x040fe40003fc6270 */
[----:B------:R-:W-:Y:S02]  /*165b0*/  ISETP.GE.AND P1, PT, R14, R121, PT ;  /* 0x000000790e00720c */ /* 0x000fe40003f26270 */
[----:B------:R-:W-:-:S02]  /*165c0*/  I2FP.F32.S32 R12, R12 ;  /* 0x0000000c000c7245 */ /* 0x000fc40000201400 */
[----:B------:R-:W-:Y:S01]  /*165d0*/  I2FP.F32.S32 R14, R14 ;  /* 0x0000000e000e7245 */ /* 0x000fe20000201400 */
[----:B------:R-:W4:Y:S02]  /*165e0*/  MUFU.TANH R35, R35 ;  /* 0x0000002300237308 */ /* 0x000f240000002400 */
[CC--:B------:R-:W-:Y:S01]  /*165f0*/  FFMA.FTZ R133, R0.reuse, R12.reuse, R133 ;  /* 0x0000000c00857223 */ /* 0x0c0fe20000010085 */
[C---:B------:R-:W-:Y:S01]  /*16600*/  FFMA.FTZ R139, R0.reuse, R12, R139 ;  /* 0x0000000c008b7223 */ /* 0x040fe2000001008b */
[CC--:B------:R-:W-:Y:S01]  /*16610*/  FFMA.FTZ R51, R0.reuse, R14.reuse, R51 ;  /* 0x0000000e00337223 */ /* 0x0c0fe20000010033 */
[----:B------:R-:W-:Y:S01]  /*16620*/  FFMA.FTZ R63, R0, R14, R63 ;  /* 0x0000000e003f7223 */ /* 0x000fe2000001003f */
[C---:B------:R-:W-:Y:S01]  /*16630*/  VIADD R12, R154.reuse, 0xffffffd0 ;  /* 0xffffffd09a0c7836 */ /* 0x040fe20000000000 */
[----:B------:R-:W-:Y:S01]  /*16640*/  FSEL R201, R133, -INF , !P5 ;  /* 0xff80000085c97808 */ /* 0x000fe20006800000 */
[C---:B------:R-:W-:Y:S01]  /*16650*/  VIADD R14, R154.reuse, 0xffffffd8 ;  /* 0xffffffd89a0e7836 */ /* 0x040fe20000000000 */
[----:B------:R-:W-:Y:S01]  /*16660*/  FSEL R193, R139, -INF , !P0 ;  /* 0xff8000008bc17808 */ /* 0x000fe20004000000 */
[----:B------:R5:W-:Y:S01]  /*16670*/  MUFU.TANH R41, R10 ;  /* 0x0000000a00297308 */ /* 0x000be20000002400 */
[----:B------:R-:W-:Y:S01]  /*16680*/  FSEL R203, R51, -INF , !P6 ;  /* 0xff80000033cb7808 */ /* 0x000fe20007000000 */
[----:B------:R-:W-:Y:S01]  /*16690*/  VIADD R139, R154, 0xffffffe1 ;  /* 0xffffffe19a8b7836 */ /* 0x000fe20000000000 */
[----:B------:R-:W-:Y:S01]  /*166a0*/  FSEL R195, R63, -INF , !P1 ;  /* 0xff8000003fc37808 */ /* 0x000fe20004800000 */
[----:B------:R-:W-:Y:S01]  /*166b0*/  VIADD R63, R61, 0xfffffffe ;  /* 0xfffffffe3d3f7836 */ /* 0x000fe20000000000 */
[C---:B------:R-:W-:Y:S01]  /*166c0*/  ISETP.GE.AND P5, PT, R12.reuse, R120, PT ;  /* 0x000000780c00720c */ /* 0x040fe20003fa6270 */
[----:B------:R-:W-:Y:S01]  /*166d0*/  BAR.SYNC.DEFER_BLOCKING 0x0 ;  /* 0x0000000000007b1d */ /* 0x000fe20000010000 */
[----:B------:R-:W-:-:S02]  /*166e0*/  ISETP.GE.AND P0, PT, R12, R121, PT ;  /* 0x000000790c00720c */ /* 0x000fc40003f06270 */
[C---:B------:R-:W-:Y:S02]  /*166f0*/  ISETP.GE.AND P6, PT, R191.reuse, R120, PT ;  /* 0x00000078bf00720c */ /* 0x040fe40003fc6270 */
[----:B------:R-:W-:Y:S01]  /*16700*/  ISETP.GE.AND P1, PT, R191, R121, PT ;  /* 0x00000079bf00720c */ /* 0x000fe20003f26270 */
[----:B------:R-:W4:Y:S01]  /*16710*/  MUFU.TANH R29, R29 ;  /* 0x0000001d001d7308 */ /* 0x000f220000002400 */
[----:B------:R-:W-:Y:S02]  /*16720*/  I2FP.F32.S32 R12, R12 ;  /* 0x0000000c000c7245 */ /* 0x000fe40000201400 */
[----:B------:R-:W-:-:S03]  /*16730*/  I2FP.F32.S32 R191, R191 ;  /* 0x000000bf00bf7245 */ /* 0x000fc60000201400 */
[CC--:B------:R-:W-:Y:S01]  /*16740*/  FFMA.FTZ R141, R0.reuse, R12.reuse, R141 ;  /* 0x0000000c008d7223 */ /* 0x0c0fe2000001008d */
[C---:B-1----:R-:W-:Y:S01]  /*16750*/  FFMA.FTZ R131, R0.reuse, R12, R131 ;  /* 0x0000000c00837223 */ /* 0x042fe20000010083 */
[CC--:B------:R-:W-:Y:S01]  /*16760*/  FFMA.FTZ R129, R0.reuse, R191.reuse, R129 ;  /* 0x000000bf00817223 */ /* 0x0c0fe20000010081 */
[----:B------:R-:W-:Y:S01]  /*16770*/  FFMA.FTZ R191, R0, R191, R43 ;  /* 0x000000bf00bf7223 */ /* 0x000fe2000001002b */
[----:B------:R-:W-:Y:S01]  /*16780*/  VIADD R12, R154, 0xffffffd9 ;  /* 0xffffffd99a0c7836 */ /* 0x000fe20000000000 */
[----:B------:R-:W-:Y:S01]  /*16790*/  FSEL R189, R141, -INF , !P5 ;  /* 0xff8000008dbd7808 */ /* 0x000fe20006800000 */
[----:B------:R-:W-:Y:S01]  /*167a0*/  MUFU.TANH R43, R24 ;  /* 0x00000018002b7308 */ /* 0x000fe20000002400 */
[----:B------:R-:W-:Y:S02]  /*167b0*/  FSEL R181, R131, -INF , !P0 ;  /* 0xff80000083b57808 */ /* 0x000fe40004000000 */
[C---:B------:R-:W-:Y:S02]  /*167c0*/  ISETP.GE.AND P5, PT, R14.reuse, R120, PT ;  /* 0x000000780e00720c */ /* 0x040fe40003fa6270 */
[----:B------:R-:W-:-:S02]  /*167d0*/  ISETP.GE.AND P0, PT, R14, R121, PT ;  /* 0x000000790e00720c */ /* 0x000fc40003f06270 */
[----:B------:R-:W-:Y:S01]  /*167e0*/  FSEL R199, R129, -INF , !P6 ;  /* 0xff80000081c77808 */ /* 0x000fe20007000000 */
[----:B------:R-:W1:Y:S01]  /*167f0*/  MUFU.TANH R31, R31 ;  /* 0x0000001f001f7308 */ /* 0x000e620000002400 */
[----:B------:R-:W-:Y:S02]  /*16800*/  FSEL R191, R191, -INF , !P1 ;  /* 0xff800000bfbf7808 */ /* 0x000fe40004800000 */
[----:B------:R-:W-:Y:S02]  /*16810*/  I2FP.F32.S32 R14, R14 ;  /* 0x0000000e000e7245 */ /* 0x000fe40000201400 */
[C---:B------:R-:W-:Y:S02]  /*16820*/  ISETP.GE.AND P6, PT, R179.reuse, R120, PT ;  /* 0x00000078b300720c */ /* 0x040fe40003fc6270 */
[----:B------:R-:W-:Y:S01]  /*16830*/  ISETP.GE.AND P1, PT, R179, R121, PT ;  /* 0x00000079b300720c */ /* 0x000fe20003f26270 */
[----:B------:R-:W-:Y:S01]  /*16840*/  FFMA.FTZ R183, R0, R14, R9 ;  /* 0x0000000e00b77223 */ /* 0x000fe20000010009 */
[----:B------:R-:W-:Y:S01]  /*16850*/  I2FP.F32.S32 R179, R179 ;  /* 0x000000b300b37245 */ /* 0x000fe20000201400 */
[----:B------:R-:W-:-:S02]  /*16860*/  VIADD R9, R154, 0xffffffe0 ;  /* 0xffffffe09a097836 */ /* 0x000fc40000000000 */
[C---:B--2---:R-:W-:Y:S01]  /*16870*/  FFMA.FTZ R177, R0.reuse, R14, R11 ;  /* 0x0000000e00b17223 */ /* 0x044fe2000001000b */
[----:B------:R-:W-:Y:S01]  /*16880*/  I2FP.F32.S32 R11, R12 ;  /* 0x0000000c000b7245 */ /* 0x000fe20000201400 */
[----:B------:R-:W-:Y:S01]  /*16890*/  MUFU.TANH R17, R17 ;  /* 0x0000001100117308 */ /* 0x000fe20000002400 */
[CC--:B------:R-:W-:Y:S01]  /*168a0*/  FFMA.FTZ R137, R0.reuse, R179.reuse, R137 ;  /* 0x000000b300897223 */ /* 0x0c0fe20000010089 */
[C---:B------:R-:W-:Y:S01]  /*168b0*/  FFMA.FTZ R179, R0.reuse, R179, R39 ;  /* 0x000000b300b37223 */ /* 0x040fe20000010027 */
[----:B-----5:R-:W-:Y:S01]  /*168c0*/  I2FP.F32.S32 R10, R9 ;  /* 0x00000009000a7245 */ /* 0x020fe20000201400 */
[CC--:B---3--:R-:W-:Y:S01]  /*168d0*/  FFMA.FTZ R33, R0.reuse, R11.reuse, R33 ;  /* 0x0000000b00217223 */ /* 0x0c8fe20000010021 */
[----:B------:R-:W-:Y:S01]  /*168e0*/  FSEL R183, R183, -INF , !P5 ;  /* 0xff800000b7b77808 */ /* 0x000fe20006800000 */
[C---:B----4-:R-:W-:Y:S01]  /*168f0*/  FFMA.FTZ R35, R0.reuse, R11, R35 ;  /* 0x0000000b00237223 */ /* 0x050fe20000010023 */
[----:B------:R-:W-:Y:S01]  /*16900*/  FSEL R177, R177, -INF , !P0 ;  /* 0xff800000b1b17808 */ /* 0x000fe20004000000 */
[----:B------:R-:W2:Y:S01]  /*16910*/  MUFU.TANH R39, R26 ;  /* 0x0000001a00277308 */ /* 0x000ea20000002400 */
[CC--:B------:R-:W-:Y:S01]  /*16920*/  FFMA.FTZ R37, R0.reuse, R10.reuse, R37 ;  /* 0x0000000a00257223 */ /* 0x0c0fe20000010025 */
[----:B------:R-:W-:Y:S01]  /*16930*/  FFMA.FTZ R45, R0, R10, R45 ;  /* 0x0000000a002d7223 */ /* 0x000fe2000001002d */
[----:B------:R-:W-:Y:S01]  /*16940*/  VIADD R10, R154, 0xffffffe8 ;  /* 0xffffffe89a0a7836 */ /* 0x000fe20000000000 */
[----:B------:R-:W-:-:S02]  /*16950*/  ISETP.GE.AND P5, PT, R9, R120, PT ;  /* 0x000000780900720c */ /* 0x000fc40003fa6270 */
[-C--:B------:R-:W-:Y:S02]  /*16960*/  ISETP.GE.AND P0, PT, R9, R121.reuse, PT ;  /* 0x000000790900720c */ /* 0x080fe40003f06270 */
[----:B------:R-:W-:Y:S01]  /*16970*/  FSEL R187, R137, -INF , !P6 ;  /* 0xff80000089bb7808 */ /* 0x000fe20007000000 */
[----:B------:R3:W4:Y:S01]  /*16980*/  MUFU.TANH R9, R8 ;  /* 0x0000000800097308 */ /* 0x0007220000002400 */
[----:B------:R-:W-:Y:S02]  /*16990*/  FSEL R179, R179, -INF , !P1 ;  /* 0xff800000b3b37808 */ /* 0x000fe40004800000 */
[C---:B------:R-:W-:Y:S02]  /*169a0*/  ISETP.GE.AND P6, PT, R12.reuse, R120, PT ;  /* 0x000000780c00720c */ /* 0x040fe40003fc6270 */
[----:B------:R-:W-:Y:S02]  /*169b0*/  ISETP.GE.AND P1, PT, R12, R121, PT ;  /* 0x000000790c00720c */ /* 0x000fe40003f26270 */
[----:B------:R-:W-:Y:S01]  /*169c0*/  FSEL R168, R33, -INF , !P6 ;  /* 0xff80000021a87808 */ /* 0x000fe20007000000 */
[----:B------:R5:W4:Y:S01]  /*169d0*/  MUFU.TANH R11, R6 ;  /* 0x00000006000b7308 */ /* 0x000b220000002400 */
[----:B------:R-:W-:-:S02]  /*169e0*/  FSEL R175, R35, -INF , !P1 ;  /* 0xff80000023af7808 */ /* 0x000fc40004800000 */
[C---:B------:R-:W-:Y:S02]  /*169f0*/  ISETP.GE.AND P6, PT, R139.reuse, R120, PT ;  /* 0x000000788b00720c */ /* 0x040fe40003fc6270 */
[----:B------:R-:W-:Y:S02]  /*16a00*/  ISETP.GE.AND P1, PT, R139, R121, PT ;  /* 0x000000798b00720c */ /* 0x000fe40003f26270 */
[----:B------:R-:W-:Y:S01]  /*16a10*/  I2FP.F32.S32 R139, R139 ;  /* 0x0000008b008b7245 */ /* 0x000fe20000201400 */
[----:B------:R-:W-:Y:S01]  /*16a20*/  MUFU.TANH R33, R20 ;  /* 0x0000001400217308 */ /* 0x000fe20000002400 */
[----:B------:R-:W-:Y:S02]  /*16a30*/  FSEL R167, R37, -INF , !P5 ;  /* 0xff80000025a77808 */ /* 0x000fe40006800000 */
[----:B---3--:R-:W-:Y:S01]  /*16a40*/  I2FP.F32.S32 R8, R10 ;  /* 0x0000000a00087245 */ /* 0x008fe20000201400 */
[CC--:B------:R-:W-:Y:S01]  /*16a50*/  FFMA.FTZ R29, R0.reuse, R139.reuse, R29 ;  /* 0x0000008b001d7223 */ /* 0x0c0fe2000001001d */
[----:B-1----:R-:W-:Y:S01]  /*16a60*/  FFMA.FTZ R139, R0, R139, R31 ;  /* 0x0000008b008b7223 */ /* 0x002fe2000001001f */
[----:B------:R-:W-:-:S02]  /*16a70*/  FSEL R141, R45, -INF , !P0 ;  /* 0xff8000002d8d7808 */ /* 0x000fc40004000000 */
[CC--:B------:R-:W-:Y:S01]  /*16a80*/  FFMA.FTZ R43, R0.reuse, R8.reuse, R43 ;  /* 0x00000008002b7223 */ /* 0x0c0fe2000001002b */
[----:B--2---:R-:W-:Y:S01]  /*16a90*/  FFMA.FTZ R39, R0, R8, R39 ;  /* 0x0000000800277223 */ /* 0x004fe20000010027 */
[----:B------:R-:W-:Y:S01]  /*16aa0*/  VIADD R8, R154, 0xffffffe9 ;  /* 0xffffffe99a087836 */ /* 0x000fe20000000000 */
[----:B------:R-:W-:Y:S01]  /*16ab0*/  FSEL R166, R29, -INF , !P6 ;  /* 0xff8000001da67808 */ /* 0x000fe20007000000 */
[----:B------:R-:W-:Y:S01]  /*16ac0*/  MUFU.TANH R31, R22 ;  /* 0x00000016001f7308 */ /* 0x000fe20000002400 */
[----:B------:R-:W-:Y:S02]  /*16ad0*/  FSEL R139, R139, -INF , !P1 ;  /* 0xff8000008b8b7808 */ /* 0x000fe40004800000 */
[----:B-----5:R-:W-:Y:S02]  /*16ae0*/  I2FP.F32.S32 R6, R8 ;  /* 0x0000000800067245 */ /* 0x020fe40000201400 */
[C---:B------:R-:W-:Y:S02]  /*16af0*/  ISETP.GE.AND P6, PT, R8.reuse, R120, PT ;  /* 0x000000780800720c */ /* 0x040fe40003fc6270 */
[----:B------:R-:W-:Y:S01]  /*16b00*/  ISETP.GE.AND P1, PT, R8, R121, PT ;  /* 0x000000790800720c */ /* 0x000fe20003f26270 */
[CC--:B------:R-:W-:Y:S01]  /*16b10*/  FFMA.FTZ R41, R0.reuse, R6.reuse, R41 ;  /* 0x0000000600297223 */ /* 0x0c0fe20000010029 */
[----:B----4-:R-:W-:Y:S01]  /*16b20*/  FFMA.FTZ R9, R0, R6, R9 ;  /* 0x0000000600097223 */ /* 0x010fe20000010009 */
[----:B------:R-:W-:Y:S01]  /*16b30*/  VIADD R6, R154, 0xfffffff1 ;  /* 0xfffffff19a067836 */ /* 0x000fe20000000000 */
[----:B------:R1:W2:Y:S01]  /*16b40*/  MUFU.TANH R29, R4 ;  /* 0x00000004001d7308 */ /* 0x0002a20000002400 */
[----:B------:R-:W-:-:S02]  /*16b50*/  ISETP.GE.AND P5, PT, R10, R120, PT ;  /* 0x000000780a00720c */ /* 0x000fc40003fa6270 */
[----:B------:R-:W-:Y:S02]  /*16b60*/  FSEL R169, R41, -INF , !P6 ;  /* 0xff80000029a97808 */ /* 0x000fe40007000000 */
[----:B------:R-:W-:Y:S02]  /*16b70*/  FSEL R137, R9, -INF , !P1 ;  /* 0xff80000009897808 */ /* 0x000fe40004800000 */
[C---:B------:R-:W-:Y:S01]  /*16b80*/  ISETP.GE.AND P6, PT, R6.reuse, R120, PT ;  /* 0x000000780600720c */ /* 0x040fe20003fc6270 */
[----:B------:R-:W3:Y:S01]  /*16b90*/  MUFU.TANH R19, R19 ;  /* 0x0000001300137308 */ /* 0x000ee20000002400 */
[-C--:B------:R-:W-:Y:S02]  /*16ba0*/  ISETP.GE.AND P1, PT, R6, R121.reuse, PT ;  /* 0x000000790600720c */ /* 0x080fe40003f26270 */
[----:B------:R-:W-:Y:S02]  /*16bb0*/  I2FP.F32.S32 R6, R6 ;  /* 0x0000000600067245 */ /* 0x000fe40000201400 */
[----:B------:R-:W-:-:S02]  /*16bc0*/  ISETP.GE.AND P0, PT, R10, R121, PT ;  /* 0x000000790a00720c */ /* 0x000fc40003f06270 */
[----:B------:R-:W-:Y:S01]  /*16bd0*/  FSEL R162, R43, -INF , !P5 ;  /* 0xff8000002ba27808 */ /* 0x000fe20006800000 */
[----:B------:R-:W-:Y:S01]  /*16be0*/  FFMA.FTZ R11, R0, R6, R11 ;  /* 0x00000006000b7223 */ /* 0x000fe2000001000b */
[----:B------:R-:W-:Y:S01]  /*16bf0*/  FSEL R135, R39, -INF , !P0 ;  /* 0xff80000027877808 */ /* 0x000fe20004000000 */
[----:B-1----:R-:W-:Y:S01]  /*16c00*/  VIADD R4, R154, 0xfffffff9 ;  /* 0xfffffff99a047836 */ /* 0x002fe20000000000 */
[----:B------:R-:W-:Y:S01]  /*16c10*/  ISETP.GE.AND P5, PT, R128, R120, PT ;  /* 0x000000788000720c */ /* 0x000fe20003fa6270 */
[----:B--2---:R-:W-:Y:S01]  /*16c20*/  FFMA.FTZ R29, R0, R6, R29 ;  /* 0x00000006001d7223 */ /* 0x004fe2000001001d */
[----:B------:R-:W-:Y:S02]  /*16c30*/  ISETP.GE.AND P0, PT, R128, R121, PT ;  /* 0x000000798000720c */ /* 0x000fe40003f06270 */
[----:B------:R-:W-:Y:S02]  /*16c40*/  I2FP.F32.S32 R128, R128 ;  /* 0x0000008000807245 */ /* 0x000fe40000201400 */
[----:B------:R-:W-:-:S02]  /*16c50*/  FSEL R173, R11, -INF , !P6 ;  /* 0xff8000000bad7808 */ /* 0x000fc40007000000 */
[----:B------:R-:W-:Y:S01]  /*16c60*/  ISETP.GT.AND P6, PT, R63, R146, PT ;  /* 0x000000923f00720c */ /* 0x000fe20003fc4270 */
[CC--:B------:R-:W-:Y:S01]  /*16c70*/  FFMA.FTZ R33, R0.reuse, R128.reuse, R33 ;  /* 0x0000008000217223 */ /* 0x0c0fe20000010021 */
[C---:B------:R-:W-:Y:S01]  /*16c80*/  FFMA.FTZ R128, R0.reuse, R128, R31 ;  /* 0x0000008000807223 */ /* 0x040fe2000001001f */
[----:B------:R-:W-:Y:S02]  /*16c90*/  I2FP.F32.S32 R8, R4 ;  /* 0x0000000400087245 */ /* 0x000fe40000201400 */
[----:B------:R-:W-:Y:S02]  /*16ca0*/  FSEL R131, R29, -INF , !P1 ;  /* 0xff8000001d837808 */ /* 0x000fe40004800000 */
[----:B------:R-:W-:Y:S01]  /*16cb0*/  FSEL R154, R33, -INF , !P5 ;  /* 0xff800000219a7808 */ /* 0x000fe20006800000 */
[-C--:B------:R-:W-:Y:S01]  /*16cc0*/  FFMA.FTZ R17, R0, R8.reuse, R17 ;  /* 0x0000000800117223 */ /* 0x080fe20000010011 */
[----:B------:R-:W-:Y:S01]  /*16cd0*/  FSEL R128, R128, -INF , !P0 ;  /* 0xff80000080807808 */ /* 0x000fe20004000000 */
[----:B---3--:R-:W-:Y:S01]  /*16ce0*/  FFMA.FTZ R19, R0, R8, R19 ;  /* 0x0000000800137223 */ /* 0x008fe20000010013 */
[----:B------:R-:W-:-:S02]  /*16cf0*/  ISETP.GE.AND P5, PT, R4, R120, PT ;  /* 0x000000780400720c */ /* 0x000fc40003fa6270 */
[----:B------:R-:W-:Y:S02]  /*16d00*/  ISETP.GE.AND P0, PT, R4, R121, PT ;  /* 0x000000790400720c */ /* 0x000fe40003f06270 */
[----:B------:R-:W-:Y:S02]  /*16d10*/  FSEL R171, R17, -INF , !P5 ;  /* 0xff80000011ab7808 */ /* 0x000fe40006800000 */
[----:B------:R-:W-:Y:S01]  /*16d20*/  FSEL R129, R19, -INF , !P0 ;  /* 0xff80000013817808 */ /* 0x000fe20004000000 */
[----:B------:R-:W-:Y:S08]  /*16d30*/  @!P6 BRA `(.L_x_2965) ;  /* 0x00000008005ce947 */ /* 0x000ff00003800000 */
[----:B------:R-:W-:Y:S05]  /*16d40*/  BRA.U !UP0, `(.L_x_2966) ;  /* 0x0000000508087547 */ /* 0x000fea000b800000 */
[----:B------:R-:W1:Y:S01]  /*16d50*/  LDC R11, c[0x0][0x4f0] ;  /* 0x00013c00ff0b7b82 */ /* 0x000e620000000800 */
[----:B------:R-:W-:Y:S01]  /*16d60*/  VIADD R14, R61, 0xffffffff ;  /* 0xffffffff3d0e7836 */ /* 0x000fe20000000000 */
[----:B------:R-:W2:Y:S03]  /*16d70*/  LDCU.64 UR8, c[0x0][0x3b8] ;  /* 0x00007700ff0877ac */ /* 0x000ea60008000a00 */
[----:B------:R-:W-:Y:S01]  /*16d80*/  IMAD.SHL.U32 R14, R14, 0x80, RZ ;  /* 0x000000800e0e7824 */ /* 0x000fe200078e00ff */
[----:B------:R-:W3:Y:S04]  /*16d90*/  LDCU.64 UR10, c[0x0][0x3a0] ;  /* 0x00007400ff0a77ac */ /* 0x000ee80008000a00 */
[C---:B------:R-:W-:Y:S01]  /*16da0*/  IADD3 R12, PT, PT, R14.reuse, -0x80, RZ ;  /* 0xffffff800e0c7810 */ /* 0x040fe20007ffe0ff */
[----:B------:R-:W-:Y:S01]  /*16db0*/  VIADD R14, R14, 0xffffff00 ;  /* 0xffffff000e0e7836 */ /* 0x000fe20000000000 */
[----:B-1----:R-:W-:-:S04]  /*16dc0*/  IABS R10, R11 ;  /* 0x0000000b000a7213 */ /* 0x002fc80000000000 */
[----:B------:R-:W1:Y:S08]  /*16dd0*/  I2F.RP R4, R10 ;  /* 0x0000000a00047306 */ /* 0x000e700000209400 */
[----:B-1----:R-:W1:Y:S02]  /*16de0*/  MUFU.RCP R16, R4 ;  /* 0x0000000400107308 */ /* 0x002e640000001000 */
[----:B-1----:R-:W-:-:S06]  /*16df0*/  VIADD R16, R16, 0xffffffe ;  /* 0x0ffffffe10107836 */ /* 0x002fcc0000000000 */
[----:B------:R-:W1:Y:S02]  /*16e00*/  F2I.FTZ.U32.TRUNC.NTZ R17, R16 ;  /* 0x0000001000117305 */ /* 0x000e64000021f000 */
[----:B-1----:R-:W-:Y:S02]  /*16e10*/  IADD3 R9, PT, PT, RZ, -R17, RZ ;  /* 0x80000011ff097210 */ /* 0x002fe40007ffe0ff */
[----:B------:R-:W-:-:S03]  /*16e20*/  MOV R16, RZ ;  /* 0x000000ff00107202 */ /* 0x000fc60000000f00 */
[----:B------:R-:W-:Y:S01]  /*16e30*/  IMAD R8, R9, R10, RZ ;  /* 0x0000000a09087224 */ /* 0x000fe200078e02ff */
[----:B------:R-:W-:Y:S02]  /*16e40*/  IABS R9, R12 ;  /* 0x0000000c00097213 */ /* 0x000fe40000000000 */
[-C--:B------:R-:W-:Y:S01]  /*16e50*/  LOP3.LUT R12, R12, R11.reuse, RZ, 0x3c, !PT ;  /* 0x0000000b0c0c7212 */ /* 0x080fe200078e3cff */
        /* <DEDUP_REMOVED lines=20> */
[----:B------:R-:W-:-:S03]  /*16fa0*/  ISETP.GE.AND P5, PT, R14, RZ, PT ;  /* 0x000000ff0e00720c */ /* 0x000fc60003fa6270 */
[----:B------:R-:W-:Y:S01]  /*16fb0*/  IMAD.MOV.U32 R4, RZ, RZ, R6 ;  /* 0x000000ffff047224 */ /* 0x000fe200078e0006 */
[----:B------:R-:W-:Y:S02]  /*16fc0*/  @P0 IADD3 R8, PT, PT, R8, 0x1, RZ ;  /* 0x0000000108080810 */ /* 0x000fe40007ffe0ff */
[----:B------:R-:W-:Y:S01]  /*16fd0*/  ISETP.NE.AND P0, PT, R11, RZ, PT ;  /* 0x000000ff0b00720c */ /* 0x000fe20003f05270 */
[----:B------:R-:W-:-:S06]  /*16fe0*/  @!P1 IMAD.MOV R4, RZ, RZ, -R4 ;  /* 0x000000ffff049224 */ /* 0x000fcc00078e0a04 */
        /* <DEDUP_REMOVED lines=24> */
.L_x_2966:
        /* <DEDUP_REMOVED lines=8> */
.L_x_2967:
[----:B------:R-:W1:Y:S01]  /*171f0*/  LDC R9, c[0x0][0x3bc] ;  /* 0x0000ef00ff097b82 */ /* 0x000e620000000800 */
[----:B------:R-:W-:Y:S01]  /*17200*/  @!P4 IMAD.MOV.U32 R16, RZ, RZ, R148 ;  /* 0x000000ffff10c224 */ /* 0x000fe200078e0094 */
[C---:B------:R-:W-:Y:S01]  /*17210*/  LEA R10, P0, R6.reuse, R148, 0x6 ;  /* 0x00000094060a7211 */ /* 0x040fe200078030ff */
[----:B------:R-:W-:Y:S02]  /*17220*/  @!P4 IMAD.MOV.U32 R17, RZ, RZ, R147 ;  /* 0x000000ffff11c224 */ /* 0x000fe400078e0093 */
        /* <DEDUP_REMOVED lines=9> */
[----:B------:R-:W-:-:S03]  /*172c0*/  IADD3 R28, P0, PT, R4, R18, RZ ;  /* 0x00000012041c7210 */ /* 0x000fc60007f1e0ff */
[----:B------:R-:W-:Y:S01]  /*172d0*/  IMAD.X R19, R8, 0x1, R11, P1 ;  /* 0x0000000108137824 */ /* 0x000fe200008e060b */
[----:B--2---:R-:W-:Y:S01]  /*172e0*/  @!P3 MOV R16, R148 ;  /* 0x000000940010b202 */ /* 0x004fe20000000f00 */
[----:B------:R-:W-:-:S03]  /*172f0*/  @!P3 IMAD.MOV.U32 R17, RZ, RZ, R147 ;  /* 0x000000ffff11b224 */ /* 0x000fc600078e0093 */
[----:B------:R-:W-:Y:S02]  /*17300*/  IADD3.X R29, PT, PT, R8, R19, RZ, P0, !PT ;  /* 0x00000013081d7210 */ /* 0x000fe400007fe4ff */
        /* <DEDUP_REMOVED lines=58> */
.L_x_2965:
        /* <DEDUP_REMOVED lines=23> */
[----:B---3--:R-:W-:Y:S02]  /*17820*/  FMNMX3.FTZ R11, R4, R189, R187, !PT ;  /* 0x000000bd040b7276 */ /* 0x008fe400078100bb */
        /* <DEDUP_REMOVED lines=21> */
[C---:B------:R-:W-:Y:S01]  /*17980*/  FSETP.NEU.FTZ.AND P1, PT, R57.reuse, -INF , PT ;  /* 0xff8000003900780b */ /* 0x040fe20003f3d000 */
[----:B------:R-:W-:Y:S01]  /*17990*/  LDSM.16.MT88.4 R8, [R123+0x9000] ;  /* 0x009000007b08783b */ /* 0x000fe20000004200 */
        /* <DEDUP_REMOVED lines=15> */
[----:B------:R-:W-:Y:S01]  /*17a90*/  FMUL.FTZ R172, R17, UR4 ;  /* 0x0000000411ac7c20 */ /* 0x000fe20008410000 */
[--C-:B------:R-:W-:Y:S01]  /*17aa0*/  FFMA.FTZ R3, R5, UR4, -R130.reuse ;  /* 0x0000000405037c23 */ /* 0x100fe20008010882 */
[----:B------:R-:W-:Y:S01]  /*17ab0*/  FFMA.FTZ R2, R13, UR4, -R130 ;  /* 0x000000040d027c23 */ /* 0x000fe20008010882 */
        /* <DEDUP_REMOVED lines=55> */
[----:B------:R-:W-:Y:S01]  /*17e30*/  MUFU.EX2 R125, R237 ;  /* 0x000000ed007d7308 */ /* 0x000fe20000000800 */
[-C--:B------:R-:W-:Y:S01]  /*17e40*/  FMUL.FTZ R4, R112, R176.reuse ;  /* 0x000000b070047220 */ /* 0x080fe20000410000 */
[C---:B------:R-:W-:Y:S01]  /*17e50*/  HMMA.16816.F32 R36, R48.reuse, R40, R36 ;  /* 0x000000283024723c */ /* 0x040fe20000001824 */
[----:B------:R-:W-:Y:S01]  /*17e60*/  FMUL.FTZ R5, R113, R176 ;  /* 0x000000b071057220 */ /* 0x000fe20000410000 */
[----:B------:R-:W2:Y:S01]  /*17e70*/  MUFU.EX2 R120, R120 ;  /* 0x0000007800787308 */ /* 0x000ea20000000800 */
[-C--:B------:R-:W-:Y:S01]  /*17e80*/  FMUL.FTZ R6, R114, R172.reuse ;  /* 0x000000ac72067220 */ /* 0x080fe20000410000 */
[----:B------:R-:W-:Y:S01]  /*17e90*/  FMUL.FTZ R7, R115, R172 ;  /* 0x000000ac73077220 */ /* 0x000fe20000410000 */
[-C--:B------:R-:W-:Y:S01]  /*17ea0*/  FMUL.FTZ R20, R96, R176.reuse ;  /* 0x000000b060147220 */ /* 0x080fe20000410000 */
[----:B------:R-:W-:Y:S01]  /*17eb0*/  MUFU.EX2 R121, R121 ;  /* 0x0000007900797308 */ /* 0x000fe20000000800 */
[----:B------:R-:W-:Y:S01]  /*17ec0*/  FMUL.FTZ R21, R97, R176 ;  /* 0x000000b061157220 */ /* 0x000fe20000410000 */
[C---:B------:R-:W-:Y:S01]  /*17ed0*/  HMMA.16816.F32 R40, R48.reuse, R42, R76 ;  /* 0x0000002a3028723c */ /* 0x040fe2000000184c */
[----:B------:R-:W-:Y:S01]  /*17ee0*/  FFMA.FTZ R76, R65, UR4, -R130 ;  /* 0x00000004414c7c23 */ /* 0x000fe20008010882 */
[----:B------:R-:W-:Y:S01]  /*17ef0*/  MUFU.EX2 R60, R60 ;  /* 0x0000003c003c7308 */ /* 0x000fe20000000800 */
[----:B------:R-:W4:Y:S01]  /*17f00*/  LDSM.16.MT88.4 R64, [R122+0x9400] ;  /* 0x009400007a40783b */ /* 0x000f220000004200 */
[-C--:B------:R-:W-:Y:S01]  /*17f10*/  FMUL.FTZ R22, R98, R172.reuse ;  /* 0x000000ac62167220 */ /* 0x080fe20000410000 */
[----:B------:R-:W-:Y:S01]  /*17f20*/  FMUL.FTZ R23, R99, R172 ;  /* 0x000000ac63177220 */ /* 0x000fe20000410000 */
[----:B------:R5:W-:Y:S01]  /*17f30*/  MUFU.EX2 R127, R76 ;  /* 0x0000004c007f7308 */ /* 0x000be20000000800 */
[-C--:B------:R-:W-:Y:S01]  /*17f40*/  FMUL.FTZ R28, R88, R176.reuse ;  /* 0x000000b0581c7220 */ /* 0x080fe20000410000 */
[C---:B-1----:R-:W-:Y:S01]  /*17f50*/  HMMA.16816.F32 R12, R48.reuse, R16, R12 ;  /* 0x00000010300c723c */ /* 0x042fe2000000180c */
[----:B------:R-:W-:Y:S01]  /*17f60*/  FMUL.FTZ R29, R89, R176 ;  /* 0x000000b0591d7220 */ /* 0x000fe20000410000 */
[----:B------:R-:W1:Y:S01]  /*17f70*/  MUFU.EX2 R124, R124 ;  /* 0x0000007c007c7308 */ /* 0x000e620000000800 */
[-C--:B------:R-:W-:Y:S01]  /*17f80*/  FMUL.FTZ R30, R90, R172.reuse ;  /* 0x000000ac5a1e7220 */ /* 0x080fe20000410000 */
[----:B------:R-:W-:Y:S01]  /*17f90*/  FMUL.FTZ R31, R91, R172 ;  /* 0x000000ac5b1f7220 */ /* 0x000fe20000410000 */
[-C--:B------:R-:W-:Y:S01]  /*17fa0*/  FMUL.FTZ R108, R108, R176.reuse ;  /* 0x000000b06c6c7220 */ /* 0x080fe20000410000 */
[----:B------:R-:W-:Y:S01]  /*17fb0*/  MUFU.EX2 R62, R62 ;  /* 0x0000003e003e7308 */ /* 0x000fe20000000800 */
[----:B------:R-:W-:Y:S01]  /*17fc0*/  FMUL.FTZ R109, R109, R176 ;  /* 0x000000b06d6d7220 */ /* 0x000fe20000410000 */
[C---:B------:R-:W-:Y:S01]  /*17fd0*/  HMMA.16816.F32 R16, R48.reuse, R18, R100 ;  /* 0x000000123010723c */ /* 0x040fe20000001864 */
        /* <DEDUP_REMOVED lines=18> */
[-C--:B------:R-:W-:Y:S01]  /*18100*/  FMUL.FTZ R71, R71, R172.reuse ;  /* 0x000000ac47477220 */ /* 0x080fe20000410000 */
[C---:B------:R-:W-:Y:S01]  /*18110*/  HMMA.16816.F32 R4, R48.reuse, R8, R4 ;  /* 0x000000083004723c */ /* 0x040fe20000001804 */
[----:B------:R-:W4:Y:S01]  /*18120*/  LDSM.16.MT88.4 R72, [R123+0x9400] ;  /* 0x009400007b48783b */ /* 0x000f220000004200 */
[----:B------:R-:W-:Y:S01]  /*18130*/  MUFU.EX2 R143, R231 ;  /* 0x000000e7008f7308 */ /* 0x000fe20000000800 */
[----:B------:R-:W-:Y:S01]  /*18140*/  FFMA.FTZ R186, R199, UR4, -R170 ;  /* 0x00000004c7ba7c23 */ /* 0x000fe200080108aa */
[--C-:B------:R-:W-:Y:S01]  /*18150*/  FFMA.FTZ R192, R195, UR4, -R130.reuse ;  /* 0x00000004c3c07c23 */ /* 0x100fe20008010882 */
[----:B-----5:R-:W5:Y:S01]  /*18160*/  LDSM.16.MT88.4 R76, [R122+0xb400] ;  /* 0x00b400007a4c783b */ /* 0x020f620000004200 */
[----:B------:R-:W5:Y:S01]  /*18170*/  MUFU.EX2 R138, R138 ;  /* 0x0000008a008a7308 */ /* 0x000f620000000800 */
[----:B------:R-:W-:Y:S01]  /*18180*/  FFMA.FTZ R190, R191, UR4, -R130 ;  /* 0x00000004bfbe7c23 */ /* 0x000fe20008010882 */
[C---:B---3--:R-:W-:Y:S01]  /*18190*/  HMMA.16816.F32 R20, R48.reuse, R24, R20 ;  /* 0x000000183014723c */ /* 0x048fe20000001814 */
[--C-:B------:R-:W-:Y:S01]  /*181a0*/  FFMA.FTZ R205, R205, UR4, -R170.reuse ;  /* 0x00000004cdcd7c23 */ /* 0x100fe200080108aa */
[----:B------:R-:W-:Y:S01]  /*181b0*/  MUFU.EX2 R136, R136 ;  /* 0x0000008800887308 */ /* 0x000fe20000000800 */
[----:B------:R-:W-:Y:S01]  /*181c0*/  FFMA.FTZ R201, R201, UR4, -R170 ;  /* 0x00000004c9c97c23 */ /* 0x000fe200080108aa */
[--C-:B------:R-:W-:Y:S01]  /*181d0*/  FFMA.FTZ R197, R197, UR4, -R130.reuse ;  /* 0x00000004c5c57c23 */ /* 0x100fe20008010882 */
[----:B------:R-:W-:Y:S01]  /*181e0*/  FFMA.FTZ R193, R193, UR4, -R130 ;  /* 0x00000004c1c17c23 */ /* 0x000fe20008010882 */
[----:B------:R-:W-:Y:S01]  /*181f0*/  MUFU.EX2 R149, R149 ;  /* 0x0000009500957308 */ /* 0x000fe20000000800 */
[----:B------:R-:W-:Y:S01]  /*18200*/  LDSM.16.MT88.4 R80, [R123+0xa400] ;  /* 0x00a400007b50783b */ /* 0x000fe20000004200 */
[C---:B------:R-:W-:Y:S01]  /*18210*/  HMMA.16816.F32 R28, R48.reuse, R32, R28 ;  /* 0x00000020301c723c */ /* 0x040fe2000000181c */
[--C-:B------:R-:W-:Y:S01]  /*18220*/  FFMA.FTZ R183, R183, UR4, -R170.reuse ;  /* 0x00000004b7b77c23 */ /* 0x100fe200080108aa */
[----:B------:R-:W-:Y:S01]  /*18230*/  MUFU.EX2 R165, R225 ;  /* 0x000000e100a57308 */ /* 0x000fe20000000800 */
[----:B------:R-:W-:Y:S01]  /*18240*/  FFMA.FTZ R168, R168, UR4, -R170 ;  /* 0x00000004a8a87c23 */ /* 0x000fe200080108aa */
[--C-:B------:R-:W-:Y:S01]  /*18250*/  FFMA.FTZ R194, R177, UR4, -R130.reuse ;  /* 0x00000004b1c27c23 */ /* 0x100fe20008010882 */
[--C-:B------:R-:W-:Y:S01]  /*18260*/  FFMA.FTZ R175, R175, UR4, -R130.reuse ;  /* 0x00000004afaf7c23 */ /* 0x100fe20008010882 */
[----:B------:R-:W3:Y:S01]  /*18270*/  MUFU.EX2 R142, R142 ;  /* 0x0000008e008e7308 */ /* 0x000ee20000000800 */
[----:B------:R-:W-:Y:S01]  /*18280*/  FFMA.FTZ R181, R181, UR4, -R130 ;  /* 0x00000004b5b57c23 */ /* 0x000fe20008010882 */
[C---:B------:R-:W-:Y:S01]  /*18290*/  HMMA.16816.F32 R8, R48.reuse, R10, R108 ;  /* 0x0000000a3008723c */ /* 0x040fe2000000186c */
[----:B------:R-:W-:Y:S01]  /*182a0*/  LDSM.16.MT88.4 R108, [R123+0xa800] ;  /* 0x00a800007b6c783b */ /* 0x000fe20000004200 */
[----:B------:R-:W-:Y:S01]  /*182b0*/  MUFU.EX2 R161, R223 ;  /* 0x000000df00a17308 */ /* 0x000fe20000000800 */
[--C-:B------:R-:W-:Y:S01]  /*182c0*/  FFMA.FTZ R167, R167, UR4, -R170.reuse ;  /* 0x00000004a7a77c23 */ /* 0x100fe200080108aa */
[--C-:B------:R-:W-:Y:S01]  /*182d0*/  FFMA.FTZ R166, R166, UR4, -R170.reuse ;  /* 0x00000004a6a67c23 */ /* 0x100fe200080108aa */
[--C-:B------:R-:W-:Y:S01]  /*182e0*/  FFMA.FTZ R162, R162, UR4, -R170.reuse ;  /* 0x00000004a2a27c23 */ /* 0x100fe200080108aa */
[----:B------:R-:W3:Y:S01]  /*182f0*/  MUFU.EX2 R140, R140 ;  /* 0x0000008c008c7308 */ /* 0x000ee20000000800 */
[----:B------:R-:W-:Y:S01]  /*18300*/  FFMA.FTZ R169, R169, UR4, -R170 ;  /* 0x00000004a9a97c23 */ /* 0x000fe200080108aa */
[C---:B------:R-:W-:Y:S01]  /*18310*/  HMMA.16816.F32 R24, R48.reuse, R26, R92 ;  /* 0x0000001a3018723c */ /* 0x040fe2000000185c */
[----:B------:R-:W-:Y:S01]  /*18320*/  FFMA.FTZ R139, R139, UR4, -R130 ;  /* 0x000000048b8b7c23 */ /* 0x000fe20008010882 */
[----:B------:R-:W-:Y:S01]  /*18330*/  MUFU.EX2 R207, R221 ;  /* 0x000000dd00cf7308 */ /* 0x000fe20000000800 */
[----:B------:R-:W-:Y:S01]  /*18340*/  LDSM.16.MT88.4 R100, [R122+0xa800] ;  /* 0x00a800007a64783b */ /* 0x000fe20000004200 */
[----:B------:R-:W-:Y:S01]  /*18350*/  FFMA.FTZ R185, R164, R172, R185 ;  /* 0x000000aca4b97223 */ /* 0x000fe200000100b9 */
[----:B------:R-:W-:Y:S01]  /*18360*/  FFMA.FTZ R154, R154, UR4, -R170 ;  /* 0x000000049a9a7c23 */ /* 0x000fe200080108aa */
[----:B------:R-:W3:Y:S01]  /*18370*/  MUFU.EX2 R180, R180 ;  /* 0x000000b400b47308 */ /* 0x000ee20000000800 */
[----:B------:R-:W-:Y:S01]  /*18380*/  LDSM.16.MT88.4 R92, [R123+0xc800] ;  /* 0x00c800007b5c783b */ /* 0x000fe20000004200 */
[C---:B------:R-:W-:Y:S01]  /*18390*/  HMMA.16816.F32 R32, R48.reuse, R34, R84 ;  /* 0x000000223020723c */ /* 0x040fe20000001854 */
[----:B------:R-:W-:Y:S01]  /*183a0*/  FFMA.FTZ R85, R163, R176, R174 ;  /* 0x000000b0a3557223 */ /* 0x000fe200000100ae */
[----:B------:R-:W-:Y:S01]  /*183b0*/  MUFU.EX2 R178, R178 ;  /* 0x000000b200b27308 */ /* 0x000fe20000000800 */
[--C-:B------:R-:W-:Y:S01]  /*183c0*/  FFMA.FTZ R163, R189, UR4, -R170.reuse ;  /* 0x00000004bda37c23 */ /* 0x100fe200080108aa */
[----:B------:R-:W-:Y:S01]  /*183d0*/  FFMA.FTZ R174, R187, UR4, -R170 ;  /* 0x00000004bbae7c23 */ /* 0x000fe200080108aa */
[----:B------:R-:W-:Y:S01]  /*183e0*/  FFMA.FTZ R176, R179, UR4, -R130 ;  /* 0x00000004b3b07c23 */ /* 0x000fe20008010882 */
[----:B------:R-:W-:Y:S01]  /*183f0*/  MUFU.EX2 R184, R184 ;  /* 0x000000b800b87308 */ /* 0x000fe20000000800 */
[----:B------:R-:W-:Y:S01]  /*18400*/  FADD.FTZ R134, R134, R85 ;  /* 0x0000005586867221 */ /* 0x000fe20000010000 */
[C---:B------:R-:W-:Y:S01]  /*18410*/  HMMA.16816.F32 R44, R48.reuse, R52, R44 ;  /* 0x00000034302c723c */ /* 0x040fe2000000182c */
[----:B--2---:R-:W-:Y:S01]  /*18420*/  F2FP.F16.F32.PACK_AB R52, R120, R125 ;  /* 0x0000007d7834723e */ /* 0x004fe200000000ff */
        /* <DEDUP_REMOVED lines=10> */
[----:B------:R-:W1:Y:S01]  /*184d0*/  LDSM.16.MT88.4 R68, [R123+0xb400] ;  /* 0x00b400007b44783b */ /* 0x000e620000004200 */
[----:B------:R-:W-:Y:S01]  /*184e0*/  FADD.FTZ R3, R3, R132 ;  /* 0x0000008403037221 */ /* 0x000fe20000010000 */
[----:B------:R-:W-:Y:S01]  /*184f0*/  MUFU.EX2 R188, R188 ;  /* 0x000000bc00bc7308 */ /* 0x000fe20000000800 */
[----:B------:R-:W-:Y:S01]  /*18500*/  FADD.FTZ R58, R58, R133 ;  /* 0x000000853a3a7221 */ /* 0x000fe20000010000 */
[----:B------:R-:W-:Y:S01]  /*18510*/  FFMA.FTZ R173, R173, UR4, -R170 ;  /* 0x00000004adad7c23 */ /* 0x000fe200080108aa */
[----:B------:R-:W-:Y:S01]  /*18520*/  FADD.FTZ R2, R2, R3 ;  /* 0x0000000302027221 */ /* 0x000fe20000010000 */
[C---:B----4-:R-:W-:Y:S01]  /*18530*/  HMMA.16816.F32 R12, R52.reuse, R64, R12 ;  /* 0x00000040340c723c */ /* 0x050fe2000000180c */
        /* <DEDUP_REMOVED lines=8> */
[----:B------:R-:W2:Y:S01]  /*185c0*/  LDSM.16.MT88.4 R64, [R122+0xd400] ;  /* 0x00d400007a40783b */ /* 0x000ea20000004200 */
[----:B------:R-:W-:Y:S01]  /*185d0*/  MUFU.EX2 R195, R197 ;  /* 0x000000c500c37308 */ /* 0x000fe20000000800 */
[----:B------:R-:W-:Y:S01]  /*185e0*/  FADD.FTZ R121, R121, R120 ;  /* 0x0000007879797221 */ /* 0x000fe20000010000 */
[----:B------:R-:W-:Y:S01]  /*185f0*/  FADD.FTZ R62, R62, R3 ;  /* 0x000000033e3e7221 */ /* 0x000fe20000010000 */
[----:B------:R-:W-:Y:S01]  /*18600*/  FFMA.FTZ R129, R129, UR4, -R130 ;  /* 0x0000000481817c23 */ /* 0x000fe20008010882 */
[----:B------:R-:W-:Y:S01]  /*18610*/  MUFU.EX2 R192, R192 ;  /* 0x000000c000c07308 */ /* 0x000fe20000000800 */
[----:B------:R-:W-:Y:S01]  /*18620*/  FADD.FTZ R60, R60, R121 ;  /* 0x000000793c3c7221 */ /* 0x000fe20000010000 */
[C---:B------:R-:W-:Y:S01]  /*18630*/  HMMA.16816.F32 R4, R52.reuse, R72, R4 ;  /* 0x000000483404723c */ /* 0x040fe20000001804 */
[----:B------:R-:W-:Y:S01]  /*18640*/  FADD.FTZ R62, R59, R62 ;  /* 0x0000003e3b3e7221 */ /* 0x000fe20000010000 */
[----:B------:R-:W-:Y:S01]  /*18650*/  MUFU.EX2 R191, R193 ;  /* 0x000000c100bf7308 */ /* 0x000fe20000000800 */
[----:B------:R-:W-:Y:S01]  /*18660*/  FFMA.FTZ R170, R171, UR4, -R170 ;  /* 0x00000004abaa7c23 */ /* 0x000fe200080108aa */
[--C-:B------:R-:W-:Y:S01]  /*18670*/  FFMA.FTZ R128, R128, UR4, -R130.reuse ;  /* 0x0000000480807c23 */ /* 0x100fe20008010882 */
[--C-:B------:R-:W-:Y:S01]  /*18680*/  FFMA.FTZ R131, R131, UR4, -R130.reuse ;  /* 0x0000000483837c23 */ /* 0x100fe20008010882 */
[----:B------:R-:W-:Y:S01]  /*18690*/  MUFU.EX2 R190, R190 ;  /* 0x000000be00be7308 */ /* 0x000fe20000000800 */
[----:B------:R-:W-:Y:S01]  /*186a0*/  FFMA.FTZ R126, R126, UR4, -R130 ;  /* 0x000000047e7e7c23 */ /* 0x000fe20008010882 */
[----:B------:R-:W-:Y:S01]  /*186b0*/  HMMA.16816.F32 R8, R52, R74, R8 ;  /* 0x0000004a3408723c */ /* 0x000fe20000001808 */
[----:B------:R-:W4:Y:S01]  /*186c0*/  LDSM.16.MT88.4 R72, [R123+0xd400] ;  /* 0x00d400007b48783b */ /* 0x000f220000004200 */
[----:B------:R-:W-:Y:S01]  /*186d0*/  MUFU.EX2 R163, R163 ;  /* 0x000000a300a37308 */ /* 0x000fe20000000800 */
[----:B------:R-:W-:-:S02]  /*186e0*/  MOV R2, R56 ;  /* 0x0000003800027202 */ /* 0x000fc40000000f00 */
[-C--:B------:R-:W-:Y:S01]  /*186f0*/  MOV R3, R57.reuse ;  /* 0x0000003900037202 */ /* 0x080fe20000000f00 */
[----:B------:R-:W-:Y:S01]  /*18700*/  MUFU.EX2 R174, R174 ;  /* 0x000000ae00ae7308 */ /* 0x000fe20000000800 */
[----:B------:R-:W-:Y:S01]  /*18710*/  @P6 MOV R2, R56 ;  /* 0x0000003800026202 */ /* 0x000fe20000000f00 */
[C---:B-----5:R-:W-:Y:S01]  /*18720*/  HMMA.16816.F32 R28, R52.reuse, R76, R28 ;  /* 0x0000004c341c723c */ /* 0x060fe2000000181c */
[----:B------:R-:W-:Y:S01]  /*18730*/  @P6 MOV R3, R57 ;  /* 0x0000003900036202 */ /* 0x000fe20000000f00 */
        /* <DEDUP_REMOVED lines=17> */
[----:B------:R-:W5:Y:S07]  /*18850*/  LDSM.16.MT88.4 R76, [R122+0xb800] ;  /* 0x00b800007a4c783b */ /* 0x000f6e0000004200 */
[C---:B----4-:R-:W-:Y:S08]  /*18860*/  HMMA.16816.F32 R36, R52.reuse, R72, R36 ;  /* 0x000000483424723c */ /* 0x050ff00000001824 */
[----:B------:R-:W-:Y:S01]  /*18870*/  HMMA.16816.F32 R40, R52, R74, R40 ;  /* 0x0000004a3428723c */ /* 0x000fe20000001828 */
[----:B------:R-:W4:Y:S01]  /*18880*/  LDSM.16.MT88.4 R72, [R123+0x9800] ;  /* 0x009800007b48783b */ /* 0x000f220000004200 */
        /* <DEDUP_REMOVED lines=12> */
[----:B------:R-:W-:-:S06]  /*18950*/  FADD.FTZ R140, R140, R161 ;  /* 0x000000a18c8c7221 */ /* 0x000fcc0000010000 */
[C---:B--2---:R-:W-:Y:S08]  /*18960*/  HMMA.16816.F32 R12, R52.reuse, R64, R12 ;  /* 0x00000040340c723c */ /* 0x044ff0000000180c */
        /* <DEDUP_REMOVED lines=87> */
[----:B------:R-:W-:-:S06]  /*18ee0*/  FADD.FTZ R175, R175, R194 ;  /* 0x000000c2afaf7221 */ /* 0x000fcc0000010000 */
[----:B------:R-:W-:Y:S01]  /*18ef0*/  HMMA.16816.F32 R48, R52, R66, R48 ;  /* 0x000000423430723c */ /* 0x000fe20000001830 */
[----:B------:R-:W1:Y:S04]  /*18f00*/  LDSM.16.MT88.4 R64, [R122+0xc400] ;  /* 0x00c400007a40783b */ /* 0x000e680000004200 */
[----:B------:R-:W3:Y:S03]  /*18f10*/  LDSM.16.MT88.4 R52, [R123+0xe400] ;  /* 0x00e400007b34783b */ /* 0x000ee60000004200 */
[C---:B------:R-:W-:Y:S01]  /*18f20*/  HMMA.16816.F32 R112, R68.reuse, R80, R4 ;  /* 0x000000504470723c */ /* 0x040fe20000001804 */
[----:B------:R-:W5:Y:S07]  /*18f30*/  LDSM.16.MT88.4 R4, [R122+0xe400] ;  /* 0x00e400007a04783b */ /* 0x000f6e0000004200 */
[C---:B------:R-:W-:Y:S08]  /*18f40*/  HMMA.16816.F32 R8, R68.reuse, R82, R8 ;  /* 0x000000524408723c */ /* 0x040ff00000001808 */
[C---:B----4-:R-:W-:Y:S08]  /*18f50*/  HMMA.16816.F32 R12, R68.reuse, R76, R12 ;  /* 0x0000004c440c723c */ /* 0x050ff0000000180c */
[C---:B------:R-:W-:Y:S01]  /*18f60*/  HMMA.16816.F32 R16, R68.reuse, R78, R16 ;  /* 0x0000004e4410723c */ /* 0x040fe20000001810 */
[----:B------:R-:W-:Y:S07]  /*18f70*/  LDSM.16.MT88.4 R76, [R123+0xe800] ;  /* 0x00e800007b4c783b */ /* 0x000fee0000004200 */
[C---:B--2---:R-:W-:Y:S08]  /*18f80*/  HMMA.16816.F32 R20, R68.reuse, R72, R20 ;  /* 0x000000484414723c */ /* 0x044ff00000001814 */
        /* <DEDUP_REMOVED lines=13> */
[----:B------:R-:W2:Y:S01]  /*19060*/  MUFU.EX2 R52, R169 ;  /* 0x000000a900347308 */ /* 0x000ea20000000800 */
[C---:B------:R-:W-:Y:S03]  /*19070*/  HMMA.16816.F32 R24, R68.reuse, R74, R24 ;  /* 0x0000004a4418723c */ /* 0x040fe60000001818 */
[----:B------:R-:W3:Y:S05]  /*19080*/  MUFU.EX2 R54, R54 ;  /* 0x0000003600367308 */ /* 0x000eea0000000800 */
[----:B-----5:R-:W-:Y:S01]  /*19090*/  HMMA.16816.F32 R44, R68, R4, R44 ;  /* 0x00000004442c723c */ /* 0x020fe2000000182c */
[----:B-1----:R-:W-:Y:S01]  /*190a0*/  F2FP.F16.F32.PACK_AB R4, R64, R65 ;  /* 0x000000414004723e */ /* 0x002fe200000000ff */
[----:B------:R-:W-:Y:S01]  /*190b0*/  FADD.FTZ R65, R65, R168 ;  /* 0x000000a841417221 */ /* 0x000fe20000010000 */
[----:B------:R-:W-:Y:S01]  /*190c0*/  F2FP.F16.F32.PACK_AB R5, R55, R66 ;  /* 0x000000423705723e */ /* 0x000fe200000000ff */
[----:B------:R-:W-:-:S02]  /*190d0*/  FADD.FTZ R66, R66, R175 ;  /* 0x000000af42427221 */ /* 0x000fc40000010000 */
[----:B------:R-:W-:Y:S02]  /*190e0*/  FADD.FTZ R64, R64, R65 ;  /* 0x0000004140407221 */ /* 0x000fe40000010000 */
[----:B------:R-:W-:Y:S01]  /*190f0*/  HMMA.16816.F32 R68, R68, R6, R48 ;  /* 0x000000064444723c */ /* 0x000fe20000001830 */
[----:B--2---:R-:W-:Y:S01]  /*19100*/  F2FP.F16.F32.PACK_AB R6, R52, R53 ;  /* 0x000000353406723e */ /* 0x004fe200000000ff */
[----:B------:R-:W-:Y:S01]  /*19110*/  FADD.FTZ R66, R55, R66 ;  /* 0x0000004237427221 */ /* 0x000fe20000010000 */
[----:B---3--:R-:W-:Y:S01]  /*19120*/  F2FP.F16.F32.PACK_AB R7, R54, R67 ;  /* 0x000000433607723e */ /* 0x008fe200000000ff */
[----:B------:R-:W-:Y:S02]  /*19130*/  FADD.FTZ R53, R53, R64 ;  /* 0x0000004035357221 */ /* 0x000fe40000010000 */
[----:B------:R-:W-:Y:S02]  /*19140*/  FADD.FTZ R67, R67, R66 ;  /* 0x0000004243437221 */ /* 0x000fe40000010000 */
[----:B------:R-:W-:-:S02]  /*19150*/  FADD.FTZ R53, R52, R53 ;  /* 0x0000003534357221 */ /* 0x000fc40000010000 */
[----:B------:R-:W-:Y:S01]  /*19160*/  HMMA.16816.F32 R112, R4, R108, R112 ;  /* 0x0000006c0470723c */ /* 0x000fe20000001870 */
[----:B------:R-:W-:-:S07]  /*19170*/  FADD.FTZ R54, R54, R67 ;  /* 0x0000004336367221 */ /* 0x000fce0000010000 */
        /* <DEDUP_REMOVED lines=8> */
[----:B------:R-:W-:Y:S03]  /*19200*/  MUFU.EX2 R23, R128 ;  /* 0x0000008000177308 */ /* 0x000fe60000000800 */
[C---:B------:R-:W-:Y:S01]  /*19210*/  HMMA.16816.F32 R92, R4.reuse, R94, R24 ;  /* 0x0000005e045c723c */ /* 0x040fe20000001818 */
[----:B------:R-:W4:Y:S04]  /*19220*/  MUFU.EX2 R20, R131 ;  /* 0x0000008300147308 */ /* 0x000f280000000800 */
        /* <DEDUP_REMOVED lines=10> */
[C---:B----4-:R-:W-:Y:S01]  /*192d0*/  F2FP.F16.F32.PACK_AB R5, R20.reuse, R23 ;  /* 0x000000171405723e */ /* 0x050fe200000000ff */
        /* <DEDUP_REMOVED lines=26> */
.L_x_2962:
[----:B------:R-:W-:-:S07]  /*19480*/  IADD3 R61, PT, PT, R63, -0x1, RZ ;  /* 0xffffffff3f3d7810 */ /* 0x000fce0007ffe0ff */
.L_x_2968:
        /* <DEDUP_REMOVED lines=10> */
[----:B------:R-:W-:Y:S01]  /*19530*/  UMOV UR14, 0x400 ;  /* 0x00000400000e7882 */ /* 0x000fe20000000000 */
[----:B------:R-:W-:Y:S01]  /*19540*/  IMAD.MOV.U32 R154, RZ, RZ, RZ ;  /* 0x000000ffff9a7224 */ /* 0x000fe200078e00ff */
[----:B------:R-:W3:Y:S02]  /*19550*/  LDCU UR13, c[0x0][0x440] ;  /* 0x00008800ff0d77ac */ /* 0x000ee40008000800 */
[----:B------:R-:W-:Y:S01]  /*19560*/  PLOP3.LUT P4, PT, PT, PT, UP0, 0x80, 0x8 ;  /* 0x000000000008781c */ /* 0x000fe20003f8f008 */
[----:B------:R-:W4:Y:S01]  /*19570*/  LDCU UR12, c[0x0][0x50c] ;  /* 0x0000a180ff0c77ac */ /* 0x000f220008000800 */
[----:B------:R-:W1:Y:S01]  /*19580*/  LDCU UR4, c[0x0][0x45c] ;  /* 0x00008b80ff0477ac */ /* 0x000e620008000800 */
[----:B------:R-:W3:Y:S01]  /*19590*/  LDCU.64 UR8, c[0x0][0x3a0] ;  /* 0x00007400ff0877ac */ /* 0x000ee20008000a00 */
[----:B------:R-:W3:Y:S01]  /*195a0*/  LDCU.64 UR10, c[0x0][0x3a8] ;  /* 0x00007500ff0a77ac */ /* 0x000ee20008000a00 */
[----:B--2---:R-:W-:Y:S01]  /*195b0*/  ULEA UR5, UR5, UR14, 0x18 ;  /* 0x0000000e05057291 */ /* 0x004fe2000f8ec0ff */
[----:B-1----:R-:W-:-:S04]  /*195c0*/  SHF.L.U32 R3, R4, 0x1, RZ ;  /* 0x0000000104037819 */ /* 0x002fc800000006ff */
[----:B------:R-:W-:-:S04]  /*195d0*/  LOP3.LUT R3, R3, 0x6, RZ, 0xc0, !PT ;  /* 0x0000000603037812 */ /* 0x000fc800078ec0ff */
[C---:B------:R-:W-:Y:S02]  /*195e0*/  LOP3.LUT R160, R162.reuse, 0x40, R3, 0xfe, !PT ;  /* 0x00000040a2a07812 */ /* 0x040fe400078efe03 */
[----:B---34-:R-:W-:-:S07]  /*195f0*/  IADD3 R162, PT, PT, R162, 0x80, RZ ;  /* 0x00000080a2a27810 */ /* 0x018fce0007ffe0ff */
.L_x_2973:
        /* <DEDUP_REMOVED lines=20> */
[----:B------:R-:W-:Y:S01]  /*19740*/  VIADD R8, R162, 0xffffff80 ;  /* 0xffffff80a2087836 */ /* 0x000fe20000000000 */
[----:B------:R-:W1:Y:S01]  /*19750*/  LDC R9, c[0x0][0x4f0] ;  /* 0x00013c00ff097b82 */ /* 0x000e620000000800 */
[----:B------:R-:W-:Y:S03]  /*19760*/  IABS R12, R162 ;  /* 0x000000a2000c7213 */ /* 0x000fe60000000000 */
[----:B------:R-:W-:Y:S02]  /*19770*/  IABS R10, R8 ;  /* 0x00000008000a7213 */ /* 0x000fe40000000000 */
[-C--:B-1----:R-:W-:Y:S02]  /*19780*/  IABS R4, R9.reuse ;  /* 0x0000000900047213 */ /* 0x082fe40000000000 */
[----:B------:R-:W-:Y:S02]  /*19790*/  LOP3.LUT R8, R8, R9, RZ, 0x3c, !PT ;  /* 0x0000000908087212 */ /* 0x000fe400078e3cff */
[----:B------:R-:W1:Y:S10]  /*197a0*/  I2F.RP R11, R4 ;  /* 0x00000004000b7306 */ /* 0x000e740000209400 */
        /* <DEDUP_REMOVED lines=25> */
[----:B------:R-:W1:Y:S03]  /*19940*/  LDC.64 R4, c[0x0][0x3c0] ;  /* 0x0000f000ff047b82 */ /* 0x000e660000000a00 */
        /* <DEDUP_REMOVED lines=14> */
[-C--:B-1----:R-:W-:Y:S01]  /*19a30*/  IMAD.WIDE.U32 R14, R9, R4.reuse, RZ ;  /* 0x00000004090e7225 */ /* 0x082fe200078e00ff */
        /* <DEDUP_REMOVED lines=13> */
.L_x_2970:
        /* <DEDUP_REMOVED lines=8> */
[----:B------:R-:W-:Y:S03]  /*19b90*/  IADD3 R6, P0, PT, R5, R150, RZ ;  /* 0x0000009605067210 */ /* 0x000fe60007f1e0ff */
        /* <DEDUP_REMOVED lines=17> */
[----:B------:R-:W-:Y:S02]  /*19cb0*/  LOP3.LUT P0, RZ, R2, 0x4, RZ, 0xc0, !PT ;  /* 0x0000000402ff7812 */ /* 0x000fe4000780c0ff */
[----:B------:R-:W-:Y:S03]  /*19cc0*/  MOV R4, 0x20 ;  /* 0x0000002000047802 */ /* 0x000fe60000000f00 */
[----:B------:R-:W-:Y:S01]  /*19cd0*/  @!PT LDS RZ, [RZ] ;  /* 0x00000000fffff984 */ /* 0x000fe20000000800 */
[----:B------:R-:W-:Y:S01]  /*19ce0*/  @!PT LDS RZ, [RZ] ;  /* 0x00000000fffff984 */ /* 0x000fe20000000800 */
[----:B------:R-:W-:Y:S01]  /*19cf0*/  @!PT LDS RZ, [RZ] ;  /* 0x00000000fffff984 */ /* 0x000fe20000000800 */
[----:B------:R-:W-:Y:S01]  /*19d00*/  @!P3 LDGSTS.E.BYPASS.LTC128B.128 [R165+0x9800], desc[UR6][R6.64] ;  /* 0x0980000006a5bfae */ /* 0x000fe2000b981a06 */
[----:B------:R-:W-:Y:S05]  /*19d10*/  SEL R4, R4, 0xffffffe0, !P0 ;  /* 0xffffffe004047807 */ /* 0x000fea0004000000 */
[----:B------:R-:W-:Y:S01]  /*19d20*/  @P3 STS.128 [R165+0x9800], RZ ;  /* 0x009800ffa5003388 */ /* 0x000fe20000000c00 */
[----:B------:R-:W-:Y:S02]  /*19d30*/  ISETP.GT.AND P0, PT, R161, R146, PT ;  /* 0x00000092a100720c */ /* 0x000fe40003f04270 */
[-C--:B------:R-:W-:Y:S03]  /*19d40*/  IADD3 R3, PT, PT, R145, R4.reuse, RZ ;  /* 0x0000000491037210 */ /* 0x080fe60007ffe0ff */
[----:B------:R-:W-:Y:S01]  /*19d50*/  @!PT LDS RZ, [RZ] ;  /* 0x00000000fffff984 */ /* 0x000fe20000000800 */
[----:B------:R-:W-:Y:S01]  /*19d60*/  @!PT LDS RZ, [RZ] ;  /* 0x00000000fffff984 */ /* 0x000fe20000000800 */
[----:B------:R-:W-:Y:S01]  /*19d70*/  @!PT LDS RZ, [RZ] ;  /* 0x00000000fffff984 */ /* 0x000fe20000000800 */
[----:B------:R-:W-:Y:S01]  /*19d80*/  @!P2 LDGSTS.E.BYPASS.LTC128B.128 [R165+0xb800], desc[UR6][R6.64+0x40] ;  /* 0x0b80004006a5afae */ /* 0x000fe2000b981a06 */
[----:B------:R-:W-:Y:S05]  /*19d90*/  IADD3 R2, PT, PT, R144, R4, RZ ;  /* 0x0000000490027210 */ /* 0x000fea0007ffe0ff */
        /* <DEDUP_REMOVED lines=41> */
[----:B------:R-:W4:Y:S06]  /*1a030*/  LDSM.16.M88.4 R32, [R144+0x3c00] ;  /* 0x003c00009020783b */ /* 0x000f2c0000000200 */
[----:B------:R-:W5:Y:S06]  /*1a040*/  LDSM.16.M88.4 R40, [R144+0x4000] ;  /* 0x004000009028783b */ /* 0x000f6c0000000200 */
[----:B------:R-:W5:Y:S01]  /*1a050*/  LDSM.16.M88.4 R48, [R144+0x4400] ;  /* 0x004400009030783b */ /* 0x000f620000000200 */
        /* <DEDUP_REMOVED lines=126> */
[----:B------:R-:W-:Y:S01]  /*1a840*/  FMUL.FTZ R233, R7, UR12 ;  /* 0x0000000c07e97c20 */ /* 0x000fe20008410000 */
[----:B------:R-:W1:Y:S01]  /*1a850*/  MUFU.TANH R3, R136 ;  /* 0x0000008800037308 */ /* 0x000e620000002400 */
[----:B------:R-:W3:Y:S03]  /*1a860*/  LDSM.16.M88.4 R4, [R2+0x7800] ;  /* 0x007800000204783b */ /* 0x000ee60000000200 */
[----:B------:R-:W-:Y:S01]  /*1a870*/  FMUL.FTZ R9, R9, UR12 ;  /* 0x0000000c09097c20 */ /* 0x000fe20008410000 */
[----:B------:R-:W-:Y:S01]  /*1a880*/  FMUL.FTZ R10, R10, UR12 ;  /* 0x0000000c0a0a7c20 */ /* 0x000fe20008410000 */
[----:B------:R-:W-:Y:S01]  /*1a890*/  FMUL.FTZ R11, R11, UR12 ;  /* 0x0000000c0b0b7c20 */ /* 0x000fe20008410000 */
[----:B------:R-:W-:Y:S03]  /*1a8a0*/  FMUL.FTZ R235, R8, UR12 ;  /* 0x0000000c08eb7c20 */ /* 0x000fe60008410000 */
[----:B------:R-:W4:Y:S01]  /*1a8b0*/  MUFU.TANH R237, R9 ;  /* 0x0000000900ed7308 */ /* 0x000f220000002400 */
[C---:B--2---:R-:W-:Y:S09]  /*1a8c0*/  HMMA.16816.F32 R12, R128.reuse, R124, R12 ;  /* 0x0000007c800c723c */ /* 0x044ff2000000180c */
[----:B------:R-:W2:Y:S01]  /*1a8d0*/  MUFU.TANH R239, R10 ;  /* 0x0000000a00ef7308 */ /* 0x000ea20000002400 */
[C---:B------:R-:W-:Y:S09]  /*1a8e0*/  HMMA.16816.F32 R16, R128.reuse, R126, R16 ;  /* 0x0000007e8010723c */ /* 0x040ff20000001810 */
[----:B------:R5:W1:Y:S01]  /*1a8f0*/  MUFU.TANH R241, R11 ;  /* 0x0000000b00f17308 */ /* 0x000a620000002400 */
        /* <DEDUP_REMOVED lines=9> */
[----:B------:R4:W1:Y:S01]  /*1a990*/  MUFU.TANH R223, R19 ;  /* 0x0000001300df7308 */ /* 0x0008620000002400 */
[C---:B---3--:R-:W-:Y:S01]  /*1a9a0*/  HMMA.16816.F32 R20, R128.reuse, R4, R20 ;  /* 0x000000048014723c */ /* 0x048fe20000001814 */
[----:B-----5:R-:W3:Y:S08]  /*1a9b0*/  LDSM.16.M88.4 R8, [R2+0x7c00] ;  /* 0x007c00000208783b */ /* 0x020ef00000000200 */
[----:B------:R-:W1:Y:S01]  /*1a9c0*/  MUFU.TANH R137, R137 ;  /* 0x0000008900897308 */ /* 0x000e620000002400 */
[C---:B------:R-:W-:Y:S01]  /*1a9d0*/  HMMA.16816.F32 R24, R128.reuse, R6, R24 ;  /* 0x000000068018723c */ /* 0x040fe20000001818 */
[----:B------:R-:W5:Y:S08]  /*1a9e0*/  LDSM.16.M88.4 R4, [R2+0x8000] ;  /* 0x008000000204783b */ /* 0x000f700000000200 */
        /* <DEDUP_REMOVED lines=10> */
[----:B------:R2:W1:Y:S10]  /*1aa90*/  MUFU.TANH R205, R25 ;  /* 0x0000001900cd7308 */ /* 0x0004740000002400 */
[----:B------:R1:W1:Y:S01]  /*1aaa0*/  MUFU.TANH R213, R27 ;  /* 0x0000001b00d57308 */ /* 0x0002620000002400 */
[C---:B---3--:R-:W-:Y:S09]  /*1aab0*/  HMMA.16816.F32 R28, R128.reuse, R8, R28 ;  /* 0x00000008801c723c */ /* 0x048ff2000000181c */
[----:B------:R3:W1:Y:S01]  /*1aac0*/  MUFU.TANH R217, R23 ;  /* 0x0000001700d97308 */ /* 0x0006620000002400 */
[C---:B------:R-:W-:Y:S01]  /*1aad0*/  HMMA.16816.F32 R32, R128.reuse, R10, R32 ;  /* 0x0000000a8020723c */ /* 0x040fe20000001820 */
[----:B------:R-:W4:Y:S08]  /*1aae0*/  LDSM.16.M88.4 R8, [R2+0x8400] ;  /* 0x008400000208783b */ /* 0x000f300000000200 */
[----:B------:R-:W1:Y:S01]  /*1aaf0*/  MUFU.TANH R235, R235 ;  /* 0x000000eb00eb7308 */ /* 0x000e620000002400 */
[C---:B-----5:R-:W-:Y:S03]  /*1ab00*/  HMMA.16816.F32 R36, R128.reuse, R4, R36 ;  /* 0x000000048024723c */ /* 0x060fe60000001824 */
[----:B------:R-:W-:Y:S01]  /*1ab10*/  FMUL.FTZ R28, R28, UR12 ;  /* 0x0000000c1c1c7c20 */ /* 0x000fe20008410000 */
[----:B------:R-:W-:Y:S01]  /*1ab20*/  FMUL.FTZ R29, R29, UR12 ;  /* 0x0000000c1d1d7c20 */ /* 0x000fe20008410000 */
[----:B------:R-:W-:Y:S04]  /*1ab30*/  FMUL.FTZ R30, R30, UR12 ;  /* 0x0000000c1e1e7c20 */ /* 0x000fe80008410000 */
[----:B------:R-:W1:Y:S01]  /*1ab40*/  MUFU.TANH R225, R12 ;  /* 0x0000000c00e17308 */ /* 0x000e620000002400 */
        /* <DEDUP_REMOVED lines=18> */
[C---:B----4-:R-:W-:Y:S08]  /*1ac70*/  HMMA.16816.F32 R44, R128.reuse, R8, R44 ;  /* 0x00000008802c723c */ /* 0x050ff0000000182c */
[----:B------:R-:W4:Y:S01]  /*1ac80*/  MUFU.TANH R15, R15 ;  /* 0x0000000f000f7308 */ /* 0x000f220000002400 */
[C---:B------:R-:W-:Y:S01]  /*1ac90*/  HMMA.16816.F32 R48, R128.reuse, R10, R48 ;  /* 0x0000000a8030723c */ /* 0x040fe20000001830 */
[----:B------:R-:W3:Y:S01]  /*1aca0*/  LDSM.16.M88.4 R8, [R2+0x8c00] ;  /* 0x008c00000208783b */ /* 0x000ee20000000200 */
[----:B------:R-:W-:Y:S07]  /*1acb0*/  DEPBAR.LE SB0, 0x0 ;  /* 0x000080000000791a */ /* 0x000fee0000000000 */
[----:B------:R-:W1:Y:S01]  /*1acc0*/  MUFU.TANH R13, R13 ;  /* 0x0000000d000d7308 */ /* 0x000e620000002400 */
[----:B------:R-:W-:Y:S01]  /*1acd0*/  BAR.SYNC.DEFER_BLOCKING 0x0 ;  /* 0x0000000000007b1d */ /* 0x000fe20000010000 */
[C---:B-----5:R-:W-:Y:S05]  /*1ace0*/  HMMA.16816.F32 R52, R128.reuse, R4, R52 ;  /* 0x000000048034723c */ /* 0x060fea0000001834 */
[----:B------:R-:W-:Y:S03]  /*1acf0*/  FMUL.FTZ R167, R44, UR12 ;  /* 0x0000000c2ca77c20 */ /* 0x000fe60008410000 */
[----:B------:R-:W1:Y:S01]  /*1ad00*/  MUFU.TANH R227, R18 ;  /* 0x0000001200e37308 */ /* 0x000e620000002400 */
[----:B------:R-:W-:Y:S01]  /*1ad10*/  FMUL.FTZ R17, R45, UR12 ;  /* 0x0000000c2d117c20 */ /* 0x000fe20008410000 */
[C---:B------:R-:W-:Y:S03]  /*1ad20*/  HMMA.16816.F32 R56, R128.reuse, R6, R56 ;  /* 0x000000068038723c */ /* 0x040fe60000001838 */
[----:B------:R-:W-:Y:S01]  /*1ad30*/  FMUL.FTZ R143, R48, UR12 ;  /* 0x0000000c308f7c20 */ /* 0x000fe20008410000 */
[----:B------:R-:W-:Y:S01]  /*1ad40*/  FMUL.FTZ R19, R50, UR12 ;  /* 0x0000000c32137c20 */ /* 0x000fe20008410000 */
[----:B------:R-:W-:Y:S03]  /*1ad50*/  FMUL.FTZ R46, R46, UR12 ;  /* 0x0000000c2e2e7c20 */ /* 0x000fe60008410000 */
[----:B------:R-:W3:Y:S01]  /*1ad60*/  MUFU.TANH R211, R20 ;  /* 0x0000001400d37308 */ /* 0x000ee20000002400 */
[----:B------:R-:W-:Y:S01]  /*1ad70*/  FMUL.FTZ R47, R47, UR12 ;  /* 0x0000000c2f2f7c20 */ /* 0x000fe20008410000 */
[----:B------:R-:W-:Y:S01]  /*1ad80*/  FMUL.FTZ R49, R49, UR12 ;  /* 0x0000000c31317c20 */ /* 0x000fe20008410000 */
[----:B------:R-:W-:Y:S01]  /*1ad90*/  FMUL.FTZ R51, R51, UR12 ;  /* 0x0000000c33337c20 */ /* 0x000fe20008410000 */
[----:B------:R-:W-:Y:S01]  /*1ada0*/  FMUL.FTZ R54, R54, UR12 ;  /* 0x0000000c36367c20 */ /* 0x000fe20008410000 */
[----:B------:R-:W-:Y:S01]  /*1adb0*/  FMUL.FTZ R55, R55, UR12 ;  /* 0x0000000c37377c20 */ /* 0x000fe20008410000 */
[----:B------:R-:W-:Y:S04]  /*1adc0*/  FMUL.FTZ R7, R53, UR12 ;  /* 0x0000000c35077c20 */ /* 0x000fe80008410000 */
[----:B------:R-:W4:Y:S01]  /*1add0*/  MUFU.TANH R219, R22 ;  /* 0x0000001600db7308 */ /* 0x000f220000002400 */
[----:B------:R-:W-:Y:S01]  /*1ade0*/  FMUL.FTZ R52, R52, UR12 ;  /* 0x0000000c34347c20 */ /* 0x000fe20008410000 */
[----:B--2---:R-:W-:Y:S01]  /*1adf0*/  FMUL.FTZ R25, R56, UR12 ;  /* 0x0000000c38197c20 */ /* 0x004fe20008410000 */
[----:B-1----:R-:W-:Y:S01]  /*1ae00*/  FMUL.FTZ R27, R58, UR12 ;  /* 0x0000000c3a1b7c20 */ /* 0x002fe20008410000 */
[----:B------:R-:W-:Y:S06]  /*1ae10*/  FMUL.FTZ R21, R57, UR12 ;  /* 0x0000000c39157c20 */ /* 0x000fec0008410000 */
[----:B------:R-:W1:Y:S01]  /*1ae20*/  MUFU.TANH R139, R54 ;  /* 0x00000036008b7308 */ /* 0x000e620000002400 */
[----:B------:R-:W-:Y:S01]  /*1ae30*/  FMUL.FTZ R58, R59, UR12 ;  /* 0x0000000c3b3a7c20 */ /* 0x000fe20008410000 */
[C---:B---3--:R-:W-:Y:S08]  /*1ae40*/  HMMA.16816.F32 R60, R128.reuse, R8, R60 ;  /* 0x00000008803c723c */ /* 0x048ff0000000183c */
[----:B------:R2:W3:Y:S01]  /*1ae50*/  MUFU.TANH R138, R55 ;  /* 0x00000037008a7308 */ /* 0x0004e20000002400 */
[----:B------:R-:W-:Y:S09]  /*1ae60*/  HMMA.16816.F32 R64, R128, R10, R64 ;  /* 0x0000000a8040723c */ /* 0x000ff20000001840 */
[----:B------:R-:W1:Y:S01]  /*1ae70*/  MUFU.TANH R207, R207 ;  /* 0x000000cf00cf7308 */ /* 0x000e620000002400 */
[----:B------:R-:W-:Y:S01]  /*1ae80*/  FMUL.FTZ R23, R60, UR12 ;  /* 0x0000000c3c177c20 */ /* 0x000fe20008410000 */
[----:B------:R-:W-:Y:S08]  /*1ae90*/  FMUL.FTZ R56, R62, UR12 ;  /* 0x0000000c3e387c20 */ /* 0x000ff00008410000 */
[----:B------:R1:W1:Y:S01]  /*1aea0*/  MUFU.TANH R215, R26 ;  /* 0x0000001a00d77308 */ /* 0x0002620000002400 */
[----:B------:R-:W-:Y:S01]  /*1aeb0*/  FMUL.FTZ R61, R61, UR12 ;  /* 0x0000000c3d3d7c20 */ /* 0x000fe20008410000 */
[----:B--2---:R-:W-:Y:S01]  /*1aec0*/  FMUL.FTZ R55, R63, UR12 ;  /* 0x0000000c3f377c20 */ /* 0x004fe20008410000 */
[----:B------:R-:W-:Y:S01]  /*1aed0*/  FMUL.FTZ R134, R64, UR12 ;  /* 0x0000000c40867c20 */ /* 0x000fe20008410000 */
[----:B------:R-:W-:Y:S06]  /*1aee0*/  FMUL.FTZ R54, R66, UR12 ;  /* 0x0000000c42367c20 */ /* 0x000fec0008410000 */
        /* <DEDUP_REMOVED lines=20> */
[----:B------:R2:W1:Y:S10]  /*1b030*/  MUFU.TANH R171, R46 ;  /* 0x0000002e00ab7308 */ /* 0x0004740000002400 */
[----:B------:R2:W1:Y:S10]  /*1b040*/  MUFU.TANH R169, R47 ;  /* 0x0000002f00a97308 */ /* 0x0004740000002400 */
[----:B------:R-:W1:Y:S10]  /*1b050*/  MUFU.TANH R143, R143 ;  /* 0x0000008f008f7308 */ /* 0x000e740000002400 */
[----:B------:R2:W1:Y:S10]  /*1b060*/  MUFU.TANH R141, R49 ;  /* 0x00000031008d7308 */ /* 0x0004740000002400 */
[----:B------:R-:W1:Y:S10]  /*1b070*/  MUFU.TANH R19, R19 ;  /* 0x0000001300137308 */ /* 0x000e740000002400 */
[----:B------:R2:W1:Y:S10]  /*1b080*/  MUFU.TANH R140, R51 ;  /* 0x00000033008c7308 */ /* 0x0004740000002400 */
[----:B------:R2:W1:Y:S10]  /*1b090*/  MUFU.TANH R132, R52 ;  /* 0x0000003400847308 */ /* 0x0004740000002400 */
        /* <DEDUP_REMOVED lines=90> */
.L_x_2972:
        /* <DEDUP_REMOVED lines=72> */
.L_x_2971:
[C---:B------:R-:W-:Y:S01]  /*1bac0*/  IADD3 R2, PT, PT, R160.reuse, -0x40, RZ ;  /* 0xffffffc0a0027810 */ /* 0x040fe20007ffe0ff */
[----:B------:R-:W-:Y:S01]  /*1bad0*/  LDSM.16.MT88.4 R28, [R123+0xb000] ;  /* 0x00b000007b1c783b */ /* 0x000fe20000004200 */
[----:B---3--:R-:W-:Y:S02]  /*1bae0*/  I2FP.F32.S32 R4, R160 ;  /* 0x000000a000047245 */ /* 0x008fe40000201400 */
        /* <DEDUP_REMOVED lines=16> */
[----:B------:R-:W-:Y:S01]  /*1bbf0*/  FFMA.FTZ R235, R0, R4, R235 ;  /* 0x0000000400eb7223 */ /* 0x000fe200000100eb */
[----:B------:R-:W-:Y:S01]  /*1bc00*/  IADD3 R4, PT, PT, R160, -0x2f, RZ ;  /* 0xffffffd1a0047810 */ /* 0x000fe20007ffe0ff */
[C---:B------:R-:W-:Y:S01]  /*1bc10*/  FFMA.FTZ R11, R0.reuse, R6, R135 ;  /* 0x00000006000b7223 */ /* 0x040fe20000010087 */
[----:B------:R-:W-:Y:S01]  /*1bc20*/  I2FP.F32.S32 R2, R2 ;  /* 0x0000000200027245 */ /* 0x000fe20000201400 */
[----:B------:R-:W-:Y:S01]  /*1bc30*/  FFMA.FTZ R233, R0, R6, R233 ;  /* 0x0000000600e97223 */ /* 0x000fe200000100e9 */
[----:B------:R-:W-:Y:S01]  /*1bc40*/  I2FP.F32.S32 R4, R4 ;  /* 0x0000000400047245 */ /* 0x000fe20000201400 */
[----:B------:R-:W-:Y:S01]  /*1bc50*/  LDSM.16.MT88.4 R44, [R123+0xd000] ;  /* 0x00d000007b2c783b */ /* 0x000fe20000004200 */
[----:B------:R-:W-:Y:S01]  /*1bc60*/  IADD3 R6, PT, PT, R160, -0x30, RZ ;  /* 0xffffffd0a0067810 */ /* 0x000fe20007ffe0ff */
[CC--:B------:R-:W-:Y:S01]  /*1bc70*/  FFMA.FTZ R51, R0.reuse, R2.reuse, R15 ;  /* 0x0000000200337223 */ /* 0x0c0fe2000001000f */
[----:B------:R-:W-:Y:S01]  /*1bc80*/  FFMA.FTZ R227, R0, R2, R227 ;  /* 0x0000000200e37223 */ /* 0x000fe200000100e3 */
[----:B------:R-:W-:Y:S01]  /*1bc90*/  IADD3 R2, PT, PT, R160, -0x1f, RZ ;  /* 0xffffffe1a0027810 */ /* 0x000fe20007ffe0ff */
[CC--:B------:R-:W-:Y:S01]  /*1bca0*/  FFMA.FTZ R229, R0.reuse, R4.reuse, R229 ;  /* 0x0000000400e57223 */ /* 0x0c0fe200000100e5 */
[----:B------:R-:W-:Y:S01]  /*1bcb0*/  FFMA.FTZ R221, R0, R4, R221 ;  /* 0x0000000400dd7223 */ /* 0x000fe200000100dd */
[----:B------:R-:W-:Y:S01]  /*1bcc0*/  IADD3 R4, PT, PT, R160, -0x20, RZ ;  /* 0xffffffe0a0047810 */ /* 0x000fe20007ffe0ff */
[----:B------:R-:W-:Y:S01]  /*1bcd0*/  LDSM.16.MT88.4 R64, [R122+0xd000] ;  /* 0x00d000007a40783b */ /* 0x000fe20000004200 */
        /* <DEDUP_REMOVED lines=12> */
[----:B------:R-:W-:Y:S02]  /*1bda0*/  I2FP.F32.S32 R4, R4 ;  /* 0x0000000400047245 */ /* 0x000fe40000201400 */
[----:B------:R-:W-:Y:S01]  /*1bdb0*/  IADD3 R6, PT, PT, R160, -0x27, RZ ;  /* 0xffffffd9a0067810 */ /* 0x000fe20007ffe0ff */
[CC--:B------:R-:W-:Y:S01]  /*1bdc0*/  FFMA.FTZ R203, R0.reuse, R2.reuse, R203 ;  /* 0x0000000200cb7223 */ /* 0x0c0fe200000100cb */
[----:B------:R-:W-:Y:S01]  /*1bdd0*/  FFMA.FTZ R199, R0, R2, R199 ;  /* 0x0000000200c77223 */ /* 0x000fe200000100c7 */
[----:B------:R-:W-:Y:S01]  /*1bde0*/  IADD3 R2, PT, PT, R160, -0x7, RZ ;  /* 0xfffffff9a0027810 */ /* 0x000fe20007ffe0ff */
[CC--:B------:R-:W-:Y:S01]  /*1bdf0*/  FFMA.FTZ R213, R0.reuse, R4.reuse, R213 ;  /* 0x0000000400d57223 */ /* 0x0c0fe200000100d5 */
[----:B------:R-:W-:Y:S01]  /*1be00*/  FFMA.FTZ R205, R0, R4, R205 ;  /* 0x0000000400cd7223 */ /* 0x000fe200000100cd */
[----:B------:R-:W-:Y:S02]  /*1be10*/  IADD3 R4, PT, PT, R160, -0x8, RZ ;  /* 0xfffffff8a0047810 */ /* 0x000fe40007ffe0ff */
[----:B------:R-:W-:Y:S02]  /*1be20*/  I2FP.F32.S32 R2, R2 ;  /* 0x0000000200027245 */ /* 0x000fe40000201400 */
[----:B------:R-:W-:Y:S02]  /*1be30*/  I2FP.F32.S32 R4, R4 ;  /* 0x0000000400047245 */ /* 0x000fe40000201400 */
[----:B------:R-:W-:Y:S01]  /*1be40*/  I2FP.F32.S32 R6, R6 ;  /* 0x0000000600067245 */ /* 0x000fe20000201400 */
[CC--:B------:R-:W-:Y:S01]  /*1be50*/  FFMA.FTZ R185, R0.reuse, R2.reuse, R185 ;  /* 0x0000000200b97223 */ /* 0x0c0fe200000100b9 */
[----:B------:R-:W-:Y:S01]  /*1be60*/  FFMA.FTZ R191, R0, R2, R191 ;  /* 0x0000000200bf7223 */ /* 0x000fe200000100bf */
[----:B------:R-:W-:Y:S01]  /*1be70*/  IADD3 R2, PT, PT, R160, 0x9, RZ ;  /* 0x00000009a0027810 */ /* 0x000fe20007ffe0ff */
[CC--:B------:R-:W-:Y:S01]  /*1be80*/  FFMA.FTZ R193, R0.reuse, R4.reuse, R193 ;  /* 0x0000000400c17223 */ /* 0x0c0fe200000100c1 */
[----:B------:R-:W-:Y:S01]  /*1be90*/  FFMA.FTZ R197, R0, R4, R197 ;  /* 0x0000000400c57223 */ /* 0x000fe200000100c5 */
[----:B------:R-:W-:Y:S01]  /*1bea0*/  IADD3 R4, PT, PT, R160, 0x8, RZ ;  /* 0x00000008a0047810 */ /* 0x000fe20007ffe0ff */
        /* <DEDUP_REMOVED lines=8> */
[----:B------:R-:W-:Y:S01]  /*1bf30*/  IADD3 R2, PT, PT, R160, 0x18, RZ ;  /* 0x00000018a0027810 */ /* 0x000fe20007ffe0ff */
[CC--:B------:R-:W-:Y:S01]  /*1bf40*/  FFMA.FTZ R177, R0.reuse, R4.reuse, R177 ;  /* 0x0000000400b17223 */ /* 0x0c0fe200000100b1 */
[----:B------:R-:W-:Y:S01]  /*1bf50*/  FFMA.FTZ R179, R0, R4, R179 ;  /* 0x0000000400b37223 */ /* 0x000fe200000100b3 */
[----:B------:R-:W-:Y:S02]  /*1bf60*/  IADD3 R4, PT, PT, R160, 0x11, RZ ;  /* 0x00000011a0047810 */ /* 0x000fe40007ffe0ff */
[----:B------:R-:W-:Y:S02]  /*1bf70*/  I2FP.F32.S32 R2, R2 ;  /* 0x0000000200027245 */ /* 0x000fe40000201400 */
[----:B------:R-:W-:Y:S02]  /*1bf80*/  I2FP.F32.S32 R4, R4 ;  /* 0x0000000400047245 */ /* 0x000fe40000201400 */
[----:B------:R-:W-:Y:S01]  /*1bf90*/  I2FP.F32.S32 R6, R6 ;  /* 0x0000000600067245 */ /* 0x000fe20000201400 */
[CC--:B------:R-:W-:Y:S01]  /*1bfa0*/  FFMA.FTZ R165, R0.reuse, R2.reuse, R19 ;  /* 0x0000000200a57223 */ /* 0x0c0fe20000010013 */
[C---:B------:R-:W-:Y:S01]  /*1bfb0*/  FFMA.FTZ R143, R0.reuse, R2, R143 ;  /* 0x00000002008f7223 */ /* 0x040fe2000001008f */
[----:B------:R-:W-:Y:S01]  /*1bfc0*/  FMNMX3.FTZ R2, R121, R137, R233, !PT ;  /* 0x0000008979027276 */ /* 0x000fe200078100e9 */
[CC--:B------:R-:W-:Y:S01]  /*1bfd0*/  FFMA.FTZ R169, R0.reuse, R4.reuse, R169 ;  /* 0x0000000400a97223 */ /* 0x0c0fe200000100a9 */
[----:B------:R-:W-:Y:S01]  /*1bfe0*/  FFMA.FTZ R149, R0, R4, R17 ;  /* 0x0000000400957223 */ /* 0x000fe20000010011 */
[----:B------:R-:W-:Y:S01]  /*1bff0*/  FMNMX3.FTZ R4, R120, R9, R11, !PT ;  /* 0x0000000978047276 */ /* 0x000fe2000781000b */
[-C--:B------:R-:W-:Y:S01]  /*1c000*/  FFMA.FTZ R215, R0, R6.reuse, R215 ;  /* 0x0000000600d77223 */ /* 0x080fe200000100d7 */
[----:B------:R-:W-:Y:S01]  /*1c010*/  FMNMX3.FTZ R2, R2, R239, R241, !PT ;  /* 0x000000ef02027276 */ /* 0x000fe200078100f1 */
[----:B------:R-:W-:Y:S01]  /*1c020*/  FFMA.FTZ R207, R0, R6, R207 ;  /* 0x0000000600cf7223 */ /* 0x000fe200000100cf */
[----:B------:R-:W-:Y:S02]  /*1c030*/  IADD3 R6, PT, PT, R160, -0xf, RZ ;  /* 0xfffffff1a0067810 */ /* 0x000fe40007ffe0ff */
[----:B------:R-:W-:Y:S02]  /*1c040*/  FMNMX3.FTZ R2, R2, R231, R229, !PT ;  /* 0x000000e702027276 */ /* 0x000fe400078100e5 */
[----:B------:R-:W-:Y:S02]  /*1c050*/  FMNMX3.FTZ R4, R4, R235, R237, !PT ;  /* 0x000000eb04047276 */ /* 0x000fe400078100ed */
[----:B------:R-:W-:Y:S02]  /*1c060*/  I2FP.F32.S32 R6, R6 ;  /* 0x0000000600067245 */ /* 0x000fe40000201400 */
[----:B------:R-:W-:Y:S02]  /*1c070*/  FMNMX3.FTZ R2, R2, R227, R223, !PT ;  /* 0x000000e302027276 */ /* 0x000fe400078100df */
[----:B------:R-:W-:Y:S01]  /*1c080*/  FMNMX3.FTZ R4, R4, R225, R221, !PT ;  /* 0x000000e104047276 */ /* 0x000fe200078100dd */
[CC--:B------:R-:W-:Y:S01]  /*1c090*/  FFMA.FTZ R195, R0.reuse, R6.reuse, R195 ;  /* 0x0000000600c37223 */ /* 0x0c0fe200000100c3 */
[----:B------:R-:W-:Y:S01]  /*1c0a0*/  FFMA.FTZ R201, R0, R6, R201 ;  /* 0x0000000600c97223 */ /* 0x000fe200000100c9 */
[----:B------:R-:W-:Y:S02]  /*1c0b0*/  IADD3 R6, PT, PT, R160, 0x1, RZ ;  /* 0x00000001a0067810 */ /* 0x000fe40007ffe0ff */
[----:B------:R-:W-:Y:S02]  /*1c0c0*/  FMNMX3.FTZ R2, R2, R219, R217, !PT ;  /* 0x000000db02027276 */ /* 0x000fe400078100d9 */
[----:B------:R-:W-:Y:S02]  /*1c0d0*/  FMNMX3.FTZ R4, R4, R51, R49, !PT ;  /* 0x0000003304047276 */ /* 0x000fe40007810031 */
[----:B------:R-:W-:Y:S02]  /*1c0e0*/  I2FP.F32.S32 R6, R6 ;  /* 0x0000000600067245 */ /* 0x000fe40000201400 */
[----:B------:R-:W-:Y:S02]  /*1c0f0*/  FMNMX3.FTZ R2, R2, R215, R213, !PT ;  /* 0x000000d702027276 */ /* 0x000fe400078100d5 */
[----:B------:R-:W-:Y:S01]  /*1c100*/  FMNMX3.FTZ R4, R4, R211, R209, !PT ;  /* 0x000000d304047276 */ /* 0x000fe200078100d1 */
[-C--:B------:R-:W-:Y:S01]  /*1c110*/  FFMA.FTZ R181, R0, R6.reuse, R181 ;  /* 0x0000000600b57223 */ /* 0x080fe200000100b5 */
[----:B------:R-:W-:Y:S01]  /*1c120*/  FMNMX3.FTZ R2, R2, R203, R201, !PT ;  /* 0x000000cb02027276 */ /* 0x000fe200078100c9 */
[----:B------:R-:W-:Y:S01]  /*1c130*/  FFMA.FTZ R187, R0, R6, R187 ;  /* 0x0000000600bb7223 */ /* 0x000fe200000100bb */
[----:B------:R-:W-:Y:S02]  /*1c140*/  FMNMX3.FTZ R4, R4, R207, R205, !PT ;  /* 0x000000cf04047276 */ /* 0x000fe400078100cd */
[C---:B------:R-:W-:Y:S02]  /*1c150*/  IADD3 R6, PT, PT, R160.reuse, 0x10, RZ ;  /* 0x00000010a0067810 */ /* 0x040fe40007ffe0ff */
[----:B------:R-:W-:Y:S02]  /*1c160*/  IADD3 R3, PT, PT, R160, 0x20, RZ ;  /* 0x00000020a0037810 */ /* 0x000fe40007ffe0ff */
[----:B------:R-:W-:Y:S02]  /*1c170*/  FMNMX3.FTZ R2, R2, R193, R185, !PT ;  /* 0x000000c102027276 */ /* 0x000fe400078100b9 */
[----:B------:R-:W-:Y:S02]  /*1c180*/  FMNMX3.FTZ R4, R4, R199, R195, !PT ;  /* 0x000000c704047276 */ /* 0x000fe400078100c3 */
[----:B------:R-:W-:Y:S02]  /*1c190*/  I2FP.F32.S32 R6, R6 ;  /* 0x0000000600067245 */ /* 0x000fe40000201400 */
[----:B------:R-:W-:Y:S02]  /*1c1a0*/  IADD3 R5, PT, PT, R160, 0x19, RZ ;  /* 0x00000019a0057810 */ /* 0x000fe40007ffe0ff */
[----:B------:R-:W-:Y:S01]  /*1c1b0*/  I2FP.F32.S32 R3, R3 ;  /* 0x0000000300037245 */ /* 0x000fe20000201400 */
[-C--:B------:R-:W-:Y:S01]  /*1c1c0*/  FFMA.FTZ R171, R0, R6.reuse, R171 ;  /* 0x0000000600ab7223 */ /* 0x080fe200000100ab */
[----:B------:R-:W-:Y:S01]  /*1c1d0*/  FMNMX3.FTZ R2, R2, R189, R187, !PT ;  /* 0x000000bd02027276 */ /* 0x000fe200078100bb */
[----:B------:R-:W-:Y:S01]  /*1c1e0*/  FFMA.FTZ R167, R0, R6, R167 ;  /* 0x0000000600a77223 */ /* 0x000fe200000100a7 */
[----:B------:R-:W-:Y:S01]  /*1c1f0*/  FMNMX3.FTZ R4, R4, R197, R191, !PT ;  /* 0x000000c504047276 */ /* 0x000fe200078100bf */
[C---:B------:R-:W-:Y:S01]  /*1c200*/  FFMA.FTZ R139, R0.reuse, R3, R139 ;  /* 0x00000003008b7223 */ /* 0x040fe2000001008b */
[----:B------:R-:W-:Y:S01]  /*1c210*/  I2FP.F32.S32 R5, R5 ;  /* 0x0000000500057245 */ /* 0x000fe20000201400 */
[----:B------:R-:W-:Y:S01]  /*1c220*/  FFMA.FTZ R132, R0, R3, R132 ;  /* 0x0000000300847223 */ /* 0x000fe20000010084 */
[----:B------:R-:W-:Y:S02]  /*1c230*/  IADD3 R131, PT, PT, R160, 0x21, RZ ;  /* 0x00000021a0837810 */ /* 0x000fe40007ffe0ff */
[----:B------:R-:W-:Y:S01]  /*1c240*/  FMNMX3.FTZ R2, R2, R177, R173, !PT ;  /* 0x000000b102027276 */ /* 0x000fe200078100ad */
[-C--:B------:R-:W-:Y:S01]  /*1c250*/  FFMA.FTZ R140, R0, R5.reuse, R140 ;  /* 0x00000005008c7223 */ /* 0x080fe2000001008c */
[----:B------:R-:W-:Y:S01]  /*1c260*/  IADD3 R3, PT, PT, R160, 0x30, RZ ;  /* 0x00000030a0037810 */ /* 0x000fe20007ffe0ff */
[----:B------:R-:W-:Y:S01]  /*1c270*/  FFMA.FTZ R141, R0, R5, R141 ;  /* 0x00000005008d7223 */ /* 0x000fe2000001008d */
[----:B------:R-:W-:Y:S02]  /*1c280*/  FMNMX3.FTZ R6, R4, R183, R181, !PT ;  /* 0x000000b704067276 */ /* 0x000fe400078100b5 */
[C---:B------:R-:W-:Y:S02]  /*1c290*/  IADD3 R129, PT, PT, R160.reuse, 0x29, RZ ;  /* 0x00000029a0817810 */ /* 0x040fe40007ffe0ff */
[----:B------:R-:W-:Y:S02]  /*1c2a0*/  IADD3 R130, PT, PT, R160, 0x28, RZ ;  /* 0x00000028a0827810 */ /* 0x000fe40007ffe0ff */
[----:B------:R-:W-:Y:S02]  /*1c2b0*/  I2FP.F32.S32 R131, R131 ;  /* 0x0000008300837245 */ /* 0x000fe40000201400 */
[----:B------:R-:W-:Y:S02]  /*1c2c0*/  I2FP.F32.S32 R3, R3 ;  /* 0x0000000300037245 */ /* 0x000fe40000201400 */
[----:B------:R-:W-:Y:S01]  /*1c2d0*/  FMNMX3.FTZ R2, R2, R171, R169, !PT ;  /* 0x000000ab02027276 */ /* 0x000fe200078100a9 */
[----:B------:R-:W-:Y:S01]  /*1c2e0*/  FFMA.FTZ R138, R0, R131, R138 ;  /* 0x00000083008a7223 */ /* 0x000fe2000001008a */
[----:B------:R-:W-:Y:S01]  /*1c2f0*/  FMNMX3.FTZ R6, R6, R179, R175, !PT ;  /* 0x000000b306067276 */ /* 0x000fe200078100af */
[C---:B------:R-:W-:Y:S01]  /*1c300*/  FFMA.FTZ R128, R0.reuse, R3, R23 ;  /* 0x0000000300807223 */ /* 0x040fe20000010017 */
[----:B------:R-:W-:Y:S01]  /*1c310*/  I2FP.F32.S32 R129, R129 ;  /* 0x0000008100817245 */ /* 0x000fe20000201400 */
[C---:B------:R-:W-:Y:S01]  /*1c320*/  FFMA.FTZ R56, R0.reuse, R3, R56 ;  /* 0x0000000300387223 */ /* 0x040fe20000010038 */
[----:B------:R-:W-:Y:S01]  /*1c330*/  I2FP.F32.S32 R130, R130 ;  /* 0x0000008200827245 */ /* 0x000fe20000201400 */
[----:B------:R-:W-:Y:S01]  /*1c340*/  FFMA.FTZ R131, R0, R131, R7 ;  /* 0x0000008300837223 */ /* 0x000fe20000010007 */
[----:B------:R-:W-:Y:S01]  /*1c350*/  IADD3 R5, PT, PT, R160, 0x31, RZ ;  /* 0x00000031a0057810 */ /* 0x000fe20007ffe0ff */
[----:B------:R-:W-:Y:S01]  /*1c360*/  FFMA.FTZ R58, R0, R129, R58 ;  /* 0x00000081003a7223 */ /* 0x000fe2000001003a */
[----:B------:R-:W-:Y:S01]  /*1c370*/  FMNMX3.FTZ R2, R2, R165, R140, !PT ;  /* 0x000000a502027276 */ /* 0x000fe2000781008c */
[-C--:B------:R-:W-:Y:S01]  /*1c380*/  FFMA.FTZ R59, R0, R130.reuse, R27 ;  /* 0x00000082003b7223 */ /* 0x080fe2000001001b */
[----:B------:R-:W-:Y:S01]  /*1c390*/  FMNMX3.FTZ R6, R6, R167, R149, !PT ;  /* 0x000000a706067276 */ /* 0x000fe20007810095 */
[C---:B------:R-:W-:Y:S01]  /*1c3a0*/  FFMA.FTZ R129, R0.reuse, R129, R21 ;  /* 0x0000008100817223 */ /* 0x040fe20000010015 */
[----:B------:R-:W-:Y:S01]  /*1c3b0*/  I2FP.F32.S32 R5, R5 ;  /* 0x0000000500057245 */ /* 0x000fe20000201400 */
[----:B------:R-:W-:Y:S01]  /*1c3c0*/  FFMA.FTZ R130, R0, R130, R25 ;  /* 0x0000008200827223 */ /* 0x000fe20000010019 */
[C---:B------:R-:W-:Y:S01]  /*1c3d0*/  IADD3 R3, PT, PT, R160.reuse, 0x38, RZ ;  /* 0x00000038a0037810 */ /* 0x040fe20007ffe0ff */
[----:B------:R-:W-:Y:S01]  /*1c3e0*/  LDSM.16.MT88.4 R20, [R122+0x9000] ;  /* 0x009000007a14783b */ /* 0x000fe20000004200 */
[----:B------:R-:W-:Y:S01]  /*1c3f0*/  IADD3 R4, PT, PT, R160, 0x39, RZ ;  /* 0x00000039a0047810 */ /* 0x000fe20007ffe0ff */
[----:B------:R-:W-:Y:S01]  /*1c400*/  FFMA.FTZ R55, R0, R5, R55 ;  /* 0x0000000500377223 */ /* 0x000fe20000010037 */
[----:B------:R-:W-:Y:S01]  /*1c410*/  FMNMX3.FTZ R2, R2, R139, R138, !PT ;  /* 0x0000008b02027276 */ /* 0x000fe2000781008a */
[----:B------:R-:W-:Y:S01]  /*1c420*/  FFMA.FTZ R127, R0, R5, R127 ;  /* 0x00000005007f7223 */ /* 0x000fe2000001007f */
[----:B------:R-:W-:Y:S02]  /*1c430*/  FMNMX3.FTZ R6, R6, R143, R141, !PT ;  /* 0x0000008f06067276 */ /* 0x000fe4000781008d */
[----:B------:R-:W-:Y:S02]  /*1c440*/  I2FP.F32.S32 R3, R3 ;  /* 0x0000000300037245 */ /* 0x000fe40000201400 */
[----:B------:R-:W-:Y:S02]  /*1c450*/  I2FP.F32.S32 R4, R4 ;  /* 0x0000000400047245 */ /* 0x000fe40000201400 */
[----:B------:R-:W-:Y:S01]  /*1c460*/  FMNMX3.FTZ R2, R2, R59, R58, !PT ;  /* 0x0000003b02027276 */ /* 0x000fe2000781003a */
[-C--:B------:R-:W-:Y:S01]  /*1c470*/  FFMA.FTZ R54, R0, R3.reuse, R54 ;  /* 0x0000000300367223 */ /* 0x080fe20000010036 */
[----:B------:R-:W-:Y:S01]  /*1c480*/  FMNMX3.FTZ R6, R6, R132, R131, !PT ;  /* 0x0000008406067276 */ /* 0x000fe20007810083 */
[----:B------:R-:W-:Y:S01]  /*1c490*/  FFMA.FTZ R53, R0, R4, R53 ;  /* 0x0000000400357223 */ /* 0x000fe20000010035 */
        /* <DEDUP_REMOVED lines=26> */
[----:B------:R-:W1:Y:S02]  /*1c640*/  MUFU.EX2 R52, R52 ;  /* 0x0000003400347308 */ /* 0x000e640000000800 */
[--C-:B------:R-:W-:Y:S01]  /*1c650*/  FFMA.FTZ R166, R137, UR4, -R142.reuse ;  /* 0x0000000489a67c23 */ /* 0x100fe2000801088e */
[----:B------:R-:W-:Y:S01]  /*1c660*/  FSEL R136, R136, RZ, P0 ;  /* 0x000000ff88887208 */ /* 0x000fe20000000000 */
[--C-:B------:R-:W-:Y:S01]  /*1c670*/  FFMA.FTZ R121, R241, UR4, -R142.reuse ;  /* 0x00000004f1797c23 */ /* 0x100fe2000801088e */
[--C-:B------:R-:W-:Y:S01]  /*1c680*/  FFMA.FTZ R135, R233, UR4, -R142.reuse ;  /* 0x00000004e9877c23 */ /* 0x100fe2000801088e */
[----:B------:R-:W-:Y:S04]  /*1c690*/  FFMA.FTZ R124, R239, UR4, -R142 ;  /* 0x00000004ef7c7c23 */ /* 0x000fe8000801088e */
[----:B------:R-:W2:Y:S01]  /*1c6a0*/  MUFU.EX2 R57, R57 ;  /* 0x0000003900397308 */ /* 0x000ea20000000800 */
[--C-:B------:R-:W-:Y:S01]  /*1c6b0*/  FFMA.FTZ R137, R9, UR4, -R136.reuse ;  /* 0x0000000409897c23 */ /* 0x100fe20008010888 */
[--C-:B------:R-:W-:Y:S01]  /*1c6c0*/  FFMA.FTZ R126, R11, UR4, -R136.reuse ;  /* 0x000000040b7e7c23 */ /* 0x100fe20008010888 */
[--C-:B------:R-:W-:Y:S01]  /*1c6d0*/  FFMA.FTZ R125, R235, UR4, -R136.reuse ;  /* 0x00000004eb7d7c23 */ /* 0x100fe20008010888 */
[----:B------:R-:W-:Y:S06]  /*1c6e0*/  FFMA.FTZ R120, R237, UR4, -R136 ;  /* 0x00000004ed787c23 */ /* 0x000fec0008010888 */
[----:B------:R-:W-:Y:S01]  /*1c6f0*/  MUFU.EX2 R121, R121 ;  /* 0x0000007900797308 */ /* 0x000fe20000000800 */
[--C-:B------:R-:W-:Y:S01]  /*1c700*/  FFMA.FTZ R178, R173, UR4, -R142.reuse ;  /* 0x00000004adb27c23 */ /* 0x100fe2000801088e */
[C---:B-1----:R-:W-:Y:S01]  /*1c710*/  FMUL.FTZ R4, R52.reuse, R112 ;  /* 0x0000007034047220 */ /* 0x042fe20000410000 */
[C---:B------:R-:W-:Y:S07]  /*1c720*/  FMUL.FTZ R5, R52.reuse, R113 ;  /* 0x0000007134057220 */ /* 0x040fee0000410000 */
[----:B------:R-:W-:Y:S01]  /*1c730*/  MUFU.EX2 R166, R166 ;  /* 0x000000a600a67308 */ /* 0x000fe20000000800 */
[C---:B------:R-:W-:Y:S01]  /*1c740*/  FMUL.FTZ R8, R52.reuse, R108 ;  /* 0x0000006c34087220 */ /* 0x040fe20000410000 */
[C---:B------:R-:W-:Y:S01]  /*1c750*/  FMUL.FTZ R9, R52.reuse, R109 ;  /* 0x0000006d34097220 */ /* 0x040fe20000410000 */
[C---:B------:R-:W-:Y:S07]  /*1c760*/  FMUL.FTZ R17, R52.reuse, R101 ;  /* 0x0000006534117220 */ /* 0x040fee0000410000 */
[----:B------:R-:W1:Y:S01]  /*1c770*/  MUFU.EX2 R135, R135 ;  /* 0x0000008700877308 */ /* 0x000e620000000800 */
        /* <DEDUP_REMOVED lines=10> */
[----:B------:R-:W-:Y:S07]  /*1c820*/  FMUL.FTZ R27, R57, R95 ;  /* 0x0000005f391b7220 */ /* 0x000fee0000410000 */
[----:B------:R-:W3:Y:S01]  /*1c830*/  MUFU.EX2 R126, R126 ;  /* 0x0000007e007e7308 */ /* 0x000ee20000000800 */
[C---:B------:R-:W-:Y:S01]  /*1c840*/  FMUL.FTZ R24, R52.reuse, R92 ;  /* 0x0000005c34187220 */ /* 0x040fe20000410000 */
[----:B-1----:R-:W-:Y:S01]  /*1c850*/  F2FP.F16.F32.PACK_AB R61, R135, R166 ;  /* 0x000000a6873d723e */ /* 0x002fe200000000ff */
[C---:B------:R-:W-:Y:S07]  /*1c860*/  FMUL.FTZ R25, R52.reuse, R93 ;  /* 0x0000005d34197220 */ /* 0x040fee0000410000 */
[----:B------:R-:W-:Y:S01]  /*1c870*/  MUFU.EX2 R125, R125 ;  /* 0x0000007d007d7308 */ /* 0x000fe20000000800 */
[----:B------:R-:W-:Y:S01]  /*1c880*/  LDSM.16.MT88.4 R108, [R123+0xac00] ;  /* 0x00ac00007b6c783b */ /* 0x000fe20000004200 */
[----:B--2---:R-:W-:Y:S01]  /*1c890*/  F2FP.F16.F32.PACK_AB R63, R121, R124 ;  /* 0x0000007c793f723e */ /* 0x004fe200000000ff */
[C---:B------:R-:W-:Y:S07]  /*1c8a0*/  FMUL.FTZ R42, R57.reuse, R78 ;  /* 0x0000004e392a7220 */ /* 0x040fee0000410000 */
[----:B------:R-:W1:Y:S01]  /*1c8b0*/  MUFU.EX2 R120, R120 ;  /* 0x0000007800787308 */ /* 0x000e620000000800 */
[C---:B------:R-:W-:Y:S01]  /*1c8c0*/  FMUL.FTZ R43, R57.reuse, R79 ;  /* 0x0000004f392b7220 */ /* 0x040fe20000410000 */
[C---:B------:R-:W-:Y:S01]  /*1c8d0*/  FMUL.FTZ R40, R52.reuse, R76 ;  /* 0x0000004c34287220 */ /* 0x040fe20000410000 */
[----:B------:R-:W-:Y:S01]  /*1c8e0*/  FMUL.FTZ R41, R52, R77 ;  /* 0x0000004d34297220 */ /* 0x000fe20000410000 */
[----:B------:R-:W-:Y:S01]  /*1c8f0*/  FMUL.FTZ R50, R57, R70 ;  /* 0x0000004639327220 */ /* 0x000fe20000410000 */
[----:B------:R-:W2:Y:S01]  /*1c900*/  LDSM.16.MT88.4 R76, [R123+0x9400] ;  /* 0x009400007b4c783b */ /* 0x000ea20000004200 */
[----:B---3--:R-:W-:Y:S01]  /*1c910*/  F2FP.F16.F32.PACK_AB R60, R126, R137 ;  /* 0x000000897e3c723e */ /* 0x008fe200000000ff */
[----:B------:R-:W-:Y:S01]  /*1c920*/  FMUL.FTZ R48, R52, R68 ;  /* 0x0000004434307220 */ /* 0x000fe20000410000 */
[--C-:B------:R-:W-:Y:S01]  /*1c930*/  FFMA.FTZ R95, R58, UR4, -R142.reuse ;  /* 0x000000043a5f7c23 */ /* 0x100fe2000801088e */
[--C-:B------:R-:W-:Y:S01]  /*1c940*/  FFMA.FTZ R93, R56, UR4, -R142.reuse ;  /* 0x00000004385d7c23 */ /* 0x100fe2000801088e */
[----:B------:R-:W-:Y:S01]  /*1c950*/  FFMA.FTZ R92, R54, UR4, -R142 ;  /* 0x00000004365c7c23 */ /* 0x000fe2000801088e */
[--C-:B------:R-:W-:Y:S01]  /*1c960*/  FFMA.FTZ R102, R130, UR4, -R136.reuse ;  /* 0x0000000482667c23 */ /* 0x100fe20008010888 */
[----:B------:R-:W-:Y:S01]  /*1c970*/  FFMA.FTZ R101, R129, UR4, -R136 ;  /* 0x0000000481657c23 */ /* 0x000fe20008010888 */
[--C-:B------:R-:W-:Y:S01]  /*1c980*/  FFMA.FTZ R94, R55, UR4, -R142.reuse ;  /* 0x00000004375e7c23 */ /* 0x100fe2000801088e */
[----:B-1----:R-:W-:Y:S01]  /*1c990*/  F2FP.F16.F32.PACK_AB R62, R120, R125 ;  /* 0x0000007d783e723e */ /* 0x002fe200000000ff */
[----:B------:R-:W-:Y:S01]  /*1c9a0*/  MUFU.EX2 R129, R95 ;  /* 0x0000005f00817308 */ /* 0x000fe20000000800 */
[C---:B------:R-:W-:Y:S01]  /*1c9b0*/  FMUL.FTZ R34, R57.reuse, R86 ;  /* 0x0000005639227220 */ /* 0x040fe20000410000 */
[----:B------:R-:W-:Y:S01]  /*1c9c0*/  FMUL.FTZ R35, R57, R87 ;  /* 0x0000005739237220 */ /* 0x000fe20000410000 */
[--C-:B------:R-:W-:Y:S01]  /*1c9d0*/  FFMA.FTZ R86, R229, UR4, -R142.reuse ;  /* 0x00000004e5567c23 */ /* 0x100fe2000801088e */
[--C-:B------:R-:W-:Y:S06]  /*1c9e0*/  FFMA.FTZ R87, R223, UR4, -R142.reuse ;  /* 0x00000004df577c23 */ /* 0x100fec000801088e */
[----:B------:R-:W-:Y:S01]  /*1c9f0*/  MUFU.EX2 R178, R178 ;  /* 0x000000b200b27308 */ /* 0x000fe20000000800 */
[C---:B------:R-:W-:Y:S09]  /*1ca00*/  HMMA.16816.F32 R4, R60.reuse, R12, R4 ;  /* 0x0000000c3c04723c */ /* 0x040ff20000001804 */
[----:B------:R-:W-:Y:S01]  /*1ca10*/  MUFU.EX2 R86, R86 ;  /* 0x0000005600567308 */ /* 0x000fe20000000800 */
[----:B------:R-:W-:Y:S01]  /*1ca20*/  FFMA.FTZ R100, R59, UR4, -R142 ;  /* 0x000000043b647c23 */ /* 0x000fe2000801088e */
[C---:B------:R-:W-:Y:S08]  /*1ca30*/  FFMA.FTZ R166, R57.reuse, R164, R166 ;  /* 0x000000a439a67223 */ /* 0x040ff000000100a6 */
[----:B------:R-:W-:Y:S01]  /*1ca40*/  MUFU.EX2 R87, R87 ;  /* 0x0000005700577308 */ /* 0x000fe20000000800 */
[C---:B------:R-:W-:Y:S03]  /*1ca50*/  HMMA.16816.F32 R8, R60.reuse, R14, R8 ;  /* 0x0000000e3c08723c */ /* 0x040fe60000001808 */
[C---:B------:R-:W-:Y:S01]  /*1ca60*/  FMUL.FTZ R14, R57.reuse, R106 ;  /* 0x0000006a390e7220 */ /* 0x040fe20000410000 */
[----:B------:R-:W-:Y:S01]  /*1ca70*/  FMUL.FTZ R15, R57, R107 ;  /* 0x0000006b390f7220 */ /* 0x000fe20000410000 */
[C---:B------:R-:W-:Y:S01]  /*1ca80*/  FMUL.FTZ R12, R52.reuse, R104 ;  /* 0x00000068340c7220 */ /* 0x040fe20000410000 */
[----:B------:R-:W-:Y:S01]  /*1ca90*/  FMUL.FTZ R13, R52, R105 ;  /* 0x00000069340d7220 */ /* 0x000fe20000410000 */
[--C-:B------:R-:W-:Y:S01]  /*1caa0*/  FFMA.FTZ R112, R128, UR4, -R136.reuse ;  /* 0x0000000480707c23 */ /* 0x100fe20008010888 */
[----:B------:R-:W-:Y:S01]  /*1cab0*/  FFMA.FTZ R113, R127, UR4, -R136 ;  /* 0x000000047f717c23 */ /* 0x000fe20008010888 */
[----:B------:R-:W1:Y:S01]  /*1cac0*/  MUFU.EX2 R130, R100 ;  /* 0x0000006400827308 */ /* 0x000e620000000800 */
[C---:B------:R-:W-:Y:S01]  /*1cad0*/  FMUL.FTZ R32, R52.reuse, R84 ;  /* 0x0000005434207220 */ /* 0x040fe20000410000 */
[----:B------:R-:W-:Y:S01]  /*1cae0*/  FFMA.FTZ R84, R227, UR4, -R142 ;  /* 0x00000004e3547c23 */ /* 0x000fe2000801088e */
[C---:B------:R-:W-:Y:S01]  /*1caf0*/  FMUL.FTZ R33, R52.reuse, R85 ;  /* 0x0000005534217220 */ /* 0x040fe20000410000 */
[C---:B------:R-:W-:Y:S03]  /*1cb00*/  HMMA.16816.F32 R12, R60.reuse, R20, R12 ;  /* 0x000000143c0c723c */ /* 0x040fe6000000180c */
[----:B------:R-:W-:Y:S03]  /*1cb10*/  FFMA.FTZ R85, R49, UR4, -R136 ;  /* 0x0000000431557c23 */ /* 0x000fe60008010888 */
[----:B------:R-:W-:Y:S01]  /*1cb20*/  MUFU.EX2 R84, R84 ;  /* 0x0000005400547308 */ /* 0x000fe20000000800 */
[C---:B------:R-:W-:Y:S01]  /*1cb30*/  FMUL.FTZ R49, R52.reuse, R69 ;  /* 0x0000004534317220 */ /* 0x040fe20000410000 */
[C---:B------:R-:W-:Y:S01]  /*1cb40*/  FMUL.FTZ R20, R52.reuse, R96 ;  /* 0x0000006034147220 */ /* 0x040fe20000410000 */
[C---:B------:R-:W-:Y:S01]  /*1cb50*/  FMUL.FTZ R21, R52.reuse, R97 ;  /* 0x0000006134157220 */ /* 0x040fe20000410000 */
[C---:B------:R-:W-:Y:S06]  /*1cb60*/  HMMA.16816.F32 R16, R60.reuse, R22, R16 ;  /* 0x000000163c10723c */ /* 0x040fec0000001810 */
[----:B------:R-:W-:Y:S01]  /*1cb70*/  MUFU.EX2 R85, R85 ;  /* 0x0000005500557308 */ /* 0x000fe20000000800 */
[C---:B------:R-:W-:Y:S01]  /*1cb80*/  FMUL.FTZ R22, R57.reuse, R98 ;  /* 0x0000006239167220 */ /* 0x040fe20000410000 */
[----:B------:R-:W-:Y:S01]  /*1cb90*/  FMUL.FTZ R23, R57, R99 ;  /* 0x0000006339177220 */ /* 0x000fe20000410000 */
[----:B-1----:R-:W-:Y:S01]  /*1cba0*/  F2FP.F16.F32.PACK_AB R55, R129, R130 ;  /* 0x000000828137723e */ /* 0x002fe200000000ff */
[----:B------:R-:W-:Y:S01]  /*1cbb0*/  FFMA.FTZ R168, R185, UR4, -R142 ;  /* 0x00000004b9a87c23 */ /* 0x000fe2000801088e */
[----:B------:R-:W-:Y:S01]  /*1cbc0*/  FFMA.FTZ R191, R191, UR4, -R136 ;  /* 0x00000004bfbf7c23 */ /* 0x000fe20008010888 */
[----:B------:R-:W-:Y:S01]  /*1cbd0*/  FFMA.FTZ R176, R189, UR4, -R142 ;  /* 0x00000004bdb07c23 */ /* 0x000fe2000801088e */
[--C-:B------:R-:W-:Y:S01]  /*1cbe0*/  FFMA.FTZ R182, R181, UR4, -R136.reuse ;  /* 0x00000004b5b67c23 */ /* 0x100fe20008010888 */
[----:B------:R-:W-:Y:S01]  /*1cbf0*/  FFMA.FTZ R180, R175, UR4, -R136 ;  /* 0x00000004afb47c23 */ /* 0x000fe20008010888 */
[C---:B------:R-:W-:Y:S01]  /*1cc00*/  HMMA.16816.F32 R20, R60.reuse, R28, R20 ;  /* 0x0000001c3c14723c */ /* 0x040fe20000001814 */
[----:B------:R-:W-:Y:S02]  /*1cc10*/  MUFU.EX2 R168, R168 ;  /* 0x000000a800a87308 */ /* 0x000fe40000000800 */
[C---:B------:R-:W-:Y:S01]  /*1cc20*/  FMUL.FTZ R28, R52.reuse, R88 ;  /* 0x00000058341c7220 */ /* 0x040fe20000410000 */
[C---:B------:R-:W-:Y:S07]  /*1cc30*/  FMUL.FTZ R29, R52.reuse, R89 ;  /* 0x00000059341d7220 */ /* 0x040fee0000410000 */
[----:B------:R-:W-:Y:S01]  /*1cc40*/  MUFU.EX2 R191, R191 ;  /* 0x000000bf00bf7308 */ /* 0x000fe20000000800 */
[--C-:B------:R-:W-:Y:S01]  /*1cc50*/  FFMA.FTZ R89, R231, UR4, -R142.reuse ;  /* 0x00000004e7597c23 */ /* 0x100fe2000801088e */
[----:B------:R-:W-:Y:S01]  /*1cc60*/  FFMA.FTZ R187, R187, UR4, -R142 ;  /* 0x00000004bbbb7c23 */ /* 0x000fe2000801088e */
[C---:B------:R-:W-:Y:S07]  /*1cc70*/  HMMA.16816.F32 R24, R60.reuse, R30, R24 ;  /* 0x0000001e3c18723c */ /* 0x040fee0000001818 */
[----:B------:R-:W-:Y:S01]  /*1cc80*/  MUFU.EX2 R176, R176 ;  /* 0x000000b000b07308 */ /* 0x000fe20000000800 */
[C---:B------:R-:W-:Y:S01]  /*1cc90*/  FMUL.FTZ R30, R57.reuse, R90 ;  /* 0x0000005a391e7220 */ /* 0x040fe20000410000 */
[----:B------:R-:W-:Y:S01]  /*1cca0*/  FMUL.FTZ R31, R57, R91 ;  /* 0x0000005b391f7220 */ /* 0x000fe20000410000 */
[--C-:B------:R-:W-:Y:S01]  /*1ccb0*/  FFMA.FTZ R90, R51, UR4, -R136.reuse ;  /* 0x00000004335a7c23 */ /* 0x100fe20008010888 */
[----:B------:R-:W-:Y:S06]  /*1ccc0*/  FMUL.FTZ R51, R57, R71 ;  /* 0x0000004739337220 */ /* 0x000fec0000410000 */
[----:B------:R-:W-:Y:S01]  /*1ccd0*/  MUFU.EX2 R89, R89 ;  /* 0x0000005900597308 */ /* 0x000fe20000000800 */
[----:B------:R-:W-:Y:S01]  /*1cce0*/  LDSM.16.MT88.4 R68, [R122+0xb400] ;  /* 0x00b400007a44783b */ /* 0x000fe20000004200 */
        /* <DEDUP_REMOVED lines=14> */
[----:B------:R-:W1:Y:S01]  /*1cdd0*/  LDSM.16.MT88.4 R80, [R122+0x9400] ;  /* 0x009400007a50783b */ /* 0x000e620000004200 */
[----:B------:R-:W-:Y:S01]  /*1cde0*/  FFMA.FTZ R188, R141, UR4, -R136 ;  /* 0x000000048dbc7c23 */ /* 0x000fe20008010888 */
[----:B------:R-:W-:Y:S07]  /*1cdf0*/  FFMA.FTZ R171, R171, UR4, -R142 ;  /* 0x00000004abab7c23 */ /* 0x000fee000801088e */
[----:B------:R-:W-:Y:S01]  /*1ce00*/  MUFU.EX2 R180, R180 ;  /* 0x000000b400b47308 */ /* 0x000fe20000000800 */
[--C-:B------:R-:W-:Y:S01]  /*1ce10*/  FFMA.FTZ R167, R167, UR4, -R136.reuse ;  /* 0x00000004a7a77c23 */ /* 0x100fe20008010888 */
[C---:B------:R-:W-:Y:S08]  /*1ce20*/  HMMA.16816.F32 R36, R60.reuse, R44, R36 ;  /* 0x0000002c3c24723c */ /* 0x040ff00000001824 */
[----:B------:R-:W-:Y:S01]  /*1ce30*/  MUFU.EX2 R169, R171 ;  /* 0x000000ab00a97308 */ /* 0x000fe20000000800 */
[--C-:B------:R-:W-:Y:S01]  /*1ce40*/  FFMA.FTZ R91, R225, UR4, -R136.reuse ;  /* 0x00000004e15b7c23 */ /* 0x100fe20008010888 */
[--C-:B------:R-:W-:Y:S01]  /*1ce50*/  FFMA.FTZ R88, R221, UR4, -R136.reuse ;  /* 0x00000004dd587c23 */ /* 0x100fe20008010888 */
[C---:B------:R-:W-:Y:S01]  /*1ce60*/  FMUL.FTZ R44, R52.reuse, R72 ;  /* 0x00000048342c7220 */ /* 0x040fe20000410000 */
[----:B------:R-:W-:Y:S06]  /*1ce70*/  FMUL.FTZ R45, R52, R73 ;  /* 0x00000049342d7220 */ /* 0x000fec0000410000 */
[----:B------:R-:W3:Y:S01]  /*1ce80*/  MUFU.EX2 R184, R184 ;  /* 0x000000b800b87308 */ /* 0x000ee20000000800 */
[C---:B------:R-:W-:Y:S03]  /*1ce90*/  HMMA.16816.F32 R40, R60.reuse, R46, R40 ;  /* 0x0000002e3c28723c */ /* 0x040fe60000001828 */
[C---:B------:R-:W-:Y:S01]  /*1cea0*/  FMUL.FTZ R46, R57.reuse, R74 ;  /* 0x0000004a392e7220 */ /* 0x040fe20000410000 */
[----:B------:R-:W-:Y:S05]  /*1ceb0*/  FMUL.FTZ R47, R57, R75 ;  /* 0x0000004b392f7220 */ /* 0x000fea0000410000 */
[----:B------:R-:W-:Y:S01]  /*1cec0*/  MUFU.EX2 R91, R91 ;  /* 0x0000005b005b7308 */ /* 0x000fe20000000800 */
[----:B------:R-:W-:Y:S01]  /*1ced0*/  LDSM.16.MT88.4 R72, [R123+0xd400] ;  /* 0x00d400007b48783b */ /* 0x000fe20000004200 */
[----:B------:R-:W-:Y:S01]  /*1cee0*/  FFMA.FTZ R143, R143, UR4, -R136 ;  /* 0x000000048f8f7c23 */ /* 0x000fe20008010888 */
[----:B------:R-:W-:Y:S07]  /*1cef0*/  FADD.FTZ R135, R135, R166 ;  /* 0x000000a687877221 */ /* 0x000fee0000010000 */
[----:B------:R-:W4:Y:S01]  /*1cf00*/  MUFU.EX2 R88, R88 ;  /* 0x0000005800587308 */ /* 0x000f220000000800 */
[----:B------:R-:W-:Y:S01]  /*1cf10*/  FFMA.FTZ R54, R131, UR4, -R136 ;  /* 0x0000000483367c23 */ /* 0x000fe20008010888 */
[C---:B------:R-:W-:Y:S08]  /*1cf20*/  HMMA.16816.F32 R44, R60.reuse, R64, R44 ;  /* 0x000000403c2c723c */ /* 0x040ff0000000182c */
[----:B------:R-:W-:Y:S01]  /*1cf30*/  MUFU.EX2 R149, R167 ;  /* 0x000000a700957308 */ /* 0x000fe20000000800 */
[----:B---3--:R-:W-:Y:S01]  /*1cf40*/  F2FP.F16.F32.PACK_AB R57, R184, R169 ;  /* 0x000000a9b839723e */ /* 0x008fe200000000ff */
[----:B------:R-:W-:Y:S01]  /*1cf50*/  FFMA.FTZ R137, R52, R163, R137 ;  /* 0x000000a334897223 */ /* 0x000fe20000010089 */
[----:B------:R-:W-:Y:S07]  /*1cf60*/  FADD.FTZ R52, R124, R135 ;  /* 0x000000877c347221 */ /* 0x000fee0000010000 */
[----:B------:R-:W3:Y:S01]  /*1cf70*/  MUFU.EX2 R186, R186 ;  /* 0x000000ba00ba7308 */ /* 0x000ee20000000800 */
[----:B------:R-:W-:Y:S01]  /*1cf80*/  FFMA.FTZ R99, R219, UR4, -R142 ;  /* 0x00000004db637c23 */ /* 0x000fe2000801088e */
[----:B------:R-:W-:Y:S01]  /*1cf90*/  HMMA.16816.F32 R48, R60, R66, R48 ;  /* 0x000000423c30723c */ /* 0x000fe20000001830 */
[----:B------:R-:W5:Y:S07]  /*1cfa0*/  LDSM.16.MT88.4 R64, [R123+0xb400] ;  /* 0x00b400007b40783b */ /* 0x000f6e0000004200 */
[----:B------:R-:W-:Y:S01]  /*1cfb0*/  MUFU.EX2 R141, R143 ;  /* 0x0000008f008d7308 */ /* 0x000fe20000000800 */
[----:B------:R-:W-:Y:S01]  /*1cfc0*/  F2FP.F16.F32.PACK_AB R61, R86, R89 ;  /* 0x00000059563d723e */ /* 0x000fe200000000ff */
[----:B------:R-:W-:Y:S01]  /*1cfd0*/  FADD.FTZ R100, R121, R52 ;  /* 0x0000003479647221 */ /* 0x000fe20000010000 */
[----:B------:R-:W-:Y:S07]  /*1cfe0*/  F2FP.F16.F32.PACK_AB R63, R87, R84 ;  /* 0x00000054573f723e */ /* 0x000fee00000000ff */
[----:B------:R-:W1:Y:S01]  /*1cff0*/  MUFU.EX2 R188, R188 ;  /* 0x000000bc00bc7308 */ /* 0x000e620000000800 */
[----:B------:R-:W-:Y:S01]  /*1d000*/  F2FP.F16.F32.PACK_AB R62, R85, R90 ;  /* 0x0000005a553e723e */ /* 0x000fe200000000ff */
[--C-:B------:R-:W-:Y:S01]  /*1d010*/  FFMA.FTZ R104, R217, UR4, -R142.reuse ;  /* 0x00000004d9687c23 */ /* 0x100fe2000801088e */
[----:B----4-:R-:W-:Y:S07]  /*1d020*/  F2FP.F16.F32.PACK_AB R60, R88, R91 ;  /* 0x0000005b583c723e */ /* 0x010fee00000000ff */
[----:B------:R-:W-:Y:S01]  /*1d030*/  MUFU.EX2 R99, R99 ;  /* 0x0000006300637308 */ /* 0x000fe20000000800 */
[--C-:B------:R-:W-:Y:S01]  /*1d040*/  FFMA.FTZ R97, R215, UR4, -R142.reuse ;  /* 0x00000004d7617c23 */ /* 0x100fe2000801088e */
[----:B---3--:R-:W-:Y:S01]  /*1d050*/  F2FP.F16.F32.PACK_AB R56, R186, R149 ;  /* 0x00000095ba38723e */ /* 0x008fe200000000ff */
[----:B------:R-:W-:Y:S07]  /*1d060*/  FFMA.FTZ R96, R213, UR4, -R142 ;  /* 0x00000004d5607c23 */ /* 0x000fee000801088e */
[----:B------:R-:W-:Y:S01]  /*1d070*/  MUFU.EX2 R104, R104 ;  /* 0x0000006800687308 */ /* 0x000fe20000000800 */
[----:B------:R-:W-:Y:S01]  /*1d080*/  FFMA.FTZ R107, R211, UR4, -R136 ;  /* 0x00000004d36b7c23 */ /* 0x000fe20008010888 */
[C---:B--2---:R-:W-:Y:S08]  /*1d090*/  HMMA.16816.F32 R4, R60.reuse, R76, R4 ;  /* 0x0000004c3c04723c */ /* 0x044ff00000001804 */
[----:B------:R-:W-:Y:S01]  /*1d0a0*/  MUFU.EX2 R97, R97 ;  /* 0x0000006100617308 */ /* 0x000fe20000000800 */
[----:B------:R-:W-:Y:S01]  /*1d0b0*/  FFMA.FTZ R76, R193, UR4, -R142 ;  /* 0x00000004c14c7c23 */ /* 0x000fe2000801088e */
[----:B-1----:R-:W-:Y:S01]  /*1d0c0*/  F2FP.F16.F32.PACK_AB R58, R188, R141 ;  /* 0x0000008dbc3a723e */ /* 0x002fe200000000ff */
[--C-:B------:R-:W-:Y:S07]  /*1d0d0*/  FFMA.FTZ R106, R209, UR4, -R136.reuse ;  /* 0x00000004d16a7c23 */ /* 0x100fee0008010888 */
[----:B------:R-:W-:Y:S01]  /*1d0e0*/  MUFU.EX2 R96, R96 ;  /* 0x0000006000607308 */ /* 0x000fe20000000800 */
[--C-:B------:R-:W-:Y:S01]  /*1d0f0*/  FFMA.FTZ R98, R207, UR4, -R136.reuse ;  /* 0x00000004cf627c23 */ /* 0x100fe20008010888 */
[C---:B------:R-:W-:Y:S08]  /*1d100*/  HMMA.16816.F32 R8, R60.reuse, R78, R8 ;  /* 0x0000004e3c08723c */ /* 0x040ff00000001808 */
[----:B------:R1:W-:Y:S01]  /*1d110*/  MUFU.EX2 R185, R76 ;  /* 0x0000004c00b97308 */ /* 0x0003e20000000800 */
[----:B------:R-:W-:Y:S01]  /*1d120*/  FFMA.FTZ R105, R205, UR4, -R136 ;  /* 0x00000004cd697c23 */ /* 0x000fe20008010888 */
[----:B------:R-:W-:Y:S01]  /*1d130*/  FFMA.FTZ R172, R203, UR4, -R142 ;  /* 0x00000004cbac7c23 */ /* 0x000fe2000801088e */
[--C-:B------:R-:W-:Y:S07]  /*1d140*/  FFMA.FTZ R174, R195, UR4, -R136.reuse ;  /* 0x00000004c3ae7c23 */ /* 0x100fee0008010888 */
[----:B------:R-:W-:Y:S01]  /*1d150*/  MUFU.EX2 R107, R107 ;  /* 0x0000006b006b7308 */ /* 0x000fe20000000800 */
[----:B------:R-:W-:Y:S01]  /*1d160*/  FFMA.FTZ R170, R197, UR4, -R136 ;  /* 0x00000004c5aa7c23 */ /* 0x000fe20008010888 */
[C---:B------:R-:W-:Y:S08]  /*1d170*/  HMMA.16816.F32 R12, R60.reuse, R80, R12 ;  /* 0x000000503c0c723c */ /* 0x040ff0000000180c */
[----:B------:R-:W-:Y:S01]  /*1d180*/  MUFU.EX2 R106, R106 ;  /* 0x0000006a006a7308 */ /* 0x000fe20000000800 */
[----:B------:R-:W-:Y:S01]  /*1d190*/  FFMA.FTZ R201, R201, UR4, -R142 ;  /* 0x00000004c9c97c23 */ /* 0x000fe2000801088e */
[----:B------:R-:W-:Y:S01]  /*1d1a0*/  FFMA.FTZ R199, R199, UR4, -R136 ;  /* 0x00000004c7c77c23 */ /* 0x000fe20008010888 */
[--C-:B------:R-:W-:Y:S07]  /*1d1b0*/  FFMA.FTZ R139, R139, UR4, -R142.reuse ;  /* 0x000000048b8b7c23 */ /* 0x100fee000801088e */
[----:B------:R-:W-:Y:S01]  /*1d1c0*/  MUFU.EX2 R98, R98 ;  /* 0x0000006200627308 */ /* 0x000fe20000000800 */
[--C-:B------:R-:W-:Y:S01]  /*1d1d0*/  FFMA.FTZ R138, R138, UR4, -R142.reuse ;  /* 0x000000048a8a7c23 */ /* 0x100fe2000801088e */
[C---:B------:R-:W-:Y:S01]  /*1d1e0*/  HMMA.16816.F32 R16, R60.reuse, R82, R16 ;  /* 0x000000523c10723c */ /* 0x040fe20000001810 */
[----:B------:R-:W-:Y:S07]  /*1d1f0*/  LDSM.16.MT88.4 R80, [R123+0xe800] ;  /* 0x00e800007b50783b */ /* 0x000fee0000004200 */
[----:B------:R-:W-:Y:S01]  /*1d200*/  MUFU.EX2 R105, R105 ;  /* 0x0000006900697308 */ /* 0x000fe20000000800 */
[----:B-1----:R-:W-:Y:S01]  /*1d210*/  FFMA.FTZ R76, R177, UR4, -R142 ;  /* 0x00000004b14c7c23 */ /* 0x002fe2000801088e */
[--C-:B------:R-:W-:Y:S01]  /*1d220*/  FFMA.FTZ R132, R132, UR4, -R136.reuse ;  /* 0x0000000484847c23 */ /* 0x100fe20008010888 */
[--C-:B------:R-:W-:Y:S07]  /*1d230*/  FFMA.FTZ R134, R134, UR4, -R136.reuse ;  /* 0x0000000486867c23 */ /* 0x100fee0008010888 */
[----:B------:R-:W-:Y:S01]  /*1d240*/  MUFU.EX2 R177, R187 ;  /* 0x000000bb00b17308 */ /* 0x000fe20000000800 */
[----:B------:R-:W-:Y:S01]  /*1d250*/  FFMA.FTZ R136, R133, UR4, -R136 ;  /* 0x0000000485887c23 */ /* 0x000fe20008010888 */
[C---:B-----5:R-:W-:Y:S08]  /*1d260*/  HMMA.16816.F32 R20, R60.reuse, R64, R20 ;  /* 0x000000403c14723c */ /* 0x060ff00000001814 */
[----:B------:R1:W-:Y:S01]  /*1d270*/  MUFU.EX2 R173, R76 ;  /* 0x0000004c00ad7308 */ /* 0x0003e20000000800 */
[----:B------:R-:W-:Y:S01]  /*1d280*/  FADD.FTZ R126, R126, R137 ;  /* 0x000000897e7e7221 */ /* 0x000fe20000010000 */
[----:B------:R-:W-:Y:S08]  /*1d290*/  ISETP.GT.AND P0, PT, R161, R146, PT ;  /* 0x00000092a100720c */ /* 0x000ff00003f04270 */
[----:B------:R-:W-:Y:S01]  /*1d2a0*/  MUFU.EX2 R172, R172 ;  /* 0x000000ac00ac7308 */ /* 0x000fe20000000800 */
[----:B------:R-:W-:Y:S01]  /*1d2b0*/  FADD.FTZ R125, R125, R126 ;  /* 0x0000007e7d7d7221 */ /* 0x000fe20000010000 */
[C---:B------:R-:W-:Y:S01]  /*1d2c0*/  HMMA.16816.F32 R24, R60.reuse, R66, R24 ;  /* 0x000000423c18723c */ /* 0x040fe20000001818 */
[----:B------:R-:W2:Y:S07]  /*1d2d0*/  LDSM.16.MT88.4 R64, [R122+0xd400] ;  /* 0x00d400007a40783b */ /* 0x000eae0000004200 */
[----:B------:R-:W-:Y:S01]  /*1d2e0*/  MUFU.EX2 R193, R201 ;  /* 0x000000c900c17308 */ /* 0x000fe20000000800 */
[----:B------:R-:W-:Y:S01]  /*1d2f0*/  FADD.FTZ R120, R120, R125 ;  /* 0x0000007d78787221 */ /* 0x000fe20000010000 */
[----:B------:R-:W-:Y:S08]  /*1d300*/  MOV R121, R2 ;  /* 0x0000000200797202 */ /* 0x000ff00000000f00 */
[----:B------:R-:W-:Y:S01]  /*1d310*/  MUFU.EX2 R195, R199 ;  /* 0x000000c700c37308 */ /* 0x000fe20000000800 */
[----:B------:R-:W-:Y:S01]  /*1d320*/  FADD.FTZ R91, R91, R120 ;  /* 0x000000785b5b7221 */ /* 0x000fe20000010000 */
[C---:B------:R-:W-:Y:S01]  /*1d330*/  HMMA.16816.F32 R28, R60.reuse, R68, R28 ;  /* 0x000000443c1c723c */ /* 0x040fe2000000181c */
[----:B-1----:R-:W-:Y:S07]  /*1d340*/  LDSM.16.MT88.4 R76, [R122+0xc800] ;  /* 0x00c800007a4c783b */ /* 0x002fee0000004200 */
[----:B------:R-:W-:Y:S01]  /*1d350*/  MUFU.EX2 R174, R174 ;  /* 0x000000ae00ae7308 */ /* 0x000fe20000000800 */
[----:B------:R-:W-:Y:S01]  /*1d360*/  FADD.FTZ R91, R88, R91 ;  /* 0x0000005b585b7221 */ /* 0x000fe20000010000 */
[----:B------:R-:W-:Y:S08]  /*1d370*/  MOV R120, R3 ;  /* 0x0000000300787202 */ /* 0x000ff00000000f00 */
[----:B------:R-:W-:Y:S01]  /*1d380*/  MUFU.EX2 R170, R170 ;  /* 0x000000aa00aa7308 */ /* 0x000fe20000000800 */
[----:B------:R-:W-:Y:S01]  /*1d390*/  FADD.FTZ R90, R90, R91 ;  /* 0x0000005b5a5a7221 */ /* 0x000fe20000010000 */
[C---:B------:R-:W-:Y:S01]  /*1d3a0*/  HMMA.16816.F32 R32, R60.reuse, R70, R32 ;  /* 0x000000463c20723c */ /* 0x040fe20000001820 */
[----:B------:R-:W1:Y:S07]  /*1d3b0*/  LDSM.16.MT88.4 R68, [R123+0x9800] ;  /* 0x009800007b44783b */ /* 0x000e6e0000004200 */
[----:B------:R-:W-:Y:S01]  /*1d3c0*/  MUFU.EX2 R127, R139 ;  /* 0x0000008b007f7308 */ /* 0x000fe20000000800 */
[----:B------:R-:W-:Y:S09]  /*1d3d0*/  FADD.FTZ R90, R85, R90 ;  /* 0x0000005a555a7221 */ /* 0x000ff20000010000 */
[----:B------:R-:W-:Y:S01]  /*1d3e0*/  MUFU.EX2 R128, R138 ;  /* 0x0000008a00807308 */ /* 0x000fe20000000800 */
[C---:B------:R-:W-:Y:S09]  /*1d3f0*/  HMMA.16816.F32 R36, R60.reuse, R72, R36 ;  /* 0x000000483c24723c */ /* 0x040ff20000001824 */
[----:B------:R-:W-:Y:S10]  /*1d400*/  MUFU.EX2 R131, R132 ;  /* 0x0000008400837308 */ /* 0x000ff40000000800 */
[----:B------:R-:W3:Y:S01]  /*1d410*/  MUFU.EX2 R124, R54 ;  /* 0x00000036007c7308 */ /* 0x000ee20000000800 */
[C---:B------:R-:W-:Y:S01]  /*1d420*/  HMMA.16816.F32 R40, R60.reuse, R74, R40 ;  /* 0x0000004a3c28723c */ /* 0x040fe20000001828 */
[----:B------:R-:W4:Y:S08]  /*1d430*/  LDSM.16.MT88.4 R72, [R122+0x9800] ;  /* 0x009800007a48783b */ /* 0x000f300000004200 */
[----:B------:R-:W-:Y:S10]  /*1d440*/  MUFU.EX2 R134, R134 ;  /* 0x0000008600867308 */ /* 0x000ff40000000800 */
[----:B------:R-:W-:Y:S01]  /*1d450*/  MUFU.EX2 R163, R136 ;  /* 0x0000008800a37308 */ /* 0x000fe20000000800 */
[C---:B--2---:R-:W-:Y:S03]  /*1d460*/  HMMA.16816.F32 R44, R60.reuse, R64, R44 ;  /* 0x000000403c2c723c */ /* 0x044fe6000000182c */
[----:B---3--:R-:W-:Y:S05]  /*1d470*/  F2FP.F16.F32.PACK_AB R52, R124, R131 ;  /* 0x000000837c34723e */ /* 0x008fea00000000ff */
        /* <DEDUP_REMOVED lines=63> */
[--C-:B------:R-:W-:Y:S01]  /*1d870*/  FFMA.FTZ R72, R165, UR4, -R142.reuse ;  /* 0x00000004a5487c23 */ /* 0x100fe2000801088e */
[--C-:B------:R-:W-:Y:S01]  /*1d880*/  FFMA.FTZ R165, R140, UR4, -R142.reuse ;  /* 0x000000048ca57c23 */ /* 0x100fe2000801088e */
[----:B------:R-:W-:Y:S01]  /*1d890*/  FFMA.FTZ R142, R53, UR4, -R142 ;  /* 0x00000004358e7c23 */ /* 0x000fe2000801088e */
[----:B------:R-:W-:Y:S01]  /*1d8a0*/  F2FP.F16.F32.PACK_AB R53, R128, R127 ;  /* 0x0000007f8035723e */ /* 0x000fe200000000ff */
[----:B------:R3:W-:Y:S01]  /*1d8b0*/  MUFU.EX2 R140, R72 ;  /* 0x00000048008c7308 */ /* 0x0007e20000000800 */
[C---:B------:R-:W-:Y:S09]  /*1d8c0*/  HMMA.16816.F32 R40, R60.reuse, R74, R40 ;  /* 0x0000004a3c28723c */ /* 0x040ff20000001828 */
[----:B------:R-:W4:Y:S01]  /*1d8d0*/  MUFU.EX2 R165, R165 ;  /* 0x000000a500a57308 */ /* 0x000f220000000800 */
[C---:B--2---:R-:W-:Y:S01]  /*1d8e0*/  HMMA.16816.F32 R44, R60.reuse, R64, R44 ;  /* 0x000000403c2c723c */ /* 0x044fe2000000182c */
[----:B---3--:R-:W2:Y:S07]  /*1d8f0*/  LDSM.16.MT88.4 R72, [R122+0xa400] ;  /* 0x00a400007a48783b */ /* 0x008eae0000004200 */
[----:B------:R-:W-:Y:S03]  /*1d900*/  HMMA.16816.F32 R48, R60, R66, R48 ;  /* 0x000000423c30723c */ /* 0x000fe60000001830 */
[----:B----4-:R-:W-:Y:S01]  /*1d910*/  F2FP.F16.F32.PACK_AB R59, R165, R140 ;  /* 0x0000008ca53b723e */ /* 0x010fe200000000ff */
[----:B------:R-:W3:Y:S06]  /*1d920*/  LDSM.16.MT88.4 R60, [R123+0xc400] ;  /* 0x00c400007b3c783b */ /* 0x000eec0000004200 */
[C---:B-1----:R-:W-:Y:S02]  /*1d930*/  HMMA.16816.F32 R4, R56.reuse, R68, R4 ;  /* 0x000000443804723c */ /* 0x042fe40000001804 */
[----:B------:R-:W1:Y:S06]  /*1d940*/  LDSM.16.MT88.4 R64, [R122+0xc400] ;  /* 0x00c400007a40783b */ /* 0x000e6c0000004200 */
[C---:B------:R-:W-:Y:S02]  /*1d950*/  HMMA.16816.F32 R8, R56.reuse, R70, R8 ;  /* 0x000000463808723c */ /* 0x040fe40000001808 */
[----:B------:R-:W4:Y:S06]  /*1d960*/  LDSM.16.MT88.4 R68, [R123+0xe400] ;  /* 0x00e400007b44783b */ /* 0x000f2c0000004200 */
        /* <DEDUP_REMOVED lines=12> */
[C---:B--2---:R-:W-:Y:S01]  /*1da30*/  HMMA.16816.F32 R44, R56.reuse, R72, R44 ;  /* 0x00000048382c723c */ /* 0x044fe2000000182c */
[----:B------:R-:W-:Y:S10]  /*1da40*/  MUFU.EX2 R73, R102 ;  /* 0x0000006600497308 */ /* 0x000ff40000000800 */
[----:B------:R-:W2:Y:S01]  /*1da50*/  MUFU.EX2 R72, R101 ;  /* 0x0000006500487308 */ /* 0x000ea20000000800 */
[----:B------:R-:W-:Y:S01]  /*1da60*/  HMMA.16816.F32 R48, R56, R74, R48 ;  /* 0x0000004a3830723c */ /* 0x000fe20000001830 */
[----:B------:R-:W5:Y:S02]  /*1da70*/  LDSM.16.MT88.4 R56, [R122+0xe800] ;  /* 0x00e800007a38783b */ /* 0x000f640000004200 */
[----:B--2---:R-:W-:Y:S07]  /*1da80*/  F2FP.F16.F32.PACK_AB R54, R72, R73 ;  /* 0x000000494836723e */ /* 0x004fee00000000ff */
[C---:B---3--:R-:W-:Y:S01]  /*1da90*/  HMMA.16816.F32 R4, R52.reuse, R60, R4 ;  /* 0x0000003c3404723c */ /* 0x048fe20000001804 */
[----:B------:R-:W-:Y:S10]  /*1daa0*/  MUFU.EX2 R60, R93 ;  /* 0x0000005d003c7308 */ /* 0x000ff40000000800 */
[----:B------:R-:W2:Y:S01]  /*1dab0*/  MUFU.EX2 R61, R94 ;  /* 0x0000005e003d7308 */ /* 0x000ea20000000800 */
[C---:B------:R-:W-:Y:S09]  /*1dac0*/  HMMA.16816.F32 R8, R52.reuse, R62, R8 ;  /* 0x0000003e3408723c */ /* 0x040ff20000001808 */
[----:B------:R3:W-:Y:S10]  /*1dad0*/  MUFU.EX2 R62, R92 ;  /* 0x0000005c003e7308 */ /* 0x0007f40000000800 */
[----:B------:R-:W-:Y:S01]  /*1dae0*/  MUFU.EX2 R63, R142 ;  /* 0x0000008e003f7308 */ /* 0x000fe20000000800 */
[C---:B-1----:R-:W-:Y:S09]  /*1daf0*/  HMMA.16816.F32 R12, R52.reuse, R64, R12 ;  /* 0x00000040340c723c */ /* 0x042ff2000000180c */
[----:B------:R-:W-:Y:S10]  /*1db00*/  MUFU.EX2 R64, R112 ;  /* 0x0000007000407308 */ /* 0x000ff40000000800 */
[----:B------:R-:W1:Y:S01]  /*1db10*/  MUFU.EX2 R65, R113 ;  /* 0x0000007100417308 */ /* 0x000e620000000800 */
[----:B---3--:R-:W-:Y:S01]  /*1db20*/  LDSM.16.MT88.4 R92, [R123+0xcc00] ;  /* 0x00cc00007b5c783b */ /* 0x008fe20000004200 */
[C---:B------:R-:W-:Y:S03]  /*1db30*/  HMMA.16816.F32 R16, R52.reuse, R66, R16 ;  /* 0x000000423410723c */ /* 0x040fe60000001810 */
[----:B------:R-:W-:Y:S04]  /*1db40*/  FADD.FTZ R67, R89, R100 ;  /* 0x0000006459437221 */ /* 0x000fe80000010000 */
[----:B------:R-:W3:Y:S01]  /*1db50*/  LDSM.16.MT88.4 R100, [R122+0xac00] ;  /* 0x00ac00007a64783b */ /* 0x000ee20000004200 */
[C---:B----4-:R-:W-:Y:S03]  /*1db60*/  HMMA.16816.F32 R20, R52.reuse, R68, R20 ;  /* 0x000000443414723c */ /* 0x050fe60000001814 */
[----:B------:R-:W-:Y:S01]  /*1db70*/  FADD.FTZ R67, R86, R67 ;  /* 0x0000004356437221 */ /* 0x000fe20000010000 */
[----:B--2---:R-:W-:Y:S02]  /*1db80*/  F2FP.F16.F32.PACK_AB R69, R61, R60 ;  /* 0x0000003c3d45723e */ /* 0x004fe400000000ff */
[----:B-1----:R-:W-:Y:S02]  /*1db90*/  F2FP.F16.F32.PACK_AB R68, R65, R64 ;  /* 0x000000404144723e */ /* 0x002fe400000000ff */
[C---:B------:R-:W-:Y:S03]  /*1dba0*/  HMMA.16816.F32 R24, R52.reuse, R70, R24 ;  /* 0x000000463418723c */ /* 0x040fe60000001818 */
[----:B------:R-:W-:Y:S02]  /*1dbb0*/  F2FP.F16.F32.PACK_AB R71, R63, R62 ;  /* 0x0000003e3f47723e */ /* 0x000fe400000000ff */
[----:B------:R-:W-:Y:S03]  /*1dbc0*/  F2FP.F16.F32.PACK_AB R70, R163, R134 ;  /* 0x00000086a346723e */ /* 0x000fe600000000ff */
[C---:B------:R-:W-:Y:S08]  /*1dbd0*/  HMMA.16816.F32 R28, R52.reuse, R76, R28 ;  /* 0x0000004c341c723c */ /* 0x040ff0000000181c */
[C---:B------:R-:W-:Y:S01]  /*1dbe0*/  HMMA.16816.F32 R32, R52.reuse, R78, R32 ;  /* 0x0000004e3420723c */ /* 0x040fe20000001820 */
[----:B------:R-:W-:Y:S07]  /*1dbf0*/  LDSM.16.MT88.4 R76, [R123+0xec00] ;  /* 0x00ec00007b4c783b */ /* 0x000fee0000004200 */
[C---:B------:R-:W-:Y:S08]  /*1dc00*/  HMMA.16816.F32 R36, R52.reuse, R80, R36 ;  /* 0x000000503424723c */ /* 0x040ff00000001824 */
[C---:B------:R-:W-:Y:S08]  /*1dc10*/  HMMA.16816.F32 R40, R52.reuse, R82, R40 ;  /* 0x000000523428723c */ /* 0x040ff00000001828 */
[C---:B-----5:R-:W-:Y:S03]  /*1dc20*/  HMMA.16816.F32 R44, R52.reuse, R56, R44 ;  /* 0x00000038342c723c */ /* 0x060fe6000000182c */
[----:B------:R-:W-:Y:S04]  /*1dc30*/  FADD.FTZ R56, R84, R67 ;  /* 0x0000004354387221 */ /* 0x000fe80000010000 */
[----:B------:R-:W-:Y:S01]  /*1dc40*/  FADD.FTZ R56, R87, R56 ;  /* 0x0000003857387221 */ /* 0x000fe20000010000 */
[----:B------:R-:W-:Y:S01]  /*1dc50*/  HMMA.16816.F32 R48, R52, R58, R48 ;  /* 0x0000003a3430723c */ /* 0x000fe20000001830 */
[----:B------:R-:W1:Y:S02]  /*1dc60*/  LDSM.16.MT88.4 R84, [R122+0xcc00] ;  /* 0x00cc00007a54783b */ /* 0x000e640000004200 */
[----:B------:R-:W-:Y:S04]  /*1dc70*/  FADD.FTZ R99, R99, R56 ;  /* 0x0000003863637221 */ /* 0x000fe80000010000 */
[----:B------:R-:W-:Y:S01]  /*1dc80*/  FADD.FTZ R104, R104, R99 ;  /* 0x0000006368687221 */ /* 0x000fe20000010000 */
[C---:B------:R-:W-:Y:S05]  /*1dc90*/  HMMA.16816.F32 R112, R68.reuse, R108, R4 ;  /* 0x0000006c4470723c */ /* 0x040fea0000001804 */
[----:B------:R-:W-:Y:S01]  /*1dca0*/  FADD.FTZ R5, R107, R90 ;  /* 0x0000005a6b057221 */ /* 0x000fe20000010000 */
[----:B------:R-:W-:Y:S02]  /*1dcb0*/  FADD.FTZ R97, R97, R104 ;  /* 0x0000006861617221 */ /* 0x000fe40000010000 */
[C---:B------:R-:W-:Y:S03]  /*1dcc0*/  HMMA.16816.F32 R108, R68.reuse, R110, R8 ;  /* 0x0000006e446c723c */ /* 0x040fe60000001808 */
[----:B------:R-:W-:Y:S04]  /*1dcd0*/  FADD.FTZ R5, R106, R5 ;  /* 0x000000056a057221 */ /* 0x000fe80000010000 */
[----:B------:R-:W-:Y:S01]  /*1dce0*/  FADD.FTZ R4, R98, R5 ;  /* 0x0000000562047221 */ /* 0x000fe20000010000 */
[----:B------:R-:W-:Y:S03]  /*1dcf0*/  FADD.FTZ R5, R96, R97 ;  /* 0x0000006160057221 */ /* 0x000fe60000010000 */
[----:B------:R-:W-:Y:S01]  /*1dd00*/  FADD.FTZ R4, R105, R4 ;  /* 0x0000000469047221 */ /* 0x000fe20000010000 */
        /* <DEDUP_REMOVED lines=40> */
[----:B------:R-:W-:Y:S02]  /*1df90*/  FADD.FTZ R9, R72, R9 ;  /* 0x0000000948097221 */ /* 0x000fe40000010000 */
        /* <DEDUP_REMOVED lines=10> */
[----:B------:R-:W-:Y:S08]  /*1e040*/  @P0 BRA `(.L_x_2973) ;  /* 0xffffffb4006c0947 */ /* 0x000ff0000383ffff */
.L_x_2969:
        /* <DEDUP_REMOVED lines=160> */
.L_x_2975:
[----:B------:R-:W-:Y:S05]  /*1ea50*/  BSYNC.RECONVERGENT B0 ;  /* 0x0000000000007941 */ /* 0x000fea0003800200 */
.L_x_2974:
        /* <DEDUP_REMOVED lines=19> */
.L_x_2977:
[----:B------:R-:W-:Y:S05]  /*1eb90*/  BSYNC.RECONVERGENT B0 ;  /* 0x0000000000007941 */ /* 0x000fea0003800200 */
.L_x_2976:
        /* <DEDUP_REMOVED lines=21> */
.L_x_2979:
[----:B------:R-:W-:Y:S05]  /*1ecf0*/  BSYNC.RECONVERGENT B0 ;  /* 0x0000000000007941 */ /* 0x000fea0003800200 */
.L_x_2978:
        /* <DEDUP_REMOVED lines=21> */
.L_x_2981:
[----:B------:R-:W-:Y:S05]  /*1ee50*/  BSYNC.RECONVERGENT B0 ;  /* 0x0000000000007941 */ /* 0x000fea0003800200 */
.L_x_2980:
        /* <DEDUP_REMOVED lines=22> */
.L_x_2982:
        /* <DEDUP_REMOVED lines=12> */
.L_x_5513:


//--------------------- .text._ZN5flash32flash_fwd_splitkv_combine_kernelI23Flash_fwd_kernel_traitsILi96ELi64ELi64ELi4ELb0ELb0EN7cutlass6half_tE19Flash_kernel_traitsILi96ELi64ELi64ELi4ES3_EELi16ELi7ELb0EEEvNS_16Flash_fwd_paramsE --------------------------
	.section	.text._ZN5flash32flash_fwd_splitkv_combine_kernelI23Flash_fwd_kernel_traitsILi96ELi64ELi64ELi4ELb0ELb0EN7cutlass6half_tE19Flash_kernel_traitsILi96ELi64ELi64ELi4ES3_EELi16ELi7ELb0EEEvNS_16Flash_fwd_paramsE,"ax",@progbits
	.align	128
        .global         _ZN5flash32flash_fwd_splitkv_combine_kernelI23Flash_fwd_kernel_traitsILi96ELi64ELi64ELi4ELb0ELb0EN7cutlass6half_tE19Flash_kernel_traitsILi96ELi64ELi64ELi4ES3_EELi16ELi7ELb0EEEvNS_16Flash_fwd_paramsE
        .type           _ZN5flash32flash_fwd_splitkv_combine_kernelI23Flash_fwd_kernel_traitsILi96ELi64ELi64ELi4ELb0ELb0EN7cutlass6half_tE19Flash_kernel_traitsILi96ELi64ELi64ELi4ES3_EELi16ELi7ELb0EEEvNS_16Flash_fwd_paramsE,@function
        .size           _ZN5flash32flash_fwd_splitkv_combine_kernelI23Flash_fwd_kernel_traitsILi96ELi64ELi64ELi4ELb0ELb0EN7cutlass6half_tE19Flash_kernel_traitsILi96ELi64ELi64ELi4ES3_EELi16ELi7ELb0EEEvNS_16Flash_fwd_paramsE,(.L_x_5458 - _ZN5flash32flash_fwd_splitkv_combine_kernelI23Flash_fwd_kernel_traitsILi96ELi64ELi64ELi4ELb0ELb0EN7cutlass6half_tE19Flash_kernel_traitsILi96ELi64ELi64ELi4ES3_EELi16ELi7ELb0EEEvNS_16Flash_fwd_paramsE)
        .other          _ZN5flash32flash_fwd_splitkv_combine_kernelI23Flash_fwd_kernel_traitsILi96ELi64ELi64ELi4ELb0ELb0EN7cutlass6half_tE19Flash_kernel_traitsILi96ELi64ELi64ELi4ES3_EELi16ELi7ELb0EEEvNS_16Flash_fwd_paramsE,@"STO_CUDA_ENTRY STV_DEFAULT"
_ZN5flash32flash_fwd_splitkv_combine_kernelI23Flash_fwd_kernel_traitsILi96ELi64ELi64ELi4ELb0ELb0EN7cutlass6half_tE19Flash_kernel_traitsILi96ELi64ELi64ELi4ES3_EELi16ELi7ELb0EEEvNS_16Flash_fwd_paramsE:
.text._ZN5flash32flash_fwd_splitkv_combine_kernelI23Flash_fwd_kernel_traitsILi96ELi64ELi64ELi4ELb0ELb0EN7cutlass6half_tE19Flash_kernel_traitsILi96ELi64ELi64ELi4ES3_EELi16ELi7ELb0EEEvNS_16Flash_fwd_paramsE:
        /* <DEDUP_REMOVED lines=38> */
.L_x_2983:
[----:B------:R-:W-:Y:S01]  /*0260*/  IMAD.U32 R42, RZ, RZ, UR20 ;  /* 0x00000014ff2a7e24 */ /* 0x000fe2000f8e00ff */
[----:B------:R-:W-:Y:S01]  /*0270*/  MOV R32, UR18 ;  /* 0x0000001200207c02 */ /* 0x000fe20008000f00 */
[----:B------:R-:W-:Y:S01]  /*0280*/  IMAD.U32 R33, RZ, RZ, UR14 ;  /* 0x0000000eff217e24 */ /* 0x000fe2000f8e00ff */
[----:B------:R-:W-:Y:S02]  /*0290*/  MOV R31, UR5 ;  /* 0x00000005001f7c02 */ /* 0x000fe40008000f00 */
[----:B------:R-:W-:Y:S02]  /*02a0*/  MOV R30, 0x2c0 ;  /* 0x000002c0001e7802 */ /* 0x000fe40000000f00 */
[----:B------:R-:W-:Y:S05]  /*02b0*/  CALL.REL.NOINC `($__internal_14_$__cuda_sm20_div_s64) ;  /* 0x0000005400e87944 */ /* 0x000fea0003c00000 */
[----:B------:R-:W-:-:S07]  /*02c0*/  MOV R17, R33 ;  /* 0x0000002100117202 */ /* 0x000fce0000000f00 */
.L_x_2984:
        /* <DEDUP_REMOVED lines=30> */
.L_x_2986:
[----:B------:R-:W-:Y:S01]  /*04b0*/  IMAD.MOV.U32 R42, RZ, RZ, R16 ;  /* 0x000000ffff2a7224 */ /* 0x000fe200078e0010 */
[----:B------:R-:W-:Y:S02]  /*04c0*/  MOV R33, R17 ;  /* 0x0000001100217202 */ /* 0x000fe40000000f00 */
[----:B------:R-:W-:Y:S02]  /*04d0*/  MOV R30, 0x4f0 ;  /* 0x000004f0001e7802 */ /* 0x000fe40000000f00 */
[----:B------:R-:W-:Y:S05]  /*04e0*/  CALL.REL.NOINC `($__internal_14_$__cuda_sm20_div_s64) ;  /* 0x00000054005c7944 */ /* 0x000fea0003c00000 */
[----:B------:R-:W-:Y:S02]  /*04f0*/  MOV R4, R16 ;  /* 0x0000001000047202 */ /* 0x000fe40000000f00 */
[----:B------:R-:W-:Y:S02]  /*0500*/  MOV R5, R33 ;  /* 0x0000002100057202 */ /* 0x000fe40000000f00 */
.L_x_2987:
[----:B------:R-:W-:Y:S05]  /*0510*/  BSYNC.RECONVERGENT B0 ;  /* 0x0000000000007941 */ /* 0x000fea0003800200 */
.L_x_2985:
        /* <DEDUP_REMOVED lines=59> */
.L_x_2989:
[----:B------:R-:W-:Y:S01]  /*08d0*/  IMAD.MOV.U32 R42, RZ, RZ, R32 ;  /* 0x000000ffff2a7224 */ /* 0x000fe200078e0020 */
[----:B------:R-:W-:Y:S01]  /*08e0*/  MOV R32, R26 ;  /* 0x0000001a00207202 */ /* 0x000fe20000000f00 */
[----:B------:R-:W-:Y:S01]  /*08f0*/  IMAD.MOV.U32 R33, RZ, RZ, R31 ;  /* 0x000000ffff217224 */ /* 0x000fe200078e001f */
[----:B------:R-:W-:Y:S02]  /*0900*/  MOV R31, R18 ;  /* 0x00000012001f7202 */ /* 0x000fe40000000f00 */
[----:B------:R-:W-:Y:S02]  /*0910*/  MOV R30, 0x930 ;  /* 0x00000930001e7802 */ /* 0x000fe40000000f00 */
[----:B------:R-:W-:Y:S05]  /*0920*/  CALL.REL.NOINC `($__internal_14_$__cuda_sm20_div_s64) ;  /* 0x00000050004c7944 */ /* 0x000fea0003c00000 */
[----:B------:R-:W-:Y:S02]  /*0930*/  MOV R32, R16 ;  /* 0x0000001000207202 */ /* 0x000fe40000000f00 */
.L_x_2990:
[----:B------:R-:W-:Y:S05]  /*0940*/  BSYNC.RECONVERGENT B0 ;  /* 0x0000000000007941 */ /* 0x000fea0003800200 */
.L_x_2988:
        /* <DEDUP_REMOVED lines=125> */
.L_x_2992:
[----:B------:R-:W-:Y:S01]  /*1120*/  IMAD.MOV.U32 R42, RZ, RZ, R32 ;  /* 0x000000ffff2a7224 */ /* 0x000fe200078e0020 */
[----:B------:R-:W-:Y:S01]  /*1130*/  MOV R32, R25 ;  /* 0x0000001900207202 */ /* 0x000fe20000000f00 */
[----:B------:R-:W-:Y:S01]  /*1140*/  IMAD.MOV.U32 R31, RZ, RZ, R41 ;  /* 0x000000ffff1f7224 */ /* 0x000fe200078e0029 */
[----:B------:R-:W-:Y:S02]  /*1150*/  MOV R30, 0x1170 ;  /* 0x00001170001e7802 */ /* 0x000fe40000000f00 */
[----:B------:R-:W-:Y:S05]  /*1160*/  CALL.REL.NOINC `($__internal_14_$__cuda_sm20_div_s64) ;  /* 0x00000048003c7944 */ /* 0x000fea0003c00000 */
[----:B------:R-:W-:Y:S02]  /*1170*/  MOV R48, R16 ;  /* 0x0000001000307202 */ /* 0x000fe40000000f00 */
[----:B------:R-:W-:Y:S02]  /*1180*/  MOV R49, R33 ;  /* 0x0000002100317202 */ /* 0x000fe40000000f00 */
.L_x_2993:
[----:B------:R-:W-:Y:S05]  /*1190*/  BSYNC.RECONVERGENT B0 ;  /* 0x0000000000007941 */ /* 0x000fea0003800200 */
.L_x_2991:
        /* <DEDUP_REMOVED lines=57> */
.L_x_2995:
[----:B------:R-:W-:Y:S01]  /*1530*/  IMAD.MOV.U32 R42, RZ, RZ, R4 ;  /* 0x000000ffff2a7224 */ /* 0x000fe200078e0004 */
[----:B------:R-:W-:Y:S01]  /*1540*/  MOV R33, R5 ;  /* 0x0000000500217202 */ /* 0x000fe20000000f00 */
[----:B------:R-:W-:Y:S01]  /*1550*/  IMAD.MOV.U32 R32, RZ, RZ, R24 ;  /* 0x000000ffff207224 */ /* 0x000fe200078e0018 */
[----:B------:R-:W-:Y:S02]  /*1560*/  MOV R30, 0x1580 ;  /* 0x00001580001e7802 */ /* 0x000fe40000000f00 */
[----:B------:R-:W-:Y:S05]  /*1570*/  CALL.REL.NOINC `($__internal_14_$__cuda_sm20_div_s64) ;  /* 0x0000004400387944 */ /* 0x000fea0003c00000 */
[----:B------:R-:W-:Y:S02]  /*1580*/  MOV R32, R16 ;  /* 0x0000001000207202 */ /* 0x000fe40000000f00 */
.L_x_2996:
[----:B------:R-:W-:Y:S05]  /*1590*/  BSYNC.RECONVERGENT B0 ;  /* 0x0000000000007941 */ /* 0x000fea0003800200 */
.L_x_2994:
        /* <DEDUP_REMOVED lines=483> */
.L_x_3000:
[----:B------:R-:W0:Y:S01]  /*33d0*/  S2R R20, SR_CTAID.X ;  /* 0x0000000000147919 */ /* 0x000e220000002500 */
[----:B------:R-:W-:Y:S01]  /*33e0*/  IMAD.MOV.U32 R33, RZ, RZ, RZ ;  /* 0x000000ffff217224 */ /* 0x000fe200078e00ff */
[----:B------:R-:W-:Y:S02]  /*33f0*/  MOV R32, R44 ;  /* 0x0000002c00207202 */ /* 0x000fe40000000f00 */
[----:B------:R-:W-:Y:S01]  /*3400*/  MOV R30, 0x3440 ;  /* 0x00003440001e7802 */ /* 0x000fe20000000f00 */
[----:B0-----:R-:W-:-:S05]  /*3410*/  IMAD R20, R20, 0x10, R15 ;  /* 0x0000001014147824 */ /* 0x001fca00078e020f */
[----:B------:R-:W-:Y:S02]  /*3420*/  MOV R42, R20 ;  /* 0x00000014002a7202 */ /* 0x000fe40000000f00 */
[----:B------:R-:W-:Y:S05]  /*3430*/  CALL.REL.NOINC `($__internal_14_$__cuda_sm20_div_s64) ;  /* 0x0000002400887944 */ /* 0x000fea0003c00000 */
[----:B------:R-:W-:Y:S02]  /*3440*/  IADD3 R27, PT, PT, -R16, RZ, RZ ;  /* 0x000000ff101b7210 */ /* 0x000fe40007ffe1ff */
[----:B------:R-:W-:-:S03]  /*3450*/  MOV R45, R33 ;  /* 0x00000021002d7202 */ /* 0x000fc60000000f00 */
[----:B------:R-:W-:Y:S01]  /*3460*/  IMAD R27, R44, R27, R20 ;  /* 0x0000001b2c1b7224 */ /* 0x000fe200078e0214 */
[----:B------:R-:W-:-:S07]  /*3470*/  MOV R44, R16 ;  /* 0x00000010002c7202 */ /* 0x000fce0000000f00 */
.L_x_3001:
        /* <DEDUP_REMOVED lines=59> */
.L_x_3003:
[----:B------:R-:W-:Y:S01]  /*3830*/  IMAD.MOV.U32 R42, RZ, RZ, R44 ;  /* 0x000000ffff2a7224 */ /* 0x000fe200078e002c */
[----:B------:R-:W-:Y:S01]  /*3840*/  MOV R33, R45 ;  /* 0x0000002d00217202 */ /* 0x000fe20000000f00 */
[----:B------:R-:W-:Y:S01]  /*3850*/  IMAD.MOV.U32 R32, RZ, RZ, R40 ;  /* 0x000000ffff207224 */ /* 0x000fe200078e0028 */
[----:B------:R-:W-:Y:S02]  /*3860*/  MOV R30, 0x3880 ;  /* 0x00003880001e7802 */ /* 0x000fe40000000f00 */
[----:B------:R-:W-:Y:S05]  /*3870*/  CALL.REL.NOINC `($__internal_14_$__cuda_sm20_div_s64) ;  /* 0x0000002000787944 */ /* 0x000fea0003c00000 */
[----:B------:R-:W-:-:S05]  /*3880*/  IADD3 R41, PT, PT, -R16, RZ, RZ ;  /* 0x000000ff10297210 */ /* 0x000fca0007ffe1ff */
[----:B------:R-:W-:Y:S02]  /*3890*/  IMAD R41, R41, R40, R44 ;  /* 0x0000002829297224 */ /* 0x000fe400078e022c */
.L_x_3004:
[----:B------:R-:W-:Y:S05]  /*38a0*/  BSYNC.RECONVERGENT B0 ;  /* 0x0000000000007941 */ /* 0x000fea0003800200 */
.L_x_3002:
        /* <DEDUP_REMOVED lines=162> */
.L_x_2999:
[----:B------:R-:W0:Y:S01]  /*42d0*/  LDC.64 R20, c[0x0][0x420] ;  /* 0x00010800ff147b82 */ /* 0x000e220000000a00 */
[----:B------:R-:W-:-:S05]  /*42e0*/  IADD3 R16, PT, PT, R15, UR19, RZ ;  /* 0x000000130f107c10 */ /* 0x000fca000fffe0ff */
[----:B0-----:R-:W-:-:S05]  /*42f0*/  IMAD.WIDE.U32 R20, R16, 0x4, R20 ;  /* 0x0000000410147825 */ /* 0x001fca00078e0014 */
[----:B------:R1:W-:Y:S02]  /*4300*/  STG.E desc[UR10][R20.64], R2 ;  /* 0x0000000214007986 */ /* 0x0003e4000c10190a */
.L_x_2998:
[----:B------:R-:W-:Y:S05]  /*4310*/  BSYNC.RECONVERGENT B1 ;  /* 0x0000000000017941 */ /* 0x000fea0003800200 */
.L_x_2997:
        /* <DEDUP_REMOVED lines=168> */
.L_x_3011:
        /* <DEDUP_REMOVED lines=16> */
.L_x_3008:
[----:B-1----:R-:W-:Y:S05]  /*4ea0*/  BSYNC.RECONVERGENT B0 ;  /* 0x0000000000007941 */ /* 0x002fea0003800200 */
.L_x_3007:
        /* <DEDUP_REMOVED lines=33> */
.L_x_3010:
[----:B------:R-:W-:Y:S05]  /*50c0*/  BSYNC.RECONVERGENT B0 ;  /* 0x0000000000007941 */ /* 0x000fea0003800200 */
.L_x_3009:
        /* <DEDUP_REMOVED lines=19> */
.L_x_3006:
        /* <DEDUP_REMOVED lines=25> */
.L_x_3013:
[----:B------:R-:W-:Y:S05]  /*5390*/  BSYNC.RECONVERGENT B0 ;  /* 0x0000000000007941 */ /* 0x000fea0003800200 */
.L_x_3012:
        /* <DEDUP_REMOVED lines=12> */
.L_x_3005:
        /* <DEDUP_REMOVED lines=96> */
        .weak           $__internal_14_$__cuda_sm20_div_s64
        .type           $__internal_14_$__cuda_sm20_div_s64,@function
        .size           $__internal_14_$__cuda_sm20_div_s64,(.L_x_5458 - $__internal_14_$__cuda_sm20_div_s64)
$__internal_14_$__cuda_sm20_div_s64:
        /* <DEDUP_REMOVED lines=86> */
[----:B------:R-:W-:Y:S06]  /*5fc0*/  RET.REL.NODEC R34 `(_ZN5flash32flash_fwd_splitkv_combine_kernelI23Flash_fwd_kernel_traitsILi96ELi64ELi64ELi4ELb0ELb0EN7cutlass6half_tE19Flash_kernel_traitsILi96ELi64ELi64ELi4ES3_EELi16ELi7ELb0EEEvNS_16Flash_fwd_paramsE) ;  /* 0xffffffa0220c7950 */ /* 0x000fec0003c3ffff */
.L_x_3014:
        /* <DEDUP_REMOVED lines=11> */
.L_x_5458:


//--------------------- .text._ZN5flash32flash_fwd_splitkv_combine_kernelI23Flash_fwd_kernel_traitsILi96ELi64ELi64ELi4ELb0ELb0EN7cutlass6half_tE19Flash_kernel_traitsILi96ELi64ELi64ELi4ES3_EELi16ELi6ELb0EEEvNS_16Flash_fwd_paramsE --------------------------
	.section	.text._ZN5flash32flash_fwd_splitkv_combine_kernelI23Flash_fwd_kernel_traitsILi96ELi64ELi64ELi4ELb0ELb0EN7cutlass6half_tE19Flash_kernel_traitsILi96ELi64ELi64ELi4ES3_EELi16ELi6ELb0EEEvNS_16Flash_fwd_paramsE,"ax",@progbits
	.align	128
        .global         _ZN5flash32flash_fwd_splitkv_combine_kernelI23Flash_fwd_kernel_traitsILi96ELi64ELi64ELi4ELb0ELb0EN7cutlass6half_tE19Flash_kernel_traitsILi96ELi64ELi64ELi4ES3_EELi16ELi6ELb0EEEvNS_16Flash_fwd_paramsE
        .type           _ZN5flash32flash_fwd_splitkv_combine_kernelI23Flash_fwd_kernel_traitsILi96ELi64ELi64ELi4ELb0ELb0EN7cutlass6half_tE19Flash_kernel_traitsILi96ELi64ELi64ELi4ES3_EELi16ELi6ELb0EEEvNS_16Flash_fwd_paramsE,@function
        .size           _ZN5flash32flash_fwd_splitkv_combine_kernelI23Flash_fwd_kernel_traitsILi96ELi64ELi64ELi4ELb0ELb0EN7cutlass6half_tE19Flash_kernel_traitsILi96ELi64ELi64ELi4ES3_EELi16ELi6ELb0EEEvNS_16Flash_fwd_paramsE,(.L_x_5459 - _ZN5flash32flash_fwd_splitkv_combine_kernelI23Flash_fwd_kernel_traitsILi96ELi64ELi64ELi4ELb0ELb0EN7cutlass6half_tE19Flash_kernel_traitsILi96ELi64ELi64ELi4ES3_EELi16ELi6ELb0EEEvNS_16Flash_fwd_paramsE)
        .other          _ZN5flash32flash_fwd_splitkv_combine_kernelI23Flash_fwd_kernel_traitsILi96ELi64ELi64ELi4ELb0ELb0EN7cutlass6half_tE19Flash_kernel_traitsILi96ELi64ELi64ELi4ES3_EELi16ELi6ELb0EEEvNS_16Flash_fwd_paramsE,@"STO_CUDA_ENTRY STV_DEFAULT"
_ZN5flash32flash_fwd_splitkv_combine_kernelI23Flash_fwd_kernel_traitsILi96ELi64ELi64ELi4ELb0ELb0EN7cutlass6half_tE19Flash_kernel_traitsILi96ELi64ELi64ELi4ES3_EELi16ELi6ELb0EEEvNS_16Flash_fwd_paramsE:
.text._ZN5flash32flash_fwd_splitkv_combine_kernelI23Flash_fwd_kernel_traitsILi96ELi64ELi64ELi4ELb0ELb0EN7cutlass6half_tE19Flash_kernel_traitsILi96ELi64ELi64ELi4ES3_EELi16ELi6ELb0EEEvNS_16Flash_fwd_paramsE:
        /* <DEDUP_REMOVED lines=38> */
.L_x_3015:
[----:B------:R-:W-:Y:S01]  /*0260*/  IMAD.U32 R21, RZ, RZ, UR21 ;  /* 0x00000015ff157e24 */ /* 0x000fe2000f8e00ff */
[----:B------:R-:W-:Y:S01]  /*0270*/  MOV R18, UR19 ;  /* 0x0000001300127c02 */ /* 0x000fe20008000f00 */
[----:B------:R-:W-:Y:S01]  /*0280*/  IMAD.U32 R19, RZ, RZ, UR15 ;  /* 0x0000000fff137e24 */ /* 0x000fe2000f8e00ff */
[----:B------:R-:W-:Y:S02]  /*0290*/  MOV R17, UR14 ;  /* 0x0000000e00117c02 */ /* 0x000fe40008000f00 */
[----:B------:R-:W-:Y:S02]  /*02a0*/  MOV R16, 0x2c0 ;  /* 0x000002c000107802 */ /* 0x000fe40000000f00 */
[----:B------:R-:W-:Y:S05]  /*02b0*/  CALL.REL.NOINC `($__internal_15_$__cuda_sm20_div_s64) ;  /* 0x0000004800a07944 */ /* 0x000fea0003c00000 */
[----:B------:R-:W-:Y:S02]  /*02c0*/  MOV R13, R12 ;  /* 0x0000000c000d7202 */ /* 0x000fe40000000f00 */
[----:B------:R-:W-:-:S07]  /*02d0*/  MOV R12, R9 ;  /* 0x00000009000c7202 */ /* 0x000fce0000000f00 */
.L_x_3016:
        /* <DEDUP_REMOVED lines=30> */
.L_x_3018:
[----:B------:R-:W-:Y:S01]  /*04c0*/  IMAD.MOV.U32 R21, RZ, RZ, R12 ;  /* 0x000000ffff157224 */ /* 0x000fe200078e000c */
[----:B------:R-:W-:Y:S01]  /*04d0*/  MOV R18, R3 ;  /* 0x0000000300127202 */ /* 0x000fe20000000f00 */
[----:B------:R-:W-:Y:S01]  /*04e0*/  IMAD.MOV.U32 R19, RZ, RZ, R13 ;  /* 0x000000ffff137224 */ /* 0x000fe200078e000d */
[----:B------:R-:W-:Y:S02]  /*04f0*/  MOV R17, R0 ;  /* 0x0000000000117202 */ /* 0x000fe40000000f00 */
[----:B------:R-:W-:Y:S02]  /*0500*/  MOV R16, 0x520 ;  /* 0x0000052000107802 */ /* 0x000fe40000000f00 */
[----:B------:R-:W-:Y:S05]  /*0510*/  CALL.REL.NOINC `($__internal_15_$__cuda_sm20_div_s64) ;  /* 0x0000004800087944 */ /* 0x000fea0003c00000 */
[----:B------:R-:W-:Y:S02]  /*0520*/  MOV R4, R9 ;  /* 0x0000000900047202 */ /* 0x000fe40000000f00 */
[----:B------:R-:W-:Y:S02]  /*0530*/  MOV R5, R12 ;  /* 0x0000000c00057202 */ /* 0x000fe40000000f00 */
.L_x_3019:
[----:B------:R-:W-:Y:S05]  /*0540*/  BSYNC.RECONVERGENT B0 ;  /* 0x0000000000007941 */ /* 0x000fea0003800200 */
.L_x_3017:
        /* <DEDUP_REMOVED lines=57> */
.L_x_3021:
        /* <DEDUP_REMOVED lines=8> */
.L_x_3022:
[----:B------:R-:W-:Y:S05]  /*0960*/  BSYNC.RECONVERGENT B0 ;  /* 0x0000000000007941 */ /* 0x000fea0003800200 */
.L_x_3020:
        /* <DEDUP_REMOVED lines=125> */
.L_x_3024:
        /* <DEDUP_REMOVED lines=8> */
.L_x_3025:
[----:B------:R-:W-:Y:S05]  /*11c0*/  BSYNC.RECONVERGENT B0 ;  /* 0x0000000000007941 */ /* 0x000fea0003800200 */
.L_x_3023:
        /* <DEDUP_REMOVED lines=58> */
.L_x_3027:
[----:B------:R-:W-:Y:S01]  /*1570*/  IMAD.MOV.U32 R21, RZ, RZ, R4 ;  /* 0x000000ffff157224 */ /* 0x000fe200078e0004 */
[----:B------:R-:W-:Y:S01]  /*1580*/  MOV R19, R5 ;  /* 0x0000000500137202 */ /* 0x000fe20000000f00 */
[----:B------:R-:W-:Y:S01]  /*1590*/  IMAD.MOV.U32 R18, RZ, RZ, R6 ;  /* 0x000000ffff127224 */ /* 0x000fe200078e0006 */
[----:B------:R-:W-:Y:S02]  /*15a0*/  MOV R16, 0x15c0 ;  /* 0x000015c000107802 */ /* 0x000fe40000000f00 */
[----:B------:R-:W-:Y:S05]  /*15b0*/  CALL.REL.NOINC `($__internal_15_$__cuda_sm20_div_s64) ;  /* 0x0000003400e07944 */ /* 0x000fea0003c00000 */
[----:B------:R-:W-:Y:S02]  /*15c0*/  MOV R16, R9 ;  /* 0x0000000900107202 */ /* 0x000fe40000000f00 */
[----:B------:R-:W-:Y:S02]  /*15d0*/  MOV R17, R12 ;  /* 0x0000000c00117202 */ /* 0x000fe40000000f00 */
.L_x_3028:
[----:B------:R-:W-:Y:S05]  /*15e0*/  BSYNC.RECONVERGENT B0 ;  /* 0x0000000000007941 */ /* 0x000fea0003800200 */
.L_x_3026:
        /* <DEDUP_REMOVED lines=332> */
.L_x_3032:
[----:B------:R-:W-:Y:S01]  /*2ab0*/  IMAD.MOV.U32 R17, RZ, RZ, R9 ;  /* 0x000000ffff117224 */ /* 0x000fe200078e0009 */
[----:B------:R-:W-:Y:S01]  /*2ac0*/  MOV R19, RZ ;  /* 0x000000ff00137202 */ /* 0x000fe20000000f00 */
[----:B------:R-:W-:Y:S01]  /*2ad0*/  IMAD.MOV.U32 R21, RZ, RZ, R35 ;  /* 0x000000ffff157224 */ /* 0x000fe200078e0023 */
[----:B------:R-:W-:Y:S02]  /*2ae0*/  MOV R18, R38 ;  /* 0x0000002600127202 */ /* 0x000fe40000000f00 */
[----:B------:R-:W-:Y:S02]  /*2af0*/  MOV R16, 0x2b10 ;  /* 0x00002b1000107802 */ /* 0x000fe40000000f00 */
[----:B------:R-:W-:Y:S05]  /*2b00*/  CALL.REL.NOINC `($__internal_15_$__cuda_sm20_div_s64) ;  /* 0x00000020008c7944 */ /* 0x000fea0003c00000 */
[----:B------:R-:W-:Y:S02]  /*2b10*/  IADD3 R10, PT, PT, -R9, RZ, RZ ;  /* 0x000000ff090a7210 */ /* 0x000fe40007ffe1ff */
[----:B------:R-:W-:-:S03]  /*2b20*/  MOV R39, R12 ;  /* 0x0000000c00277202 */ /* 0x000fc60000000f00 */
[----:B------:R-:W-:Y:S01]  /*2b30*/  IMAD R35, R38, R10, R35 ;  /* 0x0000000a26237224 */ /* 0x000fe200078e0223 */
[----:B------:R-:W-:-:S07]  /*2b40*/  MOV R38, R9 ;  /* 0x0000000900267202 */ /* 0x000fce0000000f00 */
.L_x_3033:
        /* <DEDUP_REMOVED lines=61> */
.L_x_3035:
[----:B------:R-:W-:Y:S01]  /*2f20*/  IMAD.MOV.U32 R21, RZ, RZ, R38 ;  /* 0x000000ffff157224 */ /* 0x000fe200078e0026 */
[----:B------:R-:W-:Y:S01]  /*2f30*/  MOV R19, R39 ;  /* 0x0000002700137202 */ /* 0x000fe20000000f00 */
[----:B------:R-:W-:Y:S01]  /*2f40*/  IMAD.MOV.U32 R18, RZ, RZ, R42 ;  /* 0x000000ffff127224 */ /* 0x000fe200078e002a */
[----:B------:R-:W-:Y:S02]  /*2f50*/  MOV R16, 0x2f70 ;  /* 0x00002f7000107802 */ /* 0x000fe40000000f00 */
[----:B------:R-:W-:Y:S05]  /*2f60*/  CALL.REL.NOINC `($__internal_15_$__cuda_sm20_div_s64) ;  /* 0x0000001c00747944 */ /* 0x000fea0003c00000 */
[----:B------:R-:W-:-:S05]  /*2f70*/  IADD3 R10, PT, PT, -R9, RZ, RZ ;  /* 0x000000ff090a7210 */ /* 0x000fca0007ffe1ff */
[----:B------:R-:W-:Y:S02]  /*2f80*/  IMAD R38, R10, R42, R38 ;  /* 0x0000002a0a267224 */ /* 0x000fe400078e0226 */
.L_x_3036:
[----:B------:R-:W-:Y:S05]  /*2f90*/  BSYNC.RECONVERGENT B0 ;  /* 0x0000000000007941 */ /* 0x000fea0003800200 */
.L_x_3034:
        /* <DEDUP_REMOVED lines=159> */
.L_x_3031:
[----:B------:R-:W0:Y:S01]  /*3990*/  LDC.64 R2, c[0x0][0x420] ;  /* 0x00010800ff027b82 */ /* 0x000e220000000a00 */
[----:B------:R-:W-:-:S05]  /*39a0*/  IADD3 R0, PT, PT, R15, UR20, RZ ;  /* 0x000000140f007c10 */ /* 0x000fca000fffe0ff */
[----:B0-----:R-:W-:-:S05]  /*39b0*/  IMAD.WIDE.U32 R2, R0, 0x4, R2 ;  /* 0x0000000400027825 */ /* 0x001fca00078e0002 */
[----:B------:R1:W-:Y:S02]  /*39c0*/  STG.E desc[UR8][R2.64], R23 ;  /* 0x0000001702007986 */ /* 0x0003e4000c101908 */
.L_x_3030:
[----:B------:R-:W-:Y:S05]  /*39d0*/  BSYNC.RECONVERGENT B1 ;  /* 0x0000000000017941 */ /* 0x000fea0003800200 */
.L_x_3029:
        /* <DEDUP_REMOVED lines=108> */
.L_x_3043:
        /* <DEDUP_REMOVED lines=15> */
.L_x_3040:
[----:B0-----:R-:W-:Y:S05]  /*4190*/  BSYNC.RECONVERGENT B0 ;  /* 0x0000000000007941 */ /* 0x001fea0003800200 */
.L_x_3039:
        /* <DEDUP_REMOVED lines=30> */
.L_x_3042:
[----:B------:R-:W-:Y:S05]  /*4380*/  BSYNC.RECONVERGENT B0 ;  /* 0x0000000000007941 */ /* 0x000fea0003800200 */
.L_x_3041:
        /* <DEDUP_REMOVED lines=19> */
.L_x_3038:
        /* <DEDUP_REMOVED lines=25> */
.L_x_3045:
[----:B------:R-:W-:Y:S05]  /*4650*/  BSYNC.RECONVERGENT B0 ;  /* 0x0000000000007941 */ /* 0x000fea0003800200 */
.L_x_3044:
        /* <DEDUP_REMOVED lines=12> */
.L_x_3037:
        /* <DEDUP_REMOVED lines=98> */
        .weak           $__internal_15_$__cuda_sm20_div_s64
        .type           $__internal_15_$__cuda_sm20_div_s64,@function
        .size           $__internal_15_$__cuda_sm20_div_s64,(.L_x_5459 - $__internal_15_$__cuda_sm20_div_s64)
$__internal_15_$__cuda_sm20_div_s64:
        /* <DEDUP_REMOVED lines=85> */
[----:B------:R-:W-:Y:S06]  /*5290*/  RET.REL.NODEC R16 `(_ZN5flash32flash_fwd_splitkv_combine_kernelI23Flash_fwd_kernel_traitsILi96ELi64ELi64ELi4ELb0ELb0EN7cutlass6half_tE19Flash_kernel_traitsILi96ELi64ELi64ELi4ES3_EELi16ELi6ELb0EEEvNS_16Flash_fwd_paramsE) ;  /* 0xffffffac10587950 */ /* 0x000fec0003c3ffff */
.L_x_3046:
        /* <DEDUP_REMOVED lines=14> */
.L_x_5459:


//--------------------- .text._ZN5flash32flash_fwd_splitkv_combine_kernelI23Flash_fwd_kernel_traitsILi96ELi64ELi64ELi4ELb0ELb0EN7cutlass6half_tE19Flash_kernel_traitsILi96ELi64ELi64ELi4ES3_EELi16ELi5ELb0EEEvNS_16Flash_fwd_paramsE --------------------------
	.section	.text._ZN5flash32flash_fwd_splitkv_combine_kernelI23Flash_fwd_kernel_traitsILi96ELi64ELi64ELi4ELb0ELb0EN7cutlass6half_tE19Flash_kernel_traitsILi96ELi64ELi64ELi4ES3_EELi16ELi5ELb0EEEvNS_16Flash_fwd_paramsE,"ax",@progbits
	.align	128
        .global         _ZN5flash32flash_fwd_splitkv_combine_kernelI23Flash_fwd_kernel_traitsILi96ELi64ELi64ELi4ELb0ELb0EN7cutlass6half_tE19Flash_kernel_traitsILi96ELi64ELi64ELi4ES3_EELi16ELi5ELb0EEEvNS_16Flash_fwd_paramsE
        .type           _ZN5flash32flash_fwd_splitkv_combine_kernelI23Flash_fwd_kernel_traitsILi96ELi64ELi64ELi4ELb0ELb0EN7cutlass6half_tE19Flash_kernel_traitsILi96ELi64ELi64ELi4ES3_EELi16ELi5ELb0EEEvNS_16Flash_fwd_paramsE,@function
        .size           _ZN5flash32flash_fwd_splitkv_combine_kernelI23Flash_fwd_kernel_traitsILi96ELi64ELi64ELi4ELb0ELb0EN7cutlass6half_tE19Flash_kernel_traitsILi96ELi64ELi64ELi4ES3_EELi16ELi5ELb0EEEvNS_16Flash_fwd_paramsE,(.L_x_5460 - _ZN5flash32flash_fwd_splitkv_combine_kernelI23Flash_fwd_kernel_traitsILi96ELi64ELi64ELi4ELb0ELb0EN7cutlass6half_tE19Flash_kernel_traitsILi96ELi64ELi64ELi4ES3_EELi16ELi5ELb0EEEvNS_16Flash_fwd_paramsE)
        .other          _ZN5flash32flash_fwd_splitkv_combine_kernelI23Flash_fwd_kernel_traitsILi96ELi64ELi64ELi4ELb0ELb0EN7cutlass6half_tE19Flash_kernel_traitsILi96ELi64ELi64ELi4ES3_EELi16ELi5ELb0EEEvNS_16Flash_fwd_paramsE,@"STO_CUDA_ENTRY STV_DEFAULT"
_ZN5flash32flash_fwd_splitkv_combine_kernelI23Flash_fwd_kernel_traitsILi96ELi64ELi64ELi4ELb0ELb0EN7cutlass6half_tE19Flash_kernel_traitsILi96ELi64ELi64ELi4ES3_EELi16ELi5ELb0EEEvNS_16Flash_fwd_paramsE:
.text._ZN5flash32flash_fwd_splitkv_combine_kernelI23Flash_fwd_kernel_traitsILi96ELi64ELi64ELi4ELb0ELb0EN7cutlass6half_tE19Flash_kernel_traitsILi96ELi64ELi64ELi4ES3_EELi16ELi5ELb0EEEvNS_16Flash_fwd_paramsE:
        /* <DEDUP_REMOVED lines=39> */
.L_x_3047:
[----:B------:R-:W-:Y:S01]  /*0270*/  IMAD.U32 R33, RZ, RZ, UR7 ;  /* 0x00000007ff217e24 */ /* 0x000fe2000f8e00ff */
[----:B------:R-:W-:Y:S01]  /*0280*/  MOV R20, UR14 ;  /* 0x0000000e00147c02 */ /* 0x000fe20008000f00 */
[----:B------:R-:W-:Y:S01]  /*0290*/  IMAD.U32 R21, RZ, RZ, UR4 ;  /* 0x00000004ff157e24 */ /* 0x000fe2000f8e00ff */
[----:B------:R-:W-:Y:S02]  /*02a0*/  MOV R19, UR8 ;  /* 0x0000000800137c02 */ /* 0x000fe40008000f00 */
[----:B------:R-:W-:Y:S02]  /*02b0*/  MOV R18, 0x2d0 ;  /* 0x000002d000127802 */ /* 0x000fe40000000f00 */
[----:B------:R-:W-:Y:S05]  /*02c0*/  CALL.REL.NOINC `($__internal_16_$__cuda_sm20_div_s64) ;  /* 0x00000040009c7944 */ /* 0x000fea0003c00000 */
[----:B------:R-:W-:-:S07]  /*02d0*/  MOV R15, R13 ;  /* 0x0000000d000f7202 */ /* 0x000fce0000000f00 */
.L_x_3048:
        /* <DEDUP_REMOVED lines=30> */
.L_x_3050:
[----:B------:R-:W-:Y:S01]  /*04c0*/  IMAD.MOV.U32 R33, RZ, RZ, R14 ;  /* 0x000000ffff217224 */ /* 0x000fe200078e000e */
[----:B------:R-:W-:Y:S02]  /*04d0*/  MOV R21, R15 ;  /* 0x0000000f00157202 */ /* 0x000fe40000000f00 */
[----:B------:R-:W-:Y:S02]  /*04e0*/  MOV R18, 0x500 ;  /* 0x0000050000127802 */ /* 0x000fe40000000f00 */
[----:B------:R-:W-:Y:S05]  /*04f0*/  CALL.REL.NOINC `($__internal_16_$__cuda_sm20_div_s64) ;  /* 0x0000004000107944 */ /* 0x000fea0003c00000 */
[----:B------:R-:W-:Y:S02]  /*0500*/  MOV R26, R14 ;  /* 0x0000000e001a7202 */ /* 0x000fe40000000f00 */
[----:B------:R-:W-:Y:S02]  /*0510*/  MOV R27, R13 ;  /* 0x0000000d001b7202 */ /* 0x000fe40000000f00 */
.L_x_3051:
[----:B------:R-:W-:Y:S05]  /*0520*/  BSYNC.RECONVERGENT B0 ;  /* 0x0000000000007941 */ /* 0x000fea0003800200 */
.L_x_3049:
        /* <DEDUP_REMOVED lines=55> */
.L_x_3053:
[----:B------:R-:W-:Y:S01]  /*08a0*/  IMAD.MOV.U32 R33, RZ, RZ, R20 ;  /* 0x000000ffff217224 */ /* 0x000fe200078e0014 */
[----:B------:R-:W-:Y:S01]  /*08b0*/  MOV R20, R12 ;  /* 0x0000000c00147202 */ /* 0x000fe20000000f00 */
[----:B------:R-:W-:Y:S01]  /*08c0*/  IMAD.MOV.U32 R21, RZ, RZ, R19 ;  /* 0x000000ffff157224 */ /* 0x000fe200078e0013 */
[----:B------:R-:W-:Y:S02]  /*08d0*/  MOV R19, R2 ;  /* 0x0000000200137202 */ /* 0x000fe40000000f00 */
[----:B------:R-:W-:Y:S02]  /*08e0*/  MOV R18, 0x900 ;  /* 0x0000090000127802 */ /* 0x000fe40000000f00 */
[----:B------:R-:W-:Y:S05]  /*08f0*/  CALL.REL.NOINC `($__internal_16_$__cuda_sm20_div_s64) ;  /* 0x0000003c00107944 */ /* 0x000fea0003c00000 */
[----:B------:R-:W-:Y:S02]  /*0900*/  MOV R15, R13 ;  /* 0x0000000d000f7202 */ /* 0x000fe40000000f00 */
.L_x_3054:
[----:B------:R-:W-:Y:S05]  /*0910*/  BSYNC.RECONVERGENT B0 ;  /* 0x0000000000007941 */ /* 0x000fea0003800200 */
.L_x_3052:
        /* <DEDUP_REMOVED lines=116> */
.L_x_3056:
[----:B------:R-:W-:Y:S01]  /*1060*/  IMAD.MOV.U32 R33, RZ, RZ, R14 ;  /* 0x000000ffff217224 */ /* 0x000fe200078e000e */
[----:B------:R-:W-:Y:S01]  /*1070*/  MOV R20, R9 ;  /* 0x0000000900147202 */ /* 0x000fe20000000f00 */
[----:B------:R-:W-:Y:S01]  /*1080*/  IMAD.MOV.U32 R21, RZ, RZ, R15 ;  /* 0x000000ffff157224 */ /* 0x000fe200078e000f */
[----:B------:R-:W-:Y:S02]  /*1090*/  MOV R19, R3 ;  /* 0x0000000300137202 */ /* 0x000fe40000000f00 */
[----:B------:R-:W-:Y:S02]  /*10a0*/  MOV R18, 0x10c0 ;  /* 0x000010c000127802 */ /* 0x000fe40000000f00 */
[----:B------:R-:W-:Y:S05]  /*10b0*/  CALL.REL.NOINC `($__internal_16_$__cuda_sm20_div_s64) ;  /* 0x0000003400207944 */ /* 0x000fea0003c00000 */
[----:B------:R-:W-:Y:S02]  /*10c0*/  MOV R38, R14 ;  /* 0x0000000e00267202 */ /* 0x000fe40000000f00 */
[----:B------:R-:W-:Y:S02]  /*10d0*/  MOV R39, R13 ;  /* 0x0000000d00277202 */ /* 0x000fe40000000f00 */
.L_x_3057:
[----:B------:R-:W-:Y:S05]  /*10e0*/  BSYNC.RECONVERGENT B0 ;  /* 0x0000000000007941 */ /* 0x000fea0003800200 */
.L_x_3055:
        /* <DEDUP_REMOVED lines=58> */
.L_x_3059:
[----:B------:R-:W-:Y:S01]  /*1490*/  IMAD.MOV.U32 R33, RZ, RZ, R26 ;  /* 0x000000ffff217224 */ /* 0x000fe200078e001a */
[----:B------:R-:W-:Y:S01]  /*14a0*/  MOV R21, R27 ;  /* 0x0000001b00157202 */ /* 0x000fe20000000f00 */
[----:B------:R-:W-:Y:S01]  /*14b0*/  IMAD.MOV.U32 R20, RZ, RZ, R7 ;  /* 0x000000ffff147224 */ /* 0x000fe200078e0007 */
[----:B------:R-:W-:Y:S02]  /*14c0*/  MOV R18, 0x14e0 ;  /* 0x000014e000127802 */ /* 0x000fe40000000f00 */
[----:B------:R-:W-:Y:S05]  /*14d0*/  CALL.REL.NOINC `($__internal_16_$__cuda_sm20_div_s64) ;  /* 0x0000003000187944 */ /* 0x000fea0003c00000 */
[----:B------:R-:W-:Y:S02]  /*14e0*/  MOV R24, R14 ;  /* 0x0000000e00187202 */ /* 0x000fe40000000f00 */
[----:B------:R-:W-:Y:S02]  /*14f0*/  MOV R25, R13 ;  /* 0x0000000d00197202 */ /* 0x000fe40000000f00 */
.L_x_3060:
[----:B------:R-:W-:Y:S05]  /*1500*/  BSYNC.RECONVERGENT B0 ;  /* 0x0000000000007941 */ /* 0x000fea0003800200 */
.L_x_3058:
        /* <DEDUP_REMOVED lines=254> */
.L_x_3064:
[----:B------:R-:W-:Y:S01]  /*24f0*/  IMAD.MOV.U32 R21, RZ, RZ, RZ ;  /* 0x000000ffff157224 */ /* 0x000fe200078e00ff */
[----:B------:R-:W-:Y:S02]  /*2500*/  MOV R20, R36 ;  /* 0x0000002400147202 */ /* 0x000fe40000000f00 */
[----:B------:R-:W-:Y:S02]  /*2510*/  MOV R18, 0x2530 ;  /* 0x0000253000127802 */ /* 0x000fe40000000f00 */
[----:B------:R-:W-:Y:S05]  /*2520*/  CALL.REL.NOINC `($__internal_16_$__cuda_sm20_div_s64) ;  /* 0x0000002000047944 */ /* 0x000fea0003c00000 */
[----:B------:R-:W-:Y:S02]  /*2530*/  IADD3 R11, PT, PT, -R14, RZ, RZ ;  /* 0x000000ff0e0b7210 */ /* 0x000fe40007ffe1ff */
[----:B------:R-:W-:-:S03]  /*2540*/  MOV R37, R13 ;  /* 0x0000000d00257202 */ /* 0x000fc60000000f00 */
[----:B------:R-:W-:Y:S01]  /*2550*/  IMAD R33, R36, R11, R33 ;  /* 0x0000000b24217224 */ /* 0x000fe200078e0221 */
[----:B------:R-:W-:-:S07]  /*2560*/  MOV R36, R14 ;  /* 0x0000000e00247202 */ /* 0x000fce0000000f00 */
.L_x_3065:
        /* <DEDUP_REMOVED lines=60> */
.L_x_3067:
[----:B------:R-:W-:Y:S01]  /*2930*/  IMAD.MOV.U32 R33, RZ, RZ, R36 ;  /* 0x000000ffff217224 */ /* 0x000fe200078e0024 */
[----:B------:R-:W-:Y:S01]  /*2940*/  MOV R21, R37 ;  /* 0x0000002500157202 */ /* 0x000fe20000000f00 */
[----:B------:R-:W-:Y:S01]  /*2950*/  IMAD.MOV.U32 R20, RZ, RZ, R40 ;  /* 0x000000ffff147224 */ /* 0x000fe200078e0028 */
[----:B------:R-:W-:Y:S02]  /*2960*/  MOV R18, 0x2980 ;  /* 0x0000298000127802 */ /* 0x000fe40000000f00 */
[----:B------:R-:W-:Y:S05]  /*2970*/  CALL.REL.NOINC `($__internal_16_$__cuda_sm20_div_s64) ;  /* 0x0000001800f07944 */ /* 0x000fea0003c00000 */
[----:B------:R-:W-:-:S05]  /*2980*/  IADD3 R37, PT, PT, -R14, RZ, RZ ;  /* 0x000000ff0e257210 */ /* 0x000fca0007ffe1ff */
[----:B------:R-:W-:Y:S02]  /*2990*/  IMAD R37, R37, R40, R36 ;  /* 0x0000002825257224 */ /* 0x000fe400078e0224 */
.L_x_3068:
[----:B------:R-:W-:Y:S05]  /*29a0*/  BSYNC.RECONVERGENT B0 ;  /* 0x0000000000007941 */ /* 0x000fea0003800200 */
.L_x_3066:
        /* <DEDUP_REMOVED lines=163> */
.L_x_3063:
[----:B------:R-:W0:Y:S01]  /*33e0*/  LDC.64 R2, c[0x0][0x420] ;  /* 0x00010800ff027b82 */ /* 0x000e220000000a00 */
[----:B------:R-:W-:-:S05]  /*33f0*/  IADD3 R0, PT, PT, R15, UR6, RZ ;  /* 0x000000060f007c10 */ /* 0x000fca000fffe0ff */
[----:B0-----:R-:W-:-:S05]  /*3400*/  IMAD.WIDE.U32 R2, R0, 0x4, R2 ;  /* 0x0000000400027825 */ /* 0x001fca00078e0002 */
[----:B------:R1:W-:Y:S02]  /*3410*/  STG.E desc[UR12][R2.64], R25 ;  /* 0x0000001902007986 */ /* 0x0003e4000c10190c */
.L_x_3062:
[----:B------:R-:W-:Y:S05]  /*3420*/  BSYNC.RECONVERGENT B1 ;  /* 0x0000000000017941 */ /* 0x000fea0003800200 */
.L_x_3061:
        /* <DEDUP_REMOVED lines=80> */
.L_x_3075:
        /* <DEDUP_REMOVED lines=14> */
.L_x_3072:
[----:B-1----:R-:W-:Y:S05]  /*3a10*/  BSYNC.RECONVERGENT B0 ;  /* 0x0000000000007941 */ /* 0x002fea0003800200 */
.L_x_3071:
        /* <DEDUP_REMOVED lines=31> */
.L_x_3074:
[----:B------:R-:W-:Y:S05]  /*3c10*/  BSYNC.RECONVERGENT B0 ;  /* 0x0000000000007941 */ /* 0x000fea0003800200 */
.L_x_3073:
        /* <DEDUP_REMOVED lines=19> */
.L_x_3070:
        /* <DEDUP_REMOVED lines=23> */
.L_x_3077:
[----:B------:R-:W-:Y:S05]  /*3ec0*/  BSYNC.RECONVERGENT B0 ;  /* 0x0000000000007941 */ /* 0x000fea0003800200 */
.L_x_3076:
        /* <DEDUP_REMOVED lines=12> */
.L_x_3069:
        /* <DEDUP_REMOVED lines=91> */
        .weak           $__internal_16_$__cuda_sm20_div_s64
        .type           $__internal_16_$__cuda_sm20_div_s64,@function
        .size           $__internal_16_$__cuda_sm20_div_s64,(.L_x_5460 - $__internal_16_$__cuda_sm20_div_s64)
$__internal_16_$__cuda_sm20_div_s64:
        /* <DEDUP_REMOVED lines=86> */
[----:B------:R-:W-:Y:S06]  /*4aa0*/  RET.REL.NODEC R16 `(_ZN5flash32flash_fwd_splitkv_combine_kernelI23Flash_fwd_kernel_traitsILi96ELi64ELi64ELi4ELb0ELb0EN7cutlass6half_tE19Flash_kernel_traitsILi96ELi64ELi64ELi4ES3_EELi16ELi5ELb0EEEvNS_16Flash_fwd_paramsE) ;  /* 0xffffffb410547950 */ /* 0x000fec0003c3ffff */
.L_x_3078:
        /* <DEDUP_REMOVED lines=13> */
.L_x_5460:


//--------------------- .text._ZN5flash32flash_fwd_splitkv_combine_kernelI23Flash_fwd_kernel_traitsILi96ELi64ELi64ELi4ELb0ELb0EN7cutlass6half_tE19Flash_kernel_traitsILi96ELi64ELi64ELi4ES3_EELi16ELi4ELb0EEEvNS_16Flash_fwd_paramsE --------------------------
	.section	.text._ZN5flash32flash_fwd_splitkv_combine_kernelI23Flash_fwd_kernel_traitsILi96ELi64ELi64ELi4ELb0ELb0EN7cutlass6half_tE19Flash_kernel_traitsILi96ELi64ELi64ELi4ES3_EELi16ELi4ELb0EEEvNS_16Flash_fwd_paramsE,"ax",@progbits
	.align	128
        .global         _ZN5flash32flash_fwd_splitkv_combine_kernelI23Flash_fwd_kernel_traitsILi96ELi64ELi64ELi4ELb0ELb0EN7cutlass6half_tE19Flash_kernel_traitsILi96ELi64ELi64ELi4ES3_EELi16ELi4ELb0EEEvNS_16Flash_fwd_paramsE
        .type           _ZN5flash32flash_fwd_splitkv_combine_kernelI23Flash_fwd_kernel_traitsILi96ELi64ELi64ELi4ELb0ELb0EN7cutlass6half_tE19Flash_kernel_traitsILi96ELi64ELi64ELi4ES3_EELi16ELi4ELb0EEEvNS_16Flash_fwd_paramsE,@function
        .size           _ZN5flash32flash_fwd_splitkv_combine_kernelI23Flash_fwd_kernel_traitsILi96ELi64ELi64ELi4ELb0ELb0EN7cutlass6half_tE19Flash_kernel_traitsILi96ELi64ELi64ELi4ES3_EELi16ELi4ELb0EEEvNS_16Flash_fwd_paramsE,(.L_x_5461 - _ZN5flash32flash_fwd_splitkv_combine_kernelI23Flash_fwd_kernel_traitsILi96ELi64ELi64ELi4ELb0ELb0EN7cutlass6half_tE19Flash_kernel_traitsILi96ELi64ELi64ELi4ES3_EELi16ELi4ELb0EEEvNS_16Flash_fwd_paramsE)
        .other          _ZN5flash32flash_fwd_splitkv_combine_kernelI23Flash_fwd_kernel_traitsILi96ELi64ELi64ELi4ELb0ELb0EN7cutlass6half_tE19Flash_kernel_traitsILi96ELi64ELi64ELi4ES3_EELi16ELi4ELb0EEEvNS_16Flash_fwd_paramsE,@"STO_CUDA_ENTRY STV_DEFAULT"
_ZN5flash32flash_fwd_splitkv_combine_kernelI23Flash_fwd_kernel_traitsILi96ELi64ELi64ELi4ELb0ELb0EN7cutlass6half_tE19Flash_kernel_traitsILi96ELi64ELi64ELi4ES3_EELi16ELi4ELb0EEEvNS_16Flash_fwd_paramsE:
.text._ZN5flash32flash_fwd_splitkv_combine_kernelI23Flash_fwd_kernel_traitsILi96ELi64ELi64ELi4ELb0ELb0EN7cutlass6half_tE19Flash_kernel_traitsILi96ELi64ELi64ELi4ES3_EELi16ELi4ELb0EEEvNS_16Flash_fwd_paramsE:
        /* <DEDUP_REMOVED lines=39> */
.L_x_3079:
[----:B------:R-:W-:Y:S01]  /*0270*/  IMAD.U32 R25, RZ, RZ, UR7 ;  /* 0x00000007ff197e24 */ /* 0x000fe2000f8e00ff */
[----:B------:R-:W-:Y:S01]  /*0280*/  MOV R18, UR14 ;  /* 0x0000000e00127c02 */ /* 0x000fe20008000f00 */
[----:B------:R-:W-:Y:S01]  /*0290*/  IMAD.U32 R17, RZ, RZ, UR4 ;  /* 0x00000004ff117e24 */ /* 0x000fe2000f8e00ff */
[----:B------:R-:W-:Y:S02]  /*02a0*/  MOV R15, UR8 ;  /* 0x00000008000f7c02 */ /* 0x000fe40008000f00 */
[----:B------:R-:W-:Y:S02]  /*02b0*/  MOV R16, 0x2d0 ;  /* 0x000002d000107802 */ /* 0x000fe40000000f00 */
[----:B------:R-:W-:Y:S05]  /*02c0*/  CALL.REL.NOINC `($__internal_17_$__cuda_sm20_div_s64) ;  /* 0x0000003c00cc7944 */ /* 0x000fea0003c00000 */
[----:B------:R-:W-:-:S07]  /*02d0*/  MOV R10, R14 ;  /* 0x0000000e000a7202 */ /* 0x000fce0000000f00 */
.L_x_3080:
        /* <DEDUP_REMOVED lines=30> */
.L_x_3082:
[----:B------:R-:W-:Y:S01]  /*04c0*/  IMAD.MOV.U32 R25, RZ, RZ, R10 ;  /* 0x000000ffff197224 */ /* 0x000fe200078e000a */
[----:B------:R-:W-:Y:S02]  /*04d0*/  MOV R17, R11 ;  /* 0x0000000b00117202 */ /* 0x000fe40000000f00 */
[----:B------:R-:W-:Y:S02]  /*04e0*/  MOV R16, 0x500 ;  /* 0x0000050000107802 */ /* 0x000fe40000000f00 */
[----:B------:R-:W-:Y:S05]  /*04f0*/  CALL.REL.NOINC `($__internal_17_$__cuda_sm20_div_s64) ;  /* 0x0000003c00407944 */ /* 0x000fea0003c00000 */
[----:B------:R-:W-:Y:S02]  /*0500*/  MOV R22, R14 ;  /* 0x0000000e00167202 */ /* 0x000fe40000000f00 */
[----:B------:R-:W-:Y:S02]  /*0510*/  MOV R23, R11 ;  /* 0x0000000b00177202 */ /* 0x000fe40000000f00 */
.L_x_3083:
[----:B------:R-:W-:Y:S05]  /*0520*/  BSYNC.RECONVERGENT B0 ;  /* 0x0000000000007941 */ /* 0x000fea0003800200 */
.L_x_3081:
        /* <DEDUP_REMOVED lines=55> */
.L_x_3085:
[----:B------:R-:W-:Y:S01]  /*08a0*/  IMAD.MOV.U32 R25, RZ, RZ, R18 ;  /* 0x000000ffff197224 */ /* 0x000fe200078e0012 */
[----:B------:R-:W-:Y:S01]  /*08b0*/  MOV R18, R12 ;  /* 0x0000000c00127202 */ /* 0x000fe20000000f00 */
[----:B------:R-:W-:Y:S01]  /*08c0*/  IMAD.MOV.U32 R17, RZ, RZ, R15 ;  /* 0x000000ffff117224 */ /* 0x000fe200078e000f */
[----:B------:R-:W-:Y:S02]  /*08d0*/  MOV R15, R2 ;  /* 0x00000002000f7202 */ /* 0x000fe40000000f00 */
[----:B------:R-:W-:Y:S02]  /*08e0*/  MOV R16, 0x900 ;  /* 0x0000090000107802 */ /* 0x000fe40000000f00 */
[----:B------:R-:W-:Y:S05]  /*08f0*/  CALL.REL.NOINC `($__internal_17_$__cuda_sm20_div_s64) ;  /* 0x0000003800407944 */ /* 0x000fea0003c00000 */
[----:B------:R-:W-:Y:S02]  /*0900*/  MOV R15, R11 ;  /* 0x0000000b000f7202 */ /* 0x000fe40000000f00 */
.L_x_3086:
[----:B------:R-:W-:Y:S05]  /*0910*/  BSYNC.RECONVERGENT B0 ;  /* 0x0000000000007941 */ /* 0x000fea0003800200 */
.L_x_3084:
        /* <DEDUP_REMOVED lines=116> */
.L_x_3088:
[----:B------:R-:W-:Y:S01]  /*1060*/  IMAD.MOV.U32 R17, RZ, RZ, R15 ;  /* 0x000000ffff117224 */ /* 0x000fe200078e000f */
[----:B------:R-:W-:Y:S01]  /*1070*/  MOV R18, R9 ;  /* 0x0000000900127202 */ /* 0x000fe20000000f00 */
[----:B------:R-:W-:Y:S01]  /*1080*/  IMAD.MOV.U32 R25, RZ, RZ, R14 ;  /* 0x000000ffff197224 */ /* 0x000fe200078e000e */
[----:B------:R-:W-:Y:S02]  /*1090*/  MOV R15, R3 ;  /* 0x00000003000f7202 */ /* 0x000fe40000000f00 */
[----:B------:R-:W-:Y:S02]  /*10a0*/  MOV R16, 0x10c0 ;  /* 0x000010c000107802 */ /* 0x000fe40000000f00 */
[----:B------:R-:W-:Y:S05]  /*10b0*/  CALL.REL.NOINC `($__internal_17_$__cuda_sm20_div_s64) ;  /* 0x0000003000507944 */ /* 0x000fea0003c00000 */
[----:B------:R-:W-:Y:S02]  /*10c0*/  MOV R36, R14 ;  /* 0x0000000e00247202 */ /* 0x000fe40000000f00 */
[----:B------:R-:W-:Y:S02]  /*10d0*/  MOV R37, R11 ;  /* 0x0000000b00257202 */ /* 0x000fe40000000f00 */
.L_x_3089:
[----:B------:R-:W-:Y:S05]  /*10e0*/  BSYNC.RECONVERGENT B0 ;  /* 0x0000000000007941 */ /* 0x000fea0003800200 */
.L_x_3087:
        /* <DEDUP_REMOVED lines=58> */
.L_x_3091:
[----:B------:R-:W-:Y:S01]  /*1490*/  IMAD.MOV.U32 R25, RZ, RZ, R22 ;  /* 0x000000ffff197224 */ /* 0x000fe200078e0016 */
[----:B------:R-:W-:Y:S01]  /*14a0*/  MOV R17, R23 ;  /* 0x0000001700117202 */ /* 0x000fe20000000f00 */
[----:B------:R-:W-:Y:S01]  /*14b0*/  IMAD.MOV.U32 R18, RZ, RZ, R7 ;  /* 0x000000ffff127224 */ /* 0x000fe200078e0007 */
[----:B------:R-:W-:Y:S02]  /*14c0*/  MOV R16, 0x14e0 ;  /* 0x000014e000107802 */ /* 0x000fe40000000f00 */
[----:B------:R-:W-:Y:S05]  /*14d0*/  CALL.REL.NOINC `($__internal_17_$__cuda_sm20_div_s64) ;  /* 0x0000002c00487944 */ /* 0x000fea0003c00000 */
[----:B------:R-:W-:Y:S02]  /*14e0*/  MOV R20, R14 ;  /* 0x0000000e00147202 */ /* 0x000fe40000000f00 */
[----:B------:R-:W-:Y:S02]  /*14f0*/  MOV R21, R11 ;  /* 0x0000000b00157202 */ /* 0x000fe40000000f00 */
.L_x_3092:
[----:B------:R-:W-:Y:S05]  /*1500*/  BSYNC.RECONVERGENT B0 ;  /* 0x0000000000007941 */ /* 0x000fea0003800200 */
.L_x_3090:
        /* <DEDUP_REMOVED lines=218> */
.L_x_3096:
[----:B------:R-:W-:Y:S01]  /*22b0*/  IMAD.MOV.U32 R17, RZ, RZ, RZ ;  /* 0x000000ffff117224 */ /* 0x000fe200078e00ff */
[----:B------:R-:W-:Y:S02]  /*22c0*/  MOV R18, R32 ;  /* 0x0000002000127202 */ /* 0x000fe40000000f00 */
[----:B------:R-:W-:Y:S02]  /*22d0*/  MOV R16, 0x22f0 ;  /* 0x000022f000107802 */ /* 0x000fe40000000f00 */
[----:B------:R-:W-:Y:S05]  /*22e0*/  CALL.REL.NOINC `($__internal_17_$__cuda_sm20_div_s64) ;  /* 0x0000001c00c47944 */ /* 0x000fea0003c00000 */
[----:B------:R-:W-:Y:S02]  /*22f0*/  IADD3 R13, PT, PT, -R14, RZ, RZ ;  /* 0x000000ff0e0d7210 */ /* 0x000fe40007ffe1ff */
[----:B------:R-:W-:-:S03]  /*2300*/  MOV R33, R11 ;  /* 0x0000000b00217202 */ /* 0x000fc60000000f00 */
[----:B------:R-:W-:Y:S01]  /*2310*/  IMAD R25, R32, R13, R25 ;  /* 0x0000000d20197224 */ /* 0x000fe200078e0219 */
[----:B------:R-:W-:-:S07]  /*2320*/  MOV R32, R14 ;  /* 0x0000000e00207202 */ /* 0x000fce0000000f00 */
.L_x_3097:
        /* <DEDUP_REMOVED lines=60> */
.L_x_3099:
[----:B------:R-:W-:Y:S01]  /*26f0*/  IMAD.MOV.U32 R25, RZ, RZ, R32 ;  /* 0x000000ffff197224 */ /* 0x000fe200078e0020 */
[----:B------:R-:W-:Y:S01]  /*2700*/  MOV R17, R33 ;  /* 0x0000002100117202 */ /* 0x000fe20000000f00 */
[----:B------:R-:W-:Y:S01]  /*2710*/  IMAD.MOV.U32 R18, RZ, RZ, R38 ;  /* 0x000000ffff127224 */ /* 0x000fe200078e0026 */
[----:B------:R-:W-:Y:S02]  /*2720*/  MOV R16, 0x2740 ;  /* 0x0000274000107802 */ /* 0x000fe40000000f00 */
[----:B------:R-:W-:Y:S05]  /*2730*/  CALL.REL.NOINC `($__internal_17_$__cuda_sm20_div_s64) ;  /* 0x0000001800b07944 */ /* 0x000fea0003c00000 */
[----:B------:R-:W-:-:S05]  /*2740*/  IADD3 R33, PT, PT, -R14, RZ, RZ ;  /* 0x000000ff0e217210 */ /* 0x000fca0007ffe1ff */
[----:B------:R-:W-:Y:S02]  /*2750*/  IMAD R33, R33, R38, R32 ;  /* 0x0000002621217224 */ /* 0x000fe400078e0220 */
.L_x_3100:
[----:B------:R-:W-:Y:S05]  /*2760*/  BSYNC.RECONVERGENT B0 ;  /* 0x0000000000007941 */ /* 0x000fea0003800200 */
.L_x_3098:
        /* <DEDUP_REMOVED lines=161> */
.L_x_3095:
[----:B------:R-:W0:Y:S01]  /*3180*/  LDC.64 R2, c[0x0][0x420] ;  /* 0x00010800ff027b82 */ /* 0x000e220000000a00 */
[----:B------:R-:W-:-:S05]  /*3190*/  IADD3 R0, PT, PT, R30, UR6, RZ ;  /* 0x000000061e007c10 */ /* 0x000fca000fffe0ff */
[----:B0-----:R-:W-:-:S05]  /*31a0*/  IMAD.WIDE.U32 R2, R0, 0x4, R2 ;  /* 0x0000000400027825 */ /* 0x001fca00078e0002 */
[----:B------:R1:W-:Y:S02]  /*31b0*/  STG.E desc[UR12][R2.64], R22 ;  /* 0x0000001602007986 */ /* 0x0003e4000c10190c */
.L_x_3094:
[----:B------:R-:W-:Y:S05]  /*31c0*/  BSYNC.RECONVERGENT B1 ;  /* 0x0000000000017941 */ /* 0x000fea0003800200 */
.L_x_3093:
        /* <DEDUP_REMOVED lines=67> */
.L_x_3107:
        /* <DEDUP_REMOVED lines=14> */
.L_x_3104:
[----:B-1----:R-:W-:Y:S05]  /*36e0*/  BSYNC.RECONVERGENT B0 ;  /* 0x0000000000007941 */ /* 0x002fea0003800200 */
.L_x_3103:
        /* <DEDUP_REMOVED lines=31> */
.L_x_3106:
[----:B------:R-:W-:Y:S05]  /*38e0*/  BSYNC.RECONVERGENT B0 ;  /* 0x0000000000007941 */ /* 0x000fea0003800200 */
.L_x_3105:
        /* <DEDUP_REMOVED lines=19> */
.L_x_3102:
        /* <DEDUP_REMOVED lines=22> */
.L_x_3109:
[----:B------:R-:W-:Y:S05]  /*3b80*/  BSYNC.RECONVERGENT B0 ;  /* 0x0000000000007941 */ /* 0x000fea0003800200 */
.L_x_3108:
        /* <DEDUP_REMOVED lines=12> */
.L_x_3101:
        /* <DEDUP_REMOVED lines=91> */
        .weak           $__internal_17_$__cuda_sm20_div_s64
        .type           $__internal_17_$__cuda_sm20_div_s64,@function
        .size           $__internal_17_$__cuda_sm20_div_s64,(.L_x_5461 - $__internal_17_$__cuda_sm20_div_s64)
$__internal_17_$__cuda_sm20_div_s64:
        /* <DEDUP_REMOVED lines=85> */
[----:B------:R-:W-:Y:S06]  /*4750*/  RET.REL.NODEC R16 `(_ZN5flash32flash_fwd_splitkv_combine_kernelI23Flash_fwd_kernel_traitsILi96ELi64ELi64ELi4ELb0ELb0EN7cutlass6half_tE19Flash_kernel_traitsILi96ELi64ELi64ELi4ES3_EELi16ELi4ELb0EEEvNS_16Flash_fwd_paramsE) ;  /* 0xffffffb810287950 */ /* 0x000fec0003c3ffff */
.L_x_3110:
        /* <DEDUP_REMOVED lines=10> */
.L_x_5461:


//--------------------- .text._ZN5flash32flash_fwd_splitkv_combine_kernelI23Flash_fwd_kernel_traitsILi96ELi64ELi64ELi4ELb0ELb0EN7cutlass6half_tE19Flash_kernel_traitsILi96ELi64ELi64ELi4ES3_EELi16ELi3ELb0EEEvNS_16Flash_fwd_paramsE --------------------------
	.section	.text._ZN5flash32flash_fwd_splitkv_combine_kernelI23Flash_fwd_kernel_traitsILi96ELi64ELi64ELi4ELb0ELb0EN7cutlass6half_tE19Flash_kernel_traitsILi96ELi64ELi64ELi4ES3_EELi16ELi3ELb0EEEvNS_16Flash_fwd_paramsE,"ax",@progbits
	.align	128
        .global         _ZN5flash32flash_fwd_splitkv_combine_kernelI23Flash_fwd_kernel_traitsILi96ELi64ELi64ELi4ELb0ELb0EN7cutlass6half_tE19Flash_kernel_traitsILi96ELi64ELi64ELi4ES3_EELi16ELi3ELb0EEEvNS_16Flash_fwd_paramsE
        .type           _ZN5flash32flash_fwd_splitkv_combine_kernelI23Flash_fwd_kernel_traitsILi96ELi64ELi64ELi4ELb0ELb0EN7cutlass6half_tE19Flash_kernel_traitsILi96ELi64ELi64ELi4ES3_EELi16ELi3ELb0EEEvNS_16Flash_fwd_paramsE,@function
        .size           _ZN5flash32flash_fwd_splitkv_combine_kernelI23Flash_fwd_kernel_traitsILi96ELi64ELi64ELi4ELb0ELb0EN7cutlass6half_tE19Flash_kernel_traitsILi96ELi64ELi64ELi4ES3_EELi16ELi3ELb0EEEvNS_16Flash_fwd_paramsE,(.L_x_5462 - _ZN5flash32flash_fwd_splitkv_combine_kernelI23Flash_fwd_kernel_traitsILi96ELi64ELi64ELi4ELb0ELb0EN7cutlass6half_tE19Flash_kernel_traitsILi96ELi64ELi64ELi4ES3_EELi16ELi3ELb0EEEvNS_16Flash_fwd_paramsE)
        .other          _ZN5flash32flash_fwd_splitkv_combine_kernelI23Flash_fwd_kernel_traitsILi96ELi64ELi64ELi4ELb0ELb0EN7cutlass6half_tE19Flash_kernel_traitsILi96ELi64ELi64ELi4ES3_EELi16ELi3ELb0EEEvNS_16Flash_fwd_paramsE,@"STO_CUDA_ENTRY STV_DEFAULT"
_ZN5flash32flash_fwd_splitkv_combine_kernelI23Flash_fwd_kernel_traitsILi96ELi64ELi64ELi4ELb0ELb0EN7cutlass6half_tE19Flash_kernel_traitsILi96ELi64ELi64ELi4ES3_EELi16ELi3ELb0EEEvNS_16Flash_fwd_paramsE:
.text._ZN5flash32flash_fwd_splitkv_combine_kernelI23Flash_fwd_kernel_traitsILi96ELi64ELi64ELi4ELb0ELb0EN7cutlass6half_tE19Flash_kernel_traitsILi96ELi64ELi64ELi4ES3_EELi16ELi3ELb0EEEvNS_16Flash_fwd_paramsE:
        /* <DEDUP_REMOVED lines=38> */
.L_x_3111:
[----:B------:R-:W-:Y:S01]  /*0260*/  IMAD.U32 R36, RZ, RZ, UR7 ;  /* 0x00000007ff247e24 */ /* 0x000fe2000f8e00ff */
[----:B------:R-:W-:Y:S01]  /*0270*/  MOV R18, UR14 ;  /* 0x0000000e00127c02 */ /* 0x000fe20008000f00 */
[----:B------:R-:W-:Y:S01]  /*0280*/  IMAD.U32 R19, RZ, RZ, UR15 ;  /* 0x0000000fff137e24 */ /* 0x000fe2000f8e00ff */
[----:B------:R-:W-:Y:S02]  /*0290*/  MOV R17, UR8 ;  /* 0x0000000800117c02 */ /* 0x000fe40008000f00 */
[----:B------:R-:W-:Y:S02]  /*02a0*/  MOV R16, 0x2c0 ;  /* 0x000002c000107802 */ /* 0x000fe40000000f00 */
[----:B------:R-:W-:Y:S05]  /*02b0*/  CALL.REL.NOINC `($__internal_18_$__cuda_sm20_div_s64) ;  /* 0x0000003c00887944 */ /* 0x000fea0003c00000 */
[----:B------:R-:W-:-:S07]  /*02c0*/  MOV R15, R13 ;  /* 0x0000000d000f7202 */ /* 0x000fce0000000f00 */
.L_x_3112:
        /* <DEDUP_REMOVED lines=30> */
.L_x_3114:
[----:B------:R-:W-:Y:S01]  /*04b0*/  IMAD.MOV.U32 R36, RZ, RZ, R14 ;  /* 0x000000ffff247224 */ /* 0x000fe200078e000e */
[----:B------:R-:W-:Y:S02]  /*04c0*/  MOV R19, R15 ;  /* 0x0000000f00137202 */ /* 0x000fe40000000f00 */
[----:B------:R-:W-:Y:S02]  /*04d0*/  MOV R16, 0x4f0 ;  /* 0x000004f000107802 */ /* 0x000fe40000000f00 */
[----:B------:R-:W-:Y:S05]  /*04e0*/  CALL.REL.NOINC `($__internal_18_$__cuda_sm20_div_s64) ;  /* 0x0000003800fc7944 */ /* 0x000fea0003c00000 */
[----:B------:R-:W-:Y:S02]  /*04f0*/  MOV R24, R14 ;  /* 0x0000000e00187202 */ /* 0x000fe40000000f00 */
[----:B------:R-:W-:Y:S02]  /*0500*/  MOV R25, R13 ;  /* 0x0000000d00197202 */ /* 0x000fe40000000f00 */
.L_x_3115:
[----:B------:R-:W-:Y:S05]  /*0510*/  BSYNC.RECONVERGENT B0 ;  /* 0x0000000000007941 */ /* 0x000fea0003800200 */
.L_x_3113:
        /* <DEDUP_REMOVED lines=55> */
.L_x_3117:
[----:B------:R-:W-:Y:S01]  /*0890*/  IMAD.MOV.U32 R36, RZ, RZ, R18 ;  /* 0x000000ffff247224 */ /* 0x000fe200078e0012 */
[----:B------:R-:W-:Y:S01]  /*08a0*/  MOV R18, R12 ;  /* 0x0000000c00127202 */ /* 0x000fe20000000f00 */
[----:B------:R-:W-:Y:S01]  /*08b0*/  IMAD.MOV.U32 R19, RZ, RZ, R17 ;  /* 0x000000ffff137224 */ /* 0x000fe200078e0011 */
[----:B------:R-:W-:Y:S02]  /*08c0*/  MOV R17, R2 ;  /* 0x0000000200117202 */ /* 0x000fe40000000f00 */
[----:B------:R-:W-:Y:S02]  /*08d0*/  MOV R16, 0x8f0 ;  /* 0x000008f000107802 */ /* 0x000fe40000000f00 */
[----:B------:R-:W-:Y:S05]  /*08e0*/  CALL.REL.NOINC `($__internal_18_$__cuda_sm20_div_s64) ;  /* 0x0000003400fc7944 */ /* 0x000fea0003c00000 */
[----:B------:R-:W-:Y:S02]  /*08f0*/  MOV R15, R13 ;  /* 0x0000000d000f7202 */ /* 0x000fe40000000f00 */
.L_x_3118:
[----:B------:R-:W-:Y:S05]  /*0900*/  BSYNC.RECONVERGENT B0 ;  /* 0x0000000000007941 */ /* 0x000fea0003800200 */
.L_x_3116:
        /* <DEDUP_REMOVED lines=116> */
.L_x_3120:
[----:B------:R-:W-:Y:S01]  /*1050*/  IMAD.MOV.U32 R36, RZ, RZ, R14 ;  /* 0x000000ffff247224 */ /* 0x000fe200078e000e */
[----:B------:R-:W-:Y:S01]  /*1060*/  MOV R18, R9 ;  /* 0x0000000900127202 */ /* 0x000fe20000000f00 */
[----:B------:R-:W-:Y:S01]  /*1070*/  IMAD.MOV.U32 R19, RZ, RZ, R15 ;  /* 0x000000ffff137224 */ /* 0x000fe200078e000f */
[----:B------:R-:W-:Y:S02]  /*1080*/  MOV R17, R3 ;  /* 0x0000000300117202 */ /* 0x000fe40000000f00 */
[----:B------:R-:W-:Y:S02]  /*1090*/  MOV R16, 0x10b0 ;  /* 0x000010b000107802 */ /* 0x000fe40000000f00 */
[----:B------:R-:W-:Y:S05]  /*10a0*/  CALL.REL.NOINC `($__internal_18_$__cuda_sm20_div_s64) ;  /* 0x00000030000c7944 */ /* 0x000fea0003c00000 */
[----:B------:R-:W-:Y:S02]  /*10b0*/  MOV R32, R14 ;  /* 0x0000000e00207202 */ /* 0x000fe40000000f00 */
[----:B------:R-:W-:Y:S02]  /*10c0*/  MOV R33, R13 ;  /* 0x0000000d00217202 */ /* 0x000fe40000000f00 */
.L_x_3121:
[----:B------:R-:W-:Y:S05]  /*10d0*/  BSYNC.RECONVERGENT B0 ;  /* 0x0000000000007941 */ /* 0x000fea0003800200 */
.L_x_3119:
        /* <DEDUP_REMOVED lines=58> */
.L_x_3123:
[----:B------:R-:W-:Y:S01]  /*1480*/  IMAD.MOV.U32 R36, RZ, RZ, R24 ;  /* 0x000000ffff247224 */ /* 0x000fe200078e0018 */
[----:B------:R-:W-:Y:S01]  /*1490*/  MOV R19, R25 ;  /* 0x0000001900137202 */ /* 0x000fe20000000f00 */
[----:B------:R-:W-:Y:S01]  /*14a0*/  IMAD.MOV.U32 R18, RZ, RZ, R7 ;  /* 0x000000ffff127224 */ /* 0x000fe200078e0007 */
[----:B------:R-:W-:Y:S02]  /*14b0*/  MOV R16, 0x14d0 ;  /* 0x000014d000107802 */ /* 0x000fe40000000f00 */
[----:B------:R-:W-:Y:S05]  /*14c0*/  CALL.REL.NOINC `($__internal_18_$__cuda_sm20_div_s64) ;  /* 0x0000002c00047944 */ /* 0x000fea0003c00000 */
[----:B------:R-:W-:Y:S02]  /*14d0*/  MOV R22, R14 ;  /* 0x0000000e00167202 */ /* 0x000fe40000000f00 */
[----:B------:R-:W-:Y:S02]  /*14e0*/  MOV R23, R13 ;  /* 0x0000000d00177202 */ /* 0x000fe40000000f00 */
.L_x_3124:
[----:B------:R-:W-:Y:S05]  /*14f0*/  BSYNC.RECONVERGENT B0 ;  /* 0x0000000000007941 */ /* 0x000fea0003800200 */
.L_x_3122:
        /* <DEDUP_REMOVED lines=65> */
.L_x_3126:
[----:B------:R-:W-:Y:S05]  /*1910*/  BSYNC.RECONVERGENT B0 ;  /* 0x0000000000007941 */ /* 0x000fea0003800200 */
.L_x_3125:
        /* <DEDUP_REMOVED lines=137> */
.L_x_3130:
[----:B------:R-:W-:Y:S01]  /*21b0*/  IMAD.MOV.U32 R36, RZ, RZ, R30 ;  /* 0x000000ffff247224 */ /* 0x000fe200078e001e */
[----:B------:R-:W-:Y:S01]  /*21c0*/  MOV R19, RZ ;  /* 0x000000ff00137202 */ /* 0x000fe20000000f00 */
[----:B------:R-:W-:Y:S01]  /*21d0*/  IMAD.MOV.U32 R18, RZ, RZ, R34 ;  /* 0x000000ffff127224 */ /* 0x000fe200078e0022 */
[----:B------:R-:W-:Y:S02]  /*21e0*/  MOV R16, 0x2200 ;  /* 0x0000220000107802 */ /* 0x000fe40000000f00 */
[----:B------:R-:W-:Y:S05]  /*21f0*/  CALL.REL.NOINC `($__internal_18_$__cuda_sm20_div_s64) ;  /* 0x0000001c00b87944 */ /* 0x000fea0003c00000 */
[----:B------:R-:W-:Y:S02]  /*2200*/  IADD3 R11, PT, PT, -R14, RZ, RZ ;  /* 0x000000ff0e0b7210 */ /* 0x000fe40007ffe1ff */
[----:B------:R-:W-:-:S03]  /*2210*/  MOV R31, R13 ;  /* 0x0000000d001f7202 */ /* 0x000fc60000000f00 */
[----:B------:R-:W-:Y:S01]  /*2220*/  IMAD R11, R34, R11, R30 ;  /* 0x0000000b220b7224 */ /* 0x000fe200078e021e */
[----:B------:R-:W-:-:S07]  /*2230*/  MOV R30, R14 ;  /* 0x0000000e001e7202 */ /* 0x000fce0000000f00 */
.L_x_3131:
        /* <DEDUP_REMOVED lines=60> */
.L_x_3133:
[----:B------:R-:W-:Y:S01]  /*2600*/  IMAD.MOV.U32 R36, RZ, RZ, R30 ;  /* 0x000000ffff247224 */ /* 0x000fe200078e001e */
[----:B------:R-:W-:Y:S01]  /*2610*/  MOV R19, R31 ;  /* 0x0000001f00137202 */ /* 0x000fe20000000f00 */
[----:B------:R-:W-:Y:S01]  /*2620*/  IMAD.MOV.U32 R18, RZ, RZ, R34 ;  /* 0x000000ffff127224 */ /* 0x000fe200078e0022 */
[----:B------:R-:W-:Y:S02]  /*2630*/  MOV R16, 0x2650 ;  /* 0x0000265000107802 */ /* 0x000fe40000000f00 */
[----:B------:R-:W-:Y:S05]  /*2640*/  CALL.REL.NOINC `($__internal_18_$__cuda_sm20_div_s64) ;  /* 0x0000001800a47944 */ /* 0x000fea0003c00000 */
[----:B------:R-:W-:-:S05]  /*2650*/  IADD3 R31, PT, PT, -R14, RZ, RZ ;  /* 0x000000ff0e1f7210 */ /* 0x000fca0007ffe1ff */
[----:B------:R-:W-:Y:S02]  /*2660*/  IMAD R31, R31, R34, R30 ;  /* 0x000000221f1f7224 */ /* 0x000fe400078e021e */
.L_x_3134:
[----:B------:R-:W-:Y:S05]  /*2670*/  BSYNC.RECONVERGENT B0 ;  /* 0x0000000000007941 */ /* 0x000fea0003800200 */
.L_x_3132:
        /* <DEDUP_REMOVED lines=160> */
.L_x_3129:
[----:B------:R-:W0:Y:S01]  /*3080*/  LDC.64 R2, c[0x0][0x420] ;  /* 0x00010800ff027b82 */ /* 0x000e220000000a00 */
[----:B------:R-:W-:-:S05]  /*3090*/  IADD3 R0, PT, PT, R15, UR6, RZ ;  /* 0x000000060f007c10 */ /* 0x000fca000fffe0ff */
[----:B0-----:R-:W-:-:S05]  /*30a0*/  IMAD.WIDE.U32 R2, R0, 0x4, R2 ;  /* 0x0000000400027825 */ /* 0x001fca00078e0002 */
[----:B------:R1:W-:Y:S02]  /*30b0*/  STG.E desc[UR12][R2.64], R23 ;  /* 0x0000001702007986 */ /* 0x0003e4000c10190c */
.L_x_3128:
[----:B------:R-:W-:Y:S05]  /*30c0*/  BSYNC.RECONVERGENT B1 ;  /* 0x0000000000017941 */ /* 0x000fea0003800200 */
.L_x_3127:
        /* <DEDUP_REMOVED lines=60> */
.L_x_3141:
        /* <DEDUP_REMOVED lines=14> */
.L_x_3138:
[----:B0-----:R-:W-:Y:S05]  /*3570*/  BSYNC.RECONVERGENT B0 ;  /* 0x0000000000007941 */ /* 0x001fea0003800200 */
.L_x_3137:
        /* <DEDUP_REMOVED lines=30> */
.L_x_3140:
[----:B------:R-:W-:Y:S05]  /*3760*/  BSYNC.RECONVERGENT B0 ;  /* 0x0000000000007941 */ /* 0x000fea0003800200 */
.L_x_3139:
        /* <DEDUP_REMOVED lines=21> */
.L_x_3136:
        /* <DEDUP_REMOVED lines=20> */
.L_x_3143:
[----:B------:R-:W-:Y:S05]  /*3a00*/  BSYNC.RECONVERGENT B0 ;  /* 0x0000000000007941 */ /* 0x000fea0003800200 */
.L_x_3142:
        /* <DEDUP_REMOVED lines=18> */
.L_x_3135:
        /* <DEDUP_REMOVED lines=91> */
        .weak           $__internal_18_$__cuda_sm20_div_s64
        .type           $__internal_18_$__cuda_sm20_div_s64,@function
        .size           $__internal_18_$__cuda_sm20_div_s64,(.L_x_5462 - $__internal_18_$__cuda_sm20_div_s64)
$__internal_18_$__cuda_sm20_div_s64:
        /* <DEDUP_REMOVED lines=86> */
[----:B------:R-:W-:Y:S06]  /*4640*/  RET.REL.NODEC R28 `(_ZN5flash32flash_fwd_splitkv_combine_kernelI23Flash_fwd_kernel_traitsILi96ELi64ELi64ELi4ELb0ELb0EN7cutlass6half_tE19Flash_kernel_traitsILi96ELi64ELi64ELi4ES3_EELi16ELi3ELb0EEEvNS_16Flash_fwd_paramsE) ;  /* 0xffffffb81c6c7950 */ /* 0x000fec0003c3ffff */
.L_x_3144:
        /* <DEDUP_REMOVED lines=11> */
.L_x_5462:


//--------------------- .text._ZN5flash32flash_fwd_splitkv_combine_kernelI23Flash_fwd_kernel_traitsILi96ELi64ELi64ELi4ELb0ELb0EN7cutlass6half_tE19Flash_kernel_traitsILi96ELi64ELi64ELi4ES3_EELi16ELi2ELb0EEEvNS_16Flash_fwd_paramsE --------------------------
	.section	.text._ZN5flash32flash_fwd_splitkv_combine_kernelI23Flash_fwd_kernel_traitsILi96ELi64ELi64ELi4ELb0ELb0EN7cutlass6half_tE19Flash_kernel_traitsILi96ELi64ELi64ELi4ES3_EELi16ELi2ELb0EEEvNS_16Flash_fwd_paramsE,"ax",@progbits
	.align	128
        .global         _ZN5flash32flash_fwd_splitkv_combine_kernelI23Flash_fwd_kernel_traitsILi96ELi64ELi64ELi4ELb0ELb0EN7cutlass6half_tE19Flash_kernel_traitsILi96ELi64ELi64ELi4ES3_EELi16ELi2ELb0EEEvNS_16Flash_fwd_paramsE
        .type           _ZN5flash32flash_fwd_splitkv_combine_kernelI23Flash_fwd_kernel_traitsILi96ELi64ELi64ELi4ELb0ELb0EN7cutlass6half_tE19Flash_kernel_traitsILi96ELi64ELi64ELi4ES3_EELi16ELi2ELb0EEEvNS_16Flash_fwd_paramsE,@function
        .size           _ZN5flash32flash_fwd_splitkv_combine_kernelI23Flash_fwd_kernel_traitsILi96ELi64ELi64ELi4ELb0ELb0EN7cutlass6half_tE19Flash_kernel_traitsILi96ELi64ELi64ELi4ES3_EELi16ELi2ELb0EEEvNS_16Flash_fwd_paramsE,(.L_x_5463 - _ZN5flash32flash_fwd_splitkv_combine_kernelI23Flash_fwd_kernel_traitsILi96ELi64ELi64ELi4ELb0ELb0EN7cutlass6half_tE19Flash_kernel_traitsILi96ELi64ELi64ELi4ES3_EELi16ELi2ELb0EEEvNS_16Flash_fwd_paramsE)
        .other          _ZN5flash32flash_fwd_splitkv_combine_kernelI23Flash_fwd_kernel_traitsILi96ELi64ELi64ELi4ELb0ELb0EN7cutlass6half_tE19Flash_kernel_traitsILi96ELi64ELi64ELi4ES3_EELi16ELi2ELb0EEEvNS_16Flash_fwd_paramsE,@"STO_CUDA_ENTRY STV_DEFAULT"
_ZN5flash32flash_fwd_splitkv_combine_kernelI23Flash_fwd_kernel_traitsILi96ELi64ELi64ELi4ELb0ELb0EN7cutlass6half_tE19Flash_kernel_traitsILi96ELi64ELi64ELi4ES3_EELi16ELi2ELb0EEEvNS_16Flash_fwd_paramsE:
.text._ZN5flash32flash_fwd_splitkv_combine_kernelI23Flash_fwd_kernel_traitsILi96ELi64ELi64ELi4ELb0ELb0EN7cutlass6half_tE19Flash_kernel_traitsILi96ELi64ELi64ELi4ES3_EELi16ELi2ELb0EEEvNS_16Flash_fwd_paramsE:
        /* <DEDUP_REMOVED lines=39> */
.L_x_3145:
[----:B------:R-:W-:Y:S01]  /*0270*/  IMAD.U32 R27, RZ, RZ, UR7 ;  /* 0x00000007ff1b7e24 */ /* 0x000fe2000f8e00ff */
[----:B------:R-:W-:Y:S01]  /*0280*/  MOV R20, UR15 ;  /* 0x0000000f00147c02 */ /* 0x000fe20008000f00 */
[----:B------:R-:W-:Y:S01]  /*0290*/  IMAD.U32 R21, RZ, RZ, UR14 ;  /* 0x0000000eff157e24 */ /* 0x000fe2000f8e00ff */
[----:B------:R-:W-:Y:S02]  /*02a0*/  MOV R19, UR8 ;  /* 0x0000000800137c02 */ /* 0x000fe40008000f00 */
[----:B------:R-:W-:Y:S02]  /*02b0*/  MOV R18, 0x2d0 ;  /* 0x000002d000127802 */ /* 0x000fe40000000f00 */
[----:B------:R-:W-:Y:S05]  /*02c0*/  CALL.REL.NOINC `($__internal_19_$__cuda_sm20_div_s64) ;  /* 0x0000003c00687944 */ /* 0x000fea0003c00000 */
.L_x_3146:
        /* <DEDUP_REMOVED lines=30> */
.L_x_3148:
[----:B------:R-:W-:Y:S01]  /*04b0*/  IMAD.MOV.U32 R27, RZ, RZ, R16 ;  /* 0x000000ffff1b7224 */ /* 0x000fe200078e0010 */
[----:B------:R-:W-:Y:S02]  /*04c0*/  MOV R21, R17 ;  /* 0x0000001100157202 */ /* 0x000fe40000000f00 */
[----:B------:R-:W-:Y:S02]  /*04d0*/  MOV R18, 0x4f0 ;  /* 0x000004f000127802 */ /* 0x000fe40000000f00 */
[----:B------:R-:W-:Y:S05]  /*04e0*/  CALL.REL.NOINC `($__internal_19_$__cuda_sm20_div_s64) ;  /* 0x0000003800e07944 */ /* 0x000fea0003c00000 */
[----:B------:R-:W-:Y:S02]  /*04f0*/  MOV R30, R16 ;  /* 0x00000010001e7202 */ /* 0x000fe40000000f00 */
[----:B------:R-:W-:Y:S02]  /*0500*/  MOV R31, R17 ;  /* 0x00000011001f7202 */ /* 0x000fe40000000f00 */
.L_x_3149:
[----:B------:R-:W-:Y:S05]  /*0510*/  BSYNC.RECONVERGENT B0 ;  /* 0x0000000000007941 */ /* 0x000fea0003800200 */
.L_x_3147:
        /* <DEDUP_REMOVED lines=54> */
.L_x_3151:
[----:B------:R-:W-:Y:S01]  /*0880*/  IMAD.MOV.U32 R27, RZ, RZ, R20 ;  /* 0x000000ffff1b7224 */ /* 0x000fe200078e0014 */
[----:B------:R-:W-:Y:S01]  /*0890*/  MOV R20, R14 ;  /* 0x0000000e00147202 */ /* 0x000fe20000000f00 */
[----:B------:R-:W-:Y:S01]  /*08a0*/  IMAD.MOV.U32 R21, RZ, RZ, R19 ;  /* 0x000000ffff157224 */ /* 0x000fe200078e0013 */
[----:B------:R-:W-:Y:S02]  /*08b0*/  MOV R19, R4 ;  /* 0x0000000400137202 */ /* 0x000fe40000000f00 */
[----:B------:R-:W-:Y:S02]  /*08c0*/  MOV R18, 0x8e0 ;  /* 0x000008e000127802 */ /* 0x000fe40000000f00 */
[----:B------:R-:W-:Y:S05]  /*08d0*/  CALL.REL.NOINC `($__internal_19_$__cuda_sm20_div_s64) ;  /* 0x0000003400e47944 */ /* 0x000fea0003c00000 */
.L_x_3152:
[----:B------:R-:W-:Y:S05]  /*08e0*/  BSYNC.RECONVERGENT B0 ;  /* 0x0000000000007941 */ /* 0x000fea0003800200 */
.L_x_3150:
        /* <DEDUP_REMOVED lines=116> */
.L_x_3154:
[----:B------:R-:W-:Y:S01]  /*1030*/  IMAD.MOV.U32 R27, RZ, RZ, R16 ;  /* 0x000000ffff1b7224 */ /* 0x000fe200078e0010 */
[----:B------:R-:W-:Y:S01]  /*1040*/  MOV R20, R11 ;  /* 0x0000000b00147202 */ /* 0x000fe20000000f00 */
[----:B------:R-:W-:Y:S01]  /*1050*/  IMAD.MOV.U32 R21, RZ, RZ, R17 ;  /* 0x000000ffff157224 */ /* 0x000fe200078e0011 */
[----:B------:R-:W-:Y:S02]  /*1060*/  MOV R19, R3 ;  /* 0x0000000300137202 */ /* 0x000fe40000000f00 */
[----:B------:R-:W-:Y:S02]  /*1070*/  MOV R18, 0x1090 ;  /* 0x0000109000127802 */ /* 0x000fe40000000f00 */
[----:B------:R-:W-:Y:S05]  /*1080*/  CALL.REL.NOINC `($__internal_19_$__cuda_sm20_div_s64) ;  /* 0x0000002c00f87944 */ /* 0x000fea0003c00000 */
[----:B------:R-:W-:Y:S02]  /*1090*/  MOV R32, R16 ;  /* 0x0000001000207202 */ /* 0x000fe40000000f00 */
[----:B------:R-:W-:Y:S02]  /*10a0*/  MOV R33, R17 ;  /* 0x0000001100217202 */ /* 0x000fe40000000f00 */
.L_x_3155:
[----:B------:R-:W-:Y:S05]  /*10b0*/  BSYNC.RECONVERGENT B0 ;  /* 0x0000000000007941 */ /* 0x000fea0003800200 */
.L_x_3153:
        /* <DEDUP_REMOVED lines=57> */
.L_x_3157:
[----:B------:R-:W-:Y:S01]  /*1450*/  IMAD.MOV.U32 R27, RZ, RZ, R30 ;  /* 0x000000ffff1b7224 */ /* 0x000fe200078e001e */
[----:B------:R-:W-:Y:S01]  /*1460*/  MOV R21, R31 ;  /* 0x0000001f00157202 */ /* 0x000fe20000000f00 */
[----:B------:R-:W-:Y:S01]  /*1470*/  IMAD.MOV.U32 R20, RZ, RZ, R9 ;  /* 0x000000ffff147224 */ /* 0x000fe200078e0009 */
[----:B------:R-:W-:Y:S02]  /*1480*/  MOV R18, 0x14a0 ;  /* 0x000014a000127802 */ /* 0x000fe40000000f00 */
[----:B------:R-:W-:Y:S05]  /*1490*/  CALL.REL.NOINC `($__internal_19_$__cuda_sm20_div_s64) ;  /* 0x0000002800f47944 */ /* 0x000fea0003c00000 */
[----:B------:R-:W-:Y:S02]  /*14a0*/  MOV R22, R16 ;  /* 0x0000001000167202 */ /* 0x000fe40000000f00 */
[----:B------:R-:W-:Y:S02]  /*14b0*/  MOV R23, R17 ;  /* 0x0000001100177202 */ /* 0x000fe40000000f00 */
.L_x_3158:
[----:B------:R-:W-:Y:S05]  /*14c0*/  BSYNC.RECONVERGENT B0 ;  /* 0x0000000000007941 */ /* 0x000fea0003800200 */
.L_x_3156:
        /* <DEDUP_REMOVED lines=53> */
.L_x_3160:
[----:B0-----:R-:W-:Y:S05]  /*1820*/  BSYNC.RECONVERGENT B0 ;  /* 0x0000000000007941 */ /* 0x001fea0003800200 */
.L_x_3159:
        /* <DEDUP_REMOVED lines=146> */
.L_x_3164:
[----:B------:R-:W-:Y:S01]  /*2150*/  IMAD.MOV.U32 R21, RZ, RZ, RZ ;  /* 0x000000ffff157224 */ /* 0x000fe200078e00ff */
[----:B------:R-:W-:Y:S02]  /*2160*/  MOV R20, R30 ;  /* 0x0000001e00147202 */ /* 0x000fe40000000f00 */
[----:B------:R-:W-:Y:S02]  /*2170*/  MOV R18, 0x2190 ;  /* 0x0000219000127802 */ /* 0x000fe40000000f00 */
[----:B------:R-:W-:Y:S05]  /*2180*/  CALL.REL.NOINC `($__internal_19_$__cuda_sm20_div_s64) ;  /* 0x0000001c00b87944 */ /* 0x000fea0003c00000 */
[----:B------:R-:W-:Y:S02]  /*2190*/  IADD3 R13, PT, PT, -R16, RZ, RZ ;  /* 0x000000ff100d7210 */ /* 0x000fe40007ffe1ff */
[----:B------:R-:W-:-:S03]  /*21a0*/  MOV R31, R17 ;  /* 0x00000011001f7202 */ /* 0x000fc60000000f00 */
[----:B------:R-:W-:Y:S01]  /*21b0*/  IMAD R27, R30, R13, R27 ;  /* 0x0000000d1e1b7224 */ /* 0x000fe200078e021b */
[----:B------:R-:W-:-:S07]  /*21c0*/  MOV R30, R16 ;  /* 0x00000010001e7202 */ /* 0x000fce0000000f00 */
.L_x_3165:
        /* <DEDUP_REMOVED lines=60> */
.L_x_3167:
[----:B------:R-:W-:Y:S01]  /*2590*/  IMAD.MOV.U32 R27, RZ, RZ, R30 ;  /* 0x000000ffff1b7224 */ /* 0x000fe200078e001e */
[----:B------:R-:W-:Y:S01]  /*25a0*/  MOV R21, R31 ;  /* 0x0000001f00157202 */ /* 0x000fe20000000f00 */
[----:B------:R-:W-:Y:S01]  /*25b0*/  IMAD.MOV.U32 R20, RZ, RZ, R34 ;  /* 0x000000ffff147224 */ /* 0x000fe200078e0022 */
[----:B------:R-:W-:Y:S02]  /*25c0*/  MOV R18, 0x25e0 ;  /* 0x000025e000127802 */ /* 0x000fe40000000f00 */
[----:B------:R-:W-:Y:S05]  /*25d0*/  CALL.REL.NOINC `($__internal_19_$__cuda_sm20_div_s64) ;  /* 0x0000001800a47944 */ /* 0x000fea0003c00000 */
[----:B------:R-:W-:-:S05]  /*25e0*/  IADD3 R31, PT, PT, -R16, RZ, RZ ;  /* 0x000000ff101f7210 */ /* 0x000fca0007ffe1ff */
[----:B------:R-:W-:Y:S02]  /*25f0*/  IMAD R31, R31, R34, R30 ;  /* 0x000000221f1f7224 */ /* 0x000fe400078e021e */
.L_x_3168:
[----:B------:R-:W-:Y:S05]  /*2600*/  BSYNC.RECONVERGENT B0 ;  /* 0x0000000000007941 */ /* 0x000fea0003800200 */
.L_x_3166:
        /* <DEDUP_REMOVED lines=162> */
.L_x_3163:
[----:B------:R-:W0:Y:S01]  /*3030*/  LDC.64 R4, c[0x0][0x420] ;  /* 0x00010800ff047b82 */ /* 0x000e220000000a00 */
[----:B------:R-:W-:-:S05]  /*3040*/  LEA.HI R2, R0, UR6, RZ, 0x1e ;  /* 0x0000000600027c11 */ /* 0x000fca000f8ff0ff */
[----:B0-----:R-:W-:-:S05]  /*3050*/  IMAD.WIDE.U32 R2, R2, 0x4, R4 ;  /* 0x0000000402027825 */ /* 0x001fca00078e0004 */
[----:B------:R1:W-:Y:S02]  /*3060*/  STG.E desc[UR12][R2.64], R23 ;  /* 0x0000001702007986 */ /* 0x0003e4000c10190c */
.L_x_3162:
[----:B------:R-:W-:Y:S05]  /*3070*/  BSYNC.RECONVERGENT B1 ;  /* 0x0000000000017941 */ /* 0x000fea0003800200 */
.L_x_3161:
        /* <DEDUP_REMOVED lines=58> */
.L_x_3175:
        /* <DEDUP_REMOVED lines=14> */
.L_x_3172:
[----:B0-----:R-:W-:Y:S05]  /*3500*/  BSYNC.RECONVERGENT B0 ;  /* 0x0000000000007941 */ /* 0x001fea0003800200 */
.L_x_3171:
        /* <DEDUP_REMOVED lines=30> */
.L_x_3174:
[----:B------:R-:W-:Y:S05]  /*36f0*/  BSYNC.RECONVERGENT B0 ;  /* 0x0000000000007941 */ /* 0x000fea0003800200 */
.L_x_3173:
        /* <DEDUP_REMOVED lines=21> */
.L_x_3170:
        /* <DEDUP_REMOVED lines=20> */
.L_x_3177:
[----:B------:R-:W-:Y:S05]  /*3990*/  BSYNC.RECONVERGENT B0 ;  /* 0x0000000000007941 */ /* 0x000fea0003800200 */
.L_x_3176:
        /* <DEDUP_REMOVED lines=18> */
.L_x_3169:
        /* <DEDUP_REMOVED lines=91> */
        .weak           $__internal_19_$__cuda_sm20_div_s64
        .type           $__internal_19_$__cuda_sm20_div_s64,@function
        .size           $__internal_19_$__cuda_sm20_div_s64,(.L_x_5463 - $__internal_19_$__cuda_sm20_div_s64)
$__internal_19_$__cuda_sm20_div_s64:
        /* <DEDUP_REMOVED lines=86> */
[----:B------:R-:W-:Y:S06]  /*45d0*/  RET.REL.NODEC R28 `(_ZN5flash32flash_fwd_splitkv_combine_kernelI23Flash_fwd_kernel_traitsILi96ELi64ELi64ELi4ELb0ELb0EN7cutlass6half_tE19Flash_kernel_traitsILi96ELi64ELi64ELi4ES3_EELi16ELi2ELb0EEEvNS_16Flash_fwd_paramsE) ;  /* 0xffffffb81c887950 */ /* 0x000fec0003c3ffff */
.L_x_3178:
        /* <DEDUP_REMOVED lines=10> */
.L_x_5463:


//--------------------- .text._ZN5flash32flash_fwd_splitkv_combine_kernelI23Flash_fwd_kernel_traitsILi96ELi64ELi64ELi4ELb0ELb0EN7cutlass6half_tE19Flash_kernel_traitsILi96ELi64ELi64ELi4ES3_EELi16ELi1ELb0EEEvNS_16Flash_fwd_paramsE --------------------------
	.section	.text._ZN5flash32flash_fwd_splitkv_combine_kernelI23Flash_fwd_kernel_traitsILi96ELi64ELi64ELi4ELb0ELb0EN7cutlass6half_tE19Flash_kernel_traitsILi96ELi64ELi64ELi4ES3_EELi16ELi1ELb0EEEvNS_16Flash_fwd_paramsE,"ax",@progbits
	.align	128
        .global         _ZN5flash32flash_fwd_splitkv_combine_kernelI23Flash_fwd_kernel_traitsILi96ELi64ELi64ELi4ELb0ELb0EN7cutlass6half_tE19Flash_kernel_traitsILi96ELi64ELi64ELi4ES3_EELi16ELi1ELb0EEEvNS_16Flash_fwd_paramsE
        .type           _ZN5flash32flash_fwd_splitkv_combine_kernelI23Flash_fwd_kernel_traitsILi96ELi64ELi64ELi4ELb0ELb0EN7cutlass6half_tE19Flash_kernel_traitsILi96ELi64ELi64ELi4ES3_EELi16ELi1ELb0EEEvNS_16Flash_fwd_paramsE,@function
        .size           _ZN5flash32flash_fwd_splitkv_combine_kernelI23Flash_fwd_kernel_traitsILi96ELi64ELi64ELi4ELb0ELb0EN7cutlass6half_tE19Flash_kernel_traitsILi96ELi64ELi64ELi4ES3_EELi16ELi1ELb0EEEvNS_16Flash_fwd_paramsE,(.L_x_5464 - _ZN5flash32flash_fwd_splitkv_combine_kernelI23Flash_fwd_kernel_traitsILi96ELi64ELi64ELi4ELb0ELb0EN7cutlass6half_tE19Flash_kernel_traitsILi96ELi64ELi64ELi4ES3_EELi16ELi1ELb0EEEvNS_16Flash_fwd_paramsE)
        .other          _ZN5flash32flash_fwd_splitkv_combine_kernelI23Flash_fwd_kernel_traitsILi96ELi64ELi64ELi4ELb0ELb0EN7cutlass6half_tE19Flash_kernel_traitsILi96ELi64ELi64ELi4ES3_EELi16ELi1ELb0EEEvNS_16Flash_fwd_paramsE,@"STO_CUDA_ENTRY STV_DEFAULT"
_ZN5flash32flash_fwd_splitkv_combine_kernelI23Flash_fwd_kernel_traitsILi96ELi64ELi64ELi4ELb0ELb0EN7cutlass6half_tE19Flash_kernel_traitsILi96ELi64ELi64ELi4ES3_EELi16ELi1ELb0EEEvNS_16Flash_fwd_paramsE:
.text._ZN5flash32flash_fwd_splitkv_combine_kernelI23Flash_fwd_kernel_traitsILi96ELi64ELi64ELi4ELb0ELb0EN7cutlass6half_tE19Flash_kernel_traitsILi96ELi64ELi64ELi4ES3_EELi16ELi1ELb0EEEvNS_16Flash_fwd_paramsE:
        /* <DEDUP_REMOVED lines=38> */
.L_x_3179:
[----:B------:R-:W-:Y:S01]  /*0260*/  IMAD.U32 R27, RZ, RZ, UR7 ;  /* 0x00000007ff1b7e24 */ /* 0x000fe2000f8e00ff */
[----:B------:R-:W-:Y:S01]  /*0270*/  MOV R20, UR15 ;  /* 0x0000000f00147c02 */ /* 0x000fe20008000f00 */
[----:B------:R-:W-:Y:S01]  /*0280*/  IMAD.U32 R21, RZ, RZ, UR14 ;  /* 0x0000000eff157e24 */ /* 0x000fe2000f8e00ff */
[----:B------:R-:W-:Y:S02]  /*0290*/  MOV R19, UR8 ;  /* 0x0000000800137c02 */ /* 0x000fe40008000f00 */
[----:B------:R-:W-:Y:S02]  /*02a0*/  MOV R18, 0x2c0 ;  /* 0x000002c000127802 */ /* 0x000fe40000000f00 */
[----:B------:R-:W-:Y:S05]  /*02b0*/  CALL.REL.NOINC `($__internal_20_$__cuda_sm20_div_s64) ;  /* 0x0000003c00607944 */ /* 0x000fea0003c00000 */
.L_x_3180:
        /* <DEDUP_REMOVED lines=30> */
.L_x_3182:
[----:B------:R-:W-:Y:S01]  /*04a0*/  IMAD.MOV.U32 R27, RZ, RZ, R16 ;  /* 0x000000ffff1b7224 */ /* 0x000fe200078e0010 */
[----:B------:R-:W-:Y:S02]  /*04b0*/  MOV R21, R17 ;  /* 0x0000001100157202 */ /* 0x000fe40000000f00 */
[----:B------:R-:W-:Y:S02]  /*04c0*/  MOV R18, 0x4e0 ;  /* 0x000004e000127802 */ /* 0x000fe40000000f00 */
[----:B------:R-:W-:Y:S05]  /*04d0*/  CALL.REL.NOINC `($__internal_20_$__cuda_sm20_div_s64) ;  /* 0x0000003800d87944 */ /* 0x000fea0003c00000 */
[----:B------:R-:W-:Y:S02]  /*04e0*/  MOV R6, R16 ;  /* 0x0000001000067202 */ /* 0x000fe40000000f00 */
[----:B------:R-:W-:Y:S02]  /*04f0*/  MOV R7, R17 ;  /* 0x0000001100077202 */ /* 0x000fe40000000f00 */
.L_x_3183:
[----:B------:R-:W-:Y:S05]  /*0500*/  BSYNC.RECONVERGENT B0 ;  /* 0x0000000000007941 */ /* 0x000fea0003800200 */
.L_x_3181:
        /* <DEDUP_REMOVED lines=55> */
.L_x_3185:
[----:B------:R-:W-:Y:S01]  /*0880*/  IMAD.MOV.U32 R27, RZ, RZ, R20 ;  /* 0x000000ffff1b7224 */ /* 0x000fe200078e0014 */
[----:B------:R-:W-:Y:S01]  /*0890*/  MOV R20, R14 ;  /* 0x0000000e00147202 */ /* 0x000fe20000000f00 */
[----:B------:R-:W-:Y:S01]  /*08a0*/  IMAD.MOV.U32 R21, RZ, RZ, R19 ;  /* 0x000000ffff157224 */ /* 0x000fe200078e0013 */
[----:B------:R-:W-:Y:S02]  /*08b0*/  MOV R19, R4 ;  /* 0x0000000400137202 */ /* 0x000fe40000000f00 */
[----:B------:R-:W-:Y:S02]  /*08c0*/  MOV R18, 0x8e0 ;  /* 0x000008e000127802 */ /* 0x000fe40000000f00 */
[----:B------:R-:W-:Y:S05]  /*08d0*/  CALL.REL.NOINC `($__internal_20_$__cuda_sm20_div_s64) ;  /* 0x0000003400d87944 */ /* 0x000fea0003c00000 */
.L_x_3186:
[----:B------:R-:W-:Y:S05]  /*08e0*/  BSYNC.RECONVERGENT B0 ;  /* 0x0000000000007941 */ /* 0x000fea0003800200 */
.L_x_3184:
        /* <DEDUP_REMOVED lines=116> */
.L_x_3188:
[----:B------:R-:W-:Y:S01]  /*1030*/  IMAD.MOV.U32 R27, RZ, RZ, R16 ;  /* 0x000000ffff1b7224 */ /* 0x000fe200078e0010 */
[----:B------:R-:W-:Y:S01]  /*1040*/  MOV R20, R11 ;  /* 0x0000000b00147202 */ /* 0x000fe20000000f00 */
[----:B------:R-:W-:Y:S01]  /*1050*/  IMAD.MOV.U32 R21, RZ, RZ, R17 ;  /* 0x000000ffff157224 */ /* 0x000fe200078e0011 */
[----:B------:R-:W-:Y:S02]  /*1060*/  MOV R19, R3 ;  /* 0x0000000300137202 */ /* 0x000fe40000000f00 */
[----:B------:R-:W-:Y:S02]  /*1070*/  MOV R18, 0x1090 ;  /* 0x0000109000127802 */ /* 0x000fe40000000f00 */
[----:B------:R-:W-:Y:S05]  /*1080*/  CALL.REL.NOINC `($__internal_20_$__cuda_sm20_div_s64) ;  /* 0x0000002c00ec7944 */ /* 0x000fea0003c00000 */
[----:B------:R-:W-:Y:S02]  /*1090*/  MOV R32, R16 ;  /* 0x0000001000207202 */ /* 0x000fe40000000f00 */
[----:B------:R-:W-:Y:S02]  /*10a0*/  MOV R33, R17 ;  /* 0x0000001100217202 */ /* 0x000fe40000000f00 */
.L_x_3189:
[----:B------:R-:W-:Y:S05]  /*10b0*/  BSYNC.RECONVERGENT B0 ;  /* 0x0000000000007941 */ /* 0x000fea0003800200 */
.L_x_3187:
        /* <DEDUP_REMOVED lines=58> */
.L_x_3191:
[----:B------:R-:W-:Y:S01]  /*1460*/  IMAD.MOV.U32 R27, RZ, RZ, R6 ;  /* 0x000000ffff1b7224 */ /* 0x000fe200078e0006 */
[----:B------:R-:W-:Y:S01]  /*1470*/  MOV R21, R7 ;  /* 0x0000000700157202 */ /* 0x000fe20000000f00 */
[----:B------:R-:W-:Y:S01]  /*1480*/  IMAD.MOV.U32 R20, RZ, RZ, R9 ;  /* 0x000000ffff147224 */ /* 0x000fe200078e0009 */
[----:B------:R-:W-:Y:S02]  /*1490*/  MOV R18, 0x14b0 ;  /* 0x000014b000127802 */ /* 0x000fe40000000f00 */
[----:B------:R-:W-:Y:S05]  /*14a0*/  CALL.REL.NOINC `($__internal_20_$__cuda_sm20_div_s64) ;  /* 0x0000002800e47944 */ /* 0x000fea0003c00000 */
[----:B------:R-:W-:Y:S02]  /*14b0*/  MOV R18, R16 ;  /* 0x0000001000127202 */ /* 0x000fe40000000f00 */
[----:B------:R-:W-:Y:S02]  /*14c0*/  MOV R19, R17 ;  /* 0x0000001100137202 */ /* 0x000fe40000000f00 */
.L_x_3192:
[----:B------:R-:W-:Y:S05]  /*14d0*/  BSYNC.RECONVERGENT B0 ;  /* 0x0000000000007941 */ /* 0x000fea0003800200 */
.L_x_3190:
        /* <DEDUP_REMOVED lines=54> */
.L_x_3194:
[----:B0-----:R-:W-:Y:S05]  /*1840*/  BSYNC.RECONVERGENT B0 ;  /* 0x0000000000007941 */ /* 0x001fea0003800200 */
.L_x_3193:
        /* <DEDUP_REMOVED lines=141> */
.L_x_3198:
[----:B------:R-:W-:Y:S01]  /*2120*/  IMAD.MOV.U32 R21, RZ, RZ, RZ ;  /* 0x000000ffff157224 */ /* 0x000fe200078e00ff */
[----:B------:R-:W-:Y:S02]  /*2130*/  MOV R20, R30 ;  /* 0x0000001e00147202 */ /* 0x000fe40000000f00 */
[----:B------:R-:W-:Y:S02]  /*2140*/  MOV R18, 0x2160 ;  /* 0x0000216000127802 */ /* 0x000fe40000000f00 */
[----:B------:R-:W-:Y:S05]  /*2150*/  CALL.REL.NOINC `($__internal_20_$__cuda_sm20_div_s64) ;  /* 0x0000001c00b87944 */ /* 0x000fea0003c00000 */
[----:B------:R-:W-:Y:S02]  /*2160*/  IADD3 R13, PT, PT, -R16, RZ, RZ ;  /* 0x000000ff100d7210 */ /* 0x000fe40007ffe1ff */
[----:B------:R-:W-:-:S03]  /*2170*/  MOV R31, R17 ;  /* 0x00000011001f7202 */ /* 0x000fc60000000f00 */
[----:B------:R-:W-:Y:S01]  /*2180*/  IMAD R27, R30, R13, R27 ;  /* 0x0000000d1e1b7224 */ /* 0x000fe200078e021b */
[----:B------:R-:W-:-:S07]  /*2190*/  MOV R30, R16 ;  /* 0x00000010001e7202 */ /* 0x000fce0000000f00 */
.L_x_3199:
        /* <DEDUP_REMOVED lines=60> */
.L_x_3201:
[----:B------:R-:W-:Y:S01]  /*2560*/  IMAD.MOV.U32 R27, RZ, RZ, R30 ;  /* 0x000000ffff1b7224 */ /* 0x000fe200078e001e */
[----:B------:R-:W-:Y:S01]  /*2570*/  MOV R21, R31 ;  /* 0x0000001f00157202 */ /* 0x000fe20000000f00 */
[----:B------:R-:W-:Y:S01]  /*2580*/  IMAD.MOV.U32 R20, RZ, RZ, R34 ;  /* 0x000000ffff147224 */ /* 0x000fe200078e0022 */
[----:B------:R-:W-:Y:S02]  /*2590*/  MOV R18, 0x25b0 ;  /* 0x000025b000127802 */ /* 0x000fe40000000f00 */
[----:B------:R-:W-:Y:S05]  /*25a0*/  CALL.REL.NOINC `($__internal_20_$__cuda_sm20_div_s64) ;  /* 0x0000001800a47944 */ /* 0x000fea0003c00000 */
[----:B------:R-:W-:-:S05]  /*25b0*/  IADD3 R31, PT, PT, -R16, RZ, RZ ;  /* 0x000000ff101f7210 */ /* 0x000fca0007ffe1ff */
[----:B------:R-:W-:Y:S02]  /*25c0*/  IMAD R31, R31, R34, R30 ;  /* 0x000000221f1f7224 */ /* 0x000fe400078e021e */
.L_x_3202:
[----:B------:R-:W-:Y:S05]  /*25d0*/  BSYNC.RECONVERGENT B0 ;  /* 0x0000000000007941 */ /* 0x000fea0003800200 */
.L_x_3200:
        /* <DEDUP_REMOVED lines=162> */
.L_x_3197:
[----:B------:R-:W0:Y:S01]  /*3000*/  LDC.64 R2, c[0x0][0x420] ;  /* 0x00010800ff027b82 */ /* 0x000e220000000a00 */
[----:B------:R-:W-:-:S05]  /*3010*/  IADD3 R27, PT, PT, R27, UR6, RZ ;  /* 0x000000061b1b7c10 */ /* 0x000fca000fffe0ff */
[----:B0-----:R-:W-:-:S05]  /*3020*/  IMAD.WIDE.U32 R2, R27, 0x4, R2 ;  /* 0x000000041b027825 */ /* 0x001fca00078e0002 */
[----:B------:R1:W-:Y:S02]  /*3030*/  STG.E desc[UR12][R2.64], R23 ;  /* 0x0000001702007986 */ /* 0x0003e4000c10190c */
.L_x_3196:
[----:B------:R-:W-:Y:S05]  /*3040*/  BSYNC.RECONVERGENT B1 ;  /* 0x0000000000017941 */ /* 0x000fea0003800200 */
.L_x_3195:
        /* <DEDUP_REMOVED lines=58> */
.L_x_3209:
        /* <DEDUP_REMOVED lines=14> */
.L_x_3206:
[----:B0-----:R-:W-:Y:S05]  /*34d0*/  BSYNC.RECONVERGENT B0 ;  /* 0x0000000000007941 */ /* 0x001fea0003800200 */
.L_x_3205:
        /* <DEDUP_REMOVED lines=30> */
.L_x_3208:
[----:B------:R-:W-:Y:S05]  /*36c0*/  BSYNC.RECONVERGENT B0 ;  /* 0x0000000000007941 */ /* 0x000fea0003800200 */
.L_x_3207:
        /* <DEDUP_REMOVED lines=21> */
.L_x_3204:
        /* <DEDUP_REMOVED lines=20> */
.L_x_3211:
[----:B------:R-:W-:Y:S05]  /*3960*/  BSYNC.RECONVERGENT B0 ;  /* 0x0000000000007941 */ /* 0x000fea0003800200 */
.L_x_3210:
        /* <DEDUP_REMOVED lines=18> */
.L_x_3203:
        /* <DEDUP_REMOVED lines=91> */
        .weak           $__internal_20_$__cuda_sm20_div_s64
        .type           $__internal_20_$__cuda_sm20_div_s64,@function
        .size           $__internal_20_$__cuda_sm20_div_s64,(.L_x_5464 - $__internal_20_$__cuda_sm20_div_s64)
$__internal_20_$__cuda_sm20_div_s64:
        /* <DEDUP_REMOVED lines=86> */
[----:B------:R-:W-:Y:S06]  /*45a0*/  RET.REL.NODEC R28 `(_ZN5flash32flash_fwd_splitkv_combine_kernelI23Flash_fwd_kernel_traitsILi96ELi64ELi64ELi4ELb0ELb0EN7cutlass6half_tE19Flash_kernel_traitsILi96ELi64ELi64ELi4ES3_EELi16ELi1ELb0EEEvNS_16Flash_fwd_paramsE) ;  /* 0xffffffb81c947950 */ /* 0x000fec0003c3ffff */
.L_x_3212:
        /* <DEDUP_REMOVED lines=13> */
.L_x_5464:


//--------------------- .text._ZN5flash32flash_fwd_splitkv_combine_kernelI23Flash_fwd_kernel_traitsILi96ELi64ELi64ELi4ELb0ELb0EN7cutlass6half_tE19Flash_kernel_traitsILi96ELi64ELi64ELi4ES3_EELi16ELi7ELb1EEEvNS_16Flash_fwd_paramsE --------------------------
	.section	.text._ZN5flash32flash_fwd_splitkv_combine_kernelI23Flash_fwd_kernel_traitsILi96ELi64ELi64ELi4ELb0ELb0EN7cutlass6half_tE19Flash_kernel_traitsILi96ELi64ELi64ELi4ES3_EELi16ELi7ELb1EEEvNS_16Flash_fwd_paramsE,"ax",@progbits
	.align	128
        .global         _ZN5flash32flash_fwd_splitkv_combine_kernelI23Flash_fwd_kernel_traitsILi96ELi64ELi64ELi4ELb0ELb0EN7cutlass6half_tE19Flash_kernel_traitsILi96ELi64ELi64ELi4ES3_EELi16ELi7ELb1EEEvNS_16Flash_fwd_paramsE
        .type           _ZN5flash32flash_fwd_splitkv_combine_kernelI23Flash_fwd_kernel_traitsILi96ELi64ELi64ELi4ELb0ELb0EN7cutlass6half_tE19Flash_kernel_traitsILi96ELi64ELi64ELi4ES3_EELi16ELi7ELb1EEEvNS_16Flash_fwd_paramsE,@function
        .size           _ZN5flash32flash_fwd_splitkv_combine_kernelI23Flash_fwd_kernel_traitsILi96ELi64ELi64ELi4ELb0ELb0EN7cutlass6half_tE19Flash_kernel_traitsILi96ELi64ELi64ELi4ES3_EELi16ELi7ELb1EEEvNS_16Flash_fwd_paramsE,(.L_x_5465 - _ZN5flash32flash_fwd_splitkv_combine_kernelI23Flash_fwd_kernel_traitsILi96ELi64ELi64ELi4ELb0ELb0EN7cutlass6half_tE19Flash_kernel_traitsILi96ELi64ELi64ELi4ES3_EELi16ELi7ELb1EEEvNS_16Flash_fwd_paramsE)
        .other          _ZN5flash32flash_fwd_splitkv_combine_kernelI23Flash_fwd_kernel_traitsILi96ELi64ELi64ELi4ELb0ELb0EN7cutlass6half_tE19Flash_kernel_traitsILi96ELi64ELi64ELi4ES3_EELi16ELi7ELb1EEEvNS_16Flash_fwd_paramsE,@"STO_CUDA_ENTRY STV_DEFAULT"
_ZN5flash32flash_fwd_splitkv_combine_kernelI23Flash_fwd_kernel_traitsILi96ELi64ELi64ELi4ELb0ELb0EN7cutlass6half_tE19Flash_kernel_traitsILi96ELi64ELi64ELi4ES3_EELi16ELi7ELb1EEEvNS_16Flash_fwd_paramsE:
.text._ZN5flash32flash_fwd_splitkv_combine_kernelI23Flash_fwd_kernel_traitsILi96ELi64ELi64ELi4ELb0ELb0EN7cutlass6half_tE19Flash_kernel_traitsILi96ELi64ELi64ELi4ES3_EELi16ELi7ELb1EEEvNS_16Flash_fwd_paramsE:
        /* <DEDUP_REMOVED lines=38> */
.L_x_3213:
[----:B------:R-:W-:Y:S01]  /*0260*/  IMAD.U32 R42, RZ, RZ, UR17 ;  /* 0x00000011ff2a7e24 */ /* 0x000fe2000f8e00ff */
[----:B------:R-:W-:Y:S01]  /*0270*/  MOV R34, UR15 ;  /* 0x0000000f00227c02 */ /* 0x000fe20008000f00 */
[----:B------:R-:W-:Y:S01]  /*0280*/  IMAD.U32 R33, RZ, RZ, UR13 ;  /* 0x0000000dff217e24 */ /* 0x000fe2000f8e00ff */
[----:B------:R-:W-:Y:S02]  /*0290*/  MOV R32, UR5 ;  /* 0x0000000500207c02 */ /* 0x000fe40008000f00 */
[----:B------:R-:W-:Y:S02]  /*02a0*/  MOV R30, 0x2c0 ;  /* 0x000002c0001e7802 */ /* 0x000fe40000000f00 */
[----:B------:R-:W-:Y:S05]  /*02b0*/  CALL.REL.NOINC `($__internal_21_$__cuda_sm20_div_s64) ;  /* 0x0000005400c87944 */ /* 0x000fea0003c00000 */
[----:B------:R-:W-:-:S07]  /*02c0*/  MOV R19, R27 ;  /* 0x0000001b00137202 */ /* 0x000fce0000000f00 */
.L_x_3214:
        /* <DEDUP_REMOVED lines=30> */
.L_x_3216:
[----:B------:R-:W-:Y:S01]  /*04b0*/  IMAD.MOV.U32 R42, RZ, RZ, R18 ;  /* 0x000000ffff2a7224 */ /* 0x000fe200078e0012 */
[----:B------:R-:W-:Y:S02]  /*04c0*/  MOV R33, R19 ;  /* 0x0000001300217202 */ /* 0x000fe40000000f00 */
[----:B------:R-:W-:Y:S02]  /*04d0*/  MOV R30, 0x4f0 ;  /* 0x000004f0001e7802 */ /* 0x000fe40000000f00 */
[----:B------:R-:W-:Y:S05]  /*04e0*/  CALL.REL.NOINC `($__internal_21_$__cuda_sm20_div_s64) ;  /* 0x00000054003c7944 */ /* 0x000fea0003c00000 */
[----:B------:R-:W-:Y:S02]  /*04f0*/  MOV R4, R18 ;  /* 0x0000001200047202 */ /* 0x000fe40000000f00 */
[----:B------:R-:W-:Y:S02]  /*0500*/  MOV R5, R27 ;  /* 0x0000001b00057202 */ /* 0x000fe40000000f00 */
.L_x_3217:
[----:B------:R-:W-:Y:S05]  /*0510*/  BSYNC.RECONVERGENT B0 ;  /* 0x0000000000007941 */ /* 0x000fea0003800200 */
.L_x_3215:
        /* <DEDUP_REMOVED lines=55> */
.L_x_3219:
[----:B------:R-:W-:Y:S01]  /*0890*/  IMAD.MOV.U32 R42, RZ, RZ, R34 ;  /* 0x000000ffff2a7224 */ /* 0x000fe200078e0022 */
[----:B------:R-:W-:Y:S01]  /*08a0*/  MOV R34, R26 ;  /* 0x0000001a00227202 */ /* 0x000fe20000000f00 */
[----:B------:R-:W-:Y:S01]  /*08b0*/  IMAD.MOV.U32 R33, RZ, RZ, R32 ;  /* 0x000000ffff217224 */ /* 0x000fe200078e0020 */
[----:B------:R-:W-:Y:S02]  /*08c0*/  MOV R32, R20 ;  /* 0x0000001400207202 */ /* 0x000fe40000000f00 */
[----:B------:R-:W-:Y:S02]  /*08d0*/  MOV R30, 0x8f0 ;  /* 0x000008f0001e7802 */ /* 0x000fe40000000f00 */
[----:B------:R-:W-:Y:S05]  /*08e0*/  CALL.REL.NOINC `($__internal_21_$__cuda_sm20_div_s64) ;  /* 0x00000050003c7944 */ /* 0x000fea0003c00000 */
[----:B------:R-:W-:Y:S02]  /*08f0*/  MOV R32, R18 ;  /* 0x0000001200207202 */ /* 0x000fe40000000f00 */
[----:B------:R-:W-:Y:S02]  /*0900*/  MOV R33, R27 ;  /* 0x0000001b00217202 */ /* 0x000fe40000000f00 */
.L_x_3220:
[----:B------:R-:W-:Y:S05]  /*0910*/  BSYNC.RECONVERGENT B0 ;  /* 0x0000000000007941 */ /* 0x000fea0003800200 */
.L_x_3218:
        /* <DEDUP_REMOVED lines=128> */
.L_x_3222:
[----:B------:R-:W-:Y:S01]  /*1120*/  IMAD.MOV.U32 R42, RZ, RZ, R32 ;  /* 0x000000ffff2a7224 */ /* 0x000fe200078e0020 */
[----:B------:R-:W-:Y:S01]  /*1130*/  MOV R34, R25 ;  /* 0x0000001900227202 */ /* 0x000fe20000000f00 */
[----:B------:R-:W-:Y:S01]  /*1140*/  IMAD.MOV.U32 R32, RZ, RZ, R19 ;  /* 0x000000ffff207224 */ /* 0x000fe200078e0013 */
[----:B------:R-:W-:Y:S02]  /*1150*/  MOV R30, 0x1170 ;  /* 0x00001170001e7802 */ /* 0x000fe40000000f00 */
[----:B------:R-:W-:Y:S05]  /*1160*/  CALL.REL.NOINC `($__internal_21_$__cuda_sm20_div_s64) ;  /* 0x00000048001c7944 */ /* 0x000fea0003c00000 */
[----:B------:R-:W-:Y:S02]  /*1170*/  MOV R44, R18 ;  /* 0x00000012002c7202 */ /* 0x000fe40000000f00 */
[----:B------:R-:W-:Y:S02]  /*1180*/  MOV R45, R27 ;  /* 0x0000001b002d7202 */ /* 0x000fe40000000f00 */
.L_x_3223:
[----:B------:R-:W-:Y:S05]  /*1190*/  BSYNC.RECONVERGENT B0 ;  /* 0x0000000000007941 */ /* 0x000fea0003800200 */
.L_x_3221:
        /* <DEDUP_REMOVED lines=57> */
.L_x_3225:
[----:B------:R-:W-:Y:S01]  /*1530*/  IMAD.MOV.U32 R42, RZ, RZ, R4 ;  /* 0x000000ffff2a7224 */ /* 0x000fe200078e0004 */
[----:B------:R-:W-:Y:S01]  /*1540*/  MOV R33, R5 ;  /* 0x0000000500217202 */ /* 0x000fe20000000f00 */
[----:B------:R-:W-:Y:S01]  /*1550*/  IMAD.MOV.U32 R34, RZ, RZ, R24 ;  /* 0x000000ffff227224 */ /* 0x000fe200078e0018 */
[----:B------:R-:W-:Y:S02]  /*1560*/  MOV R30, 0x1580 ;  /* 0x00001580001e7802 */ /* 0x000fe40000000f00 */
[----:B------:R-:W-:Y:S05]  /*1570*/  CALL.REL.NOINC `($__internal_21_$__cuda_sm20_div_s64) ;  /* 0x0000004400187944 */ /* 0x000fea0003c00000 */
[----:B------:R-:W-:Y:S02]  /*1580*/  MOV R30, R18 ;  /* 0x00000012001e7202 */ /* 0x000fe40000000f00 */
[----:B------:R-:W-:Y:S02]  /*1590*/  MOV R31, R27 ;  /* 0x0000001b001f7202 */ /* 0x000fe40000000f00 */
.L_x_3226:
[----:B------:R-:W-:Y:S05]  /*15a0*/  BSYNC.RECONVERGENT B0 ;  /* 0x0000000000007941 */ /* 0x000fea0003800200 */
.L_x_3224:
        /* <DEDUP_REMOVED lines=484> */
.L_x_3230:
[----:B------:R-:W0:Y:S01]  /*33f0*/  S2R R27, SR_CTAID.X ;  /* 0x00000000001b7919 */ /* 0x000e220000002500 */
[----:B------:R-:W-:Y:S01]  /*3400*/  IMAD.MOV.U32 R33, RZ, RZ, RZ ;  /* 0x000000ffff217224 */ /* 0x000fe200078e00ff */
[----:B------:R-:W-:Y:S02]  /*3410*/  MOV R34, R46 ;  /* 0x0000002e00227202 */ /* 0x000fe40000000f00 */
[----:B------:R-:W-:Y:S01]  /*3420*/  MOV R30, 0x3460 ;  /* 0x00003460001e7802 */ /* 0x000fe20000000f00 */
[----:B0-----:R-:W-:-:S05]  /*3430*/  IMAD R40, R27, 0x10, R28 ;  /* 0x000000101b287824 */ /* 0x001fca00078e021c */
[----:B------:R-:W-:Y:S02]  /*3440*/  MOV R42, R40 ;  /* 0x00000028002a7202 */ /* 0x000fe40000000f00 */
[----:B------:R-:W-:Y:S05]  /*3450*/  CALL.REL.NOINC `($__internal_21_$__cuda_sm20_div_s64) ;  /* 0x0000002400607944 */ /* 0x000fea0003c00000 */
[----:B------:R-:W-:Y:S02]  /*3460*/  IADD3 R29, PT, PT, -R18, RZ, RZ ;  /* 0x000000ff121d7210 */ /* 0x000fe40007ffe1ff */
[----:B------:R-:W-:-:S03]  /*3470*/  MOV R41, R27 ;  /* 0x0000001b00297202 */ /* 0x000fc60000000f00 */
[----:B------:R-:W-:Y:S01]  /*3480*/  IMAD R29, R46, R29, R40 ;  /* 0x0000001d2e1d7224 */ /* 0x000fe200078e0228 */
[----:B------:R-:W-:-:S07]  /*3490*/  MOV R40, R18 ;  /* 0x0000001200287202 */ /* 0x000fce0000000f00 */
.L_x_3231:
        /* <DEDUP_REMOVED lines=60> */
.L_x_3233:
[----:B------:R-:W-:Y:S01]  /*3860*/  IMAD.MOV.U32 R42, RZ, RZ, R40 ;  /* 0x000000ffff2a7224 */ /* 0x000fe200078e0028 */
[----:B------:R-:W-:Y:S01]  /*3870*/  MOV R33, R41 ;  /* 0x0000002900217202 */ /* 0x000fe20000000f00 */
[----:B------:R-:W-:Y:S01]  /*3880*/  IMAD.MOV.U32 R34, RZ, RZ, R46 ;  /* 0x000000ffff227224 */ /* 0x000fe200078e002e */
[----:B------:R-:W-:Y:S02]  /*3890*/  MOV R30, 0x38b0 ;  /* 0x000038b0001e7802 */ /* 0x000fe40000000f00 */
[----:B------:R-:W-:Y:S05]  /*38a0*/  CALL.REL.NOINC `($__internal_21_$__cuda_sm20_div_s64) ;  /* 0x00000020004c7944 */ /* 0x000fea0003c00000 */
[----:B------:R-:W-:-:S05]  /*38b0*/  IADD3 R41, PT, PT, -R18, RZ, RZ ;  /* 0x000000ff12297210 */ /* 0x000fca0007ffe1ff */
[----:B------:R-:W-:Y:S02]  /*38c0*/  IMAD R41, R41, R46, R40 ;  /* 0x0000002e29297224 */ /* 0x000fe400078e0228 */
.L_x_3234:
[----:B------:R-:W-:Y:S05]  /*38d0*/  BSYNC.RECONVERGENT B0 ;  /* 0x0000000000007941 */ /* 0x000fea0003800200 */
.L_x_3232:
        /* <DEDUP_REMOVED lines=163> */
.L_x_3229:
[----:B------:R-:W0:Y:S01]  /*4310*/  LDC.64 R20, c[0x0][0x420] ;  /* 0x00010800ff147b82 */ /* 0x000e220000000a00 */
[----:B------:R-:W-:-:S05]  /*4320*/  IADD3 R18, PT, PT, R28, UR16, RZ ;  /* 0x000000101c127c10 */ /* 0x000fca000fffe0ff */
[----:B0-----:R-:W-:-:S05]  /*4330*/  IMAD.WIDE.U32 R18, R18, 0x4, R20 ;  /* 0x0000000412127825 */ /* 0x001fca00078e0014 */
[----:B------:R1:W-:Y:S02]  /*4340*/  STG.E desc[UR10][R18.64], R2 ;  /* 0x0000000212007986 */ /* 0x0003e4000c10190a */
.L_x_3228:
[----:B------:R-:W-:Y:S05]  /*4350*/  BSYNC.RECONVERGENT B1 ;  /* 0x0000000000017941 */ /* 0x000fea0003800200 */
.L_x_3227:
        /* <DEDUP_REMOVED lines=168> */
.L_x_3237:
        /* <DEDUP_REMOVED lines=73> */
.L_x_3236:
        /* <DEDUP_REMOVED lines=11> */
.L_x_3238:
        /* <DEDUP_REMOVED lines=22> */
.L_x_3235:
        /* <DEDUP_REMOVED lines=86> */
        .weak           $__internal_21_$__cuda_sm20_div_s64
        .type           $__internal_21_$__cuda_sm20_div_s64,@function
        .size           $__internal_21_$__cuda_sm20_div_s64,(.L_x_5465 - $__internal_21_$__cuda_sm20_div_s64)
$__internal_21_$__cuda_sm20_div_s64:
        /* <DEDUP_REMOVED lines=86> */
[----:B------:R-:W-:Y:S06]  /*5f40*/  RET.REL.NODEC R38 `(_ZN5flash32flash_fwd_splitkv_combine_kernelI23Flash_fwd_kernel_traitsILi96ELi64ELi64ELi4ELb0ELb0EN7cutlass6half_tE19Flash_kernel_traitsILi96ELi64ELi64ELi4ES3_EELi16ELi7ELb1EEEvNS_16Flash_fwd_paramsE) ;  /* 0xffffffa0262c7950 */ /* 0x000fec0003c3ffff */
.L_x_3239:
        /* <DEDUP_REMOVED lines=11> */
.L_x_5465:


//--------------------- .text._ZN5flash32flash_fwd_splitkv_combine_kernelI23Flash_fwd_kernel_traitsILi96ELi64ELi64ELi4ELb0ELb0EN7cutlass6half_tE19Flash_kernel_traitsILi96ELi64ELi64ELi4ES3_EELi16ELi6ELb1EEEvNS_16Flash_fwd_paramsE --------------------------
	.section	.text._ZN5flash32flash_fwd_splitkv_combine_kernelI23Flash_fwd_kernel_traitsILi96ELi64ELi64ELi4ELb0ELb0EN7cutlass6half_tE19Flash_kernel_traitsILi96ELi64ELi64ELi4ES3_EELi16ELi6ELb1EEEvNS_16Flash_fwd_paramsE,"ax",@progbits
	.align	128
        .global         _ZN5flash32flash_fwd_splitkv_combine_kernelI23Flash_fwd_kernel_traitsILi96ELi64ELi64ELi4ELb0ELb0EN7cutlass6half_tE19Flash_kernel_traitsILi96ELi64ELi64ELi4ES3_EELi16ELi6ELb1EEEvNS_16Flash_fwd_paramsE
        .type           _ZN5flash32flash_fwd_splitkv_combine_kernelI23Flash_fwd_kernel_traitsILi96ELi64ELi64ELi4ELb0ELb0EN7cutlass6half_tE19Flash_kernel_traitsILi96ELi64ELi64ELi4ES3_EELi16ELi6ELb1EEEvNS_16Flash_fwd_paramsE,@function
        .size           _ZN5flash32flash_fwd_splitkv_combine_kernelI23Flash_fwd_kernel_traitsILi96ELi64ELi64ELi4ELb0ELb0EN7cutlass6half_tE19Flash_kernel_traitsILi96ELi64ELi64ELi4ES3_EELi16ELi6ELb1EEEvNS_16Flash_fwd_paramsE,(.L_x_5466 - _ZN5flash32flash_fwd_splitkv_combine_kernelI23Flash_fwd_kernel_traitsILi96ELi64ELi64ELi4ELb0ELb0EN7cutlass6half_tE19Flash_kernel_traitsILi96ELi64ELi64ELi4ES3_EELi16ELi6ELb1EEEvNS_16Flash_fwd_paramsE)
        .other          _ZN5flash32flash_fwd_splitkv_combine_kernelI23Flash_fwd_kernel_traitsILi96ELi64ELi64ELi4ELb0ELb0EN7cutlass6half_tE19Flash_kernel_traitsILi96ELi64ELi64ELi4ES3_EELi16ELi6ELb1EEEvNS_16Flash_fwd_paramsE,@"STO_CUDA_ENTRY STV_DEFAULT"
_ZN5flash32flash_fwd_splitkv_combine_kernelI23Flash_fwd_kernel_traitsILi96ELi64ELi64ELi4ELb0ELb0EN7cutlass6half_tE19Flash_kernel_traitsILi96ELi64ELi64ELi4ES3_EELi16ELi6ELb1EEEvNS_16Flash_fwd_paramsE:
.text._ZN5flash32flash_fwd_splitkv_combine_kernelI23Flash_fwd_kernel_traitsILi96ELi64ELi64ELi4ELb0ELb0EN7cutlass6half_tE19Flash_kernel_traitsILi96ELi64ELi64ELi4ES3_EELi16ELi6ELb1EEEvNS_16Flash_fwd_paramsE:
        /* <DEDUP_REMOVED lines=33> */
.L_x_3240:
[----:B------:R-:W-:Y:S01]  /*0210*/  IMAD.MOV.U32 R25, RZ, RZ, R30 ;  /* 0x000000ffff197224 */ /* 0x000fe200078e001e */
[----:B------:R-:W-:Y:S01]  /*0220*/  MOV R18, R39 ;  /* 0x0000002700127202 */ /* 0x000fe20000000f00 */
[----:B------:R-:W-:Y:S01]  /*0230*/  IMAD.MOV.U32 R19, RZ, RZ, R4 ;  /* 0x000000ffff137224 */ /* 0x000fe200078e0004 */
[----:B------:R-:W-:Y:S02]  /*0240*/  MOV R17, R15 ;  /* 0x0000000f00117202 */ /* 0x000fe40000000f00 */
[----:B------:R-:W-:Y:S02]  /*0250*/  MOV R16, 0x270 ;  /* 0x0000027000107802 */ /* 0x000fe40000000f00 */
[----:B------:R-:W-:Y:S05]  /*0260*/  CALL.REL.NOINC `($__internal_22_$__cuda_sm20_div_s64) ;  /* 0x0000004800287944 */ /* 0x000fea0003c00000 */
[----:B------:R-:W-:Y:S02]  /*0270*/  MOV R2, R0 ;  /* 0x0000000000027202 */ /* 0x000fe40000000f00 */
[----:B------:R-:W-:-:S07]  /*0280*/  MOV R3, R19 ;  /* 0x0000001300037202 */ /* 0x000fce0000000f00 */
.L_x_3241:
        /* <DEDUP_REMOVED lines=30> */
.L_x_3243:
[----:B------:R-:W-:Y:S01]  /*0470*/  IMAD.MOV.U32 R25, RZ, RZ, R2 ;  /* 0x000000ffff197224 */ /* 0x000fe200078e0002 */
[----:B------:R-:W-:Y:S02]  /*0480*/  MOV R19, R3 ;  /* 0x0000000300137202 */ /* 0x000fe40000000f00 */
[----:B------:R-:W-:Y:S02]  /*0490*/  MOV R16, 0x4b0 ;  /* 0x000004b000107802 */ /* 0x000fe40000000f00 */
[----:B------:R-:W-:Y:S05]  /*04a0*/  CALL.REL.NOINC `($__internal_22_$__cuda_sm20_div_s64) ;  /* 0x0000004400987944 */ /* 0x000fea0003c00000 */
[----:B------:R-:W-:Y:S02]  /*04b0*/  MOV R26, R0 ;  /* 0x00000000001a7202 */ /* 0x000fe40000000f00 */
[----:B------:R-:W-:Y:S02]  /*04c0*/  MOV R27, R19 ;  /* 0x00000013001b7202 */ /* 0x000fe40000000f00 */
.L_x_3244:
[----:B------:R-:W-:Y:S05]  /*04d0*/  BSYNC.RECONVERGENT B0 ;  /* 0x0000000000007941 */ /* 0x000fea0003800200 */
.L_x_3242:
        /* <DEDUP_REMOVED lines=55> */
.L_x_3246:
[----:B------:R-:W-:Y:S01]  /*0850*/  IMAD.MOV.U32 R25, RZ, RZ, R18 ;  /* 0x000000ffff197224 */ /* 0x000fe200078e0012 */
[----:B------:R-:W-:Y:S01]  /*0860*/  MOV R18, R10 ;  /* 0x0000000a00127202 */ /* 0x000fe20000000f00 */
[----:B------:R-:W-:Y:S01]  /*0870*/  IMAD.MOV.U32 R19, RZ, RZ, R17 ;  /* 0x000000ffff137224 */ /* 0x000fe200078e0011 */
[----:B------:R-:W-:Y:S02]  /*0880*/  MOV R17, R11 ;  /* 0x0000000b00117202 */ /* 0x000fe40000000f00 */
[----:B------:R-:W-:Y:S02]  /*0890*/  MOV R16, 0x8b0 ;  /* 0x000008b000107802 */ /* 0x000fe40000000f00 */
[----:B------:R-:W-:Y:S05]  /*08a0*/  CALL.REL.NOINC `($__internal_22_$__cuda_sm20_div_s64) ;  /* 0x0000004000987944 */ /* 0x000fea0003c00000 */
[----:B------:R-:W-:Y:S02]  /*08b0*/  MOV R18, R0 ;  /* 0x0000000000127202 */ /* 0x000fe40000000f00 */
.L_x_3247:
[----:B------:R-:W-:Y:S05]  /*08c0*/  BSYNC.RECONVERGENT B0 ;  /* 0x0000000000007941 */ /* 0x000fea0003800200 */
.L_x_3245:
        /* <DEDUP_REMOVED lines=114> */
.L_x_3249:
[----:B------:R-:W-:Y:S01]  /*0ff0*/  IMAD.MOV.U32 R25, RZ, RZ, R18 ;  /* 0x000000ffff197224 */ /* 0x000fe200078e0012 */
[----:B------:R-:W-:Y:S01]  /*1000*/  MOV R18, R8 ;  /* 0x0000000800127202 */ /* 0x000fe20000000f00 */
[----:B------:R-:W-:Y:S01]  /*1010*/  IMAD.MOV.U32 R17, RZ, RZ, R7 ;  /* 0x000000ffff117224 */ /* 0x000fe200078e0007 */
[----:B------:R-:W-:Y:S02]  /*1020*/  MOV R16, 0x1040 ;  /* 0x0000104000107802 */ /* 0x000fe40000000f00 */
[----:B------:R-:W-:Y:S05]  /*1030*/  CALL.REL.NOINC `($__internal_22_$__cuda_sm20_div_s64) ;  /* 0x0000003800b47944 */ /* 0x000fea0003c00000 */
[----:B------:R-:W-:Y:S02]  /*1040*/  MOV R44, R0 ;  /* 0x00000000002c7202 */ /* 0x000fe40000000f00 */
[----:B------:R-:W-:Y:S02]  /*1050*/  MOV R45, R19 ;  /* 0x00000013002d7202 */ /* 0x000fe40000000f00 */
.L_x_3250:
[----:B------:R-:W-:Y:S05]  /*1060*/  BSYNC.RECONVERGENT B0 ;  /* 0x0000000000007941 */ /* 0x000fea0003800200 */
.L_x_3248:
        /* <DEDUP_REMOVED lines=58> */
.L_x_3252:
[----:B------:R-:W-:Y:S01]  /*1410*/  IMAD.MOV.U32 R25, RZ, RZ, R26 ;  /* 0x000000ffff197224 */ /* 0x000fe200078e001a */
[----:B------:R-:W-:Y:S01]  /*1420*/  MOV R19, R27 ;  /* 0x0000001b00137202 */ /* 0x000fe20000000f00 */
[----:B------:R-:W-:Y:S01]  /*1430*/  IMAD.MOV.U32 R18, RZ, RZ, R5 ;  /* 0x000000ffff127224 */ /* 0x000fe200078e0005 */
[----:B------:R-:W-:Y:S02]  /*1440*/  MOV R16, 0x1460 ;  /* 0x0000146000107802 */ /* 0x000fe40000000f00 */
[----:B------:R-:W-:Y:S05]  /*1450*/  CALL.REL.NOINC `($__internal_22_$__cuda_sm20_div_s64) ;  /* 0x0000003400ac7944 */ /* 0x000fea0003c00000 */
[----:B------:R-:W-:Y:S02]  /*1460*/  MOV R22, R0 ;  /* 0x0000000000167202 */ /* 0x000fe40000000f00 */
[----:B------:R-:W-:Y:S02]  /*1470*/  MOV R23, R19 ;  /* 0x0000001300177202 */ /* 0x000fe40000000f00 */
.L_x_3253:
[----:B------:R-:W-:Y:S05]  /*1480*/  BSYNC.RECONVERGENT B0 ;  /* 0x0000000000007941 */ /* 0x000fea0003800200 */
.L_x_3251:
        /* <DEDUP_REMOVED lines=332> */
.L_x_3257:
[----:B------:R-:W-:Y:S01]  /*2950*/  IMAD.MOV.U32 R19, RZ, RZ, RZ ;  /* 0x000000ffff137224 */ /* 0x000fe200078e00ff */
[----:B------:R-:W-:Y:S02]  /*2960*/  MOV R18, R48 ;  /* 0x0000003000127202 */ /* 0x000fe40000000f00 */
[----:B------:R-:W-:Y:S02]  /*2970*/  MOV R16, 0x2990 ;  /* 0x0000299000107802 */ /* 0x000fe40000000f00 */
[----:B------:R-:W-:Y:S05]  /*2980*/  CALL.REL.NOINC `($__internal_22_$__cuda_sm20_div_s64) ;  /* 0x0000002000607944 */ /* 0x000fea0003c00000 */
[----:B------:R-:W-:Y:S02]  /*2990*/  IADD3 R12, PT, PT, -R0, RZ, RZ ;  /* 0x000000ff000c7210 */ /* 0x000fe40007ffe1ff */
[----:B------:R-:W-:-:S03]  /*29a0*/  MOV R49, R19 ;  /* 0x0000001300317202 */ /* 0x000fc60000000f00 */
[----:B------:R-:W-:Y:S01]  /*29b0*/  IMAD R12, R48, R12, R25 ;  /* 0x0000000c300c7224 */ /* 0x000fe200078e0219 */
[----:B------:R-:W-:-:S07]  /*29c0*/  MOV R48, R0 ;  /* 0x0000000000307202 */ /* 0x000fce0000000f00 */
.L_x_3258:
        /* <DEDUP_REMOVED lines=60> */
.L_x_3260:
[----:B------:R-:W-:Y:S01]  /*2d90*/  IMAD.MOV.U32 R25, RZ, RZ, R48 ;  /* 0x000000ffff197224 */ /* 0x000fe200078e0030 */
[----:B------:R-:W-:Y:S01]  /*2da0*/  MOV R19, R49 ;  /* 0x0000003100137202 */ /* 0x000fe20000000f00 */
[----:B------:R-:W-:Y:S01]  /*2db0*/  IMAD.MOV.U32 R18, RZ, RZ, R50 ;  /* 0x000000ffff127224 */ /* 0x000fe200078e0032 */
[----:B------:R-:W-:Y:S02]  /*2dc0*/  MOV R16, 0x2de0 ;  /* 0x00002de000107802 */ /* 0x000fe40000000f00 */
[----:B------:R-:W-:Y:S05]  /*2dd0*/  CALL.REL.NOINC `($__internal_22_$__cuda_sm20_div_s64) ;  /* 0x0000001c004c7944 */ /* 0x000fea0003c00000 */
[----:B------:R-:W-:-:S05]  /*2de0*/  IADD3 R49, PT, PT, -R0, RZ, RZ ;  /* 0x000000ff00317210 */ /* 0x000fca0007ffe1ff */
[----:B------:R-:W-:Y:S02]  /*2df0*/  IMAD R49, R49, R50, R48 ;  /* 0x0000003231317224 */ /* 0x000fe400078e0230 */
.L_x_3261:
[----:B------:R-:W-:Y:S05]  /*2e00*/  BSYNC.RECONVERGENT B0 ;  /* 0x0000000000007941 */ /* 0x000fea0003800200 */
.L_x_3259:
        /* <DEDUP_REMOVED lines=160> */
.L_x_3256:
[----:B------:R-:W0:Y:S01]  /*3810*/  LDC.64 R2, c[0x0][0x420] ;  /* 0x00010800ff027b82 */ /* 0x000e220000000a00 */
[----:B------:R-:W-:-:S05]  /*3820*/  IADD3 R0, PT, PT, R28, UR6, RZ ;  /* 0x000000061c007c10 */ /* 0x000fca000fffe0ff */
[----:B0-----:R-:W-:-:S05]  /*3830*/  IMAD.WIDE.U32 R2, R0, 0x4, R2 ;  /* 0x0000000400027825 */ /* 0x001fca00078e0002 */
[----:B------:R1:W-:Y:S02]  /*3840*/  STG.E desc[UR10][R2.64], R24 ;  /* 0x0000001802007986 */ /* 0x0003e4000c10190a */
.L_x_3255:
[----:B------:R-:W-:Y:S05]  /*3850*/  BSYNC.RECONVERGENT B1 ;  /* 0x0000000000017941 */ /* 0x000fea0003800200 */
.L_x_3254:
        /* <DEDUP_REMOVED lines=107> */
.L_x_3264:
        /* <DEDUP_REMOVED lines=73> */
.L_x_3263:
        /* <DEDUP_REMOVED lines=11> */
.L_x_3265:
        /* <DEDUP_REMOVED lines=22> */
.L_x_3262:
        /* <DEDUP_REMOVED lines=86> */
        .weak           $__internal_22_$__cuda_sm20_div_s64
        .type           $__internal_22_$__cuda_sm20_div_s64,@function
        .size           $__internal_22_$__cuda_sm20_div_s64,(.L_x_5466 - $__internal_22_$__cuda_sm20_div_s64)
$__internal_22_$__cuda_sm20_div_s64:
        /* <DEDUP_REMOVED lines=86> */
[----:B------:R-:W-:Y:S05]  /*5070*/  RET.REL.NODEC R12 `(_ZN5flash32flash_fwd_splitkv_combine_kernelI23Flash_fwd_kernel_traitsILi96ELi64ELi64ELi4ELb0ELb0EN7cutlass6half_tE19Flash_kernel_traitsILi96ELi64ELi64ELi4ES3_EELi16ELi6ELb1EEEvNS_16Flash_fwd_paramsE) ;  /* 0xffffffac0ce07950 */ /* 0x000fea0003c3ffff */
.L_x_3266:
        /* <DEDUP_REMOVED lines=16> */
.L_x_5466:


//--------------------- .text._ZN5flash32flash_fwd_splitkv_combine_kernelI23Flash_fwd_kernel_traitsILi96ELi64ELi64ELi4ELb0ELb0EN7cutlass6half_tE19Flash_kernel_traitsILi96ELi64ELi64ELi4ES3_EELi16ELi5ELb1EEEvNS_16Flash_fwd_paramsE --------------------------
	.section	.text._ZN5flash32flash_fwd_splitkv_combine_kernelI23Flash_fwd_kernel_traitsILi96ELi64ELi64ELi4ELb0ELb0EN7cutlass6half_tE19Flash_kernel_traitsILi96ELi64ELi64ELi4ES3_EELi16ELi5ELb1EEEvNS_16Flash_fwd_paramsE,"ax",@progbits
	.align	128
        .global         _ZN5flash32flash_fwd_splitkv_combine_kernelI23Flash_fwd_kernel_traitsILi96ELi64ELi64ELi4ELb0ELb0EN7cutlass6half_tE19Flash_kernel_traitsILi96ELi64ELi64ELi4ES3_EELi16ELi5ELb1EEEvNS_16Flash_fwd_paramsE
        .type           _ZN5flash32flash_fwd_splitkv_combine_kernelI23Flash_fwd_kernel_traitsILi96ELi64ELi64ELi4ELb0ELb0EN7cutlass6half_tE19Flash_kernel_traitsILi96ELi64ELi64ELi4ES3_EELi16ELi5ELb1EEEvNS_16Flash_fwd_paramsE,@function
        .size           _ZN5flash32flash_fwd_splitkv_combine_kernelI23Flash_fwd_kernel_traitsILi96ELi64ELi64ELi4ELb0ELb0EN7cutlass6half_tE19Flash_kernel_traitsILi96ELi64ELi64ELi4ES3_EELi16ELi5ELb1EEEvNS_16Flash_fwd_paramsE,(.L_x_5467 - _ZN5flash32flash_fwd_splitkv_combine_kernelI23Flash_fwd_kernel_traitsILi96ELi64ELi64ELi4ELb0ELb0EN7cutlass6half_tE19Flash_kernel_traitsILi96ELi64ELi64ELi4ES3_EELi16ELi5ELb1EEEvNS_16Flash_fwd_paramsE)
        .other          _ZN5flash32flash_fwd_splitkv_combine_kernelI23Flash_fwd_kernel_traitsILi96ELi64ELi64ELi4ELb0ELb0EN7cutlass6half_tE19Flash_kernel_traitsILi96ELi64ELi64ELi4ES3_EELi16ELi5ELb1EEEvNS_16Flash_fwd_paramsE,@"STO_CUDA_ENTRY STV_DEFAULT"
_ZN5flash32flash_fwd_splitkv_combine_kernelI23Flash_fwd_kernel_traitsILi96ELi64ELi64ELi4ELb0ELb0EN7cutlass6half_tE19Flash_kernel_traitsILi96ELi64ELi64ELi4ES3_EELi16ELi5ELb1EEEvNS_16Flash_fwd_paramsE:
.text._ZN5flash32flash_fwd_splitkv_combine_kernelI23Flash_fwd_kernel_traitsILi96ELi64ELi64ELi4ELb0ELb0EN7cutlass6half_tE19Flash_kernel_traitsILi96ELi64ELi64ELi4ES3_EELi16ELi5ELb1EEEvNS_16Flash_fwd_paramsE:
        /* <DEDUP_REMOVED lines=33> */
.L_x_3267:
[----:B------:R-:W-:Y:S01]  /*0210*/  IMAD.MOV.U32 R25, RZ, RZ, R30 ;  /* 0x000000ffff197224 */ /* 0x000fe200078e001e */
[----:B------:R-:W-:Y:S01]  /*0220*/  MOV R18, R35 ;  /* 0x0000002300127202 */ /* 0x000fe20000000f00 */
[----:B------:R-:W-:Y:S01]  /*0230*/  IMAD.MOV.U32 R17, RZ, RZ, R4 ;  /* 0x000000ffff117224 */ /* 0x000fe200078e0004 */
[----:B------:R-:W-:Y:S02]  /*0240*/  MOV R15, R3 ;  /* 0x00000003000f7202 */ /* 0x000fe40000000f00 */
[----:B------:R-:W-:Y:S02]  /*0250*/  MOV R16, 0x270 ;  /* 0x0000027000107802 */ /* 0x000fe40000000f00 */
[----:B------:R-:W-:Y:S05]  /*0260*/  CALL.REL.NOINC `($__internal_23_$__cuda_sm20_div_s64) ;  /* 0x0000004000747944 */ /* 0x000fea0003c00000 */
.L_x_3268:
        /* <DEDUP_REMOVED lines=30> */
.L_x_3270:
[----:B------:R-:W-:Y:S01]  /*0450*/  IMAD.MOV.U32 R25, RZ, RZ, R12 ;  /* 0x000000ffff197224 */ /* 0x000fe200078e000c */
[----:B------:R-:W-:Y:S02]  /*0460*/  MOV R17, R13 ;  /* 0x0000000d00117202 */ /* 0x000fe40000000f00 */
[----:B------:R-:W-:Y:S02]  /*0470*/  MOV R16, 0x490 ;  /* 0x0000049000107802 */ /* 0x000fe40000000f00 */
[----:B------:R-:W-:Y:S05]  /*0480*/  CALL.REL.NOINC `($__internal_23_$__cuda_sm20_div_s64) ;  /* 0x0000003c00ec7944 */ /* 0x000fea0003c00000 */
[----:B------:R-:W-:Y:S02]  /*0490*/  MOV R26, R12 ;  /* 0x0000000c001a7202 */ /* 0x000fe40000000f00 */
[----:B------:R-:W-:Y:S02]  /*04a0*/  MOV R27, R13 ;  /* 0x0000000d001b7202 */ /* 0x000fe40000000f00 */
.L_x_3271:
[----:B------:R-:W-:Y:S05]  /*04b0*/  BSYNC.RECONVERGENT B0 ;  /* 0x0000000000007941 */ /* 0x000fea0003800200 */
.L_x_3269:
        /* <DEDUP_REMOVED lines=55> */
.L_x_3273:
[----:B------:R-:W-:Y:S01]  /*0830*/  IMAD.MOV.U32 R25, RZ, RZ, R18 ;  /* 0x000000ffff197224 */ /* 0x000fe200078e0012 */
[----:B------:R-:W-:Y:S01]  /*0840*/  MOV R18, R10 ;  /* 0x0000000a00127202 */ /* 0x000fe20000000f00 */
[----:B------:R-:W-:Y:S01]  /*0850*/  IMAD.MOV.U32 R17, RZ, RZ, R15 ;  /* 0x000000ffff117224 */ /* 0x000fe200078e000f */
[----:B------:R-:W-:Y:S02]  /*0860*/  MOV R15, R11 ;  /* 0x0000000b000f7202 */ /* 0x000fe40000000f00 */
[----:B------:R-:W-:Y:S02]  /*0870*/  MOV R16, 0x890 ;  /* 0x0000089000107802 */ /* 0x000fe40000000f00 */
[----:B------:R-:W-:Y:S05]  /*0880*/  CALL.REL.NOINC `($__internal_23_$__cuda_sm20_div_s64) ;  /* 0x0000003800ec7944 */ /* 0x000fea0003c00000 */
.L_x_3274:
[----:B------:R-:W-:Y:S05]  /*0890*/  BSYNC.RECONVERGENT B0 ;  /* 0x0000000000007941 */ /* 0x000fea0003800200 */
.L_x_3272:
        /* <DEDUP_REMOVED lines=114> */
.L_x_3276:
[----:B------:R-:W-:Y:S01]  /*0fc0*/  IMAD.MOV.U32 R25, RZ, RZ, R12 ;  /* 0x000000ffff197224 */ /* 0x000fe200078e000c */
[----:B------:R-:W-:Y:S01]  /*0fd0*/  MOV R18, R8 ;  /* 0x0000000800127202 */ /* 0x000fe20000000f00 */
[----:B------:R-:W-:Y:S01]  /*0fe0*/  IMAD.MOV.U32 R17, RZ, RZ, R13 ;  /* 0x000000ffff117224 */ /* 0x000fe200078e000d */
[----:B------:R-:W-:Y:S02]  /*0ff0*/  MOV R15, R7 ;  /* 0x00000007000f7202 */ /* 0x000fe40000000f00 */
[----:B------:R-:W-:Y:S02]  /*1000*/  MOV R16, 0x1020 ;  /* 0x0000102000107802 */ /* 0x000fe40000000f00 */
[----:B------:R-:W-:Y:S05]  /*1010*/  CALL.REL.NOINC `($__internal_23_$__cuda_sm20_div_s64) ;  /* 0x0000003400087944 */ /* 0x000fea0003c00000 */
[----:B------:R-:W-:Y:S02]  /*1020*/  MOV R38, R12 ;  /* 0x0000000c00267202 */ /* 0x000fe40000000f00 */
[----:B------:R-:W-:Y:S02]  /*1030*/  MOV R39, R13 ;  /* 0x0000000d00277202 */ /* 0x000fe40000000f00 */
.L_x_3277:
[----:B------:R-:W-:Y:S05]  /*1040*/  BSYNC.RECONVERGENT B0 ;  /* 0x0000000000007941 */ /* 0x000fea0003800200 */
.L_x_3275:
        /* <DEDUP_REMOVED lines=58> */
.L_x_3279:
[----:B------:R-:W-:Y:S01]  /*13f0*/  IMAD.MOV.U32 R25, RZ, RZ, R26 ;  /* 0x000000ffff197224 */ /* 0x000fe200078e001a */
[----:B------:R-:W-:Y:S01]  /*1400*/  MOV R17, R27 ;  /* 0x0000001b00117202 */ /* 0x000fe20000000f00 */
[----:B------:R-:W-:Y:S01]  /*1410*/  IMAD.MOV.U32 R18, RZ, RZ, R5 ;  /* 0x000000ffff127224 */ /* 0x000fe200078e0005 */
[----:B------:R-:W-:Y:S02]  /*1420*/  MOV R16, 0x1440 ;  /* 0x0000144000107802 */ /* 0x000fe40000000f00 */
[----:B------:R-:W-:Y:S05]  /*1430*/  CALL.REL.NOINC `($__internal_23_$__cuda_sm20_div_s64) ;  /* 0x0000003000007944 */ /* 0x000fea0003c00000 */
[----:B------:R-:W-:Y:S02]  /*1440*/  MOV R36, R12 ;  /* 0x0000000c00247202 */ /* 0x000fe40000000f00 */
[----:B------:R-:W-:Y:S02]  /*1450*/  MOV R37, R13 ;  /* 0x0000000d00257202 */ /* 0x000fe40000000f00 */
.L_x_3280:
[----:B------:R-:W-:Y:S05]  /*1460*/  BSYNC.RECONVERGENT B0 ;  /* 0x0000000000007941 */ /* 0x000fea0003800200 */
.L_x_3278:
        /* <DEDUP_REMOVED lines=252> */
.L_x_3284:
[----:B------:R-:W-:Y:S01]  /*2430*/  IMAD.MOV.U32 R17, RZ, RZ, RZ ;  /* 0x000000ffff117224 */ /* 0x000fe200078e00ff */
[----:B------:R-:W-:Y:S02]  /*2440*/  MOV R18, R40 ;  /* 0x0000002800127202 */ /* 0x000fe40000000f00 */
[----:B------:R-:W-:Y:S02]  /*2450*/  MOV R16, 0x2470 ;  /* 0x0000247000107802 */ /* 0x000fe40000000f00 */
[----:B------:R-:W-:Y:S05]  /*2460*/  CALL.REL.NOINC `($__internal_23_$__cuda_sm20_div_s64) ;  /* 0x0000001c00f47944 */ /* 0x000fea0003c00000 */
[----:B------:R-:W-:Y:S02]  /*2470*/  IADD3 R14, PT, PT, -R12, RZ, RZ ;  /* 0x000000ff0c0e7210 */ /* 0x000fe40007ffe1ff */
[----:B------:R-:W-:-:S03]  /*2480*/  MOV R41, R13 ;  /* 0x0000000d00297202 */ /* 0x000fc60000000f00 */
[----:B------:R-:W-:Y:S01]  /*2490*/  IMAD R14, R40, R14, R25 ;  /* 0x0000000e280e7224 */ /* 0x000fe200078e0219 */
[----:B------:R-:W-:-:S07]  /*24a0*/  MOV R40, R12 ;  /* 0x0000000c00287202 */ /* 0x000fce0000000f00 */
.L_x_3285:
        /* <DEDUP_REMOVED lines=60> */
.L_x_3287:
[----:B------:R-:W-:Y:S01]  /*2870*/  IMAD.MOV.U32 R25, RZ, RZ, R40 ;  /* 0x000000ffff197224 */ /* 0x000fe200078e0028 */
[----:B------:R-:W-:Y:S01]  /*2880*/  MOV R17, R41 ;  /* 0x0000002900117202 */ /* 0x000fe20000000f00 */
[----:B------:R-:W-:Y:S01]  /*2890*/  IMAD.MOV.U32 R18, RZ, RZ, R44 ;  /* 0x000000ffff127224 */ /* 0x000fe200078e002c */
[----:B------:R-:W-:Y:S02]  /*28a0*/  MOV R16, 0x28c0 ;  /* 0x000028c000107802 */ /* 0x000fe40000000f00 */
[----:B------:R-:W-:Y:S05]  /*28b0*/  CALL.REL.NOINC `($__internal_23_$__cuda_sm20_div_s64) ;  /* 0x0000001800e07944 */ /* 0x000fea0003c00000 */
[----:B------:R-:W-:-:S05]  /*28c0*/  IADD3 R41, PT, PT, -R12, RZ, RZ ;  /* 0x000000ff0c297210 */ /* 0x000fca0007ffe1ff */
[----:B------:R-:W-:Y:S02]  /*28d0*/  IMAD R41, R41, R44, R40 ;  /* 0x0000002c29297224 */ /* 0x000fe400078e0228 */
.L_x_3288:
[----:B------:R-:W-:Y:S05]  /*28e0*/  BSYNC.RECONVERGENT B0 ;  /* 0x0000000000007941 */ /* 0x000fea0003800200 */
.L_x_3286:
        /* <DEDUP_REMOVED lines=161> */
.L_x_3283:
[----:B------:R-:W0:Y:S01]  /*3300*/  LDC.64 R2, c[0x0][0x420] ;  /* 0x00010800ff027b82 */ /* 0x000e220000000a00 */
[----:B------:R-:W-:-:S05]  /*3310*/  IADD3 R0, PT, PT, R28, UR6, RZ ;  /* 0x000000061c007c10 */ /* 0x000fca000fffe0ff */
[----:B0-----:R-:W-:-:S05]  /*3320*/  IMAD.WIDE.U32 R2, R0, 0x4, R2 ;  /* 0x0000000400027825 */ /* 0x001fca00078e0002 */
[----:B------:R0:W-:Y:S02]  /*3330*/  STG.E desc[UR10][R2.64], R24 ;  /* 0x0000001802007986 */ /* 0x0001e4000c10190a */
.L_x_3282:
[----:B------:R-:W-:Y:S05]  /*3340*/  BSYNC.RECONVERGENT B1 ;  /* 0x0000000000017941 */ /* 0x000fea0003800200 */
.L_x_3281:
        /* <DEDUP_REMOVED lines=79> */
.L_x_3291:
        /* <DEDUP_REMOVED lines=73> */
.L_x_3290:
        /* <DEDUP_REMOVED lines=11> */
.L_x_3292:
        /* <DEDUP_REMOVED lines=22> */
.L_x_3289:
        /* <DEDUP_REMOVED lines=86> */
        .weak           $__internal_23_$__cuda_sm20_div_s64
        .type           $__internal_23_$__cuda_sm20_div_s64,@function
        .size           $__internal_23_$__cuda_sm20_div_s64,(.L_x_5467 - $__internal_23_$__cuda_sm20_div_s64)
$__internal_23_$__cuda_sm20_div_s64:
        /* <DEDUP_REMOVED lines=85> */
[----:B------:R-:W-:Y:S06]  /*4990*/  RET.REL.NODEC R16 `(_ZN5flash32flash_fwd_splitkv_combine_kernelI23Flash_fwd_kernel_traitsILi96ELi64ELi64ELi4ELb0ELb0EN7cutlass6half_tE19Flash_kernel_traitsILi96ELi64ELi64ELi4ES3_EELi16ELi5ELb1EEEvNS_16Flash_fwd_paramsE) ;  /* 0xffffffb410987950 */ /* 0x000fec0003c3ffff */
.L_x_3293:
        /* <DEDUP_REMOVED lines=14> */
.L_x_5467:


//--------------------- .text._ZN5flash32flash_fwd_splitkv_combine_kernelI23Flash_fwd_kernel_traitsILi96ELi64ELi64ELi4ELb0ELb0EN7cutlass6half_tE19Flash_kernel_traitsILi96ELi64ELi64ELi4ES3_EELi16ELi4ELb1EEEvNS_16Flash_fwd_paramsE --------------------------
	.section	.text._ZN5flash32flash_fwd_splitkv_combine_kernelI23Flash_fwd_kernel_traitsILi96ELi64ELi64ELi4ELb0ELb0EN7cutlass6half_tE19Flash_kernel_traitsILi96ELi64ELi64ELi4ES3_EELi16ELi4ELb1EEEvNS_16Flash_fwd_paramsE,"ax",@progbits
	.align	128
        .global         _ZN5flash32flash_fwd_splitkv_combine_kernelI23Flash_fwd_kernel_traitsILi96ELi64ELi64ELi4ELb0ELb0EN7cutlass6half_tE19Flash_kernel_traitsILi96ELi64ELi64ELi4ES3_EELi16ELi4ELb1EEEvNS_16Flash_fwd_paramsE
        .type           _ZN5flash32flash_fwd_splitkv_combine_kernelI23Flash_fwd_kernel_traitsILi96ELi64ELi64ELi4ELb0ELb0EN7cutlass6half_tE19Flash_kernel_traitsILi96ELi64ELi64ELi4ES3_EELi16ELi4ELb1EEEvNS_16Flash_fwd_paramsE,@function
        .size           _ZN5flash32flash_fwd_splitkv_combine_kernelI23Flash_fwd_kernel_traitsILi96ELi64ELi64ELi4ELb0ELb0EN7cutlass6half_tE19Flash_kernel_traitsILi96ELi64ELi64ELi4ES3_EELi16ELi4ELb1EEEvNS_16Flash_fwd_paramsE,(.L_x_5468 - _ZN5flash32flash_fwd_splitkv_combine_kernelI23Flash_fwd_kernel_traitsILi96ELi64ELi64ELi4ELb0ELb0EN7cutlass6half_tE19Flash_kernel_traitsILi96ELi64ELi64ELi4ES3_EELi16ELi4ELb1EEEvNS_16Flash_fwd_paramsE)
        .other          _ZN5flash32flash_fwd_splitkv_combine_kernelI23Flash_fwd_kernel_traitsILi96ELi64ELi64ELi4ELb0ELb0EN7cutlass6half_tE19Flash_kernel_traitsILi96ELi64ELi64ELi4ES3_EELi16ELi4ELb1EEEvNS_16Flash_fwd_paramsE,@"STO_CUDA_ENTRY STV_DEFAULT"
_ZN5flash32flash_fwd_splitkv_combine_kernelI23Flash_fwd_kernel_traitsILi96ELi64ELi64ELi4ELb0ELb0EN7cutlass6half_tE19Flash_kernel_traitsILi96ELi64ELi64ELi4ES3_EELi16ELi4ELb1EEEvNS_16Flash_fwd_paramsE:
.text._ZN5flash32flash_fwd_splitkv_combine_kernelI23Flash_fwd_kernel_traitsILi96ELi64ELi64ELi4ELb0ELb0EN7cutlass6half_tE19Flash_kernel_traitsILi96ELi64ELi64ELi4ES3_EELi16ELi4ELb1EEEvNS_16Flash_fwd_paramsE:
        /* <DEDUP_REMOVED lines=39> */
.L_x_3294:
[----:B------:R-:W-:Y:S01]  /*0270*/  IMAD.U32 R29, RZ, RZ, UR7 ;  /* 0x00000007ff1d7e24 */ /* 0x000fe2000f8e00ff */
[----:B------:R-:W-:Y:S01]  /*0280*/  MOV R18, UR14 ;  /* 0x0000000e00127c02 */ /* 0x000fe20008000f00 */
[----:B------:R-:W-:Y:S01]  /*0290*/  IMAD.U32 R17, RZ, RZ, UR4 ;  /* 0x00000004ff117e24 */ /* 0x000fe2000f8e00ff */
[----:B------:R-:W-:Y:S02]  /*02a0*/  MOV R15, UR8 ;  /* 0x00000008000f7c02 */ /* 0x000fe40008000f00 */
[----:B------:R-:W-:Y:S02]  /*02b0*/  MOV R16, 0x2d0 ;  /* 0x000002d000107802 */ /* 0x000fe40000000f00 */
[----:B------:R-:W-:Y:S05]  /*02c0*/  CALL.REL.NOINC `($__internal_24_$__cuda_sm20_div_s64) ;  /* 0x0000003c00e87944 */ /* 0x000fea0003c00000 */
[----:B------:R-:W-:-:S07]  /*02d0*/  MOV R10, R14 ;  /* 0x0000000e000a7202 */ /* 0x000fce0000000f00 */
.L_x_3295:
        /* <DEDUP_REMOVED lines=30> */
.L_x_3297:
[----:B------:R-:W-:Y:S01]  /*04c0*/  IMAD.MOV.U32 R29, RZ, RZ, R10 ;  /* 0x000000ffff1d7224 */ /* 0x000fe200078e000a */
[----:B------:R-:W-:Y:S02]  /*04d0*/  MOV R17, R11 ;  /* 0x0000000b00117202 */ /* 0x000fe40000000f00 */
[----:B------:R-:W-:Y:S02]  /*04e0*/  MOV R16, 0x500 ;  /* 0x0000050000107802 */ /* 0x000fe40000000f00 */
[----:B------:R-:W-:Y:S05]  /*04f0*/  CALL.REL.NOINC `($__internal_24_$__cuda_sm20_div_s64) ;  /* 0x0000003c005c7944 */ /* 0x000fea0003c00000 */
[----:B------:R-:W-:Y:S02]  /*0500*/  MOV R22, R14 ;  /* 0x0000000e00167202 */ /* 0x000fe40000000f00 */
[----:B------:R-:W-:Y:S02]  /*0510*/  MOV R23, R11 ;  /* 0x0000000b00177202 */ /* 0x000fe40000000f00 */
.L_x_3298:
[----:B------:R-:W-:Y:S05]  /*0520*/  BSYNC.RECONVERGENT B0 ;  /* 0x0000000000007941 */ /* 0x000fea0003800200 */
.L_x_3296:
        /* <DEDUP_REMOVED lines=55> */
.L_x_3300:
[----:B------:R-:W-:Y:S01]  /*08a0*/  IMAD.MOV.U32 R29, RZ, RZ, R18 ;  /* 0x000000ffff1d7224 */ /* 0x000fe200078e0012 */
[----:B------:R-:W-:Y:S01]  /*08b0*/  MOV R18, R12 ;  /* 0x0000000c00127202 */ /* 0x000fe20000000f00 */
[----:B------:R-:W-:Y:S01]  /*08c0*/  IMAD.MOV.U32 R17, RZ, RZ, R15 ;  /* 0x000000ffff117224 */ /* 0x000fe200078e000f */
[----:B------:R-:W-:Y:S02]  /*08d0*/  MOV R15, R2 ;  /* 0x00000002000f7202 */ /* 0x000fe40000000f00 */
[----:B------:R-:W-:Y:S02]  /*08e0*/  MOV R16, 0x900 ;  /* 0x0000090000107802 */ /* 0x000fe40000000f00 */
[----:B------:R-:W-:Y:S05]  /*08f0*/  CALL.REL.NOINC `($__internal_24_$__cuda_sm20_div_s64) ;  /* 0x00000038005c7944 */ /* 0x000fea0003c00000 */
[----:B------:R-:W-:Y:S02]  /*0900*/  MOV R15, R11 ;  /* 0x0000000b000f7202 */ /* 0x000fe40000000f00 */
.L_x_3301:
[----:B------:R-:W-:Y:S05]  /*0910*/  BSYNC.RECONVERGENT B0 ;  /* 0x0000000000007941 */ /* 0x000fea0003800200 */
.L_x_3299:
        /* <DEDUP_REMOVED lines=116> */
.L_x_3303:
[----:B------:R-:W-:Y:S01]  /*1060*/  IMAD.MOV.U32 R17, RZ, RZ, R15 ;  /* 0x000000ffff117224 */ /* 0x000fe200078e000f */
[----:B------:R-:W-:Y:S01]  /*1070*/  MOV R18, R9 ;  /* 0x0000000900127202 */ /* 0x000fe20000000f00 */
[----:B------:R-:W-:Y:S01]  /*1080*/  IMAD.MOV.U32 R29, RZ, RZ, R14 ;  /* 0x000000ffff1d7224 */ /* 0x000fe200078e000e */
[----:B------:R-:W-:Y:S02]  /*1090*/  MOV R15, R3 ;  /* 0x00000003000f7202 */ /* 0x000fe40000000f00 */
[----:B------:R-:W-:Y:S02]  /*10a0*/  MOV R16, 0x10c0 ;  /* 0x000010c000107802 */ /* 0x000fe40000000f00 */
[----:B------:R-:W-:Y:S05]  /*10b0*/  CALL.REL.NOINC `($__internal_24_$__cuda_sm20_div_s64) ;  /* 0x00000030006c7944 */ /* 0x000fea0003c00000 */
[----:B------:R-:W-:Y:S02]  /*10c0*/  MOV R34, R14 ;  /* 0x0000000e00227202 */ /* 0x000fe40000000f00 */
[----:B------:R-:W-:Y:S02]  /*10d0*/  MOV R35, R11 ;  /* 0x0000000b00237202 */ /* 0x000fe40000000f00 */
.L_x_3304:
[----:B------:R-:W-:Y:S05]  /*10e0*/  BSYNC.RECONVERGENT B0 ;  /* 0x0000000000007941 */ /* 0x000fea0003800200 */
.L_x_3302:
        /* <DEDUP_REMOVED lines=58> */
.L_x_3306:
[----:B------:R-:W-:Y:S01]  /*1490*/  IMAD.MOV.U32 R29, RZ, RZ, R22 ;  /* 0x000000ffff1d7224 */ /* 0x000fe200078e0016 */
[----:B------:R-:W-:Y:S01]  /*14a0*/  MOV R17, R23 ;  /* 0x0000001700117202 */ /* 0x000fe20000000f00 */
[----:B------:R-:W-:Y:S01]  /*14b0*/  IMAD.MOV.U32 R18, RZ, RZ, R7 ;  /* 0x000000ffff127224 */ /* 0x000fe200078e0007 */
[----:B------:R-:W-:Y:S02]  /*14c0*/  MOV R16, 0x14e0 ;  /* 0x000014e000107802 */ /* 0x000fe40000000f00 */
[----:B------:R-:W-:Y:S05]  /*14d0*/  CALL.REL.NOINC `($__internal_24_$__cuda_sm20_div_s64) ;  /* 0x0000002c00647944 */ /* 0x000fea0003c00000 */
[----:B------:R-:W-:Y:S02]  /*14e0*/  MOV R20, R14 ;  /* 0x0000000e00147202 */ /* 0x000fe40000000f00 */
[----:B------:R-:W-:Y:S02]  /*14f0*/  MOV R21, R11 ;  /* 0x0000000b00157202 */ /* 0x000fe40000000f00 */
.L_x_3307:
[----:B------:R-:W-:Y:S05]  /*1500*/  BSYNC.RECONVERGENT B0 ;  /* 0x0000000000007941 */ /* 0x000fea0003800200 */
.L_x_3305:
        /* <DEDUP_REMOVED lines=218> */
.L_x_3311:
[----:B------:R-:W-:Y:S01]  /*22b0*/  IMAD.MOV.U32 R17, RZ, RZ, RZ ;  /* 0x000000ffff117224 */ /* 0x000fe200078e00ff */
[----:B------:R-:W-:Y:S02]  /*22c0*/  MOV R18, R32 ;  /* 0x0000002000127202 */ /* 0x000fe40000000f00 */
[----:B------:R-:W-:Y:S02]  /*22d0*/  MOV R16, 0x22f0 ;  /* 0x000022f000107802 */ /* 0x000fe40000000f00 */
[----:B------:R-:W-:Y:S05]  /*22e0*/  CALL.REL.NOINC `($__internal_24_$__cuda_sm20_div_s64) ;  /* 0x0000001c00e07944 */ /* 0x000fea0003c00000 */
[----:B------:R-:W-:Y:S02]  /*22f0*/  IADD3 R13, PT, PT, -R14, RZ, RZ ;  /* 0x000000ff0e0d7210 */ /* 0x000fe40007ffe1ff */
[----:B------:R-:W-:-:S03]  /*2300*/  MOV R33, R11 ;  /* 0x0000000b00217202 */ /* 0x000fc60000000f00 */
[----:B------:R-:W-:Y:S01]  /*2310*/  IMAD R29, R32, R13, R29 ;  /* 0x0000000d201d7224 */ /* 0x000fe200078e021d */
[----:B------:R-:W-:-:S07]  /*2320*/  MOV R32, R14 ;  /* 0x0000000e00207202 */ /* 0x000fce0000000f00 */
.L_x_3312:
        /* <DEDUP_REMOVED lines=60> */
.L_x_3314:
[----:B------:R-:W-:Y:S01]  /*26f0*/  IMAD.MOV.U32 R29, RZ, RZ, R32 ;  /* 0x000000ffff1d7224 */ /* 0x000fe200078e0020 */
[----:B------:R-:W-:Y:S01]  /*2700*/  MOV R17, R33 ;  /* 0x0000002100117202 */ /* 0x000fe20000000f00 */
[----:B------:R-:W-:Y:S01]  /*2710*/  IMAD.MOV.U32 R18, RZ, RZ, R36 ;  /* 0x000000ffff127224 */ /* 0x000fe200078e0024 */
[----:B------:R-:W-:Y:S02]  /*2720*/  MOV R16, 0x2740 ;  /* 0x0000274000107802 */ /* 0x000fe40000000f00 */
[----:B------:R-:W-:Y:S05]  /*2730*/  CALL.REL.NOINC `($__internal_24_$__cuda_sm20_div_s64) ;  /* 0x0000001800cc7944 */ /* 0x000fea0003c00000 */
[----:B------:R-:W-:-:S05]  /*2740*/  IADD3 R33, PT, PT, -R14, RZ, RZ ;  /* 0x000000ff0e217210 */ /* 0x000fca0007ffe1ff */
[----:B------:R-:W-:Y:S02]  /*2750*/  IMAD R33, R33, R36, R32 ;  /* 0x0000002421217224 */ /* 0x000fe400078e0220 */
.L_x_3315:
[----:B------:R-:W-:Y:S05]  /*2760*/  BSYNC.RECONVERGENT B0 ;  /* 0x0000000000007941 */ /* 0x000fea0003800200 */
.L_x_3313:
        /* <DEDUP_REMOVED lines=161> */
.L_x_3310:
[----:B------:R-:W0:Y:S01]  /*3180*/  LDC.64 R2, c[0x0][0x420] ;  /* 0x00010800ff027b82 */ /* 0x000e220000000a00 */
[----:B------:R-:W-:-:S05]  /*3190*/  IADD3 R0, PT, PT, R28, UR6, RZ ;  /* 0x000000061c007c10 */ /* 0x000fca000fffe0ff */
[----:B0-----:R-:W-:-:S05]  /*31a0*/  IMAD.WIDE.U32 R2, R0, 0x4, R2 ;  /* 0x0000000400027825 */ /* 0x001fca00078e0002 */
[----:B------:R1:W-:Y:S02]  /*31b0*/  STG.E desc[UR12][R2.64], R22 ;  /* 0x0000001602007986 */ /* 0x0003e4000c10190c */
.L_x_3309:
[----:B------:R-:W-:Y:S05]  /*31c0*/  BSYNC.RECONVERGENT B1 ;  /* 0x0000000000017941 */ /* 0x000fea0003800200 */
.L_x_3308:
        /* <DEDUP_REMOVED lines=70> */
.L_x_3318:
        /* <DEDUP_REMOVED lines=77> */
.L_x_3317:
        /* <DEDUP_REMOVED lines=11> */
.L_x_3319:
        /* <DEDUP_REMOVED lines=22> */
.L_x_3316:
        /* <DEDUP_REMOVED lines=86> */
        .weak           $__internal_24_$__cuda_sm20_div_s64
        .type           $__internal_24_$__cuda_sm20_div_s64,@function
        .size           $__internal_24_$__cuda_sm20_div_s64,(.L_x_5468 - $__internal_24_$__cuda_sm20_div_s64)
$__internal_24_$__cuda_sm20_div_s64:
        /* <DEDUP_REMOVED lines=85> */
[----:B------:R-:W-:Y:S06]  /*47c0*/  RET.REL.NODEC R16 `(_ZN5flash32flash_fwd_splitkv_combine_kernelI23Flash_fwd_kernel_traitsILi96ELi64ELi64ELi4ELb0ELb0EN7cutlass6half_tE19Flash_kernel_traitsILi96ELi64ELi64ELi4ES3_EELi16ELi4ELb1EEEvNS_16Flash_fwd_paramsE) ;  /* 0xffffffb8100c7950 */ /* 0x000fec0003c3ffff */
.L_x_3320:
        /* <DEDUP_REMOVED lines=11> */
.L_x_5468:


//--------------------- .text._ZN5flash32flash_fwd_splitkv_combine_kernelI23Flash_fwd_kernel_traitsILi96ELi64ELi64ELi4ELb0ELb0EN7cutlass6half_tE19Flash_kernel_traitsILi96ELi64ELi64ELi4ES3_EELi16ELi3ELb1EEEvNS_16Flash_fwd_paramsE --------------------------
	.section	.text._ZN5flash32flash_fwd_splitkv_combine_kernelI23Flash_fwd_kernel_traitsILi96ELi64ELi64ELi4ELb0ELb0EN7cutlass6half_tE19Flash_kernel_traitsILi96ELi64ELi64ELi4ES3_EELi16ELi3ELb1EEEvNS_16Flash_fwd_paramsE,"ax",@progbits
	.align	128
        .global         _ZN5flash32flash_fwd_splitkv_combine_kernelI23Flash_fwd_kernel_traitsILi96ELi64ELi64ELi4ELb0ELb0EN7cutlass6half_tE19Flash_kernel_traitsILi96ELi64ELi64ELi4ES3_EELi16ELi3ELb1EEEvNS_16Flash_fwd_paramsE
        .type           _ZN5flash32flash_fwd_splitkv_combine_kernelI23Flash_fwd_kernel_traitsILi96ELi64ELi64ELi4ELb0ELb0EN7cutlass6half_tE19Flash_kernel_traitsILi96ELi64ELi64ELi4ES3_EELi16ELi3ELb1EEEvNS_16Flash_fwd_paramsE,@function
        .size           _ZN5flash32flash_fwd_splitkv_combine_kernelI23Flash_fwd_kernel_traitsILi96ELi64ELi64ELi4ELb0ELb0EN7cutlass6half_tE19Flash_kernel_traitsILi96ELi64ELi64ELi4ES3_EELi16ELi3ELb1EEEvNS_16Flash_fwd_paramsE,(.L_x_5469 - _ZN5flash32flash_fwd_splitkv_combine_kernelI23Flash_fwd_kernel_traitsILi96ELi64ELi64ELi4ELb0ELb0EN7cutlass6half_tE19Flash_kernel_traitsILi96ELi64ELi64ELi4ES3_EELi16ELi3ELb1EEEvNS_16Flash_fwd_paramsE)
        .other          _ZN5flash32flash_fwd_splitkv_combine_kernelI23Flash_fwd_kernel_traitsILi96ELi64ELi64ELi4ELb0ELb0EN7cutlass6half_tE19Flash_kernel_traitsILi96ELi64ELi64ELi4ES3_EELi16ELi3ELb1EEEvNS_16Flash_fwd_paramsE,@"STO_CUDA_ENTRY STV_DEFAULT"
_ZN5flash32flash_fwd_splitkv_combine_kernelI23Flash_fwd_kernel_traitsILi96ELi64ELi64ELi4ELb0ELb0EN7cutlass6half_tE19Flash_kernel_traitsILi96ELi64ELi64ELi4ES3_EELi16ELi3ELb1EEEvNS_16Flash_fwd_paramsE:
.text._ZN5flash32flash_fwd_splitkv_combine_kernelI23Flash_fwd_kernel_traitsILi96ELi64ELi64ELi4ELb0ELb0EN7cutlass6half_tE19Flash_kernel_traitsILi96ELi64ELi64ELi4ES3_EELi16ELi3ELb1EEEvNS_16Flash_fwd_paramsE:
        /* <DEDUP_REMOVED lines=38> */
.L_x_3321:
[----:B------:R-:W-:Y:S01]  /*0260*/  IMAD.U32 R22, RZ, RZ, UR7 ;  /* 0x00000007ff167e24 */ /* 0x000fe2000f8e00ff */
[----:B------:R-:W-:Y:S01]  /*0270*/  MOV R18, UR14 ;  /* 0x0000000e00127c02 */ /* 0x000fe20008000f00 */
[----:B------:R-:W-:Y:S01]  /*0280*/  IMAD.U32 R19, RZ, RZ, UR15 ;  /* 0x0000000fff137e24 */ /* 0x000fe2000f8e00ff */
[----:B------:R-:W-:Y:S02]  /*0290*/  MOV R17, UR8 ;  /* 0x0000000800117c02 */ /* 0x000fe40008000f00 */
[----:B------:R-:W-:Y:S02]  /*02a0*/  MOV R16, 0x2c0 ;  /* 0x000002c000107802 */ /* 0x000fe40000000f00 */
[----:B------:R-:W-:Y:S05]  /*02b0*/  CALL.REL.NOINC `($__internal_25_$__cuda_sm20_div_s64) ;  /* 0x0000003c00807944 */ /* 0x000fea0003c00000 */
[----:B------:R-:W-:-:S07]  /*02c0*/  MOV R13, R19 ;  /* 0x00000013000d7202 */ /* 0x000fce0000000f00 */
.L_x_3322:
        /* <DEDUP_REMOVED lines=30> */
.L_x_3324:
[----:B------:R-:W-:Y:S01]  /*04b0*/  IMAD.MOV.U32 R22, RZ, RZ, R12 ;  /* 0x000000ffff167224 */ /* 0x000fe200078e000c */
[----:B------:R-:W-:Y:S02]  /*04c0*/  MOV R19, R13 ;  /* 0x0000000d00137202 */ /* 0x000fe40000000f00 */
[----:B------:R-:W-:Y:S02]  /*04d0*/  MOV R16, 0x4f0 ;  /* 0x000004f000107802 */ /* 0x000fe40000000f00 */
[----:B------:R-:W-:Y:S05]  /*04e0*/  CALL.REL.NOINC `($__internal_25_$__cuda_sm20_div_s64) ;  /* 0x0000003800f47944 */ /* 0x000fea0003c00000 */
[----:B------:R-:W-:Y:S02]  /*04f0*/  MOV R24, R12 ;  /* 0x0000000c00187202 */ /* 0x000fe40000000f00 */
[----:B------:R-:W-:Y:S02]  /*0500*/  MOV R25, R19 ;  /* 0x0000001300197202 */ /* 0x000fe40000000f00 */
.L_x_3325:
[----:B------:R-:W-:Y:S05]  /*0510*/  BSYNC.RECONVERGENT B0 ;  /* 0x0000000000007941 */ /* 0x000fea0003800200 */
.L_x_3323:
        /* <DEDUP_REMOVED lines=56> */
.L_x_3327:
[----:B------:R-:W-:Y:S01]  /*08a0*/  IMAD.MOV.U32 R22, RZ, RZ, R18 ;  /* 0x000000ffff167224 */ /* 0x000fe200078e0012 */
[----:B------:R-:W-:Y:S01]  /*08b0*/  MOV R18, R13 ;  /* 0x0000000d00127202 */ /* 0x000fe20000000f00 */
[----:B------:R-:W-:Y:S01]  /*08c0*/  IMAD.MOV.U32 R19, RZ, RZ, R17 ;  /* 0x000000ffff137224 */ /* 0x000fe200078e0011 */
[----:B------:R-:W-:Y:S02]  /*08d0*/  MOV R17, R3 ;  /* 0x0000000300117202 */ /* 0x000fe40000000f00 */
[----:B------:R-:W-:Y:S02]  /*08e0*/  MOV R16, 0x900 ;  /* 0x0000090000107802 */ /* 0x000fe40000000f00 */
[----:B------:R-:W-:Y:S05]  /*08f0*/  CALL.REL.NOINC `($__internal_25_$__cuda_sm20_div_s64) ;  /* 0x0000003400f07944 */ /* 0x000fea0003c00000 */
[----:B------:R-:W-:Y:S02]  /*0900*/  MOV R18, R12 ;  /* 0x0000000c00127202 */ /* 0x000fe40000000f00 */
.L_x_3328:
[----:B------:R-:W-:Y:S05]  /*0910*/  BSYNC.RECONVERGENT B0 ;  /* 0x0000000000007941 */ /* 0x000fea0003800200 */
.L_x_3326:
        /* <DEDUP_REMOVED lines=116> */
.L_x_3330:
[----:B------:R-:W-:Y:S01]  /*1060*/  IMAD.MOV.U32 R22, RZ, RZ, R18 ;  /* 0x000000ffff167224 */ /* 0x000fe200078e0012 */
[----:B------:R-:W-:Y:S01]  /*1070*/  MOV R18, R10 ;  /* 0x0000000a00127202 */ /* 0x000fe20000000f00 */
[----:B------:R-:W-:Y:S01]  /*1080*/  IMAD.MOV.U32 R17, RZ, RZ, R2 ;  /* 0x000000ffff117224 */ /* 0x000fe200078e0002 */
[----:B------:R-:W-:Y:S02]  /*1090*/  MOV R16, 0x10b0 ;  /* 0x000010b000107802 */ /* 0x000fe40000000f00 */
[----:B------:R-:W-:Y:S05]  /*10a0*/  CALL.REL.NOINC `($__internal_25_$__cuda_sm20_div_s64) ;  /* 0x0000003000047944 */ /* 0x000fea0003c00000 */
[----:B------:R-:W-:Y:S02]  /*10b0*/  MOV R32, R12 ;  /* 0x0000000c00207202 */ /* 0x000fe40000000f00 */
[----:B------:R-:W-:Y:S02]  /*10c0*/  MOV R33, R19 ;  /* 0x0000001300217202 */ /* 0x000fe40000000f00 */
.L_x_3331:
[----:B------:R-:W-:Y:S05]  /*10d0*/  BSYNC.RECONVERGENT B0 ;  /* 0x0000000000007941 */ /* 0x000fea0003800200 */
.L_x_3329:
        /* <DEDUP_REMOVED lines=58> */
.L_x_3333:
[----:B------:R-:W-:Y:S01]  /*1480*/  IMAD.MOV.U32 R22, RZ, RZ, R24 ;  /* 0x000000ffff167224 */ /* 0x000fe200078e0018 */
[----:B------:R-:W-:Y:S01]  /*1490*/  MOV R19, R25 ;  /* 0x0000001900137202 */ /* 0x000fe20000000f00 */
[----:B------:R-:W-:Y:S01]  /*14a0*/  IMAD.MOV.U32 R18, RZ, RZ, R7 ;  /* 0x000000ffff127224 */ /* 0x000fe200078e0007 */
[----:B------:R-:W-:Y:S02]  /*14b0*/  MOV R16, 0x14d0 ;  /* 0x000014d000107802 */ /* 0x000fe40000000f00 */
[----:B------:R-:W-:Y:S05]  /*14c0*/  CALL.REL.NOINC `($__internal_25_$__cuda_sm20_div_s64) ;  /* 0x0000002800fc7944 */ /* 0x000fea0003c00000 */
[----:B------:R-:W-:Y:S02]  /*14d0*/  MOV R18, R12 ;  /* 0x0000000c00127202 */ /* 0x000fe40000000f00 */
.L_x_3334:
[----:B------:R-:W-:Y:S05]  /*14e0*/  BSYNC.RECONVERGENT B0 ;  /* 0x0000000000007941 */ /* 0x000fea0003800200 */
.L_x_3332:
        /* <DEDUP_REMOVED lines=65> */
.L_x_3336:
[----:B------:R-:W-:Y:S05]  /*1900*/  BSYNC.RECONVERGENT B0 ;  /* 0x0000000000007941 */ /* 0x000fea0003800200 */
.L_x_3335:
        /* <DEDUP_REMOVED lines=136> */
.L_x_3340:
[----:B------:R-:W-:Y:S01]  /*2190*/  IMAD.MOV.U32 R22, RZ, RZ, R30 ;  /* 0x000000ffff167224 */ /* 0x000fe200078e001e */
[----:B------:R-:W-:Y:S01]  /*21a0*/  MOV R19, RZ ;  /* 0x000000ff00137202 */ /* 0x000fe20000000f00 */
[----:B------:R-:W-:Y:S01]  /*21b0*/  IMAD.MOV.U32 R18, RZ, RZ, R34 ;  /* 0x000000ffff127224 */ /* 0x000fe200078e0022 */
[----:B------:R-:W-:Y:S02]  /*21c0*/  MOV R16, 0x21e0 ;  /* 0x000021e000107802 */ /* 0x000fe40000000f00 */
[----:B------:R-:W-:Y:S05]  /*21d0*/  CALL.REL.NOINC `($__internal_25_$__cuda_sm20_div_s64) ;  /* 0x0000001c00b87944 */ /* 0x000fea0003c00000 */
[----:B------:R-:W-:Y:S02]  /*21e0*/  IADD3 R15, PT, PT, -R12, RZ, RZ ;  /* 0x000000ff0c0f7210 */ /* 0x000fe40007ffe1ff */
[----:B------:R-:W-:-:S03]  /*21f0*/  MOV R31, R19 ;  /* 0x00000013001f7202 */ /* 0x000fc60000000f00 */
[----:B------:R-:W-:Y:S01]  /*2200*/  IMAD R14, R34, R15, R30 ;  /* 0x0000000f220e7224 */ /* 0x000fe200078e021e */
[----:B------:R-:W-:-:S07]  /*2210*/  MOV R30, R12 ;  /* 0x0000000c001e7202 */ /* 0x000fce0000000f00 */
.L_x_3341:
        /* <DEDUP_REMOVED lines=60> */
.L_x_3343:
[----:B------:R-:W-:Y:S01]  /*25e0*/  IMAD.MOV.U32 R22, RZ, RZ, R30 ;  /* 0x000000ffff167224 */ /* 0x000fe200078e001e */
[----:B------:R-:W-:Y:S01]  /*25f0*/  MOV R19, R31 ;  /* 0x0000001f00137202 */ /* 0x000fe20000000f00 */
[----:B------:R-:W-:Y:S01]  /*2600*/  IMAD.MOV.U32 R18, RZ, RZ, R34 ;  /* 0x000000ffff127224 */ /* 0x000fe200078e0022 */
[----:B------:R-:W-:Y:S02]  /*2610*/  MOV R16, 0x2630 ;  /* 0x0000263000107802 */ /* 0x000fe40000000f00 */
[----:B------:R-:W-:Y:S05]  /*2620*/  CALL.REL.NOINC `($__internal_25_$__cuda_sm20_div_s64) ;  /* 0x0000001800a47944 */ /* 0x000fea0003c00000 */
[----:B------:R-:W-:-:S05]  /*2630*/  IADD3 R15, PT, PT, -R12, RZ, RZ ;  /* 0x000000ff0c0f7210 */ /* 0x000fca0007ffe1ff */
[----:B------:R-:W-:Y:S02]  /*2640*/  IMAD R30, R15, R34, R30 ;  /* 0x000000220f1e7224 */ /* 0x000fe400078e021e */
.L_x_3344:
[----:B------:R-:W-:Y:S05]  /*2650*/  BSYNC.RECONVERGENT B0 ;  /* 0x0000000000007941 */ /* 0x000fea0003800200 */
.L_x_3342:
        /* <DEDUP_REMOVED lines=162> */
.L_x_3339:
[----:B------:R-:W0:Y:S01]  /*3080*/  LDC.64 R2, c[0x0][0x420] ;  /* 0x00010800ff027b82 */ /* 0x000e220000000a00 */
[----:B------:R-:W-:-:S05]  /*3090*/  IADD3 R0, PT, PT, R28, UR6, RZ ;  /* 0x000000061c007c10 */ /* 0x000fca000fffe0ff */
[----:B0-----:R-:W-:-:S05]  /*30a0*/  IMAD.WIDE.U32 R2, R0, 0x4, R2 ;  /* 0x0000000400027825 */ /* 0x001fca00078e0002 */
[----:B------:R1:W-:Y:S02]  /*30b0*/  STG.E desc[UR12][R2.64], R23 ;  /* 0x0000001702007986 */ /* 0x0003e4000c10190c */
.L_x_3338:
[----:B------:R-:W-:Y:S05]  /*30c0*/  BSYNC.RECONVERGENT B1 ;  /* 0x0000000000017941 */ /* 0x000fea0003800200 */
.L_x_3337:
        /* <DEDUP_REMOVED lines=59> */
.L_x_3347:
        /* <DEDUP_REMOVED lines=77> */
.L_x_3346:
        /* <DEDUP_REMOVED lines=11> */
.L_x_3348:
        /* <DEDUP_REMOVED lines=22> */
.L_x_3345:
        /* <DEDUP_REMOVED lines=86> */
        .weak           $__internal_25_$__cuda_sm20_div_s64
        .type           $__internal_25_$__cuda_sm20_div_s64,@function
        .size           $__internal_25_$__cuda_sm20_div_s64,(.L_x_5469 - $__internal_25_$__cuda_sm20_div_s64)
$__internal_25_$__cuda_sm20_div_s64:
        /* <DEDUP_REMOVED lines=86> */
[----:B------:R-:W-:Y:S05]  /*4620*/  RET.REL.NODEC R14 `(_ZN5flash32flash_fwd_splitkv_combine_kernelI23Flash_fwd_kernel_traitsILi96ELi64ELi64ELi4ELb0ELb0EN7cutlass6half_tE19Flash_kernel_traitsILi96ELi64ELi64ELi4ES3_EELi16ELi3ELb1EEEvNS_16Flash_fwd_paramsE) ;  /* 0xffffffb80e747950 */ /* 0x000fea0003c3ffff */
.L_x_3349:
        /* <DEDUP_REMOVED lines=13> */
.L_x_5469:


//--------------------- .text._ZN5flash32flash_fwd_splitkv_combine_kernelI23Flash_fwd_kernel_traitsILi96ELi64ELi64ELi4ELb0ELb0EN7cutlass6half_tE19Flash_kernel_traitsILi96ELi64ELi64ELi4ES3_EELi16ELi2ELb1EEEvNS_16Flash_fwd_paramsE --------------------------
	.section	.text._ZN5flash32flash_fwd_splitkv_combine_kernelI23Flash_fwd_kernel_traitsILi96ELi64ELi64ELi4ELb0ELb0EN7cutlass6half_tE19Flash_kernel_traitsILi96ELi64ELi64ELi4ES3_EELi16ELi2ELb1EEEvNS_16Flash_fwd_paramsE,"ax",@progbits
	.align	128
        .global         _ZN5flash32flash_fwd_splitkv_combine_kernelI23Flash_fwd_kernel_traitsILi96ELi64ELi64ELi4ELb0ELb0EN7cutlass6half_tE19Flash_kernel_traitsILi96ELi64ELi64ELi4ES3_EELi16ELi2ELb1EEEvNS_16Flash_fwd_paramsE
        .type           _ZN5flash32flash_fwd_splitkv_combine_kernelI23Flash_fwd_kernel_traitsILi96ELi64ELi64ELi4ELb0ELb0EN7cutlass6half_tE19Flash_kernel_traitsILi96ELi64ELi64ELi4ES3_EELi16ELi2ELb1EEEvNS_16Flash_fwd_paramsE,@function
        .size           _ZN5flash32flash_fwd_splitkv_combine_kernelI23Flash_fwd_kernel_traitsILi96ELi64ELi64ELi4ELb0ELb0EN7cutlass6half_tE19Flash_kernel_traitsILi96ELi64ELi64ELi4ES3_EELi16ELi2ELb1EEEvNS_16Flash_fwd_paramsE,(.L_x_5470 - _ZN5flash32flash_fwd_splitkv_combine_kernelI23Flash_fwd_kernel_traitsILi96ELi64ELi64ELi4ELb0ELb0EN7cutlass6half_tE19Flash_kernel_traitsILi96ELi64ELi64ELi4ES3_EELi16ELi2ELb1EEEvNS_16Flash_fwd_paramsE)
        .other          _ZN5flash32flash_fwd_splitkv_combine_kernelI23Flash_fwd_kernel_traitsILi96ELi64ELi64ELi4ELb0ELb0EN7cutlass6half_tE19Flash_kernel_traitsILi96ELi64ELi64ELi4ES3_EELi16ELi2ELb1EEEvNS_16Flash_fwd_paramsE,@"STO_CUDA_ENTRY STV_DEFAULT"
_ZN5flash32flash_fwd_splitkv_combine_kernelI23Flash_fwd_kernel_traitsILi96ELi64ELi64ELi4ELb0ELb0EN7cutlass6half_tE19Flash_kernel_traitsILi96ELi64ELi64ELi4ES3_EELi16ELi2ELb1EEEvNS_16Flash_fwd_paramsE:
.text._ZN5flash32flash_fwd_splitkv_combine_kernelI23Flash_fwd_kernel_traitsILi96ELi64ELi64ELi4ELb0ELb0EN7cutlass6half_tE19Flash_kernel_traitsILi96ELi64ELi64ELi4ES3_EELi16ELi2ELb1EEEvNS_16Flash_fwd_paramsE:
        /* <DEDUP_REMOVED lines=39> */
.L_x_3350:
[----:B------:R-:W-:Y:S01]  /*0270*/  IMAD.U32 R27, RZ, RZ, UR7 ;  /* 0x00000007ff1b7e24 */ /* 0x000fe2000f8e00ff */
[----:B------:R-:W-:Y:S01]  /*0280*/  MOV R20, UR14 ;  /* 0x0000000e00147c02 */ /* 0x000fe20008000f00 */
[----:B------:R-:W-:Y:S01]  /*0290*/  IMAD.U32 R21, RZ, RZ, UR15 ;  /* 0x0000000fff157e24 */ /* 0x000fe2000f8e00ff */
[----:B------:R-:W-:Y:S02]  /*02a0*/  MOV R19, UR8 ;  /* 0x0000000800137c02 */ /* 0x000fe40008000f00 */
[----:B------:R-:W-:Y:S02]  /*02b0*/  MOV R18, 0x2d0 ;  /* 0x000002d000127802 */ /* 0x000fe40000000f00 */
[----:B------:R-:W-:Y:S05]  /*02c0*/  CALL.REL.NOINC `($__internal_26_$__cuda_sm20_div_s64) ;  /* 0x0000003c00687944 */ /* 0x000fea0003c00000 */
.L_x_3351:
        /* <DEDUP_REMOVED lines=30> */
.L_x_3353:
[----:B------:R-:W-:Y:S01]  /*04b0*/  IMAD.MOV.U32 R27, RZ, RZ, R16 ;  /* 0x000000ffff1b7224 */ /* 0x000fe200078e0010 */
[----:B------:R-:W-:Y:S02]  /*04c0*/  MOV R21, R17 ;  /* 0x0000001100157202 */ /* 0x000fe40000000f00 */
[----:B------:R-:W-:Y:S02]  /*04d0*/  MOV R18, 0x4f0 ;  /* 0x000004f000127802 */ /* 0x000fe40000000f00 */
[----:B------:R-:W-:Y:S05]  /*04e0*/  CALL.REL.NOINC `($__internal_26_$__cuda_sm20_div_s64) ;  /* 0x0000003800e07944 */ /* 0x000fea0003c00000 */
[----:B------:R-:W-:Y:S02]  /*04f0*/  MOV R30, R16 ;  /* 0x00000010001e7202 */ /* 0x000fe40000000f00 */
[----:B------:R-:W-:Y:S02]  /*0500*/  MOV R31, R17 ;  /* 0x00000011001f7202 */ /* 0x000fe40000000f00 */
.L_x_3354:
[----:B------:R-:W-:Y:S05]  /*0510*/  BSYNC.RECONVERGENT B0 ;  /* 0x0000000000007941 */ /* 0x000fea0003800200 */
.L_x_3352:
        /* <DEDUP_REMOVED lines=54> */
.L_x_3356:
[----:B------:R-:W-:Y:S01]  /*0880*/  IMAD.MOV.U32 R27, RZ, RZ, R20 ;  /* 0x000000ffff1b7224 */ /* 0x000fe200078e0014 */
[----:B------:R-:W-:Y:S01]  /*0890*/  MOV R20, R14 ;  /* 0x0000000e00147202 */ /* 0x000fe20000000f00 */
[----:B------:R-:W-:Y:S01]  /*08a0*/  IMAD.MOV.U32 R21, RZ, RZ, R19 ;  /* 0x000000ffff157224 */ /* 0x000fe200078e0013 */
[----:B------:R-:W-:Y:S02]  /*08b0*/  MOV R19, R4 ;  /* 0x0000000400137202 */ /* 0x000fe40000000f00 */
[----:B------:R-:W-:Y:S02]  /*08c0*/  MOV R18, 0x8e0 ;  /* 0x000008e000127802 */ /* 0x000fe40000000f00 */
[----:B------:R-:W-:Y:S05]  /*08d0*/  CALL.REL.NOINC `($__internal_26_$__cuda_sm20_div_s64) ;  /* 0x0000003400e47944 */ /* 0x000fea0003c00000 */
.L_x_3357:
[----:B------:R-:W-:Y:S05]  /*08e0*/  BSYNC.RECONVERGENT B0 ;  /* 0x0000000000007941 */ /* 0x000fea0003800200 */
.L_x_3355:
        /* <DEDUP_REMOVED lines=116> */
.L_x_3359:
[----:B------:R-:W-:Y:S01]  /*1030*/  IMAD.MOV.U32 R27, RZ, RZ, R16 ;  /* 0x000000ffff1b7224 */ /* 0x000fe200078e0010 */
[----:B------:R-:W-:Y:S01]  /*1040*/  MOV R20, R11 ;  /* 0x0000000b00147202 */ /* 0x000fe20000000f00 */
[----:B------:R-:W-:Y:S01]  /*1050*/  IMAD.MOV.U32 R21, RZ, RZ, R17 ;  /* 0x000000ffff157224 */ /* 0x000fe200078e0011 */
[----:B------:R-:W-:Y:S02]  /*1060*/  MOV R19, R3 ;  /* 0x0000000300137202 */ /* 0x000fe40000000f00 */
[----:B------:R-:W-:Y:S02]  /*1070*/  MOV R18, 0x1090 ;  /* 0x0000109000127802 */ /* 0x000fe40000000f00 */
[----:B------:R-:W-:Y:S05]  /*1080*/  CALL.REL.NOINC `($__internal_26_$__cuda_sm20_div_s64) ;  /* 0x0000002c00f87944 */ /* 0x000fea0003c00000 */
[----:B------:R-:W-:Y:S02]  /*1090*/  MOV R32, R16 ;  /* 0x0000001000207202 */ /* 0x000fe40000000f00 */
[----:B------:R-:W-:Y:S02]  /*10a0*/  MOV R33, R17 ;  /* 0x0000001100217202 */ /* 0x000fe40000000f00 */
.L_x_3360:
[----:B------:R-:W-:Y:S05]  /*10b0*/  BSYNC.RECONVERGENT B0 ;  /* 0x0000000000007941 */ /* 0x000fea0003800200 */
.L_x_3358:
        /* <DEDUP_REMOVED lines=57> */
.L_x_3362:
[----:B------:R-:W-:Y:S01]  /*1450*/  IMAD.MOV.U32 R27, RZ, RZ, R30 ;  /* 0x000000ffff1b7224 */ /* 0x000fe200078e001e */
[----:B------:R-:W-:Y:S01]  /*1460*/  MOV R21, R31 ;  /* 0x0000001f00157202 */ /* 0x000fe20000000f00 */
[----:B------:R-:W-:Y:S01]  /*1470*/  IMAD.MOV.U32 R20, RZ, RZ, R9 ;  /* 0x000000ffff147224 */ /* 0x000fe200078e0009 */
[----:B------:R-:W-:Y:S02]  /*1480*/  MOV R18, 0x14a0 ;  /* 0x000014a000127802 */ /* 0x000fe40000000f00 */
[----:B------:R-:W-:Y:S05]  /*1490*/  CALL.REL.NOINC `($__internal_26_$__cuda_sm20_div_s64) ;  /* 0x0000002800f47944 */ /* 0x000fea0003c00000 */
[----:B------:R-:W-:Y:S02]  /*14a0*/  MOV R22, R16 ;  /* 0x0000001000167202 */ /* 0x000fe40000000f00 */
[----:B------:R-:W-:Y:S02]  /*14b0*/  MOV R23, R17 ;  /* 0x0000001100177202 */ /* 0x000fe40000000f00 */
.L_x_3363:
[----:B------:R-:W-:Y:S05]  /*14c0*/  BSYNC.RECONVERGENT B0 ;  /* 0x0000000000007941 */ /* 0x000fea0003800200 */
.L_x_3361:
        /* <DEDUP_REMOVED lines=64> */
.L_x_3365:
[----:B------:R-:W-:Y:S05]  /*18d0*/  BSYNC.RECONVERGENT B0 ;  /* 0x0000000000007941 */ /* 0x000fea0003800200 */
.L_x_3364:
        /* <DEDUP_REMOVED lines=133> */
.L_x_3369:
[----:B------:R-:W-:Y:S01]  /*2130*/  IMAD.MOV.U32 R21, RZ, RZ, RZ ;  /* 0x000000ffff157224 */ /* 0x000fe200078e00ff */
[----:B------:R-:W-:Y:S02]  /*2140*/  MOV R20, R30 ;  /* 0x0000001e00147202 */ /* 0x000fe40000000f00 */
[----:B------:R-:W-:Y:S02]  /*2150*/  MOV R18, 0x2170 ;  /* 0x0000217000127802 */ /* 0x000fe40000000f00 */
[----:B------:R-:W-:Y:S05]  /*2160*/  CALL.REL.NOINC `($__internal_26_$__cuda_sm20_div_s64) ;  /* 0x0000001c00c07944 */ /* 0x000fea0003c00000 */
[----:B------:R-:W-:Y:S02]  /*2170*/  IADD3 R13, PT, PT, -R16, RZ, RZ ;  /* 0x000000ff100d7210 */ /* 0x000fe40007ffe1ff */
[----:B------:R-:W-:-:S03]  /*2180*/  MOV R31, R17 ;  /* 0x00000011001f7202 */ /* 0x000fc60000000f00 */
[----:B------:R-:W-:Y:S01]  /*2190*/  IMAD R27, R30, R13, R27 ;  /* 0x0000000d1e1b7224 */ /* 0x000fe200078e021b */
[----:B------:R-:W-:-:S07]  /*21a0*/  MOV R30, R16 ;  /* 0x00000010001e7202 */ /* 0x000fce0000000f00 */
.L_x_3370:
        /* <DEDUP_REMOVED lines=60> */
.L_x_3372:
[----:B------:R-:W-:Y:S01]  /*2570*/  IMAD.MOV.U32 R27, RZ, RZ, R30 ;  /* 0x000000ffff1b7224 */ /* 0x000fe200078e001e */
[----:B------:R-:W-:Y:S01]  /*2580*/  MOV R21, R31 ;  /* 0x0000001f00157202 */ /* 0x000fe20000000f00 */
[----:B------:R-:W-:Y:S01]  /*2590*/  IMAD.MOV.U32 R20, RZ, RZ, R34 ;  /* 0x000000ffff147224 */ /* 0x000fe200078e0022 */
[----:B------:R-:W-:Y:S02]  /*25a0*/  MOV R18, 0x25c0 ;  /* 0x000025c000127802 */ /* 0x000fe40000000f00 */
[----:B------:R-:W-:Y:S05]  /*25b0*/  CALL.REL.NOINC `($__internal_26_$__cuda_sm20_div_s64) ;  /* 0x0000001800ac7944 */ /* 0x000fea0003c00000 */
[----:B------:R-:W-:-:S05]  /*25c0*/  IADD3 R31, PT, PT, -R16, RZ, RZ ;  /* 0x000000ff101f7210 */ /* 0x000fca0007ffe1ff */
[----:B------:R-:W-:Y:S02]  /*25d0*/  IMAD R31, R31, R34, R30 ;  /* 0x000000221f1f7224 */ /* 0x000fe400078e021e */
.L_x_3373:
[----:B------:R-:W-:Y:S05]  /*25e0*/  BSYNC.RECONVERGENT B0 ;  /* 0x0000000000007941 */ /* 0x000fea0003800200 */
.L_x_3371:
        /* <DEDUP_REMOVED lines=162> */
.L_x_3368:
[----:B------:R-:W0:Y:S01]  /*3010*/  LDC.64 R4, c[0x0][0x420] ;  /* 0x00010800ff047b82 */ /* 0x000e220000000a00 */
[----:B------:R-:W-:-:S05]  /*3020*/  LEA.HI R2, R0, UR6, RZ, 0x1e ;  /* 0x0000000600027c11 */ /* 0x000fca000f8ff0ff */
[----:B0-----:R-:W-:-:S05]  /*3030*/  IMAD.WIDE.U32 R2, R2, 0x4, R4 ;  /* 0x0000000402027825 */ /* 0x001fca00078e0004 */
[----:B------:R1:W-:Y:S02]  /*3040*/  STG.E desc[UR12][R2.64], R23 ;  /* 0x0000001702007986 */ /* 0x0003e4000c10190c */
.L_x_3367:
[----:B------:R-:W-:Y:S05]  /*3050*/  BSYNC.RECONVERGENT B1 ;  /* 0x0000000000017941 */ /* 0x000fea0003800200 */
.L_x_3366:
        /* <DEDUP_REMOVED lines=61> */
.L_x_3376:
        /* <DEDUP_REMOVED lines=77> */
.L_x_3375:
        /* <DEDUP_REMOVED lines=11> */
.L_x_3377:
        /* <DEDUP_REMOVED lines=22> */
.L_x_3374:
        /* <DEDUP_REMOVED lines=86> */
        .weak           $__internal_26_$__cuda_sm20_div_s64
        .type           $__internal_26_$__cuda_sm20_div_s64,@function
        .size           $__internal_26_$__cuda_sm20_div_s64,(.L_x_5470 - $__internal_26_$__cuda_sm20_div_s64)
$__internal_26_$__cuda_sm20_div_s64:
        /* <DEDUP_REMOVED lines=86> */
[----:B------:R-:W-:Y:S06]  /*45d0*/  RET.REL.NODEC R28 `(_ZN5flash32flash_fwd_splitkv_combine_kernelI23Flash_fwd_kernel_traitsILi96ELi64ELi64ELi4ELb0ELb0EN7cutlass6half_tE19Flash_kernel_traitsILi96ELi64ELi64ELi4ES3_EELi16ELi2ELb1EEEvNS_16Flash_fwd_paramsE) ;  /* 0xffffffb81c887950 */ /* 0x000fec0003c3ffff */
.L_x_3378:
        /* <DEDUP_REMOVED lines=10> */
.L_x_5470:


//--------------------- .text._ZN5flash32flash_fwd_splitkv_combine_kernelI23Flash_fwd_kernel_traitsILi96ELi64ELi64ELi4ELb0ELb0EN7cutlass6half_tE19Flash_kernel_traitsILi96ELi64ELi64ELi4ES3_EELi16ELi1ELb1EEEvNS_16Flash_fwd_paramsE --------------------------
	.section	.text._ZN5flash32flash_fwd_splitkv_combine_kernelI23Flash_fwd_kernel_traitsILi96ELi64ELi64ELi4ELb0ELb0EN7cutlass6half_tE19Flash_kernel_traitsILi96ELi64ELi64ELi4ES3_EELi16ELi1ELb1EEEvNS_16Flash_fwd_paramsE,"ax",@progbits
	.align	128
        .global         _ZN5flash32flash_fwd_splitkv_combine_kernelI23Flash_fwd_kernel_traitsILi96ELi64ELi64ELi4ELb0ELb0EN7cutlass6half_tE19Flash_kernel_traitsILi96ELi64ELi64ELi4ES3_EELi16ELi1ELb1EEEvNS_16Flash_fwd_paramsE
        .type           _ZN5flash32flash_fwd_splitkv_combine_kernelI23Flash_fwd_kernel_traitsILi96ELi64ELi64ELi4ELb0ELb0EN7cutlass6half_tE19Flash_kernel_traitsILi96ELi64ELi64ELi4ES3_EELi16ELi1ELb1EEEvNS_16Flash_fwd_paramsE,@function
        .size           _ZN5flash32flash_fwd_splitkv_combine_kernelI23Flash_fwd_kernel_traitsILi96ELi64ELi64ELi4ELb0ELb0EN7cutlass6half_tE19Flash_kernel_traitsILi96ELi64ELi64ELi4ES3_EELi16ELi1ELb1EEEvNS_16Flash_fwd_paramsE,(.L_x_5471 - _ZN5flash32flash_fwd_splitkv_combine_kernelI23Flash_fwd_kernel_traitsILi96ELi64ELi64ELi4ELb0ELb0EN7cutlass6half_tE19Flash_kernel_traitsILi96ELi64ELi64ELi4ES3_EELi16ELi1ELb1EEEvNS_16Flash_fwd_paramsE)
        .other          _ZN5flash32flash_fwd_splitkv_combine_kernelI23Flash_fwd_kernel_traitsILi96ELi64ELi64ELi4ELb0ELb0EN7cutlass6half_tE19Flash_kernel_traitsILi96ELi64ELi64ELi4ES3_EELi16ELi1ELb1EEEvNS_16Flash_fwd_paramsE,@"STO_CUDA_ENTRY STV_DEFAULT"
_ZN5flash32flash_fwd_splitkv_combine_kernelI23Flash_fwd_kernel_traitsILi96ELi64ELi64ELi4ELb0ELb0EN7cutlass6half_tE19Flash_kernel_traitsILi96ELi64ELi64ELi4ES3_EELi16ELi1ELb1EEEvNS_16Flash_fwd_paramsE:
.text._ZN5flash32flash_fwd_splitkv_combine_kernelI23Flash_fwd_kernel_traitsILi96ELi64ELi64ELi4ELb0ELb0EN7cutlass6half_tE19Flash_kernel_traitsILi96ELi64ELi64ELi4ES3_EELi16ELi1ELb1EEEvNS_16Flash_fwd_paramsE:
        /* <DEDUP_REMOVED lines=38> */
.L_x_3379:
[----:B------:R-:W-:Y:S01]  /*0260*/  IMAD.U32 R27, RZ, RZ, UR7 ;  /* 0x00000007ff1b7e24 */ /* 0x000fe2000f8e00ff */
[----:B------:R-:W-:Y:S01]  /*0270*/  MOV R20, UR14 ;  /* 0x0000000e00147c02 */ /* 0x000fe20008000f00 */
[----:B------:R-:W-:Y:S01]  /*0280*/  IMAD.U32 R21, RZ, RZ, UR15 ;  /* 0x0000000fff157e24 */ /* 0x000fe2000f8e00ff */
[----:B------:R-:W-:Y:S02]  /*0290*/  MOV R19, UR8 ;  /* 0x0000000800137c02 */ /* 0x000fe40008000f00 */
[----:B------:R-:W-:Y:S02]  /*02a0*/  MOV R18, 0x2c0 ;  /* 0x000002c000127802 */ /* 0x000fe40000000f00 */
[----:B------:R-:W-:Y:S05]  /*02b0*/  CALL.REL.NOINC `($__internal_27_$__cuda_sm20_div_s64) ;  /* 0x0000003c00607944 */ /* 0x000fea0003c00000 */
.L_x_3380:
        /* <DEDUP_REMOVED lines=30> */
.L_x_3382:
[----:B------:R-:W-:Y:S01]  /*04a0*/  IMAD.MOV.U32 R27, RZ, RZ, R16 ;  /* 0x000000ffff1b7224 */ /* 0x000fe200078e0010 */
[----:B------:R-:W-:Y:S02]  /*04b0*/  MOV R21, R17 ;  /* 0x0000001100157202 */ /* 0x000fe40000000f00 */
[----:B------:R-:W-:Y:S02]  /*04c0*/  MOV R18, 0x4e0 ;  /* 0x000004e000127802 */ /* 0x000fe40000000f00 */
[----:B------:R-:W-:Y:S05]  /*04d0*/  CALL.REL.NOINC `($__internal_27_$__cuda_sm20_div_s64) ;  /* 0x0000003800d87944 */ /* 0x000fea0003c00000 */
[----:B------:R-:W-:Y:S02]  /*04e0*/  MOV R6, R16 ;  /* 0x0000001000067202 */ /* 0x000fe40000000f00 */
[----:B------:R-:W-:Y:S02]  /*04f0*/  MOV R7, R17 ;  /* 0x0000001100077202 */ /* 0x000fe40000000f00 */
.L_x_3383:
[----:B------:R-:W-:Y:S05]  /*0500*/  BSYNC.RECONVERGENT B0 ;  /* 0x0000000000007941 */ /* 0x000fea0003800200 */
.L_x_3381:
        /* <DEDUP_REMOVED lines=55> */
.L_x_3385:
[----:B------:R-:W-:Y:S01]  /*0880*/  IMAD.MOV.U32 R27, RZ, RZ, R20 ;  /* 0x000000ffff1b7224 */ /* 0x000fe200078e0014 */
[----:B------:R-:W-:Y:S01]  /*0890*/  MOV R20, R14 ;  /* 0x0000000e00147202 */ /* 0x000fe20000000f00 */
[----:B------:R-:W-:Y:S01]  /*08a0*/  IMAD.MOV.U32 R21, RZ, RZ, R19 ;  /* 0x000000ffff157224 */ /* 0x000fe200078e0013 */
[----:B------:R-:W-:Y:S02]  /*08b0*/  MOV R19, R4 ;  /* 0x0000000400137202 */ /* 0x000fe40000000f00 */
[----:B------:R-:W-:Y:S02]  /*08c0*/  MOV R18, 0x8e0 ;  /* 0x000008e000127802 */ /* 0x000fe40000000f00 */
[----:B------:R-:W-:Y:S05]  /*08d0*/  CALL.REL.NOINC `($__internal_27_$__cuda_sm20_div_s64) ;  /* 0x0000003400d87944 */ /* 0x000fea0003c00000 */
.L_x_3386:
[----:B------:R-:W-:Y:S05]  /*08e0*/  BSYNC.RECONVERGENT B0 ;  /* 0x0000000000007941 */ /* 0x000fea0003800200 */
.L_x_3384:
        /* <DEDUP_REMOVED lines=116> */
.L_x_3388:
[----:B------:R-:W-:Y:S01]  /*1030*/  IMAD.MOV.U32 R27, RZ, RZ, R16 ;  /* 0x000000ffff1b7224 */ /* 0x000fe200078e0010 */
[----:B------:R-:W-:Y:S01]  /*1040*/  MOV R20, R11 ;  /* 0x0000000b00147202 */ /* 0x000fe20000000f00 */
[----:B------:R-:W-:Y:S01]  /*1050*/  IMAD.MOV.U32 R21, RZ, RZ, R17 ;  /* 0x000000ffff157224 */ /* 0x000fe200078e0011 */
[----:B------:R-:W-:Y:S02]  /*1060*/  MOV R19, R3 ;  /* 0x0000000300137202 */ /* 0x000fe40000000f00 */
[----:B------:R-:W-:Y:S02]  /*1070*/  MOV R18, 0x1090 ;  /* 0x0000109000127802 */ /* 0x000fe40000000f00 */
[----:B------:R-:W-:Y:S05]  /*1080*/  CALL.REL.NOINC `($__internal_27_$__cuda_sm20_div_s64) ;  /* 0x0000002c00ec7944 */ /* 0x000fea0003c00000 */
[----:B------:R-:W-:Y:S02]  /*1090*/  MOV R32, R16 ;  /* 0x0000001000207202 */ /* 0x000fe40000000f00 */
[----:B------:R-:W-:Y:S02]  /*10a0*/  MOV R33, R17 ;  /* 0x0000001100217202 */ /* 0x000fe40000000f00 */
.L_x_3389:
[----:B------:R-:W-:Y:S05]  /*10b0*/  BSYNC.RECONVERGENT B0 ;  /* 0x0000000000007941 */ /* 0x000fea0003800200 */
.L_x_3387:
        /* <DEDUP_REMOVED lines=58> */
.L_x_3391:
[----:B------:R-:W-:Y:S01]  /*1460*/  IMAD.MOV.U32 R27, RZ, RZ, R6 ;  /* 0x000000ffff1b7224 */ /* 0x000fe200078e0006 */
[----:B------:R-:W-:Y:S01]  /*1470*/  MOV R21, R7 ;  /* 0x0000000700157202 */ /* 0x000fe20000000f00 */
[----:B------:R-:W-:Y:S01]  /*1480*/  IMAD.MOV.U32 R20, RZ, RZ, R9 ;  /* 0x000000ffff147224 */ /* 0x000fe200078e0009 */
[----:B------:R-:W-:Y:S02]  /*1490*/  MOV R18, 0x14b0 ;  /* 0x000014b000127802 */ /* 0x000fe40000000f00 */
[----:B------:R-:W-:Y:S05]  /*14a0*/  CALL.REL.NOINC `($__internal_27_$__cuda_sm20_div_s64) ;  /* 0x0000002800e47944 */ /* 0x000fea0003c00000 */
[----:B------:R-:W-:Y:S02]  /*14b0*/  MOV R18, R16 ;  /* 0x0000001000127202 */ /* 0x000fe40000000f00 */
[----:B------:R-:W-:Y:S02]  /*14c0*/  MOV R19, R17 ;  /* 0x0000001100137202 */ /* 0x000fe40000000f00 */
.L_x_3392:
[----:B------:R-:W-:Y:S05]  /*14d0*/  BSYNC.RECONVERGENT B0 ;  /* 0x0000000000007941 */ /* 0x000fea0003800200 */
.L_x_3390:
        /* <DEDUP_REMOVED lines=66> */
.L_x_3394:
[----:B------:R-:W-:Y:S05]  /*1900*/  BSYNC.RECONVERGENT B0 ;  /* 0x0000000000007941 */ /* 0x000fea0003800200 */
.L_x_3393:
        /* <DEDUP_REMOVED lines=127> */
.L_x_3398:
[----:B------:R-:W-:Y:S01]  /*2100*/  IMAD.MOV.U32 R21, RZ, RZ, RZ ;  /* 0x000000ffff157224 */ /* 0x000fe200078e00ff */
[----:B------:R-:W-:Y:S02]  /*2110*/  MOV R20, R30 ;  /* 0x0000001e00147202 */ /* 0x000fe40000000f00 */
[----:B------:R-:W-:Y:S02]  /*2120*/  MOV R18, 0x2140 ;  /* 0x0000214000127802 */ /* 0x000fe40000000f00 */
[----:B------:R-:W-:Y:S05]  /*2130*/  CALL.REL.NOINC `($__internal_27_$__cuda_sm20_div_s64) ;  /* 0x0000001c00c07944 */ /* 0x000fea0003c00000 */
[----:B------:R-:W-:Y:S02]  /*2140*/  IADD3 R13, PT, PT, -R16, RZ, RZ ;  /* 0x000000ff100d7210 */ /* 0x000fe40007ffe1ff */
[----:B------:R-:W-:-:S03]  /*2150*/  MOV R31, R17 ;  /* 0x00000011001f7202 */ /* 0x000fc60000000f00 */
[----:B------:R-:W-:Y:S01]  /*2160*/  IMAD R27, R30, R13, R27 ;  /* 0x0000000d1e1b7224 */ /* 0x000fe200078e021b */
[----:B------:R-:W-:-:S07]  /*2170*/  MOV R30, R16 ;  /* 0x00000010001e7202 */ /* 0x000fce0000000f00 */
.L_x_3399:
        /* <DEDUP_REMOVED lines=60> */
.L_x_3401:
[----:B------:R-:W-:Y:S01]  /*2540*/  IMAD.MOV.U32 R27, RZ, RZ, R30 ;  /* 0x000000ffff1b7224 */ /* 0x000fe200078e001e */
[----:B------:R-:W-:Y:S01]  /*2550*/  MOV R21, R31 ;  /* 0x0000001f00157202 */ /* 0x000fe20000000f00 */
[----:B------:R-:W-:Y:S01]  /*2560*/  IMAD.MOV.U32 R20, RZ, RZ, R34 ;  /* 0x000000ffff147224 */ /* 0x000fe200078e0022 */
[----:B------:R-:W-:Y:S02]  /*2570*/  MOV R18, 0x2590 ;  /* 0x0000259000127802 */ /* 0x000fe40000000f00 */
[----:B------:R-:W-:Y:S05]  /*2580*/  CALL.REL.NOINC `($__internal_27_$__cuda_sm20_div_s64) ;  /* 0x0000001800ac7944 */ /* 0x000fea0003c00000 */
[----:B------:R-:W-:-:S05]  /*2590*/  IADD3 R31, PT, PT, -R16, RZ, RZ ;  /* 0x000000ff101f7210 */ /* 0x000fca0007ffe1ff */
[----:B------:R-:W-:Y:S02]  /*25a0*/  IMAD R31, R31, R34, R30 ;  /* 0x000000221f1f7224 */ /* 0x000fe400078e021e */
.L_x_3402:
[----:B------:R-:W-:Y:S05]  /*25b0*/  BSYNC.RECONVERGENT B0 ;  /* 0x0000000000007941 */ /* 0x000fea0003800200 */
.L_x_3400:
        /* <DEDUP_REMOVED lines=162> */
.L_x_3397:
[----:B------:R-:W0:Y:S01]  /*2fe0*/  LDC.64 R2, c[0x0][0x420] ;  /* 0x00010800ff027b82 */ /* 0x000e220000000a00 */
[----:B------:R-:W-:-:S05]  /*2ff0*/  IADD3 R27, PT, PT, R27, UR6, RZ ;  /* 0x000000061b1b7c10 */ /* 0x000fca000fffe0ff */
[----:B0-----:R-:W-:-:S05]  /*3000*/  IMAD.WIDE.U32 R2, R27, 0x4, R2 ;  /* 0x000000041b027825 */ /* 0x001fca00078e0002 */
[----:B------:R1:W-:Y:S02]  /*3010*/  STG.E desc[UR12][R2.64], R23 ;  /* 0x0000001702007986 */ /* 0x0003e4000c10190c */
.L_x_3396:
[----:B------:R-:W-:Y:S05]  /*3020*/  BSYNC.RECONVERGENT B1 ;  /* 0x0000000000017941 */ /* 0x000fea0003800200 */
.L_x_3395:
        /* <DEDUP_REMOVED lines=61> */
.L_x_3405:
        /* <DEDUP_REMOVED lines=77> */
.L_x_3404:
        /* <DEDUP_REMOVED lines=11> */
.L_x_3406:
        /* <DEDUP_REMOVED lines=22> */
.L_x_3403:
        /* <DEDUP_REMOVED lines=86> */
        .weak           $__internal_27_$__cuda_sm20_div_s64
        .type           $__internal_27_$__cuda_sm20_div_s64,@function
        .size           $__internal_27_$__cuda_sm20_div_s64,(.L_x_5471 - $__internal_27_$__cuda_sm20_div_s64)
$__internal_27_$__cuda_sm20_div_s64:
        /* <DEDUP_REMOVED lines=86> */
[----:B------:R-:W-:Y:S06]  /*45a0*/  RET.REL.NODEC R28 `(_ZN5flash32flash_fwd_splitkv_combine_kernelI23Flash_fwd_kernel_traitsILi96ELi64ELi64ELi4ELb0ELb0EN7cutlass6half_tE19Flash_kernel_traitsILi96ELi64ELi64ELi4ES3_EELi16ELi1ELb1EEEvNS_16Flash_fwd_paramsE) ;  /* 0xffffffb81c947950 */ /* 0x000fec0003c3ffff */
.L_x_3407:
        /* <DEDUP_REMOVED lines=13> */
.L_x_5471:


//--------------------- .text._ZN5flash24flash_fwd_splitkv_kernelI23Flash_fwd_kernel_traitsILi96ELi64ELi64ELi4ELb0ELb0EN7cutlass6half_tE19Flash_kernel_traitsILi96ELi64ELi64ELi4ES3_EELb1ELb0ELb0ELb0ELb0ELb0ELb0ELb0EEEvNS_16Flash_fwd_paramsE --------------------------
	.section	.text._ZN5flash24flash_fwd_splitkv_kernelI23Flash_fwd_kernel_traitsILi96ELi64ELi64ELi4ELb0ELb0EN7cutlass6half_tE19Flash_kernel_traitsILi96ELi64ELi64ELi4ES3_EELb1ELb0ELb0ELb0ELb0ELb0ELb0ELb0EEEvNS_16Flash_fwd_paramsE,"ax",@progbits
	.align	128
        .global         _ZN5flash24flash_fwd_splitkv_kernelI23Flash_fwd_kernel_traitsILi96ELi64ELi64ELi4ELb0ELb0EN7cutlass6half_tE19Flash_kernel_traitsILi96ELi64ELi64ELi4ES3_EELb1ELb0ELb0ELb0ELb0ELb0ELb0ELb0EEEvNS_16Flash_fwd_paramsE
        .type           _ZN5flash24flash_fwd_splitkv_kernelI23Flash_fwd_kernel_traitsILi96ELi64ELi64ELi4ELb0ELb0EN7cutlass6half_tE19Flash_kernel_traitsILi96ELi64ELi64ELi4ES3_EELb1ELb0ELb0ELb0ELb0ELb0ELb0ELb0EEEvNS_16Flash_fwd_paramsE,@function
        .size           _ZN5flash24flash_fwd_splitkv_kernelI23Flash_fwd_kernel_traitsILi96ELi64ELi64ELi4ELb0ELb0EN7cutlass6half_tE19Flash_kernel_traitsILi96ELi64ELi64ELi4ES3_EELb1ELb0ELb0ELb0ELb0ELb0ELb0ELb0EEEvNS_16Flash_fwd_paramsE,(.L_x_5528 - _ZN5flash24flash_fwd_splitkv_kernelI23Flash_fwd_kernel_traitsILi96ELi64ELi64ELi4ELb0ELb0EN7cutlass6half_tE19Flash_kernel_traitsILi96ELi64ELi64ELi4ES3_EELb1ELb0ELb0ELb0ELb0ELb0ELb0ELb0EEEvNS_16Flash_fwd_paramsE)
        .other          _ZN5flash24flash_fwd_splitkv_kernelI23Flash_fwd_kernel_traitsILi96ELi64ELi64ELi4ELb0ELb0EN7cutlass6half_tE19Flash_kernel_traitsILi96ELi64ELi64ELi4ES3_EELb1ELb0ELb0ELb0ELb0ELb0ELb0ELb0EEEvNS_16Flash_fwd_paramsE,@"STO_CUDA_ENTRY STV_DEFAULT"
_ZN5flash24flash_fwd_splitkv_kernelI23Flash_fwd_kernel_traitsILi96ELi64ELi64ELi4ELb0ELb0EN7cutlass6half_tE19Flash_kernel_traitsILi96ELi64ELi64ELi4ES3_EELb1ELb0ELb0ELb0ELb0ELb0ELb0ELb0EEEvNS_16Flash_fwd_paramsE:
.text._ZN5flash24flash_fwd_splitkv_kernelI23Flash_fwd_kernel_traitsILi96ELi64ELi64ELi4ELb0ELb0EN7cutlass6half_tE19Flash_kernel_traitsILi96ELi64ELi64ELi4ES3_EELb1ELb0ELb0ELb0ELb0ELb0ELb0ELb0EEEvNS_16Flash_fwd_paramsE:
        /* <DEDUP_REMOVED lines=25> */
[----:B------:R-:W-:Y:S01]  /*0190*/  @P3 IADD3 R8, P1, PT, R17, UR6, RZ ;  /* 0x0000000611083c10 */ /* 0x000fe2000ff3e0ff */
[----:B------:R-:W4:Y:S01]  /*01a0*/  S2R R13, SR_CTAID.X ;  /* 0x00000000000d7919 */ /* 0x000f220000002500 */
[C---:B------:R-:W-:Y:S01]  /*01b0*/  @P2 IADD3.X R7, PT, PT, R12.reuse, UR5, RZ, P0, !PT ;  /* 0x000000050c072c10 */ /* 0x040fe200087fe4ff */
[----:B------:R-:W2:Y:S01]  /*01c0*/  @!P2 LDC R3, c[0x0][0x43c] ;  /* 0x00010f00ff03ab82 */ /* 0x000ea20000000800 */
        /* <DEDUP_REMOVED lines=11> */
[----:B------:R-:W-:-:S07]  /*0280*/  ISETP.EQ.OR.EX P3, PT, R11, RZ, !P1, P3 ;  /* 0x000000ff0b00720c */ /* 0x000fce0004f62730 */
[----:B------:R-:W4:Y:S01]  /*0290*/  @!P0 LDC R11, c[0x0][0x438] ;  /* 0x00010e00ff0b8b82 */ /* 0x000f220000000800 */
[----:B------:R-:W-:Y:S02]  /*02a0*/  IMAD.MOV.U32 R5, RZ, RZ, -0x1 ;  /* 0xffffffffff057424 */ /* 0x000fe400078e00ff */
        /* <DEDUP_REMOVED lines=8> */
.L_x_3408:
[----:B------:R-:W-:Y:S01]  /*0330*/  @!P2 ISETP.NE.U32.AND P0, PT, R6, RZ, PT ;  /* 0x000000ff0600a20c */ /* 0x000fe20003f05070 */
[----:B------:R-:W-:-:S12]  /*0340*/  @!P3 EXIT ;  /* 0x000000000000b94d */ /* 0x000fd80003800000 */
[----:B------:R-:W2:Y:S01]  /*0350*/  LDCU UR5, c[0x0][0x438] ;  /* 0x00008700ff0577ac */ /* 0x000ea20008000800 */
[----:B------:R-:W-:Y:S01]  /*0360*/  @!P2 ISETP.NE.AND.EX P0, PT, R7, RZ, PT, P0 ;  /* 0x000000ff0700a20c */ /* 0x000fe20003f05300 */
[--C-:B-----5:R-:W-:Y:S01]  /*0370*/  @P2 IMAD.IADD R95, R95, 0x1, -R4.reuse ;  /* 0x000000015f5f2824 */ /* 0x120fe200078e0a04 */
[----:B-1----:R-:W1:Y:S01]  /*0380*/  S2R R15, SR_CTAID.Z ;  /* 0x00000000000f7919 */ /* 0x002e620000002700 */
[----:B------:R-:W3:Y:S01]  /*0390*/  LDCU UR14, c[0x0][0x508] ;  /* 0x0000a100ff0e77ac */ /* 0x000ee20008000800 */
[----:B------:R-:W-:Y:S01]  /*03a0*/  @!P2 SEL R3, R3, RZ, P0 ;  /* 0x000000ff0303a207 */ /* 0x000fe20000000000 */
[----:B------:R-:W-:Y:S01]  /*03b0*/  VIADD R6, R13, 0x1 ;  /* 0x000000010d067836 */ /* 0x000fe20000000000 */
[----:B------:R-:W4:Y:S02]  /*03c0*/  S2R R86, SR_TID.X ;  /* 0x0000000000567919 */ /* 0x000f240000002100 */
[----:B------:R-:W-:Y:S01]  /*03d0*/  @!P2 IADD3 R95, PT, PT, R3, R11, -R4 ;  /* 0x0000000b035fa210 */ /* 0x000fe20007ffe804 */
[----:B------:R-:W-:-:S04]  /*03e0*/  IMAD R3, R6, 0x40, -R9 ;  /* 0x0000004006037824 */ /* 0x000fc800078e0a09 */
[----:B------:R-:W-:Y:S01]  /*03f0*/  VIADD R8, R95, 0x3f ;  /* 0x0000003f5f087836 */ /* 0x000fe20000000000 */
[----:B--2---:R-:W-:-:S04]  /*0400*/  UIADD3 UR5, UPT, UPT, UR5, 0x3f, URZ ;  /* 0x0000003f05057890 */ /* 0x004fc8000fffe0ff */
[----:B------:R-:W-:Y:S02]  /*0410*/  SHF.R.S32.HI R7, RZ, 0x1f, R8 ;  /* 0x0000001fff077819 */ /* 0x000fe40000011408 */
[----:B---3--:R-:W-:Y:S01]  /*0420*/  IADD3 R6, PT, PT, R8, UR14, R3 ;  /* 0x0000000e08067c10 */ /* 0x008fe2000fffe003 */
[----:B------:R-:W-:Y:S01]  /*0430*/  USHF.R.S32.HI UR4, URZ, 0x1f, UR5 ;  /* 0x0000001fff047899 */ /* 0x000fe20008011405 */
[----:B------:R-:W-:Y:S01]  /*0440*/  LEA.HI R7, R7, R8, RZ, 0x6 ;  /* 0x0000000807077211 */ /* 0x000fe200078f30ff */
[----:B------:R-:W-:Y:S01]  /*0450*/  IMAD.MOV.U32 R8, RZ, RZ, R2 ;  /* 0x000000ffff087224 */ /* 0x000fe200078e0002 */
        /* <DEDUP_REMOVED lines=8> */
[----:B-1--4-:R-:W-:Y:S05]  /*04e0*/  @P0 BRA `(.L_x_3409) ;  /* 0x00000004003c0947 */ /* 0x012fea0003800000 */
[----:B------:R-:W-:Y:S01]  /*04f0*/  ISETP.NE.AND P0, PT, R128, -0x1, PT ;  /* 0xffffffff8000780c */ /* 0x000fe20003f05270 */
[----:B------:R-:W1:Y:S01]  /*0500*/  LDC.64 R4, c[0x0][0x408] ;  /* 0x00010200ff047b82 */ /* 0x000e620000000a00 */
[----:B------:R-:W-:Y:S01]  /*0510*/  SHF.L.U32 R3, R86, 0x3, RZ ;  /* 0x0000000356037819 */ /* 0x000fe200000006ff */
[----:B------:R-:W2:Y:S01]  /*0520*/  LDCU UR7, c[0x0][0x3e0] ;  /* 0x00007c00ff0777ac */ /* 0x000ea20008000800 */
[----:B------:R-:W-:Y:S01]  /*0530*/  SHF.R.U32.HI R86, RZ, 0x2, R86 ;  /* 0x00000002ff567819 */ /* 0x000fe20000011656 */
[----:B------:R-:W-:Y:S01]  /*0540*/  BSSY.RECONVERGENT B0, `(.L_x_3410) ;  /* 0x0000027000007945 */ /* 0x000fe20003800200 */
[----:B------:R-:W-:Y:S01]  /*0550*/  IADD3 R9, PT, PT, -R0, R9, RZ ;  /* 0x0000000900097210 */ /* 0x000fe20007ffe1ff */
[----:B------:R-:W3:Y:S01]  /*0560*/  LDCU.64 UR4, c[0x0][0x410] ;  /* 0x00008200ff0477ac */ /* 0x000ee20008000a00 */
[----:B------:R-:W4:Y:S05]  /*0570*/  LDCU UR6, c[0x0][0x434] ;  /* 0x00008680ff0677ac */ /* 0x000f2a0008000800 */
[----:B------:R-:W5:Y:S01]  /*0580*/  @!P0 LDC.64 R6, c[0x0][0x400] ;  /* 0x00010000ff068b82 */ /* 0x000f620000000a00 */
[----:B-1----:R-:W-:-:S04]  /*0590*/  @P0 IMAD.WIDE.U32 R16, R128, R4, RZ ;  /* 0x0000000480100225 */ /* 0x002fc800078e00ff */
[C---:B-----5:R-:W-:Y:S01]  /*05a0*/  @!P0 IMAD.WIDE.U32 R10, R2.reuse, R6, RZ ;  /* 0x00000006020a8225 */ /* 0x060fe200078e00ff */
[----:B------:R-:W-:Y:S02]  /*05b0*/  LOP3.LUT R6, R3, 0x18, RZ, 0xc0, !PT ;  /* 0x0000001803067812 */ /* 0x000fe400078ec0ff */
[----:B------:R-:W-:Y:S01]  /*05c0*/  @P0 MOV R10, R16 ;  /* 0x00000010000a0202 */ /* 0x000fe20000000f00 */
[----:B------:R-:W-:Y:S01]  /*05d0*/  @!P0 IMAD R2, R2, R7, R11 ;  /* 0x0000000702028224 */ /* 0x000fe200078e020b */
[----:B------:R-:W-:Y:S01]  /*05e0*/  MOV R7, RZ ;  /* 0x000000ff00077202 */ /* 0x000fe20000000f00 */
[----:B------:R-:W-:Y:S02]  /*05f0*/  @P0 IMAD R2, R128, R5, R17 ;  /* 0x0000000580020224 */ /* 0x000fe400078e0211 */
[----:B------:R-:W-:-:S04]  /*0600*/  IMAD.WIDE.U32 R12, R0, R4, R6 ;  /* 0x00000004000c7225 */ /* 0x000fc800078e0006 */
[----:B------:R-:W-:Y:S01]  /*0610*/  IMAD R3, R0, R5, R13 ;  /* 0x0000000500037224 */ /* 0x000fe200078e020d */
[----:B------:R-:W-:Y:S02]  /*0620*/  IADD3 R10, P0, PT, R10, R12, RZ ;  /* 0x0000000c0a0a7210 */ /* 0x000fe40007f1e0ff */
[----:B------:R-:W-:-:S03]  /*0630*/  LOP3.LUT R12, R6, 0x20, RZ, 0xfc, !PT ;  /* 0x00000020060c7812 */ /* 0x000fc600078efcff */
[----:B------:R-:W-:Y:S01]  /*0640*/  IMAD.X R11, R2, 0x1, R3, P0 ;  /* 0x00000001020b7824 */ /* 0x000fe200000e0603 */
[----:B------:R-:W-:Y:S01]  /*0650*/  ISETP.GE.AND P0, PT, R86, R9, PT ;  /* 0x000000095600720c */ /* 0x000fe20003f06270 */
[----:B--2---:R-:W-:Y:S01]  /*0660*/  IMAD R3, R8, UR7, R15 ;  /* 0x0000000708037c24 */ /* 0x004fe2000f8e020f */
[----:B------:R-:W-:Y:S01]  /*0670*/  LOP3.LUT R8, R6, 0x40, RZ, 0xfc, !PT ;  /* 0x0000004006087812 */ /* 0x000fe200078efcff */
[----:B---3--:R-:W-:-:S04]  /*0680*/  IMAD.WIDE.U32 R10, R15, UR4, R10 ;  /* 0x000000040f0a7c25 */ /* 0x008fc8000f8e000a */
[----:B------:R-:W-:Y:S02]  /*0690*/  VIADD R2, R86, 0x20 ;  /* 0x0000002056027836 */ /* 0x000fe40000000000 */
[----:B----4-:R-:W-:Y:S02]  /*06a0*/  IMAD R3, R3, UR6, R0 ;  /* 0x0000000603037c24 */ /* 0x010fe4000f8e0200 */
[----:B------:R-:W-:Y:S01]  /*06b0*/  IMAD R15, R15, UR5, R11 ;  /* 0x000000050f0f7c24 */ /* 0x000fe2000f8e020b */
[----:B------:R-:W-:Y:S01]  /*06c0*/  ISETP.GE.AND P1, PT, R2, R9, PT ;  /* 0x000000090200720c */ /* 0x000fe20003f26270 */
[----:B------:R-:W-:-:S12]  /*06d0*/  @P0 BRA `(.L_x_3411) ;  /* 0x0000000000340947 */ /* 0x000fd80003800000 */
[----:B------:R-:W1:Y:S01]  /*06e0*/  LDCU UR6, c[0x0][0x440] ;  /* 0x00008800ff0677ac */ /* 0x000e620008000800 */
[----:B------:R-:W-:Y:S01]  /*06f0*/  IMAD.MOV.U32 R14, RZ, RZ, R10 ;  /* 0x000000ffff0e7224 */ /* 0x000fe200078e000a */
[----:B------:R-:W2:Y:S03]  /*0700*/  LDCU.64 UR4, c[0x0][0x3f0] ;  /* 0x00007e00ff0477ac */ /* 0x000ea60008000a00 */
[----:B------:R-:W-:-:S04]  /*0710*/  IMAD.WIDE.U32 R18, R86, R4, R14 ;  /* 0x0000000456127225 */ /* 0x000fc800078e000e */
[----:B------:R-:W-:Y:S01]  /*0720*/  IMAD R0, R86, R5, R19 ;  /* 0x0000000556007224 */ /* 0x000fe200078e0213 */
        /* <DEDUP_REMOVED lines=8> */
.L_x_3411:
[----:B------:R-:W-:Y:S05]  /*07b0*/  BSYNC.RECONVERGENT B0 ;  /* 0x0000000000007941 */ /* 0x000fea0003800200 */
.L_x_3410:
[----:B------:R-:W-:Y:S04]  /*07c0*/  BSSY.RECONVERGENT B0, `(.L_x_3412) ;  /* 0x0000013000007945 */ /* 0x000fe80003800200 */
[----:B------:R-:W-:Y:S05]  /*07d0*/  @P1 BRA `(.L_x_3413) ;  /* 0x0000000000441947 */ /* 0x000fea0003800000 */
[----:B------:R-:W2:Y:S01]  /*07e0*/  LDCU UR6, c[0x0][0x440] ;  /* 0x00008800ff0677ac */ /* 0x000ea20008000800 */
[----:B------:R-:W-:Y:S01]  /*07f0*/  IADD3 R11, P0, PT, R86, 0x20, RZ ;  /* 0x00000020560b7810 */ /* 0x000fe20007f1e0ff */
[----:B------:R-:W-:Y:S01]  /*0800*/  IMAD.MOV.U32 R14, RZ, RZ, R10 ;  /* 0x000000ffff0e7224 */ /* 0x000fe200078e000a */
[----:B------:R-:W3:Y:S03]  /*0810*/  LDCU.64 UR4, c[0x0][0x3f0] ;  /* 0x00007e00ff0477ac */ /* 0x000ee60008000a00 */
[----:B------:R-:W-:Y:S02]  /*0820*/  IMAD.X R13, RZ, RZ, RZ, P0 ;  /* 0x000000ffff0d7224 */ /* 0x000fe400000e06ff */
[----:B------:R-:W-:-:S04]  /*0830*/  IMAD.WIDE.U32 R14, R11, R4, R14 ;  /* 0x000000040b0e7225 */ /* 0x000fc800078e000e */
[----:B------:R-:W-:-:S04]  /*0840*/  IMAD R0, R13, R4, RZ ;  /* 0x000000040d007224 */ /* 0x000fc800078e02ff */
[----:B------:R-:W-:Y:S01]  /*0850*/  IMAD R5, R11, R5, R0 ;  /* 0x000000050b057224 */ /* 0x000fe200078e0200 */
[----:B--2---:R-:W-:Y:S02]  /*0860*/  ISETP.GE.AND P1, PT, R12, UR6, PT ;  /* 0x000000060c007c0c */ /* 0x004fe4000bf26270 */
[----:B------:R-:W-:Y:S01]  /*0870*/  ISETP.GE.AND P2, PT, R6, UR6, PT ;  /* 0x0000000606007c0c */ /* 0x000fe2000bf46270 */
[----:B------:R-:W-:Y:S01]  /*0880*/  IMAD.IADD R5, R15, 0x1, R5 ;  /* 0x000000010f057824 */ /* 0x000fe200078e0205 */
[----:B------:R-:W-:Y:S02]  /*0890*/  ISETP.GE.AND P0, PT, R8, UR6, PT ;  /* 0x0000000608007c0c */ /* 0x000fe4000bf06270 */
[----:B---3--:R-:W-:-:S04]  /*08a0*/  LEA R4, P3, R14, UR4, 0x1 ;  /* 0x000000040e047c11 */ /* 0x008fc8000f8608ff */
[----:B------:R-:W-:-:S05]  /*08b0*/  LEA.HI.X R5, R14, UR5, R5, 0x1, P3 ;  /* 0x000000050e057c11 */ /* 0x000fca00098f0c05 */
[----:B------:R2:W-:Y:S04]  /*08c0*/  @!P2 STG.E.128 desc[UR16][R4.64], RZ ;  /* 0x000000ff0400a986 */ /* 0x0005e8000c101d10 */
[----:B------:R2:W-:Y:S04]  /*08d0*/  @!P1 STG.E.128 desc[UR16][R4.64+0x40], RZ ;  /* 0x000040ff04009986 */ /* 0x0005e8000c101d10 */
[----:B------:R2:W-:Y:S02]  /*08e0*/  @!P0 STG.E.128 desc[UR16][R4.64+0x80], RZ ;  /* 0x000080ff04008986 */ /* 0x0005e4000c101d10 */
.L_x_3413:
[----:B------:R-:W-:Y:S05]  /*08f0*/  BSYNC.RECONVERGENT B0 ;  /* 0x0000000000007941 */ /* 0x000fea0003800200 */
.L_x_3412:
[----:B------:R-:W2:Y:S01]  /*0900*/  LDCU.64 UR4, c[0x0][0x420] ;  /* 0x00008400ff0477ac */ /* 0x000ea20008000a00 */
[----:B------:R-:W-:-:S04]  /*0910*/  ISETP.NE.AND P2, PT, R6, RZ, PT ;  /* 0x000000ff0600720c */ /* 0x000fc80003f45270 */
[-C--:B------:R-:W-:Y:S02]  /*0920*/  ISETP.GE.OR P1, PT, R86, R9.reuse, P2 ;  /* 0x000000095600720c */ /* 0x080fe40001726670 */
[C---:B------:R-:W-:Y:S02]  /*0930*/  IADD3 R86, P0, PT, R3.reuse, R86, RZ ;  /* 0x0000005603567210 */ /* 0x040fe40007f1e0ff */
[----:B------:R-:W-:Y:S02]  /*0940*/  ISETP.GE.OR P2, PT, R2, R9, P2 ;  /* 0x000000090200720c */ /* 0x000fe40001746670 */
[----:B------:R-:W-:Y:S02]  /*0950*/  LEA.HI.X.SX32 R3, R3, RZ, 0x1, P0 ;  /* 0x000000ff03037211 */ /* 0x000fe400000f0eff */
[----:B--2---:R-:W-:-:S04]  /*0960*/  LEA R4, P0, R86, UR4, 0x2 ;  /* 0x0000000456047c11 */ /* 0x004fc8000f8010ff */
[----:B------:R-:W-:Y:S01]  /*0970*/  LEA.HI.X R5, R86, UR5, R3, 0x2, P0 ;  /* 0x0000000556057c11 */ /* 0x000fe200080f1403 */
[----:B------:R-:W-:-:S05]  /*0980*/  @!P1 IMAD.MOV.U32 R3, RZ, RZ, 0x7f800000 ;  /* 0x7f800000ff039424 */ /* 0x000fca00078e00ff */
[----:B------:R2:W-:Y:S01]  /*0990*/  @!P1 STG.E desc[UR16][R4.64], R3 ;  /* 0x0000000304009986 */ /* 0x0005e2000c101910 */
[----:B------:R-:W-:Y:S05]  /*09a0*/  @P2 EXIT ;  /* 0x000000000000294d */ /* 0x000fea0003800000 */
[----:B--2---:R-:W-:-:S05]  /*09b0*/  MOV R3, 0x7f800000 ;  /* 0x7f80000000037802 */ /* 0x004fca0000000f00 */
[----:B------:R-:W-:Y:S01]  /*09c0*/  STG.E desc[UR16][R4.64+0x80], R3 ;  /* 0x0000800304007986 */ /* 0x000fe2000c101910 */
[----:B------:R-:W-:Y:S05]  /*09d0*/  EXIT ;  /* 0x000000000000794d */ /* 0x000fea0003800000 */
.L_x_3409:
[----:B------:R-:W1:Y:S01]  /*09e0*/  LDCU.64 UR4, c[0x0][0x4d8] ;  /* 0x00009b00ff0477ac */ /* 0x000e620008000a00 */
        /* <DEDUP_REMOVED lines=9> */
.L_x_3414:
[----:B------:R-:W-:Y:S05]  /*0a80*/  BRA.U !UP1, `(.L_x_3415) ;  /* 0x0000000509847547 */ /* 0x000fea000b800000 */
[----:B------:R-:W1:Y:S01]  /*0a90*/  LDC R11, c[0x0][0x4f0] ;  /* 0x00013c00ff0b7b82 */ /* 0x000e620000000800 */
[----:B------:R-:W-:Y:S01]  /*0aa0*/  LEA R4, R3, 0xffffffc0, 0x6 ;  /* 0xffffffc003047811 */ /* 0x000fe200078e30ff */
[----:B------:R-:W2:Y:S03]  /*0ab0*/  LDCU.64 UR4, c[0x0][0x4e8] ;  /* 0x00009d00ff0477ac */ /* 0x000ea60008000a00 */
[----:B------:R-:W-:Y:S01]  /*0ac0*/  IABS R5, R4 ;  /* 0x0000000400057213 */ /* 0x000fe20000000000 */
[----:B------:R-:W3:Y:S04]  /*0ad0*/  LDCU.64 UR6, c[0x0][0x3a0] ;  /* 0x00007400ff0677ac */ /* 0x000ee80008000a00 */
[----:B-----5:R-:W-:Y:S01]  /*0ae0*/  IMAD.MOV.U32 R8, RZ, RZ, R5 ;  /* 0x000000ffff087224 */ /* 0x020fe200078e0005 */
        /* <DEDUP_REMOVED lines=24> */
[----:B------:R-:W-:Y:S02]  /*0c70*/  @P0 IADD3 R5, PT, PT, R5, 0x1, RZ ;  /* 0x0000000105050810 */ /* 0x000fe40007ffe0ff */
[----:B------:R-:W-:-:S04]  /*0c80*/  LEA R132, P0, R6, UR8, 0x2 ;  /* 0x0000000806847c11 */ /* 0x000fc8000f8010ff */
[----:B------:R-:W-:Y:S01]  /*0c90*/  @!P1 IMAD.MOV R5, RZ, RZ, -R5 ;  /* 0x000000ffff059224 */ /* 0x000fe200078e0a05 */
[----:B------:R-:W-:Y:S02]  /*0ca0*/  LEA.HI.X R133, R6, UR9, R133, 0x2, P0 ;  /* 0x0000000906857c11 */ /* 0x000fe400080f1485 */
[----:B------:R-:W-:Y:S01]  /*0cb0*/  @!P2 LOP3.LUT R5, RZ, R11, RZ, 0x33, !PT ;  /* 0x0000000bff05a212 */ /* 0x000fe200078e33ff */
[----:B------:R-:W2:Y:S04]  /*0cc0*/  LDC R6, c[0x0][0x3e8] ;  /* 0x0000fa00ff067b82 */ /* 0x000ea80000000800 */
[----:B------:R-:W-:-:S05]  /*0cd0*/  IMAD.WIDE R18, R5, 0x4, R132 ;  /* 0x0000000405127825 */ /* 0x000fca00078e0284 */
[----:B------:R-:W2:Y:S01]  /*0ce0*/  LDG.E R10, desc[UR16][R18.64] ;  /* 0x00000010120a7981 */ /* 0x000ea2000c1e1900 */
[----:B------:R-:W-:Y:S01]  /*0cf0*/  IMAD.MOV R5, RZ, RZ, -R5 ;  /* 0x000000ffff057224 */ /* 0x000fe200078e0a05 */
[----:B---3--:R-:W-:Y:S01]  /*0d00*/  MOV R88, UR10 ;  /* 0x0000000a00587c02 */ /* 0x008fe20008000f00 */
[----:B----4-:R-:W-:Y:S01]  /*0d10*/  IMAD.U32 R84, RZ, RZ, UR12 ;  /* 0x0000000cff547e24 */ /* 0x010fe2000f8e00ff */
[----:B------:R-:W-:Y:S01]  /*0d20*/  MOV R89, UR11 ;  /* 0x0000000b00597c02 */ /* 0x000fe20008000f00 */
[----:B------:R-:W-:Y:S02]  /*0d30*/  IMAD R4, R11, R5, R4 ;  /* 0x000000050b047224 */ /* 0x000fe400078e0204 */
[----:B------:R-:W-:-:S03]  /*0d40*/  IMAD.U32 R85, RZ, RZ, UR13 ;  /* 0x0000000dff557e24 */ /* 0x000fc6000f8e00ff */
[----:B------:R-:W-:Y:S02]  /*0d50*/  SHF.R.S32.HI R5, RZ, 0x1f, R4 ;  /* 0x0000001fff057819 */ /* 0x000fe40000011404 */
        /* <DEDUP_REMOVED lines=21> */
[----:B------:R-:W-:-:S06]  /*0eb0*/  @P2 IADD3 R7, PT, PT, R7, 0x1, RZ ;  /* 0x0000000107072810 */ /* 0x000fcc0007ffe0ff */
[----:B------:R-:W-:Y:S02]  /*0ec0*/  @!P0 IADD3 R7, PT, PT, -R7, RZ, RZ ;  /* 0x000000ff07078210 */ /* 0x000fe40007ffe1ff */
        /* <DEDUP_REMOVED lines=18> */
[----:B------:R-:W-:Y:S01]  /*0ff0*/  IADD3 R17, PT, PT, R17, R6, RZ ;  /* 0x0000000611117210 */ /* 0x000fe20007ffe0ff */
[----:B------:R-:W-:Y:S02]  /*1000*/  IMAD.IADD R11, R11, 0x1, R5 ;  /* 0x000000010b0b7824 */ /* 0x000fe400078e0205 */
[C---:B-1----:R-:W-:Y:S02]  /*1010*/  IMAD R6, R4.reuse, UR4, RZ ;  /* 0x0000000404067c24 */ /* 0x042fe4000f8e02ff */
[----:B------:R-:W-:Y:S02]  /*1020*/  IMAD R4, R4, UR6, RZ ;  /* 0x0000000604047c24 */ /* 0x000fe4000f8e02ff */
[----:B------:R-:W-:-:S02]  /*1030*/  IMAD R6, R7, UR5, R6 ;  /* 0x0000000507067c24 */ /* 0x000fc4000f8e0206 */
[----:B------:R-:W-:-:S04]  /*1040*/  IMAD.WIDE.U32 R16, R7, UR4, R16 ;  /* 0x0000000407107c25 */ /* 0x000fc8000f8e0010 */
[----:B------:R-:W-:Y:S01]  /*1050*/  IMAD R4, R7, UR7, R4 ;  /* 0x0000000707047c24 */ /* 0x000fe2000f8e0204 */
[----:B------:R-:W-:Y:S01]  /*1060*/  IADD3 R14, PT, PT, R17, R6, RZ ;  /* 0x00000006110e7210 */ /* 0x000fe20007ffe0ff */
[----:B------:R-:W-:-:S05]  /*1070*/  IMAD.WIDE.U32 R18, R7, UR6, R10 ;  /* 0x0000000607127c25 */ /* 0x000fca000f8e000a */
[----:B------:R-:W-:Y:S01]  /*1080*/  IADD3 R8, PT, PT, R19, R4, RZ ;  /* 0x0000000413087210 */ /* 0x000fe20007ffe0ff */
[----:B------:R-:W-:Y:S06]  /*1090*/  BRA `(.L_x_3416) ;  /* 0x0000000400607947 */ /* 0x000fec0003800000 */
.L_x_3415:
        /* <DEDUP_REMOVED lines=13> */
[----:B------:R-:W-:Y:S02]  /*1170*/  IADD3 R11, PT, PT, R11, R7, RZ ;  /* 0x000000070b0b7210 */ /* 0x000fe40007ffe0ff */
[----:B------:R-:W-:Y:S01]  /*1180*/  MOV R12, R10 ;  /* 0x0000000a000c7202 */ /* 0x000fe20000000f00 */
[----:B------:R-:W-:Y:S05]  /*1190*/  BRA `(.L_x_3418) ;  /* 0x0000000000187947 */ /* 0x000fea0003800000 */
.L_x_3417:
[----:B------:R-:W2:Y:S01]  /*11a0*/  LDC.64 R84, c[0x0][0x3b8] ;  /* 0x0000ee00ff547b82 */ /* 0x000ea20000000a00 */
[----:B-1----:R-:W-:-:S05]  /*11b0*/  IADD3 R6, PT, PT, R4, R5, RZ ;  /* 0x0000000504067210 */ /* 0x002fca0007ffe0ff */
[C---:B--2---:R-:W-:Y:S02]  /*11c0*/  IMAD R11, R6.reuse, R85, RZ ;  /* 0x00000055060b7224 */ /* 0x044fe400078e02ff */
[----:B------:R-:W-:-:S05]  /*11d0*/  IMAD.WIDE.U32 R6, R6, R84, RZ ;  /* 0x0000005406067225 */ /* 0x000fca00078e00ff */
[----:B------:R-:W-:Y:S02]  /*11e0*/  IADD3 R11, PT, PT, R7, R11, RZ ;  /* 0x0000000b070b7210 */ /* 0x000fe40007ffe0ff */
[----:B------:R-:W-:Y:S02]  /*11f0*/  MOV R12, R6 ;  /* 0x00000006000c7202 */ /* 0x000fe40000000f00 */
.L_x_3418:
        /* <DEDUP_REMOVED lines=14> */
.L_x_3419:
[----:B------:R-:W1:Y:S01]  /*12e0*/  LDC.64 R88, c[0x0][0x3c0] ;  /* 0x0000f000ff587b82 */ /* 0x000e620000000a00 */
[----:B------:R-:W-:-:S05]  /*12f0*/  IADD3 R4, PT, PT, R4, R5, RZ ;  /* 0x0000000504047210 */ /* 0x000fca0007ffe0ff */
[C---:B-1----:R-:W-:Y:S02]  /*1300*/  IMAD R17, R4.reuse, R89, RZ ;  /* 0x0000005904117224 */ /* 0x042fe400078e02ff */
[----:B------:R-:W-:-:S05]  /*1310*/  IMAD.WIDE.U32 R4, R4, R88, RZ ;  /* 0x0000005804047225 */ /* 0x000fca00078e00ff */
[----:B------:R-:W-:Y:S02]  /*1320*/  IADD3 R17, PT, PT, R5, R17, RZ ;  /* 0x0000001105117210 */ /* 0x000fe40007ffe0ff */
[----:B------:R-:W-:-:S07]  /*1330*/  MOV R16, R4 ;  /* 0x0000000400107202 */ /* 0x000fce0000000f00 */
.L_x_3420:
[----:B-----5:R-:W1:Y:S01]  /*1340*/  LDC R8, c[0x0][0x3e8] ;  /* 0x0000fa00ff087b82 */ /* 0x020e620000000800 */
[----:B------:R-:W-:Y:S02]  /*1350*/  LEA R10, R3, 0xffffffc0, 0x6 ;  /* 0xffffffc0030a7811 */ /* 0x000fe400078e30ff */
[----:B------:R-:W-:-:S03]  /*1360*/  CS2R R132, SRZ ;  /* 0x0000000000847805 */ /* 0x000fc6000001ff00 */
[----:B------:R-:W-:-:S04]  /*1370*/  IMAD.WIDE.U32 R16, R10, R88, R16 ;  /* 0x000000580a107225 */ /* 0x000fc800078e0010 */
[----:B------:R-:W-:Y:S01]  /*1380*/  IMAD R17, R10, R89, R17 ;  /* 0x000000590a117224 */ /* 0x000fe200078e0211 */
        /* <DEDUP_REMOVED lines=10> */
[----:B------:R-:W-:Y:S02]  /*1430*/  IMAD.MOV.U32 R6, RZ, RZ, R5 ;  /* 0x000000ffff067224 */ /* 0x000fe400078e0005 */
[----:B------:R-:W-:Y:S02]  /*1440*/  IMAD.MOV.U32 R18, RZ, RZ, R12 ;  /* 0x000000ffff127224 */ /* 0x000fe400078e000c */
[----:B------:R-:W-:Y:S01]  /*1450*/  IMAD.HI.U32 R14, R19, R6, RZ ;  /* 0x00000006130e7227 */ /* 0x000fe200078e00ff */
[----:B------:R-:W-:-:S04]  /*1460*/  MOV R19, R11 ;  /* 0x0000000b00137202 */ /* 0x000fc80000000f00 */
[----:B------:R-:W-:Y:S01]  /*1470*/  IADD3 R5, PT, PT, -R14, RZ, RZ ;  /* 0x000000ff0e057210 */ /* 0x000fe20007ffe1ff */
[----:B------:R-:W-:-:S04]  /*1480*/  IMAD.WIDE.U32 R18, R10, R84, R18 ;  /* 0x000000540a127225 */ /* 0x000fc800078e0012 */
[----:B------:R-:W-:Y:S02]  /*1490*/  IMAD R5, R4, R5, R6 ;  /* 0x0000000504057224 */ /* 0x000fe400078e0206 */
[----:B------:R-:W1:Y:S01]  /*14a0*/  LDC.64 R6, c[0x0][0x3d8] ;  /* 0x0000f600ff067b82 */ /* 0x000e620000000a00 */
[----:B------:R-:W-:Y:S02]  /*14b0*/  IMAD R19, R10, R85, R19 ;  /* 0x000000550a137224 */ /* 0x000fe400078e0213 */
        /* <DEDUP_REMOVED lines=22> */
.L_x_3416:
[----:B------:R-:W-:Y:S01]  /*1620*/  ISETP.NE.AND P0, PT, R128, -0x1, PT ;  /* 0xffffffff8000780c */ /* 0x000fe20003f05270 */
[----:B------:R-:W-:Y:S01]  /*1630*/  IMAD.SHL.U32 R121, R86, 0x8, RZ ;  /* 0x0000000856797824 */ /* 0x000fe200078e00ff */
[----:B------:R-:W1:Y:S01]  /*1640*/  S2UR UR5, SR_CgaCtaId ;  /* 0x00000000000579c3 */ /* 0x000e620000008800 */
[----:B------:R-:W2:Y:S01]  /*1650*/  LDCU.64 UR12, c[0x0][0x388] ;  /* 0x00007100ff0c77ac */ /* 0x000ea20008000a00 */
[----:B------:R-:W-:Y:S01]  /*1660*/  IMAD.IADD R120, R9, 0x1, -R0 ;  /* 0x0000000109787824 */ /* 0x000fe200078e0a00 */
[----:B------:R-:W-:Y:S01]  /*1670*/  SHF.R.U32.HI R10, RZ, 0x2, R86 ;  /* 0x00000002ff0a7819 */ /* 0x000fe20000011656 */
[----:B------:R-:W-:Y:S01]  /*1680*/  IMAD.MOV.U32 R11, RZ, RZ, RZ ;  /* 0x000000ffff0b7224 */ /* 0x000fe200078e00ff */
[----:B------:R-:W-:Y:S01]  /*1690*/  LOP3.LUT R122, R121, 0x18, RZ, 0xc0, !PT ;  /* 0x00000018797a7812 */ /* 0x000fe200078ec0ff */
[----:B------:R-:W3:Y:S01]  /*16a0*/  LDCU.64 UR10, c[0x0][0x390] ;  /* 0x00007200ff0a77ac */ /* 0x000ee20008000a00 */
[----:B------:R-:W-:Y:S01]  /*16b0*/  ISETP.GE.AND P2, PT, R10, R120, PT ;  /* 0x000000780a00720c */ /* 0x000fe20003f46270 */
[----:B------:R-:W-:Y:S01]  /*16c0*/  BSSY.RECONVERGENT B0, `(.L_x_3421) ;  /* 0x0000043000007945 */ /* 0x000fe20003800200 */
[----:B------:R-:W-:Y:S01]  /*16d0*/  IADD3 R16, P1, PT, R122, R16, RZ ;  /* 0x000000107a107210 */ /* 0x000fe20007f3e0ff */
[----:B------:R-:W4:Y:S01]  /*16e0*/  LDCU.64 UR6, c[0x0][0x3c8] ;  /* 0x00007900ff0677ac */ /* 0x000f220008000a00 */
[----:B------:R-:W5:Y:S01]  /*16f0*/  @!P0 LDC.64 R6, c[0x0][0x398] ;  /* 0x0000e600ff068b82 */ /* 0x000f620000000a00 */
[----:B------:R-:W-:Y:S01]  /*1700*/  LOP3.LUT R130, R86, 0x18, RZ, 0xc0, !PT ;  /* 0x0000001856827812 */ /* 0x000fe200078ec0ff */
[----:B------:R-:W-:Y:S01]  /*1710*/  IMAD.WIDE.U32 R12, R13, 0x40, R10 ;  /* 0x000000400d0c7825 */ /* 0x000fe200078e000a */
[C---:B------:R-:W-:Y:S01]  /*1720*/  LOP3.LUT R139, R121.reuse, 0xd8, RZ, 0xc0, !PT ;  /* 0x000000d8798b7812 */ /* 0x040fe200078ec0ff */
[----:B------:R-:W-:Y:S01]  /*1730*/  UMOV UR4, 0x400 ;  /* 0x0000040000047882 */ /* 0x000fe20000000000 */
[----:B------:R-:W-:Y:S01]  /*1740*/  LOP3.LUT R20, R121, 0x1f20, RZ, 0xc0, !PT ;  /* 0x00001f2079147812 */ /* 0x000fe200078ec0ff */
[----:B------:R-:W-:Y:S01]  /*1750*/  IMAD.X R17, RZ, RZ, R14, P1 ;  /* 0x000000ffff117224 */ /* 0x000fe200008e060e */
[----:B------:R-:W-:Y:S01]  /*1760*/  LOP3.LUT R139, R139, R130, RZ, 0x3c, !PT ;  /* 0x000000828b8b7212 */ /* 0x000fe200078e3cff */
[----:B------:R-:W3:Y:S01]  /*1770*/  @P0 LDC.64 R4, c[0x0][0x3b0] ;  /* 0x0000ec00ff040b82 */ /* 0x000ee20000000a00 */
[----:B------:R-:W-:Y:S01]  /*1780*/  LOP3.LUT R138, R122, 0x20, RZ, 0xfc, !PT ;  /* 0x000000207a8a7812 */ /* 0x000fe200078efcff */
[----:B------:R-:W-:Y:S01]  /*1790*/  IMAD.WIDE.U32 R16, R10, R84, R16 ;  /* 0x000000540a107225 */ /* 0x000fe200078e0010 */
[----:B------:R-:W-:Y:S01]  /*17a0*/  LOP3.LUT R139, R20, R139, RZ, 0xfc, !PT ;  /* 0x0000008b148b7212 */ /* 0x000fe200078efcff */
[----:B-1----:R-:W-:-:S02]  /*17b0*/  ULEA UR5, UR5, UR4, 0x18 ;  /* 0x0000000405057291 */ /* 0x002fc4000f8ec0ff */
[----:B------:R-:W-:Y:S01]  /*17c0*/  IMAD R123, R10, R85, R17 ;  /* 0x000000550a7b7224 */ /* 0x000fe200078e0211 */
[----:B--2---:R-:W-:Y:S02]  /*17d0*/  LEA R124, P1, R16, UR12, 0x1 ;  /* 0x0000000c107c7c11 */ /* 0x004fe4000f8208ff */
[----:B------:R-:W-:Y:S02]  /*17e0*/  LOP3.LUT R137, R122, 0x40, RZ, 0xfc, !PT ;  /* 0x000000407a897812 */ /* 0x000fe400078efcff */
[----:B------:R-:W-:Y:S02]  /*17f0*/  LEA.HI.X R123, R16, UR13, R123, 0x1, P1 ;  /* 0x0000000d107b7c11 */ /* 0x000fe400088f0c7b */
[----:B------:R-:W-:Y:S01]  /*1800*/  LEA R139, R139, UR5, 0x1 ;  /* 0x000000058b8b7c11 */ /* 0x000fe2000f8e08ff */
[----:B-----5:R-:W-:-:S04]  /*1810*/  @!P0 IMAD.WIDE.U32 R22, R2, R6, RZ ;  /* 0x0000000602168225 */ /* 0x020fc800078e00ff */
[----:B------:R-:W-:Y:S02]  /*1820*/  @!P0 IMAD R2, R2, R7, R23 ;  /* 0x0000000702028224 */ /* 0x000fe400078e0217 */
[----:B---3--:R-:W-:-:S04]  /*1830*/  @P0 IMAD.WIDE.U32 R6, R128, R4, RZ ;  /* 0x0000000480060225 */ /* 0x008fc800078e00ff */
[----:B------:R-:W-:Y:S02]  /*1840*/  @P0 IMAD R2, R128, R5, R7 ;  /* 0x0000000580020224 */ /* 0x000fe400078e0207 */
[----:B------:R-:W-:Y:S01]  /*1850*/  @P0 IMAD.MOV.U32 R22, RZ, RZ, R6 ;  /* 0x000000ffff160224 */ /* 0x000fe200078e0006 */
[----:B------:R-:W-:-:S05]  /*1860*/  IADD3 R4, P0, PT, R122, R18, RZ ;  /* 0x000000127a047210 */ /* 0x000fca0007f1e0ff */
[----:B------:R-:W-:Y:S01]  /*1870*/  IMAD.X R5, RZ, RZ, R8, P0 ;  /* 0x000000ffff057224 */ /* 0x000fe200000e0608 */
[----:B------:R-:W-:Y:S01]  /*1880*/  IADD3 R6, P0, PT, R122, R22, RZ ;  /* 0x000000167a067210 */ /* 0x000fe20007f1e0ff */
[----:B------:R-:W-:-:S04]  /*1890*/  IMAD.WIDE.U32 R4, R10, R88, R4 ;  /* 0x000000580a047225 */ /* 0x000fc800078e0004 */
[----:B------:R-:W-:Y:S01]  /*18a0*/  IMAD.X R7, RZ, RZ, R2, P0 ;  /* 0x000000ffff077224 */ /* 0x000fe200000e0602 */
[----:B------:R-:W-:Y:S01]  /*18b0*/  LEA R127, P0, R4, UR10, 0x1 ;  /* 0x0000000a047f7c11 */ /* 0x000fe2000f8008ff */
[----:B------:R-:W-:Y:S02]  /*18c0*/  IMAD R126, R10, R89, R5 ;  /* 0x000000590a7e7224 */ /* 0x000fe400078e0205 */
[----:B----4-:R-:W-:-:S03]  /*18d0*/  IMAD.WIDE.U32 R6, R15, UR6, R6 ;  /* 0x000000060f067c25 */ /* 0x010fc6000f8e0006 */
[----:B------:R-:W-:Y:S01]  /*18e0*/  LEA.HI.X R126, R4, UR11, R126, 0x1, P0 ;  /* 0x0000000b047e7c11 */ /* 0x000fe200080f0c7e */
[----:B------:R-:W-:Y:S01]  /*18f0*/  IMAD R15, R15, UR7, R7 ;  /* 0x000000070f0f7c24 */ /* 0x000fe2000f8e0207 */
        /* <DEDUP_REMOVED lines=30> */
.L_x_3423:
[----:B------:R2:W-:Y:S02]  /*1ae0*/  STS.128 [R139+0x2000], RZ ;  /* 0x002000ff8b007388 */ /* 0x0005e40000000c00 */
.L_x_3422:
[----:B------:R-:W-:Y:S05]  /*1af0*/  BSYNC.RECONVERGENT B0 ;  /* 0x0000000000007941 */ /* 0x000fea0003800200 */
.L_x_3421:
        /* <DEDUP_REMOVED lines=36> */
.L_x_3426:
[----:B------:R4:W-:Y:S02]  /*1d40*/  STS.128 [R139+0x2800], RZ ;  /* 0x002800ff8b007388 */ /* 0x0009e40000000c00 */
.L_x_3425:
[----:B------:R-:W-:Y:S05]  /*1d50*/  BSYNC.RECONVERGENT B0 ;  /* 0x0000000000007941 */ /* 0x000fea0003800200 */
.L_x_3424:
[----:B------:R-:W-:Y:S01]  /*1d60*/  IMAD.SHL.U32 R91, R3, 0x40, RZ ;  /* 0x00000040035b7824 */ /* 0x000fe200078e00ff */
[----:B------:R-:W-:Y:S04]  /*1d70*/  BSSY.RECONVERGENT B0, `(.L_x_3427) ;  /* 0x000001d000007945 */ /* 0x000fe80003800200 */
[----:B-1-3--:R-:W-:-:S04]  /*1d80*/  IADD3 R6, PT, PT, R95, 0x40, -R91 ;  /* 0x000000405f067810 */ /* 0x00afc80007ffe85b */
[----:B------:R-:W-:-:S13]  /*1d90*/  ISETP.GE.AND P3, PT, R10, R6, PT ;  /* 0x000000060a00720c */ /* 0x000fda0003f66270 */
[----:B------:R-:W-:Y:S05]  /*1da0*/  @P3 BRA `(.L_x_3428) ;  /* 0x0000000000643947 */ /* 0x000fea0003800000 */
[----:B------:R-:W1:Y:S02]  /*1db0*/  LDCU UR4, c[0x0][0x440] ;  /* 0x00008800ff0477ac */ /* 0x000e640008000800 */
[----:B-1----:R-:W-:Y:S02]  /*1dc0*/  ISETP.GE.AND P1, PT, R122, UR4, PT ;  /* 0x000000047a007c0c */ /* 0x002fe4000bf26270 */
[----:B------:R-:W-:-:S11]  /*1dd0*/  ISETP.GE.AND P0, PT, R138, UR4, PT ;  /* 0x000000048a007c0c */ /* 0x000fd6000bf06270 */
[----:B------:R-:W-:Y:S02]  /*1de0*/  @!P1 IMAD.MOV.U32 R12, RZ, RZ, R124 ;  /* 0x000000ffff0c9224 */ /* 0x000fe400078e007c */
        /* <DEDUP_REMOVED lines=20> */
.L_x_3429:
[----:B------:R3:W-:Y:S02]  /*1f30*/  STS.128 [R139+0x5000], RZ ;  /* 0x005000ff8b007388 */ /* 0x0007e40000000c00 */
.L_x_3428:
[----:B------:R-:W-:Y:S05]  /*1f40*/  BSYNC.RECONVERGENT B0 ;  /* 0x0000000000007941 */ /* 0x000fea0003800200 */
.L_x_3427:
[----:B------:R-:W-:Y:S01]  /*1f50*/  ISETP.GE.AND P0, PT, R5, R6, PT ;  /* 0x000000060500720c */ /* 0x000fe20003f06270 */
[----:B------:R-:W-:Y:S01]  /*1f60*/  BSSY.RECONVERGENT B0, `(.L_x_3430) ;  /* 0x000001c000007945 */ /* 0x000fe20003800200 */
[----:B------:R-:W-:-:S11]  /*1f70*/  SHF.R.U32.HI R4, RZ, 0x1, R86 ;  /* 0x00000001ff047819 */ /* 0x000fd60000011656 */
        /* <DEDUP_REMOVED lines=25> */
.L_x_3432:
[----:B------:R1:W-:Y:S02]  /*2110*/  STS.128 [R139+0x5800], RZ ;  /* 0x005800ff8b007388 */ /* 0x0003e40000000c00 */
.L_x_3431:
[----:B------:R-:W-:Y:S05]  /*2120*/  BSYNC.RECONVERGENT B0 ;  /* 0x0000000000007941 */ /* 0x000fea0003800200 */
.L_x_3430:
[----:B------:R-:W0:Y:S01]  /*2130*/  LDGDEPBAR ;  /* 0x00000000000079af */ /* 0x000e220000000000 */
[----:B------:R-:W-:Y:S01]  /*2140*/  LOP3.LUT R7, R4, 0x1f0, RZ, 0xc0, !PT ;  /* 0x000001f004077812 */ /* 0x000fe200078ec0ff */
[----:B------:R-:W-:Y:S01]  /*2150*/  BSSY.RECONVERGENT B0, `(.L_x_3433) ;  /* 0x0000027000007945 */ /* 0x000fe20003800200 */
[----:B------:R-:W-:Y:S02]  /*2160*/  LOP3.LUT R10, R10, 0x7, RZ, 0xc0, !PT ;  /* 0x000000070a0a7812 */ /* 0x000fe400078ec0ff */
[----:B------:R-:W-:-:S04]  /*2170*/  IADD3 R7, PT, PT, R7, 0x1, R0 ;  /* 0x0000000107077810 */ /* 0x000fc80007ffe000 */
        /* <DEDUP_REMOVED lines=9> */
[--C-:B------:R-:W-:Y:S01]  /*2210*/  @!P1 IMAD.MOV.U32 R11, RZ, RZ, R126.reuse ;  /* 0x000000ffff0b9224 */ /* 0x100fe200078e007e */
[----:B------:R-:W-:Y:S01]  /*2220*/  @!P0 MOV R8, R127 ;  /* 0x0000007f00088202 */ /* 0x000fe20000000f00 */
        /* <DEDUP_REMOVED lines=20> */
.L_x_3435:
[----:B------:R1:W-:Y:S01]  /*2370*/  STS.128 [R139+0x8000], RZ ;  /* 0x008000ff8b007388 */ /* 0x0003e20000000c00 */
[----:B------:R-:W-:Y:S05]  /*2380*/  BRA `(.L_x_3436) ;  /* 0x00000000000c7947 */ /* 0x000fea0003800000 */
.L_x_3434:
[----:B------:R1:W-:Y:S04]  /*2390*/  STS.128 [R139+0x6000], RZ ;  /* 0x006000ff8b007388 */ /* 0x0003e80000000c00 */
[----:B------:R1:W-:Y:S04]  /*23a0*/  STS.128 [R139+0x7000], RZ ;  /* 0x007000ff8b007388 */ /* 0x0003e80000000c00 */
[----:B------:R1:W-:Y:S02]  /*23b0*/  STS.128 [R139+0x8000], RZ ;  /* 0x008000ff8b007388 */ /* 0x0003e40000000c00 */
.L_x_3436:
[----:B------:R-:W-:Y:S05]  /*23c0*/  BSYNC.RECONVERGENT B0 ;  /* 0x0000000000007941 */ /* 0x000fea0003800200 */
.L_x_3433:
        /* <DEDUP_REMOVED lines=30> */
.L_x_3439:
[----:B------:R1:W-:Y:S02]  /*25b0*/  STS.128 [R139+0x8800], RZ ;  /* 0x008800ff8b007388 */ /* 0x0003e40000000c00 */
.L_x_3438:
[----:B------:R-:W-:Y:S05]  /*25c0*/  BSYNC.RECONVERGENT B0 ;  /* 0x0000000000007941 */ /* 0x000fea0003800200 */
.L_x_3437:
[C---:B------:R-:W-:Y:S01]  /*25d0*/  IMAD.SHL.U32 R118, R86.reuse, 0x4, RZ ;  /* 0x0000000456767824 */ /* 0x040fe200078e00ff */
[C---:B------:R-:W-:Y:S01]  /*25e0*/  LOP3.LUT P6, RZ, R86.reuse, 0x4, RZ, 0xc0, !PT ;  /* 0x0000000456ff7812 */ /* 0x040fe200078cc0ff */
[C---:B------:R-:W-:Y:S01]  /*25f0*/  IMAD.SHL.U32 R119, R86.reuse, 0x10, RZ ;  /* 0x0000001056777824 */ /* 0x040fe200078e00ff */
[----:B------:R-:W0:Y:S01]  /*2600*/  LDGDEPBAR ;  /* 0x00000000000079af */ /* 0x000e220000000000 */
[----:B------:R-:W-:Y:S01]  /*2610*/  IMAD.SHL.U32 R93, R86, 0x20, RZ ;  /* 0x00000020565d7824 */ /* 0x000fe200078e00ff */
[----:B-1----:R-:W-:Y:S01]  /*2620*/  LOP3.LUT R8, R118, 0x18, RZ, 0xc0, !PT ;  /* 0x0000001876087812 */ /* 0x002fe200078ec0ff */
[----:B------:R-:W-:Y:S01]  /*2630*/  IMAD.MOV.U32 R90, RZ, RZ, 0x20 ;  /* 0x00000020ff5a7424 */ /* 0x000fe200078e00ff */
[C---:B------:R-:W-:Y:S02]  /*2640*/  LOP3.LUT R0, R119.reuse, 0x3e00, RZ, 0xc0, !PT ;  /* 0x00003e0077007812 */ /* 0x040fe400078ec0ff */
[----:B------:R-:W-:Y:S02]  /*2650*/  LOP3.LUT R7, R8, 0xc0, R93, 0xf8, !PT ;  /* 0x000000c008077812 */ /* 0x000fe400078ef85d */
[----:B------:R-:W-:-:S02]  /*2660*/  LOP3.LUT R6, R119, 0x100, RZ, 0xc0, !PT ;  /* 0x0000010077067812 */ /* 0x000fc400078ec0ff */
[--C-:B------:R-:W-:Y:S02]  /*2670*/  LOP3.LUT R117, R0, 0x120, R93.reuse, 0xf8, !PT ;  /* 0x0000012000757812 */ /* 0x100fe400078ef85d */
[C---:B------:R-:W-:Y:S02]  /*2680*/  LOP3.LUT R0, R7.reuse, 0x8, R4, 0x78, !PT ;  /* 0x0000000807007812 */ /* 0x040fe400078e7804 */
[----:B------:R-:W-:Y:S02]  /*2690*/  LOP3.LUT R5, R6, 0x20, R93, 0xf8, !PT ;  /* 0x0000002006057812 */ /* 0x000fe400078ef85d */
[----:B------:R-:W-:Y:S02]  /*26a0*/  LOP3.LUT R4, R7, 0x8, R86, 0x78, !PT ;  /* 0x0000000807047812 */ /* 0x000fe400078e7856 */
[----:B------:R-:W-:Y:S02]  /*26b0*/  LOP3.LUT R117, R117, R0, RZ, 0xfc, !PT ;  /* 0x0000000075757212 */ /* 0x000fe400078efcff */
[----:B------:R-:W-:-:S02]  /*26c0*/  LOP3.LUT R4, R5, R4, RZ, 0xfc, !PT ;  /* 0x0000000405047212 */ /* 0x000fc400078efcff */
[----:B------:R-:W-:Y:S02]  /*26d0*/  LEA R117, R117, UR5, 0x1 ;  /* 0x0000000575757c11 */ /* 0x000fe4000f8e08ff */
[----:B------:R-:W-:Y:S02]  /*26e0*/  LEA R87, R4, UR5, 0x1 ;  /* 0x0000000504577c11 */ /* 0x000fe4000f8e08ff */
[----:B------:R-:W-:Y:S01]  /*26f0*/  SEL R90, R90, 0xffffffe0, !P6 ;  /* 0xffffffe05a5a7807 */ /* 0x000fe20007000000 */
[----:B------:R-:W-:Y:S01]  /*2700*/  LDSM.16.M88.4 R72, [R117] ;  /* 0x000000007548783b */ /* 0x000fe20000000200 */
[----:B------:R-:W-:Y:S02]  /*2710*/  ISETP.NE.AND P5, PT, R3, 0x1, PT ;  /* 0x000000010300780c */ /* 0x000fe40003fa5270 */
[C---:B------:R-:W-:Y:S01]  /*2720*/  VIMNMX R101, PT, PT, R2.reuse, R95, PT ;  /* 0x0000005f02657248 */ /* 0x040fe20003fe0100 */
[----:B------:R-:W1:Y:S01]  /*2730*/  LDSM.16.M88.4 R44, [R87+0x3000] ;  /* 0x00300000572c783b */ /* 0x000e620000000200 */
[--C-:B------:R-:W-:Y:S01]  /*2740*/  IMAD.IADD R94, R117, 0x1, R90.reuse ;  /* 0x00000001755e7824 */ /* 0x100fe200078e025a */
[----:B------:R-:W-:Y:S01]  /*2750*/  VIADDMNMX R100, R2, 0x8, R95, PT ;  /* 0x0000000802647846 */ /* 0x000fe2000380015f */
[----:B------:R-:W-:Y:S01]  /*2760*/  IMAD.IADD R92, R87, 0x1, R90 ;  /* 0x00000001575c7824 */ /* 0x000fe200078e025a */
[----:B------:R-:W5:Y:S04]  /*2770*/  LDSM.16.M88.4 R36, [R87+0x3400] ;  /* 0x003400005724783b */ /* 0x000f680000000200 */
[----:B------:R-:W2:Y:S04]  /*2780*/  LDSM.16.M88.4 R28, [R87+0x3800] ;  /* 0x00380000571c783b */ /* 0x000ea80000000200 */
[----:B------:R-:W3:Y:S04]  /*2790*/  LDSM.16.M88.4 R20, [R87+0x3c00] ;  /* 0x003c00005714783b */ /* 0x000ee80000000200 */
[----:B------:R-:W-:Y:S04]  /*27a0*/  LDSM.16.M88.4 R4, [R94] ;  /* 0x000000005e04783b */ /* 0x000fe80000000200 */
[----:B------:R-:W4:Y:S04]  /*27b0*/  LDSM.16.M88.4 R68, [R92+0x3000] ;  /* 0x003000005c44783b */ /* 0x000f280000000200 */
[----:B------:R-:W4:Y:S04]  /*27c0*/  LDSM.16.M88.4 R64, [R92+0x3400] ;  /* 0x003400005c40783b */ /* 0x000f280000000200 */
[----:B------:R-:W4:Y:S04]  /*27d0*/  LDSM.16.M88.4 R12, [R92+0x3800] ;  /* 0x003800005c0c783b */ /* 0x000f280000000200 */
[----:B------:R-:W4:Y:S04]  /*27e0*/  LDSM.16.M88.4 R8, [R92+0x3c00] ;  /* 0x003c00005c08783b */ /* 0x000f280000000200 */
[----:B------:R-:W-:Y:S01]  /*27f0*/  LDSM.16.M88.4 R16, [R117+0x1000] ;  /* 0x001000007510783b */ /* 0x000fe20000000200 */
[C---:B-1----:R-:W-:Y:S03]  /*2800*/  HMMA.16816.F32 R48, R72.reuse, R44, RZ ;  /* 0x0000002c4830723c */ /* 0x042fe600000018ff */
[----:B------:R-:W1:Y:S04]  /*2810*/  LDSM.16.M88.4 R60, [R87+0x4000] ;  /* 0x00400000573c783b */ /* 0x000e680000000200 */
[----:B------:R-:W1:Y:S01]  /*2820*/  LDSM.16.M88.4 R56, [R87+0x4400] ;  /* 0x004400005738783b */ /* 0x000e620000000200 */
[C---:B-----5:R-:W-:Y:S03]  /*2830*/  HMMA.16816.F32 R40, R72.reuse, R36, RZ ;  /* 0x000000244828723c */ /* 0x060fe600000018ff */
[----:B------:R-:W5:Y:S04]  /*2840*/  LDSM.16.M88.4 R52, [R87+0x4800] ;  /* 0x004800005734783b */ /* 0x000f680000000200 */
[----:B------:R-:W-:Y:S01]  /*2850*/  LDSM.16.M88.4 R76, [R94+0x1000] ;  /* 0x001000005e4c783b */ /* 0x000fe20000000200 */
[C---:B--2---:R-:W-:Y:S03]  /*2860*/  HMMA.16816.F32 R32, R72.reuse, R28, RZ ;  /* 0x0000001c4820723c */ /* 0x044fe600000018ff */
[----:B------:R-:W-:Y:S05]  /*2870*/  LDSM.16.M88.4 R80, [R92+0x4c00] ;  /* 0x004c00005c50783b */ /* 0x000fea0000000200 */
[C---:B------:R-:W-:Y:S08]  /*2880*/  HMMA.16816.F32 R44, R72.reuse, R46, RZ ;  /* 0x0000002e482c723c */ /* 0x040ff000000018ff */
[C---:B------:R-:W-:Y:S08]  /*2890*/  HMMA.16816.F32 R36, R72.reuse, R38, RZ ;  /* 0x000000264824723c */ /* 0x040ff000000018ff */
[C---:B------:R-:W-:Y:S08]  /*28a0*/  HMMA.16816.F32 R28, R72.reuse, R30, RZ ;  /* 0x0000001e481c723c */ /* 0x040ff000000018ff */
[C---:B---3--:R-:W-:Y:S08]  /*28b0*/  HMMA.16816.F32 R24, R72.reuse, R20, RZ ;  /* 0x000000144818723c */ /* 0x048ff000000018ff */
[----:B------:R-:W-:Y:S01]  /*28c0*/  HMMA.16816.F32 R72, R72, R22, RZ ;  /* 0x000000164848723c */ /* 0x000fe200000018ff */
[----:B------:R-:W2:Y:S07]  /*28d0*/  LDSM.16.M88.4 R20, [R87+0x4c00] ;  /* 0x004c00005714783b */ /* 0x000eae0000000200 */
[C---:B----4-:R-:W-:Y:S08]  /*28e0*/  HMMA.16816.F32 R48, R4.reuse, R68, R48 ;  /* 0x000000440430723c */ /* 0x050ff00000001830 */
[C---:B------:R-:W-:Y:S01]  /*28f0*/  HMMA.16816.F32 R44, R4.reuse, R70, R44 ;  /* 0x00000046042c723c */ /* 0x040fe2000000182c */
[----:B------:R-:W-:Y:S07]  /*2900*/  LDSM.16.M88.4 R68, [R117+0x2000] ;  /* 0x002000007544783b */ /* 0x000fee0000000200 */
[C---:B------:R-:W-:Y:S08]  /*2910*/  HMMA.16816.F32 R40, R4.reuse, R64, R40 ;  /* 0x000000400428723c */ /* 0x040ff00000001828 */
[C---:B------:R-:W-:Y:S01]  /*2920*/  HMMA.16816.F32 R36, R4.reuse, R66, R36 ;  /* 0x000000420424723c */ /* 0x040fe20000001824 */
[----:B------:R-:W-:Y:S07]  /*2930*/  LDSM.16.M88.4 R64, [R87+0x5000] ;  /* 0x005000005740783b */ /* 0x000fee0000000200 */
[C---:B------:R-:W-:Y:S08]  /*2940*/  HMMA.16816.F32 R32, R4.reuse, R12, R32 ;  /* 0x0000000c0420723c */ /* 0x040ff00000001820 */
[C---:B------:R-:W-:Y:S01]  /*2950*/  HMMA.16816.F32 R28, R4.reuse, R14, R28 ;  /* 0x0000000e041c723c */ /* 0x040fe2000000181c */
[----:B------:R-:W3:Y:S07]  /*2960*/  LDSM.16.M88.4 R12, [R92+0x4000] ;  /* 0x004000005c0c783b */ /* 0x000eee0000000200 */
[C---:B------:R-:W-:Y:S08]  /*2970*/  HMMA.16816.F32 R24, R4.reuse, R8, R24 ;  /* 0x000000080418723c */ /* 0x040ff00000001818 */
[----:B------:R-:W-:Y:S01]  /*2980*/  HMMA.16816.F32 R72, R4, R10, R72 ;  /* 0x0000000a0448723c */ /* 0x000fe20000001848 */
[----:B------:R-:W4:Y:S04]  /*2990*/  LDSM.16.M88.4 R8, [R92+0x4400] ;  /* 0x004400005c08783b */ /* 0x000f280000000200 */
[----:B------:R-:W4:Y:S03]  /*29a0*/  LDSM.16.M88.4 R4, [R92+0x4800] ;  /* 0x004800005c04783b */ /* 0x000f260000000200 */
[C---:B-1----:R-:W-:Y:S08]  /*29b0*/  HMMA.16816.F32 R48, R16.reuse, R60, R48 ;  /* 0x0000003c1030723c */ /* 0x042ff00000001830 */
[C---:B------:R-:W-:Y:S01]  /*29c0*/  HMMA.16816.F32 R44, R16.reuse, R62, R44 ;  /* 0x0000003e102c723c */ /* 0x040fe2000000182c */
[----:B------:R-:W1:Y:S07]  /*29d0*/  LDSM.16.M88.4 R60, [R87+0x5400] ;  /* 0x00540000573c783b */ /* 0x000e6e0000000200 */
[C---:B------:R-:W-:Y:S08]  /*29e0*/  HMMA.16816.F32 R40, R16.reuse, R56, R40 ;  /* 0x000000381028723c */ /* 0x040ff00000001828 */
[C---:B------:R-:W-:Y:S01]  /*29f0*/  HMMA.16816.F32 R36, R16.reuse, R58, R36 ;  /* 0x0000003a1024723c */ /* 0x040fe20000001824 */
[----:B------:R-:W1:Y:S07]  /*2a00*/  LDSM.16.M88.4 R56, [R87+0x5800] ;  /* 0x005800005738783b */ /* 0x000e6e0000000200 */
[C---:B-----5:R-:W-:Y:S08]  /*2a10*/  HMMA.16816.F32 R32, R16.reuse, R52, R32 ;  /* 0x000000341020723c */ /* 0x060ff00000001820 */
[C---:B------:R-:W-:Y:S01]  /*2a20*/  HMMA.16816.F32 R28, R16.reuse, R54, R28 ;  /* 0x00000036101c723c */ /* 0x040fe2000000181c */
[----:B------:R-:W5:Y:S07]  /*2a30*/  LDSM.16.M88.4 R52, [R87+0x5c00] ;  /* 0x005c00005734783b */ /* 0x000f6e0000000200 */
[C---:B--2---:R-:W-:Y:S08]  /*2a40*/  HMMA.16816.F32 R24, R16.reuse, R20, R24 ;  /* 0x000000141018723c */ /* 0x044ff00000001818 */
[----:B------:R-:W-:Y:S01]  /*2a50*/  HMMA.16816.F32 R72, R16, R22, R72 ;  /* 0x000000161048723c */ /* 0x000fe20000001848 */
[----:B------:R-:W-:Y:S04]  /*2a60*/  LDSM.16.M88.4 R20, [R94+0x2000] ;  /* 0x002000005e14783b */ /* 0x000fe80000000200 */
[----:B------:R-:W2:Y:S03]  /*2a70*/  LDSM.16.M88.4 R16, [R92+0x5000] ;  /* 0x005000005c10783b */ /* 0x000ea60000000200 */
[C---:B---3--:R-:W-:Y:S08]  /*2a80*/  HMMA.16816.F32 R48, R76.reuse, R12, R48 ;  /* 0x0000000c4c30723c */ /* 0x048ff00000001830 */
[C---:B------:R-:W-:Y:S01]  /*2a90*/  HMMA.16816.F32 R44, R76.reuse, R14, R44 ;  /* 0x0000000e4c2c723c */ /* 0x040fe2000000182c */
[----:B------:R-:W3:Y:S07]  /*2aa0*/  LDSM.16.M88.4 R12, [R92+0x5400] ;  /* 0x005400005c0c783b */ /* 0x000eee0000000200 */
[C---:B----4-:R-:W-:Y:S08]  /*2ab0*/  HMMA.16816.F32 R40, R76.reuse, R8, R40 ;  /* 0x000000084c28723c */ /* 0x050ff00000001828 */
[C---:B------:R-:W-:Y:S01]  /*2ac0*/  HMMA.16816.F32 R36, R76.reuse, R10, R36 ;  /* 0x0000000a4c24723c */ /* 0x040fe20000001824 */
[----:B------:R-:W4:Y:S07]  /*2ad0*/  LDSM.16.M88.4 R8, [R92+0x5800] ;  /* 0x005800005c08783b */ /* 0x000f2e0000000200 */
[C---:B------:R-:W-:Y:S08]  /*2ae0*/  HMMA.16816.F32 R32, R76.reuse, R4, R32 ;  /* 0x000000044c20723c */ /* 0x040ff00000001820 */
[----:B------:R-:W-:Y:S01]  /*2af0*/  HMMA.16816.F32 R28, R76, R6, R28 ;  /* 0x000000064c1c723c */ /* 0x000fe2000000181c */
[----:B------:R-:W4:Y:S01]  /*2b00*/  LDSM.16.M88.4 R4, [R92+0x5c00] ;  /* 0x005c00005c04783b */ /* 0x000f220000000200 */
[----:B------:R-:W-:-:S06]  /*2b10*/  DEPBAR.LE SB0, 0x0 ;  /* 0x000080000000791a */ /* 0x000fcc0000000000 */
[C---:B------:R-:W-:Y:S08]  /*2b20*/  HMMA.16816.F32 R24, R76.reuse, R80, R24 ;  /* 0x000000504c18723c */ /* 0x040ff00000001818 */
[----:B------:R-:W-:Y:S08]  /*2b30*/  HMMA.16816.F32 R72, R76, R82, R72 ;  /* 0x000000524c48723c */ /* 0x000ff00000001848 */
[C---:B------:R-:W-:Y:S08]  /*2b40*/  HMMA.16816.F32 R48, R68.reuse, R64, R48 ;  /* 0x000000404430723c */ /* 0x040ff00000001830 */
[C---:B------:R-:W-:Y:S08]  /*2b50*/  HMMA.16816.F32 R44, R68.reuse, R66, R44 ;  /* 0x00000042442c723c */ /* 0x040ff0000000182c */
[C---:B-1----:R-:W-:Y:S08]  /*2b60*/  HMMA.16816.F32 R40, R68.reuse, R60, R40 ;  /* 0x0000003c4428723c */ /* 0x042ff00000001828 */
[C---:B------:R-:W-:Y:S08]  /*2b70*/  HMMA.16816.F32 R36, R68.reuse, R62, R36 ;  /* 0x0000003e4424723c */ /* 0x040ff00000001824 */
[C---:B------:R-:W-:Y:S08]  /*2b80*/  HMMA.16816.F32 R32, R68.reuse, R56, R32 ;  /* 0x000000384420723c */ /* 0x040ff00000001820 */
[C---:B------:R-:W-:Y:S08]  /*2b90*/  HMMA.16816.F32 R28, R68.reuse, R58, R28 ;  /* 0x0000003a441c723c */ /* 0x040ff0000000181c */
[C---:B-----5:R-:W-:Y:S08]  /*2ba0*/  HMMA.16816.F32 R24, R68.reuse, R52, R24 ;  /* 0x000000344418723c */ /* 0x060ff00000001818 */
[----:B------:R-:W-:Y:S08]  /*2bb0*/  HMMA.16816.F32 R72, R68, R54, R72 ;  /* 0x000000364448723c */ /* 0x000ff00000001848 */
[C---:B--2---:R-:W-:Y:S08]  /*2bc0*/  HMMA.16816.F32 R48, R20.reuse, R16, R48 ;  /* 0x000000101430723c */ /* 0x044ff00000001830 */
[C---:B------:R-:W-:Y:S08]  /*2bd0*/  HMMA.16816.F32 R44, R20.reuse, R18, R44 ;  /* 0x00000012142c723c */ /* 0x040ff0000000182c */
[C---:B---3--:R-:W-:Y:S08]  /*2be0*/  HMMA.16816.F32 R40, R20.reuse, R12, R40 ;  /* 0x0000000c1428723c */ /* 0x048ff00000001828 */
[C---:B------:R-:W-:Y:S08]  /*2bf0*/  HMMA.16816.F32 R36, R20.reuse, R14, R36 ;  /* 0x0000000e1424723c */ /* 0x040ff00000001824 */
[C---:B----4-:R-:W-:Y:S08]  /*2c00*/  HMMA.16816.F32 R32, R20.reuse, R8, R32 ;  /* 0x000000081420723c */ /* 0x050ff00000001820 */
[C---:B------:R-:W-:Y:S08]  /*2c10*/  HMMA.16816.F32 R28, R20.reuse, R10, R28 ;  /* 0x0000000a141c723c */ /* 0x040ff0000000181c */
        /* <DEDUP_REMOVED lines=15> */
.L_x_3441:
        /* <DEDUP_REMOVED lines=9> */
[----:B------:R-:W-:-:S04]  /*2da0*/  LOP3.LUT R13, R13, R4, RZ, 0x3c, !PT ;  /* 0x000000040d0d7212 */ /* 0x000fc800078e3cff */
        /* <DEDUP_REMOVED lines=50> */
.L_x_3442:
[----:B------:R-:W1:Y:S01]  /*30d0*/  LDCU UR4, c[0x0][0x440] ;  /* 0x00008800ff0477ac */ /* 0x000e620008000800 */
[----:B------:R-:W-:-:S04]  /*30e0*/  LEA R6, P3, R84, R124, 0x6 ;  /* 0x0000007c54067211 */ /* 0x000fc800078630ff */
[----:B------:R-:W-:Y:S02]  /*30f0*/  LEA.HI.X R7, R84, R123, R85, 0x6, P3 ;  /* 0x0000007b54077211 */ /* 0x000fe400018f3455 */
[----:B-1----:R-:W-:Y:S02]  /*3100*/  ISETP.GE.AND P2, PT, R122, UR4, PT ;  /* 0x000000047a007c0c */ /* 0x002fe4000bf46270 */
[----:B------:R-:W-:Y:S02]  /*3110*/  ISETP.GE.AND P1, PT, R138, UR4, PT ;  /* 0x000000048a007c0c */ /* 0x000fe4000bf26270 */
[----:B------:R-:W-:-:S09]  /*3120*/  ISETP.GE.AND P0, PT, R137, UR4, PT ;  /* 0x0000000489007c0c */ /* 0x000fd2000bf06270 */
[--C-:B------:R-:W-:Y:S02]  /*3130*/  @!P2 IMAD.MOV.U32 R125, RZ, RZ, R123.reuse ;  /* 0x000000ffff7da224 */ /* 0x100fe400078e007b */
[----:B------:R-:W-:Y:S02]  /*3140*/  @!P1 IMAD.MOV.U32 R4, RZ, RZ, R124 ;  /* 0x000000ffff049224 */ /* 0x000fe400078e007c */
[--C-:B------:R-:W-:Y:S01]  /*3150*/  @!P1 IMAD.MOV.U32 R5, RZ, RZ, R123.reuse ;  /* 0x000000ffff059224 */ /* 0x100fe200078e007b */
        /* <DEDUP_REMOVED lines=32> */
.L_x_3440:
[----:B------:R-:W-:Y:S01]  /*3360*/  IMAD.SHL.U32 R102, R86, 0x2, RZ ;  /* 0x0000000256667824 */ /* 0x000fe200078e00ff */
[----:B------:R-:W1:Y:S01]  /*3370*/  LDCU UR4, c[0x0][0x45c] ;  /* 0x00008b80ff0477ac */ /* 0x000e620008000800 */
[----:B------:R-:W-:Y:S01]  /*3380*/  LOP3.LUT R116, R0, 0x120, R93, 0xf8, !PT ;  /* 0x0000012000747812 */ /* 0x000fe200078ef85d */
[----:B------:R-:W-:Y:S02]  /*3390*/  IMAD.MOV.U32 R135, RZ, RZ, -0x1 ;  /* 0xffffffffff877424 */ /* 0x000fe400078e00ff */
[----:B------:R-:W-:Y:S02]  /*33a0*/  LOP3.LUT R102, R102, 0x6, RZ, 0xc0, !PT ;  /* 0x0000000666667812 */ /* 0x000fe400078ec0ff */
[----:B------:R-:W-:Y:S02]  /*33b0*/  LEA R116, R116, UR5, 0x1 ;  /* 0x0000000574747c11 */ /* 0x000fe4000f8e08ff */
[----:B------:R-:W-:-:S03]  /*33c0*/  LOP3.LUT R2, R91, R102, RZ, 0xfc, !PT ;  /* 0x000000665b027212 */ /* 0x000fc600078efcff */
[----:B------:R-:W-:Y:S02]  /*33d0*/  LDSM.16.MT88.4 R56, [R116+0x7000] ;  /* 0x007000007438783b */ /* 0x000fe40000004200 */
        /* <DEDUP_REMOVED lines=8> */
[C---:B------:R-:W-:Y:S01]  /*3460*/  VIADD R14, R2.reuse, 0xffffffe8 ;  /* 0xffffffe8020e7836 */ /* 0x040fe20000000000 */
        /* <DEDUP_REMOVED lines=32> */
[----:B------:R-:W-:-:S02]  /*3670*/  FSEL R15, R43, -INF , !P3 ;  /* 0xff8000002b0f7808 */ /* 0x000fc40005800000 */
[C---:B------:R-:W-:Y:S01]  /*3680*/  ISETP.GE.AND P0, PT, R4.reuse, R100, PT ;  /* 0x000000640400720c */ /* 0x040fe20003f06270 */
[----:B------:R-:W-:Y:S01]  /*3690*/  LDSM.16.MT88.4 R40, [R116+0x6000] ;  /* 0x006000007428783b */ /* 0x000fe20000004200 */
[-C--:B------:R-:W-:Y:S02]  /*36a0*/  ISETP.GE.AND P2, PT, R7, R101.reuse, PT ;  /* 0x000000650700720c */ /* 0x080fe40003f46270 */
[----:B------:R-:W-:Y:S02]  /*36b0*/  ISETP.GE.AND P3, PT, R4, R101, PT ;  /* 0x000000650400720c */ /* 0x000fe40003f66270 */
[----:B------:R-:W-:Y:S02]  /*36c0*/  FSEL R99, R34, -INF , !P0 ;  /* 0xff80000022637808 */ /* 0x000fe40004000000 */
[----:B------:R-:W-:Y:S02]  /*36d0*/  FSEL R98, R33, -INF , !P2 ;  /* 0xff80000021627808 */ /* 0x000fe40005000000 */
[----:B------:R-:W-:-:S02]  /*36e0*/  FSEL R96, R32, -INF , !P3 ;  /* 0xff80000020607808 */ /* 0x000fc40005800000 */
[C---:B------:R-:W-:Y:S02]  /*36f0*/  ISETP.GE.AND P0, PT, R16.reuse, R101, PT ;  /* 0x000000651000720c */ /* 0x040fe40003f06270 */
[-C--:B------:R-:W-:Y:S01]  /*3700*/  ISETP.GE.AND P2, PT, R16, R100.reuse, PT ;  /* 0x000000641000720c */ /* 0x080fe20003f46270 */
[----:B------:R-:W-:Y:S01]  /*3710*/  VIADD R16, R2, 0xfffffff1 ;  /* 0xfffffff102107836 */ /* 0x000fe20000000000 */
[----:B------:R-:W-:Y:S02]  /*3720*/  ISETP.GE.AND P3, PT, R14, R100, PT ;  /* 0x000000640e00720c */ /* 0x000fe40003f66270 */
[----:B------:R-:W-:Y:S02]  /*3730*/  FMNMX3.FTZ R17, R48, R12, R44, !PT ;  /* 0x0000000c30117276 */ /* 0x000fe4000781002c */
[----:B------:R-:W-:Y:S02]  /*3740*/  FSEL R4, R37, -INF , !P4 ;  /* 0xff80000025047808 */ /* 0x000fe40006000000 */
[----:B------:R-:W-:-:S02]  /*3750*/  ISETP.GE.AND P4, PT, R7, R100, PT ;  /* 0x000000640700720c */ /* 0x000fc40003f86270 */
[----:B------:R-:W-:Y:S02]  /*3760*/  FSEL R7, R39, -INF , !P1 ;  /* 0xff80000027077808 */ /* 0x000fe40004800000 */
[----:B------:R-:W-:Y:S02]  /*3770*/  FSEL R109, R30, -INF , !P3 ;  /* 0xff8000001e6d7808 */ /* 0x000fe40005800000 */
[----:B------:R-:W-:Y:S02]  /*3780*/  FSEL R115, R29, -INF , !P0 ;  /* 0xff8000001d737808 */ /* 0x000fe40004000000 */
[-C--:B------:R-:W-:Y:S01]  /*3790*/  ISETP.GE.AND P1, PT, R14, R101.reuse, PT ;  /* 0x000000650e00720c */ /* 0x080fe20003f26270 */
[----:B------:R-:W-:Y:S01]  /*37a0*/  VIADD R14, R2, 0xfffffff0 ;  /* 0xfffffff0020e7836 */ /* 0x000fe20000000000 */
[----:B------:R-:W-:Y:S02]  /*37b0*/  ISETP.GE.AND P3, PT, R16, R101, PT ;  /* 0x000000651000720c */ /* 0x000fe40003f66270 */
[----:B------:R-:W-:-:S02]  /*37c0*/  FMNMX3.FTZ R17, R17, R10, R6, !PT ;  /* 0x0000000a11117276 */ /* 0x000fc40007810006 */
[----:B------:R-:W-:Y:S02]  /*37d0*/  ISETP.GE.AND P0, PT, R16, R100, PT ;  /* 0x000000641000720c */ /* 0x000fe40003f06270 */
[----:B------:R-:W-:Y:S02]  /*37e0*/  FMNMX3.FTZ R16, R9, R51, R11, !PT ;  /* 0x0000003309107276 */ /* 0x000fe4000781000b */
[----:B------:R-:W-:Y:S02]  /*37f0*/  FMNMX3.FTZ R17, R17, R8, R36, !PT ;  /* 0x0000000811117276 */ /* 0x000fe40007810024 */
[----:B------:R-:W-:Y:S02]  /*3800*/  FSEL R105, R35, -INF , !P4 ;  /* 0xff80000023697808 */ /* 0x000fe40006000000 */
        /* <DEDUP_REMOVED lines=8> */
[----:B------:R-:W-:Y:S02]  /*3890*/  FSEL R111, R31, -INF , !P2 ;  /* 0xff8000001f6f7808 */ /* 0x000fe40005000000 */
[----:B------:R-:W-:-:S02]  /*38a0*/  ISETP.GE.AND P2, PT, R14, R101, PT ;  /* 0x000000650e00720c */ /* 0x000fc40003f46270 */
[----:B------:R-:W-:Y:S02]  /*38b0*/  FSEL R108, R24, -INF , !P4 ;  /* 0xff800000186c7808 */ /* 0x000fe40006000000 */
[----:B------:R-:W-:Y:S02]  /*38c0*/  FMNMX3.FTZ R17, R17, R98, R103, !PT ;  /* 0x0000006211117276 */ /* 0x000fe40007810067 */
[----:B------:R-:W-:Y:S02]  /*38d0*/  FMNMX3.FTZ R16, R16, R7, R99, !PT ;  /* 0x0000000710107276 */ /* 0x000fe40007810063 */
[----:B------:R-:W-:Y:S02]  /*38e0*/  FSEL R110, R25, -INF , !P3 ;  /* 0xff800000196e7808 */ /* 0x000fe40005800000 */
[----:B------:R-:W-:Y:S02]  /*38f0*/  ISETP.GE.AND P4, PT, R2, R101, PT ;  /* 0x000000650200720c */ /* 0x000fe40003f86270 */
[----:B------:R-:W-:-:S02]  /*3900*/  FSEL R113, R72, -INF , !P2 ;  /* 0xff80000048717808 */ /* 0x000fc40005000000 */
[----:B------:R-:W-:Y:S02]  /*3910*/  FMNMX3.FTZ R17, R17, R115, R108, !PT ;  /* 0x0000007311117276 */ /* 0x000fe4000781006c */
[-C--:B------:R-:W-:Y:S02]  /*3920*/  ISETP.GE.AND P3, PT, R2, R100.reuse, PT ;  /* 0x000000640200720c */ /* 0x080fe40003f66270 */
[----:B------:R-:W-:Y:S02]  /*3930*/  ISETP.GE.AND P2, PT, R14, R100, PT ;  /* 0x000000640e00720c */ /* 0x000fe40003f46270 */
[----:B------:R-:W-:Y:S02]  /*3940*/  FSEL R31, R26, -INF , !P1 ;  /* 0xff8000001a1f7808 */ /* 0x000fe40004800000 */
[----:B------:R-:W-:Y:S02]  /*3950*/  FMNMX3.FTZ R2, R16, R105, R109, !PT ;  /* 0x0000006910027276 */ /* 0x000fe4000781006d */
[----:B------:R-:W-:-:S02]  /*3960*/  FSEL R112, R73, -INF , !P4 ;  /* 0xff80000049707808 */ /* 0x000fc40006000000 */
[----:B------:R-:W-:Y:S02]  /*3970*/  FMNMX3.FTZ R17, R17, R110, R113, !PT ;  /* 0x0000006e11117276 */ /* 0x000fe40007810071 */
[----:B------:R-:W-:Y:S01]  /*3980*/  FSEL R30, R27, -INF , !P0 ;  /* 0xff8000001b1e7808 */ /* 0x000fe20004000000 */
[----:B------:R-:W-:Y:S01]  /*3990*/  IMAD.IADD R27, R90, 0x1, R116 ;  /* 0x000000015a1b7824 */ /* 0x000fe200078e0274 */
[----:B------:R-:W-:Y:S02]  /*39a0*/  FSEL R29, R74, -INF , !P2 ;  /* 0xff8000004a1d7808 */ /* 0x000fe40005000000 */
[----:B------:R-:W-:Y:S02]  /*39b0*/  FMNMX3.FTZ R2, R2, R111, R31, !PT ;  /* 0x0000006f02027276 */ /* 0x000fe4000781001f */
[----:B------:R-:W-:Y:S01]  /*39c0*/  FMNMX.FTZ R16, R112, R17, !PT ;  /* 0x0000001170107209 */ /* 0x000fe20007810000 */
[----:B------:R-:W-:Y:S01]  /*39d0*/  LDSM.16.MT88.4 R64, [R27+0x7000] ;  /* 0x007000001b40783b */ /* 0x000fe20000004200 */
[----:B------:R-:W-:-:S02]  /*39e0*/  FSEL R28, R75, -INF , !P3 ;  /* 0xff8000004b1c7808 */ /* 0x000fc40005800000 */
[----:B------:R-:W-:Y:S01]  /*39f0*/  FMNMX3.FTZ R17, R2, R30, R29, !PT ;  /* 0x0000001e02117276 */ /* 0x000fe2000781001d */
[----:B------:R-:W2:Y:S03]  /*3a00*/  SHFL.BFLY PT, R19, R16, 0x2, 0x1f ;  /* 0x0c401f0010137f89 */ /* 0x000ea600000e0000 */
[----:B------:R-:W-:Y:S01]  /*3a10*/  FMNMX.FTZ R18, R28, R17, !PT ;  /* 0x000000111c127209 */ /* 0x000fe20007810000 */
[----:B------:R-:W-:Y:S04]  /*3a20*/  LDSM.16.MT88.4 R72, [R116+0x8000] ;  /* 0x008000007448783b */ /* 0x000fe80000004200 */
[----:B------:R-:W3:Y:S01]  /*3a30*/  SHFL.BFLY PT, R17, R18, 0x2, 0x1f ;  /* 0x0c401f0012117f89 */ /* 0x000ee200000e0000 */
[----:B--2---:R-:W-:-:S05]  /*3a40*/  FMNMX.FTZ R19, R16, R19, !PT ;  /* 0x0000001310137209 */ /* 0x004fca0007810000 */
[----:B------:R-:W2:Y:S01]  /*3a50*/  SHFL.BFLY PT, R2, R19, 0x1, 0x1f ;  /* 0x0c201f0013027f89 */ /* 0x000ea200000e0000 */
[----:B---3--:R-:W-:-:S05]  /*3a60*/  FMNMX.FTZ R17, R18, R17, !PT ;  /* 0x0000001112117209 */ /* 0x008fca0007810000 */
[----:B------:R-:W3:Y:S01]  /*3a70*/  SHFL.BFLY PT, R14, R17, 0x1, 0x1f ;  /* 0x0c201f00110e7f89 */ /* 0x000ee200000e0000 */
[----:B--2---:R-:W-:-:S04]  /*3a80*/  FMNMX.FTZ R2, R19, R2, !PT ;  /* 0x0000000213027209 */ /* 0x004fc80007810000 */
[C---:B------:R-:W-:Y:S01]  /*3a90*/  FSETP.NEU.FTZ.AND P0, PT, R2.reuse, -INF , PT ;  /* 0xff8000000200780b */ /* 0x040fe20003f1d000 */
[----:B-1----:R-:W-:Y:S01]  /*3aa0*/  FMUL.FTZ R125, R2, UR4 ;  /* 0x00000004027d7c20 */ /* 0x002fe20008410000 */
        /* <DEDUP_REMOVED lines=17> */
[----:B------:R-:W1:Y:S01]  /*3bc0*/  MUFU.EX2 R35, R35 ;  /* 0x0000002300237308 */ /* 0x000e620000000800 */
[----:B------:R-:W2:Y:S01]  /*3bd0*/  LDSM.16.MT88.4 R8, [R116+0x6400] ;  /* 0x006400007408783b */ /* 0x000ea20000004200 */
        /* <DEDUP_REMOVED lines=8> */
[----:B------:R-:W4:Y:S01]  /*3c60*/  LDSM.16.MT88.4 R48, [R27+0x6000] ;  /* 0x006000001b30783b */ /* 0x000f220000004200 */
[--C-:B------:R-:W-:Y:S01]  /*3c70*/  FFMA.FTZ R107, R96, UR4, -R125.reuse ;  /* 0x00000004606b7c23 */ /* 0x100fe2000801087d */
[----:B------:R-:W-:Y:S01]  /*3c80*/  MUFU.EX2 R95, R95 ;  /* 0x0000005f005f7308 */ /* 0x000fe20000000800 */
[--C-:B------:R-:W-:Y:S01]  /*3c90*/  FFMA.FTZ R106, R98, UR4, -R125.reuse ;  /* 0x00000004626a7c23 */ /* 0x100fe2000801087d */
[----:B-1----:R-:W-:Y:S01]  /*3ca0*/  F2FP.F16.F32.PACK_AB R80, R35, R92 ;  /* 0x0000005c2350723e */ /* 0x002fe200000000ff */
[----:B------:R-:W-:Y:S01]  /*3cb0*/  LDSM.16.MT88.4 R12, [R116+0x7400] ;  /* 0x00740000740c783b */ /* 0x000fe20000004200 */
[----:B------:R-:W1:Y:S01]  /*3cc0*/  MUFU.EX2 R94, R94 ;  /* 0x0000005e005e7308 */ /* 0x000e620000000800 */
        /* <DEDUP_REMOVED lines=11> */
[----:B------:R-:W-:Y:S01]  /*3d80*/  MUFU.EX2 R97, R97 ;  /* 0x0000006100617308 */ /* 0x000fe20000000800 */
[----:B------:R-:W-:Y:S01]  /*3d90*/  FADD.FTZ R35, R92, R35 ;  /* 0x000000235c237221 */ /* 0x000fe20000010000 */
[----:B-1----:R-:W-:Y:S01]  /*3da0*/  F2FP.F16.F32.PACK_AB R81, R94, R95 ;  /* 0x0000005f5e51723e */ /* 0x002fe200000000ff */
[----:B------:R-:W-:Y:S01]  /*3db0*/  FADD.FTZ R94, R95, R94 ;  /* 0x0000005e5f5e7221 */ /* 0x000fe20000010000 */
[----:B------:R-:W1:Y:S01]  /*3dc0*/  MUFU.EX2 R26, R26 ;  /* 0x0000001a001a7308 */ /* 0x000e620000000800 */
[----:B------:R-:W-:-:S03]  /*3dd0*/  FADD.FTZ R34, R34, R35 ;  /* 0x0000002322227221 */ /* 0x000fc60000010000 */
[----:B------:R-:W-:Y:S01]  /*3de0*/  MUFU.EX2 R23, R23 ;  /* 0x0000001700177308 */ /* 0x000fe20000000800 */
[----:B------:R-:W-:Y:S01]  /*3df0*/  FADD.FTZ R34, R33, R34 ;  /* 0x0000002221227221 */ /* 0x000fe20000010000 */
[C---:B---3--:R-:W-:Y:S01]  /*3e00*/  F2FP.F16.F32.PACK_AB R83, R90.reuse, R93 ;  /* 0x0000005d5a53723e */ /* 0x048fe200000000ff */
[----:B------:R-:W-:Y:S01]  /*3e10*/  FADD.FTZ R93, R93, R94 ;  /* 0x0000005e5d5d7221 */ /* 0x000fe20000010000 */
[----:B------:R-:W3:Y:S03]  /*3e20*/  MUFU.EX2 R22, R22 ;  /* 0x0000001600167308 */ /* 0x000ee60000000800 */
[----:B------:R-:W-:Y:S01]  /*3e30*/  FADD.FTZ R90, R90, R93 ;  /* 0x0000005d5a5a7221 */ /* 0x000fe20000010000 */
[----:B------:R-:W-:Y:S01]  /*3e40*/  MUFU.EX2 R25, R25 ;  /* 0x0000001900197308 */ /* 0x000fe20000000800 */
[C---:B------:R-:W-:Y:S01]  /*3e50*/  HMMA.16816.F32 R36, R80.reuse, R40, RZ ;  /* 0x000000285024723c */ /* 0x040fe200000018ff */
[C---:B-1----:R-:W-:Y:S01]  /*3e60*/  F2FP.F16.F32.PACK_AB R4, R26.reuse, R97 ;  /* 0x000000611a04723e */ /* 0x042fe200000000ff */
[----:B------:R-:W-:Y:S01]  /*3e70*/  FADD.FTZ R97, R97, R34 ;  /* 0x0000002261617221 */ /* 0x000fe20000010000 */
[----:B------:R-:W1:Y:S03]  /*3e80*/  MUFU.EX2 R24, R24 ;  /* 0x0000001800187308 */ /* 0x000e660000000800 */
[----:B------:R-:W-:Y:S01]  /*3e90*/  FADD.FTZ R26, R26, R97 ;  /* 0x000000611a1a7221 */ /* 0x000fe20000010000 */
[----:B------:R-:W-:Y:S01]  /*3ea0*/  MUFU.EX2 R21, R21 ;  /* 0x0000001500157308 */ /* 0x000fe20000000800 */
[C---:B------:R-:W-:Y:S01]  /*3eb0*/  HMMA.16816.F32 R40, R80.reuse, R42, RZ ;  /* 0x0000002a5028723c */ /* 0x040fe200000018ff */
        /* <DEDUP_REMOVED lines=11> */
[----:B------:R-:W-:Y:S01]  /*3f70*/  HMMA.16816.F32 R64, R80, R66, RZ ;  /* 0x000000425040723c */ /* 0x000fe200000018ff */
[C---:B---3--:R-:W-:Y:S01]  /*3f80*/  F2FP.F16.F32.PACK_AB R7, R20.reuse, R21 ;  /* 0x000000151407723e */ /* 0x048fe200000000ff */
[----:B------:R-:W-:Y:S01]  /*3f90*/  FADD.FTZ R21, R21, R24 ;  /* 0x0000001815157221 */ /* 0x000fe20000010000 */
[----:B------:R-:W3:Y:S03]  /*3fa0*/  MUFU.EX2 R98, R98 ;  /* 0x0000006200627308 */ /* 0x000ee60000000800 */
[----:B------:R-:W-:Y:S01]  /*3fb0*/  FADD.FTZ R20, R20, R21 ;  /* 0x0000001514147221 */ /* 0x000fe20000010000 */
[----:B------:R-:W-:Y:S01]  /*3fc0*/  MUFU.EX2 R104, R104 ;  /* 0x0000006800687308 */ /* 0x000fe20000000800 */
[C---:B--2---:R-:W-:Y:S03]  /*3fd0*/  HMMA.16816.F32 R36, R4.reuse, R8, R36 ;  /* 0x000000080424723c */ /* 0x044fe60000001824 */
[----:B------:R-:W-:Y:S04]  /*3fe0*/  MUFU.EX2 R96, R96 ;  /* 0x0000006000607308 */ /* 0x000fe80000000800 */
[----:B------:R-:W-:Y:S01]  /*3ff0*/  MUFU.EX2 R108, R108 ;  /* 0x0000006c006c7308 */ /* 0x000fe20000000800 */
[----:B------:R-:W-:Y:S01]  /*4000*/  HMMA.16816.F32 R40, R4, R10, R40 ;  /* 0x0000000a0428723c */ /* 0x000fe20000001828 */
[----:B------:R-:W2:Y:S02]  /*4010*/  LDSM.16.MT88.4 R8, [R27+0x7400] ;  /* 0x007400001b08783b */ /* 0x000ea40000004200 */
[----:B------:R-:W-:Y:S04]  /*4020*/  MUFU.EX2 R113, R113 ;  /* 0x0000007100717308 */ /* 0x000fe80000000800 */
[----:B------:R-:W-:Y:S01]  /*4030*/  MUFU.EX2 R112, R112 ;  /* 0x0000007000707308 */ /* 0x000fe20000000800 */
[C---:B------:R-:W-:Y:S08]  /*4040*/  HMMA.16816.F32 R52, R80.reuse, R56, RZ ;  /* 0x000000385034723c */ /* 0x040ff000000018ff */
[C---:B------:R-:W-:Y:S08]  /*4050*/  HMMA.16816.F32 R56, R80.reuse, R58, RZ ;  /* 0x0000003a5038723c */ /* 0x040ff000000018ff */
[C---:B----4-:R-:W-:Y:S08]  /*4060*/  HMMA.16816.F32 R44, R80.reuse, R48, RZ ;  /* 0x00000030502c723c */ /* 0x050ff000000018ff */
[C---:B------:R-:W-:Y:S08]  /*4070*/  HMMA.16816.F32 R68, R80.reuse, R72, RZ ;  /* 0x000000485044723c */ /* 0x040ff000000018ff */
[----:B------:R-:W-:Y:S08]  /*4080*/  HMMA.16816.F32 R48, R80, R50, RZ ;  /* 0x000000325030723c */ /* 0x000ff000000018ff */
[C---:B--2---:R-:W-:Y:S08]  /*4090*/  HMMA.16816.F32 R60, R4.reuse, R8, R60 ;  /* 0x00000008043c723c */ /* 0x044ff0000000183c */
[----:B------:R-:W-:Y:S01]  /*40a0*/  HMMA.16816.F32 R64, R4, R10, R64 ;  /* 0x0000000a0440723c */ /* 0x000fe20000001840 */
[----:B------:R-:W2:Y:S07]  /*40b0*/  LDSM.16.MT88.4 R8, [R27+0x8000] ;  /* 0x008000001b08783b */ /* 0x000eae0000004200 */
[----:B------:R-:W-:Y:S08]  /*40c0*/  HMMA.16816.F32 R72, R80, R74, RZ ;  /* 0x0000004a5048723c */ /* 0x000ff000000018ff */
[C---:B------:R-:W-:Y:S08]  /*40d0*/  HMMA.16816.F32 R52, R4.reuse, R12, R52 ;  /* 0x0000000c0434723c */ /* 0x040ff00000001834 */
[C---:B------:R-:W-:Y:S01]  /*40e0*/  HMMA.16816.F32 R56, R4.reuse, R14, R56 ;  /* 0x0000000e0438723c */ /* 0x040fe20000001838 */
[----:B------:R-:W4:Y:S07]  /*40f0*/  LDSM.16.MT88.4 R12, [R116+0x8400] ;  /* 0x00840000740c783b */ /* 0x000f2e0000004200 */
[C---:B------:R-:W-:Y:S08]  /*4100*/  HMMA.16816.F32 R44, R4.reuse, R16, R44 ;  /* 0x00000010042c723c */ /* 0x040ff0000000182c */
[----:B------:R-:W-:Y:S01]  /*4110*/  HMMA.16816.F32 R48, R4, R18, R48 ;  /* 0x000000120430723c */ /* 0x000fe20000001830 */
[----:B------:R-:W-:Y:S07]  /*4120*/  LDSM.16.MT88.4 R16, [R116+0x6c00] ;  /* 0x006c00007410783b */ /* 0x000fee0000004200 */
[C---:B--2---:R-:W-:Y:S08]  /*4130*/  HMMA.16816.F32 R76, R80.reuse, R8, RZ ;  /* 0x00000008504c723c */ /* 0x044ff000000018ff */
[----:B------:R-:W-:Y:S01]  /*4140*/  HMMA.16816.F32 R80, R80, R10, RZ ;  /* 0x0000000a5050723c */ /* 0x000fe200000018ff */
[----:B------:R-:W2:Y:S07]  /*4150*/  LDSM.16.MT88.4 R8, [R27+0x8400] ;  /* 0x008400001b08783b */ /* 0x000eae0000004200 */
[C---:B----4-:R-:W-:Y:S08]  /*4160*/  HMMA.16816.F32 R68, R4.reuse, R12, R68 ;  /* 0x0000000c0444723c */ /* 0x050ff00000001844 */
[C---:B------:R-:W-:Y:S01]  /*4170*/  HMMA.16816.F32 R72, R4.reuse, R14, R72 ;  /* 0x0000000e0448723c */ /* 0x040fe20000001848 */
[----:B------:R-:W-:Y:S07]  /*4180*/  LDSM.16.MT88.4 R12, [R27+0x6c00] ;  /* 0x006c00001b0c783b */ /* 0x000fee0000004200 */
[C---:B--2---:R-:W-:Y:S08]  /*4190*/  HMMA.16816.F32 R76, R4.reuse, R8, R76 ;  /* 0x00000008044c723c */ /* 0x044ff0000000184c */
[----:B------:R-:W-:Y:S01]  /*41a0*/  HMMA.16816.F32 R80, R4, R10, R80 ;  /* 0x0000000a0450723c */ /* 0x000fe20000001850 */
[----:B------:R-:W2:Y:S01]  /*41b0*/  LDSM.16.MT88.4 R8, [R116+0x6800] ;  /* 0x006800007408783b */ /* 0x000ea20000004200 */
[--C-:B------:R-:W-:Y:S01]  /*41c0*/  FFMA.FTZ R5, R99, UR4, -R32.reuse ;  /* 0x0000000463057c23 */ /* 0x100fe20008010820 */
[----:B------:R-:W-:Y:S01]  /*41d0*/  FFMA.FTZ R99, R109, UR4, -R32 ;  /* 0x000000046d637c23 */ /* 0x000fe20008010820 */
[----:B-1----:R-:W-:Y:S01]  /*41e0*/  F2FP.F16.F32.PACK_AB R4, R106, R107 ;  /* 0x0000006b6a04723e */ /* 0x002fe200000000ff */
[----:B------:R-:W-:Y:S01]  /*41f0*/  MUFU.EX2 R109, R110 ;  /* 0x0000006e006d7308 */ /* 0x000fe20000000800 */
[----:B---3--:R-:W-:Y:S01]  /*4200*/  F2FP.F16.F32.PACK_AB R6, R98, R103 ;  /* 0x000000676206723e */ /* 0x008fe200000000ff */
[----:B------:R-:W-:-:S02]  /*4210*/  FADD.FTZ R107, R107, R22 ;  /* 0x000000166b6b7221 */ /* 0x000fc40000010000 */
[----:B------:R-:W1:Y:S02]  /*4220*/  MUFU.EX2 R105, R5 ;  /* 0x0000000500697308 */ /* 0x000e640000000800 */
[----:B------:R-:W-:Y:S02]  /*4230*/  FADD.FTZ R106, R106, R107 ;  /* 0x0000006b6a6a7221 */ /* 0x000fe40000010000 */
[----:B------:R-:W3:Y:S01]  /*4240*/  MUFU.EX2 R99, R99 ;  /* 0x0000006300637308 */ /* 0x000ee20000000800 */
[----:B-1----:R-:W-:Y:S01]  /*4250*/  F2FP.F16.F32.PACK_AB R5, R104, R105 ;  /* 0x000000696805723e */ /* 0x002fe200000000ff */
[----:B------:R-:W-:Y:S01]  /*4260*/  FADD.FTZ R105, R105, R20 ;  /* 0x0000001469697221 */ /* 0x000fe20000010000 */
[----:B---3--:R-:W-:-:S03]  /*4270*/  F2FP.F16.F32.PACK_AB R7, R96, R99 ;  /* 0x000000636007723e */ /* 0x008fc600000000ff */
[----:B------:R-:W-:-:S04]  /*4280*/  FADD.FTZ R104, R104, R105 ;  /* 0x0000006968687221 */ /* 0x000fc80000010000 */
[C---:B--2---:R-:W-:Y:S08]  /*4290*/  HMMA.16816.F32 R36, R4.reuse, R8, R36 ;  /* 0x000000080424723c */ /* 0x044ff00000001824 */
[C---:B------:R-:W-:Y:S01]  /*42a0*/  HMMA.16816.F32 R40, R4.reuse, R10, R40 ;  /* 0x0000000a0428723c */ /* 0x040fe20000001828 */
[----:B------:R-:W1:Y:S07]  /*42b0*/  LDSM.16.MT88.4 R8, [R27+0x6800] ;  /* 0x006800001b08783b */ /* 0x000e6e0000004200 */
[C---:B-1----:R-:W-:Y:S08]  /*42c0*/  HMMA.16816.F32 R44, R4.reuse, R8, R44 ;  /* 0x00000008042c723c */ /* 0x042ff0000000182c */
        /* <DEDUP_REMOVED lines=16> */
[--C-:B------:R-:W-:Y:S01]  /*43d0*/  FFMA.FTZ R5, R30, UR4, -R32.reuse ;  /* 0x000000041e057c23 */ /* 0x100fe20008010820 */
[----:B------:R-:W-:Y:S01]  /*43e0*/  FFMA.FTZ R7, R29, UR4, -R32 ;  /* 0x000000041d077c23 */ /* 0x000fe20008010820 */
[----:B------:R2:W-:Y:S01]  /*43f0*/  MUFU.EX2 R30, R4 ;  /* 0x00000004001e7308 */ /* 0x0005e20000000800 */
[----:B------:R-:W-:-:S03]  /*4400*/  F2FP.F16.F32.PACK_AB R6, R112, R113 ;  /* 0x000000717006723e */ /* 0x000fc600000000ff */
[----:B------:R-:W3:Y:S04]  /*4410*/  MUFU.EX2 R29, R5 ;  /* 0x00000005001d7308 */ /* 0x000ee80000000800 */
[----:B------:R-:W-:Y:S04]  /*4420*/  MUFU.EX2 R28, R7 ;  /* 0x00000007001c7308 */ /* 0x000fe80000000800 */
[----:B------:R-:W4:Y:S01]  /*4430*/  MUFU.EX2 R31, R31 ;  /* 0x0000001f001f7308 */ /* 0x000f220000000800 */
[----:B--2---:R-:W-:Y:S02]  /*4440*/  F2FP.F16.F32.PACK_AB R4, R109, R108 ;  /* 0x0000006c6d04723e */ /* 0x004fe400000000ff */
[----:B---3--:R-:W-:-:S02]  /*4450*/  F2FP.F16.F32.PACK_AB R5, R29, R30 ;  /* 0x0000001e1d05723e */ /* 0x008fc400000000ff */
[----:B----4-:R-:W-:-:S07]  /*4460*/  F2FP.F16.F32.PACK_AB R7, R31, R28 ;  /* 0x0000001c1f07723e */ /* 0x010fce00000000ff */
[C---:B------:R-:W-:Y:S08]  /*4470*/  HMMA.16816.F32 R44, R4.reuse, R12, R44 ;  /* 0x0000000c042c723c */ /* 0x040ff0000000182c */
        /* <DEDUP_REMOVED lines=26> */
[----:B------:R-:W-:-:S04]  /*4620*/  NOP ;  /* 0x0000000000007918 */ /* 0x000fc80000000000 */
[----:B------:R-:W-:-:S15]  /*4630*/  @!P5 BRA `(.L_x_3443) ;  /* 0x000000280088d947 */ /* 0x000fde0003800000 */
[----:B------:R-:W-:-:S04]  /*4640*/  DEPBAR.LE SB0, 0x0 ;  /* 0x000080000000791a */ /* 0x000fc80000000000 */
[----:B------:R-:W-:Y:S06]  /*4650*/  BAR.SYNC.DEFER_BLOCKING 0x0 ;  /* 0x0000000000007b1d */ /* 0x000fec0000010000 */
        /* <DEDUP_REMOVED lines=34> */
[----:B------:R-:W-:-:S09]  /*4880*/  LOP3.LUT R7, RZ, R5, RZ, 0x33, !PT ;  /* 0x00000005ff077212 */ /* 0x000fd200078e33ff */
        /* <DEDUP_REMOVED lines=27> */
.L_x_3444:
[----:B------:R-:W-:Y:S01]  /*4a40*/  UMOV UR4, URZ ;  /* 0x000000ff00047c82 */ /* 0x000fe20008000000 */
[----:B------:R-:W-:Y:S01]  /*4a50*/  IMAD.SHL.U32 R5, R88, 0x40, RZ ;  /* 0x0000004058057824 */ /* 0x000fe200078e00ff */
[----:B------:R-:W-:-:S05]  /*4a60*/  IADD3 R4, P0, PT, RZ, -UR4, RZ ;  /* 0x80000004ff047c10 */ /* 0x000fca000ff1e0ff */
[----:B------:R-:W-:-:S05]  /*4a70*/  IMAD.X R5, RZ, RZ, ~R5, P0 ;  /* 0x000000ffff057224 */ /* 0x000fca00000e0e05 */
[----:B------:R-:W-:-:S04]  /*4a80*/  SHF.R.S64 R4, R4, 0x1f, R5 ;  /* 0x0000001f04047819 */ /* 0x000fc80000001005 */
[----:B------:R-:W-:-:S04]  /*4a90*/  IADD3 R127, P0, PT, R4, R127, RZ ;  /* 0x0000007f047f7210 */ /* 0x000fc80007f1e0ff */
[----:B------:R-:W-:-:S09]  /*4aa0*/  LEA.HI.X.SX32 R126, R5, R126, 0x1, P0 ;  /* 0x0000007e057e7211 */ /* 0x000fd200000f0eff */
.L_x_3445:
[----:B------:R-:W1:Y:S01]  /*4ab0*/  LDCU UR4, c[0x0][0x440] ;  /* 0x00008800ff0477ac */ /* 0x000e620008000800 */
[----:B------:R-:W-:-:S04]  /*4ac0*/  LEA R10, P0, R88, R127, 0x6 ;  /* 0x0000007f580a7211 */ /* 0x000fc800078030ff */
[----:B------:R-:W-:Y:S02]  /*4ad0*/  LEA.HI.X R11, R88, R126, R89, 0x6, P0 ;  /* 0x0000007e580b7211 */ /* 0x000fe400000f3459 */
[----:B-1----:R-:W-:Y:S02]  /*4ae0*/  ISETP.GE.AND P4, PT, R122, UR4, PT ;  /* 0x000000047a007c0c */ /* 0x002fe4000bf86270 */
[----:B------:R-:W-:Y:S02]  /*4af0*/  ISETP.GE.AND P3, PT, R138, UR4, PT ;  /* 0x000000048a007c0c */ /* 0x000fe4000bf66270 */
[----:B------:R-:W-:-:S09]  /*4b00*/  ISETP.GE.AND P2, PT, R137, UR4, PT ;  /* 0x0000000489007c0c */ /* 0x000fd2000bf46270 */
[--C-:B------:R-:W-:Y:S02]  /*4b10*/  @!P4 IMAD.MOV.U32 R4, RZ, RZ, R127.reuse ;  /* 0x000000ffff04c224 */ /* 0x100fe400078e007f */
[--C-:B------:R-:W-:Y:S02]  /*4b20*/  @!P4 IMAD.MOV.U32 R5, RZ, RZ, R126.reuse ;  /* 0x000000ffff05c224 */ /* 0x100fe400078e007e */
[--C-:B------:R-:W-:Y:S02]  /*4b30*/  @!P3 IMAD.MOV.U32 R12, RZ, RZ, R127.reuse ;  /* 0x000000ffff0cb224 */ /* 0x100fe400078e007f */
[--C-:B------:R-:W-:Y:S01]  /*4b40*/  @!P3 IMAD.MOV.U32 R13, RZ, RZ, R126.reuse ;  /* 0x000000ffff0db224 */ /* 0x100fe200078e007e */
[----:B------:R-:W-:Y:S01]  /*4b50*/  @!PT LDS RZ, [RZ] ;  /* 0x00000000fffff984 */ /* 0x000fe20000000800 */
[----:B------:R-:W-:Y:S01]  /*4b60*/  @!PT LDS RZ, [RZ] ;  /* 0x00000000fffff984 */ /* 0x000fe20000000800 */
[----:B------:R-:W-:Y:S01]  /*4b70*/  @!PT LDS RZ, [RZ] ;  /* 0x00000000fffff984 */ /* 0x000fe20000000800 */
[----:B------:R-:W-:Y:S01]  /*4b80*/  @!P4 LDGSTS.E.BYPASS.LTC128B.128 [R139+0x6000], desc[UR16][R4.64] ;  /* 0x06000000048bcfae */ /* 0x000fe2000b981a10 */
[----:B------:R-:W-:Y:S02]  /*4b90*/  @!P2 IMAD.MOV.U32 R8, RZ, RZ, R127 ;  /* 0x000000ffff08a224 */ /* 0x000fe400078e007f */
[----:B------:R-:W-:Y:S01]  /*4ba0*/  @!P2 IMAD.MOV.U32 R9, RZ, RZ, R126 ;  /* 0x000000ffff09a224 */ /* 0x000fe200078e007e */
        /* <DEDUP_REMOVED lines=24> */
[----:B------:R2:W-:Y:S01]  /*4d30*/  @!P2 LDGSTS.E.BYPASS.LTC128B.128 [R139+0x8800], desc[UR16][R10.64+0x80] ;  /* 0x088000800a8bafae */ /* 0x0005e2000b981a10 */
[----:B-1----:R-:W-:-:S03]  /*4d40*/  IMAD.MOV.U32 R8, RZ, RZ, 0x20 ;  /* 0x00000020ff087424 */ /* 0x002fc600078e00ff */
[----:B------:R-:W-:Y:S04]  /*4d50*/  @P2 STS.128 [R139+0x8800], RZ ;  /* 0x008800ff8b002388 */ /* 0x000fe80000000c00 */
[----:B------:R-:W-:Y:S01]  /*4d60*/  LDSM.16.M88.4 R4, [R117] ;  /* 0x000000007504783b */ /* 0x000fe20000000200 */
[----:B------:R-:W-:-:S03]  /*4d70*/  SEL R8, R8, 0xffffffe0, !P6 ;  /* 0xffffffe008087807 */ /* 0x000fc60007000000 */
[----:B------:R-:W1:Y:S02]  /*4d80*/  LDSM.16.M88.4 R28, [R87+0x3000] ;  /* 0x00300000571c783b */ /* 0x000e640000000200 */
[--C-:B------:R-:W-:Y:S02]  /*4d90*/  IMAD.IADD R104, R117, 0x1, R8.reuse ;  /* 0x0000000175687824 */ /* 0x100fe400078e0208 */
[----:B------:R-:W-:Y:S01]  /*4da0*/  IMAD.IADD R103, R87, 0x1, R8 ;  /* 0x0000000157677824 */ /* 0x000fe200078e0208 */
[----:B------:R-:W-:Y:S04]  /*4db0*/  LDSM.16.M88.4 R12, [R87+0x3800] ;  /* 0x00380000570c783b */ /* 0x000fe80000000200 */
[----:B------:R-:W-:Y:S04]  /*4dc0*/  LDSM.16.M88.4 R88, [R104] ;  /* 0x000000006858783b */ /* 0x000fe80000000200 */
[----:B------:R-:W-:Y:S04]  /*4dd0*/  LDSM.16.M88.4 R16, [R103+0x3000] ;  /* 0x003000006710783b */ /* 0x000fe80000000200 */
[----:B------:R-:W3:Y:S04]  /*4de0*/  LDSM.16.M88.4 R20, [R87+0x3400] ;  /* 0x003400005714783b */ /* 0x000ee80000000200 */
[----:B------:R-:W4:Y:S04]  /*4df0*/  LDSM.16.M88.4 R92, [R103+0x3800] ;  /* 0x00380000675c783b */ /* 0x000f280000000200 */
[----:B--2---:R-:W2:Y:S04]  /*4e00*/  LDSM.16.M88.4 R8, [R103+0x3400] ;  /* 0x003400006708783b */ /* 0x004ea80000000200 */
[----:B------:R-:W5:Y:S04]  /*4e10*/  LDSM.16.M88.4 R96, [R87+0x3c00] ;  /* 0x003c00005760783b */ /* 0x000f680000000200 */
[----:B------:R-:W0:Y:S01]  /*4e20*/  LDGDEPBAR ;  /* 0x00000000000079af */ /* 0x000e220000000000 */
[C---:B-1----:R-:W-:Y:S08]  /*4e30*/  HMMA.16816.F32 R32, R4.reuse, R28, RZ ;  /* 0x0000001c0420723c */ /* 0x042ff000000018ff */
[C---:B------:R-:W-:Y:S08]  /*4e40*/  HMMA.16816.F32 R28, R4.reuse, R30, RZ ;  /* 0x0000001e041c723c */ /* 0x040ff000000018ff */
[----:B---3--:R-:W-:Y:S08]  /*4e50*/  HMMA.16816.F32 R24, R4, R20, RZ ;  /* 0x000000140418723c */ /* 0x008ff000000018ff */
[C---:B------:R-:W-:Y:S08]  /*4e60*/  HMMA.16816.F32 R32, R88.reuse, R16, R32 ;  /* 0x000000105820723c */ /* 0x040ff00000001820 */
[----:B------:R-:W-:Y:S08]  /*4e70*/  HMMA.16816.F32 R28, R88, R18, R28 ;  /* 0x00000012581c723c */ /* 0x000ff0000000181c */
[C---:B------:R-:W-:Y:S08]  /*4e80*/  HMMA.16816.F32 R16, R4.reuse, R12, RZ ;  /* 0x0000000c0410723c */ /* 0x040ff000000018ff */
[C---:B------:R-:W-:Y:S08]  /*4e90*/  HMMA.16816.F32 R12, R4.reuse, R14, RZ ;  /* 0x0000000e040c723c */ /* 0x040ff000000018ff */
[----:B------:R-:W-:Y:S08]  /*4ea0*/  HMMA.16816.F32 R20, R4, R22, RZ ;  /* 0x000000160414723c */ /* 0x000ff000000018ff */
[C---:B----4-:R-:W-:Y:S08]  /*4eb0*/  HMMA.16816.F32 R16, R88.reuse, R92, R16 ;  /* 0x0000005c5810723c */ /* 0x050ff00000001810 */
[C---:B------:R-:W-:Y:S01]  /*4ec0*/  HMMA.16816.F32 R12, R88.reuse, R94, R12 ;  /* 0x0000005e580c723c */ /* 0x040fe2000000180c */
[----:B------:R-:W1:Y:S07]  /*4ed0*/  LDSM.16.M88.4 R92, [R103+0x3c00] ;  /* 0x003c0000675c783b */ /* 0x000e6e0000000200 */
[C---:B--2---:R-:W-:Y:S08]  /*4ee0*/  HMMA.16816.F32 R24, R88.reuse, R8, R24 ;  /* 0x000000085818723c */ /* 0x044ff00000001818 */
[----:B------:R-:W-:Y:S08]  /*4ef0*/  HMMA.16816.F32 R20, R88, R10, R20 ;  /* 0x0000000a5814723c */ /* 0x000ff00000001814 */
[C---:B-----5:R-:W-:Y:S08]  /*4f00*/  HMMA.16816.F32 R8, R4.reuse, R96, RZ ;  /* 0x000000600408723c */ /* 0x060ff000000018ff */
[----:B------:R-:W-:Y:S01]  /*4f10*/  HMMA.16816.F32 R4, R4, R98, RZ ;  /* 0x000000620404723c */ /* 0x000fe200000018ff */
[----:B------:R-:W-:Y:S11]  /*4f20*/  LDSM.16.M88.4 R96, [R87+0x5800] ;  /* 0x005800005760783b */ /* 0x000ff60000000200 */
[C---:B-1----:R-:W-:Y:S08]  /*4f30*/  HMMA.16816.F32 R8, R88.reuse, R92, R8 ;  /* 0x0000005c5808723c */ /* 0x042ff00000001808 */
[----:B------:R-:W-:Y:S01]  /*4f40*/  HMMA.16816.F32 R4, R88, R94, R4 ;  /* 0x0000005e5804723c */ /* 0x000fe20000001804 */
[----:B------:R-:W-:Y:S04]  /*4f50*/  LDSM.16.M88.4 R88, [R117+0x1000] ;  /* 0x001000007558783b */ /* 0x000fe80000000200 */
[----:B------:R-:W1:Y:S03]  /*4f60*/  LDSM.16.M88.4 R92, [R87+0x4000] ;  /* 0x00400000575c783b */ /* 0x000e660000000200 */
[C---:B-1----:R-:W-:Y:S08]  /*4f70*/  HMMA.16816.F32 R32, R88.reuse, R92, R32 ;  /* 0x0000005c5820723c */ /* 0x042ff00000001820 */
[C---:B------:R-:W-:Y:S01]  /*4f80*/  HMMA.16816.F32 R28, R88.reuse, R94, R28 ;  /* 0x0000005e581c723c */ /* 0x040fe2000000181c */
[----:B------:R-:W1:Y:S07]  /*4f90*/  LDSM.16.M88.4 R92, [R87+0x4400] ;  /* 0x00440000575c783b */ /* 0x000e6e0000000200 */
[C---:B-1----:R-:W-:Y:S08]  /*4fa0*/  HMMA.16816.F32 R24, R88.reuse, R92, R24 ;  /* 0x0000005c5818723c */ /* 0x042ff00000001818 */
[C---:B------:R-:W-:Y:S01]  /*4fb0*/  HMMA.16816.F32 R20, R88.reuse, R94, R20 ;  /* 0x0000005e5814723c */ /* 0x040fe20000001814 */
[----:B------:R-:W1:Y:S07]  /*4fc0*/  LDSM.16.M88.4 R92, [R87+0x4800] ;  /* 0x00480000575c783b */ /* 0x000e6e0000000200 */
[C---:B-1----:R-:W-:Y:S08]  /*4fd0*/  HMMA.16816.F32 R16, R88.reuse, R92, R16 ;  /* 0x0000005c5810723c */ /* 0x042ff00000001810 */
[C---:B------:R-:W-:Y:S01]  /*4fe0*/  HMMA.16816.F32 R12, R88.reuse, R94, R12 ;  /* 0x0000005e580c723c */ /* 0x040fe2000000180c */
[----:B------:R-:W1:Y:S07]  /*4ff0*/  LDSM.16.M88.4 R92, [R87+0x4c00] ;  /* 0x004c0000575c783b */ /* 0x000e6e0000000200 */
        /* <DEDUP_REMOVED lines=15> */
[----:B------:R-:W1:Y:S04]  /*50f0*/  LDSM.16.M88.4 R88, [R117+0x2000] ;  /* 0x002000007558783b */ /* 0x000e680000000200 */
[----:B------:R-:W2:Y:S03]  /*5100*/  LDSM.16.M88.4 R92, [R87+0x5000] ;  /* 0x00500000575c783b */ /* 0x000ea60000000200 */
[C---:B-1----:R-:W-:Y:S08]  /*5110*/  HMMA.16816.F32 R16, R88.reuse, R96, R16 ;  /* 0x000000605810723c */ /* 0x042ff00000001810 */
[C---:B--2---:R-:W-:Y:S08]  /*5120*/  HMMA.16816.F32 R32, R88.reuse, R92, R32 ;  /* 0x0000005c5820723c */ /* 0x044ff00000001820 */
[C---:B------:R-:W-:Y:S01]  /*5130*/  HMMA.16816.F32 R28, R88.reuse, R94, R28 ;  /* 0x0000005e581c723c */ /* 0x040fe2000000181c */
[----:B------:R-:W1:Y:S07]  /*5140*/  LDSM.16.M88.4 R92, [R87+0x5400] ;  /* 0x00540000575c783b */ /* 0x000e6e0000000200 */
[C---:B------:R-:W-:Y:S01]  /*5150*/  HMMA.16816.F32 R12, R88.reuse, R98, R12 ;  /* 0x00000062580c723c */ /* 0x040fe2000000180c */
[----:B------:R-:W-:Y:S07]  /*5160*/  LDSM.16.M88.4 R96, [R104+0x2000] ;  /* 0x002000006860783b */ /* 0x000fee0000000200 */
        /* <DEDUP_REMOVED lines=15> */
[----:B------:R-:W-:-:S07]  /*5260*/  IMAD.SHL.U32 R91, R3, 0x40, RZ ;  /* 0x00000040035b7824 */ /* 0x000fce00078e00ff */
[----:B------:R-:W-:Y:S01]  /*5270*/  HMMA.16816.F32 R8, R96, R88, R8 ;  /* 0x000000586008723c */ /* 0x000fe20000001808 */
[----:B------:R-:W-:-:S05]  /*5280*/  LOP3.LUT R88, R91, R102, RZ, 0xfc, !PT ;  /* 0x000000665b587212 */ /* 0x000fca00078efcff */
[C---:B------:R-:W-:Y:S02]  /*5290*/  VIADD R89, R88.reuse, 0xffffff80 ;  /* 0xffffff8058597836 */ /* 0x040fe40000000000 */
[C---:B------:R-:W-:Y:S01]  /*52a0*/  VIADD R87, R88.reuse, 0xffffff81 ;  /* 0xffffff8158577836 */ /* 0x040fe20000000000 */
[C---:B--2---:R-:W-:Y:S01]  /*52b0*/  HMMA.16816.F32 R16, R96.reuse, R92, R16 ;  /* 0x0000005c6010723c */ /* 0x044fe20000001810 */
[C---:B------:R-:W-:Y:S01]  /*52c0*/  VIADD R92, R88.reuse, 0xffffff88 ;  /* 0xffffff88585c7836 */ /* 0x040fe20000000000 */
[----:B------:R-:W-:Y:S01]  /*52d0*/  BAR.SYNC.DEFER_BLOCKING 0x0 ;  /* 0x0000000000007b1d */ /* 0x000fe20000010000 */
[CC--:B------:R-:W-:Y:S01]  /*52e0*/  ISETP.GE.AND P5, PT, R89.reuse, R101.reuse, PT ;  /* 0x000000655900720c */ /* 0x0c0fe20003fa6270 */
[----:B------:R-:W-:Y:S01]  /*52f0*/  VIADD R90, R88, 0xffffff89 ;  /* 0xffffff89585a7836 */ /* 0x000fe20000000000 */
[-C--:B------:R-:W-:Y:S02]  /*5300*/  ISETP.GE.AND P1, PT, R89, R100.reuse, PT ;  /* 0x000000645900720c */ /* 0x080fe40003f26270 */
[----:B------:R-:W-:Y:S01]  /*5310*/  FSEL R89, R32, -INF , !P5 ;  /* 0xff80000020597808 */ /* 0x000fe20006800000 */
[----:B------:R-:W-:Y:S01]  /*5320*/  HMMA.16816.F32 R12, R96, R94, R12 ;  /* 0x0000005e600c723c */ /* 0x000fe2000000180c */
[C---:B------:R-:W-:Y:S01]  /*5330*/  ISETP.GE.AND P0, PT, R87.reuse, R101, PT ;  /* 0x000000655700720c */ /* 0x040fe20003f06270 */
[----:B------:R-:W-:Y:S01]  /*5340*/  VIADD R32, R88, 0xffffff90 ;  /* 0xffffff9058207836 */ /* 0x000fe20000000000 */
[----:B------:R-:W-:-:S02]  /*5350*/  ISETP.GE.AND P5, PT, R87, R100, PT ;  /* 0x000000645700720c */ /* 0x000fc40003fa6270 */
[----:B------:R-:W-:Y:S02]  /*5360*/  FSEL R87, R34, -INF , !P1 ;  /* 0xff80000022577808 */ /* 0x000fe40004800000 */
[CC--:B------:R-:W-:Y:S02]  /*5370*/  ISETP.GE.AND P1, PT, R92.reuse, R101.reuse, PT ;  /* 0x000000655c00720c */ /* 0x0c0fe40003f26270 */
[----:B------:R-:W-:Y:S02]  /*5380*/  FSEL R93, R33, -INF , !P0 ;  /* 0xff800000215d7808 */ /* 0x000fe40004000000 */
[----:B------:R-:W-:Y:S02]  /*5390*/  ISETP.GE.AND P0, PT, R92, R100, PT ;  /* 0x000000645c00720c */ /* 0x000fe40003f06270 */
[----:B------:R-:W-:Y:S02]  /*53a0*/  FSEL R35, R35, -INF , !P5 ;  /* 0xff80000023237808 */ /* 0x000fe40006800000 */
[----:B------:R-:W-:Y:S01]  /*53b0*/  FSEL R97, R28, -INF , !P1 ;  /* 0xff8000001c617808 */ /* 0x000fe20004800000 */
[----:B------:R-:W-:Y:S01]  /*53c0*/  VIADD R28, R88, 0xffffff91 ;  /* 0xffffff91581c7836 */ /* 0x000fe20000000000 */
[----:B------:R-:W-:-:S02]  /*53d0*/  ISETP.GE.AND P5, PT, R90, R101, PT ;  /* 0x000000655a00720c */ /* 0x000fc40003fa6270 */
[-C--:B------:R-:W-:Y:S02]  /*53e0*/  ISETP.GE.AND P1, PT, R90, R100.reuse, PT ;  /* 0x000000645a00720c */ /* 0x080fe40003f26270 */
[----:B------:R-:W-:Y:S01]  /*53f0*/  FSEL R33, R30, -INF , !P0 ;  /* 0xff8000001e217808 */ /* 0x000fe20004000000 */
[----:B------:R-:W-:Y:S01]  /*5400*/  VIADD R30, R88, 0xffffff98 ;  /* 0xffffff98581e7836 */ /* 0x000fe20000000000 */
[C---:B------:R-:W-:Y:S02]  /*5410*/  ISETP.GE.AND P0, PT, R32.reuse, R101, PT ;  /* 0x000000652000720c */ /* 0x040fe40003f06270 */
[----:B------:R-:W-:Y:S02]  /*5420*/  FSEL R29, R29, -INF , !P5 ;  /* 0xff8000001d1d7808 */ /* 0x000fe40006800000 */
[----:B------:R-:W-:Y:S02]  /*5430*/  FSEL R31, R31, -INF , !P1 ;  /* 0xff8000001f1f7808 */ /* 0x000fe40004800000 */
[----:B------:R-:W-:-:S02]  /*5440*/  ISETP.GE.AND P5, PT, R32, R100, PT ;  /* 0x000000642000720c */ /* 0x000fc40003fa6270 */
[-C--:B------:R-:W-:Y:S02]  /*5450*/  ISETP.GE.AND P1, PT, R28, R101.reuse, PT ;  /* 0x000000651c00720c */ /* 0x080fe40003f26270 */
[----:B------:R-:W-:Y:S01]  /*5460*/  FSEL R147, R24, -INF , !P0 ;  /* 0xff80000018937808 */ /* 0x000fe20004000000 */
[----:B------:R-:W-:Y:S01]  /*5470*/  VIADD R24, R88, 0xffffffa0 ;  /* 0xffffffa058187836 */ /* 0x000fe20000000000 */
[----:B------:R-:W-:Y:S01]  /*5480*/  ISETP.GE.AND P0, PT, R28, R100, PT ;  /* 0x000000641c00720c */ /* 0x000fe20003f06270 */
[----:B------:R-:W-:Y:S01]  /*5490*/  VIADD R28, R88, 0xffffff99 ;  /* 0xffffff99581c7836 */ /* 0x000fe20000000000 */
[----:B------:R-:W-:Y:S02]  /*54a0*/  FSEL R149, R26, -INF , !P5 ;  /* 0xff8000001a957808 */ /* 0x000fe40006800000 */
        /* <DEDUP_REMOVED lines=17> */
[----:B------:R-:W-:Y:S02]  /*55c0*/  FSEL R131, R17, -INF , !P5 ;  /* 0xff80000011837808 */ /* 0x000fe40006800000 */
[C---:B------:R-:W-:Y:S02]  /*55d0*/  ISETP.GE.AND P0, PT, R16.reuse, R101, PT ;  /* 0x000000651000720c */ /* 0x040fe40003f06270 */
[-C--:B------:R-:W-:Y:S01]  /*55e0*/  ISETP.GE.AND P5, PT, R16, R100.reuse, PT ;  /* 0x000000641000720c */ /* 0x080fe20003fa6270 */
[----:B------:R-:W-:Y:S01]  /*55f0*/  VIADD R16, R88, 0xffffffb0 ;  /* 0xffffffb058107836 */ /* 0x000fe20000000000 */
[----:B------:R-:W-:Y:S01]  /*5600*/  ISETP.GE.AND P1, PT, R20, R100, PT ;  /* 0x000000641400720c */ /* 0x000fe20003f26270 */
[----:B------:R-:W-:Y:S01]  /*5610*/  VIADD R20, R88, 0xffffffa9 ;  /* 0xffffffa958147836 */ /* 0x000fe20000000000 */
[----:B------:R-:W-:-:S02]  /*5620*/  FSEL R113, R14, -INF , !P5 ;  /* 0xff8000000e717808 */ /* 0x000fc40006800000 */
[----:B------:R-:W-:Y:S01]  /*5630*/  FSEL R135, R12, -INF , !P0 ;  /* 0xff8000000c877808 */ /* 0x000fe20004000000 */
[----:B------:R-:W-:Y:S01]  /*5640*/  VIADD R12, R88, 0xffffffb1 ;  /* 0xffffffb1580c7836 */ /* 0x000fe20000000000 */
[-C--:B------:R-:W-:Y:S02]  /*5650*/  ISETP.GE.AND P5, PT, R16, R101.reuse, PT ;  /* 0x000000651000720c */ /* 0x080fe40003fa6270 */
[----:B------:R-:W-:Y:S02]  /*5660*/  ISETP.GE.AND P0, PT, R20, R100, PT ;  /* 0x000000641400720c */ /* 0x000fe40003f06270 */
[----:B------:R-:W-:Y:S01]  /*5670*/  FSEL R102, R8, -INF , !P5 ;  /* 0xff80000008667808 */ /* 0x000fe20006800000 */
[C---:B------:R-:W-:Y:S01]  /*5680*/  VIADD R8, R88.reuse, 0xffffffb8 ;  /* 0xffffffb858087836 */ /* 0x040fe20000000000 */
[----:B------:R-:W-:Y:S01]  /*5690*/  FSEL R125, R15, -INF , !P0 ;  /* 0xff8000000f7d7808 */ /* 0x000fe20004000000 */
[----:B------:R-:W-:Y:S01]  /*56a0*/  VIADD R88, R88, 0xffffffb9 ;  /* 0xffffffb958587836 */ /* 0x000fe20000000000 */
[----:B------:R-:W-:-:S02]  /*56b0*/  ISETP.GE.AND P0, PT, R12, R101, PT ;  /* 0x000000650c00720c */ /* 0x000fc40003f06270 */
[----:B------:R-:W-:Y:S02]  /*56c0*/  FSEL R111, R19, -INF , !P1 ;  /* 0xff800000136f7808 */ /* 0x000fe40004800000 */
[----:B------:R-:W-:Y:S02]  /*56d0*/  FSEL R105, R9, -INF , !P0 ;  /* 0xff80000009697808 */ /* 0x000fe40004000000 */
[-C--:B------:R-:W-:Y:S02]  /*56e0*/  ISETP.GE.AND P0, PT, R88, R101.reuse, PT ;  /* 0x000000655800720c */ /* 0x080fe40003f06270 */
[----:B------:R-:W-:Y:S02]  /*56f0*/  ISETP.GE.AND P1, PT, R20, R101, PT ;  /* 0x000000651400720c */ /* 0x000fe40003f26270 */
[----:B------:R-:W-:Y:S02]  /*5700*/  FSEL R107, R5, -INF , !P0 ;  /* 0xff800000056b7808 */ /* 0x000fe40004000000 */
[----:B------:R-:W-:-:S02]  /*5710*/  FSEL R143, R13, -INF , !P1 ;  /* 0xff8000000d8f7808 */ /* 0x000fc40004800000 */
[----:B------:R-:W-:Y:S02]  /*5720*/  ISETP.GE.U32.AND P0, PT, R3, 0x3, PT ;  /* 0x000000030300780c */ /* 0x000fe40003f06070 */
[-C--:B------:R-:W-:Y:S02]  /*5730*/  ISETP.GE.AND P1, PT, R16, R100.reuse, PT ;  /* 0x000000641000720c */ /* 0x080fe40003f26270 */
[----:B------:R-:W-:Y:S02]  /*5740*/  ISETP.GE.AND P5, PT, R12, R100, PT ;  /* 0x000000640c00720c */ /* 0x000fe40003fa6270 */
[----:B------:R-:W-:Y:S02]  /*5750*/  FSEL R94, R10, -INF , !P1 ;  /* 0xff8000000a5e7808 */ /* 0x000fe40004800000 */
[----:B------:R-:W-:Y:S02]  /*5760*/  ISETP.GE.AND P1, PT, R8, R101, PT ;  /* 0x000000650800720c */ /* 0x000fe40003f26270 */
[----:B------:R-:W-:-:S02]  /*5770*/  FSEL R95, R11, -INF , !P5 ;  /* 0xff8000000b5f7808 */ /* 0x000fc40006800000 */
[----:B------:R-:W-:Y:S02]  /*5780*/  FSEL R104, R4, -INF , !P1 ;  /* 0xff80000004687808 */ /* 0x000fe40004800000 */
[-C--:B------:R-:W-:Y:S02]  /*5790*/  ISETP.GE.AND P5, PT, R8, R100.reuse, PT ;  /* 0x000000640800720c */ /* 0x080fe40003fa6270 */
[----:B------:R-:W-:Y:S02]  /*57a0*/  ISETP.GE.AND P1, PT, R88, R100, PT ;  /* 0x000000645800720c */ /* 0x000fe40003f26270 */
[----:B------:R-:W-:Y:S02]  /*57b0*/  FSEL R96, R6, -INF , !P5 ;  /* 0xff80000006607808 */ /* 0x000fe40006800000 */
[----:B------:R-:W-:Y:S01]  /*57c0*/  FSEL R99, R7, -INF , !P1 ;  /* 0xff80000007637808 */ /* 0x000fe20004800000 */
[----:B------:R-:W-:Y:S08]  /*57d0*/  @!P0 BRA `(.L_x_3446) ;  /* 0x0000000400c88947 */ /* 0x000ff00003800000 */
[----:B------:R-:W-:Y:S05]  /*57e0*/  BRA.U !UP1, `(.L_x_3447) ;  /* 0x0000000109f47547 */ /* 0x000fea000b800000 */
[----:B------:R-:W1:Y:S01]  /*57f0*/  LDC R6, c[0x0][0x4f0] ;  /* 0x00013c00ff067b82 */ /* 0x000e620000000800 */
[C---:B------:R-:W-:Y:S01]  /*5800*/  IADD3 R7, PT, PT, R91.reuse, -0x80, RZ ;  /* 0xffffff805b077810 */ /* 0x040fe20007ffe0ff */
[----:B------:R-:W2:Y:S01]  /*5810*/  LDCU.64 UR6, c[0x0][0x3a0] ;  /* 0x00007400ff0677ac */ /* 0x000ea20008000a00 */
[----:B------:R-:W-:Y:S02]  /*5820*/  IADD3 R91, PT, PT, R91, -0xc0, RZ ;  /* 0xffffff405b5b7810 */ /* 0x000fe40007ffe0ff */
[----:B------:R-:W-:Y:S02]  /*5830*/  IABS R11, R7 ;  /* 0x00000007000b7213 */ /* 0x000fe40000000000 */
[-C--:B-1----:R-:W-:Y:S02]  /*5840*/  IABS R5, R6.reuse ;  /* 0x0000000600057213 */ /* 0x082fe40000000000 */
[----:B------:R-:W-:Y:S02]  /*5850*/  LOP3.LUT R7, R7, R6, RZ, 0x3c, !PT ;  /* 0x0000000607077212 */ /* 0x000fe400078e3cff */
[----:B------:R-:W1:Y:S08]  /*5860*/  I2F.RP R10, R5 ;  /* 0x00000005000a7306 */ /* 0x000e700000209400 */
[----:B-1----:R-:W1:Y:S02]  /*5870*/  MUFU.RCP R8, R10 ;  /* 0x0000000a00087308 */ /* 0x002e640000001000 */
[----:B-1----:R-:W-:Y:S01]  /*5880*/  VIADD R8, R8, 0xffffffe ;  /* 0x0ffffffe08087836 */ /* 0x002fe20000000000 */
[----:B------:R-:W-:-:S02]  /*5890*/  IABS R10, R91 ;  /* 0x0000005b000a7213 */ /* 0x000fc40000000000 */
[----:B------:R-:W-:-:S03]  /*58a0*/  LOP3.LUT R91, R91, R6, RZ, 0x3c, !PT ;  /* 0x000000065b5b7212 */ /* 0x000fc600078e3cff */
[----:B------:R-:W1:Y:S02]  /*58b0*/  F2I.FTZ.U32.TRUNC.NTZ R9, R8 ;  /* 0x0000000800097305 */ /* 0x000e64000021f000 */
[----:B-1----:R-:W-:Y:S02]  /*58c0*/  IMAD.MOV R4, RZ, RZ, -R9 ;  /* 0x000000ffff047224 */ /* 0x002fe400078e0a09 */
[----:B------:R-:W-:Y:S02]  /*58d0*/  IMAD.MOV.U32 R8, RZ, RZ, RZ ;  /* 0x000000ffff087224 */ /* 0x000fe400078e00ff */
        /* <DEDUP_REMOVED lines=46> */
.L_x_3447:
[----:B------:R-:W-:Y:S01]  /*5bc0*/  UMOV UR4, URZ ;  /* 0x000000ff00047c82 */ /* 0x000fe20008000000 */
[----:B------:R-:W-:Y:S01]  /*5bd0*/  IMAD.SHL.U32 R4, R84, 0x40, RZ ;  /* 0x0000004054047824 */ /* 0x000fe200078e00ff */
[----:B------:R-:W-:-:S05]  /*5be0*/  IADD3 R5, P0, PT, RZ, -UR4, RZ ;  /* 0x80000004ff057c10 */ /* 0x000fca000ff1e0ff */
[----:B------:R-:W-:-:S05]  /*5bf0*/  IMAD.X R4, RZ, RZ, ~R4, P0 ;  /* 0x000000ffff047224 */ /* 0x000fca00000e0e04 */
[----:B------:R-:W-:-:S04]  /*5c00*/  SHF.R.S64 R5, R5, 0x1f, R4 ;  /* 0x0000001f05057819 */ /* 0x000fc80000001004 */
[----:B------:R-:W-:-:S04]  /*5c10*/  IADD3 R124, P0, PT, R5, R124, RZ ;  /* 0x0000007c057c7210 */ /* 0x000fc80007f1e0ff */
[----:B------:R-:W-:-:S09]  /*5c20*/  LEA.HI.X.SX32 R123, R4, R123, 0x1, P0 ;  /* 0x0000007b047b7211 */ /* 0x000fd200000f0eff */
.L_x_3448:
[C---:B------:R-:W-:Y:S01]  /*5c30*/  IMAD.WIDE.U32 R12, R84.reuse, 0x40, RZ ;  /* 0x00000040540c7825 */ /* 0x040fe200078e00ff */
[CC--:B------:R-:W-:Y:S02]  /*5c40*/  @!P3 LEA R8, P1, R84.reuse, R124.reuse, 0x6 ;  /* 0x0000007c5408b211 */ /* 0x0c0fe400078230ff */
[----:B------:R-:W-:Y:S01]  /*5c50*/  @!P2 LEA R6, P0, R84, R124, 0x6 ;  /* 0x0000007c5406a211 */ /* 0x000fe200078030ff */
[----:B------:R-:W-:Y:S01]  /*5c60*/  IMAD.SHL.U32 R4, R85, 0x40, RZ ;  /* 0x0000004055047824 */ /* 0x000fe200078e00ff */
[----:B------:R-:W-:Y:S01]  /*5c70*/  @!P4 IADD3 R12, P5, PT, R124, R12, RZ ;  /* 0x0000000c7c0cc210 */ /* 0x000fe20007fbe0ff */
[----:B------:R-:W-:Y:S01]  /*5c80*/  @!P4 IMAD.MOV.U32 R10, RZ, RZ, R124 ;  /* 0x000000ffff0ac224 */ /* 0x000fe200078e007c */
[----:B------:R-:W-:Y:S01]  /*5c90*/  @!P3 LEA.HI.X R9, R84, R123, R85, 0x6, P1 ;  /* 0x0000007b5409b211 */ /* 0x000fe200008f3455 */
[--C-:B------:R-:W-:Y:S01]  /*5ca0*/  @!P4 IMAD.MOV.U32 R11, RZ, RZ, R123.reuse ;  /* 0x000000ffff0bc224 */ /* 0x100fe200078e007b */
[----:B------:R-:W-:Y:S01]  /*5cb0*/  @!P4 IADD3.X R13, PT, PT, R123, R13, R4, P5, !PT ;  /* 0x0000000d7b0dc210 */ /* 0x000fe20002ffe404 */
[----:B------:R-:W-:Y:S01]  /*5cc0*/  @!P3 IMAD.MOV.U32 R5, RZ, RZ, R123 ;  /* 0x000000ffff05b224 */ /* 0x000fe200078e007b */
[----:B------:R-:W-:-:S02]  /*5cd0*/  @!P3 MOV R4, R124 ;  /* 0x0000007c0004b202 */ /* 0x000fc40000000f00 */
[----:B------:R-:W-:Y:S01]  /*5ce0*/  @!PT LDS RZ, [RZ] ;  /* 0x00000000fffff984 */ /* 0x000fe20000000800 */
[----:B------:R-:W-:Y:S01]  /*5cf0*/  @!PT LDS RZ, [RZ] ;  /* 0x00000000fffff984 */ /* 0x000fe20000000800 */
[----:B------:R-:W-:Y:S01]  /*5d00*/  @!PT LDS RZ, [RZ] ;  /* 0x00000000fffff984 */ /* 0x000fe20000000800 */
[----:B------:R-:W-:Y:S01]  /*5d10*/  @!P4 LDGSTS.E.BYPASS.LTC128B.128 [R139+0x3000], desc[UR16][R10.64] ;  /* 0x030000000a8bcfae */ /* 0x000fe2000b981a10 */
[----:B------:R-:W-:-:S03]  /*5d20*/  @!P2 LEA.HI.X R7, R84, R123, R85, 0x6, P0 ;  /* 0x0000007b5407a211 */ /* 0x000fc600000f3455 */
[----:B------:R1:W-:Y:S04]  /*5d30*/  @P4 STS.128 [R139+0x3000], RZ ;  /* 0x003000ff8b004388 */ /* 0x0003e80000000c00 */
[----:B------:R-:W-:Y:S01]  /*5d40*/  @!PT LDS RZ, [RZ] ;  /* 0x00000000fffff984 */ /* 0x000fe20000000800 */
[----:B------:R-:W-:Y:S01]  /*5d50*/  @!PT LDS RZ, [RZ] ;  /* 0x00000000fffff984 */ /* 0x000fe20000000800 */
[----:B------:R-:W-:Y:S01]  /*5d60*/  @!PT LDS RZ, [RZ] ;  /* 0x00000000fffff984 */ /* 0x000fe20000000800 */
[----:B------:R2:W-:Y:S04]  /*5d70*/  @!P3 LDGSTS.E.BYPASS.LTC128B.128 [R139+0x4000], desc[UR16][R4.64+0x40] ;  /* 0x04000040048bbfae */ /* 0x0005e8000b981a10 */
[----:B------:R1:W-:Y:S01]  /*5d80*/  @P3 STS.128 [R139+0x4000], RZ ;  /* 0x004000ff8b003388 */ /* 0x0003e20000000c00 */
[----:B--2---:R-:W-:Y:S01]  /*5d90*/  @!P2 IMAD.MOV.U32 R4, RZ, RZ, R124 ;  /* 0x000000ffff04a224 */ /* 0x004fe200078e007c */
[----:B------:R-:W-:-:S05]  /*5da0*/  @!P2 MOV R5, R123 ;  /* 0x0000007b0005a202 */ /* 0x000fca0000000f00 */
        /* <DEDUP_REMOVED lines=21> */
.L_x_3446:
[----:B-1----:R-:W-:Y:S01]  /*5f00*/  FMNMX3.FTZ R4, R2, R89, R93, !PT ;  /* 0x0000005902047276 */ /* 0x002fe2000781005d */
[----:B------:R-:W1:Y:S01]  /*5f10*/  LDCU UR4, c[0x0][0x45c] ;  /* 0x00008b80ff0477ac */ /* 0x000e620008000800 */
[----:B------:R-:W-:Y:S01]  /*5f20*/  FMNMX3.FTZ R6, R0, R87, R35, !PT ;  /* 0x0000005700067276 */ /* 0x000fe20007810023 */
[----:B------:R-:W-:Y:S01]  /*5f30*/  LDSM.16.MT88.4 R24, [R116+0x7000] ;  /* 0x007000007418783b */ /* 0x000fe20000004200 */
        /* <DEDUP_REMOVED lines=14> */
[----:B------:R-:W-:Y:S01]  /*6020*/  IADD3 R92, PT, PT, R116, 0x6020, RZ ;  /* 0x00006020745c7810 */ /* 0x000fe20007ffe0ff */
[----:B------:R-:W2:Y:S04]  /*6030*/  SHFL.BFLY PT, R4, R5, 0x2, 0x1f ;  /* 0x0c401f0005047f89 */ /* 0x000ea800000e0000 */
[----:B------:R-:W3:Y:S01]  /*6040*/  SHFL.BFLY PT, R9, R6, 0x2, 0x1f ;  /* 0x0c401f0006097f89 */ /* 0x000ee200000e0000 */
[----:B--2---:R-:W-:-:S02]  /*6050*/  FMNMX.FTZ R4, R5, R4, !PT ;  /* 0x0000000405047209 */ /* 0x004fc40007810000 */
[----:B---3--:R-:W-:-:S03]  /*6060*/  FMNMX.FTZ R9, R6, R9, !PT ;  /* 0x0000000906097209 */ /* 0x008fc60007810000 */
[----:B------:R-:W2:Y:S04]  /*6070*/  SHFL.BFLY PT, R85, R4, 0x1, 0x1f ;  /* 0x0c201f0004557f89 */ /* 0x000ea800000e0000 */
[----:B------:R-:W3:Y:S01]  /*6080*/  SHFL.BFLY PT, R84, R9, 0x1, 0x1f ;  /* 0x0c201f0009547f89 */ /* 0x000ee200000e0000 */
[----:B--2---:R-:W-:Y:S02]  /*6090*/  FMNMX.FTZ R85, R4, R85, !PT ;  /* 0x0000005504557209 */ /* 0x004fe40007810000 */
[----:B---3--:R-:W-:-:S03]  /*60a0*/  FMNMX.FTZ R84, R9, R84, !PT ;  /* 0x0000005409547209 */ /* 0x008fc60007810000 */
[C---:B-1----:R-:W-:Y:S01]  /*60b0*/  FMUL.FTZ R108, R85.reuse, UR4 ;  /* 0x00000004556c7c20 */ /* 0x042fe20008410000 */
[C---:B------:R-:W-:Y:S01]  /*60c0*/  FSETP.NEU.FTZ.AND P1, PT, R85.reuse, -INF , PT ;  /* 0xff8000005500780b */ /* 0x040fe20003f3d000 */
[----:B------:R-:W1:Y:S01]  /*60d0*/  LDSM.16.MT88.4 R8, [R116+0x6000] ;  /* 0x006000007408783b */ /* 0x000e620000004200 */
        /* <DEDUP_REMOVED lines=9> */
[----:B------:R-:W-:Y:S01]  /*6170*/  FFMA.FTZ R4, R93, UR4, -R108 ;  /* 0x000000045d047c23 */ /* 0x000fe2000801086c */
[----:B------:R-:W-:Y:S01]  /*6180*/  FMUL.FTZ R103, R0, UR4 ;  /* 0x0000000400677c20 */ /* 0x000fe20008410000 */
[----:B------:R-:W-:Y:S01]  /*6190*/  FFMA.FTZ R101, R87, UR4, -R100 ;  /* 0x0000000457657c23 */ /* 0x000fe20008010864 */
[--C-:B------:R-:W-:Y:S01]  /*61a0*/  FFMA.FTZ R106, R89, UR4, -R108.reuse ;  /* 0x00000004596a7c23 */ /* 0x100fe2000801086c */
[----:B------:R-:W-:Y:S01]  /*61b0*/  FFMA.FTZ R93, R97, UR4, -R108 ;  /* 0x00000004615d7c23 */ /* 0x000fe2000801086c */
[----:B------:R-:W2:Y:S01]  /*61c0*/  MUFU.EX2 R109, R109 ;  /* 0x0000006d006d7308 */ /* 0x000ea20000000800 */
[--C-:B------:R-:W-:Y:S01]  /*61d0*/  FFMA.FTZ R98, R35, UR4, -R100.reuse ;  /* 0x0000000423627c23 */ /* 0x100fe20008010864 */
[----:B------:R-:W-:Y:S01]  /*61e0*/  IADD3 R0, PT, PT, R116, 0x6000, RZ ;  /* 0x0000600074007810 */ /* 0x000fe20007ffe0ff */
[----:B------:R-:W-:Y:S01]  /*61f0*/  FFMA.FTZ R87, R33, UR4, -R100 ;  /* 0x0000000421577c23 */ /* 0x000fe20008010864 */
[----:B------:R-:W3:Y:S01]  /*6200*/  MUFU.EX2 R103, R103 ;  /* 0x0000006700677308 */ /* 0x000ee20000000800 */
[----:B------:R-:W-:Y:S01]  /*6210*/  FFMA.FTZ R29, R29, UR4, -R108 ;  /* 0x000000041d1d7c23 */ /* 0x000fe2000801086c */
[--C-:B------:R-:W-:Y:S01]  /*6220*/  FFMA.FTZ R31, R31, UR4, -R100.reuse ;  /* 0x000000041f1f7c23 */ /* 0x100fe20008010864 */
[----:B------:R-:W-:Y:S01]  /*6230*/  @P6 IADD3 R92, PT, PT, R0, -0x20, RZ ;  /* 0xffffffe0005c6810 */ /* 0x000fe20007ffe0ff */
[----:B------:R-:W-:Y:S01]  /*6240*/  MUFU.EX2 R106, R106 ;  /* 0x0000006a006a7308 */ /* 0x000fe20000000800 */
[----:B------:R-:W-:Y:S01]  /*6250*/  FFMA.FTZ R114, R145, UR4, -R100 ;  /* 0x0000000491727c23 */ /* 0x000fe20008010864 */
[--C-:B------:R-:W-:Y:S01]  /*6260*/  FFMA.FTZ R134, R151, UR4, -R108.reuse ;  /* 0x0000000497867c23 */ /* 0x100fe2000801086c */
[--C-:B------:R-:W-:Y:S01]  /*6270*/  FFMA.FTZ R112, R159, UR4, -R108.reuse ;  /* 0x000000049f707c23 */ /* 0x100fe2000801086c */
[----:B------:R4:W5:Y:S01]  /*6280*/  MUFU.EX2 R97, R4 ;  /* 0x0000000400617308 */ /* 0x0009620000000800 */
[----:B------:R-:W1:Y:S01]  /*6290*/  LDSM.16.MT88.4 R16, [R92] ;  /* 0x000000005c10783b */ /* 0x000e620000004200 */
[-C--:B--2---:R-:W-:Y:S01]  /*62a0*/  FMUL.FTZ R28, R60, R109.reuse ;  /* 0x0000006d3c1c7220 */ /* 0x084fe20000410000 */
[-C--:B------:R-:W-:Y:S01]  /*62b0*/  FMUL.FTZ R20, R52, R109.reuse ;  /* 0x0000006d34147220 */ /* 0x080fe20000410000 */
[----:B------:R-:W-:Y:S01]  /*62c0*/  MUFU.EX2 R93, R93 ;  /* 0x0000005d005d7308 */ /* 0x000fe20000000800 */
[----:B------:R-:W-:Y:S01]  /*62d0*/  FMUL.FTZ R5, R37, R109 ;  /* 0x0000006d25057220 */ /* 0x000fe20000410000 */
[-C--:B---3--:R-:W-:Y:S01]  /*62e0*/  FMUL.FTZ R30, R62, R103.reuse ;  /* 0x000000673e1e7220 */ /* 0x088fe20000410000 */
[-C--:B------:R-:W-:Y:S01]  /*62f0*/  FMUL.FTZ R6, R38, R103.reuse ;  /* 0x0000006726067220 */ /* 0x080fe20000410000 */
[----:B------:R2:W3:Y:S01]  /*6300*/  MUFU.EX2 R2, R29 ;  /* 0x0000001d00027308 */ /* 0x0004e20000000800 */
[----:B------:R-:W-:Y:S01]  /*6310*/  FMUL.FTZ R7, R39, R103 ;  /* 0x0000006727077220 */ /* 0x000fe20000410000 */
[--C-:B------:R-:W-:Y:S01]  /*6320*/  FFMA.FTZ R52, R147, UR4, -R108.reuse ;  /* 0x0000000493347c23 */ /* 0x100fe2000801086c */
[-C--:B------:R-:W-:Y:S01]  /*6330*/  FMUL.FTZ R40, R40, R109.reuse ;  /* 0x0000006d28287220 */ /* 0x080fe20000410000 */
[----:B------:R-:W-:Y:S01]  /*6340*/  MUFU.EX2 R101, R101 ;  /* 0x0000006500657308 */ /* 0x000fe20000000800 */
[-C--:B------:R-:W-:Y:S01]  /*6350*/  FMUL.FTZ R41, R41, R109.reuse ;  /* 0x0000006d29297220 */ /* 0x080fe20000410000 */
[----:B----4-:R-:W-:Y:S01]  /*6360*/  FMUL.FTZ R4, R36, R109 ;  /* 0x0000006d24047220 */ /* 0x010fe20000410000 */
[----:B-----5:R-:W-:Y:S01]  /*6370*/  F2FP.F16.F32.PACK_AB R88, R97, R106 ;  /* 0x0000006a6158723e */ /* 0x020fe200000000ff */
[----:B------:R-:W4:Y:S01]  /*6380*/  MUFU.EX2 R98, R98 ;  /* 0x0000006200627308 */ /* 0x000f220000000800 */
[-C--:B------:R-:W-:Y:S01]  /*6390*/  FMUL.FTZ R42, R42, R103.reuse ;  /* 0x000000672a2a7220 */ /* 0x080fe20000410000 */
[----:B------:R-:W-:Y:S01]  /*63a0*/  FMUL.FTZ R43, R43, R103 ;  /* 0x000000672b2b7220 */ /* 0x000fe20000410000 */
[----:B------:R-:W-:Y:S01]  /*63b0*/  FFMA.FTZ R147, R157, UR4, -R108 ;  /* 0x000000049d937c23 */ /* 0x000fe2000801086c */
[----:B------:R-:W-:Y:S01]  /*63c0*/  MUFU.EX2 R87, R87 ;  /* 0x0000005700577308 */ /* 0x000fe20000000800 */
[--C-:B------:R-:W-:Y:S01]  /*63d0*/  FFMA.FTZ R149, R149, UR4, -R100.reuse ;  /* 0x0000000495957c23 */ /* 0x100fe20008010864 */
[----:B--2---:R-:W-:Y:S01]  /*63e0*/  FMUL.FTZ R29, R61, R109 ;  /* 0x0000006d3d1d7220 */ /* 0x004fe20000410000 */
[----:B---3--:R-:W-:Y:S01]  /*63f0*/  F2FP.F16.F32.PACK_AB R90, R2, R93 ;  /* 0x0000005d025a723e */ /* 0x008fe200000000ff */
[----:B------:R2:W3:Y:S01]  /*6400*/  MUFU.EX2 R0, R31 ;  /* 0x0000001f00007308 */ /* 0x0004e20000000800 */
[--C-:B------:R-:W-:Y:S01]  /*6410*/  FFMA.FTZ R145, R153, UR4, -R100.reuse ;  /* 0x0000000499917c23 */ /* 0x100fe20008010864 */
[----:B------:R-:W-:Y:S01]  /*6420*/  FFMA.FTZ R110, R155, UR4, -R100 ;  /* 0x000000049b6e7c23 */ /* 0x000fe20008010864 */
[----:B------:R-:W-:Y:S01]  /*6430*/  FMUL.FTZ R21, R53, R109 ;  /* 0x0000006d35157220 */ /* 0x000fe20000410000 */
[----:B------:R-:W-:Y:S01]  /*6440*/  MUFU.EX2 R151, R52 ;  /* 0x0000003400977308 */ /* 0x000fe20000000800 */
[----:B------:R-:W-:Y:S01]  /*6450*/  FMUL.FTZ R22, R54, R103 ;  /* 0x0000006736167220 */ /* 0x000fe20000410000 */
[----:B----4-:R-:W-:Y:S01]  /*6460*/  F2FP.F16.F32.PACK_AB R89, R98, R101 ;  /* 0x000000656259723e */ /* 0x010fe200000000ff */
[----:B------:R-:W-:Y:S01]  /*6470*/  FMUL.FTZ R23, R55, R103 ;  /* 0x0000006737177220 */ /* 0x000fe20000410000 */
[----:B------:R-:W4:Y:S01]  /*6480*/  MUFU.EX2 R134, R134 ;  /* 0x0000008600867308 */ /* 0x000f220000000800 */
[-C--:B------:R-:W-:Y:S01]  /*6490*/  FMUL.FTZ R56, R56, R109.reuse ;  /* 0x0000006d38387220 */ /* 0x080fe20000410000 */
[----:B------:R-:W-:Y:S01]  /*64a0*/  FMUL.FTZ R57, R57, R109 ;  /* 0x0000006d39397220 */ /* 0x000fe20000410000 */
[-C--:B------:R-:W-:Y:S01]  /*64b0*/  FMUL.FTZ R58, R58, R103.reuse ;  /* 0x000000673a3a7220 */ /* 0x080fe20000410000 */
[----:B------:R-:W-:Y:S01]  /*64c0*/  MUFU.EX2 R147, R147 ;  /* 0x0000009300937308 */ /* 0x000fe20000000800 */
[-C--:B------:R-:W-:Y:S01]  /*64d0*/  FMUL.FTZ R59, R59, R103.reuse ;  /* 0x000000673b3b7220 */ /* 0x080fe20000410000 */
[----:B--2---:R-:W-:Y:S01]  /*64e0*/  FMUL.FTZ R31, R63, R103 ;  /* 0x000000673f1f7220 */ /* 0x004fe20000410000 */
[----:B---3--:R-:W-:Y:S01]  /*64f0*/  F2FP.F16.F32.PACK_AB R91, R0, R87 ;  /* 0x00000057005b723e */ /* 0x008fe200000000ff */
[----:B------:R-:W2:Y:S01]  /*6500*/  LDSM.16.MT88.4 R60, [R116+0x6400] ;  /* 0x00640000743c783b */ /* 0x000ea20000004200 */
[----:B------:R-:W3:Y:S01]  /*6510*/  MUFU.EX2 R112, R112 ;  /* 0x0000007000707308 */ /* 0x000ee20000000800 */
[-C--:B------:R-:W-:Y:S01]  /*6520*/  FMUL.FTZ R12, R44, R109.reuse ;  /* 0x0000006d2c0c7220 */ /* 0x080fe20000410000 */
[----:B------:R-:W-:Y:S01]  /*6530*/  FMUL.FTZ R13, R45, R109 ;  /* 0x0000006d2d0d7220 */ /* 0x000fe20000410000 */
[----:B------:R-:W-:Y:S01]  /*6540*/  FMUL.FTZ R14, R46, R103 ;  /* 0x000000672e0e7220 */ /* 0x000fe20000410000 */
[----:B------:R-:W-:Y:S01]  /*6550*/  MUFU.EX2 R149, R149 ;  /* 0x0000009500957308 */ /* 0x000fe20000000800 */
[C---:B-1----:R-:W-:Y:S01]  /*6560*/  HMMA.16816.F32 R4, R88.reuse, R8, R4 ;  /* 0x000000085804723c */ /* 0x042fe20000001804 */
[----:B----4-:R-:W-:Y:S01]  /*6570*/  F2FP.F16.F32.PACK_AB R52, R134, R151 ;  /* 0x000000978634723e */ /* 0x010fe200000000ff */
[----:B------:R-:W-:Y:S01]  /*6580*/  FMUL.FTZ R15, R47, R103 ;  /* 0x000000672f0f7220 */ /* 0x000fe20000410000 */
[----:B------:R-:W1:Y:S01]  /*6590*/  MUFU.EX2 R114, R114 ;  /* 0x0000007200727308 */ /* 0x000e620000000800 */
[-C--:B------:R-:W-:Y:S01]  /*65a0*/  FMUL.FTZ R48, R48, R109.reuse ;  /* 0x0000006d30307220 */ /* 0x080fe20000410000 */
[----:B------:R-:W-:Y:S01]  /*65b0*/  FMUL.FTZ R49, R49, R109 ;  /* 0x0000006d31317220 */ /* 0x000fe20000410000 */
[----:B------:R-:W-:Y:S01]  /*65c0*/  FMUL.FTZ R50, R50, R103 ;  /* 0x0000006732327220 */ /* 0x000fe20000410000 */
[----:B------:R-:W-:Y:S01]  /*65d0*/  MUFU.EX2 R145, R145 ;  /* 0x0000009100917308 */ /* 0x000fe20000000800 */
[C---:B------:R-:W-:Y:S01]  /*65e0*/  HMMA.16816.F32 R8, R88.reuse, R10, R40 ;  /* 0x0000000a5808723c */ /* 0x040fe20000001828 */
[----:B---3--:R-:W-:Y:S01]  /*65f0*/  F2FP.F16.F32.PACK_AB R54, R112, R147 ;  /* 0x000000937036723e */ /* 0x008fe200000000ff */
[----:B------:R-:W-:Y:S01]  /*6600*/  FMUL.FTZ R51, R51, R103 ;  /* 0x0000006733337220 */ /* 0x000fe20000410000 */
[----:B------:R-:W3:Y:S01]  /*6610*/  MUFU.EX2 R110, R110 ;  /* 0x0000006e006e7308 */ /* 0x000ee20000000800 */
[----:B------:R-:W4:Y:S01]  /*6620*/  LDSM.16.MT88.4 R32, [R92+0x1000] ;  /* 0x001000005c20783b */ /* 0x000f220000004200 */
[-C--:B------:R-:W-:Y:S01]  /*6630*/  FMUL.FTZ R64, R64, R109.reuse ;  /* 0x0000006d40407220 */ /* 0x080fe20000410000 */
[----:B------:R-:W-:Y:S01]  /*6640*/  FMUL.FTZ R65, R65, R109 ;  /* 0x0000006d41417220 */ /* 0x000fe20000410000 */
[----:B------:R-:W-:Y:S01]  /*6650*/  FMUL.FTZ R66, R66, R103 ;  /* 0x0000006742427220 */ /* 0x000fe20000410000 */
[C---:B------:R-:W-:Y:S01]  /*6660*/  HMMA.16816.F32 R20, R88.reuse, R24, R20 ;  /* 0x000000185814723c */ /* 0x040fe20000001814 */
[----:B-1----:R-:W-:Y:S01]  /*6670*/  F2FP.F16.F32.PACK_AB R53, R114, R149 ;  /* 0x000000957235723e */ /* 0x002fe200000000ff */
[----:B------:R-:W-:Y:S01]  /*6680*/  LDSM.16.MT88.4 R40, [R116+0x8000] ;  /* 0x008000007428783b */ /* 0x000fe20000004200 */
[----:B------:R-:W-:Y:S01]  /*6690*/  FMUL.FTZ R67, R67, R103 ;  /* 0x0000006743437220 */ /* 0x000fe20000410000 */
[-C--:B------:R-:W-:Y:S01]  /*66a0*/  FMUL.FTZ R36, R68, R109.reuse ;  /* 0x0000006d44247220 */ /* 0x080fe20000410000 */
[----:B------:R-:W-:Y:S01]  /*66b0*/  FMUL.FTZ R37, R69, R109 ;  /* 0x0000006d45257220 */ /* 0x000fe20000410000 */
[-C--:B------:R-:W-:Y:S01]  /*66c0*/  FMUL.FTZ R38, R70, R103.reuse ;  /* 0x0000006746267220 */ /* 0x080fe20000410000 */
[----:B------:R-:W-:Y:S01]  /*66d0*/  FMUL.FTZ R39, R71, R103 ;  /* 0x0000006747277220 */ /* 0x000fe20000410000 */
[C---:B------:R-:W-:Y:S01]  /*66e0*/  HMMA.16816.F32 R24, R88.reuse, R26, R56 ;  /* 0x0000001a5818723c */ /* 0x040fe20000001838 */
[----:B------:R-:W1:Y:S01]  /*66f0*/  LDSM.16.MT88.4 R56, [R92+0x400] ;  /* 0x000400005c38783b */ /* 0x000e620000004200 */
[----:B---3--:R-:W-:Y:S01]  /*6700*/  F2FP.F16.F32.PACK_AB R55, R110, R145 ;  /* 0x000000916e37723e */ /* 0x008fe200000000ff */
[-C--:B------:R-:W-:Y:S01]  /*6710*/  FMUL.FTZ R72, R72, R109.reuse ;  /* 0x0000006d48487220 */ /* 0x080fe20000410000 */
[----:B------:R-:W-:Y:S01]  /*6720*/  FMUL.FTZ R73, R73, R109 ;  /* 0x0000006d49497220 */ /* 0x000fe20000410000 */
[-C--:B------:R-:W-:Y:S01]  /*6730*/  FMUL.FTZ R74, R74, R103.reuse ;  /* 0x000000674a4a7220 */ /* 0x080fe20000410000 */
[----:B------:R-:W-:Y:S01]  /*6740*/  FMUL.FTZ R75, R75, R103 ;  /* 0x000000674b4b7220 */ /* 0x000fe20000410000 */
[-C--:B------:R-:W-:Y:S01]  /*6750*/  FMUL.FTZ R44, R76, R109.reuse ;  /* 0x0000006d4c2c7220 */ /* 0x080fe20000410000 */
[----:B------:R-:W-:Y:S01]  /*6760*/  HMMA.16816.F32 R12, R88, R16, R12 ;  /* 0x00000010580c723c */ /* 0x000fe2000000180c */
[----:B------:R-:W-:Y:S01]  /*6770*/  FMUL.FTZ R45, R77, R109 ;  /* 0x0000006d4d2d7220 */ /* 0x000fe20000410000 */
[-C--:B------:R-:W-:Y:S01]  /*6780*/  FMUL.FTZ R46, R78, R103.reuse ;  /* 0x000000674e2e7220 */ /* 0x080fe20000410000 */
[----:B------:R-:W-:Y:S01]  /*6790*/  FMUL.FTZ R47, R79, R103 ;  /* 0x000000674f2f7220 */ /* 0x000fe20000410000 */
[-C--:B------:R-:W-:Y:S01]  /*67a0*/  FMUL.FTZ R80, R80, R109.reuse ;  /* 0x0000006d50507220 */ /* 0x080fe20000410000 */
[----:B------:R-:W-:Y:S01]  /*67b0*/  FMUL.FTZ R81, R81, R109 ;  /* 0x0000006d51517220 */ /* 0x000fe20000410000 */
[-C--:B------:R-:W-:Y:S01]  /*67c0*/  FMUL.FTZ R82, R82, R103.reuse ;  /* 0x0000006752527220 */ /* 0x080fe20000410000 */
[-C--:B------:R-:W-:Y:S01]  /*67d0*/  FMUL.FTZ R83, R83, R103.reuse ;  /* 0x0000006753537220 */ /* 0x080fe20000410000 */
[C---:B--2---:R-:W-:Y:S01]  /*67e0*/  HMMA.16816.F32 R4, R52.reuse, R60, R4 ;  /* 0x0000003c3404723c */ /* 0x044fe20000001804 */
[--C-:B------:R-:W-:Y:S01]  /*67f0*/  FFMA.FTZ R142, R129, UR4, -R108.reuse ;  /* 0x00000004818e7c23 */ /* 0x100fe2000801086c */
[--C-:B------:R-:W-:Y:S01]  /*6800*/  FFMA.FTZ R129, R131, UR4, -R108.reuse ;  /* 0x0000000483817c23 */ /* 0x100fe2000801086c */
[----:B------:R-:W-:Y:S01]  /*6810*/  FFMA.FTZ R136, R135, UR4, -R108 ;  /* 0x0000000487887c23 */ /* 0x000fe2000801086c */
[--C-:B------:R-:W-:Y:S01]  /*6820*/  FFMA.FTZ R146, R115, UR4, -R100.reuse ;  /* 0x0000000473927c23 */ /* 0x100fe20008010864 */
[----:B------:R-:W-:Y:S01]  /*6830*/  FFMA.FTZ R144, R113, UR4, -R100 ;  /* 0x0000000471907c23 */ /* 0x000fe20008010864 */
[--C-:B------:R-:W-:Y:S01]  /*6840*/  FFMA.FTZ R143, R143, UR4, -R108.reuse ;  /* 0x000000048f8f7c23 */ /* 0x100fe2000801086c */
[----:B------:R-:W-:Y:S01]  /*6850*/  MUFU.EX2 R142, R142 ;  /* 0x0000008e008e7308 */ /* 0x000fe20000000800 */
[----:B------:R-:W-:Y:S01]  /*6860*/  HMMA.16816.F32 R8, R52, R62, R8 ;  /* 0x0000003e3408723c */ /* 0x000fe20000001808 */
[----:B------:R-:W2:Y:S01]  /*6870*/  LDSM.16.MT88.4 R60, [R116+0x7400] ;  /* 0x00740000743c783b */ /* 0x000ea20000004200 */
[--C-:B------:R-:W-:Y:S01]  /*6880*/  FFMA.FTZ R102, R102, UR4, -R108.reuse ;  /* 0x0000000466667c23 */ /* 0x100fe2000801086c */
[----:B------:R-:W-:Y:S01]  /*6890*/  MUFU.EX2 R129, R129 ;  /* 0x0000008100817308 */ /* 0x000fe20000000800 */
[--C-:B------:R-:W-:Y:S01]  /*68a0*/  FFMA.FTZ R105, R105, UR4, -R108.reuse ;  /* 0x0000000469697c23 */ /* 0x100fe2000801086c */
[----:B------:R-:W-:Y:S01]  /*68b0*/  FFMA.FTZ R104, R104, UR4, -R108 ;  /* 0x0000000468687c23 */ /* 0x000fe2000801086c */
[----:B------:R-:W-:Y:S01]  /*68c0*/  FFMA.FTZ R99, R99, UR4, -R100 ;  /* 0x0000000463637c23 */ /* 0x000fe20008010864 */
[----:B------:R-:W-:Y:S01]  /*68d0*/  MUFU.EX2 R136, R136 ;  /* 0x0000008800887308 */ /* 0x000fe20000000800 */
[----:B------:R-:W-:Y:S01]  /*68e0*/  HMMA.16816.F32 R16, R88, R18, R48 ;  /* 0x000000125810723c */ /* 0x000fe20000001830 */
[----:B------:R-:W-:Y:S01]  /*68f0*/  LDSM.16.MT88.4 R48, [R92+0x2000] ;  /* 0x002000005c30783b */ /* 0x000fe20000004200 */
[----:B------:R-:W-:Y:S01]  /*6900*/  FFMA.FTZ R101, R140, R103, R101 ;  /* 0x000000678c657223 */ /* 0x000fe20000010065 */
[----:B------:R-:W-:Y:S01]  /*6910*/  MUFU.EX2 R115, R143 ;  /* 0x0000008f00737308 */ /* 0x000fe20000000800 */
[----:B------:R-:W-:-:S02]  /*6920*/  IADD3 R135, PT, PT, R3, -0x3, RZ ;  /* 0xfffffffd03877810 */ /* 0x000fc40007ffe0ff */
[----:B------:R-:W-:Y:S01]  /*6930*/  FADD.FTZ R98, R98, R101 ;  /* 0x0000006562627221 */ /* 0x000fe20000010000 */
[----:B------:R-:W-:Y:S01]  /*6940*/  MUFU.EX2 R146, R146 ;  /* 0x0000009200927308 */ /* 0x000fe20000000800 */
[----:B----4-:R-:W-:Y:S02]  /*6950*/  HMMA.16816.F32 R28, R88, R32, R28 ;  /* 0x00000020581c723c */ /* 0x010fe4000000181c */
[----:B------:R-:W-:Y:S01]  /*6960*/  FADD.FTZ R87, R87, R98 ;  /* 0x0000006257577221 */ /* 0x000fe20000010000 */
[----:B------:R-:W-:Y:S03]  /*6970*/  MUFU.EX2 R144, R144 ;  /* 0x0000009000907308 */ /* 0x000fe60000000800 */
[----:B------:R-:W-:Y:S01]  /*6980*/  FADD.FTZ R0, R0, R87 ;  /* 0x0000005700007221 */ /* 0x000fe20000010000 */
[----:B------:R-:W-:Y:S01]  /*6990*/  MUFU.EX2 R102, R102 ;  /* 0x0000006600667308 */ /* 0x000fe20000000800 */
[----:B-1----:R-:W-:Y:S02]  /*69a0*/  HMMA.16816.F32 R12, R52, R56, R12 ;  /* 0x00000038340c723c */ /* 0x002fe4000000180c */
[----:B------:R-:W-:Y:S01]  /*69b0*/  FADD.FTZ R149, R149, R0 ;  /* 0x0000000095957221 */ /* 0x000fe20000010000 */
[----:B------:R-:W1:Y:S01]  /*69c0*/  MUFU.EX2 R105, R105 ;  /* 0x0000006900697308 */ /* 0x000e620000000800 */
[----:B------:R-:W-:-:S02]  /*69d0*/  MOV R0, R84 ;  /* 0x0000005400007202 */ /* 0x000fc40000000f00 */
[----:B------:R-:W-:Y:S01]  /*69e0*/  FADD.FTZ R114, R114, R149 ;  /* 0x0000009572727221 */ /* 0x000fe20000010000 */
[----:B------:R-:W-:Y:S01]  /*69f0*/  MUFU.EX2 R104, R104 ;  /* 0x0000006800687308 */ /* 0x000fe20000000800 */
[----:B------:R-:W-:Y:S01]  /*6a00*/  HMMA.16816.F32 R16, R52, R58, R16 ;  /* 0x0000003a3410723c */ /* 0x000fe20000001810 */
[----:B------:R-:W3:Y:S01]  /*6a10*/  LDSM.16.MT88.4 R56, [R92+0x1400] ;  /* 0x001400005c38783b */ /* 0x000ee20000004200 */
[----:B------:R-:W-:Y:S01]  /*6a20*/  FADD.FTZ R145, R145, R114 ;  /* 0x0000007291917221 */ /* 0x000fe20000010000 */
[----:B------:R-:W-:Y:S03]  /*6a30*/  MUFU.EX2 R140, R99 ;  /* 0x00000063008c7308 */ /* 0x000fe60000000800 */
[----:B------:R-:W-:Y:S02]  /*6a40*/  FADD.FTZ R145, R110, R145 ;  /* 0x000000916e917221 */ /* 0x000fe40000010000 */
[----:B------:R-:W-:Y:S01]  /*6a50*/  HMMA.16816.F32 R32, R88, R34, R64 ;  /* 0x000000225820723c */ /* 0x000fe20000001840 */
[--C-:B------:R-:W-:Y:S01]  /*6a60*/  FFMA.FTZ R64, R111, UR4, -R100.reuse ;  /* 0x000000046f407c23 */ /* 0x100fe20008010864 */
[----:B------:R-:W-:-:S03]  /*6a70*/  FFMA.FTZ R111, R125, UR4, -R100 ;  /* 0x000000047d6f7c23 */ /* 0x000fc60008010864 */
[----:B------:R4:W5:Y:S03]  /*6a80*/  MUFU.EX2 R113, R64 ;  /* 0x0000004000717308 */ /* 0x0009660000000800 */
[C---:B--2---:R-:W-:Y:S01]  /*6a90*/  HMMA.16816.F32 R20, R52.reuse, R60, R20 ;  /* 0x0000003c3414723c */ /* 0x044fe20000001814 */
[----:B------:R-:W2:Y:S07]  /*6aa0*/  MUFU.EX2 R111, R111 ;  /* 0x0000006f006f7308 */ /* 0x000eae0000000800 */
[----:B------:R-:W-:Y:S01]  /*6ab0*/  HMMA.16816.F32 R24, R52, R62, R24 ;  /* 0x0000003e3418723c */ /* 0x000fe20000001818 */
[----:B------:R-:W1:Y:S04]  /*6ac0*/  LDSM.16.MT88.4 R60, [R116+0x8400] ;  /* 0x00840000743c783b */ /* 0x000e680000004200 */
[----:B----4-:R-:W-:Y:S03]  /*6ad0*/  LDSM.16.MT88.4 R64, [R92+0x1c00] ;  /* 0x001c00005c40783b */ /* 0x010fe60000004200 */
[C---:B------:R-:W-:Y:S08]  /*6ae0*/  HMMA.16816.F32 R36, R88.reuse, R40, R36 ;  /* 0x000000285824723c */ /* 0x040ff00000001824 */
[----:B------:R-:W-:Y:S01]  /*6af0*/  HMMA.16816.F32 R40, R88, R42, R72 ;  /* 0x0000002a5828723c */ /* 0x000fe20000001848 */
[----:B------:R-:W-:Y:S07]  /*6b00*/  LDSM.16.MT88.4 R72, [R116+0x8800] ;  /* 0x008800007448783b */ /* 0x000fee0000004200 */
[C---:B---3--:R-:W-:Y:S08]  /*6b10*/  HMMA.16816.F32 R28, R52.reuse, R56, R28 ;  /* 0x00000038341c723c */ /* 0x048ff0000000181c */
[----:B------:R-:W-:Y:S01]  /*6b20*/  HMMA.16816.F32 R32, R52, R58, R32 ;  /* 0x0000003a3420723c */ /* 0x000fe20000001820 */
[----:B------:R-:W3:Y:S07]  /*6b30*/  LDSM.16.MT88.4 R56, [R92+0x2400] ;  /* 0x002400005c38783b */ /* 0x000eee0000004200 */
[----:B------:R-:W-:Y:S08]  /*6b40*/  HMMA.16816.F32 R44, R88, R48, R44 ;  /* 0x00000030582c723c */ /* 0x000ff0000000182c */
[C---:B-1----:R-:W-:Y:S08]  /*6b50*/  HMMA.16816.F32 R36, R52.reuse, R60, R36 ;  /* 0x0000003c3424723c */ /* 0x042ff00000001824 */
[----:B------:R-:W-:Y:S01]  /*6b60*/  HMMA.16816.F32 R40, R52, R62, R40 ;  /* 0x0000003e3428723c */ /* 0x000fe20000001828 */
[----:B------:R-:W1:Y:S07]  /*6b70*/  LDSM.16.MT88.4 R60, [R116+0x6800] ;  /* 0x00680000743c783b */ /* 0x000e6e0000004200 */
[----:B------:R-:W-:Y:S01]  /*6b80*/  HMMA.16816.F32 R48, R88, R50, R80 ;  /* 0x000000325830723c */ /* 0x000fe20000001850 */
[----:B------:R-:W-:Y:S01]  /*6b90*/  LDSM.16.MT88.4 R80, [R92+0x2800] ;  /* 0x002800005c50783b */ /* 0x000fe20000004200 */
[----:B------:R-:W-:-:S06]  /*6ba0*/  F2FP.F16.F32.PACK_AB R88, R105, R102 ;  /* 0x000000666958723e */ /* 0x000fcc00000000ff */
[----:B---3--:R-:W-:-:S12]  /*6bb0*/  HMMA.16816.F32 R44, R52, R56, R44 ;  /* 0x00000038342c723c */ /* 0x008fd8000000182c */
[----:B------:R-:W-:Y:S01]  /*6bc0*/  HMMA.16816.F32 R48, R52, R58, R48 ;  /* 0x0000003a3430723c */ /* 0x000fe20000001830 */
[----:B------:R-:W3:Y:S01]  /*6bd0*/  LDSM.16.MT88.4 R56, [R92+0x800] ;  /* 0x000800005c38783b */ /* 0x000ee20000004200 */
[----:B------:R-:W-:Y:S02]  /*6be0*/  F2FP.F16.F32.PACK_AB R52, R129, R142 ;  /* 0x0000008e8134723e */ /* 0x000fe400000000ff */
[----:B-----5:R-:W-:Y:S01]  /*6bf0*/  F2FP.F16.F32.PACK_AB R53, R113, R146 ;  /* 0x000000927135723e */ /* 0x020fe200000000ff */
[----:B------:R-:W-:Y:S01]  /*6c00*/  FADD.FTZ R146, R146, R145 ;  /* 0x0000009192927221 */ /* 0x000fe20000010000 */
[----:B------:R-:W-:Y:S02]  /*6c10*/  F2FP.F16.F32.PACK_AB R54, R115, R136 ;  /* 0x000000887336723e */ /* 0x000fe400000000ff */
[----:B--2---:R-:W-:Y:S01]  /*6c20*/  F2FP.F16.F32.PACK_AB R55, R111, R144 ;  /* 0x000000906f37723e */ /* 0x004fe200000000ff */
[----:B------:R-:W-:-:S04]  /*6c30*/  FADD.FTZ R113, R113, R146 ;  /* 0x0000009271717221 */ /* 0x000fc80000010000 */
[----:B------:R-:W-:Y:S02]  /*6c40*/  FADD.FTZ R144, R144, R113 ;  /* 0x0000007190907221 */ /* 0x000fe40000010000 */
[----:B-1----:R-:W-:Y:S02]  /*6c50*/  HMMA.16816.F32 R4, R52, R60, R4 ;  /* 0x0000003c3404723c */ /* 0x002fe40000001804 */
[----:B------:R-:W-:-:S06]  /*6c60*/  FADD.FTZ R144, R111, R144 ;  /* 0x000000906f907221 */ /* 0x000fcc0000010000 */
        /* <DEDUP_REMOVED lines=8> */
[C---:B------:R-:W-:Y:S08]  /*6cf0*/  HMMA.16816.F32 R76, R52.reuse, R80, R44 ;  /* 0x00000050344c723c */ /* 0x040ff0000000182c */
[----:B-1----:R-:W-:Y:S01]  /*6d00*/  HMMA.16816.F32 R20, R52, R60, R20 ;  /* 0x0000003c3414723c */ /* 0x002fe20000001814 */
[----:B------:R-:W-:Y:S01]  /*6d10*/  FFMA.FTZ R60, R141, R109, R106 ;  /* 0x0000006d8d3c7223 */ /* 0x000fe2000001006a */
[----:B------:R-:W-:Y:S01]  /*6d20*/  FFMA.FTZ R141, R107, UR4, -R108 ;  /* 0x000000046b8d7c23 */ /* 0x000fe2000801086c */
[--C-:B------:R-:W-:Y:S01]  /*6d30*/  FFMA.FTZ R107, R94, UR4, -R100.reuse ;  /* 0x000000045e6b7c23 */ /* 0x100fe20008010864 */
[--C-:B------:R-:W-:Y:S01]  /*6d40*/  FFMA.FTZ R94, R95, UR4, -R100.reuse ;  /* 0x000000045f5e7c23 */ /* 0x100fe20008010864 */
[----:B------:R-:W-:Y:S01]  /*6d50*/  FFMA.FTZ R95, R96, UR4, -R100 ;  /* 0x00000004605f7c23 */ /* 0x000fe20008010864 */
[----:B------:R-:W-:-:S02]  /*6d60*/  FADD.FTZ R60, R97, R60 ;  /* 0x0000003c613c7221 */ /* 0x000fc40000010000 */
[----:B------:R-:W1:Y:S01]  /*6d70*/  MUFU.EX2 R141, R141 ;  /* 0x0000008d008d7308 */ /* 0x000e620000000800 */
[C---:B------:R-:W-:Y:S01]  /*6d80*/  HMMA.16816.F32 R80, R52.reuse, R82, R48 ;  /* 0x000000523450723c */ /* 0x040fe20000001830 */
[----:B------:R-:W3:Y:S01]  /*6d90*/  LDSM.16.MT88.4 R48, [R92+0xc00] ;  /* 0x000c00005c30783b */ /* 0x000ee20000004200 */
[----:B------:R-:W-:Y:S01]  /*6da0*/  FADD.FTZ R93, R93, R60 ;  /* 0x0000003c5d5d7221 */ /* 0x000fe20000010000 */
[----:B------:R-:W-:Y:S03]  /*6db0*/  MUFU.EX2 R107, R107 ;  /* 0x0000006b006b7308 */ /* 0x000fe60000000800 */
[----:B------:R-:W-:Y:S01]  /*6dc0*/  FADD.FTZ R2, R2, R93 ;  /* 0x0000005d02027221 */ /* 0x000fe20000010000 */
[----:B------:R-:W4:Y:S01]  /*6dd0*/  MUFU.EX2 R94, R94 ;  /* 0x0000005e005e7308 */ /* 0x000f220000000800 */
[----:B------:R-:W-:Y:S02]  /*6de0*/  HMMA.16816.F32 R24, R52, R62, R24 ;  /* 0x0000003e3418723c */ /* 0x000fe40000001818 */
[----:B------:R-:W-:Y:S01]  /*6df0*/  FADD.FTZ R151, R151, R2 ;  /* 0x0000000297977221 */ /* 0x000fe20000010000 */
[----:B------:R-:W5:Y:S01]  /*6e00*/  MUFU.EX2 R95, R95 ;  /* 0x0000005f005f7308 */ /* 0x000f620000000800 */
[----:B------:R-:W-:-:S02]  /*6e10*/  MOV R2, R85 ;  /* 0x0000005500027202 */ /* 0x000fc40000000f00 */
[----:B-1----:R-:W-:Y:S01]  /*6e20*/  F2FP.F16.F32.PACK_AB R90, R141, R104 ;  /* 0x000000688d5a723e */ /* 0x002fe200000000ff */
[----:B------:R-:W-:Y:S01]  /*6e30*/  FADD.FTZ R134, R134, R151 ;  /* 0x0000009786867221 */ /* 0x000fe20000010000 */
[C---:B--2---:R-:W-:Y:S03]  /*6e40*/  HMMA.16816.F32 R28, R52.reuse, R56, R28 ;  /* 0x00000038341c723c */ /* 0x044fe6000000181c */
[----:B------:R-:W-:Y:S01]  /*6e50*/  FADD.FTZ R147, R147, R134 ;  /* 0x0000008693937221 */ /* 0x000fe20000010000 */
[----:B----4-:R-:W-:Y:S01]  /*6e60*/  F2FP.F16.F32.PACK_AB R89, R94, R107 ;  /* 0x0000006b5e59723e */ /* 0x010fe200000000ff */
[----:B------:R-:W-:Y:S02]  /*6e70*/  FADD.FTZ R107, R107, R144 ;  /* 0x000000906b6b7221 */ /* 0x000fe40000010000 */
[----:B------:R-:W-:Y:S01]  /*6e80*/  FADD.FTZ R147, R112, R147 ;  /* 0x0000009370937221 */ /* 0x000fe20000010000 */
[----:B------:R-:W-:Y:S01]  /*6e90*/  HMMA.16816.F32 R32, R52, R58, R32 ;  /* 0x0000003a3420723c */ /* 0x000fe20000001820 */
[----:B-----5:R-:W-:Y:S01]  /*6ea0*/  F2FP.F16.F32.PACK_AB R91, R140, R95 ;  /* 0x0000005f8c5b723e */ /* 0x020fe200000000ff */
[----:B------:R-:W1:Y:S01]  /*6eb0*/  LDSM.16.MT88.4 R56, [R116+0x7c00] ;  /* 0x007c00007438783b */ /* 0x000e620000004200 */
[----:B------:R-:W-:Y:S01]  /*6ec0*/  FADD.FTZ R142, R142, R147 ;  /* 0x000000938e8e7221 */ /* 0x000fe20000010000 */
[----:B------:R-:W-:-:S03]  /*6ed0*/  FADD.FTZ R94, R94, R107 ;  /* 0x0000006b5e5e7221 */ /* 0x000fc60000010000 */
[----:B------:R-:W-:Y:S01]  /*6ee0*/  FADD.FTZ R129, R129, R142 ;  /* 0x0000008e81817221 */ /* 0x000fe20000010000 */
[----:B------:R-:W-:Y:S01]  /*6ef0*/  HMMA.16816.F32 R36, R88, R40, R4 ;  /* 0x000000285824723c */ /* 0x000fe20000001804 */
[----:B------:R-:W-:Y:S01]  /*6f00*/  LDSM.16.MT88.4 R4, [R92+0x2c00] ;  /* 0x002c00005c04783b */ /* 0x000fe20000004200 */
[----:B------:R-:W-:Y:S01]  /*6f10*/  FADD.FTZ R95, R95, R94 ;  /* 0x0000005e5f5f7221 */ /* 0x000fe20000010000 */
[----:B------:R-:W-:-:S03]  /*6f20*/  FADD.FTZ R136, R136, R129 ;  /* 0x0000008188887221 */ /* 0x000fc60000010000 */
[----:B------:R-:W-:Y:S01]  /*6f30*/  FADD.FTZ R140, R140, R95 ;  /* 0x0000005f8c8c7221 */ /* 0x000fe20000010000 */
[----:B------:R-:W-:Y:S01]  /*6f40*/  FADD.FTZ R115, R115, R136 ;  /* 0x0000008873737221 */ /* 0x000fe20000010000 */
[----:B------:R-:W-:Y:S01]  /*6f50*/  HMMA.16816.F32 R40, R88, R42, R8 ;  /* 0x0000002a5828723c */ /* 0x000fe20000001808 */
[----:B------:R-:W2:Y:S02]  /*6f60*/  LDSM.16.MT88.4 R8, [R116+0x8c00] ;  /* 0x008c00007408783b */ /* 0x000ea40000004200 */
[----:B------:R-:W-:-:S04]  /*6f70*/  FADD.FTZ R102, R102, R115 ;  /* 0x0000007366667221 */ /* 0x000fc80000010000 */
[----:B------:R-:W-:Y:S01]  /*6f80*/  FADD.FTZ R105, R105, R102 ;  /* 0x0000006669697221 */ /* 0x000fe20000010000 */
[----:B---3--:R-:W-:Y:S03]  /*6f90*/  HMMA.16816.F32 R44, R88, R48, R12 ;  /* 0x00000030582c723c */ /* 0x008fe6000000180c */
[----:B------:R-:W-:-:S04]  /*6fa0*/  FADD.FTZ R104, R104, R105 ;  /* 0x0000006968687221 */ /* 0x000fc80000010000 */
[----:B------:R-:W-:Y:S01]  /*6fb0*/  FADD.FTZ R141, R141, R104 ;  /* 0x000000688d8d7221 */ /* 0x000fe20000010000 */
[C---:B------:R-:W-:Y:S08]  /*6fc0*/  HMMA.16816.F32 R60, R88.reuse, R64, R28 ;  /* 0x00000040583c723c */ /* 0x040ff0000000181c */
[C---:B------:R-:W-:Y:S08]  /*6fd0*/  HMMA.16816.F32 R48, R88.reuse, R50, R16 ;  /* 0x000000325830723c */ /* 0x040ff00000001810 */
[C---:B-1----:R-:W-:Y:S08]  /*6fe0*/  HMMA.16816.F32 R52, R88.reuse, R56, R20 ;  /* 0x000000385834723c */ /* 0x042ff00000001814 */
[C---:B------:R-:W-:Y:S08]  /*6ff0*/  HMMA.16816.F32 R56, R88.reuse, R58, R24 ;  /* 0x0000003a5838723c */ /* 0x040ff00000001818 */
[C---:B------:R-:W-:Y:S08]  /*7000*/  HMMA.16816.F32 R64, R88.reuse, R66, R32 ;  /* 0x000000425840723c */ /* 0x040ff00000001820 */
[C---:B--2---:R-:W-:Y:S08]  /*7010*/  HMMA.16816.F32 R68, R88.reuse, R8, R68 ;  /* 0x000000085844723c */ /* 0x044ff00000001844 */
[C---:B------:R-:W-:Y:S08]  /*7020*/  HMMA.16816.F32 R72, R88.reuse, R10, R72 ;  /* 0x0000000a5848723c */ /* 0x040ff00000001848 */
[C---:B------:R-:W-:Y:S08]  /*7030*/  HMMA.16816.F32 R76, R88.reuse, R4, R76 ;  /* 0x00000004584c723c */ /* 0x040ff0000000184c */
[----:B------:R-:W-:-:S15]  /*7040*/  HMMA.16816.F32 R80, R88, R6, R80 ;  /* 0x000000065850723c */ /* 0x000fde0000001850 */
[----:B------:R-:W-:-:S05]  /*7050*/  NOP ;  /* 0x0000000000007918 */ /* 0x000fca0000000000 */
.L_x_3443:
[----:B------:R-:W-:-:S13]  /*7060*/  ISETP.GE.AND P0, PT, R135, RZ, PT ;  /* 0x000000ff8700720c */ /* 0x000fda0003f06270 */
        /* <DEDUP_REMOVED lines=8> */
[C---:B------:R-:W-:Y:S01]  /*70f0*/  IADD3 R129, PT, PT, R116.reuse, 0x6020, RZ ;  /* 0x0000602074817810 */ /* 0x040fe20007ffe0ff */
[----:B------:R-:W-:Y:S01]  /*7100*/  VIADD R131, R116, 0x6000 ;  /* 0x0000600074837836 */ /* 0x000fe20000000000 */
[----:B------:R-:W-:Y:S01]  /*7110*/  UMOV UR11, 0x400 ;  /* 0x00000400000b7882 */ /* 0x000fe20000000000 */
[----:B------:R-:W-:Y:S01]  /*7120*/  IMAD.MOV.U32 R134, RZ, RZ, RZ ;  /* 0x000000ffff867224 */ /* 0x000fe200078e00ff */
[----:B------:R-:W-:Y:S01]  /*7130*/  PLOP3.LUT P6, PT, PT, PT, UP0, 0x80, 0x8 ;  /* 0x000000000008781c */ /* 0x000fe20003fcf008 */
[----:B------:R-:W2:Y:S01]  /*7140*/  LDCU UR10, c[0x0][0x440] ;  /* 0x00008800ff0a77ac */ /* 0x000ea20008000800 */
[----:B------:R-:W3:Y:S01]  /*7150*/  LDCU UR4, c[0x0][0x45c] ;  /* 0x00008b80ff0477ac */ /* 0x000ee20008000800 */
[----:B------:R-:W4:Y:S01]  /*7160*/  LDCU.64 UR6, c[0x0][0x3a0] ;  /* 0x00007400ff0677ac */ /* 0x000f220008000a00 */
[----:B------:R-:W2:Y:S01]  /*7170*/  LDCU.64 UR8, c[0x0][0x3a8] ;  /* 0x00007500ff0877ac */ /* 0x000ea20008000a00 */
[----:B-1----:R-:W-:-:S12]  /*7180*/  ULEA UR5, UR5, UR11, 0x18 ;  /* 0x0000000b05057291 */ /* 0x002fd8000f8ec0ff */
.L_x_3453:
[C---:B------:R-:W-:Y:S01]  /*7190*/  LOP3.LUT R130, R86.reuse, 0x18, RZ, 0xc0, !PT ;  /* 0x0000001856827812 */ /* 0x040fe200078ec0ff */
[----:B------:R-:W-:Y:S01]  /*71a0*/  IMAD.SHL.U32 R121, R86, 0x8, RZ ;  /* 0x0000000856797824 */ /* 0x000fe200078e00ff */
[----:B------:R-:W-:Y:S01]  /*71b0*/  @!P6 IADD3 R4, P0, PT, RZ, -R134, RZ ;  /* 0x80000086ff04e210 */ /* 0x000fe20007f1e0ff */
[----:B------:R-:W1:Y:S01]  /*71c0*/  S2R R86, SR_TID.X ;  /* 0x0000000000567919 */ /* 0x000e620000002100 */
[----:B------:R-:W5:Y:S01]  /*71d0*/  @!P6 LDC R142, c[0x0][0x3c0] ;  /* 0x0000f000ff8eeb82 */ /* 0x000f620000000800 */
[----:B------:R-:W-:Y:S04]  /*71e0*/  DEPBAR.LE SB0, 0x0 ;  /* 0x000080000000791a */ /* 0x000fe80000000000 */
[C---:B------:R-:W-:Y:S03]  /*71f0*/  LOP3.LUT R139, R121.reuse, 0xd8, RZ, 0xc0, !PT ;  /* 0x000000d8798b7812 */ /* 0x040fe600078ec0ff */
[----:B------:R-:W3:Y:S01]  /*7200*/  LDC R125, c[0x0][0x3c4] ;  /* 0x0000f100ff7d7b82 */ /* 0x000ee20000000800 */
[----:B------:R-:W-:Y:S07]  /*7210*/  LOP3.LUT R2, R121, 0x1f20, RZ, 0xc0, !PT ;  /* 0x00001f2079027812 */ /* 0x000fee00078ec0ff */
[----:B------:R-:W-:Y:S01]  /*7220*/  BAR.SYNC.DEFER_BLOCKING 0x0 ;  /* 0x0000000000007b1d */ /* 0x000fe20000010000 */
[----:B------:R-:W-:Y:S02]  /*7230*/  LOP3.LUT R139, R139, R130, RZ, 0x3c, !PT ;  /* 0x000000828b8b7212 */ /* 0x000fe400078e3cff */
[----:B------:R-:W-:Y:S02]  /*7240*/  LOP3.LUT R122, R121, 0x18, RZ, 0xc0, !PT ;  /* 0x00000018797a7812 */ /* 0x000fe400078ec0ff */
[----:B------:R-:W-:Y:S01]  /*7250*/  LOP3.LUT R139, R2, R139, RZ, 0xfc, !PT ;  /* 0x0000008b028b7212 */ /* 0x000fe200078efcff */
[----:B------:R-:W-:Y:S01]  /*7260*/  IMAD.MOV.U32 R2, RZ, RZ, R127 ;  /* 0x000000ffff027224 */ /* 0x000fe200078e007f */
[C---:B------:R-:W-:Y:S02]  /*7270*/  LOP3.LUT R138, R122.reuse, 0x20, RZ, 0xfc, !PT ;  /* 0x000000207a8a7812 */ /* 0x040fe400078efcff */
[C---:B------:R-:W-:Y:S02]  /*7280*/  LOP3.LUT R137, R122.reuse, 0x40, RZ, 0xfc, !PT ;  /* 0x000000407a897812 */ /* 0x040fe400078efcff */
[----:B--2---:R-:W-:Y:S02]  /*7290*/  ISETP.GE.AND P5, PT, R122, UR10, PT ;  /* 0x0000000a7a007c0c */ /* 0x004fe4000bfa6270 */
[----:B------:R-:W-:Y:S02]  /*72a0*/  ISETP.GE.AND P4, PT, R138, UR10, PT ;  /* 0x0000000a8a007c0c */ /* 0x000fe4000bf86270 */
[----:B------:R-:W-:Y:S02]  /*72b0*/  ISETP.GE.AND P3, PT, R137, UR10, PT ;  /* 0x0000000a89007c0c */ /* 0x000fe4000bf66270 */
[----:B------:R-:W-:Y:S01]  /*72c0*/  LEA R139, R139, UR5, 0x1 ;  /* 0x000000058b8b7c11 */ /* 0x000fe2000f8e08ff */
[----:B-1----:R-:W-:Y:S02]  /*72d0*/  IMAD.SHL.U32 R118, R86, 0x4, RZ ;  /* 0x0000000456767824 */ /* 0x002fe400078e00ff */
[----:B-----5:R-:W-:Y:S02]  /*72e0*/  @!P6 IMAD.SHL.U32 R9, R142, 0x40, RZ ;  /* 0x000000408e09e824 */ /* 0x020fe400078e00ff */
[----:B------:R-:W-:Y:S01]  /*72f0*/  IMAD.SHL.U32 R119, R86, 0x10, RZ ;  /* 0x0000001056777824 */ /* 0x000fe200078e00ff */
[----:B------:R-:W-:Y:S01]  /*7300*/  LOP3.LUT R5, R118, 0x18, RZ, 0xc0, !PT ;  /* 0x0000001876057812 */ /* 0x000fe200078ec0ff */
[----:B------:R-:W-:Y:S02]  /*7310*/  @!P6 IMAD.X R9, RZ, RZ, ~R9, P0 ;  /* 0x000000ffff09e224 */ /* 0x000fe400000e0e09 */
[----:B------:R-:W-:Y:S01]  /*7320*/  IMAD.SHL.U32 R0, R86, 0x20, RZ ;  /* 0x0000002056007824 */ /* 0x000fe200078e00ff */
[----:B------:R-:W-:Y:S02]  /*7330*/  LOP3.LUT R7, R119, 0x100, RZ, 0xc0, !PT ;  /* 0x0000010077077812 */ /* 0x000fe400078ec0ff */
[----:B------:R-:W-:Y:S02]  /*7340*/  @!P6 SHF.R.S64 R4, R4, 0x1f, R9 ;  /* 0x0000001f0404e819 */ /* 0x000fe40000001009 */
[----:B------:R-:W-:Y:S02]  /*7350*/  LOP3.LUT R5, R5, 0xc0, R0, 0xf8, !PT ;  /* 0x000000c005057812 */ /* 0x000fe400078ef800 */
[----:B------:R-:W-:Y:S01]  /*7360*/  @!P6 IADD3 R127, P0, PT, R127, R4, RZ ;  /* 0x000000047f7fe210 */ /* 0x000fe20007f1e0ff */
[----:B------:R-:W-:Y:S01]  /*7370*/  IMAD.MOV.U32 R4, RZ, RZ, R126 ;  /* 0x000000ffff047224 */ /* 0x000fe200078e007e */
[----:B------:R-:W-:Y:S02]  /*7380*/  LOP3.LUT R0, R7, 0x20, R0, 0xf8, !PT ;  /* 0x0000002007007812 */ /* 0x000fe400078ef800 */
[----:B------:R-:W-:Y:S02]  /*7390*/  @!P6 LEA.HI.X.SX32 R126, R9, R126, 0x1, P0 ;  /* 0x0000007e097ee211 */ /* 0x000fe400000f0eff */
[----:B------:R-:W-:Y:S01]  /*73a0*/  LOP3.LUT R87, R5, 0x8, R86, 0x78, !PT ;  /* 0x0000000805577812 */ /* 0x000fe200078e7856 */
[----:B---3--:R-:W-:Y:S06]  /*73b0*/  @!P6 BRA `(.L_x_3450) ;  /* 0x0000000000f4e947 */ /* 0x008fec0003800000 */
[----:B------:R-:W-:Y:S01]  /*73c0*/  VIADD R8, R136, 0xffffffc0 ;  /* 0xffffffc088087836 */ /* 0x000fe20000000000 */
[----:B------:R-:W1:Y:S04]  /*73d0*/  LDC R5, c[0x0][0x4f0] ;  /* 0x00013c00ff057b82 */ /* 0x000e680000000800 */
[----:B------:R-:W-:Y:S04]  /*73e0*/  IABS R9, R8 ;  /* 0x0000000800097213 */ /* 0x000fe80000000000 */
[----:B------:R-:W2:Y:S01]  /*73f0*/  LDC.64 R142, c[0x0][0x3c0] ;  /* 0x0000f000ff8e7b82 */ /* 0x000ea20000000a00 */
        /* <DEDUP_REMOVED lines=37> */
[-C--:B------:R-:W-:Y:S02]  /*7650*/  LEA.HI.X.SX32 R17, R11, R133.reuse, 0x2, P1 ;  /* 0x000000850b117211 */ /* 0x080fe400008f16ff */
[C---:B------:R-:W-:Y:S01]  /*7660*/  LEA R14, P0, R9.reuse, R132, 0x2 ;  /* 0x00000084090e7211 */ /* 0x040fe200078010ff */
[C---:B------:R-:W-:Y:S02]  /*7670*/  IMAD.IADD R8, R9.reuse, 0x1, -R11 ;  /* 0x0000000109087824 */ /* 0x040fe400078e0a0b */
[----:B------:R-:W3:Y:S01]  /*7680*/  LDG.E R7, desc[UR16][R16.64] ;  /* 0x0000001010077981 */ /* 0x000ee2000c1e1900 */
[----:B------:R-:W-:Y:S01]  /*7690*/  LEA.HI.X.SX32 R15, R9, R133, 0x2, P0 ;  /* 0x00000085090f7211 */ /* 0x000fe200000f16ff */
[----:B------:R-:W-:Y:S04]  /*76a0*/  IMAD R5, R8, R5, -0x40 ;  /* 0xffffffc008057424 */ /* 0x000fe800078e0205 */
[-C--:B--2---:R-:W-:Y:S01]  /*76b0*/  IMAD.WIDE.U32 R10, R5, R142.reuse, RZ ;  /* 0x0000008e050a7225 */ /* 0x084fe200078e00ff */
[----:B------:R-:W3:Y:S02]  /*76c0*/  LDG.E R6, desc[UR16][R14.64] ;  /* 0x000000100e067981 */ /* 0x000ee4000c1e1900 */
[----:B------:R-:W-:Y:S05]  /*76d0*/  SHF.R.S32.HI R9, RZ, 0x1f, R5 ;  /* 0x0000001fff097819 */ /* 0x000fea0000011405 */
[----:B------:R-:W-:Y:S04]  /*76e0*/  IMAD R8, R9, R142, RZ ;  /* 0x0000008e09087224 */ /* 0x000fe800078e02ff */
[----:B------:R-:W-:Y:S05]  /*76f0*/  IMAD R8, R5, R143, R8 ;  /* 0x0000008f05087224 */ /* 0x000fea00078e0208 */
[----:B------:R-:W-:Y:S01]  /*7700*/  IADD3 R11, PT, PT, R11, R8, RZ ;  /* 0x000000080b0b7210 */ /* 0x000fe20007ffe0ff */
[----:B---3--:R-:W-:Y:S04]  /*7710*/  IMAD.IADD R7, R7, 0x1, -R6 ;  /* 0x0000000107077824 */ /* 0x008fe800078e0a06 */
[----:B------:R-:W-:Y:S01]  /*7720*/  IMAD.WIDE.U32 R10, R7, UR8, R10 ;  /* 0x00000008070a7c25 */ /* 0x000fe2000f8e000a */
[----:B------:R-:W-:Y:S02]  /*7730*/  SHF.R.S32.HI R5, RZ, 0x1f, R7 ;  /* 0x0000001fff057819 */ /* 0x000fe40000011407 */
[C---:B------:R-:W-:Y:S03]  /*7740*/  LEA R127, P0, R10.reuse, R2, 0x1 ;  /* 0x000000020a7f7211 */ /* 0x040fe600078008ff */
[----:B------:R-:W-:Y:S04]  /*7750*/  IMAD R6, R5, UR8, RZ ;  /* 0x0000000805067c24 */ /* 0x000fe8000f8e02ff */
[----:B------:R-:W-:Y:S04]  /*7760*/  IMAD R6, R7, UR9, R6 ;  /* 0x0000000907067c24 */ /* 0x000fe8000f8e0206 */
[----:B------:R-:W-:Y:S05]  /*7770*/  IMAD.IADD R5, R11, 0x1, R6 ;  /* 0x000000010b057824 */ /* 0x000fea00078e0206 */
[----:B------:R-:W-:Y:S07]  /*7780*/  LEA.HI.X R126, R10, R4, R5, 0x1, P0 ;  /* 0x000000040a7e7211 */ /* 0x000fee00000f0c05 */
.L_x_3450:
[----:B------:R-:W-:Y:S01]  /*7790*/  @!P5 IMAD.MOV.U32 R146, RZ, RZ, R127 ;  /* 0x000000ffff92d224 */ /* 0x000fe200078e007f */
[----:B------:R-:W-:Y:S01]  /*77a0*/  LEA R144, P0, R142, R127, 0x6 ;  /* 0x0000007f8e907211 */ /* 0x000fe200078030ff */
[--C-:B------:R-:W-:Y:S01]  /*77b0*/  @!P5 IMAD.MOV.U32 R147, RZ, RZ, R126.reuse ;  /* 0x000000ffff93d224 */ /* 0x100fe200078e007e */
[----:B------:R-:W-:Y:S01]  /*77c0*/  LOP3.LUT R0, R0, R87, RZ, 0xfc, !PT ;  /* 0x0000005700007212 */ /* 0x000fe200078efcff */
[--C-:B------:R-:W-:Y:S01]  /*77d0*/  @!P4 IMAD.MOV.U32 R143, RZ, RZ, R126.reuse ;  /* 0x000000ffff8fc224 */ /* 0x100fe200078e007e */
[----:B------:R-:W-:Y:S01]  /*77e0*/  LEA.HI.X R145, R142, R126, R125, 0x6, P0 ;  /* 0x0000007e8e917211 */ /* 0x000fe200000f347d */
[----:B------:R-:W-:Y:S01]  /*77f0*/  @!P4 IMAD.MOV.U32 R142, RZ, RZ, R127 ;  /* 0x000000ffff8ec224 */ /* 0x000fe200078e007f */
[----:B------:R-:W-:Y:S01]  /*7800*/  @!PT LDS RZ, [RZ] ;  /* 0x00000000fffff984 */ /* 0x000fe20000000800 */
[----:B------:R-:W-:Y:S01]  /*7810*/  @!PT LDS RZ, [RZ] ;  /* 0x00000000fffff984 */ /* 0x000fe20000000800 */
[----:B------:R-:W-:Y:S01]  /*7820*/  @!PT LDS RZ, [RZ] ;  /* 0x00000000fffff984 */ /* 0x000fe20000000800 */
[----:B------:R-:W-:Y:S01]  /*7830*/  @!P5 LDGSTS.E.BYPASS.LTC128B.128 [R139+0x6000], desc[UR16][R146.64] ;  /* 0x06000000928bdfae */ /* 0x000fe2000b981a10 */
[----:B------:R-:W-:Y:S01]  /*7840*/  LEA R84, R0, UR5, 0x1 ;  /* 0x0000000500547c11 */ /* 0x000fe2000f8e08ff */
[----:B------:R-:W-:Y:S01]  /*7850*/  IMAD.MOV.U32 R87, RZ, RZ, 0x20 ;  /* 0x00000020ff577424 */ /* 0x000fe200078e00ff */
[----:B------:R-:W-:Y:S01]  /*7860*/  LOP3.LUT P0, RZ, R86, 0x4, RZ, 0xc0, !PT ;  /* 0x0000000456ff7812 */ /* 0x000fe2000780c0ff */
[----:B------:R-:W-:Y:S01]  /*7870*/  @P5 STS.128 [R139+0x6000], RZ ;  /* 0x006000ff8b005388 */ /* 0x000fe20000000c00 */
[----:B------:R-:W-:Y:S02]  /*7880*/  ISETP.NE.AND P1, PT, R135, 0x1, PT ;  /* 0x000000018700780c */ /* 0x000fe40003f25270 */
[----:B------:R-:W-:Y:S01]  /*7890*/  SEL R87, R87, 0xffffffe0, !P0 ;  /* 0xffffffe057577807 */ /* 0x000fe20004000000 */
[----:B------:R-:W-:Y:S01]  /*78a0*/  @!PT LDS RZ, [RZ] ;  /* 0x00000000fffff984 */ /* 0x000fe20000000800 */
[----:B------:R-:W-:Y:S01]  /*78b0*/  @!PT LDS RZ, [RZ] ;  /* 0x00000000fffff984 */ /* 0x000fe20000000800 */
[----:B------:R-:W-:Y:S01]  /*78c0*/  @!PT LDS RZ, [RZ] ;  /* 0x00000000fffff984 */ /* 0x000fe20000000800 */
[----:B------:R1:W-:Y:S03]  /*78d0*/  @!P4 LDGSTS.E.BYPASS.LTC128B.128 [R139+0x7000], desc[UR16][R142.64+0x40] ;  /* 0x070000408e8bcfae */ /* 0x0003e6000b981a10 */
[----:B------:R-:W-:Y:S01]  /*78e0*/  IADD3 R2, PT, PT, R117, R87, RZ ;  /* 0x0000005775027210 */ /* 0x000fe20007ffe0ff */
[----:B------:R-:W-:Y:S01]  /*78f0*/  @P4 STS.128 [R139+0x7000], RZ ;  /* 0x007000ff8b004388 */ /* 0x000fe20000000c00 */
[----:B------:R-:W-:Y:S01]  /*7900*/  IMAD.IADD R0, R84, 0x1, R87 ;  /* 0x0000000154007824 */ /* 0x000fe200078e0257 */
[----:B-1----:R-:W-:Y:S01]  /*7910*/  @!P3 MOV R142, R127 ;  /* 0x0000007f008eb202 */ /* 0x002fe20000000f00 */
[----:B------:R-:W-:Y:S05]  /*7920*/  @!P3 IMAD.MOV.U32 R143, RZ, RZ, R126 ;  /* 0x000000ffff8fb224 */ /* 0x000fea00078e007e */
        /* <DEDUP_REMOVED lines=23> */
[----:B------:R-:W5:Y:S04]  /*7aa0*/  LDSM.16.M88.4 R100, [R84+0x3800] ;  /* 0x003800005464783b */ /* 0x000f680000000200 */
[----:B------:R-:W0:Y:S04]  /*7ab0*/  LDGDEPBAR ;  /* 0x00000000000079af */ /* 0x000e280000000000 */
[----:B------:R-:W4:Y:S04]  /*7ac0*/  LDSM.16.M88.4 R104, [R84+0x3c00] ;  /* 0x003c00005468783b */ /* 0x000f280000000200 */
[----:B------:R-:W-:Y:S04]  /*7ad0*/  LDSM.16.M88.4 R108, [R2] ;  /* 0x00000000026c783b */ /* 0x000fe80000000200 */
[----:B------:R-:W1:Y:S01]  /*7ae0*/  LDSM.16.M88.4 R112, [R0+0x3000] ;  /* 0x003000000070783b */ /* 0x000e620000000200 */
[C---:B--2---:R-:W-:Y:S08]  /*7af0*/  HMMA.16816.F32 R4, R88.reuse, R92, RZ ;  /* 0x0000005c5804723c */ /* 0x044ff000000018ff */
[C---:B------:R-:W-:Y:S01]  /*7b00*/  HMMA.16816.F32 R8, R88.reuse, R94, RZ ;  /* 0x0000005e5808723c */ /* 0x040fe200000018ff */
[----:B------:R-:W-:Y:S07]  /*7b10*/  LDSM.16.M88.4 R92, [R0+0x3800] ;  /* 0x00380000005c783b */ /* 0x000fee0000000200 */
[C---:B---3--:R-:W-:Y:S08]  /*7b20*/  HMMA.16816.F32 R12, R88.reuse, R96, RZ ;  /* 0x00000060580c723c */ /* 0x048ff000000018ff */
[C---:B------:R-:W-:Y:S01]  /*7b30*/  HMMA.16816.F32 R16, R88.reuse, R98, RZ ;  /* 0x000000625810723c */ /* 0x040fe200000018ff */
[----:B------:R-:W-:Y:S07]  /*7b40*/  LDSM.16.M88.4 R96, [R84+0x4400] ;  /* 0x004400005460783b */ /* 0x000fee0000000200 */
[C---:B-----5:R-:W-:Y:S08]  /*7b50*/  HMMA.16816.F32 R20, R88.reuse, R100, RZ ;  /* 0x000000645814723c */ /* 0x060ff000000018ff */
[C---:B------:R-:W-:Y:S08]  /*7b60*/  HMMA.16816.F32 R24, R88.reuse, R102, RZ ;  /* 0x000000665818723c */ /* 0x040ff000000018ff */
[C---:B----4-:R-:W-:Y:S08]  /*7b70*/  HMMA.16816.F32 R28, R88.reuse, R104, RZ ;  /* 0x00000068581c723c */ /* 0x050ff000000018ff */
[----:B------:R-:W-:Y:S01]  /*7b80*/  HMMA.16816.F32 R32, R88, R106, RZ ;  /* 0x0000006a5820723c */ /* 0x000fe200000018ff */
[----:B------:R-:W2:Y:S07]  /*7b90*/  LDSM.16.M88.4 R88, [R0+0x3400] ;  /* 0x003400000058783b */ /* 0x000eae0000000200 */
[C---:B-1----:R-:W-:Y:S08]  /*7ba0*/  HMMA.16816.F32 R4, R108.reuse, R112, R4 ;  /* 0x000000706c04723c */ /* 0x042ff00000001804 */
[C---:B------:R-:W-:Y:S08]  /*7bb0*/  HMMA.16816.F32 R8, R108.reuse, R114, R8 ;  /* 0x000000726c08723c */ /* 0x040ff00000001808 */
[C---:B--2---:R-:W-:Y:S08]  /*7bc0*/  HMMA.16816.F32 R12, R108.reuse, R88, R12 ;  /* 0x000000586c0c723c */ /* 0x044ff0000000180c */
[C---:B------:R-:W-:Y:S01]  /*7bd0*/  HMMA.16816.F32 R16, R108.reuse, R90, R16 ;  /* 0x0000005a6c10723c */ /* 0x040fe20000001810 */
[----:B------:R-:W1:Y:S07]  /*7be0*/  LDSM.16.M88.4 R88, [R0+0x3c00] ;  /* 0x003c00000058783b */ /* 0x000e6e0000000200 */
[C---:B------:R-:W-:Y:S08]  /*7bf0*/  HMMA.16816.F32 R20, R108.reuse, R92, R20 ;  /* 0x0000005c6c14723c */ /* 0x040ff00000001814 */
[C---:B------:R-:W-:Y:S01]  /*7c00*/  HMMA.16816.F32 R24, R108.reuse, R94, R24 ;  /* 0x0000005e6c18723c */ /* 0x040fe20000001818 */
[----:B------:R-:W-:Y:S07]  /*7c10*/  LDSM.16.M88.4 R92, [R117+0x1000] ;  /* 0x00100000755c783b */ /* 0x000fee0000000200 */
[C---:B-1----:R-:W-:Y:S08]  /*7c20*/  HMMA.16816.F32 R28, R108.reuse, R88, R28 ;  /* 0x000000586c1c723c */ /* 0x042ff0000000181c */
[----:B------:R-:W-:Y:S01]  /*7c30*/  HMMA.16816.F32 R32, R108, R90, R32 ;  /* 0x0000005a6c20723c */ /* 0x000fe20000001820 */
[----:B------:R-:W1:Y:S07]  /*7c40*/  LDSM.16.M88.4 R88, [R84+0x4000] ;  /* 0x004000005458783b */ /* 0x000e6e0000000200 */
[C---:B-1----:R-:W-:Y:S08]  /*7c50*/  HMMA.16816.F32 R4, R92.reuse, R88, R4 ;  /* 0x000000585c04723c */ /* 0x042ff00000001804 */
[C---:B------:R-:W-:Y:S01]  /*7c60*/  HMMA.16816.F32 R8, R92.reuse, R90, R8 ;  /* 0x0000005a5c08723c */ /* 0x040fe20000001808 */
[----:B------:R-:W1:Y:S07]  /*7c70*/  LDSM.16.M88.4 R88, [R84+0x4800] ;  /* 0x004800005458783b */ /* 0x000e6e0000000200 */
[C---:B------:R-:W-:Y:S08]  /*7c80*/  HMMA.16816.F32 R12, R92.reuse, R96, R12 ;  /* 0x000000605c0c723c */ /* 0x040ff0000000180c */
        /* <DEDUP_REMOVED lines=40> */
[----:B------:R-:W2:Y:S01]  /*7f10*/  LDSM.16.M88.4 R96, [R0+0x5c00] ;  /* 0x005c00000060783b */ /* 0x000ea20000000200 */
[----:B------:R-:W-:Y:S04]  /*7f20*/  DEPBAR.LE SB0, 0x0 ;  /* 0x000080000000791a */ /* 0x000fe80000000000 */
[----:B------:R-:W-:Y:S02]  /*7f30*/  BAR.SYNC.DEFER_BLOCKING 0x0 ;  /* 0x0000000000007b1d */ /* 0x000fe40000010000 */
[C---:B-1----:R-:W-:Y:S08]  /*7f40*/  HMMA.16816.F32 R20, R88.reuse, R92, R20 ;  /* 0x0000005c5814723c */ /* 0x042ff00000001814 */
        /* <DEDUP_REMOVED lines=20> */
[----:B------:R-:W1:Y:S04]  /*8090*/  LDC R2, c[0x0][0x4f0] ;  /* 0x00013c00ff027b82 */ /* 0x000e680000000800 */
[----:B------:R-:W-:Y:S02]  /*80a0*/  IABS R88, R93 ;  /* 0x0000005d00587213 */ /* 0x000fe40000000000 */
[-C--:B-1----:R-:W-:Y:S02]  /*80b0*/  IABS R84, R2.reuse ;  /* 0x0000000200547213 */ /* 0x082fe40000000000 */
[-C--:B------:R-:W-:Y:S02]  /*80c0*/  LOP3.LUT R93, R93, R2.reuse, RZ, 0x3c, !PT ;  /* 0x000000025d5d7212 */ /* 0x080fe400078e3cff */
[----:B------:R-:W1:Y:S10]  /*80d0*/  I2F.RP R91, R84 ;  /* 0x00000054005b7306 */ /* 0x000e740000209400 */
[----:B-1----:R-:W1:Y:S02]  /*80e0*/  MUFU.RCP R87, R91 ;  /* 0x0000005b00577308 */ /* 0x002e640000001000 */
[----:B-1----:R-:W-:Y:S01]  /*80f0*/  VIADD R94, R87, 0xffffffe ;  /* 0x0ffffffe575e7836 */ /* 0x002fe20000000000 */
[----:B------:R-:W-:Y:S07]  /*8100*/  IADD3 R87, PT, PT, R136, -0x40, RZ ;  /* 0xffffffc088577810 */ /* 0x000fee0007ffe0ff */
[----:B------:R-:W1:Y:S01]  /*8110*/  F2I.FTZ.U32.TRUNC.NTZ R95, R94 ;  /* 0x0000005e005f7305 */ /* 0x000e62000021f000 */
[----:B------:R-:W-:Y:S02]  /*8120*/  IABS R90, R87 ;  /* 0x00000057005a7213 */ /* 0x000fe40000000000 */
[----:B------:R-:W-:Y:S01]  /*8130*/  LOP3.LUT R87, R87, R2, RZ, 0x3c, !PT ;  /* 0x0000000257577212 */ /* 0x000fe200078e3cff */
        /* <DEDUP_REMOVED lines=15> */
[----:B------:R-:W-:Y:S02]  /*8230*/  @!P1 IMAD.IADD R88, R88, 0x1, -R84 ;  /* 0x0000000158589824 */ /* 0x000fe400078e0a54 */
[----:B------:R-:W-:Y:S01]  /*8240*/  @!P2 VIADD R94, R94, 0x1 ;  /* 0x000000015e5ea836 */ /* 0x000fe20000000000 */
[-C--:B------:R-:W-:Y:S02]  /*8250*/  ISETP.GE.U32.AND P2, PT, R90, R84.reuse, PT ;  /* 0x000000545a00720c */ /* 0x080fe40003f46070 */
[----:B------:R-:W-:Y:S02]  /*8260*/  ISETP.GE.U32.AND P1, PT, R88, R84, PT ;  /* 0x000000545800720c */ /* 0x000fe40003f26070 */
[----:B------:R-:W1:Y:S09]  /*8270*/  LDC.64 R88, c[0x0][0x3b8] ;  /* 0x0000ee00ff587b82 */ /* 0x000e720000000a00 */
        /* <DEDUP_REMOVED lines=30> */
.L_x_3452:
[--C-:B------:R-:W-:Y:S01]  /*8460*/  @!P5 IMAD.MOV.U32 R125, RZ, RZ, R123.reuse ;  /* 0x000000ffff7dd224 */ /* 0x100fe200078e007b */
[----:B------:R-:W-:Y:S01]  /*8470*/  @!P4 LEA R92, P2, R88, R124, 0x6 ;  /* 0x0000007c585cc211 */ /* 0x000fe200078430ff */
[----:B------:R-:W-:Y:S01]  /*8480*/  IMAD.SHL.U32 R2, R0, 0x40, RZ ;  /* 0x0000004000027824 */ /* 0x000fe200078e00ff */
[C---:B------:R-:W-:Y:S02]  /*8490*/  LEA R94, P1, R88.reuse, RZ, 0x6 ;  /* 0x000000ff585e7211 */ /* 0x040fe400078230ff */
[----:B------:R-:W-:Y:S01]  /*84a0*/  @!PT LDS RZ, [RZ] ;  /* 0x00000000fffff984 */ /* 0x000fe20000000800 */
[----:B------:R-:W-:Y:S01]  /*84b0*/  @!PT LDS RZ, [RZ] ;  /* 0x00000000fffff984 */ /* 0x000fe20000000800 */
[----:B------:R-:W-:Y:S01]  /*84c0*/  @!PT LDS RZ, [RZ] ;  /* 0x00000000fffff984 */ /* 0x000fe20000000800 */
[----:B------:R1:W-:Y:S01]  /*84d0*/  @!P5 LDGSTS.E.BYPASS.LTC128B.128 [R139+0x3000], desc[UR16][R124.64] ;  /* 0x030000007c8bdfae */ /* 0x0003e2000b981a10 */
[----:B------:R-:W-:Y:S02]  /*84e0*/  @!P4 LEA.HI.X R93, R88, R123, R0, 0x6, P2 ;  /* 0x0000007b585dc211 */ /* 0x000fe400010f3400 */
[----:B------:R-:W-:Y:S01]  /*84f0*/  @!P5 IADD3 R94, P2, PT, R124, R94, RZ ;  /* 0x0000005e7c5ed210 */ /* 0x000fe20007f5e0ff */
[----:B------:R2:W-:Y:S01]  /*8500*/  @P5 STS.128 [R139+0x3000], RZ ;  /* 0x003000ff8b005388 */ /* 0x0005e20000000c00 */
[C---:B------:R-:W-:Y:S02]  /*8510*/  LEA.HI.X R95, R88.reuse, RZ, RZ, 0x6, P1 ;  /* 0x000000ff585f7211 */ /* 0x040fe400008f34ff */
[C---:B------:R-:W-:Y:S02]  /*8520*/  @!P3 LEA R90, P1, R88.reuse, R124, 0x6 ;  /* 0x0000007c585ab211 */ /* 0x040fe400078230ff */
[----:B------:R-:W-:Y:S02]  /*8530*/  @!P5 IADD3.X R95, PT, PT, R123, R95, R2, P2, !PT ;  /* 0x0000005f7b5fd210 */ /* 0x000fe400017fe402 */
[----:B------:R-:W-:Y:S01]  /*8540*/  @!P3 LEA.HI.X R91, R88, R123, R0, 0x6, P1 ;  /* 0x0000007b585bb211 */ /* 0x000fe200008f3400 */
        /* <DEDUP_REMOVED lines=28> */
.L_x_3451:
[----:B--2---:R-:W-:Y:S01]  /*8710*/  FMNMX3.FTZ R91, R3, R4, R5, !PT ;  /* 0x00000004035b7276 */ /* 0x004fe20007810005 */
        /* <DEDUP_REMOVED lines=44> */
[----:B------:R-:W-:Y:S01]  /*89e0*/  FMUL.FTZ R3, R85, UR4 ;  /* 0x0000000455037c20 */ /* 0x000fe20008410000 */
[----:B------:R-:W-:Y:S01]  /*89f0*/  MUFU.EX2 R104, R104 ;  /* 0x0000006800687308 */ /* 0x000fe20000000800 */
[----:B------:R-:W-:Y:S01]  /*8a00*/  @P0 IADD3 R88, PT, PT, R131, -0x20, RZ ;  /* 0xffffffe083580810 */ /* 0x000fe20007ffe0ff */
        /* <DEDUP_REMOVED lines=11> */
[----:B------:R-:W-:Y:S01]  /*8ac0*/  LDSM.16.MT88.4 R100, [R88+0x800] ;  /* 0x000800005864783b */ /* 0x000fe20000004200 */
[--C-:B------:R-:W-:Y:S01]  /*8ad0*/  FFMA.FTZ R152, R22, UR4, -R106.reuse ;  /* 0x0000000416987c23 */ /* 0x100fe2000801086a */
[--C-:B------:R-:W-:Y:S07]  /*8ae0*/  FFMA.FTZ R147, R23, UR4, -R106.reuse ;  /* 0x0000000417937c23 */ /* 0x100fee000801086a */
[----:B------:R-:W1:Y:S01]  /*8af0*/  MUFU.EX2 R84, R84 ;  /* 0x0000005400547308 */ /* 0x000e620000000800 */
[--C-:B------:R-:W-:Y:S01]  /*8b00*/  FFMA.FTZ R151, R26, UR4, -R106.reuse ;  /* 0x000000041a977c23 */ /* 0x100fe2000801086a */
[--C-:B------:R-:W-:Y:S01]  /*8b10*/  FFMA.FTZ R146, R27, UR4, -R106.reuse ;  /* 0x000000041b927c23 */ /* 0x100fe2000801086a */
[--C-:B------:R-:W-:Y:S07]  /*8b20*/  FFMA.FTZ R156, R30, UR4, -R106.reuse ;  /* 0x000000041e9c7c23 */ /* 0x100fee000801086a */
[----:B------:R-:W2:Y:S01]  /*8b30*/  MUFU.EX2 R3, R3 ;  /* 0x0000000300037308 */ /* 0x000ea20000000800 */
[--C-:B------:R-:W-:Y:S01]  /*8b40*/  FFMA.FTZ R157, R34, UR4, -R106.reuse ;  /* 0x00000004229d7c23 */ /* 0x100fe2000801086a */
[--C-:B------:R-:W-:Y:S01]  /*8b50*/  FFMA.FTZ R161, R31, UR4, -R106.reuse ;  /* 0x000000041fa17c23 */ /* 0x100fe2000801086a */
[----:B------:R-:W-:Y:S07]  /*8b60*/  FFMA.FTZ R159, R35, UR4, -R106 ;  /* 0x00000004239f7c23 */ /* 0x000fee000801086a */
[----:B------:R-:W3:Y:S01]  /*8b70*/  MUFU.EX2 R91, R91 ;  /* 0x0000005b005b7308 */ /* 0x000ee20000000800 */
[--C-:B------:R-:W-:Y:S01]  /*8b80*/  FFMA.FTZ R145, R20, UR4, -R105.reuse ;  /* 0x0000000414917c23 */ /* 0x100fe20008010869 */
[--C-:B------:R-:W-:Y:S01]  /*8b90*/  FFMA.FTZ R150, R21, UR4, -R105.reuse ;  /* 0x0000000415967c23 */ /* 0x100fe20008010869 */
[--C-:B------:R-:W-:Y:S07]  /*8ba0*/  FFMA.FTZ R148, R24, UR4, -R105.reuse ;  /* 0x0000000418947c23 */ /* 0x100fee0008010869 */
[----:B------:R-:W4:Y:S01]  /*8bb0*/  MUFU.EX2 R108, R108 ;  /* 0x0000006c006c7308 */ /* 0x000f220000000800 */
[----:B------:R-:W-:Y:S01]  /*8bc0*/  FFMA.FTZ R149, R25, UR4, -R105 ;  /* 0x0000000419957c23 */ /* 0x000fe20008010869 */
[C---:B-1----:R-:W-:Y:S01]  /*8bd0*/  FMUL.FTZ R36, R84.reuse, R36 ;  /* 0x0000002454247220 */ /* 0x042fe20000410000 */
[C---:B------:R-:W-:Y:S07]  /*8be0*/  FMUL.FTZ R37, R84.reuse, R37 ;  /* 0x0000002554257220 */ /* 0x040fee0000410000 */
[----:B------:R-:W1:Y:S01]  /*8bf0*/  MUFU.EX2 R109, R109 ;  /* 0x0000006d006d7308 */ /* 0x000e620000000800 */
[C---:B------:R-:W-:Y:S01]  /*8c00*/  FMUL.FTZ R40, R84.reuse, R40 ;  /* 0x0000002854287220 */ /* 0x040fe20000410000 */
[C---:B--2---:R-:W-:Y:S01]  /*8c10*/  FMUL.FTZ R38, R3.reuse, R38 ;  /* 0x0000002603267220 */ /* 0x044fe20000410000 */
[----:B------:R-:W-:Y:S07]  /*8c20*/  FMUL.FTZ R39, R3, R39 ;  /* 0x0000002703277220 */ /* 0x000fee0000410000 */
[----:B------:R-:W2:Y:S01]  /*8c30*/  MUFU.EX2 R90, R90 ;  /* 0x0000005a005a7308 */ /* 0x000ea20000000800 */
[C---:B------:R-:W-:Y:S01]  /*8c40*/  FMUL.FTZ R41, R84.reuse, R41 ;  /* 0x0000002954297220 */ /* 0x040fe20000410000 */
[----:B---3--:R-:W-:Y:S01]  /*8c50*/  F2FP.F16.F32.PACK_AB R92, R91, R107 ;  /* 0x0000006b5b5c723e */ /* 0x008fe200000000ff */
[C---:B------:R-:W-:Y:S01]  /*8c60*/  FMUL.FTZ R42, R3.reuse, R42 ;  /* 0x0000002a032a7220 */ /* 0x040fe20000410000 */
[C---:B------:R-:W-:Y:S01]  /*8c70*/  FMUL.FTZ R43, R3.reuse, R43 ;  /* 0x0000002b032b7220 */ /* 0x040fe20000410000 */
[----:B------:R-:W-:Y:S01]  /*8c80*/  FMUL.FTZ R44, R84, R44 ;  /* 0x0000002c542c7220 */ /* 0x000fe20000410000 */
[----:B----4-:R-:W-:Y:S01]  /*8c90*/  F2FP.F16.F32.PACK_AB R93, R108, R104 ;  /* 0x000000686c5d723e */ /* 0x010fe200000000ff */
[----:B------:R-:W-:Y:S01]  /*8ca0*/  FMUL.FTZ R45, R84, R45 ;  /* 0x0000002d542d7220 */ /* 0x000fe20000410000 */
[C---:B------:R-:W-:Y:S01]  /*8cb0*/  FMUL.FTZ R46, R3.reuse, R46 ;  /* 0x0000002e032e7220 */ /* 0x040fe20000410000 */
[C---:B------:R-:W-:Y:S01]  /*8cc0*/  FMUL.FTZ R47, R3.reuse, R47 ;  /* 0x0000002f032f7220 */ /* 0x040fe20000410000 */
[----:B-1----:R-:W-:Y:S01]  /*8cd0*/  F2FP.F16.F32.PACK_AB R94, R110, R109 ;  /* 0x0000006d6e5e723e */ /* 0x002fe200000000ff */
[C---:B------:R-:W-:Y:S01]  /*8ce0*/  FMUL.FTZ R48, R84.reuse, R48 ;  /* 0x0000003054307220 */ /* 0x040fe20000410000 */
[----:B------:R-:W-:Y:S01]  /*8cf0*/  FMUL.FTZ R49, R84, R49 ;  /* 0x0000003154317220 */ /* 0x000fe20000410000 */
[C---:B------:R-:W-:Y:S01]  /*8d00*/  FMUL.FTZ R50, R3.reuse, R50 ;  /* 0x0000003203327220 */ /* 0x040fe20000410000 */
[----:B--2---:R-:W-:Y:S01]  /*8d10*/  F2FP.F16.F32.PACK_AB R95, R90, R111 ;  /* 0x0000006f5a5f723e */ /* 0x004fe200000000ff */
[C---:B------:R-:W-:Y:S01]  /*8d20*/  FFMA.FTZ R160, R84.reuse, R141, R107 ;  /* 0x0000008d54a07223 */ /* 0x040fe2000001006b */
[C---:B------:R-:W-:Y:S01]  /*8d30*/  FFMA.FTZ R163, R3.reuse, R140, R104 ;  /* 0x0000008c03a37223 */ /* 0x040fe20000010068 */
[C---:B------:R-:W-:Y:S01]  /*8d40*/  FMUL.FTZ R51, R3.reuse, R51 ;  /* 0x0000003303337220 */ /* 0x040fe20000410000 */
[C---:B------:R-:W-:Y:S01]  /*8d50*/  FMUL.FTZ R52, R84.reuse, R52 ;  /* 0x0000003454347220 */ /* 0x040fe20000410000 */
[----:B------:R-:W-:Y:S01]  /*8d60*/  FMUL.FTZ R53, R84, R53 ;  /* 0x0000003554357220 */ /* 0x000fe20000410000 */
[----:B------:R-:W-:Y:S01]  /*8d70*/  FADD.FTZ R108, R108, R163 ;  /* 0x000000a36c6c7221 */ /* 0x000fe20000010000 */
[C---:B------:R-:W-:Y:S01]  /*8d80*/  HMMA.16816.F32 R36, R92.reuse, R96, R36 ;  /* 0x000000605c24723c */ /* 0x040fe20000001824 */
[----:B------:R-:W-:Y:S04]  /*8d90*/  MUFU.EX2 R115, R115 ;  /* 0x0000007300737308 */ /* 0x000fe80000000800 */
[C---:B------:R-:W-:Y:S01]  /*8da0*/  FMUL.FTZ R54, R3.reuse, R54 ;  /* 0x0000003603367220 */ /* 0x040fe20000410000 */
[C---:B------:R-:W-:Y:S01]  /*8db0*/  FMUL.FTZ R55, R3.reuse, R55 ;  /* 0x0000003703377220 */ /* 0x040fe20000410000 */
[C---:B------:R-:W-:Y:S01]  /*8dc0*/  FMUL.FTZ R56, R84.reuse, R56 ;  /* 0x0000003854387220 */ /* 0x040fe20000410000 */
[C---:B------:R-:W-:Y:S01]  /*8dd0*/  HMMA.16816.F32 R40, R92.reuse, R98, R40 ;  /* 0x000000625c28723c */ /* 0x040fe20000001828 */
[----:B------:R-:W1:Y:S02]  /*8de0*/  LDSM.16.MT88.4 R96, [R88] ;  /* 0x000000005860783b */ /* 0x000e640000004200 */
[----:B------:R-:W2:Y:S01]  /*8df0*/  MUFU.EX2 R142, R142 ;  /* 0x0000008e008e7308 */ /* 0x000ea20000000800 */
        /* <DEDUP_REMOVED lines=27> */
[--C-:B------:R-:W-:Y:S01]  /*8fb0*/  FFMA.FTZ R158, R28, UR4, -R105.reuse ;  /* 0x000000041c9e7c23 */ /* 0x100fe20008010869 */
[--C-:B------:R-:W-:Y:S01]  /*8fc0*/  FFMA.FTZ R155, R29, UR4, -R105.reuse ;  /* 0x000000041d9b7c23 */ /* 0x100fe20008010869 */
[--C-:B------:R-:W-:Y:S01]  /*8fd0*/  FFMA.FTZ R154, R32, UR4, -R105.reuse ;  /* 0x00000004209a7c23 */ /* 0x100fe20008010869 */
[----:B------:R-:W-:Y:S01]  /*8fe0*/  FFMA.FTZ R105, R33, UR4, -R105 ;  /* 0x0000000421697c23 */ /* 0x000fe20008010869 */
[----:B------:R-:W-:Y:S01]  /*8ff0*/  FADD.FTZ R160, R91, R160 ;  /* 0x000000a05ba07221 */ /* 0x000fe20000010000 */
[----:B------:R-:W-:Y:S01]  /*9000*/  FADD.FTZ R91, R111, R108 ;  /* 0x0000006c6f5b7221 */ /* 0x000fe20000010000 */
[----:B------:R-:W-:Y:S01]  /*9010*/  MUFU.EX2 R144, R144 ;  /* 0x0000009000907308 */ /* 0x000fe20000000800 */
[----:B------:R-:W-:Y:S01]  /*9020*/  ISETP.NE.AND P0, PT, R135, RZ, PT ;  /* 0x000000ff8700720c */ /* 0x000fe20003f05270 */
[----:B------:R-:W-:Y:S01]  /*9030*/  FADD.FTZ R109, R109, R160 ;  /* 0x000000a06d6d7221 */ /* 0x000fe20000010000 */
[----:B------:R-:W-:Y:S07]  /*9040*/  FADD.FTZ R91, R90, R91 ;  /* 0x0000005b5a5b7221 */ /* 0x000fee0000010000 */
[----:B------:R3:W-:Y:S01]  /*9050*/  MUFU.EX2 R153, R105 ;  /* 0x0000006900997308 */ /* 0x0007e20000000800 */
[C---:B-1----:R-:W-:Y:S03]  /*9060*/  HMMA.16816.F32 R44, R92.reuse, R96, R44 ;  /* 0x000000605c2c723c */ /* 0x042fe6000000182c */
[----:B------:R-:W-:Y:S06]  /*9070*/  FADD.FTZ R160, R110, R109 ;  /* 0x0000006d6ea07221 */ /* 0x000fec0000010000 */
[----:B------:R-:W1:Y:S01]  /*9080*/  MUFU.EX2 R113, R113 ;  /* 0x0000007100717308 */ /* 0x000e620000000800 */
[----:B------:R-:W-:Y:S01]  /*9090*/  LDSM.16.MT88.4 R108, [R116+0x7c00] ;  /* 0x007c0000746c783b */ /* 0x000fe20000004200 */
[----:B------:R-:W-:Y:S01]  /*90a0*/  MOV R85, R0 ;  /* 0x0000000000557202 */ /* 0x000fe20000000f00 */
[C---:B------:R-:W-:Y:S07]  /*90b0*/  HMMA.16816.F32 R48, R92.reuse, R98, R48 ;  /* 0x000000625c30723c */ /* 0x040fee0000001830 */
[----:B------:R-:W-:Y:S01]  /*90c0*/  MUFU.EX2 R114, R114 ;  /* 0x0000007200727308 */ /* 0x000fe20000000800 */
[----:B------:R-:W-:Y:S01]  /*90d0*/  MOV R3, R2 ;  /* 0x0000000200037202 */ /* 0x000fe20000000f00 */
[----:B------:R-:W4:Y:S08]  /*90e0*/  LDSM.16.MT88.4 R96, [R116+0x7000] ;  /* 0x007000007460783b */ /* 0x000f300000004200 */
[----:B------:R-:W5:Y:S10]  /*90f0*/  MUFU.EX2 R125, R125 ;  /* 0x0000007d007d7308 */ /* 0x000f740000000800 */
[----:B------:R-:W-:Y:S01]  /*9100*/  MUFU.EX2 R143, R143 ;  /* 0x0000008f008f7308 */ /* 0x000fe20000000800 */
[----:B---3--:R-:W-:Y:S09]  /*9110*/  LDSM.16.MT88.4 R104, [R88+0xc00] ;  /* 0x000c00005868783b */ /* 0x008ff20000004200 */
[----:B------:R-:W3:Y:S10]  /*9120*/  MUFU.EX2 R112, R112 ;  /* 0x0000007000707308 */ /* 0x000ef40000000800 */
[----:B------:R-:W-:Y:S10]  /*9130*/  MUFU.EX2 R145, R145 ;  /* 0x0000009100917308 */ /* 0x000ff40000000800 */
[----:B------:R-:W3:Y:S10]  /*9140*/  MUFU.EX2 R150, R150 ;  /* 0x0000009600967308 */ /* 0x000ef40000000800 */
[----:B------:R-:W-:Y:S10]  /*9150*/  MUFU.EX2 R152, R152 ;  /* 0x0000009800987308 */ /* 0x000ff40000000800 */
[----:B------:R-:W3:Y:S10]  /*9160*/  MUFU.EX2 R147, R147 ;  /* 0x0000009300937308 */ /* 0x000ef40000000800 */
[----:B------:R-:W-:Y:S10]  /*9170*/  MUFU.EX2 R148, R148 ;  /* 0x0000009400947308 */ /* 0x000ff40000000800 */
[----:B------:R-:W3:Y:S10]  /*9180*/  MUFU.EX2 R149, R149 ;  /* 0x0000009500957308 */ /* 0x000ef40000000800 */
[----:B------:R-:W-:Y:S01]  /*9190*/  MUFU.EX2 R151, R151 ;  /* 0x0000009700977308 */ /* 0x000fe20000000800 */
[C---:B----4-:R-:W-:Y:S09]  /*91a0*/  HMMA.16816.F32 R52, R92.reuse, R96, R52 ;  /* 0x000000605c34723c */ /* 0x050ff20000001834 */
[----:B------:R-:W4:Y:S10]  /*91b0*/  MUFU.EX2 R146, R146 ;  /* 0x0000009200927308 */ /* 0x000f340000000800 */
[----:B------:R-:W-:Y:S01]  /*91c0*/  MUFU.EX2 R158, R158 ;  /* 0x0000009e009e7308 */ /* 0x000fe20000000800 */
[C---:B------:R-:W-:Y:S01]  /*91d0*/  HMMA.16816.F32 R56, R92.reuse, R98, R56 ;  /* 0x000000625c38723c */ /* 0x040fe20000001838 */
[----:B------:R-:W2:Y:S08]  /*91e0*/  LDSM.16.MT88.4 R96, [R88+0x1000] ;  /* 0x001000005860783b */ /* 0x000eb00000004200 */
[----:B------:R-:W4:Y:S10]  /*91f0*/  MUFU.EX2 R155, R155 ;  /* 0x0000009b009b7308 */ /* 0x000f340000000800 */
[----:B------:R-:W-:Y:S10]  /*9200*/  MUFU.EX2 R156, R156 ;  /* 0x0000009c009c7308 */ /* 0x000ff40000000800 */
[----:B------:R-:W4:Y:S10]  /*9210*/  MUFU.EX2 R141, R161 ;  /* 0x000000a1008d7308 */ /* 0x000f340000000800 */
[----:B------:R-:W4:Y:S10]  /*9220*/  MUFU.EX2 R154, R154 ;  /* 0x0000009a009a7308 */ /* 0x000f340000000800 */
[----:B------:R-:W-:Y:S10]  /*9230*/  MUFU.EX2 R157, R157 ;  /* 0x0000009d009d7308 */ /* 0x000ff40000000800 */
[----:B------:R-:W4:Y:S01]  /*9240*/  MUFU.EX2 R140, R159 ;  /* 0x0000009f008c7308 */ /* 0x000f220000000800 */
[C---:B--2---:R-:W-:Y:S08]  /*9250*/  HMMA.16816.F32 R60, R92.reuse, R96, R60 ;  /* 0x000000605c3c723c */ /* 0x044ff0000000183c */
[C---:B------:R-:W-:Y:S01]  /*9260*/  HMMA.16816.F32 R64, R92.reuse, R98, R64 ;  /* 0x000000625c40723c */ /* 0x040fe20000001840 */
[----:B------:R-:W2:Y:S07]  /*9270*/  LDSM.16.MT88.4 R96, [R116+0x8000] ;  /* 0x008000007460783b */ /* 0x000eae0000004200 */
[C---:B--2---:R-:W-:Y:S08]  /*9280*/  HMMA.16816.F32 R68, R92.reuse, R96, R68 ;  /* 0x000000605c44723c */ /* 0x044ff00000001844 */
[C---:B------:R-:W-:Y:S01]  /*9290*/  HMMA.16816.F32 R72, R92.reuse, R98, R72 ;  /* 0x000000625c48723c */ /* 0x040fe20000001848 */
[----:B------:R-:W2:Y:S07]  /*92a0*/  LDSM.16.MT88.4 R96, [R88+0x2000] ;  /* 0x002000005860783b */ /* 0x000eae0000004200 */
[C---:B--2---:R-:W-:Y:S08]  /*92b0*/  HMMA.16816.F32 R76, R92.reuse, R96, R76 ;  /* 0x000000605c4c723c */ /* 0x044ff0000000184c */
[----:B------:R-:W-:Y:S01]  /*92c0*/  HMMA.16816.F32 R80, R92, R98, R80 ;  /* 0x000000625c50723c */ /* 0x000fe20000001850 */
[----:B------:R-:W2:Y:S02]  /*92d0*/  LDSM.16.MT88.4 R96, [R116+0x6400] ;  /* 0x006400007460783b */ /* 0x000ea40000004200 */
[----:B------:R-:W-:Y:S01]  /*92e0*/  F2FP.F16.F32.PACK_AB R92, R142, R115 ;  /* 0x000000738e5c723e */ /* 0x000fe200000000ff */
[----:B------:R-:W-:Y:S01]  /*92f0*/  FADD.FTZ R115, R115, R160 ;  /* 0x000000a073737221 */ /* 0x000fe20000010000 */
[----:B-1----:R-:W-:Y:S01]  /*9300*/  F2FP.F16.F32.PACK_AB R93, R113, R144 ;  /* 0x00000090715d723e */ /* 0x002fe200000000ff */
[----:B------:R-:W-:Y:S01]  /*9310*/  FADD.FTZ R144, R144, R91 ;  /* 0x0000005b90907221 */ /* 0x000fe20000010000 */
[----:B-----5:R-:W-:Y:S01]  /*9320*/  F2FP.F16.F32.PACK_AB R94, R125, R114 ;  /* 0x000000727d5e723e */ /* 0x020fe200000000ff */
[----:B------:R-:W-:Y:S01]  /*9330*/  FADD.FTZ R91, R142, R115 ;  /* 0x000000738e5b7221 */ /* 0x000fe20000010000 */
[----:B---3--:R-:W-:Y:S01]  /*9340*/  F2FP.F16.F32.PACK_AB R95, R112, R143 ;  /* 0x0000008f705f723e */ /* 0x008fe200000000ff */
[----:B------:R-:W-:Y:S02]  /*9350*/  FADD.FTZ R144, R113, R144 ;  /* 0x0000009071907221 */ /* 0x000fe40000010000 */
[----:B------:R-:W-:Y:S02]  /*9360*/  FADD.FTZ R114, R114, R91 ;  /* 0x0000005b72727221 */ /* 0x000fe40000010000 */
[----:B------:R-:W-:Y:S04]  /*9370*/  FADD.FTZ R143, R143, R144 ;  /* 0x000000908f8f7221 */ /* 0x000fe80000010000 */
[----:B------:R-:W-:Y:S01]  /*9380*/  FADD.FTZ R143, R112, R143 ;  /* 0x0000008f708f7221 */ /* 0x000fe20000010000 */
        /* <DEDUP_REMOVED lines=17> */
[----:B------:R-:W1:Y:S02]  /*94a0*/  LDSM.16.MT88.4 R96, [R116+0x6800] ;  /* 0x006800007460783b */ /* 0x000e640000004200 */
[----:B------:R-:W-:Y:S02]  /*94b0*/  F2FP.F16.F32.PACK_AB R92, R150, R145 ;  /* 0x00000091965c723e */ /* 0x000fe400000000ff */
[----:B------:R-:W-:Y:S01]  /*94c0*/  F2FP.F16.F32.PACK_AB R93, R147, R152 ;  /* 0x00000098935d723e */ /* 0x000fe200000000ff */
[----:B------:R-:W-:Y:S01]  /*94d0*/  FADD.FTZ R152, R152, R143 ;  /* 0x0000008f98987221 */ /* 0x000fe20000010000 */
[----:B------:R-:W-:Y:S02]  /*94e0*/  F2FP.F16.F32.PACK_AB R94, R149, R148 ;  /* 0x00000094955e723e */ /* 0x000fe400000000ff */
[C---:B----4-:R-:W-:Y:S01]  /*94f0*/  F2FP.F16.F32.PACK_AB R95, R146.reuse, R151 ;  /* 0x00000097925f723e */ /* 0x050fe200000000ff */
[----:B------:R-:W-:Y:S04]  /*9500*/  FADD.FTZ R152, R147, R152 ;  /* 0x0000009893987221 */ /* 0x000fe80000010000 */
[----:B------:R-:W-:Y:S04]  /*9510*/  FADD.FTZ R151, R151, R152 ;  /* 0x0000009897977221 */ /* 0x000fe80000010000 */
[----:B------:R-:W-:Y:S01]  /*9520*/  FADD.FTZ R151, R146, R151 ;  /* 0x0000009792977221 */ /* 0x000fe20000010000 */
[C---:B-1----:R-:W-:Y:S08]  /*9530*/  HMMA.16816.F32 R36, R92.reuse, R96, R36 ;  /* 0x000000605c24723c */ /* 0x042ff00000001824 */
[C---:B------:R-:W-:Y:S01]  /*9540*/  HMMA.16816.F32 R40, R92.reuse, R98, R40 ;  /* 0x000000625c28723c */ /* 0x040fe20000001828 */
[----:B------:R-:W1:Y:S07]  /*9550*/  LDSM.16.MT88.4 R96, [R116+0x7800] ;  /* 0x007800007460783b */ /* 0x000e6e0000004200 */
[C---:B------:R-:W-:Y:S08]  /*9560*/  HMMA.16816.F32 R44, R92.reuse, R100, R44 ;  /* 0x000000645c2c723c */ /* 0x040ff0000000182c */
        /* <DEDUP_REMOVED lines=27> */
[----:B------:R3:W4:Y:S07]  /*9720*/  LDSM.16.MT88.4 R104, [R88+0x2c00] ;  /* 0x002c00005868783b */ /* 0x00072e0000004200 */
[C---:B------:R-:W-:Y:S08]  /*9730*/  HMMA.16816.F32 R52, R92.reuse, R108, R52 ;  /* 0x0000006c5c34723c */ /* 0x040ff00000001834 */
[C---:B------:R-:W-:Y:S08]  /*9740*/  HMMA.16816.F32 R56, R92.reuse, R110, R56 ;  /* 0x0000006e5c38723c */ /* 0x040ff00000001838 */
[C---:B--2---:R-:W-:Y:S03]  /*9750*/  HMMA.16816.F32 R60, R92.reuse, R100, R60 ;  /* 0x000000645c3c723c */ /* 0x044fe6000000183c */
[----:B---3--:R-:W-:Y:S04]  /*9760*/  FADD.FTZ R88, R125, R114 ;  /* 0x000000727d587221 */ /* 0x008fe80000010000 */
        /* <DEDUP_REMOVED lines=11> */
[----:B------:R-:W-:Y:S05]  /*9820*/  FADD.FTZ R141, R153, R154 ;  /* 0x0000009a998d7221 */ /* 0x000fea0000010000 */
[----:B------:R-:W-:Y:S01]  /*9830*/  HMMA.16816.F32 R80, R92, R106, R80 ;  /* 0x0000006a5c50723c */ /* 0x000fe20000001850 */
[----:B------:R-:W-:Y:S08]  /*9840*/  @!UPT UIADD3 URZ, UPT, UPT, URZ, URZ, URZ ;  /* 0x000000fffffff290 */ /* 0x000ff0000fffe0ff */
[----:B------:R-:W-:Y:S11]  /*9850*/  @P0 BRA `(.L_x_3453) ;  /* 0xffffffd8004c0947 */ /* 0x000ff6000383ffff */
.L_x_3449:
[----:B------:R-:W1:Y:S01]  /*9860*/  SHFL.BFLY PT, R4, R141, 0x2, 0x1f ;  /* 0x0c401f008d047f89 */ /* 0x000e6200000e0000 */
[----:B------:R-:W-:Y:S01]  /*9870*/  LOP3.LUT R130, R130, 0xc0, R121, 0xf8, !PT ;  /* 0x000000c082827812 */ /* 0x000fe200078ef879 */
[----:B------:R-:W2:Y:S01]  /*9880*/  S2UR UR6, SR_CTAID.X ;  /* 0x00000000000679c3 */ /* 0x000ea20000002500 */
[----:B------:R-:W-:Y:S01]  /*9890*/  ISETP.NE.AND P1, PT, R128, -0x1, PT ;  /* 0xffffffff8000780c */ /* 0x000fe20003f25270 */
[----:B------:R-:W3:Y:S01]  /*98a0*/  SHFL.BFLY PT, R3, R140, 0x2, 0x1f ;  /* 0x0c401f008c037f89 */ /* 0x000ee200000e0000 */
[----:B------:R-:W-:Y:S01]  /*98b0*/  LOP3.LUT P5, RZ, R86, 0x3, RZ, 0xc0, !PT ;  /* 0x0000000356ff7812 */ /* 0x000fe200078ac0ff */
[----:B------:R-:W-:Y:S01]  /*98c0*/  BSSY.RECONVERGENT B0, `(.L_x_3454) ;  /* 0x00000a8000007945 */ /* 0x000fe20003800200 */
[----:B------:R-:W4:Y:S09]  /*98d0*/  S2R R21, SR_CTAID.Z ;  /* 0x0000000000157919 */ /* 0x000f320000002700 */
[----:B------:R-:W5:Y:S01]  /*98e0*/  @P1 LDC.64 R12, c[0x0][0x408] ;  /* 0x00010200ff0c1b82 */ /* 0x000f620000000a00 */
[----:B-1----:R-:W-:Y:S01]  /*98f0*/  FADD.FTZ R9, R4, R141 ;  /* 0x0000008d04097221 */ /* 0x002fe20000010000 */
[----:B--2---:R-:W-:Y:S01]  /*9900*/  USHF.L.U32 UR6, UR6, 0x6, URZ ;  /* 0x0000000606067899 */ /* 0x004fe200080006ff */
[----:B---3--:R-:W-:-:S03]  /*9910*/  FADD.FTZ R8, R3, R140 ;  /* 0x0000008c03087221 */ /* 0x008fc60000010000 */
[----:B------:R-:W1:Y:S04]  /*9920*/  SHFL.BFLY PT, R4, R9, 0x1, 0x1f ;  /* 0x0c201f0009047f89 */ /* 0x000e6800000e0000 */
[----:B------:R-:W2:Y:S01]  /*9930*/  SHFL.BFLY PT, R3, R8, 0x1, 0x1f ;  /* 0x0c201f0008037f89 */ /* 0x000ea200000e0000 */
[----:B-1----:R-:W-:Y:S01]  /*9940*/  FADD.FTZ R5, R9, R4 ;  /* 0x0000000409057221 */ /* 0x002fe20000010000 */
[----:B------:R-:W-:Y:S01]  /*9950*/  SHF.L.U32 R4, R86, 0x1, RZ ;  /* 0x0000000156047819 */ /* 0x000fe200000006ff */
[----:B--2---:R-:W-:Y:S02]  /*9960*/  FADD.FTZ R3, R8, R3 ;  /* 0x0000000308037221 */ /* 0x004fe40000010000 */
[----:B------:R-:W1:Y:S01]  /*9970*/  MUFU.RCP R7, R5 ;  /* 0x0000000500077308 */ /* 0x000e620000001000 */
[----:B------:R-:W-:-:S02]  /*9980*/  LOP3.LUT R4, R4, 0x6, RZ, 0xc0, !PT ;  /* 0x0000000604047812 */ /* 0x000fc400078ec0ff */
[----:B------:R-:W-:Y:S02]  /*9990*/  FSETP.NE.FTZ.AND P4, PT, R5, RZ, PT ;  /* 0x000000ff0500720b */ /* 0x000fe40003f95000 */
[----:B------:R-:W-:Y:S02]  /*99a0*/  LOP3.LUT R4, R4, 0x3e00, R119, 0xf8, !PT ;  /* 0x00003e0004047812 */ /* 0x000fe400078ef877 */
[----:B------:R-:W-:Y:S01]  /*99b0*/  FSETP.NE.FTZ.AND P3, PT, R3, RZ, PT ;  /* 0x000000ff0300720b */ /* 0x000fe20003f75000 */
[----:B------:R-:W2:Y:S01]  /*99c0*/  MUFU.RCP R6, R3 ;  /* 0x0000000300067308 */ /* 0x000ea20000001000 */
[----:B------:R-:W-:Y:S02]  /*99d0*/  LOP3.LUT R121, R4, 0x20, R121, 0xf8, !PT ;  /* 0x0000002004797812 */ /* 0x000fe400078ef879 */
[----:B------:R-:W-:Y:S02]  /*99e0*/  LOP3.LUT R4, R118, 0x20, RZ, 0xc0, !PT ;  /* 0x0000002076047812 */ /* 0x000fe400078ec0ff */
[----:B------:R-:W-:-:S02]  /*99f0*/  LOP3.LUT R121, R121, R130, RZ, 0xfc, !PT ;  /* 0x0000008279797212 */ /* 0x000fc400078efcff */
[----:B------:R-:W-:Y:S01]  /*9a00*/  LOP3.LUT R118, R118, 0x40, RZ, 0xc0, !PT ;  /* 0x0000004076767812 */ /* 0x000fe200078ec0ff */
[----:B------:R-:W3:Y:S01]  /*9a10*/  @P4 LDC R25, c[0x0][0x458] ;  /* 0x00011600ff194b82 */ /* 0x000ee20000000800 */
[----:B------:R-:W-:Y:S01]  /*9a20*/  LEA R121, R121, UR5, 0x1 ;  /* 0x0000000579797c11 */ /* 0x000fe2000f8e08ff */
[----:B------:R-:W4:Y:S01]  /*9a30*/  @P4 MUFU.LG2 R5, R5 ;  /* 0x0000000500054308 */ /* 0x000f220000000c00 */
[----:B-1----:R-:W-:Y:S02]  /*9a40*/  FSEL R7, R7, 1, P4 ;  /* 0x3f80000007077808 */ /* 0x002fe40002000000 */
[C---:B------:R-:W-:Y:S02]  /*9a50*/  IADD3 R9, PT, PT, R121.reuse, -R4, RZ ;  /* 0x8000000479097210 */ /* 0x040fe40007ffe0ff */
        /* <DEDUP_REMOVED lines=51> */
[----:B------:R-:W1:Y:S01]  /*9d90*/  LDC.U8 R6, c[0x0][0x548] ;  /* 0x00015200ff067b82 */ /* 0x000e620000000000 */
[----:B------:R-:W-:Y:S01]  /*9da0*/  F2FP.F16.F32.PACK_AB R50, R51, R50 ;  /* 0x000000323332723e */ /* 0x000fe200000000ff */
[----:B------:R-:W-:Y:S01]  /*9db0*/  FMUL.FTZ R72, R7, R72 ;  /* 0x0000004807487220 */ /* 0x000fe20000410000 */
[----:B------:R-:W-:Y:S01]  /*9dc0*/  IADD3 R15, PT, PT, R9, -R118, RZ ;  /* 0x80000076090f7210 */ /* 0x000fe20007ffe0ff */
[----:B------:R-:W-:Y:S01]  /*9dd0*/  FMUL.FTZ R73, R7, R73 ;  /* 0x0000004907497220 */ /* 0x000fe20000410000 */
[----:B------:R-:W-:Y:S01]  /*9de0*/  F2FP.F16.F32.PACK_AB R52, R53, R52 ;  /* 0x000000343534723e */ /* 0x000fe200000000ff */
[----:B------:R-:W-:Y:S01]  /*9df0*/  FMUL.FTZ R76, R7, R76 ;  /* 0x0000004c074c7220 */ /* 0x000fe20000410000 */
[----:B------:R-:W-:Y:S01]  /*9e00*/  F2FP.F16.F32.PACK_AB R54, R55, R54 ;  /* 0x000000363736723e */ /* 0x000fe200000000ff */
[C---:B------:R-:W-:Y:S01]  /*9e10*/  FMUL.FTZ R77, R7.reuse, R77 ;  /* 0x0000004d074d7220 */ /* 0x040fe20000410000 */
        /* <DEDUP_REMOVED lines=12> */
[----:B------:R-:W5:Y:S01]  /*9ee0*/  @P3 MUFU.LG2 R3, R3 ;  /* 0x0000000300033308 */ /* 0x000f620000000c00 */
        /* <DEDUP_REMOVED lines=13> */
[----:B-1----:R-:W-:Y:S01]  /*9fc0*/  ISETP.NE.AND P2, PT, R6, RZ, PT ;  /* 0x000000ff0600720c */ /* 0x002fe20003f45270 */
[----:B------:R-:W-:Y:S01]  /*9fd0*/  STS [R15+0x230], R50 ;  /* 0x000230320f007388 */ /* 0x000fe20000000800 */
[----:B------:R-:W1:Y:S01]  /*9fe0*/  @!P1 LDC.64 R6, c[0x0][0x400] ;  /* 0x00010000ff069b82 */ /* 0x000e620000000a00 */
[----:B-----5:R-:W-:Y:S01]  /*9ff0*/  @P3 FMUL.FTZ R3, R3, 0.69314718246459960938 ;  /* 0x3f31721803033820 */ /* 0x020fe20000410000 */
[C---:B------:R-:W-:Y:S01]  /*a000*/  ISETP.NE.OR P0, PT, R128.reuse, -0x1, !P2 ;  /* 0xffffffff8000780c */ /* 0x040fe20005705670 */
[----:B------:R-:W-:Y:S04]  /*a010*/  STS [R121+0x1000], R52 ;  /* 0x0010003479007388 */ /* 0x000fe80000000800 */
[----:B------:R-:W-:Y:S04]  /*a020*/  STS [R121+0x1200], R54 ;  /* 0x0012003679007388 */ /* 0x000fe80000000800 */
[----:B------:R-:W-:Y:S01]  /*a030*/  STS [R9+0x1010], R56 ;  /* 0x0010103809007388 */ /* 0x000fe20000000800 */
[----:B------:R-:W4:Y:S03]  /*a040*/  @!P2 LDC R8, c[0x0][0x3e0] ;  /* 0x0000f800ff08ab82 */ /* 0x000f260000000800 */
[----:B------:R-:W-:Y:S04]  /*a050*/  STS [R9+0x1210], R58 ;  /* 0x0012103a09007388 */ /* 0x000fe80000000800 */
[----:B------:R-:W-:Y:S01]  /*a060*/  STS [R11+0x1020], R60 ;  /* 0x0010203c0b007388 */ /* 0x000fe20000000800 */
[----:B------:R-:W5:Y:S03]  /*a070*/  @P2 LDC R10, c[0x0][0x454] ;  /* 0x00011500ff0a2b82 */ /* 0x000f660000000800 */
        /* <DEDUP_REMOVED lines=12> */
[----:B---3--:R-:W3:Y:S01]  /*a140*/  LDC R9, c[0x0][0x434] ;  /* 0x00010d00ff097b82 */ /* 0x008ee20000000800 */
[----:B------:R-:W1:Y:S01]  /*a150*/  S2R R4, SR_CTAID.Y ;  /* 0x0000000000047919 */ /* 0x000e620000002600 */
[----:B--2---:R-:W-:Y:S01]  /*a160*/  @P1 IMAD.WIDE.U32 R14, R128, R12, RZ ;  /* 0x0000000c800e1225 */ /* 0x004fe200078e00ff */
[----:B------:R-:W-:-:S03]  /*a170*/  MOV R12, 0x7f800000 ;  /* 0x7f800000000c7802 */ /* 0x000fc60000000f00 */
[----:B------:R-:W-:Y:S01]  /*a180*/  @P4 FFMA.FTZ R12, R2, R25, R5 ;  /* 0x00000019020c4223 */ /* 0x000fe20000010005 */
[----:B------:R2:W2:Y:S01]  /*a190*/  LDS.128 R16, [R139+0x800] ;  /* 0x000800008b107984 */ /* 0x0004a20000000c00 */
[----:B-1----:R-:W-:-:S04]  /*a1a0*/  @!P1 IMAD.WIDE.U32 R26, R4, R6, RZ ;  /* 0x00000006041a9225 */ /* 0x002fc800078e00ff */
[----:B------:R-:W-:Y:S02]  /*a1b0*/  @!P1 IMAD R11, R4, R7, R27 ;  /* 0x00000007040b9224 */ /* 0x000fe400078e021b */
[----:B------:R-:W1:Y:S01]  /*a1c0*/  LDC.64 R6, c[0x0][0x408] ;  /* 0x00010200ff067b82 */ /* 0x000e620000000a00 */
[----:B------:R-:W-:Y:S01]  /*a1d0*/  @P1 IMAD R11, R128, R13, R15 ;  /* 0x0000000d800b1224 */ /* 0x000fe200078e020f */
[----:B------:R-:W-:Y:S01]  /*a1e0*/  MOV R13, 0x7f800000 ;  /* 0x7f800000000d7802 */ /* 0x000fe20000000f00 */
[----:B----4-:R-:W-:Y:S02]  /*a1f0*/  @!P2 IMAD R8, R4, R8, R21 ;  /* 0x000000080408a224 */ /* 0x010fe400078e0215 */
[----:B------:R-:W-:Y:S01]  /*a200*/  @P3 FFMA.FTZ R13, R0, R23, R3 ;  /* 0x00000017000d3223 */ /* 0x000fe20000010003 */
[-C--:B---3--:R-:W-:Y:S01]  /*a210*/  @!P0 IMAD R128, R4, R9.reuse, RZ ;  /* 0x0000000904808224 */ /* 0x088fe200078e02ff */
[----:B------:R-:W-:Y:S01]  /*a220*/  SHF.R.U32.HI R3, RZ, 0x2, R86 ;  /* 0x00000002ff037819 */ /* 0x000fe20000011656 */
[----:B------:R-:W-:-:S02]  /*a230*/  @!P2 IMAD R8, R8, R9, RZ ;  /* 0x000000090808a224 */ /* 0x000fc400078e02ff */
[----:B-----5:R-:W-:Y:S01]  /*a240*/  @P2 IMAD R8, R21, R10, R128 ;  /* 0x0000000a15082224 */ /* 0x020fe200078e0280 */
[----:B------:R-:W-:Y:S06]  /*a250*/  @P5 BRA `(.L_x_3455) ;  /* 0x0000000000385947 */ /* 0x000fec0003800000 */
[----:B------:R-:W-:Y:S01]  /*a260*/  SHF.R.U32.HI R86, RZ, 0x1, R86 ;  /* 0x00000001ff567819 */ /* 0x000fe20000011656 */
[----:B------:R-:W3:Y:S01]  /*a270*/  LDCU.64 UR4, c[0x0][0x420] ;  /* 0x00008400ff0477ac */ /* 0x000ee20008000a00 */
[----:B------:R-:W-:Y:S02]  /*a280*/  VIADD R8, R8, UR6 ;  /* 0x0000000608087c36 */ /* 0x000fe40008000000 */
[----:B------:R-:W-:-:S04]  /*a290*/  LOP3.LUT R86, R86, 0x30, RZ, 0xc0, !PT ;  /* 0x0000003056567812 */ /* 0x000fc800078ec0ff */
[----:B------:R-:W-:-:S04]  /*a2a0*/  LOP3.LUT R5, R86, 0x7, R3, 0xf8, !PT ;  /* 0x0000000756057812 */ /* 0x000fc800078ef803 */
        /* <DEDUP_REMOVED lines=9> */
.L_x_3455:
[----:B------:R-:W-:Y:S05]  /*a340*/  BSYNC.RECONVERGENT B0 ;  /* 0x0000000000007941 */ /* 0x000fea0003800200 */
.L_x_3454:
[----:B------:R-:W-:Y:S01]  /*a350*/  MOV R123, RZ ;  /* 0x000000ff007b7202 */ /* 0x000fe20000000f00 */
[----:B------:R-:W4:Y:S01]  /*a360*/  LDCU.64 UR4, c[0x0][0x410] ;  /* 0x00008200ff0477ac */ /* 0x000f220008000a00 */
[----:B------:R-:W-:Y:S01]  /*a370*/  @P1 MOV R26, R14 ;  /* 0x0000000e001a1202 */ /* 0x000fe20000000f00 */
[----:B------:R-:W-:Y:S01]  /*a380*/  BSSY.RECONVERGENT B0, `(.L_x_3456) ;  /* 0x000001b000007945 */ /* 0x000fe20003800200 */
[----:B---3--:R3:W2:Y:S01]  /*a390*/  LDS.128 R12, [R139+0x1000] ;  /* 0x001000008b0c7984 */ /* 0x0086a20000000c00 */
[----:B-1----:R-:W-:Y:S01]  /*a3a0*/  IMAD.WIDE.U32 R4, R6, UR6, R122 ;  /* 0x0000000606047c25 */ /* 0x002fe2000f8e007a */
[----:B------:R-:W-:-:S03]  /*a3b0*/  ISETP.GE.AND P1, PT, R3, R120, PT ;  /* 0x000000780300720c */ /* 0x000fc60003f26270 */
[----:B------:R-:W-:Y:S01]  /*a3c0*/  IMAD R0, R7, UR6, R5 ;  /* 0x0000000607007c24 */ /* 0x000fe2000f8e0205 */
[----:B------:R-:W-:Y:S02]  /*a3d0*/  IADD3 R26, P0, PT, R26, R4, RZ ;  /* 0x000000041a1a7210 */ /* 0x000fe40007f1e0ff */
[----:B------:R-:W-:Y:S02]  /*a3e0*/  IADD3 R5, PT, PT, R3, 0x20, RZ ;  /* 0x0000002003057810 */ /* 0x000fe40007ffe0ff */
[----:B------:R-:W-:Y:S02]  /*a3f0*/  IADD3.X R27, PT, PT, R11, R0, RZ, P0, !PT ;  /* 0x000000000b1b7210 */ /* 0x000fe400007fe4ff */
[----:B------:R-:W-:Y:S01]  /*a400*/  ISETP.GE.AND P0, PT, R5, R120, PT ;  /* 0x000000780500720c */ /* 0x000fe20003f06270 */
[----:B------:R3:W1:Y:S01]  /*a410*/  LDS.128 R8, [R139+0x2000] ;  /* 0x002000008b087984 */ /* 0x0006620000000c00 */
[----:B----4-:R-:W-:-:S04]  /*a420*/  IMAD.WIDE.U32 R4, R21, UR4, R26 ;  /* 0x0000000415047c25 */ /* 0x010fc8000f8e001a */
[----:B------:R-:W-:Y:S02]  /*a430*/  IMAD R25, R21, UR5, R5 ;  /* 0x0000000515197c24 */ /* 0x000fe4000f8e0205 */
[----:B------:R3:W4:Y:S01]  /*a440*/  LDS.128 R20, [R139] ;  /* 0x000000008b147984 */ /* 0x0007220000000c00 */
[----:B------:R-:W-:Y:S05]  /*a450*/  @P1 BRA `(.L_x_3457) ;  /* 0x0000000000341947 */ /* 0x000fea0003800000 */
[----:B------:R-:W5:Y:S01]  /*a460*/  LDCU UR6, c[0x0][0x440] ;  /* 0x00008800ff0677ac */ /* 0x000f620008000800 */
[----:B------:R-:W-:Y:S01]  /*a470*/  IMAD.MOV.U32 R24, RZ, RZ, R4 ;  /* 0x000000ffff187224 */ /* 0x000fe200078e0004 */
[----:B------:R-:W2:Y:S03]  /*a480*/  LDCU.64 UR4, c[0x0][0x3f0] ;  /* 0x00007e00ff0477ac */ /* 0x000ea60008000a00 */
[----:B------:R-:W-:-:S04]  /*a490*/  IMAD.WIDE.U32 R28, R3, R6, R24 ;  /* 0x00000006031c7225 */ /* 0x000fc800078e0018 */
[----:B------:R-:W-:Y:S01]  /*a4a0*/  IMAD R0, R3, R7, R29 ;  /* 0x0000000703007224 */ /* 0x000fe200078e021d */
[----:B-----5:R-:W-:Y:S02]  /*a4b0*/  ISETP.GE.AND P3, PT, R122, UR6, PT ;  /* 0x000000067a007c0c */ /* 0x020fe4000bf66270 */
[----:B------:R-:W-:Y:S02]  /*a4c0*/  ISETP.GE.AND P2, PT, R138, UR6, PT ;  /* 0x000000068a007c0c */ /* 0x000fe4000bf46270 */
[----:B------:R-:W-:Y:S02]  /*a4d0*/  ISETP.GE.AND P1, PT, R137, UR6, PT ;  /* 0x0000000689007c0c */ /* 0x000fe4000bf26270 */
[----:B--2---:R-:W-:-:S04]  /*a4e0*/  LEA R26, P4, R28, UR4, 0x1 ;  /* 0x000000041c1a7c11 */ /* 0x004fc8000f8808ff */
[----:B------:R-:W-:-:S05]  /*a4f0*/  LEA.HI.X R27, R28, UR5, R0, 0x1, P4 ;  /* 0x000000051c1b7c11 */ /* 0x000fca000a0f0c00 */
[----:B----4-:R2:W-:Y:S04]  /*a500*/  @!P3 STG.E.128 desc[UR16][R26.64], R20 ;  /* 0x000000141a00b986 */ /* 0x0105e8000c101d10 */
[----:B------:R2:W-:Y:S04]  /*a510*/  @!P2 STG.E.128 desc[UR16][R26.64+0x40], R12 ;  /* 0x0000400c1a00a986 */ /* 0x0005e8000c101d10 */
[----:B-1----:R2:W-:Y:S02]  /*a520*/  @!P1 STG.E.128 desc[UR16][R26.64+0x80], R8 ;  /* 0x000080081a009986 */ /* 0x0025e4000c101d10 */
.L_x_3457:
[----:B------:R-:W-:Y:S05]  /*a530*/  BSYNC.RECONVERGENT B0 ;  /* 0x0000000000007941 */ /* 0x000fea0003800200 */
.L_x_3456:
[----:B-12---:R1:W2:Y:S01]  /*a540*/  LDS.128 R8, [R139+0x1800] ;  /* 0x001800008b087984 */ /* 0x0062a20000000c00 */
[----:B------:R-:W-:Y:S05]  /*a550*/  @P0 EXIT ;  /* 0x000000000000094d */ /* 0x000fea0003800000 */
[----:B------:R1:W1:Y:S01]  /*a560*/  LDS.128 R12, [R139+0x2800] ;  /* 0x002800008b0c7984 */ /* 0x0002620000000c00 */
[----:B------:R-:W5:Y:S01]  /*a570*/  LDCU UR6, c[0x0][0x440] ;  /* 0x00008800ff0677ac */ /* 0x000f620008000800 */
[----:B------:R-:W-:Y:S01]  /*a580*/  IADD3 R3, P0, PT, R3, 0x20, RZ ;  /* 0x0000002003037810 */ /* 0x000fe20007f1e0ff */
[----:B------:R-:W3:Y:S04]  /*a590*/  LDCU.64 UR4, c[0x0][0x3f0] ;  /* 0x00007e00ff0477ac */ /* 0x000ee80008000a00 */
[----:B------:R-:W-:-:S04]  /*a5a0*/  IMAD.X R5, RZ, RZ, RZ, P0 ;  /* 0x000000ffff057224 */ /* 0x000fc800000e06ff */
[-C--:B------:R-:W-:Y:S02]  /*a5b0*/  IMAD R0, R5, R6.reuse, RZ ;  /* 0x0000000605007224 */ /* 0x080fe400078e02ff */
[----:B------:R-:W-:Y:S02]  /*a5c0*/  IMAD.MOV.U32 R5, RZ, RZ, R25 ;  /* 0x000000ffff057224 */ /* 0x000fe400078e0019 */
[C---:B------:R-:W-:Y:S02]  /*a5d0*/  IMAD R0, R3.reuse, R7, R0 ;  /* 0x0000000703007224 */ /* 0x040fe400078e0200 */
[----:B------:R-:W-:Y:S01]  /*a5e0*/  IMAD.WIDE.U32 R4, R3, R6, R4 ;  /* 0x0000000603047225 */ /* 0x000fe200078e0004 */
[----:B-----5:R-:W-:Y:S02]  /*a5f0*/  ISETP.GE.AND P2, PT, R122, UR6, PT ;  /* 0x000000067a007c0c */ /* 0x020fe4000bf46270 */
[----:B------:R-:W-:Y:S01]  /*a600*/  ISETP.GE.AND P1, PT, R138, UR6, PT ;  /* 0x000000068a007c0c */ /* 0x000fe2000bf26270 */
[----:B------:R-:W-:Y:S01]  /*a610*/  IMAD.IADD R0, R0, 0x1, R5 ;  /* 0x0000000100007824 */ /* 0x000fe200078e0205 */
[----:B------:R-:W-:-:S02]  /*a620*/  ISETP.GE.AND P0, PT, R137, UR6, PT ;  /* 0x0000000689007c0c */ /* 0x000fc4000bf06270 */
[----:B---3--:R-:W-:-:S04]  /*a630*/  LEA R2, P3, R4, UR4, 0x1 ;  /* 0x0000000404027c11 */ /* 0x008fc8000f8608ff */
[----:B------:R-:W-:-:S05]  /*a640*/  LEA.HI.X R3, R4, UR5, R0, 0x1, P3 ;  /* 0x0000000504037c11 */ /* 0x000fca00098f0c00 */
[----:B------:R3:W-:Y:S04]  /*a650*/  @!P2 STG.E.128 desc[UR16][R2.64], R16 ;  /* 0x000000100200a986 */ /* 0x0007e8000c101d10 */
[----:B--2---:R3:W-:Y:S01]  /*a660*/  @!P1 STG.E.128 desc[UR16][R2.64+0x40], R8 ;  /* 0x0000400802009986 */ /* 0x0047e2000c101d10 */
[----:B------:R-:W-:Y:S05]  /*a670*/  @P0 EXIT ;  /* 0x000000000000094d */ /* 0x000fea0003800000 */
[----:B-1----:R-:W-:Y:S01]  /*a680*/  STG.E.128 desc[UR16][R2.64+0x80], R12 ;  /* 0x0000800c02007986 */ /* 0x002fe2000c101d10 */
[----:B------:R-:W-:Y:S05]  /*a690*/  EXIT ;  /* 0x000000000000794d */ /* 0x000fea0003800000 */
.L_x_3458:
        /* <DEDUP_REMOVED lines=14> */
.L_x_5528:


//--------------------- .text._ZN5flash24flash_fwd_splitkv_kernelI23Flash_fwd_kernel_traitsILi96ELi64ELi64ELi4ELb0ELb0EN7cutlass6half_tE19Flash_kernel_traitsILi96ELi64ELi64ELi4ES3_EELb1ELb0ELb0ELb0ELb0ELb1ELb0ELb0EEEvNS_16Flash_fwd_paramsE --------------------------
	.section	.text._ZN5flash24flash_fwd_splitkv_kernelI23Flash_fwd_kernel_traitsILi96ELi64ELi64ELi4ELb0ELb0EN7cutlass6half_tE19Flash_kernel_traitsILi96ELi64ELi64ELi4ES3_EELb1ELb0ELb0ELb0ELb0ELb1ELb0ELb0EEEvNS_16Flash_fwd_paramsE,"ax",@progbits
	.align	128
        .global         _ZN5flash24flash_fwd_splitkv_kernelI23Flash_fwd_kernel_traitsILi96ELi64ELi64ELi4ELb0ELb0EN7cutlass6half_tE19Flash_kernel_traitsILi96ELi64ELi64ELi4ES3_EELb1ELb0ELb0ELb0ELb0ELb1ELb0ELb0EEEvNS_16Flash_fwd_paramsE
        .type           _ZN5flash24flash_fwd_splitkv_kernelI23Flash_fwd_kernel_traitsILi96ELi64ELi64ELi4ELb0ELb0EN7cutlass6half_tE19Flash_kernel_traitsILi96ELi64ELi64ELi4ES3_EELb1ELb0ELb0ELb0ELb0ELb1ELb0ELb0EEEvNS_16Flash_fwd_paramsE,@function
        .size           _ZN5flash24flash_fwd_splitkv_kernelI23Flash_fwd_kernel_traitsILi96ELi64ELi64ELi4ELb0ELb0EN7cutlass6half_tE19Flash_kernel_traitsILi96ELi64ELi64ELi4ES3_EELb1ELb0ELb0ELb0ELb0ELb1ELb0ELb0EEEvNS_16Flash_fwd_paramsE,(.L_x_5529 - _ZN5flash24flash_fwd_splitkv_kernelI23Flash_fwd_kernel_traitsILi96ELi64ELi64ELi4ELb0ELb0EN7cutlass6half_tE19Flash_kernel_traitsILi96ELi64ELi64ELi4ES3_EELb1ELb0ELb0ELb0ELb0ELb1ELb0ELb0EEEvNS_16Flash_fwd_paramsE)
        .other          _ZN5flash24flash_fwd_splitkv_kernelI23Flash_fwd_kernel_traitsILi96ELi64ELi64ELi4ELb0ELb0EN7cutlass6half_tE19Flash_kernel_traitsILi96ELi64ELi64ELi4ES3_EELb1ELb0ELb0ELb0ELb0ELb1ELb0ELb0EEEvNS_16Flash_fwd_paramsE,@"STO_CUDA_ENTRY STV_DEFAULT"
_ZN5flash24flash_fwd_splitkv_kernelI23Flash_fwd_kernel_traitsILi96ELi64ELi64ELi4ELb0ELb0EN7cutlass6half_tE19Flash_kernel_traitsILi96ELi64ELi64ELi4ES3_EELb1ELb0ELb0ELb0ELb0ELb1ELb0ELb0EEEvNS_16Flash_fwd_paramsE:
.text._ZN5flash24flash_fwd_splitkv_kernelI23Flash_fwd_kernel_traitsILi96ELi64ELi64ELi4ELb0ELb0EN7cutlass6half_tE19Flash_kernel_traitsILi96ELi64ELi64ELi4ES3_EELb1ELb0ELb0ELb0ELb0ELb1ELb0ELb0EEEvNS_16Flash_fwd_paramsE:
        /* <DEDUP_REMOVED lines=51> */
.L_x_3459:
        /* <DEDUP_REMOVED lines=72> */
.L_x_3462:
[----:B------:R-:W-:Y:S05]  /*07b0*/  BSYNC.RECONVERGENT B0 ;  /* 0x0000000000007941 */ /* 0x000fea0003800200 */
.L_x_3461:
        /* <DEDUP_REMOVED lines=19> */
.L_x_3464:
[----:B------:R-:W-:Y:S05]  /*08f0*/  BSYNC.RECONVERGENT B0 ;  /* 0x0000000000007941 */ /* 0x000fea0003800200 */
.L_x_3463:
        /* <DEDUP_REMOVED lines=14> */
.L_x_3460:
        /* <DEDUP_REMOVED lines=10> */
.L_x_3465:
        /* <DEDUP_REMOVED lines=41> */
[----:B----4-:R-:W-:Y:S02]  /*0d10*/  IMAD.U32 R96, RZ, RZ, UR12 ;  /* 0x0000000cff607e24 */ /* 0x010fe4000f8e00ff */
        /* <DEDUP_REMOVED lines=38> */
[----:B------:R-:W-:-:S02]  /*0f80*/  IADD3 R17, PT, PT, R17, R21, RZ ;  /* 0x0000001511117210 */ /* 0x000fc40007ffe0ff */
[----:B------:R-:W-:Y:S02]  /*0f90*/  MOV R21, UR11 ;  /* 0x0000000b00157c02 */ /* 0x000fe40008000f00 */
[----:B------:R-:W-:Y:S01]  /*0fa0*/  IADD3 R11, PT, PT, R11, R19, RZ ;  /* 0x000000130b0b7210 */ /* 0x000fe20007ffe0ff */
        /* <DEDUP_REMOVED lines=8> */
[C---:B------:R-:W-:Y:S02]  /*1030*/  IMAD R6, R7.reuse, UR5, R6 ;  /* 0x0000000507067c24 */ /* 0x040fe4000f8e0206 */
[----:B------:R-:W-:-:S04]  /*1040*/  IMAD.WIDE.U32 R16, R7, UR4, R16 ;  /* 0x0000000407107c25 */ /* 0x000fc8000f8e0010 */
[----:B------:R-:W-:Y:S01]  /*1050*/  IMAD R4, R7, UR7, R4 ;  /* 0x0000000707047c24 */ /* 0x000fe2000f8e0204 */
[----:B------:R-:W-:Y:S01]  /*1060*/  IADD3 R14, PT, PT, R17, R6, RZ ;  /* 0x00000006110e7210 */ /* 0x000fe20007ffe0ff */
[----:B------:R-:W-:-:S05]  /*1070*/  IMAD.WIDE.U32 R18, R7, UR6, R10 ;  /* 0x0000000607127c25 */ /* 0x000fca000f8e000a */
[----:B------:R-:W-:Y:S01]  /*1080*/  IADD3 R8, PT, PT, R19, R4, RZ ;  /* 0x0000000413087210 */ /* 0x000fe20007ffe0ff */
[----:B------:R-:W-:Y:S06]  /*1090*/  BRA `(.L_x_3467) ;  /* 0x0000000400607947 */ /* 0x000fec0003800000 */
.L_x_3466:
        /* <DEDUP_REMOVED lines=16> */
.L_x_3468:
[----:B------:R-:W2:Y:S01]  /*11a0*/  LDC.64 R96, c[0x0][0x3b8] ;  /* 0x0000ee00ff607b82 */ /* 0x000ea20000000a00 */
[----:B-1----:R-:W-:-:S05]  /*11b0*/  IADD3 R6, PT, PT, R4, R5, RZ ;  /* 0x0000000504067210 */ /* 0x002fca0007ffe0ff */
[C---:B--2---:R-:W-:Y:S02]  /*11c0*/  IMAD R11, R6.reuse, R97, RZ ;  /* 0x00000061060b7224 */ /* 0x044fe400078e02ff */
[----:B------:R-:W-:-:S05]  /*11d0*/  IMAD.WIDE.U32 R6, R6, R96, RZ ;  /* 0x0000006006067225 */ /* 0x000fca00078e00ff */
[----:B------:R-:W-:Y:S02]  /*11e0*/  IADD3 R11, PT, PT, R7, R11, RZ ;  /* 0x0000000b070b7210 */ /* 0x000fe40007ffe0ff */
[----:B------:R-:W-:Y:S02]  /*11f0*/  MOV R12, R6 ;  /* 0x00000006000c7202 */ /* 0x000fe40000000f00 */
.L_x_3469:
        /* <DEDUP_REMOVED lines=14> */
.L_x_3470:
[----:B------:R-:W1:Y:S01]  /*12e0*/  LDC.64 R20, c[0x0][0x3c0] ;  /* 0x0000f000ff147b82 */ /* 0x000e620000000a00 */
[----:B------:R-:W-:-:S05]  /*12f0*/  IADD3 R4, PT, PT, R4, R5, RZ ;  /* 0x0000000504047210 */ /* 0x000fca0007ffe0ff */
[C---:B-1----:R-:W-:Y:S02]  /*1300*/  IMAD R17, R4.reuse, R21, RZ ;  /* 0x0000001504117224 */ /* 0x042fe400078e02ff */
[----:B------:R-:W-:-:S05]  /*1310*/  IMAD.WIDE.U32 R4, R4, R20, RZ ;  /* 0x0000001404047225 */ /* 0x000fca00078e00ff */
[----:B------:R-:W-:Y:S02]  /*1320*/  IADD3 R17, PT, PT, R5, R17, RZ ;  /* 0x0000001105117210 */ /* 0x000fe40007ffe0ff */
[----:B------:R-:W-:-:S07]  /*1330*/  MOV R16, R4 ;  /* 0x0000000400107202 */ /* 0x000fce0000000f00 */
.L_x_3471:
        /* <DEDUP_REMOVED lines=46> */
.L_x_3467:
        /* <DEDUP_REMOVED lines=76> */
.L_x_3474:
[----:B------:R2:W-:Y:S02]  /*1ae0*/  STS.128 [R143+0x2000], RZ ;  /* 0x002000ff8f007388 */ /* 0x0005e40000000c00 */
.L_x_3473:
[----:B------:R-:W-:Y:S05]  /*1af0*/  BSYNC.RECONVERGENT B0 ;  /* 0x0000000000007941 */ /* 0x000fea0003800200 */
.L_x_3472:
        /* <DEDUP_REMOVED lines=9> */
[----:B------:R-:W4:Y:S03]  /*1b90*/  LDCU.64 UR6, c[0x0][0x380] ;  /* 0x00007000ff0677ac */ /* 0x000f260008000a00 */
        /* <DEDUP_REMOVED lines=25> */
.L_x_3477:
[----:B------:R4:W-:Y:S02]  /*1d30*/  STS.128 [R143+0x2800], RZ ;  /* 0x002800ff8f007388 */ /* 0x0009e40000000c00 */
.L_x_3476:
[----:B------:R-:W-:Y:S05]  /*1d40*/  BSYNC.RECONVERGENT B0 ;  /* 0x0000000000007941 */ /* 0x000fea0003800200 */
.L_x_3475:
[----:B------:R-:W-:Y:S01]  /*1d50*/  IMAD.SHL.U32 R23, R3, 0x40, RZ ;  /* 0x0000004003177824 */ /* 0x000fe200078e00ff */
[----:B------:R-:W-:Y:S04]  /*1d60*/  BSSY.RECONVERGENT B0, `(.L_x_3478) ;  /* 0x000001b000007945 */ /* 0x000fe80003800200 */
[----:B------:R-:W-:-:S04]  /*1d70*/  IADD3 R7, PT, PT, R85, 0x40, -R23 ;  /* 0x0000004055077810 */ /* 0x000fc80007ffe817 */
[----:B------:R-:W-:-:S13]  /*1d80*/  ISETP.GE.AND P3, PT, R10, R7, PT ;  /* 0x000000070a00720c */ /* 0x000fda0003f66270 */
[----:B------:R-:W-:Y:S05]  /*1d90*/  @P3 BRA `(.L_x_3479) ;  /* 0x00000000005c3947 */ /* 0x000fea0003800000 */
[----:B------:R-:W5:Y:S02]  /*1da0*/  LDCU UR4, c[0x0][0x440] ;  /* 0x00008800ff0477ac */ /* 0x000f640008000800 */
[----:B-----5:R-:W-:Y:S02]  /*1db0*/  ISETP.GE.AND P1, PT, R126, UR4, PT ;  /* 0x000000047e007c0c */ /* 0x020fe4000bf26270 */
[----:B------:R-:W-:-:S11]  /*1dc0*/  ISETP.GE.AND P0, PT, R142, UR4, PT ;  /* 0x000000048e007c0c */ /* 0x000fd6000bf06270 */
[----:B-1-3--:R-:W-:Y:S02]  /*1dd0*/  @!P1 IMAD.MOV.U32 R12, RZ, RZ, R128 ;  /* 0x000000ffff0c9224 */ /* 0x00afe400078e0080 */
        /* <DEDUP_REMOVED lines=18> */
.L_x_3480:
[----:B------:R3:W-:Y:S02]  /*1f00*/  STS.128 [R143+0x5000], RZ ;  /* 0x005000ff8f007388 */ /* 0x0007e40000000c00 */
.L_x_3479:
[----:B------:R-:W-:Y:S05]  /*1f10*/  BSYNC.RECONVERGENT B0 ;  /* 0x0000000000007941 */ /* 0x000fea0003800200 */
.L_x_3478:
[----:B------:R-:W-:Y:S01]  /*1f20*/  ISETP.GE.AND P0, PT, R4, R7, PT ;  /* 0x000000070400720c */ /* 0x000fe20003f06270 */
[----:B------:R-:W-:Y:S01]  /*1f30*/  BSSY.RECONVERGENT B0, `(.L_x_3481) ;  /* 0x000001c000007945 */ /* 0x000fe20003800200 */
[----:B------:R-:W-:-:S11]  /*1f40*/  SHF.R.U32.HI R5, RZ, 0x1, R120 ;  /* 0x00000001ff057819 */ /* 0x000fd60000011678 */
[----:B------:R-:W-:Y:S05]  /*1f50*/  @P0 BRA `(.L_x_3482) ;  /* 0x0000000000640947 */ /* 0x000fea0003800000 */
[----:B------:R-:W5:Y:S01]  /*1f60*/  LDCU UR4, c[0x0][0x440] ;  /* 0x00008800ff0477ac */ /* 0x000f620008000800 */
[C---:B-1-3--:R-:W-:Y:S01]  /*1f70*/  IMAD.SHL.U32 R13, R96.reuse, 0x20, RZ ;  /* 0x00000020600d7824 */ /* 0x04afe200078e00ff */
        /* <DEDUP_REMOVED lines=22> */
.L_x_3483:
[----:B------:R3:W-:Y:S02]  /*20e0*/  STS.128 [R143+0x5800], RZ ;  /* 0x005800ff8f007388 */ /* 0x0007e40000000c00 */
.L_x_3482:
[----:B------:R-:W-:Y:S05]  /*20f0*/  BSYNC.RECONVERGENT B0 ;  /* 0x0000000000007941 */ /* 0x000fea0003800200 */
.L_x_3481:
        /* <DEDUP_REMOVED lines=32> */
.L_x_3486:
[----:B------:R1:W-:Y:S01]  /*2300*/  STS.128 [R143+0x8000], RZ ;  /* 0x008000ff8f007388 */ /* 0x0003e20000000c00 */
[----:B------:R-:W-:Y:S05]  /*2310*/  BRA `(.L_x_3487) ;  /* 0x00000000000c7947 */ /* 0x000fea0003800000 */
.L_x_3485:
[----:B------:R1:W-:Y:S04]  /*2320*/  STS.128 [R143+0x6000], RZ ;  /* 0x006000ff8f007388 */ /* 0x0003e80000000c00 */
[----:B------:R1:W-:Y:S04]  /*2330*/  STS.128 [R143+0x7000], RZ ;  /* 0x007000ff8f007388 */ /* 0x0003e80000000c00 */
[----:B------:R1:W-:Y:S02]  /*2340*/  STS.128 [R143+0x8000], RZ ;  /* 0x008000ff8f007388 */ /* 0x0003e40000000c00 */
.L_x_3487:
[----:B------:R-:W-:Y:S05]  /*2350*/  BSYNC.RECONVERGENT B0 ;  /* 0x0000000000007941 */ /* 0x000fea0003800200 */
.L_x_3484:
        /* <DEDUP_REMOVED lines=30> */
.L_x_3490:
[----:B------:R1:W-:Y:S02]  /*2540*/  STS.128 [R143+0x8800], RZ ;  /* 0x008800ff8f007388 */ /* 0x0003e40000000c00 */
.L_x_3489:
[----:B------:R-:W-:Y:S05]  /*2550*/  BSYNC.RECONVERGENT B0 ;  /* 0x0000000000007941 */ /* 0x000fea0003800200 */
.L_x_3488:
[C---:B------:R-:W-:Y:S01]  /*2560*/  SHF.L.U32 R123, R120.reuse, 0x2, RZ ;  /* 0x00000002787b7819 */ /* 0x040fe200000006ff */
[----:B------:R-:W5:Y:S01]  /*2570*/  LDCU UR4, c[0x0][0x50c] ;  /* 0x0000a180ff0477ac */ /* 0x000f620008000800 */
[C---:B------:R-:W-:Y:S01]  /*2580*/  SHF.L.U32 R124, R120.reuse, 0x4, RZ ;  /* 0x00000004787c7819 */ /* 0x040fe200000006ff */
[----:B------:R-:W0:Y:S01]  /*2590*/  LDGDEPBAR ;  /* 0x00000000000079af */ /* 0x000e220000000000 */
[----:B------:R-:W-:Y:S02]  /*25a0*/  SHF.L.U32 R83, R120, 0x5, RZ ;  /* 0x0000000578537819 */ /* 0x000fe400000006ff */
[----:B-1----:R-:W-:Y:S02]  /*25b0*/  LOP3.LUT R6, R123, 0x18, RZ, 0xc0, !PT ;  /* 0x000000187b067812 */ /* 0x002fe400078ec0ff */
[----:B------:R-:W-:Y:S02]  /*25c0*/  LOP3.LUT R0, R124, 0x3e00, RZ, 0xc0, !PT ;  /* 0x00003e007c007812 */ /* 0x000fe400078ec0ff */
[----:B------:R-:W-:-:S02]  /*25d0*/  LOP3.LUT R6, R6, 0xc0, R83, 0xf8, !PT ;  /* 0x000000c006067812 */ /* 0x000fc400078ef853 */
[----:B------:R-:W-:Y:S02]  /*25e0*/  LOP3.LUT R4, R124, 0x100, RZ, 0xc0, !PT ;  /* 0x000001007c047812 */ /* 0x000fe400078ec0ff */
[----:B------:R-:W-:Y:S02]  /*25f0*/  LOP3.LUT R7, R0, 0x120, R83, 0xf8, !PT ;  /* 0x0000012000077812 */ /* 0x000fe400078ef853 */
[----:B------:R-:W-:Y:S02]  /*2600*/  LOP3.LUT R0, R6, 0x8, R5, 0x78, !PT ;  /* 0x0000000806007812 */ /* 0x000fe400078e7805 */
[----:B------:R-:W-:Y:S02]  /*2610*/  LOP3.LUT R4, R4, 0x20, R83, 0xf8, !PT ;  /* 0x0000002004047812 */ /* 0x000fe400078ef853 */
[----:B------:R-:W-:Y:S02]  /*2620*/  LOP3.LUT R5, R6, 0x8, R120, 0x78, !PT ;  /* 0x0000000806057812 */ /* 0x000fe400078e7878 */
[----:B------:R-:W-:-:S02]  /*2630*/  LOP3.LUT R122, R7, R0, RZ, 0xfc, !PT ;  /* 0x00000000077a7212 */ /* 0x000fc400078efcff */
[----:B------:R-:W-:Y:S02]  /*2640*/  LOP3.LUT R4, R4, R5, RZ, 0xfc, !PT ;  /* 0x0000000504047212 */ /* 0x000fe400078efcff */
[----:B------:R-:W-:Y:S02]  /*2650*/  LEA R122, R122, UR5, 0x1 ;  /* 0x000000057a7a7c11 */ /* 0x000fe4000f8e08ff */
[----:B------:R-:W-:Y:S02]  /*2660*/  LEA R102, R4, UR5, 0x1 ;  /* 0x0000000504667c11 */ /* 0x000fe4000f8e08ff */
[----:B------:R-:W-:Y:S01]  /*2670*/  LOP3.LUT P6, RZ, R120, 0x4, RZ, 0xc0, !PT ;  /* 0x0000000478ff7812 */ /* 0x000fe200078cc0ff */
[----:B------:R-:W-:Y:S01]  /*2680*/  LDSM.16.M88.4 R44, [R122] ;  /* 0x000000007a2c783b */ /* 0x000fe20000000200 */
[----:B------:R-:W-:Y:S02]  /*2690*/  MOV R81, 0x20 ;  /* 0x0000002000517802 */ /* 0x000fe40000000f00 */
[----:B------:R-:W-:Y:S01]  /*26a0*/  ISETP.NE.AND P5, PT, R3, 0x1, PT ;  /* 0x000000010300780c */ /* 0x000fe20003fa5270 */
[----:B------:R-:W3:Y:S01]  /*26b0*/  LDSM.16.M88.4 R32, [R102+0x3000] ;  /* 0x003000006620783b */ /* 0x000ee20000000200 */
[----:B------:R-:W-:-:S02]  /*26c0*/  SEL R81, R81, 0xffffffe0, !P6 ;  /* 0xffffffe051517807 */ /* 0x000fc40007000000 */
[----:B------:R-:W-:Y:S01]  /*26d0*/  VIMNMX R99, PT, PT, R2, R85, PT ;  /* 0x0000005502637248 */ /* 0x000fe20003fe0100 */
[----:B------:R-:W1:Y:S01]  /*26e0*/  LDSM.16.M88.4 R60, [R102+0x3400] ;  /* 0x00340000663c783b */ /* 0x000e620000000200 */
[-C--:B------:R-:W-:Y:S02]  /*26f0*/  IADD3 R80, PT, PT, R122, R81.reuse, RZ ;  /* 0x000000517a507210 */ /* 0x080fe40007ffe0ff */
[----:B------:R-:W-:Y:S01]  /*2700*/  IADD3 R22, PT, PT, R102, R81, RZ ;  /* 0x0000005166167210 */ /* 0x000fe20007ffe0ff */
[----:B------:R-:W2:Y:S01]  /*2710*/  LDSM.16.M88.4 R52, [R102+0x3800] ;  /* 0x003800006634783b */ /* 0x000ea20000000200 */
[----:B------:R-:W-:-:S03]  /*2720*/  VIADDMNMX R98, R2, 0x8, R85, PT ;  /* 0x0000000802627846 */ /* 0x000fc60003800155 */
[----:B------:R-:W4:Y:S04]  /*2730*/  LDSM.16.M88.4 R8, [R102+0x3c00] ;  /* 0x003c00006608783b */ /* 0x000f280000000200 */
[----:B------:R-:W-:Y:S04]  /*2740*/  LDSM.16.M88.4 R4, [R80] ;  /* 0x000000005004783b */ /* 0x000fe80000000200 */
[----:B------:R-:W5:Y:S04]  /*2750*/  LDSM.16.M88.4 R24, [R22+0x3000] ;  /* 0x003000001618783b */ /* 0x000f680000000200 */
[----:B------:R-:W5:Y:S04]  /*2760*/  LDSM.16.M88.4 R16, [R22+0x3400] ;  /* 0x003400001610783b */ /* 0x000f680000000200 */
[----:B------:R-:W-:Y:S04]  /*2770*/  LDSM.16.M88.4 R68, [R122+0x1000] ;  /* 0x001000007a44783b */ /* 0x000fe80000000200 */
[----:B------:R-:W5:Y:S04]  /*2780*/  LDSM.16.M88.4 R36, [R102+0x4000] ;  /* 0x004000006624783b */ /* 0x000f680000000200 */
[----:B------:R-:W5:Y:S01]  /*2790*/  LDSM.16.M88.4 R64, [R22+0x3800] ;  /* 0x003800001640783b */ /* 0x000f620000000200 */
[C---:B---3--:R-:W-:Y:S03]  /*27a0*/  HMMA.16816.F32 R12, R44.reuse, R32, RZ ;  /* 0x000000202c0c723c */ /* 0x048fe600000018ff */
[----:B------:R-:W-:Y:S04]  /*27b0*/  LDSM.16.M88.4 R40, [R80+0x1000] ;  /* 0x001000005028783b */ /* 0x000fe80000000200 */
[----:B------:R-:W-:Y:S01]  /*27c0*/  LDSM.16.M88.4 R76, [R22+0x4000] ;  /* 0x00400000164c783b */ /* 0x000fe20000000200 */
[C---:B------:R-:W-:Y:S03]  /*27d0*/  HMMA.16816.F32 R32, R44.reuse, R34, RZ ;  /* 0x000000222c20723c */ /* 0x040fe600000018ff */
[----:B------:R-:W-:Y:S05]  /*27e0*/  LDSM.16.M88.4 R72, [R102+0x4400] ;  /* 0x004400006648783b */ /* 0x000fea0000000200 */
[C---:B-1----:R-:W-:Y:S08]  /*27f0*/  HMMA.16816.F32 R28, R44.reuse, R60, RZ ;  /* 0x0000003c2c1c723c */ /* 0x042ff000000018ff */
[C---:B--2---:R-:W-:Y:S08]  /*2800*/  HMMA.16816.F32 R56, R44.reuse, R52, RZ ;  /* 0x000000342c38723c */ /* 0x044ff000000018ff */
[C---:B------:R-:W-:Y:S08]  /*2810*/  HMMA.16816.F32 R60, R44.reuse, R62, RZ ;  /* 0x0000003e2c3c723c */ /* 0x040ff000000018ff */
[C---:B------:R-:W-:Y:S08]  /*2820*/  HMMA.16816.F32 R52, R44.reuse, R54, RZ ;  /* 0x000000362c34723c */ /* 0x040ff000000018ff */
[C---:B----4-:R-:W-:Y:S08]  /*2830*/  HMMA.16816.F32 R48, R44.reuse, R8, RZ ;  /* 0x000000082c30723c */ /* 0x050ff000000018ff */
[----:B------:R-:W-:Y:S01]  /*2840*/  HMMA.16816.F32 R44, R44, R10, RZ ;  /* 0x0000000a2c2c723c */ /* 0x000fe200000018ff */
[----:B------:R-:W1:Y:S07]  /*2850*/  LDSM.16.M88.4 R8, [R22+0x3c00] ;  /* 0x003c00001608783b */ /* 0x000e6e0000000200 */
[C---:B-----5:R-:W-:Y:S08]  /*2860*/  HMMA.16816.F32 R12, R4.reuse, R24, R12 ;  /* 0x00000018040c723c */ /* 0x060ff0000000180c */
[C---:B------:R-:W-:Y:S01]  /*2870*/  HMMA.16816.F32 R32, R4.reuse, R26, R32 ;  /* 0x0000001a0420723c */ /* 0x040fe20000001820 */
[----:B------:R-:W-:Y:S07]  /*2880*/  LDSM.16.M88.4 R24, [R122+0x2000] ;  /* 0x002000007a18783b */ /* 0x000fee0000000200 */
[C---:B------:R-:W-:Y:S08]  /*2890*/  HMMA.16816.F32 R28, R4.reuse, R16, R28 ;  /* 0x00000010041c723c */ /* 0x040ff0000000181c */
[----:B------:R-:W-:Y:S01]  /*28a0*/  HMMA.16816.F32 R60, R4, R18, R60 ;  /* 0x00000012043c723c */ /* 0x000fe2000000183c */
[----:B------:R-:W2:Y:S07]  /*28b0*/  LDSM.16.M88.4 R16, [R102+0x5000] ;  /* 0x005000006610783b */ /* 0x000eae0000000200 */
[C---:B------:R-:W-:Y:S08]  /*28c0*/  HMMA.16816.F32 R12, R68.reuse, R36, R12 ;  /* 0x00000024440c723c */ /* 0x040ff0000000180c */
        /* <DEDUP_REMOVED lines=9> */
[C---:B------:R-:W-:Y:S08]  /*2960*/  HMMA.16816.F32 R12, R40.reuse, R76, R12 ;  /* 0x0000004c280c723c */ /* 0x040ff0000000180c */
        /* <DEDUP_REMOVED lines=10> */
[----:B------:R-:W3:Y:S02]  /*2a10*/  LDSM.16.M88.4 R56, [R102+0x5400] ;  /* 0x005400006638783b */ /* 0x000ee40000000200 */
[----:B------:R-:W-:Y:S01]  /*2a20*/  FMUL.FTZ R12, R12, UR4 ;  /* 0x000000040c0c7c20 */ /* 0x000fe20008410000 */
[----:B------:R-:W-:-:S03]  /*2a30*/  FMUL.FTZ R65, R13, UR4 ;  /* 0x000000040d417c20 */ /* 0x000fc60008410000 */
[----:B------:R4:W1:Y:S01]  /*2a40*/  MUFU.TANH R64, R12 ;  /* 0x0000000c00407308 */ /* 0x0008620000002400 */
[----:B------:R-:W-:Y:S01]  /*2a50*/  HMMA.16816.F32 R52, R68, R66, R52 ;  /* 0x000000424434723c */ /* 0x000fe20000001834 */
[----:B------:R-:W-:Y:S01]  /*2a60*/  FMUL.FTZ R66, R14, UR4 ;  /* 0x000000040e427c20 */ /* 0x000fe20008410000 */
[----:B------:R-:W-:-:S05]  /*2a70*/  FMUL.FTZ R67, R15, UR4 ;  /* 0x000000040f437c20 */ /* 0x000fca0008410000 */
[----:B------:R-:W1:Y:S01]  /*2a80*/  MUFU.TANH R65, R65 ;  /* 0x0000004100417308 */ /* 0x000e620000002400 */
[C---:B------:R-:W-:Y:S01]  /*2a90*/  HMMA.16816.F32 R76, R40.reuse, R36, R28 ;  /* 0x00000024284c723c */ /* 0x040fe2000000181c */
[----:B------:R-:W-:Y:S06]  /*2aa0*/  LDSM.16.M88.4 R28, [R22+0x5400] ;  /* 0x00540000161c783b */ /* 0x000fec0000000200 */
[----:B------:R-:W3:Y:S01]  /*2ab0*/  MUFU.TANH R66, R66 ;  /* 0x0000004200427308 */ /* 0x000ee20000002400 */
[----:B------:R-:W-:Y:S01]  /*2ac0*/  HMMA.16816.F32 R60, R40, R38, R60 ;  /* 0x00000026283c723c */ /* 0x000fe2000000183c */
[----:B----4-:R-:W4:Y:S04]  /*2ad0*/  LDSM.16.M88.4 R12, [R102+0x5800] ;  /* 0x00580000660c783b */ /* 0x010f280000000200 */
[----:B------:R-:W5:Y:S02]  /*2ae0*/  LDSM.16.M88.4 R36, [R22+0x4c00] ;  /* 0x004c00001624783b */ /* 0x000f640000000200 */
[----:B------:R-:W3:Y:S01]  /*2af0*/  MUFU.TANH R67, R67 ;  /* 0x0000004300437308 */ /* 0x000ee20000002400 */
[----:B--2---:R-:W-:Y:S01]  /*2b00*/  HMMA.16816.F32 R48, R68, R16, R48 ;  /* 0x000000104430723c */ /* 0x004fe20000001830 */
[----:B------:R-:W-:Y:S01]  /*2b10*/  FMUL.FTZ R16, R32, UR4 ;  /* 0x0000000420107c20 */ /* 0x000fe20008410000 */
[----:B------:R-:W-:-:S05]  /*2b20*/  FMUL.FTZ R17, R33, UR4 ;  /* 0x0000000421117c20 */ /* 0x000fca0008410000 */
[----:B------:R-:W2:Y:S01]  /*2b30*/  MUFU.TANH R16, R16 ;  /* 0x0000001000107308 */ /* 0x000ea20000002400 */
[C---:B-1----:R-:W-:Y:S07]  /*2b40*/  HMMA.16816.F32 R72, R40.reuse, R4, R72 ;  /* 0x000000042848723c */ /* 0x042fee0000001848 */
[----:B------:R-:W1:Y:S01]  /*2b50*/  MUFU.TANH R17, R17 ;  /* 0x0000001100117308 */ /* 0x000e620000002400 */
[----:B------:R-:W-:Y:S01]  /*2b60*/  HMMA.16816.F32 R52, R40, R6, R52 ;  /* 0x000000062834723c */ /* 0x000fe20000001834 */
[----:B------:R-:W2:Y:S07]  /*2b70*/  LDSM.16.M88.4 R4, [R102+0x5c00] ;  /* 0x005c00006604783b */ /* 0x000eae0000000200 */
[----:B------:R-:W-:Y:S08]  /*2b80*/  HMMA.16816.F32 R44, R68, R18, R44 ;  /* 0x00000012442c723c */ /* 0x000ff0000000182c */
[C---:B---3--:R-:W-:Y:S08]  /*2b90*/  HMMA.16816.F32 R76, R24.reuse, R56, R76 ;  /* 0x00000038184c723c */ /* 0x048ff0000000184c */
[C---:B----4-:R-:W-:Y:S08]  /*2ba0*/  HMMA.16816.F32 R72, R24.reuse, R12, R72 ;  /* 0x0000000c1848723c */ /* 0x050ff00000001848 */
[----:B------:R-:W-:Y:S01]  /*2bb0*/  HMMA.16816.F32 R52, R24, R14, R52 ;  /* 0x0000000e1834723c */ /* 0x000fe20000001834 */
[----:B------:R-:W3:Y:S07]  /*2bc0*/  LDSM.16.M88.4 R12, [R22+0x5c00] ;  /* 0x005c0000160c783b */ /* 0x000eee0000000200 */
[C---:B-----5:R-:W-:Y:S08]  /*2bd0*/  HMMA.16816.F32 R48, R40.reuse, R36, R48 ;  /* 0x000000242830723c */ /* 0x060ff00000001830 */
[----:B------:R-:W-:Y:S08]  /*2be0*/  HMMA.16816.F32 R44, R40, R38, R44 ;  /* 0x00000026282c723c */ /* 0x000ff0000000182c */
[----:B------:R-:W-:Y:S01]  /*2bf0*/  HMMA.16816.F32 R60, R24, R58, R60 ;  /* 0x0000003a183c723c */ /* 0x000fe2000000183c */
[----:B------:R-:W4:Y:S01]  /*2c00*/  LDSM.16.M88.4 R56, [R22+0x5800] ;  /* 0x005800001638783b */ /* 0x000f220000000200 */
[----:B------:R-:W-:-:S06]  /*2c10*/  DEPBAR.LE SB0, 0x0 ;  /* 0x000080000000791a */ /* 0x000fcc0000000000 */
[C---:B--2---:R-:W-:Y:S08]  /*2c20*/  HMMA.16816.F32 R48, R24.reuse, R4, R48 ;  /* 0x000000041830723c */ /* 0x044ff00000001830 */
[----:B------:R-:W-:Y:S08]  /*2c30*/  HMMA.16816.F32 R44, R24, R6, R44 ;  /* 0x00000006182c723c */ /* 0x000ff0000000182c */
[----:B------:R-:W-:Y:S01]  /*2c40*/  HMMA.16816.F32 R76, R8, R28, R76 ;  /* 0x0000001c084c723c */ /* 0x000fe2000000184c */
[----:B------:R-:W-:Y:S01]  /*2c50*/  FMUL.FTZ R28, R34, UR4 ;  /* 0x00000004221c7c20 */ /* 0x000fe20008410000 */
[----:B------:R-:W-:-:S05]  /*2c60*/  FMUL.FTZ R29, R35, UR4 ;  /* 0x00000004231d7c20 */ /* 0x000fca0008410000 */
[----:B------:R-:W2:Y:S01]  /*2c70*/  MUFU.TANH R28, R28 ;  /* 0x0000001c001c7308 */ /* 0x000ea20000002400 */
[C---:B------:R-:W-:Y:S07]  /*2c80*/  HMMA.16816.F32 R60, R8.reuse, R30, R60 ;  /* 0x0000001e083c723c */ /* 0x040fee000000183c */
[----:B------:R-:W1:Y:S01]  /*2c90*/  MUFU.TANH R29, R29 ;  /* 0x0000001d001d7308 */ /* 0x000e620000002400 */
[----:B---3--:R-:W-:Y:S03]  /*2ca0*/  HMMA.16816.F32 R48, R8, R12, R48 ;  /* 0x0000000c0830723c */ /* 0x008fe60000001830 */
[----:B------:R-:W-:Y:S01]  /*2cb0*/  FMUL.FTZ R32, R76, UR4 ;  /* 0x000000044c207c20 */ /* 0x000fe20008410000 */
[----:B------:R-:W-:Y:S01]  /*2cc0*/  FMUL.FTZ R30, R77, UR4 ;  /* 0x000000044d1e7c20 */ /* 0x000fe20008410000 */
[----:B------:R-:W-:Y:S01]  /*2cd0*/  FMUL.FTZ R31, R78, UR4 ;  /* 0x000000044e1f7c20 */ /* 0x000fe20008410000 */
[----:B------:R-:W-:-:S02]  /*2ce0*/  FMUL.FTZ R33, R79, UR4 ;  /* 0x000000044f217c20 */ /* 0x000fc40008410000 */
[C---:B------:R-:W-:Y:S01]  /*2cf0*/  HMMA.16816.F32 R44, R8.reuse, R14, R44 ;  /* 0x0000000e082c723c */ /* 0x040fe2000000182c */
[----:B------:R-:W3:Y:S02]  /*2d00*/  MUFU.TANH R32, R32 ;  /* 0x0000002000207308 */ /* 0x000ee40000002400 */
[----:B------:R-:W-:Y:S01]  /*2d10*/  FMUL.FTZ R34, R60, UR4 ;  /* 0x000000043c227c20 */ /* 0x000fe20008410000 */
[----:B------:R-:W-:Y:S01]  /*2d20*/  FMUL.FTZ R35, R61, UR4 ;  /* 0x000000043d237c20 */ /* 0x000fe20008410000 */
[----:B------:R-:W-:Y:S01]  /*2d30*/  FMUL.FTZ R18, R62, UR4 ;  /* 0x000000043e127c20 */ /* 0x000fe20008410000 */
[----:B------:R-:W-:Y:S02]  /*2d40*/  FMUL.FTZ R4, R63, UR4 ;  /* 0x000000043f047c20 */ /* 0x000fe40008410000 */
[----:B----4-:R-:W-:Y:S01]  /*2d50*/  HMMA.16816.F32 R72, R8, R56, R72 ;  /* 0x000000380848723c */ /* 0x010fe20000001848 */
[----:B------:R-:W4:Y:S02]  /*2d60*/  MUFU.TANH R30, R30 ;  /* 0x0000001e001e7308 */ /* 0x000f240000002400 */
[----:B------:R-:W-:Y:S01]  /*2d70*/  FMUL.FTZ R7, R50, UR4 ;  /* 0x0000000432077c20 */ /* 0x000fe20008410000 */
[----:B------:R-:W-:Y:S01]  /*2d80*/  FMUL.FTZ R5, R51, UR4 ;  /* 0x0000000433057c20 */ /* 0x000fe20008410000 */
[----:B------:R-:W-:Y:S01]  /*2d90*/  FMUL.FTZ R48, R48, UR4 ;  /* 0x0000000430307c20 */ /* 0x000fe20008410000 */
[----:B------:R-:W-:-:S02]  /*2da0*/  FMUL.FTZ R49, R49, UR4 ;  /* 0x0000000431317c20 */ /* 0x000fc40008410000 */
[----:B------:R-:W-:Y:S01]  /*2db0*/  HMMA.16816.F32 R52, R8, R58, R52 ;  /* 0x0000003a0834723c */ /* 0x000fe20000001834 */
[----:B------:R-:W1:Y:S02]  /*2dc0*/  MUFU.TANH R31, R31 ;  /* 0x0000001f001f7308 */ /* 0x000e640000002400 */
[----:B------:R-:W-:Y:S01]  /*2dd0*/  FMUL.FTZ R11, R46, UR4 ;  /* 0x000000042e0b7c20 */ /* 0x000fe20008410000 */
[----:B------:R-:W-:Y:S01]  /*2de0*/  FMUL.FTZ R9, R47, UR4 ;  /* 0x000000042f097c20 */ /* 0x000fe20008410000 */
[----:B------:R-:W-:Y:S01]  /*2df0*/  FMUL.FTZ R44, R44, UR4 ;  /* 0x000000042c2c7c20 */ /* 0x000fe20008410000 */
[----:B------:R-:W-:-:S03]  /*2e00*/  FMUL.FTZ R45, R45, UR4 ;  /* 0x000000042d2d7c20 */ /* 0x000fc60008410000 */
        /* <DEDUP_REMOVED lines=42> */
.L_x_3492:
[----:B------:R-:W2:Y:S01]  /*30b0*/  LDC R6, c[0x0][0x4f0] ;  /* 0x00013c00ff067b82 */ /* 0x000ea20000000800 */
[C---:B------:R-:W-:Y:S01]  /*30c0*/  IADD3 R19, PT, PT, R23.reuse, -0x80, RZ ;  /* 0xffffff8017137810 */ /* 0x040fe20007ffe0ff */
[----:B------:R-:W-:Y:S01]  /*30d0*/  VIADD R25, R23, 0xffffffc0 ;  /* 0xffffffc017197836 */ /* 0x000fe20000000000 */
[----:B------:R-:W3:Y:S02]  /*30e0*/  LDCU.64 UR6, c[0x0][0x3a0] ;  /* 0x00007400ff0677ac */ /* 0x000ee40008000a00 */
[----:B------:R-:W-:Y:S02]  /*30f0*/  IABS R8, R19 ;  /* 0x0000001300087213 */ /* 0x000fe40000000000 */
[----:B------:R-:W-:Y:S02]  /*3100*/  IABS R10, R25 ;  /* 0x00000019000a7213 */ /* 0x000fe40000000000 */
[-C--:B--2---:R-:W-:Y:S02]  /*3110*/  IABS R2, R6.reuse ;  /* 0x0000000600027213 */ /* 0x084fe40000000000 */
[----:B------:R-:W-:-:S02]  /*3120*/  LOP3.LUT R25, R25, R6, RZ, 0x3c, !PT ;  /* 0x0000000619197212 */ /* 0x000fc400078e3cff */
[----:B------:R-:W2:Y:S01]  /*3130*/  I2F.RP R12, R2 ;  /* 0x00000002000c7306 */ /* 0x000ea20000209400 */
[----:B------:R-:W-:Y:S02]  /*3140*/  LOP3.LUT R19, R19, R6, RZ, 0x3c, !PT ;  /* 0x0000000613137212 */ /* 0x000fe400078e3cff */
[----:B------:R-:W-:-:S05]  /*3150*/  ISETP.GE.AND P2, PT, R25, RZ, PT ;  /* 0x000000ff1900720c */ /* 0x000fca0003f46270 */
        /* <DEDUP_REMOVED lines=22> */
[----:B------:R-:W-:-:S02]  /*32c0*/  ISETP.NE.AND P1, PT, R6, RZ, PT ;  /* 0x000000ff0600720c */ /* 0x000fc40003f25270 */
[----:B------:R-:W-:-:S05]  /*32d0*/  LOP3.LUT R13, RZ, R6, RZ, 0x33, !PT ;  /* 0x00000006ff0d7212 */ /* 0x000fca00078e33ff */
[----:B------:R-:W-:-:S04]  /*32e0*/  @P3 IADD3 R12, PT, PT, R12, 0x1, RZ ;  /* 0x000000010c0c3810 */ /* 0x000fc80007ffe0ff */
[----:B------:R-:W-:Y:S01]  /*32f0*/  @P4 VIADD R14, R14, 0x1 ;  /* 0x000000010e0e4836 */ /* 0x000fe20000000000 */
[----:B------:R-:W-:-:S03]  /*3300*/  @!P0 IADD3 R12, PT, PT, -R12, RZ, RZ ;  /* 0x000000ff0c0c8210 */ /* 0x000fc60007ffe1ff */
[----:B------:R-:W-:Y:S01]  /*3310*/  @!P2 IMAD.MOV R14, RZ, RZ, -R14 ;  /* 0x000000ffff0ea224 */ /* 0x000fe200078e0a0e */
[----:B------:R-:W-:-:S04]  /*3320*/  SEL R8, R13, R12, !P1 ;  /* 0x0000000c0d087207 */ /* 0x000fc80004800000 */
[----:B------:R-:W-:Y:S01]  /*3330*/  SEL R13, R13, R14, !P1 ;  /* 0x0000000e0d0d7207 */ /* 0x000fe20004800000 */
[----:B------:R-:W-:-:S04]  /*3340*/  IMAD.WIDE R14, R8, 0x4, R136 ;  /* 0x00000004080e7825 */ /* 0x000fc800078e0288 */
[C---:B------:R-:W-:Y:S02]  /*3350*/  IMAD.WIDE R24, R13.reuse, 0x4, R136 ;  /* 0x000000040d187825 */ /* 0x040fe400078e0288 */
[----:B------:R2:W4:Y:S04]  /*3360*/  LDG.E R15, desc[UR16][R14.64] ;  /* 0x000000100e0f7981 */ /* 0x000528000c1e1900 */
[----:B------:R-:W4:Y:S01]  /*3370*/  LDG.E R2, desc[UR16][R24.64] ;  /* 0x0000001018027981 */ /* 0x000f22000c1e1900 */
[----:B------:R-:W-:-:S05]  /*3380*/  IADD3 R13, PT, PT, R13, -R8, RZ ;  /* 0x800000080d0d7210 */ /* 0x000fca0007ffe0ff */
[----:B------:R-:W-:-:S05]  /*3390*/  IMAD R13, R13, R6, -0x40 ;  /* 0xffffffc00d0d7424 */ /* 0x000fca00078e0206 */
[----:B------:R-:W-:-:S05]  /*33a0*/  SHF.R.S32.HI R19, RZ, 0x1f, R13 ;  /* 0x0000001fff137819 */ /* 0x000fca000001140d */
[----:B------:R-:W-:-:S04]  /*33b0*/  IMAD R6, R19, R96, RZ ;  /* 0x0000006013067224 */ /* 0x000fc800078e02ff */
[C---:B------:R-:W-:Y:S02]  /*33c0*/  IMAD R6, R13.reuse, R97, R6 ;  /* 0x000000610d067224 */ /* 0x040fe400078e0206 */
[----:B------:R-:W-:-:S04]  /*33d0*/  IMAD.WIDE.U32 R12, R13, R96, RZ ;  /* 0x000000600d0c7225 */ /* 0x000fc800078e00ff */
[----:B--2---:R-:W-:Y:S02]  /*33e0*/  IMAD.MOV.U32 R14, RZ, RZ, R12 ;  /* 0x000000ffff0e7224 */ /* 0x004fe400078e000c */
[----:B----4-:R-:W-:Y:S01]  /*33f0*/  IMAD.IADD R2, R15, 0x1, -R2 ;  /* 0x000000010f027824 */ /* 0x010fe200078e0a02 */
[----:B------:R-:W-:-:S04]  /*3400*/  IADD3 R15, PT, PT, R13, R6, RZ ;  /* 0x000000060d0f7210 */ /* 0x000fc80007ffe0ff */
[----:B------:R-:W-:Y:S01]  /*3410*/  SHF.R.S32.HI R8, RZ, 0x1f, R2 ;  /* 0x0000001fff087819 */ /* 0x000fe20000011402 */
[----:B---3--:R-:W-:-:S04]  /*3420*/  IMAD.WIDE.U32 R14, R2, UR6, R14 ;  /* 0x00000006020e7c25 */ /* 0x008fc8000f8e000e */
[----:B------:R-:W-:Y:S01]  /*3430*/  IMAD R13, R8, UR6, RZ ;  /* 0x00000006080d7c24 */ /* 0x000fe2000f8e02ff */
[----:B------:R-:W-:-:S03]  /*3440*/  LEA R128, P0, R14, R128, 0x1 ;  /* 0x000000800e807211 */ /* 0x000fc600078008ff */
[----:B------:R-:W-:-:S05]  /*3450*/  IMAD R13, R2, UR7, R13 ;  /* 0x00000007020d7c24 */ /* 0x000fca000f8e020d */
[----:B------:R-:W-:-:S04]  /*3460*/  IADD3 R13, PT, PT, R15, R13, RZ ;  /* 0x0000000d0f0d7210 */ /* 0x000fc80007ffe0ff */
[----:B------:R-:W-:-:S07]  /*3470*/  LEA.HI.X R129, R14, R129, R13, 0x1, P0 ;  /* 0x000000810e817211 */ /* 0x000fce00000f0c0d */
.L_x_3493:
[----:B------:R-:W2:Y:S01]  /*3480*/  LDCU UR6, c[0x0][0x440] ;  /* 0x00008800ff0677ac */ /* 0x000ea20008000800 */
[----:B------:R-:W-:-:S04]  /*3490*/  LEA R14, P3, R96, R128, 0x6 ;  /* 0x00000080600e7211 */ /* 0x000fc800078630ff */
[----:B------:R-:W-:Y:S02]  /*34a0*/  LEA.HI.X R15, R96, R129, R97, 0x6, P3 ;  /* 0x00000081600f7211 */ /* 0x000fe400018f3461 */
[----:B--2---:R-:W-:Y:S02]  /*34b0*/  ISETP.GE.AND P1, PT, R142, UR6, PT ;  /* 0x000000068e007c0c */ /* 0x004fe4000bf26270 */
[----:B------:R-:W-:Y:S02]  /*34c0*/  ISETP.GE.AND P2, PT, R126, UR6, PT ;  /* 0x000000067e007c0c */ /* 0x000fe4000bf46270 */
[----:B------:R-:W-:-:S09]  /*34d0*/  ISETP.GE.AND P0, PT, R141, UR6, PT ;  /* 0x000000068d007c0c */ /* 0x000fd2000bf06270 */
[----:B------:R-:W-:Y:S02]  /*34e0*/  @!P1 IMAD.MOV.U32 R12, RZ, RZ, R128 ;  /* 0x000000ffff0c9224 */ /* 0x000fe400078e0080 */
[----:B------:R-:W-:Y:S01]  /*34f0*/  @!P1 IMAD.MOV.U32 R13, RZ, RZ, R129 ;  /* 0x000000ffff0d9224 */ /* 0x000fe200078e0081 */
        /* <DEDUP_REMOVED lines=31> */
.L_x_3491:
[----:B------:R-:W-:Y:S01]  /*36f0*/  IMAD.SHL.U32 R100, R120, 0x2, RZ ;  /* 0x0000000278647824 */ /* 0x000fe200078e00ff */
[----:B------:R-:W3:Y:S01]  /*3700*/  LDCU UR6, c[0x0][0x45c] ;  /* 0x00008b80ff0677ac */ /* 0x000ee20008000800 */
[----:B------:R-:W-:Y:S01]  /*3710*/  LOP3.LUT R121, R0, 0x120, R83, 0xf8, !PT ;  /* 0x0000012000797812 */ /* 0x000fe200078ef853 */
[----:B------:R-:W-:Y:S02]  /*3720*/  IMAD.MOV.U32 R139, RZ, RZ, -0x1 ;  /* 0xffffffffff8b7424 */ /* 0x000fe400078e00ff */
[----:B------:R-:W-:Y:S02]  /*3730*/  LOP3.LUT R100, R100, 0x6, RZ, 0xc0, !PT ;  /* 0x0000000664647812 */ /* 0x000fe400078ec0ff */
[----:B------:R-:W-:Y:S02]  /*3740*/  LEA R121, R121, UR5, 0x1 ;  /* 0x0000000579797c11 */ /* 0x000fe4000f8e08ff */
[----:B------:R-:W-:-:S03]  /*3750*/  LOP3.LUT R2, R23, R100, RZ, 0xfc, !PT ;  /* 0x0000006417027212 */ /* 0x000fc600078efcff */
[----:B------:R-:W-:Y:S02]  /*3760*/  LDSM.16.MT88.4 R76, [R121+0x6000] ;  /* 0x00600000794c783b */ /* 0x000fe40000004200 */
[C---:B------:R-:W-:Y:S02]  /*3770*/  VIADD R6, R2.reuse, 0xffffffc0 ;  /* 0xffffffc002067836 */ /* 0x040fe40000000000 */
[C---:B------:R-:W-:Y:S01]  /*3780*/  VIADD R8, R2.reuse, 0xffffffc1 ;  /* 0xffffffc102087836 */ /* 0x040fe20000000000 */
[----:B------:R-:W-:Y:S01]  /*3790*/  LDSM.16.MT88.4 R60, [R121+0x7000] ;  /* 0x00700000793c783b */ /* 0x000fe20000004200 */
[----:B--2---:R-:W-:Y:S01]  /*37a0*/  VIADD R13, R2, 0xffffffd9 ;  /* 0xffffffd9020d7836 */ /* 0x004fe20000000000 */
[-C--:B------:R-:W-:Y:S01]  /*37b0*/  ISETP.GE.AND P1, PT, R6, R99.reuse, PT ;  /* 0x000000630600720c */ /* 0x080fe20003f26270 */
[----:B------:R-:W-:Y:S01]  /*37c0*/  VIADD R15, R2, 0xffffffe8 ;  /* 0xffffffe8020f7836 */ /* 0x000fe20000000000 */
[----:B------:R-:W-:Y:S01]  /*37d0*/  ISETP.GE.AND P3, PT, R6, R98, PT ;  /* 0x000000620600720c */ /* 0x000fe20003f66270 */
[----:B------:R-:W-:Y:S01]  /*37e0*/  VIADD R6, R2, 0xffffffc8 ;  /* 0xffffffc802067836 */ /* 0x000fe20000000000 */
[----:B------:R-:W-:-:S02]  /*37f0*/  ISETP.GE.AND P0, PT, R8, R99, PT ;  /* 0x000000630800720c */ /* 0x000fc40003f06270 */
[-C--:B------:R-:W-:Y:S01]  /*3800*/  ISETP.GE.AND P2, PT, R8, R98.reuse, PT ;  /* 0x000000620800720c */ /* 0x080fe20003f46270 */
[----:B------:R-:W-:Y:S01]  /*3810*/  VIADD R8, R2, 0xffffffc9 ;  /* 0xffffffc902087836 */ /* 0x000fe20000000000 */
[----:B------:R-:W-:Y:S02]  /*3820*/  FSEL R64, R64, -INF , !P1 ;  /* 0xff80000040407808 */ /* 0x000fe40004800000 */
        /* <DEDUP_REMOVED lines=14> */
[----:B-1----:R-:W-:Y:S02]  /*3910*/  FSEL R38, R17, -INF , !P3 ;  /* 0xff80000011267808 */ /* 0x002fe40005800000 */
[CC--:B------:R-:W-:Y:S02]  /*3920*/  ISETP.GE.AND P1, PT, R8.reuse, R99.reuse, PT ;  /* 0x000000630800720c */ /* 0x0c0fe40003f26270 */
[----:B------:R-:W-:Y:S02]  /*3930*/  ISETP.GE.AND P3, PT, R8, R98, PT ;  /* 0x000000620800720c */ /* 0x000fe40003f66270 */
[----:B------:R-:W-:Y:S02]  /*3940*/  FSEL R8, R29, -INF , !P0 ;  /* 0xff8000001d087808 */ /* 0x000fe40004000000 */
[----:B------:R-:W-:Y:S02]  /*3950*/  FSEL R10, R32, -INF , !P2 ;  /* 0xff800000200a7808 */ /* 0x000fe40005000000 */
[----:B------:R-:W-:-:S02]  /*3960*/  ISETP.GE.AND P0, PT, R6, R99, PT ;  /* 0x000000630600720c */ /* 0x000fc40003f06270 */
[-C--:B------:R-:W-:Y:S01]  /*3970*/  ISETP.GE.AND P2, PT, R6, R98.reuse, PT ;  /* 0x000000620600720c */ /* 0x080fe20003f46270 */
[----:B------:R-:W-:Y:S01]  /*3980*/  VIADD R6, R2, 0xffffffe0 ;  /* 0xffffffe002067836 */ /* 0x000fe20000000000 */
[----:B------:R-:W-:Y:S02]  /*3990*/  FSEL R12, R31, -INF , !P4 ;  /* 0xff8000001f0c7808 */ /* 0x000fe40006000000 */
[----:B------:R-:W-:Y:S01]  /*39a0*/  FSEL R22, R30, -INF , !P1 ;  /* 0xff8000001e167808 */ /* 0x000fe20004800000 */
[----:B------:R-:W-:Y:S01]  /*39b0*/  IMAD.IADD R30, R81, 0x1, R121 ;  /* 0x00000001511e7824 */ /* 0x000fe200078e0279 */
[CC--:B------:R-:W-:Y:S02]  /*39c0*/  ISETP.GE.AND P4, PT, R13.reuse, R99.reuse, PT ;  /* 0x000000630d00720c */ /* 0x0c0fe40003f86270 */
[----:B------:R-:W-:Y:S01]  /*39d0*/  ISETP.GE.AND P1, PT, R13, R98, PT ;  /* 0x000000620d00720c */ /* 0x000fe20003f26270 */
[----:B------:R-:W-:Y:S01]  /*39e0*/  VIADD R13, R2, 0xffffffe1 ;  /* 0xffffffe1020d7836 */ /* 0x000fe20000000000 */
[----:B------:R-:W-:Y:S01]  /*39f0*/  FSEL R14, R33, -INF , !P3 ;  /* 0xff800000210e7808 */ /* 0x000fe20005800000 */
[----:B------:R-:W-:Y:S01]  /*3a00*/  LDSM.16.MT88.4 R52, [R30+0x7000] ;  /* 0x007000001e34783b */ /* 0x000fe20000004200 */
[----:B------:R-:W-:-:S02]  /*3a10*/  ISETP.GE.AND P3, PT, R6, R99, PT ;  /* 0x000000630600720c */ /* 0x000fc40003f66270 */
[----:B------:R-:W-:Y:S01]  /*3a20*/  FSEL R26, R34, -INF , !P0 ;  /* 0xff800000221a7808 */ /* 0x000fe20004000000 */
[----:B------:R-:W-:Y:S01]  /*3a30*/  LDSM.16.MT88.4 R68, [R30+0x6000] ;  /* 0x006000001e44783b */ /* 0x000fe20000004200 */
[----:B------:R-:W-:Y:S02]  /*3a40*/  ISETP.GE.AND P0, PT, R6, R98, PT ;  /* 0x000000620600720c */ /* 0x000fe40003f06270 */
[----:B------:R-:W-:Y:S02]  /*3a50*/  FSEL R6, R18, -INF , !P2 ;  /* 0xff80000012067808 */ /* 0x000fe40005000000 */
[----:B------:R-:W-:Y:S02]  /*3a60*/  FSEL R16, R35, -INF , !P4 ;  /* 0xff80000023107808 */ /* 0x000fe40006000000 */
[----:B------:R-:W-:Y:S02]  /*3a70*/  FSEL R4, R4, -INF , !P1 ;  /* 0xff80000004047808 */ /* 0x000fe40004800000 */
[----:B------:R-:W-:-:S02]  /*3a80*/  FSEL R118, R118, -INF , !P3 ;  /* 0xff80000076767808 */ /* 0x000fc40005800000 */
[CC--:B------:R-:W-:Y:S02]  /*3a90*/  ISETP.GE.AND P2, PT, R13.reuse, R99.reuse, PT ;  /* 0x000000630d00720c */ /* 0x0c0fe40003f46270 */
[-C--:B------:R-:W-:Y:S01]  /*3aa0*/  ISETP.GE.AND P4, PT, R13, R98.reuse, PT ;  /* 0x000000620d00720c */ /* 0x080fe20003f86270 */
[C---:B------:R-:W-:Y:S01]  /*3ab0*/  VIADD R13, R2.reuse, 0xffffffe9 ;  /* 0xffffffe9020d7836 */ /* 0x040fe20000000000 */
[C---:B------:R-:W-:Y:S02]  /*3ac0*/  ISETP.GE.AND P1, PT, R15.reuse, R99, PT ;  /* 0x000000630f00720c */ /* 0x040fe40003f26270 */
[----:B------:R-:W-:Y:S01]  /*3ad0*/  ISETP.GE.AND P3, PT, R15, R98, PT ;  /* 0x000000620f00720c */ /* 0x000fe20003f66270 */
[----:B------:R-:W-:Y:S01]  /*3ae0*/  VIADD R15, R2, 0xfffffff0 ;  /* 0xfffffff0020f7836 */ /* 0x000fe20000000000 */
[----:B------:R-:W-:Y:S02]  /*3af0*/  FMNMX3.FTZ R17, R64, R40, R36, !PT ;  /* 0x0000002840117276 */ /* 0x000fe40007810024 */
        /* <DEDUP_REMOVED lines=22> */
[-C--:B------:R-:W-:Y:S02]  /*3c60*/  ISETP.GE.AND P2, PT, R13, R99.reuse, PT ;  /* 0x000000630d00720c */ /* 0x080fe40003f46270 */
        /* <DEDUP_REMOVED lines=8> */
[----:B------:R-:W-:Y:S02]  /*3cf0*/  ISETP.GE.AND P2, PT, R13, R98, PT ;  /* 0x000000620d00720c */ /* 0x000fe40003f46270 */
[----:B------:R-:W-:Y:S02]  /*3d00*/  FMNMX3.FTZ R7, R15, R104, R112, !PT ;  /* 0x000000680f077276 */ /* 0x000fe40007810070 */
[----:B------:R-:W-:-:S02]  /*3d10*/  FSEL R107, R107, -INF , !P4 ;  /* 0xff8000006b6b7808 */ /* 0x000fc40006000000 */
[----:B------:R-:W-:Y:S02]  /*3d20*/  FMNMX3.FTZ R18, R17, R109, R108, !PT ;  /* 0x0000006d11127276 */ /* 0x000fe4000781006c */
[----:B------:R-:W-:Y:S02]  /*3d30*/  ISETP.GE.AND P3, PT, R2, R98, PT ;  /* 0x000000620200720c */ /* 0x000fe40003f66270 */
[----:B------:R-:W-:Y:S02]  /*3d40*/  FSEL R33, R5, -INF , !P0 ;  /* 0xff80000005217808 */ /* 0x000fe40004000000 */
[----:B------:R-:W-:Y:S02]  /*3d50*/  FSEL R32, R11, -INF , !P2 ;  /* 0xff8000000b207808 */ /* 0x000fe40005000000 */
        /* <DEDUP_REMOVED lines=40> */
[----:B------:R-:W4:Y:S01]  /*3fe0*/  LDSM.16.MT88.4 R40, [R121+0x8000] ;  /* 0x008000007928783b */ /* 0x000f220000004200 */
[--C-:B------:R-:W-:Y:S01]  /*3ff0*/  FFMA.FTZ R105, R106, UR6, -R111.reuse ;  /* 0x000000066a697c23 */ /* 0x100fe2000801086f */
[----:B------:R-:W-:Y:S01]  /*4000*/  MUFU.EX2 R91, R91 ;  /* 0x0000005b005b7308 */ /* 0x000fe20000000800 */
[----:B------:R-:W-:Y:S01]  /*4010*/  FFMA.FTZ R101, R116, UR6, -R111 ;  /* 0x0000000674657c23 */ /* 0x000fe2000801086f */
[----:B-1----:R-:W-:Y:S01]  /*4020*/  F2FP.F16.F32.PACK_AB R48, R86, R87 ;  /* 0x000000575630723e */ /* 0x002fe200000000ff */
[----:B------:R-:W-:Y:S01]  /*4030*/  LDSM.16.MT88.4 R12, [R121+0x7400] ;  /* 0x00740000790c783b */ /* 0x000fe20000004200 */
[----:B------:R-:W1:Y:S01]  /*4040*/  MUFU.EX2 R90, R90 ;  /* 0x0000005a005a7308 */ /* 0x000e620000000800 */
[--C-:B------:R-:W-:Y:S01]  /*4050*/  FFMA.FTZ R103, R104, UR6, -R35.reuse ;  /* 0x0000000668677c23 */ /* 0x100fe20008010823 */
[--C-:B------:R-:W-:Y:S01]  /*4060*/  FFMA.FTZ R95, R112, UR6, -R35.reuse ;  /* 0x00000006705f7c23 */ /* 0x100fe20008010823 */
[----:B------:R-:W-:Y:S01]  /*4070*/  LDSM.16.MT88.4 R16, [R30+0x6400] ;  /* 0x006400001e10783b */ /* 0x000fe20000004200 */
[----:B------:R-:W-:Y:S01]  /*4080*/  MUFU.EX2 R89, R89 ;  /* 0x0000005900597308 */ /* 0x000fe20000000800 */
[----:B------:R-:W-:Y:S01]  /*4090*/  FFMA.FTZ R92, R92, UR6, -R35 ;  /* 0x000000065c5c7c23 */ /* 0x000fe20008010823 */
        /* <DEDUP_REMOVED lines=13> */
[----:B------:R-:W-:Y:S01]  /*4170*/  FADD.FTZ R86, R87, R86 ;  /* 0x0000005657567221 */ /* 0x000fe20000010000 */
[----:B------:R-:W-:Y:S01]  /*4180*/  MUFU.EX2 R27, R27 ;  /* 0x0000001b001b7308 */ /* 0x000fe20000000800 */
[----:B------:R-:W-:Y:S01]  /*4190*/  FADD.FTZ R90, R91, R90 ;  /* 0x0000005a5b5a7221 */ /* 0x000fe20000010000 */
[----:B---3--:R-:W-:Y:S01]  /*41a0*/  F2FP.F16.F32.PACK_AB R51, R88, R89 ;  /* 0x000000595833723e */ /* 0x008fe200000000ff */
[----:B------:R-:W-:Y:S01]  /*41b0*/  FADD.FTZ R85, R85, R86 ;  /* 0x0000005655557221 */ /* 0x000fe20000010000 */
[----:B------:R-:W3:Y:S01]  /*41c0*/  MUFU.EX2 R24, R24 ;  /* 0x0000001800187308 */ /* 0x000ee20000000800 */
[----:B------:R-:W-:-:S02]  /*41d0*/  FADD.FTZ R89, R89, R90 ;  /* 0x0000005a59597221 */ /* 0x000fc40000010000 */
[----:B------:R-:W-:Y:S01]  /*41e0*/  FADD.FTZ R84, R84, R85 ;  /* 0x0000005554547221 */ /* 0x000fe20000010000 */
[----:B------:R-:W-:Y:S01]  /*41f0*/  MUFU.EX2 R29, R29 ;  /* 0x0000001d001d7308 */ /* 0x000fe20000000800 */
[----:B------:R-:W-:Y:S01]  /*4200*/  HMMA.16816.F32 R80, R48, R76, RZ ;  /* 0x0000004c3050723c */ /* 0x000fe200000018ff */
[----:B-1----:R-:W-:Y:S01]  /*4210*/  F2FP.F16.F32.PACK_AB R4, R28, R93 ;  /* 0x0000005d1c04723e */ /* 0x002fe200000000ff */
[----:B------:R-:W-:Y:S01]  /*4220*/  FADD.FTZ R88, R88, R89 ;  /* 0x0000005958587221 */ /* 0x000fe20000010000 */
[----:B------:R-:W1:Y:S01]  /*4230*/  MUFU.EX2 R26, R26 ;  /* 0x0000001a001a7308 */ /* 0x000e620000000800 */
[----:B------:R-:W-:-:S03]  /*4240*/  FADD.FTZ R93, R93, R84 ;  /* 0x000000545d5d7221 */ /* 0x000fc60000010000 */
[----:B------:R-:W-:Y:S01]  /*4250*/  MUFU.EX2 R25, R25 ;  /* 0x0000001900197308 */ /* 0x000fe20000000800 */
[C---:B------:R-:W-:Y:S01]  /*4260*/  HMMA.16816.F32 R76, R48.reuse, R78, RZ ;  /* 0x0000004e304c723c */ /* 0x040fe200000018ff */
[----:B---3--:R-:W-:Y:S01]  /*4270*/  F2FP.F16.F32.PACK_AB R6, R24, R27 ;  /* 0x0000001b1806723e */ /* 0x008fe200000000ff */
[----:B------:R-:W-:Y:S01]  /*4280*/  FADD.FTZ R28, R28, R93 ;  /* 0x0000005d1c1c7221 */ /* 0x000fe20000010000 */
[----:B------:R-:W3:Y:S04]  /*4290*/  MUFU.EX2 R22, R22 ;  /* 0x0000001600167308 */ /* 0x000ee80000000800 */
        /* <DEDUP_REMOVED lines=8> */
[----:B---3--:R-:W-:-:S02]  /*4320*/  F2FP.F16.F32.PACK_AB R7, R22, R25 ;  /* 0x000000191607723e */ /* 0x008fc400000000ff */
[----:B------:R-:W-:Y:S04]  /*4330*/  MUFU.EX2 R103, R103 ;  /* 0x0000006700677308 */ /* 0x000fe80000000800 */
[----:B------:R-:W-:Y:S01]  /*4340*/  MUFU.EX2 R95, R95 ;  /* 0x0000005f005f7308 */ /* 0x000fe20000000800 */
[C---:B--2---:R-:W-:Y:S03]  /*4350*/  HMMA.16816.F32 R80, R4.reuse, R8, R80 ;  /* 0x000000080450723c */ /* 0x044fe60000001850 */
[----:B------:R-:W2:Y:S04]  /*4360*/  MUFU.EX2 R92, R92 ;  /* 0x0000005c005c7308 */ /* 0x000ea80000000800 */
        /* <DEDUP_REMOVED lines=8> */
[C---:B------:R-:W-:Y:S08]  /*43f0*/  HMMA.16816.F32 R60, R48.reuse, R62, RZ ;  /* 0x0000003e303c723c */ /* 0x040ff000000018ff */
[C---:B------:R-:W-:Y:S08]  /*4400*/  HMMA.16816.F32 R72, R48.reuse, R68, RZ ;  /* 0x000000443048723c */ /* 0x040ff000000018ff */
[C---:B----4-:R-:W-:Y:S08]  /*4410*/  HMMA.16816.F32 R36, R48.reuse, R40, RZ ;  /* 0x000000283024723c */ /* 0x050ff000000018ff */
[----:B------:R-:W-:Y:S08]  /*4420*/  HMMA.16816.F32 R68, R48, R70, RZ ;  /* 0x000000463044723c */ /* 0x000ff000000018ff */
[C---:B---3--:R-:W-:Y:S08]  /*4430*/  HMMA.16816.F32 R56, R4.reuse, R8, R56 ;  /* 0x000000080438723c */ /* 0x048ff00000001838 */
[----:B------:R-:W-:Y:S01]  /*4440*/  HMMA.16816.F32 R52, R4, R10, R52 ;  /* 0x0000000a0434723c */ /* 0x000fe20000001834 */
[----:B------:R-:W3:Y:S07]  /*4450*/  LDSM.16.MT88.4 R8, [R30+0x8000] ;  /* 0x008000001e08783b */ /* 0x000eee0000004200 */
[----:B------:R-:W-:Y:S08]  /*4460*/  HMMA.16816.F32 R40, R48, R42, RZ ;  /* 0x0000002a3028723c */ /* 0x000ff000000018ff */
[C---:B------:R-:W-:Y:S08]  /*4470*/  HMMA.16816.F32 R64, R4.reuse, R12, R64 ;  /* 0x0000000c0440723c */ /* 0x040ff00000001840 */
[C---:B------:R-:W-:Y:S01]  /*4480*/  HMMA.16816.F32 R60, R4.reuse, R14, R60 ;  /* 0x0000000e043c723c */ /* 0x040fe2000000183c */
[----:B------:R-:W4:Y:S07]  /*4490*/  LDSM.16.MT88.4 R12, [R121+0x8400] ;  /* 0x00840000790c783b */ /* 0x000f2e0000004200 */
[C---:B------:R-:W-:Y:S08]  /*44a0*/  HMMA.16816.F32 R72, R4.reuse, R16, R72 ;  /* 0x000000100448723c */ /* 0x040ff00000001848 */
[----:B------:R-:W-:Y:S01]  /*44b0*/  HMMA.16816.F32 R68, R4, R18, R68 ;  /* 0x000000120444723c */ /* 0x000fe20000001844 */
[----:B------:R-:W-:Y:S07]  /*44c0*/  LDSM.16.MT88.4 R16, [R121+0x6c00] ;  /* 0x006c00007910783b */ /* 0x000fee0000004200 */
[C---:B---3--:R-:W-:Y:S08]  /*44d0*/  HMMA.16816.F32 R44, R48.reuse, R8, RZ ;  /* 0x00000008302c723c */ /* 0x048ff000000018ff */
[----:B------:R-:W-:Y:S01]  /*44e0*/  HMMA.16816.F32 R48, R48, R10, RZ ;  /* 0x0000000a3030723c */ /* 0x000fe200000018ff */
[----:B------:R-:W3:Y:S07]  /*44f0*/  LDSM.16.MT88.4 R8, [R30+0x8400] ;  /* 0x008400001e08783b */ /* 0x000eee0000004200 */
[C---:B----4-:R-:W-:Y:S08]  /*4500*/  HMMA.16816.F32 R36, R4.reuse, R12, R36 ;  /* 0x0000000c0424723c */ /* 0x050ff00000001824 */
[C---:B------:R-:W-:Y:S01]  /*4510*/  HMMA.16816.F32 R40, R4.reuse, R14, R40 ;  /* 0x0000000e0428723c */ /* 0x040fe20000001828 */
[----:B------:R-:W-:Y:S07]  /*4520*/  LDSM.16.MT88.4 R12, [R30+0x6c00] ;  /* 0x006c00001e0c783b */ /* 0x000fee0000004200 */
[C---:B---3--:R-:W-:Y:S08]  /*4530*/  HMMA.16816.F32 R44, R4.reuse, R8, R44 ;  /* 0x00000008042c723c */ /* 0x048ff0000000182c */
[----:B------:R-:W-:Y:S01]  /*4540*/  HMMA.16816.F32 R48, R4, R10, R48 ;  /* 0x0000000a0430723c */ /* 0x000fe20000001830 */
[----:B------:R-:W3:Y:S01]  /*4550*/  LDSM.16.MT88.4 R8, [R121+0x6800] ;  /* 0x006800007908783b */ /* 0x000ee20000004200 */
[----:B------:R-:W-:Y:S01]  /*4560*/  FFMA.FTZ R5, R94, UR6, -R35 ;  /* 0x000000065e057c23 */ /* 0x000fe20008010823 */
[----:B-1----:R-:W-:Y:S01]  /*4570*/  F2FP.F16.F32.PACK_AB R4, R105, R106 ;  /* 0x0000006a6904723e */ /* 0x002fe200000000ff */
[----:B------:R-:W1:Y:S01]  /*4580*/  MUFU.EX2 R94, R114 ;  /* 0x00000072005e7308 */ /* 0x000e620000000800 */
[----:B--2---:R-:W-:-:S03]  /*4590*/  F2FP.F16.F32.PACK_AB R7, R92, R95 ;  /* 0x0000005f5c07723e */ /* 0x004fc600000000ff */
[----:B------:R-:W2:Y:S01]  /*45a0*/  MUFU.EX2 R104, R5 ;  /* 0x0000000500687308 */ /* 0x000ea20000000800 */
[----:B-1----:R-:W-:Y:S02]  /*45b0*/  F2FP.F16.F32.PACK_AB R6, R94, R101 ;  /* 0x000000655e06723e */ /* 0x002fe400000000ff */
[----:B--2---:R-:W-:-:S07]  /*45c0*/  F2FP.F16.F32.PACK_AB R5, R103, R104 ;  /* 0x000000686705723e */ /* 0x004fce00000000ff */
[C---:B---3--:R-:W-:Y:S08]  /*45d0*/  HMMA.16816.F32 R80, R4.reuse, R8, R80 ;  /* 0x000000080450723c */ /* 0x048ff00000001850 */
        /* <DEDUP_REMOVED lines=16> */
[--C-:B------:R-:W-:Y:S01]  /*46e0*/  FFMA.FTZ R5, R33, UR6, -R35.reuse ;  /* 0x0000000621057c23 */ /* 0x100fe20008010823 */
[----:B------:R-:W-:Y:S01]  /*46f0*/  FFMA.FTZ R7, R32, UR6, -R35 ;  /* 0x0000000620077c23 */ /* 0x000fe20008010823 */
[----:B------:R-:W1:Y:S01]  /*4700*/  LDSM.16.MT88.4 R8, [R121+0x7c00] ;  /* 0x007c00007908783b */ /* 0x000e620000004200 */
[----:B------:R-:W-:Y:S01]  /*4710*/  MUFU.EX2 R33, R34 ;  /* 0x0000002200217308 */ /* 0x000fe20000000800 */
[----:B------:R-:W-:-:S02]  /*4720*/  F2FP.F16.F32.PACK_AB R4, R109, R110 ;  /* 0x0000006e6d04723e */ /* 0x000fc400000000ff */
[----:B------:R-:W-:Y:S01]  /*4730*/  F2FP.F16.F32.PACK_AB R6, R107, R108 ;  /* 0x0000006c6b06723e */ /* 0x000fe200000000ff */
[----:B------:R-:W2:Y:S04]  /*4740*/  MUFU.EX2 R32, R5 ;  /* 0x0000000500207308 */ /* 0x000ea80000000800 */
[----:B------:R-:W3:Y:S01]  /*4750*/  MUFU.EX2 R31, R7 ;  /* 0x00000007001f7308 */ /* 0x000ee20000000800 */
[----:B--2---:R-:W-:Y:S02]  /*4760*/  F2FP.F16.F32.PACK_AB R5, R32, R33 ;  /* 0x000000212005723e */ /* 0x004fe400000000ff */
[----:B---3--:R-:W-:-:S07]  /*4770*/  F2FP.F16.F32.PACK_AB R7, R144, R31 ;  /* 0x0000001f9007723e */ /* 0x008fce00000000ff */
        /* <DEDUP_REMOVED lines=10> */
[----:B------:R-:W-:-:S04]  /*4820*/  FADD.FTZ R17, R25, R26 ;  /* 0x0000001a19117221 */ /* 0x000fc80000010000 */
[----:B------:R-:W-:-:S03]  /*4830*/  FADD.FTZ R17, R22, R17 ;  /* 0x0000001116117221 */ /* 0x000fc60000010000 */
[C---:B------:R-:W-:Y:S08]  /*4840*/  HMMA.16816.F32 R52, R4.reuse, R18, R52 ;  /* 0x000000120434723c */ /* 0x040ff00000001834 */
        /* <DEDUP_REMOVED lines=87> */
.L_x_3495:
[----:B------:R-:W-:Y:S01]  /*4dc0*/  UMOV UR6, URZ ;  /* 0x000000ff00067c82 */ /* 0x000fe20008000000 */
[----:B------:R-:W-:Y:S01]  /*4dd0*/  IMAD.SHL.U32 R4, R20, 0x40, RZ ;  /* 0x0000004014047824 */ /* 0x000fe200078e00ff */
[----:B------:R-:W-:-:S05]  /*4de0*/  IADD3 R5, P0, PT, RZ, -UR6, RZ ;  /* 0x80000006ff057c10 */ /* 0x000fca000ff1e0ff */
[----:B------:R-:W-:-:S05]  /*4df0*/  IMAD.X R4, RZ, RZ, ~R4, P0 ;  /* 0x000000ffff047224 */ /* 0x000fca00000e0e04 */
[----:B------:R-:W-:-:S04]  /*4e00*/  SHF.R.S64 R5, R5, 0x1f, R4 ;  /* 0x0000001f05057819 */ /* 0x000fc80000001004 */
[----:B------:R-:W-:-:S04]  /*4e10*/  IADD3 R130, P0, PT, R5, R130, RZ ;  /* 0x0000008205827210 */ /* 0x000fc80007f1e0ff */
[----:B------:R-:W-:-:S09]  /*4e20*/  LEA.HI.X.SX32 R131, R4, R131, 0x1, P0 ;  /* 0x0000008304837211 */ /* 0x000fd200000f0eff */
.L_x_3496:
[----:B------:R-:W1:Y:S01]  /*4e30*/  LDCU UR6, c[0x0][0x440] ;  /* 0x00008800ff0677ac */ /* 0x000e620008000800 */
[----:B------:R-:W-:Y:S01]  /*4e40*/  LEA R8, P0, R20, R130, 0x6 ;  /* 0x0000008214087211 */ /* 0x000fe200078030ff */
[----:B------:R-:W-:-:S03]  /*4e50*/  IMAD.MOV.U32 R101, RZ, RZ, 0x20 ;  /* 0x00000020ff657424 */ /* 0x000fc600078e00ff */
[----:B------:R-:W-:Y:S02]  /*4e60*/  LEA.HI.X R9, R20, R131, R21, 0x6, P0 ;  /* 0x0000008314097211 */ /* 0x000fe400000f3415 */
[----:B------:R-:W-:-:S05]  /*4e70*/  SEL R101, R101, 0xffffffe0, !P6 ;  /* 0xffffffe065657807 */ /* 0x000fca0007000000 */
[--C-:B------:R-:W-:Y:S02]  /*4e80*/  IMAD.IADD R103, R122, 0x1, R101.reuse ;  /* 0x000000017a677824 */ /* 0x100fe400078e0265 */
[----:B------:R-:W-:Y:S01]  /*4e90*/  IMAD.IADD R101, R102, 0x1, R101 ;  /* 0x0000000166657824 */ /* 0x000fe200078e0265 */
[----:B-1----:R-:W-:Y:S02]  /*4ea0*/  ISETP.GE.AND P3, PT, R142, UR6, PT ;  /* 0x000000068e007c0c */ /* 0x002fe4000bf66270 */
[----:B------:R-:W-:Y:S02]  /*4eb0*/  ISETP.GE.AND P4, PT, R126, UR6, PT ;  /* 0x000000067e007c0c */ /* 0x000fe4000bf86270 */
        /* <DEDUP_REMOVED lines=38> */
[----:B------:R-:W3:Y:S04]  /*5120*/  LDSM.16.M88.4 R20, [R102+0x3400] ;  /* 0x003400006614783b */ /* 0x000ee80000000200 */
[----:B------:R-:W4:Y:S04]  /*5130*/  LDSM.16.M88.4 R88, [R101+0x3800] ;  /* 0x003800006558783b */ /* 0x000f280000000200 */
[----:B-1----:R-:W1:Y:S04]  /*5140*/  LDSM.16.M88.4 R8, [R101+0x3400] ;  /* 0x003400006508783b */ /* 0x002e680000000200 */
[----:B------:R-:W5:Y:S04]  /*5150*/  LDSM.16.M88.4 R92, [R102+0x3c00] ;  /* 0x003c0000665c783b */ /* 0x000f680000000200 */
[----:B------:R-:W0:Y:S01]  /*5160*/  LDGDEPBAR ;  /* 0x00000000000079af */ /* 0x000e220000000000 */
[C---:B--2---:R-:W-:Y:S08]  /*5170*/  HMMA.16816.F32 R32, R4.reuse, R28, RZ ;  /* 0x0000001c0420723c */ /* 0x044ff000000018ff */
        /* <DEDUP_REMOVED lines=9> */
[----:B------:R-:W2:Y:S07]  /*5210*/  LDSM.16.M88.4 R88, [R101+0x3c00] ;  /* 0x003c00006558783b */ /* 0x000eae0000000200 */
[C---:B-1----:R-:W-:Y:S08]  /*5220*/  HMMA.16816.F32 R24, R84.reuse, R8, R24 ;  /* 0x000000085418723c */ /* 0x042ff00000001818 */
[----:B------:R-:W-:Y:S08]  /*5230*/  HMMA.16816.F32 R20, R84, R10, R20 ;  /* 0x0000000a5414723c */ /* 0x000ff00000001814 */
[C---:B-----5:R-:W-:Y:S08]  /*5240*/  HMMA.16816.F32 R8, R4.reuse, R92, RZ ;  /* 0x0000005c0408723c */ /* 0x060ff000000018ff */
[----:B------:R-:W-:Y:S01]  /*5250*/  HMMA.16816.F32 R4, R4, R94, RZ ;  /* 0x0000005e0404723c */ /* 0x000fe200000018ff */
[----:B------:R-:W-:Y:S11]  /*5260*/  LDSM.16.M88.4 R92, [R102+0x5800] ;  /* 0x00580000665c783b */ /* 0x000ff60000000200 */
[C---:B--2---:R-:W-:Y:S08]  /*5270*/  HMMA.16816.F32 R8, R84.reuse, R88, R8 ;  /* 0x000000585408723c */ /* 0x044ff00000001808 */
        /* <DEDUP_REMOVED lines=48> */
[----:B------:R-:W-:-:S09]  /*5580*/  DEPBAR.LE SB0, 0x0 ;  /* 0x000080000000791a */ /* 0x000fd20000000000 */
[----:B------:R-:W-:Y:S01]  /*5590*/  FMUL.FTZ R25, R25, UR4 ;  /* 0x0000000419197c20 */ /* 0x000fe20008410000 */
[----:B------:R-:W-:Y:S01]  /*55a0*/  FMUL.FTZ R26, R26, UR4 ;  /* 0x000000041a1a7c20 */ /* 0x000fe20008410000 */
[----:B------:R-:W-:Y:S01]  /*55b0*/  FMUL.FTZ R24, R24, UR4 ;  /* 0x0000000418187c20 */ /* 0x000fe20008410000 */
[----:B------:R-:W-:Y:S01]  /*55c0*/  FMUL.FTZ R27, R27, UR4 ;  /* 0x000000041b1b7c20 */ /* 0x000fe20008410000 */
[----:B------:R-:W-:Y:S04]  /*55d0*/  MUFU.TANH R139, R25 ;  /* 0x00000019008b7308 */ /* 0x000fe80000002400 */
[----:B------:R-:W-:Y:S01]  /*55e0*/  FMUL.FTZ R113, R23, UR4 ;  /* 0x0000000417717c20 */ /* 0x000fe20008410000 */
[----:B------:R-:W-:Y:S02]  /*55f0*/  IMAD.SHL.U32 R23, R3, 0x40, RZ ;  /* 0x0000004003177824 */ /* 0x000fe400078e00ff */
[----:B------:R-:W-:Y:S01]  /*5600*/  FMUL.FTZ R20, R20, UR4 ;  /* 0x0000000414147c20 */ /* 0x000fe20008410000 */
[----:B------:R-:W-:Y:S01]  /*5610*/  FMUL.FTZ R21, R21, UR4 ;  /* 0x0000000415157c20 */ /* 0x000fe20008410000 */
[----:B------:R-:W-:Y:S01]  /*5620*/  MUFU.TANH R149, R26 ;  /* 0x0000001a00957308 */ /* 0x000fe20000002400 */
[----:B------:R-:W-:Y:S01]  /*5630*/  FMUL.FTZ R22, R22, UR4 ;  /* 0x0000000416167c20 */ /* 0x000fe20008410000 */
[C---:B-1----:R-:W-:Y:S06]  /*5640*/  HMMA.16816.F32 R16, R92.reuse, R88, R16 ;  /* 0x000000585c10723c */ /* 0x042fec0000001810 */
[----:B------:R-:W-:Y:S02]  /*5650*/  MUFU.TANH R153, R24 ;  /* 0x0000001800997308 */ /* 0x000fe40000002400 */
[C---:B------:R-:W-:Y:S06]  /*5660*/  HMMA.16816.F32 R12, R92.reuse, R90, R12 ;  /* 0x0000005a5c0c723c */ /* 0x040fec000000180c */
[----:B------:R-:W-:Y:S02]  /*5670*/  MUFU.TANH R135, R27 ;  /* 0x0000001b00877308 */ /* 0x000fe40000002400 */
[----:B--2---:R-:W-:Y:S01]  /*5680*/  HMMA.16816.F32 R8, R92, R84, R8 ;  /* 0x000000545c08723c */ /* 0x004fe20000001808 */
[----:B------:R-:W-:Y:S01]  /*5690*/  FMUL.FTZ R84, R32, UR4 ;  /* 0x0000000420547c20 */ /* 0x000fe20008410000 */
[----:B------:R-:W-:Y:S01]  /*56a0*/  FMUL.FTZ R85, R34, UR4 ;  /* 0x0000000422557c20 */ /* 0x000fe20008410000 */
[----:B------:R-:W-:Y:S01]  /*56b0*/  FMUL.FTZ R32, R33, UR4 ;  /* 0x0000000421207c20 */ /* 0x000fe20008410000 */
[----:B------:R-:W-:Y:S01]  /*56c0*/  FMUL.FTZ R117, R16, UR4 ;  /* 0x0000000410757c20 */ /* 0x000fe20008410000 */
[----:B------:R-:W-:Y:S01]  /*56d0*/  LOP3.LUT R16, R23, R100, RZ, 0xfc, !PT ;  /* 0x0000006417107212 */ /* 0x000fe200078efcff */
[----:B------:R-:W-:Y:S01]  /*56e0*/  FMUL.FTZ R34, R35, UR4 ;  /* 0x0000000423227c20 */ /* 0x000fe20008410000 */
[----:B------:R-:W1:Y:S01]  /*56f0*/  MUFU.TANH R84, R84 ;  /* 0x0000005400547308 */ /* 0x000e620000002400 */
[----:B------:R-:W-:Y:S01]  /*5700*/  FMUL.FTZ R33, R28, UR4 ;  /* 0x000000041c217c20 */ /* 0x000fe20008410000 */
[----:B------:R-:W-:Y:S01]  /*5710*/  FMUL.FTZ R111, R18, UR4 ;  /* 0x00000004126f7c20 */ /* 0x000fe20008410000 */
[----:B------:R-:W-:-:S02]  /*5720*/  VIADD R18, R16, 0xffffff80 ;  /* 0xffffff8010127836 */ /* 0x000fc40000000000 */
[----:B------:R-:W-:Y:S01]  /*5730*/  FMUL.FTZ R28, R29, UR4 ;  /* 0x000000041d1c7c20 */ /* 0x000fe20008410000 */
[----:B------:R-:W-:Y:S01]  /*5740*/  FMUL.FTZ R35, R30, UR4 ;  /* 0x000000041e237c20 */ /* 0x000fe20008410000 */
[----:B------:R-:W-:Y:S01]  /*5750*/  FMUL.FTZ R30, R31, UR4 ;  /* 0x000000041f1e7c20 */ /* 0x000fe20008410000 */
[----:B------:R-:W-:Y:S01]  /*5760*/  FMUL.FTZ R119, R17, UR4 ;  /* 0x0000000411777c20 */ /* 0x000fe20008410000 */
[----:B------:R-:W-:Y:S01]  /*5770*/  MUFU.TANH R85, R85 ;  /* 0x0000005500557308 */ /* 0x000fe20000002400 */
[----:B------:R-:W-:Y:S01]  /*5780*/  VIADD R17, R16, 0xffffff81 ;  /* 0xffffff8110117836 */ /* 0x000fe20000000000 */
[CC--:B------:R-:W-:Y:S01]  /*5790*/  ISETP.GE.AND P5, PT, R18.reuse, R99.reuse, PT ;  /* 0x000000631200720c */ /* 0x0c0fe20003fa6270 */
[----:B------:R-:W-:Y:S01]  /*57a0*/  FMUL.FTZ R19, R19, UR4 ;  /* 0x0000000413137c20 */ /* 0x000fe20008410000 */
[-C--:B------:R-:W-:Y:S01]  /*57b0*/  ISETP.GE.AND P1, PT, R18, R98.reuse, PT ;  /* 0x000000621200720c */ /* 0x080fe20003f26270 */
[----:B------:R-:W-:Y:S01]  /*57c0*/  FMUL.FTZ R133, R12, UR4 ;  /* 0x000000040c857c20 */ /* 0x000fe20008410000 */
[----:B------:R-:W-:Y:S01]  /*57d0*/  ISETP.GE.AND P0, PT, R17, R99, PT ;  /* 0x000000631100720c */ /* 0x000fe20003f06270 */
[----:B------:R-:W-:Y:S01]  /*57e0*/  VIADD R12, R16, 0xffffff89 ;  /* 0xffffff89100c7836 */ /* 0x000fe20000000000 */
[----:B------:R-:W2:Y:S01]  /*57f0*/  MUFU.TANH R32, R32 ;  /* 0x0000002000207308 */ /* 0x000ea20000002400 */
[----:B------:R-:W-:Y:S01]  /*5800*/  FMUL.FTZ R13, R13, UR4 ;  /* 0x000000040d0d7c20 */ /* 0x000fe20008410000 */
[----:B-1----:R-:W-:Y:S01]  /*5810*/  FSEL R25, R84, -INF , !P5 ;  /* 0xff80000054197808 */ /* 0x002fe20006800000 */
[----:B------:R-:W-:Y:S01]  /*5820*/  FMUL.FTZ R107, R14, UR4 ;  /* 0x000000040e6b7c20 */ /* 0x000fe20008410000 */
[----:B------:R-:W-:Y:S01]  /*5830*/  ISETP.GE.AND P5, PT, R17, R98, PT ;  /* 0x000000621100720c */ /* 0x000fe20003fa6270 */
[----:B------:R-:W-:-:S02]  /*5840*/  VIADD R17, R16, 0xffffff88 ;  /* 0xffffff8810117836 */ /* 0x000fc40000000000 */
[----:B------:R-:W-:Y:S01]  /*5850*/  FMUL.FTZ R109, R15, UR4 ;  /* 0x000000040f6d7c20 */ /* 0x000fe20008410000 */
[----:B------:R-:W-:Y:S01]  /*5860*/  VIADD R14, R16, 0xffffff91 ;  /* 0xffffff91100e7836 */ /* 0x000fe20000000000 */
[----:B------:R-:W-:Y:S01]  /*5870*/  MUFU.TANH R34, R34 ;  /* 0x0000002200227308 */ /* 0x000fe20000002400 */
[----:B------:R-:W-:Y:S01]  /*5880*/  HMMA.16816.F32 R4, R92, R86, R4 ;  /* 0x000000565c04723c */ /* 0x000fe20000001804 */
[----:B------:R-:W-:Y:S01]  /*5890*/  FMUL.FTZ R100, R8, UR4 ;  /* 0x0000000408647c20 */ /* 0x000fe20008410000 */
[----:B------:R-:W-:Y:S01]  /*58a0*/  FMUL.FTZ R101, R9, UR4 ;  /* 0x0000000409657c20 */ /* 0x000fe20008410000 */
[----:B------:R-:W-:Y:S02]  /*58b0*/  VIADD R8, R16, 0xffffffa0 ;  /* 0xffffffa010087836 */ /* 0x000fe40000000000 */
[----:B------:R-:W-:Y:S01]  /*58c0*/  FMUL.FTZ R10, R10, UR4 ;  /* 0x000000040a0a7c20 */ /* 0x000fe20008410000 */
[----:B------:R-:W-:Y:S02]  /*58d0*/  VIADD R9, R16, 0xffffffa1 ;  /* 0xffffffa110097836 */ /* 0x000fe40000000000 */
[----:B------:R-:W-:Y:S01]  /*58e0*/  FMUL.FTZ R11, R11, UR4 ;  /* 0x000000040b0b7c20 */ /* 0x000fe20008410000 */
[----:B------:R-:W-:Y:S01]  /*58f0*/  MUFU.TANH R33, R33 ;  /* 0x0000002100217308 */ /* 0x000fe20000002400 */
[----:B--2---:R-:W-:-:S02]  /*5900*/  FSEL R29, R32, -INF , !P0 ;  /* 0xff800000201d7808 */ /* 0x004fc40004000000 */
[----:B------:R-:W-:-:S05]  /*5910*/  ISETP.GE.AND P0, PT, R17, R98, PT ;  /* 0x000000621100720c */ /* 0x000fca0003f06270 */
[----:B------:R-:W-:Y:S02]  /*5920*/  MUFU.TANH R28, R28 ;  /* 0x0000001c001c7308 */ /* 0x000fe40000002400 */
[----:B------:R-:W-:Y:S01]  /*5930*/  FMUL.FTZ R4, R4, UR4 ;  /* 0x0000000404047c20 */ /* 0x000fe20008410000 */
[----:B------:R-:W-:Y:S01]  /*5940*/  FMUL.FTZ R5, R5, UR4 ;  /* 0x0000000405057c20 */ /* 0x000fe20008410000 */
[----:B------:R-:W-:Y:S01]  /*5950*/  FMUL.FTZ R92, R6, UR4 ;  /* 0x00000004065c7c20 */ /* 0x000fe20008410000 */
[----:B------:R-:W-:-:S03]  /*5960*/  VIADD R6, R16, 0xffffffb8 ;  /* 0xffffffb810067836 */ /* 0x000fc60000000000 */
[----:B------:R-:W1:Y:S01]  /*5970*/  MUFU.TANH R35, R35 ;  /* 0x0000002300237308 */ /* 0x000e620000002400 */
[----:B------:R-:W-:-:S07]  /*5980*/  FMUL.FTZ R7, R7, UR4 ;  /* 0x0000000407077c20 */ /* 0x000fce0008410000 */
[----:B------:R-:W-:Y:S08]  /*5990*/  MUFU.TANH R30, R30 ;  /* 0x0000001e001e7308 */ /* 0x000ff00000002400 */
[----:B------:R2:W-:Y:S01]  /*59a0*/  MUFU.TANH R105, R19 ;  /* 0x0000001300697308 */ /* 0x0005e20000002400 */
[----:B-1----:R-:W-:-:S07]  /*59b0*/  FSEL R15, R35, -INF , !P0 ;  /* 0xff800000230f7808 */ /* 0x002fce0004000000 */
[----:B------:R-:W1:Y:S08]  /*59c0*/  MUFU.TANH R151, R20 ;  /* 0x0000001400977308 */ /* 0x000e700000002400 */
[----:B------:R3:W-:Y:S01]  /*59d0*/  MUFU.TANH R115, R21 ;  /* 0x0000001500737308 */ /* 0x0007e20000002400 */
[----:B--2---:R-:W-:Y:S02]  /*59e0*/  FSEL R19, R85, -INF , !P1 ;  /* 0xff80000055137808 */ /* 0x004fe40004800000 */
[----:B------:R-:W-:-:S02]  /*59f0*/  ISETP.GE.AND P1, PT, R17, R99, PT ;  /* 0x000000631100720c */ /* 0x000fc40003f26270 */
[----:B------:R-:W-:Y:S02]  /*5a00*/  FSEL R17, R34, -INF , !P5 ;  /* 0xff80000022117808 */ /* 0x000fe40006800000 */
[----:B------:R-:W-:Y:S01]  /*5a10*/  FSEL R27, R33, -INF , !P1 ;  /* 0xff800000211b7808 */ /* 0x000fe20004800000 */
[----:B------:R-:W2:Y:S01]  /*5a20*/  MUFU.TANH R147, R22 ;  /* 0x0000001600937308 */ /* 0x000ea20000002400 */
[C---:B------:R-:W-:Y:S02]  /*5a30*/  ISETP.GE.AND P5, PT, R12.reuse, R99, PT ;  /* 0x000000630c00720c */ /* 0x040fe40003fa6270 */
[----:B------:R-:W-:Y:S01]  /*5a40*/  ISETP.GE.AND P1, PT, R12, R98, PT ;  /* 0x000000620c00720c */ /* 0x000fe20003f26270 */
[----:B------:R-:W-:-:S04]  /*5a50*/  VIADD R12, R16, 0xffffff90 ;  /* 0xffffff90100c7836 */ /* 0x000fc80000000000 */
[----:B------:R-:W4:Y:S01]  /*5a60*/  MUFU.TANH R113, R113 ;  /* 0x0000007100717308 */ /* 0x000f220000002400 */
[----:B---3--:R-:W-:Y:S02]  /*5a70*/  FSEL R21, R28, -INF , !P5 ;  /* 0xff8000001c157808 */ /* 0x008fe40006800000 */
[CC--:B------:R-:W-:Y:S02]  /*5a80*/  ISETP.GE.AND P0, PT, R12.reuse, R99.reuse, PT ;  /* 0x000000630c00720c */ /* 0x0c0fe40003f06270 */
[----:B------:R-:W-:Y:S01]  /*5a90*/  ISETP.GE.AND P5, PT, R12, R98, PT ;  /* 0x000000620c00720c */ /* 0x000fe20003fa6270 */
[----:B------:R-:W-:Y:S01]  /*5aa0*/  VIADD R12, R16, 0xffffff98 ;  /* 0xffffff98100c7836 */ /* 0x000fe20000000000 */
[----:B------:R-:W-:Y:S01]  /*5ab0*/  FSEL R153, R153, -INF , !P0 ;  /* 0xff80000099997808 */ /* 0x000fe20004000000 */
[----:B------:R3:W-:Y:S01]  /*5ac0*/  MUFU.TANH R145, R13 ;  /* 0x0000000d00917308 */ /* 0x0007e20000002400 */
[----:B------:R-:W-:Y:S02]  /*5ad0*/  FSEL R149, R149, -INF , !P5 ;  /* 0xff80000095957808 */ /* 0x000fe40006800000 */
[----:B------:R-:W-:-:S02]  /*5ae0*/  ISETP.GE.AND P5, PT, R12, R99, PT ;  /* 0x000000630c00720c */ /* 0x000fc40003fa6270 */
[----:B------:R-:W-:Y:S02]  /*5af0*/  ISETP.GE.AND P0, PT, R14, R98, PT ;  /* 0x000000620e00720c */ /* 0x000fe40003f06270 */
[----:B-1----:R-:W-:Y:S01]  /*5b00*/  FSEL R151, R151, -INF , !P5 ;  /* 0xff80000097977808 */ /* 0x002fe20006800000 */
[----:B------:R-:W-:Y:S01]  /*5b10*/  MUFU.TANH R119, R119 ;  /* 0x0000007700777308 */ /* 0x000fe20000002400 */
[----:B------:R-:W-:-:S07]  /*5b20*/  FSEL R135, R135, -INF , !P0 ;  /* 0xff80000087877808 */ /* 0x000fce0004000000 */
[----:B------:R-:W1:Y:S01]  /*5b30*/  MUFU.TANH R111, R111 ;  /* 0x0000006f006f7308 */ /* 0x000e620000002400 */
[----:B---3--:R-:W-:Y:S02]  /*5b40*/  FSEL R13, R30, -INF , !P1 ;  /* 0xff8000001e0d7808 */ /* 0x008fe40004800000 */
[----:B------:R-:W-:-:S05]  /*5b50*/  ISETP.GE.AND P1, PT, R14, R99, PT ;  /* 0x000000630e00720c */ /* 0x000fca0003f26270 */
[----:B------:R-:W3:Y:S01]  /*5b60*/  MUFU.TANH R117, R117 ;  /* 0x0000007500757308 */ /* 0x000ee20000002400 */
[----:B------:R-:W-:Y:S02]  /*5b70*/  FSEL R139, R139, -INF , !P1 ;  /* 0xff8000008b8b7808 */ /* 0x000fe40004800000 */
[----:B------:R-:W-:Y:S01]  /*5b80*/  ISETP.GE.AND P1, PT, R12, R98, PT ;  /* 0x000000620c00720c */ /* 0x000fe20003f26270 */
[----:B------:R-:W-:-:S03]  /*5b90*/  VIADD R12, R16, 0xffffff99 ;  /* 0xffffff99100c7836 */ /* 0x000fc60000000000 */
[----:B--2---:R-:W-:Y:S01]  /*5ba0*/  FSEL R147, R147, -INF , !P1 ;  /* 0xff80000093937808 */ /* 0x004fe20004800000 */
[----:B------:R-:W2:Y:S01]  /*5bb0*/  MUFU.TANH R133, R133 ;  /* 0x0000008500857308 */ /* 0x000ea20000002400 */
[CC--:B------:R-:W-:Y:S02]  /*5bc0*/  ISETP.GE.AND P0, PT, R12.reuse, R99.reuse, PT ;  /* 0x000000630c00720c */ /* 0x0c0fe40003f06270 */
[-C--:B------:R-:W-:Y:S02]  /*5bd0*/  ISETP.GE.AND P5, PT, R12, R98.reuse, PT ;  /* 0x000000620c00720c */ /* 0x080fe40003fa6270 */
[----:B------:R-:W-:Y:S02]  /*5be0*/  FSEL R115, R115, -INF , !P0 ;  /* 0xff80000073737808 */ /* 0x000fe40004000000 */
[C---:B------:R-:W-:Y:S01]  /*5bf0*/  ISETP.GE.AND P1, PT, R8.reuse, R99, PT ;  /* 0x000000630800720c */ /* 0x040fe20003f26270 */
[----:B------:R-:W5:Y:S01]  /*5c00*/  MUFU.TANH R107, R107 ;  /* 0x0000006b006b7308 */ /* 0x000f620000002400 */
[----:B------:R-:W-:Y:S01]  /*5c10*/  ISETP.GE.AND P0, PT, R8, R98, PT ;  /* 0x000000620800720c */ /* 0x000fe20003f06270 */
[----:B------:R-:W-:Y:S01]  /*5c20*/  VIADD R8, R16, 0xffffffa8 ;  /* 0xffffffa810087836 */ /* 0x000fe20000000000 */
[----:B----4-:R-:W-:-:S02]  /*5c30*/  FSEL R113, R113, -INF , !P5 ;  /* 0xff80000071717808 */ /* 0x010fc40006800000 */
[-C--:B------:R-:W-:Y:S02]  /*5c40*/  ISETP.GE.AND P5, PT, R9, R99.reuse, PT ;  /* 0x000000630900720c */ /* 0x080fe40003fa6270 */
[----:B-1----:R-:W-:Y:S01]  /*5c50*/  FSEL R111, R111, -INF , !P0 ;  /* 0xff8000006f6f7808 */ /* 0x002fe20004000000 */
[----:B------:R-:W1:Y:S01]  /*5c60*/  MUFU.TANH R109, R109 ;  /* 0x0000006d006d7308 */ /* 0x000e620000002400 */
[----:B------:R-:W-:Y:S02]  /*5c70*/  FSEL R119, R119, -INF , !P5 ;  /* 0xff80000077777808 */ /* 0x000fe40006800000 */
[----:B---3--:R-:W-:Y:S02]  /*5c80*/  FSEL R117, R117, -INF , !P1 ;  /* 0xff80000075757808 */ /* 0x008fe40004800000 */
[C---:B------:R-:W-:Y:S02]  /*5c90*/  ISETP.GE.AND P0, PT, R8.reuse, R99, PT ;  /* 0x000000630800720c */ /* 0x040fe40003f06270 */
[-C--:B------:R-:W-:Y:S01]  /*5ca0*/  ISETP.GE.AND P5, PT, R8, R98.reuse, PT ;  /* 0x000000620800720c */ /* 0x080fe20003fa6270 */
[----:B------:R-:W3:Y:S01]  /*5cb0*/  MUFU.TANH R100, R100 ;  /* 0x0000006400647308 */ /* 0x000ee20000002400 */
[----:B------:R-:W-:Y:S01]  /*5cc0*/  ISETP.GE.AND P1, PT, R9, R98, PT ;  /* 0x000000620900720c */ /* 0x000fe20003f26270 */
[C---:B------:R-:W-:Y:S01]  /*5cd0*/  VIADD R8, R16.reuse, 0xffffffa9 ;  /* 0xffffffa910087836 */ /* 0x040fe20000000000 */
[----:B--2---:R-:W-:Y:S01]  /*5ce0*/  FSEL R133, R133, -INF , !P0 ;  /* 0xff80000085857808 */ /* 0x004fe20004000000 */
[----:B------:R-:W-:Y:S01]  /*5cf0*/  VIADD R9, R16, 0xffffffb0 ;  /* 0xffffffb010097836 */ /* 0x000fe20000000000 */
[----:B------:R-:W-:-:S02]  /*5d00*/  FSEL R105, R105, -INF , !P1 ;  /* 0xff80000069697808 */ /* 0x000fc40004800000 */
[CC--:B------:R-:W-:Y:S01]  /*5d10*/  ISETP.GE.AND P1, PT, R8.reuse, R99.reuse, PT ;  /* 0x000000630800720c */ /* 0x0c0fe20003f26270 */
[----:B------:R-:W2:Y:S01]  /*5d20*/  MUFU.TANH R84, R10 ;  /* 0x0000000a00547308 */ /* 0x000ea20000002400 */
[-C--:B------:R-:W-:Y:S01]  /*5d30*/  ISETP.GE.AND P0, PT, R8, R98.reuse, PT ;  /* 0x000000620800720c */ /* 0x080fe20003f06270 */
[C---:B------:R-:W-:Y:S01]  /*5d40*/  VIADD R8, R16.reuse, 0xffffffb1 ;  /* 0xffffffb110087836 */ /* 0x040fe20000000000 */
[----:B-----5:R-:W-:Y:S01]  /*5d50*/  FSEL R107, R107, -INF , !P5 ;  /* 0xff8000006b6b7808 */ /* 0x020fe20006800000 */
[----:B------:R-:W-:Y:S01]  /*5d60*/  VIADD R16, R16, 0xffffffb9 ;  /* 0xffffffb910107836 */ /* 0x000fe20000000000 */
[----:B------:R-:W-:Y:S02]  /*5d70*/  FSEL R145, R145, -INF , !P1 ;  /* 0xff80000091917808 */ /* 0x000fe40004800000 */
[C---:B------:R-:W-:Y:S01]  /*5d80*/  ISETP.GE.AND P5, PT, R9.reuse, R99, PT ;  /* 0x000000630900720c */ /* 0x040fe20003fa6270 */
[----:B------:R-:W4:Y:S01]  /*5d90*/  MUFU.TANH R101, R101 ;  /* 0x0000006500657308 */ /* 0x000f220000002400 */
[----:B------:R-:W-:-:S02]  /*5da0*/  ISETP.GE.AND P1, PT, R9, R98, PT ;  /* 0x000000620900720c */ /* 0x000fc40003f26270 */
[----:B-1----:R-:W-:Y:S02]  /*5db0*/  FSEL R109, R109, -INF , !P0 ;  /* 0xff8000006d6d7808 */ /* 0x002fe40004000000 */
[-C--:B------:R-:W-:Y:S02]  /*5dc0*/  ISETP.GE.AND P0, PT, R8, R99.reuse, PT ;  /* 0x000000630800720c */ /* 0x080fe40003f06270 */
[----:B---3--:R-:W-:Y:S01]  /*5dd0*/  FSEL R100, R100, -INF , !P5 ;  /* 0xff80000064647808 */ /* 0x008fe20006800000 */
[----:B------:R-:W1:Y:S01]  /*5de0*/  MUFU.TANH R85, R11 ;  /* 0x0000000b00557308 */ /* 0x000e620000002400 */
[----:B------:R-:W-:Y:S01]  /*5df0*/  BAR.SYNC.DEFER_BLOCKING 0x0 ;  /* 0x0000000000007b1d */ /* 0x000fe20000010000 */
[----:B--2---:R-:W-:Y:S02]  /*5e00*/  FSEL R84, R84, -INF , !P1 ;  /* 0xff80000054547808 */ /* 0x004fe40004800000 */
[----:B------:R-:W-:Y:S02]  /*5e10*/  ISETP.GE.AND P5, PT, R8, R98, PT ;  /* 0x000000620800720c */ /* 0x000fe40003fa6270 */
[----:B------:R-:W-:-:S02]  /*5e20*/  ISETP.GE.AND P1, PT, R6, R99, PT ;  /* 0x000000630600720c */ /* 0x000fc40003f26270 */
[----:B------:R-:W2:Y:S01]  /*5e30*/  MUFU.TANH R4, R4 ;  /* 0x0000000400047308 */ /* 0x000ea20000002400 */
[----:B----4-:R-:W-:Y:S02]  /*5e40*/  FSEL R101, R101, -INF , !P0 ;  /* 0xff80000065657808 */ /* 0x010fe40004000000 */
        /* <DEDUP_REMOVED lines=9> */
[----:B------:R-:W-:Y:S02]  /*5ee0*/  ISETP.GE.U32.AND P0, PT, R3, 0x3, PT ;  /* 0x000000030300780c */ /* 0x000fe40003f06070 */
[----:B-1----:R-:W-:Y:S02]  /*5ef0*/  FSEL R92, R92, -INF , !P5 ;  /* 0xff8000005c5c7808 */ /* 0x002fe40006800000 */
[----:B--2---:R-:W-:-:S09]  /*5f00*/  FSEL R87, R87, -INF , !P1 ;  /* 0xff80000057577808 */ /* 0x004fd20004800000 */
[----:B------:R-:W-:Y:S05]  /*5f10*/  @!P0 BRA `(.L_x_3497) ;  /* 0x0000000400b08947 */ /* 0x000fea0003800000 */
        /* <DEDUP_REMOVED lines=62> */
.L_x_3498:
[----:B------:R-:W-:Y:S01]  /*6300*/  UMOV UR4, URZ ;  /* 0x000000ff00047c82 */ /* 0x000fe20008000000 */
[----:B------:R-:W-:Y:S01]  /*6310*/  IMAD.SHL.U32 R4, R96, 0x40, RZ ;  /* 0x0000004060047824 */ /* 0x000fe200078e00ff */
[----:B------:R-:W-:-:S05]  /*6320*/  IADD3 R5, P0, PT, RZ, -UR4, RZ ;  /* 0x80000004ff057c10 */ /* 0x000fca000ff1e0ff */
[----:B------:R-:W-:-:S05]  /*6330*/  IMAD.X R4, RZ, RZ, ~R4, P0 ;  /* 0x000000ffff047224 */ /* 0x000fca00000e0e04 */
[----:B------:R-:W-:-:S04]  /*6340*/  SHF.R.S64 R5, R5, 0x1f, R4 ;  /* 0x0000001f05057819 */ /* 0x000fc80000001004 */
[----:B------:R-:W-:-:S04]  /*6350*/  IADD3 R128, P0, PT, R5, R128, RZ ;  /* 0x0000008005807210 */ /* 0x000fc80007f1e0ff */
[----:B------:R-:W-:-:S09]  /*6360*/  LEA.HI.X.SX32 R129, R4, R129, 0x1, P0 ;  /* 0x0000008104817211 */ /* 0x000fd200000f0eff */
.L_x_3499:
[C---:B------:R-:W-:Y:S01]  /*6370*/  IMAD.WIDE.U32 R10, R96.reuse, 0x40, RZ ;  /* 0x00000040600a7825 */ /* 0x040fe200078e00ff */
[CC--:B------:R-:W-:Y:S01]  /*6380*/  @!P3 LEA R8, P1, R96.reuse, R128.reuse, 0x6 ;  /* 0x000000806008b211 */ /* 0x0c0fe200078230ff */
[----:B------:R-:W-:Y:S01]  /*6390*/  @!PT LDS RZ, [RZ] ;  /* 0x00000000fffff984 */ /* 0x000fe20000000800 */
[----:B------:R-:W-:Y:S01]  /*63a0*/  @!PT LDS RZ, [RZ] ;  /* 0x00000000fffff984 */ /* 0x000fe20000000800 */
[----:B------:R-:W-:Y:S01]  /*63b0*/  @!PT LDS RZ, [RZ] ;  /* 0x00000000fffff984 */ /* 0x000fe20000000800 */
[----:B------:R1:W-:Y:S01]  /*63c0*/  @!P4 LDGSTS.E.BYPASS.LTC128B.128 [R143+0x3000], desc[UR16][R128.64] ;  /* 0x03000000808fcfae */ /* 0x0003e2000b981a10 */
[----:B------:R-:W-:Y:S01]  /*63d0*/  @!P2 LEA R6, P0, R96, R128, 0x6 ;  /* 0x000000806006a211 */ /* 0x000fe200078030ff */
[----:B------:R-:W-:Y:S01]  /*63e0*/  IMAD.SHL.U32 R4, R97, 0x40, RZ ;  /* 0x0000004061047824 */ /* 0x000fe200078e00ff */
[----:B------:R-:W-:Y:S01]  /*63f0*/  @!P4 IADD3 R10, P5, PT, R128, R10, RZ ;  /* 0x0000000a800ac210 */ /* 0x000fe20007fbe0ff */
[----:B------:R1:W-:Y:S01]  /*6400*/  @P4 STS.128 [R143+0x3000], RZ ;  /* 0x003000ff8f004388 */ /* 0x0003e20000000c00 */
[C-C-:B------:R-:W-:Y:S02]  /*6410*/  @!P3 LEA.HI.X R9, R96.reuse, R129, R97.reuse, 0x6, P1 ;  /* 0x000000816009b211 */ /* 0x140fe400008f3461 */
[----:B------:R-:W-:Y:S01]  /*6420*/  @!P4 IADD3.X R11, PT, PT, R129, R11, R4, P5, !PT ;  /* 0x0000000b810bc210 */ /* 0x000fe20002ffe404 */
[----:B------:R-:W-:Y:S01]  /*6430*/  @!PT LDS RZ, [RZ] ;  /* 0x00000000fffff984 */ /* 0x000fe20000000800 */
[----:B------:R-:W-:Y:S01]  /*6440*/  @!PT LDS RZ, [RZ] ;  /* 0x00000000fffff984 */ /* 0x000fe20000000800 */
[----:B------:R-:W-:Y:S01]  /*6450*/  @!PT LDS RZ, [RZ] ;  /* 0x00000000fffff984 */ /* 0x000fe20000000800 */
[----:B------:R1:W-:Y:S01]  /*6460*/  @!P3 LDGSTS.E.BYPASS.LTC128B.128 [R143+0x4000], desc[UR16][R128.64+0x40] ;  /* 0x04000040808fbfae */ /* 0x0003e2000b981a10 */
[----:B------:R-:W-:-:S03]  /*6470*/  @!P2 LEA.HI.X R7, R96, R129, R97, 0x6, P0 ;  /* 0x000000816007a211 */ /* 0x000fc600000f3461 */
        /* <DEDUP_REMOVED lines=22> */
.L_x_3497:
[----:B------:R-:W-:Y:S01]  /*65e0*/  FMNMX3.FTZ R4, R2, R25, R29, !PT ;  /* 0x0000001902047276 */ /* 0x000fe2000781001d */
[----:B------:R-:W2:Y:S01]  /*65f0*/  LDCU UR4, c[0x0][0x45c] ;  /* 0x00008b80ff0477ac */ /* 0x000ea20008000800 */
        /* <DEDUP_REMOVED lines=16> */
[----:B------:R-:W1:Y:S04]  /*6700*/  SHFL.BFLY PT, R4, R5, 0x2, 0x1f ;  /* 0x0c401f0005047f89 */ /* 0x000e6800000e0000 */
[----:B------:R-:W3:Y:S01]  /*6710*/  SHFL.BFLY PT, R9, R6, 0x2, 0x1f ;  /* 0x0c401f0006097f89 */ /* 0x000ee200000e0000 */
[----:B-1----:R-:W-:-:S02]  /*6720*/  FMNMX.FTZ R4, R5, R4, !PT ;  /* 0x0000000405047209 */ /* 0x002fc40007810000 */
[----:B---3--:R-:W-:-:S03]  /*6730*/  FMNMX.FTZ R9, R6, R9, !PT ;  /* 0x0000000906097209 */ /* 0x008fc60007810000 */
[----:B------:R-:W1:Y:S04]  /*6740*/  SHFL.BFLY PT, R89, R4, 0x1, 0x1f ;  /* 0x0c201f0004597f89 */ /* 0x000e6800000e0000 */
[----:B------:R-:W3:Y:S01]  /*6750*/  SHFL.BFLY PT, R88, R9, 0x1, 0x1f ;  /* 0x0c201f0009587f89 */ /* 0x000ee200000e0000 */
[----:B-1----:R-:W-:Y:S02]  /*6760*/  FMNMX.FTZ R89, R4, R89, !PT ;  /* 0x0000005904597209 */ /* 0x002fe40007810000 */
[----:B---3--:R-:W-:-:S03]  /*6770*/  FMNMX.FTZ R88, R9, R88, !PT ;  /* 0x0000005809587209 */ /* 0x008fc60007810000 */
[C---:B--2---:R-:W-:Y:S01]  /*6780*/  FMUL.FTZ R102, R89.reuse, UR4 ;  /* 0x0000000459667c20 */ /* 0x044fe20008410000 */
        /* <DEDUP_REMOVED lines=13> */
[----:B------:R-:W-:Y:S01]  /*6860*/  IADD3 R0, PT, PT, R121, 0x6000, RZ ;  /* 0x0000600079007810 */ /* 0x000fe20007ffe0ff */
[--C-:B------:R-:W-:Y:S01]  /*6870*/  FFMA.FTZ R93, R27, UR4, -R102.reuse ;  /* 0x000000041b5d7c23 */ /* 0x100fe20008010866 */
[----:B------:R-:W-:Y:S01]  /*6880*/  FFMA.FTZ R86, R29, UR4, -R102 ;  /* 0x000000041d567c23 */ /* 0x000fe20008010866 */
[----:B------:R-:W1:Y:S01]  /*6890*/  MUFU.EX2 R104, R104 ;  /* 0x0000006800687308 */ /* 0x000e620000000800 */
[----:B------:R-:W-:Y:S01]  /*68a0*/  @P6 IADD3 R90, PT, PT, R0, -0x20, RZ ;  /* 0xffffffe0005a6810 */ /* 0x000fe20007ffe0ff */
[----:B------:R-:W-:Y:S01]  /*68b0*/  LDSM.16.MT88.4 R24, [R121+0x7000] ;  /* 0x007000007918783b */ /* 0x000fe20000004200 */
[--C-:B------:R-:W-:Y:S01]  /*68c0*/  FFMA.FTZ R95, R19, UR4, -R96.reuse ;  /* 0x00000004135f7c23 */ /* 0x100fe20008010860 */
[----:B------:R-:W2:Y:S01]  /*68d0*/  MUFU.EX2 R97, R97 ;  /* 0x0000006100617308 */ /* 0x000ea20000000800 */
[--C-:B------:R-:W-:Y:S01]  /*68e0*/  FFMA.FTZ R94, R17, UR4, -R96.reuse ;  /* 0x00000004115e7c23 */ /* 0x100fe20008010860 */
[----:B------:R-:W3:Y:S01]  /*68f0*/  LDSM.16.MT88.4 R32, [R90+0x1000] ;  /* 0x001000005a20783b */ /* 0x000ee20000004200 */
[----:B------:R-:W-:Y:S01]  /*6900*/  FFMA.FTZ R91, R15, UR4, -R96 ;  /* 0x000000040f5b7c23 */ /* 0x000fe20008010860 */
[----:B------:R-:W-:Y:S01]  /*6910*/  FFMA.FTZ R21, R21, UR4, -R102 ;  /* 0x0000000415157c23 */ /* 0x000fe20008010866 */
[----:B------:R-:W-:Y:S01]  /*6920*/  FFMA.FTZ R13, R13, UR4, -R96 ;  /* 0x000000040d0d7c23 */ /* 0x000fe20008010860 */
[----:B------:R-:W-:Y:S01]  /*6930*/  MUFU.EX2 R103, R103 ;  /* 0x0000006700677308 */ /* 0x000fe20000000800 */
[----:B------:R-:W-:Y:S01]  /*6940*/  LDSM.16.MT88.4 R16, [R90] ;  /* 0x000000005a10783b */ /* 0x000fe20000004200 */
[--C-:B------:R-:W-:Y:S01]  /*6950*/  FFMA.FTZ R112, R139, UR4, -R102.reuse ;  /* 0x000000048b707c23 */ /* 0x100fe20008010866 */
[----:B------:R-:W-:Y:S01]  /*6960*/  FFMA.FTZ R108, R115, UR4, -R102 ;  /* 0x00000004736c7c23 */ /* 0x000fe20008010866 */
[-C--:B-1----:R-:W-:Y:S01]  /*6970*/  FMUL.FTZ R28, R56, R104.reuse ;  /* 0x00000068381c7220 */ /* 0x082fe20000410000 */
[-C--:B------:R-:W-:Y:S01]  /*6980*/  FMUL.FTZ R29, R57, R104.reuse ;  /* 0x00000068391d7220 */ /* 0x080fe20000410000 */
[----:B------:R-:W1:Y:S01]  /*6990*/  MUFU.EX2 R86, R86 ;  /* 0x0000005600567308 */ /* 0x000e620000000800 */
[-C--:B------:R-:W-:Y:S01]  /*69a0*/  FMUL.FTZ R4, R80, R104.reuse ;  /* 0x0000006850047220 */ /* 0x080fe20000410000 */
[-C--:B--2---:R-:W-:Y:S01]  /*69b0*/  FMUL.FTZ R30, R58, R97.reuse ;  /* 0x000000613a1e7220 */ /* 0x084fe20000410000 */
[-C--:B------:R-:W-:Y:S01]  /*69c0*/  FMUL.FTZ R31, R59, R97.reuse ;  /* 0x000000613b1f7220 */ /* 0x080fe20000410000 */
[----:B------:R-:W-:Y:S01]  /*69d0*/  MUFU.EX2 R93, R93 ;  /* 0x0000005d005d7308 */ /* 0x000fe20000000800 */
[----:B------:R-:W2:Y:S01]  /*69e0*/  LDSM.16.MT88.4 R56, [R121+0x8000] ;  /* 0x008000007938783b */ /* 0x000ea20000004200 */
[-C--:B------:R-:W-:Y:S01]  /*69f0*/  FMUL.FTZ R5, R81, R104.reuse ;  /* 0x0000006851057220 */ /* 0x080fe20000410000 */
[-C--:B------:R-:W-:Y:S01]  /*6a00*/  FMUL.FTZ R6, R82, R97.reuse ;  /* 0x0000006152067220 */ /* 0x080fe20000410000 */
[----:B------:R-:W4:Y:S01]  /*6a10*/  MUFU.EX2 R2, R21 ;  /* 0x0000001500027308 */ /* 0x000f220000000800 */
[-C--:B------:R-:W-:Y:S01]  /*6a20*/  FMUL.FTZ R7, R83, R97.reuse ;  /* 0x0000006153077220 */ /* 0x080fe20000410000 */
[-C--:B------:R-:W-:Y:S01]  /*6a30*/  FMUL.FTZ R52, R52, R104.reuse ;  /* 0x0000006834347220 */ /* 0x080fe20000410000 */
[-C--:B------:R-:W-:Y:S01]  /*6a40*/  FMUL.FTZ R53, R53, R104.reuse ;  /* 0x0000006835357220 */ /* 0x080fe20000410000 */
[----:B------:R-:W-:Y:S01]  /*6a50*/  MUFU.EX2 R95, R95 ;  /* 0x0000005f005f7308 */ /* 0x000fe20000000800 */
        /* <DEDUP_REMOVED lines=14> */
[----:B------:R-:W-:Y:S01]  /*6b40*/  FMUL.FTZ R63, R63, R97 ;  /* 0x000000613f3f7220 */ /* 0x000fe20000410000 */
[-C--:B------:R-:W-:Y:S01]  /*6b50*/  FMUL.FTZ R36, R36, R104.reuse ;  /* 0x0000006824247220 */ /* 0x080fe20000410000 */
[-C--:B------:R-:W-:Y:S01]  /*6b60*/  FMUL.FTZ R37, R37, R104.reuse ;  /* 0x0000006825257220 */ /* 0x080fe20000410000 */
[----:B-1----:R-:W-:Y:S01]  /*6b70*/  F2FP.F16.F32.PACK_AB R81, R94, R95 ;  /* 0x0000005f5e51723e */ /* 0x002fe200000000ff */
[-C--:B------:R-:W-:Y:S01]  /*6b80*/  FMUL.FTZ R38, R38, R97.reuse ;  /* 0x0000006126267220 */ /* 0x080fe20000410000 */
[-C--:B------:R-:W-:Y:S01]  /*6b90*/  FMUL.FTZ R39, R39, R97.reuse ;  /* 0x0000006127277220 */ /* 0x080fe20000410000 */
[-C--:B------:R-:W-:Y:S01]  /*6ba0*/  FMUL.FTZ R40, R40, R104.reuse ;  /* 0x0000006828287220 */ /* 0x080fe20000410000 */
[-C--:B------:R-:W-:Y:S01]  /*6bb0*/  FMUL.FTZ R41, R41, R104.reuse ;  /* 0x0000006829297220 */ /* 0x080fe20000410000 */
[-C--:B------:R-:W-:Y:S01]  /*6bc0*/  FMUL.FTZ R42, R42, R97.reuse ;  /* 0x000000612a2a7220 */ /* 0x080fe20000410000 */
[----:B------:R-:W-:Y:S01]  /*6bd0*/  FMUL.FTZ R43, R43, R97 ;  /* 0x000000612b2b7220 */ /* 0x000fe20000410000 */
[-C--:B------:R-:W-:Y:S01]  /*6be0*/  FMUL.FTZ R76, R76, R104.reuse ;  /* 0x000000684c4c7220 */ /* 0x080fe20000410000 */
[----:B----4-:R-:W-:Y:S01]  /*6bf0*/  F2FP.F16.F32.PACK_AB R83, R0, R91 ;  /* 0x0000005b0053723e */ /* 0x010fe200000000ff */
[-C--:B------:R-:W-:Y:S01]  /*6c00*/  FMUL.FTZ R77, R77, R104.reuse ;  /* 0x000000684d4d7220 */ /* 0x080fe20000410000 */
[-C--:B------:R-:W-:Y:S01]  /*6c10*/  FMUL.FTZ R78, R78, R97.reuse ;  /* 0x000000614e4e7220 */ /* 0x080fe20000410000 */
[-C--:B------:R-:W-:Y:S01]  /*6c20*/  FMUL.FTZ R79, R79, R97.reuse ;  /* 0x000000614f4f7220 */ /* 0x080fe20000410000 */
[-C--:B------:R-:W-:Y:S01]  /*6c30*/  FMUL.FTZ R12, R72, R104.reuse ;  /* 0x00000068480c7220 */ /* 0x080fe20000410000 */
[-C--:B------:R-:W-:Y:S01]  /*6c40*/  FMUL.FTZ R13, R73, R104.reuse ;  /* 0x00000068490d7220 */ /* 0x080fe20000410000 */
[-C--:B------:R-:W-:Y:S01]  /*6c50*/  FMUL.FTZ R14, R74, R97.reuse ;  /* 0x000000614a0e7220 */ /* 0x080fe20000410000 */
[C---:B---3--:R-:W-:Y:S01]  /*6c60*/  HMMA.16816.F32 R28, R80.reuse, R32, R28 ;  /* 0x00000020501c723c */ /* 0x048fe2000000181c */
[-C--:B------:R-:W-:Y:S01]  /*6c70*/  FMUL.FTZ R15, R75, R97.reuse ;  /* 0x000000614b0f7220 */ /* 0x080fe20000410000 */
[--C-:B------:R-:W-:Y:S01]  /*6c80*/  FFMA.FTZ R110, R135, UR4, -R96.reuse ;  /* 0x00000004876e7c23 */ /* 0x100fe20008010860 */
[----:B------:R-:W-:Y:S01]  /*6c90*/  FFMA.FTZ R106, R113, UR4, -R96 ;  /* 0x00000004716a7c23 */ /* 0x000fe20008010860 */
[-C--:B------:R-:W-:Y:S01]  /*6ca0*/  FMUL.FTZ R68, R68, R104.reuse ;  /* 0x0000006844447220 */ /* 0x080fe20000410000 */
[-C--:B------:R-:W-:Y:S01]  /*6cb0*/  FMUL.FTZ R69, R69, R104.reuse ;  /* 0x0000006845457220 */ /* 0x080fe20000410000 */
[-C--:B------:R-:W-:Y:S01]  /*6cc0*/  FMUL.FTZ R70, R70, R97.reuse ;  /* 0x0000006146467220 */ /* 0x080fe20000410000 */
[-C--:B------:R-:W-:Y:S01]  /*6cd0*/  FMUL.FTZ R71, R71, R97.reuse ;  /* 0x0000006147477220 */ /* 0x080fe20000410000 */
[C---:B------:R-:W-:Y:S01]  /*6ce0*/  HMMA.16816.F32 R32, R80.reuse, R34, R52 ;  /* 0x000000225020723c */ /* 0x040fe20000001834 */
[----:B------:R-:W1:Y:S01]  /*6cf0*/  LDSM.16.MT88.4 R52, [R90+0x2000] ;  /* 0x002000005a34783b */ /* 0x000e620000004200 */
[--C-:B------:R-:W-:Y:S01]  /*6d00*/  FFMA.FTZ R153, R153, UR4, -R102.reuse ;  /* 0x0000000499997c23 */ /* 0x100fe20008010866 */
[----:B------:R-:W-:Y:S01]  /*6d10*/  FFMA.FTZ R151, R151, UR4, -R102 ;  /* 0x0000000497977c23 */ /* 0x000fe20008010866 */
[--C-:B------:R-:W-:Y:S01]  /*6d20*/  FFMA.FTZ R149, R149, UR4, -R96.reuse ;  /* 0x0000000495957c23 */ /* 0x100fe20008010860 */
[--C-:B------:R-:W-:Y:S01]  /*6d30*/  FFMA.FTZ R147, R147, UR4, -R96.reuse ;  /* 0x0000000493937c23 */ /* 0x100fe20008010860 */
[----:B------:R-:W-:Y:S01]  /*6d40*/  MUFU.EX2 R139, R153 ;  /* 0x00000099008b7308 */ /* 0x000fe20000000800 */
[-C--:B------:R-:W-:Y:S01]  /*6d50*/  FMUL.FTZ R44, R44, R104.reuse ;  /* 0x000000682c2c7220 */ /* 0x080fe20000410000 */
[C---:B------:R-:W-:Y:S01]  /*6d60*/  HMMA.16816.F32 R20, R80.reuse, R24, R20 ;  /* 0x000000185014723c */ /* 0x040fe20000001814 */
[-C--:B------:R-:W-:Y:S01]  /*6d70*/  FMUL.FTZ R45, R45, R104.reuse ;  /* 0x000000682d2d7220 */ /* 0x080fe20000410000 */
[----:B------:R-:W3:Y:S01]  /*6d80*/  MUFU.EX2 R112, R112 ;  /* 0x0000007000707308 */ /* 0x000ee20000000800 */
[-C--:B------:R-:W-:Y:S01]  /*6d90*/  FMUL.FTZ R46, R46, R97.reuse ;  /* 0x000000612e2e7220 */ /* 0x080fe20000410000 */
[-C--:B------:R-:W-:Y:S01]  /*6da0*/  FMUL.FTZ R47, R47, R97.reuse ;  /* 0x000000612f2f7220 */ /* 0x080fe20000410000 */
[-C--:B------:R-:W-:Y:S01]  /*6db0*/  FMUL.FTZ R48, R48, R104.reuse ;  /* 0x0000006830307220 */ /* 0x080fe20000410000 */
[----:B------:R-:W-:Y:S01]  /*6dc0*/  MUFU.EX2 R115, R151 ;  /* 0x0000009700737308 */ /* 0x000fe20000000800 */
[----:B------:R-:W-:Y:S01]  /*6dd0*/  FMUL.FTZ R49, R49, R104 ;  /* 0x0000006831317220 */ /* 0x000fe20000410000 */
[C---:B------:R-:W-:Y:S01]  /*6de0*/  HMMA.16816.F32 R24, R80.reuse, R26, R60 ;  /* 0x0000001a5018723c */ /* 0x040fe2000000183c */
[----:B------:R-:W4:Y:S01]  /*6df0*/  LDSM.16.MT88.4 R60, [R121+0x6400] ;  /* 0x00640000793c783b */ /* 0x000f220000004200 */
[----:B------:R-:W-:Y:S01]  /*6e00*/  MUFU.EX2 R108, R108 ;  /* 0x0000006c006c7308 */ /* 0x000fe20000000800 */
[-C--:B------:R-:W-:Y:S01]  /*6e10*/  FMUL.FTZ R50, R50, R97.reuse ;  /* 0x0000006132327220 */ /* 0x080fe20000410000 */
[-C--:B------:R-:W-:Y:S01]  /*6e20*/  FMUL.FTZ R51, R51, R97.reuse ;  /* 0x0000006133337220 */ /* 0x080fe20000410000 */
[----:B------:R-:W-:Y:S01]  /*6e30*/  FFMA.FTZ R64, R105, UR4, -R96 ;  /* 0x0000000469407c23 */ /* 0x000fe20008010860 */
[----:B------:R-:W-:Y:S01]  /*6e40*/  MUFU.EX2 R135, R149 ;  /* 0x0000009500877308 */ /* 0x000fe20000000800 */
[--C-:B------:R-:W-:Y:S01]  /*6e50*/  FFMA.FTZ R117, R117, UR4, -R102.reuse ;  /* 0x0000000475757c23 */ /* 0x100fe20008010866 */
[C---:B--2---:R-:W-:Y:S01]  /*6e60*/  HMMA.16816.F32 R36, R80.reuse, R56, R36 ;  /* 0x000000385024723c */ /* 0x044fe20000001824 */
[--C-:B------:R-:W-:Y:S01]  /*6e70*/  FFMA.FTZ R114, R119, UR4, -R102.reuse ;  /* 0x0000000477727c23 */ /* 0x100fe20008010866 */
[----:B------:R-:W2:Y:S01]  /*6e80*/  MUFU.EX2 R110, R110 ;  /* 0x0000006e006e7308 */ /* 0x000ea20000000800 */
[----:B------:R-:W-:Y:S01]  /*6e90*/  FFMA.FTZ R116, R133, UR4, -R102 ;  /* 0x0000000485747c23 */ /* 0x000fe20008010866 */
[--C-:B------:R-:W-:Y:S01]  /*6ea0*/  FFMA.FTZ R138, R111, UR4, -R96.reuse ;  /* 0x000000046f8a7c23 */ /* 0x100fe20008010860 */
[--C-:B------:R-:W-:Y:S01]  /*6eb0*/  FFMA.FTZ R118, R107, UR4, -R96.reuse ;  /* 0x000000046b767c23 */ /* 0x100fe20008010860 */
[----:B------:R-:W-:Y:S01]  /*6ec0*/  MUFU.EX2 R113, R147 ;  /* 0x0000009300717308 */ /* 0x000fe20000000800 */
[----:B------:R-:W-:Y:S01]  /*6ed0*/  FFMA.FTZ R105, R109, UR4, -R96 ;  /* 0x000000046d697c23 */ /* 0x000fe20008010860 */
[----:B------:R-:W-:Y:S01]  /*6ee0*/  HMMA.16816.F32 R40, R80, R58, R40 ;  /* 0x0000003a5028723c */ /* 0x000fe20000001828 */
[----:B------:R-:W5:Y:S01]  /*6ef0*/  LDSM.16.MT88.4 R56, [R90+0x400] ;  /* 0x000400005a38783b */ /* 0x000f620000004200 */
[----:B------:R-:W2:Y:S01]  /*6f00*/  MUFU.EX2 R106, R106 ;  /* 0x0000006a006a7308 */ /* 0x000ea20000000800 */
[----:B------:R-:W-:Y:S01]  /*6f10*/  FFMA.FTZ R145, R145, UR4, -R102 ;  /* 0x0000000491917c23 */ /* 0x000fe20008010866 */
[----:B------:R-:W-:-:S02]  /*6f20*/  FFMA.FTZ R97, R144, R97, R95 ;  /* 0x0000006190617223 */ /* 0x000fc4000001005f */
[----:B------:R-:W-:Y:S02]  /*6f30*/  MUFU.EX2 R117, R117 ;  /* 0x0000007500757308 */ /* 0x000fe40000000800 */
[C---:B------:R-:W-:Y:S01]  /*6f40*/  HMMA.16816.F32 R4, R80.reuse, R8, R4 ;  /* 0x000000085004723c */ /* 0x040fe20000001804 */
[----:B------:R-:W-:Y:S01]  /*6f50*/  FADD.FTZ R94, R94, R97 ;  /* 0x000000615e5e7221 */ /* 0x000fe20000010000 */
[----:B------:R-:W5:Y:S03]  /*6f60*/  MUFU.EX2 R114, R114 ;  /* 0x0000007200727308 */ /* 0x000f660000000800 */
[----:B------:R-:W-:Y:S01]  /*6f70*/  FADD.FTZ R91, R91, R94 ;  /* 0x0000005e5b5b7221 */ /* 0x000fe20000010000 */
[----:B------:R-:W-:Y:S02]  /*6f80*/  MUFU.EX2 R116, R116 ;  /* 0x0000007400747308 */ /* 0x000fe40000000800 */
[----:B------:R-:W-:Y:S01]  /*6f90*/  HMMA.16816.F32 R8, R80, R10, R76 ;  /* 0x0000000a5008723c */ /* 0x000fe2000000184c */
[----:B------:R-:W-:Y:S01]  /*6fa0*/  LDSM.16.MT88.4 R76, [R121+0x6c00] ;  /* 0x006c0000794c783b */ /* 0x000fe20000004200 */
[----:B------:R-:W-:Y:S01]  /*6fb0*/  MUFU.EX2 R111, R145 ;  /* 0x00000091006f7308 */ /* 0x000fe20000000800 */
[----:B------:R-:W-:-:S03]  /*6fc0*/  FADD.FTZ R0, R0, R91 ;  /* 0x0000005b00007221 */ /* 0x000fc60000010000 */
[----:B------:R-:W-:Y:S02]  /*6fd0*/  MUFU.EX2 R138, R138 ;  /* 0x0000008a008a7308 */ /* 0x000fe40000000800 */
[C---:B------:R-:W-:Y:S02]  /*6fe0*/  HMMA.16816.F32 R12, R80.reuse, R16, R12 ;  /* 0x00000010500c723c */ /* 0x040fe4000000180c */
[----:B------:R-:W5:Y:S04]  /*6ff0*/  MUFU.EX2 R107, R64 ;  /* 0x00000040006b7308 */ /* 0x000f680000000800 */
[----:B------:R-:W-:Y:S02]  /*7000*/  MUFU.EX2 R118, R118 ;  /* 0x0000007600767308 */ /* 0x000fe40000000800 */
[C---:B------:R-:W-:Y:S01]  /*7010*/  HMMA.16816.F32 R16, R80.reuse, R18, R68 ;  /* 0x000000125010723c */ /* 0x040fe20000001844 */
[----:B------:R-:W-:Y:S01]  /*7020*/  LDSM.16.MT88.4 R68, [R90+0xc00] ;  /* 0x000c00005a44783b */ /* 0x000fe20000004200 */
[----:B------:R-:W5:Y:S06]  /*7030*/  MUFU.EX2 R105, R105 ;  /* 0x0000006900697308 */ /* 0x000f6c0000000800 */
[----:B-1----:R-:W-:Y:S01]  /*7040*/  HMMA.16816.F32 R44, R80, R52, R44 ;  /* 0x00000034502c723c */ /* 0x002fe2000000182c */
[----:B---3--:R-:W-:-:S02]  /*7050*/  F2FP.F16.F32.PACK_AB R52, R112, R139 ;  /* 0x0000008b7034723e */ /* 0x008fc400000000ff */
[----:B--2---:R-:W-:Y:S01]  /*7060*/  F2FP.F16.F32.PACK_AB R53, R110, R135 ;  /* 0x000000876e35723e */ /* 0x004fe200000000ff */
[----:B------:R-:W-:Y:S01]  /*7070*/  FADD.FTZ R135, R135, R0 ;  /* 0x0000000087877221 */ /* 0x000fe20000010000 */
[----:B------:R-:W-:-:S03]  /*7080*/  MOV R0, R88 ;  /* 0x0000005800007202 */ /* 0x000fc60000000f00 */
[----:B------:R-:W-:Y:S01]  /*7090*/  HMMA.16816.F32 R48, R80, R54, R48 ;  /* 0x000000365030723c */ /* 0x000fe20000001830 */
[----:B------:R-:W-:Y:S01]  /*70a0*/  F2FP.F16.F32.PACK_AB R54, R108, R115 ;  /* 0x000000736c36723e */ /* 0x000fe200000000ff */
[----:B------:R-:W-:Y:S01]  /*70b0*/  FADD.FTZ R110, R110, R135 ;  /* 0x000000876e6e7221 */ /* 0x000fe20000010000 */
[----:B------:R-:W-:-:S03]  /*70c0*/  F2FP.F16.F32.PACK_AB R55, R106, R113 ;  /* 0x000000716a37723e */ /* 0x000fc600000000ff */
[----:B------:R-:W-:-:S04]  /*70d0*/  FADD.FTZ R113, R113, R110 ;  /* 0x0000006e71717221 */ /* 0x000fc80000010000 */
[----:B----4-:R-:W-:Y:S01]  /*70e0*/  HMMA.16816.F32 R4, R52, R60, R4 ;  /* 0x0000003c3404723c */ /* 0x010fe20000001804 */
[----:B------:R-:W-:-:S07]  /*70f0*/  FADD.FTZ R113, R106, R113 ;  /* 0x000000716a717221 */ /* 0x000fce0000010000 */
        /* <DEDUP_REMOVED lines=18> */
[----:B------:R-:W-:Y:S01]  /*7220*/  F2FP.F16.F32.PACK_AB R53, R107, R138 ;  /* 0x0000008a6b35723e */ /* 0x000fe200000000ff */
[----:B------:R-:W-:Y:S01]  /*7230*/  FADD.FTZ R138, R138, R113 ;  /* 0x000000718a8a7221 */ /* 0x000fe20000010000 */
[----:B------:R-:W-:Y:S02]  /*7240*/  F2FP.F16.F32.PACK_AB R54, R111, R116 ;  /* 0x000000746f36723e */ /* 0x000fe400000000ff */
[----:B------:R-:W-:Y:S01]  /*7250*/  F2FP.F16.F32.PACK_AB R55, R105, R118 ;  /* 0x000000766937723e */ /* 0x000fe200000000ff */
[----:B------:R-:W-:-:S04]  /*7260*/  FADD.FTZ R107, R107, R138 ;  /* 0x0000008a6b6b7221 */ /* 0x000fc80000010000 */
[----:B------:R-:W-:-:S04]  /*7270*/  FADD.FTZ R118, R118, R107 ;  /* 0x0000006b76767221 */ /* 0x000fc80000010000 */
[----:B------:R-:W-:Y:S01]  /*7280*/  FADD.FTZ R118, R105, R118 ;  /* 0x0000007669767221 */ /* 0x000fe20000010000 */
        /* <DEDUP_REMOVED lines=12> */
[----:B-1----:R-:W-:Y:S01]  /*7350*/  HMMA.16816.F32 R36, R52, R60, R36 ;  /* 0x0000003c3424723c */ /* 0x002fe20000001824 */
[--C-:B------:R-:W-:Y:S01]  /*7360*/  FFMA.FTZ R60, R100, UR4, -R102.reuse ;  /* 0x00000004643c7c23 */ /* 0x100fe20008010866 */
[--C-:B------:R-:W-:Y:S01]  /*7370*/  FFMA.FTZ R100, R101, UR4, -R102.reuse ;  /* 0x0000000465647c23 */ /* 0x100fe20008010866 */
[----:B------:R-:W-:-:S05]  /*7380*/  FFMA.FTZ R101, R98, UR4, -R102 ;  /* 0x0000000462657c23 */ /* 0x000fca0008010866 */
[C---:B------:R-:W-:Y:S01]  /*7390*/  HMMA.16816.F32 R40, R52.reuse, R62, R40 ;  /* 0x0000003e3428723c */ /* 0x040fe20000001828 */
[----:B------:R-:W-:Y:S04]  /*73a0*/  MUFU.EX2 R100, R100 ;  /* 0x0000006400647308 */ /* 0x000fe80000000800 */
[----:B------:R-:W-:Y:S03]  /*73b0*/  MUFU.EX2 R101, R101 ;  /* 0x0000006500657308 */ /* 0x000fe60000000800 */
[----:B--2---:R-:W-:Y:S01]  /*73c0*/  HMMA.16816.F32 R44, R52, R56, R44 ;  /* 0x00000038342c723c */ /* 0x004fe2000000182c */
[----:B------:R-:W-:Y:S01]  /*73d0*/  FFMA.FTZ R57, R146, R104, R103 ;  /* 0x0000006892397223 */ /* 0x000fe20000010067 */
[----:B------:R-:W-:Y:S01]  /*73e0*/  FFMA.FTZ R103, R84, UR4, -R96 ;  /* 0x0000000454677c23 */ /* 0x000fe20008010860 */
[----:B------:R-:W-:-:S02]  /*73f0*/  FFMA.FTZ R56, R99, UR4, -R102 ;  /* 0x0000000463387c23 */ /* 0x000fc40008010866 */
[----:B------:R-:W1:Y:S03]  /*7400*/  MUFU.EX2 R99, R60 ;  /* 0x0000003c00637308 */ /* 0x000e660000000800 */
[----:B------:R-:W-:Y:S01]  /*7410*/  HMMA.16816.F32 R48, R52, R58, R48 ;  /* 0x0000003a3430723c */ /* 0x000fe20000001830 */
[--C-:B------:R-:W-:Y:S01]  /*7420*/  FFMA.FTZ R52, R85, UR4, -R96.reuse ;  /* 0x0000000455347c23 */ /* 0x100fe20008010860 */
[--C-:B------:R-:W-:Y:S01]  /*7430*/  FFMA.FTZ R53, R92, UR4, -R96.reuse ;  /* 0x000000045c357c23 */ /* 0x100fe20008010860 */
[----:B------:R-:W-:Y:S01]  /*7440*/  FFMA.FTZ R54, R87, UR4, -R96 ;  /* 0x0000000457367c23 */ /* 0x000fe20008010860 */
[----:B------:R2:W3:Y:S04]  /*7450*/  MUFU.EX2 R98, R56 ;  /* 0x0000003800627308 */ /* 0x0004e80000000800 */
[----:B------:R-:W-:Y:S01]  /*7460*/  MUFU.EX2 R103, R103 ;  /* 0x0000006700677308 */ /* 0x000fe20000000800 */
[----:B-1----:R-:W-:-:S03]  /*7470*/  F2FP.F16.F32.PACK_AB R84, R100, R99 ;  /* 0x000000636454723e */ /* 0x002fc600000000ff */
[----:B------:R-:W1:Y:S01]  /*7480*/  MUFU.EX2 R92, R52 ;  /* 0x00000034005c7308 */ /* 0x000e620000000800 */
[----:B------:R-:W4:Y:S03]  /*7490*/  LDSM.16.MT88.4 R60, [R121+0x7c00] ;  /* 0x007c0000793c783b */ /* 0x000f260000004200 */
[----:B------:R-:W-:Y:S01]  /*74a0*/  MUFU.EX2 R96, R53 ;  /* 0x0000003500607308 */ /* 0x000fe20000000800 */
[----:B--2---:R-:W-:Y:S01]  /*74b0*/  FADD.FTZ R56, R86, R57 ;  /* 0x0000003956387221 */ /* 0x004fe20000010000 */
[----:B---3--:R-:W-:Y:S02]  /*74c0*/  F2FP.F16.F32.PACK_AB R86, R101, R98 ;  /* 0x000000626556723e */ /* 0x008fe400000000ff */
[----:B------:R2:W3:Y:S01]  /*74d0*/  MUFU.EX2 R95, R54 ;  /* 0x00000036005f7308 */ /* 0x0004e20000000800 */
[----:B------:R-:W-:Y:S01]  /*74e0*/  FADD.FTZ R93, R93, R56 ;  /* 0x000000385d5d7221 */ /* 0x000fe20000010000 */
[----:B-1----:R-:W-:-:S03]  /*74f0*/  F2FP.F16.F32.PACK_AB R85, R92, R103 ;  /* 0x000000675c55723e */ /* 0x002fc600000000ff */
[----:B------:R-:W-:Y:S01]  /*7500*/  FADD.FTZ R2, R2, R93 ;  /* 0x0000005d02027221 */ /* 0x000fe20000010000 */
[----:B------:R-:W-:-:S03]  /*7510*/  FADD.FTZ R103, R103, R118 ;  /* 0x0000007667677221 */ /* 0x000fc60000010000 */
[----:B------:R-:W-:Y:S01]  /*7520*/  FADD.FTZ R139, R139, R2 ;  /* 0x000000028b8b7221 */ /* 0x000fe20000010000 */
[----:B------:R-:W-:Y:S01]  /*7530*/  FADD.FTZ R103, R92, R103 ;  /* 0x000000675c677221 */ /* 0x000fe20000010000 */
[----:B------:R-:W-:Y:S01]  /*7540*/  MOV R2, R89 ;  /* 0x0000005900027202 */ /* 0x000fe20000000f00 */
[----:B--2---:R-:W1:Y:S01]  /*7550*/  LDSM.16.MT88.4 R52, [R90+0x1c00] ;  /* 0x001c00005a34783b */ /* 0x004e620000004200 */
[----:B---3--:R-:W-:Y:S01]  /*7560*/  F2FP.F16.F32.PACK_AB R87, R95, R96 ;  /* 0x000000605f57723e */ /* 0x008fe200000000ff */
[----:B------:R-:W-:Y:S01]  /*7570*/  FADD.FTZ R112, R112, R139 ;  /* 0x0000008b70707221 */ /* 0x000fe20000010000 */
[----:B------:R-:W-:Y:S01]  /*7580*/  FADD.FTZ R96, R96, R103 ;  /* 0x0000006760607221 */ /* 0x000fe20000010000 */
[----:B------:R-:W-:Y:S02]  /*7590*/  IADD3 R139, PT, PT, R3, -0x3, RZ ;  /* 0xfffffffd038b7810 */ /* 0x000fe40007ffe0ff */
[----:B------:R-:W-:Y:S01]  /*75a0*/  FADD.FTZ R115, R115, R112 ;  /* 0x0000007073737221 */ /* 0x000fe20000010000 */
[----:B------:R-:W-:Y:S01]  /*75b0*/  FADD.FTZ R144, R95, R96 ;  /* 0x000000605f907221 */ /* 0x000fe20000010000 */
[----:B------:R-:W-:Y:S01]  /*75c0*/  HMMA.16816.F32 R80, R84, R76, R4 ;  /* 0x0000004c5450723c */ /* 0x000fe20000001804 */
[----:B------:R-:W-:Y:S01]  /*75d0*/  LDSM.16.MT88.4 R4, [R90+0x2c00] ;  /* 0x002c00005a04783b */ /* 0x000fe20000004200 */
        /* <DEDUP_REMOVED lines=9> */
[----:B----4-:R-:W-:Y:S02]  /*7670*/  HMMA.16816.F32 R64, R84, R60, R20 ;  /* 0x0000003c5440723c */ /* 0x010fe40000001814 */
[----:B------:R-:W-:-:S04]  /*7680*/  FADD.FTZ R99, R100, R99 ;  /* 0x0000006364637221 */ /* 0x000fc80000010000 */
[----:B------:R-:W-:Y:S02]  /*7690*/  FADD.FTZ R98, R98, R99 ;  /* 0x0000006362627221 */ /* 0x000fe40000010000 */
[----:B-1----:R-:W-:Y:S02]  /*76a0*/  HMMA.16816.F32 R56, R84, R52, R28 ;  /* 0x000000345438723c */ /* 0x002fe4000000181c */
[----:B------:R-:W-:-:S06]  /*76b0*/  FADD.FTZ R146, R101, R98 ;  /* 0x0000006265927221 */ /* 0x000fcc0000010000 */
[C---:B------:R-:W-:Y:S08]  /*76c0*/  HMMA.16816.F32 R68, R84.reuse, R70, R16 ;  /* 0x000000465444723c */ /* 0x040ff00000001810 */
[C---:B------:R-:W-:Y:S08]  /*76d0*/  HMMA.16816.F32 R60, R84.reuse, R62, R24 ;  /* 0x0000003e543c723c */ /* 0x040ff00000001818 */
[C---:B------:R-:W-:Y:S08]  /*76e0*/  HMMA.16816.F32 R52, R84.reuse, R54, R32 ;  /* 0x000000365434723c */ /* 0x040ff00000001820 */
[C---:B--2---:R-:W-:Y:S08]  /*76f0*/  HMMA.16816.F32 R36, R84.reuse, R8, R36 ;  /* 0x000000085424723c */ /* 0x044ff00000001824 */
[C---:B------:R-:W-:Y:S08]  /*7700*/  HMMA.16816.F32 R40, R84.reuse, R10, R40 ;  /* 0x0000000a5428723c */ /* 0x040ff00000001828 */
[C---:B------:R-:W-:Y:S08]  /*7710*/  HMMA.16816.F32 R44, R84.reuse, R4, R44 ;  /* 0x00000004542c723c */ /* 0x040ff0000000182c */
[----:B------:R-:W-:-:S15]  /*7720*/  HMMA.16816.F32 R48, R84, R6, R48 ;  /* 0x000000065430723c */ /* 0x000fde0000001830 */
[----:B------:R-:W-:-:S05]  /*7730*/  NOP ;  /* 0x0000000000007918 */ /* 0x000fca0000000000 */
.L_x_3494:
        /* <DEDUP_REMOVED lines=16> */
[----:B------:R-:W4:Y:S01]  /*7840*/  LDCU UR11, c[0x0][0x50c] ;  /* 0x0000a180ff0b77ac */ /* 0x000f220008000800 */
[----:B------:R-:W2:Y:S01]  /*7850*/  LDCU.64 UR6, c[0x0][0x3a0] ;  /* 0x00007400ff0677ac */ /* 0x000ea20008000a00 */
[----:B------:R-:W2:Y:S01]  /*7860*/  LDCU.64 UR8, c[0x0][0x3a8] ;  /* 0x00007500ff0877ac */ /* 0x000ea20008000a00 */
[----:B-1----:R-:W-:-:S12]  /*7870*/  ULEA UR5, UR5, UR12, 0x18 ;  /* 0x0000000c05057291 */ /* 0x002fd8000f8ec0ff */
.L_x_3504:
        /* <DEDUP_REMOVED lines=10> */
[----:B------:R-:W-:Y:S01]  /*7920*/  LOP3.LUT R143, R143, R134, RZ, 0x3c, !PT ;  /* 0x000000868f8f7212 */ /* 0x000fe200078e3cff */
[----:B------:R-:W-:Y:S01]  /*7930*/  IMAD.MOV.U32 R4, RZ, RZ, R131 ;  /* 0x000000ffff047224 */ /* 0x000fe200078e0083 */
        /* <DEDUP_REMOVED lines=11> */
[C---:B------:R-:W-:Y:S01]  /*79f0*/  IMAD.SHL.U32 R124, R120.reuse, 0x10, RZ ;  /* 0x00000010787c7824 */ /* 0x040fe200078e00ff */
[----:B------:R-:W-:Y:S01]  /*7a00*/  LOP3.LUT R5, R123, 0x18, RZ, 0xc0, !PT ;  /* 0x000000187b057812 */ /* 0x000fe200078ec0ff */
[----:B------:R-:W-:Y:S02]  /*7a10*/  @!P6 IMAD.X R6, RZ, RZ, ~R6, P0 ;  /* 0x000000ffff06e224 */ /* 0x000fe400000e0e06 */
[----:B------:R-:W-:Y:S01]  /*7a20*/  IMAD.SHL.U32 R0, R120, 0x20, RZ ;  /* 0x0000002078007824 */ /* 0x000fe200078e00ff */
[----:B------:R-:W-:Y:S02]  /*7a30*/  LOP3.LUT R7, R124, 0x100, RZ, 0xc0, !PT ;  /* 0x000001007c077812 */ /* 0x000fe400078ec0ff */
[----:B------:R-:W-:Y:S02]  /*7a40*/  @!P6 SHF.R.S64 R9, R9, 0x1f, R6 ;  /* 0x0000001f0909e819 */ /* 0x000fe40000001006 */
[--C-:B------:R-:W-:Y:S02]  /*7a50*/  LOP3.LUT R5, R5, 0xc0, R0.reuse, 0xf8, !PT ;  /* 0x000000c005057812 */ /* 0x100fe400078ef800 */
[----:B------:R-:W-:Y:S02]  /*7a60*/  @!P6 IADD3 R130, P0, PT, R130, R9, RZ ;  /* 0x000000098282e210 */ /* 0x000fe40007f1e0ff */
        /* <DEDUP_REMOVED lines=65> */
.L_x_3501:
[----:B------:R-:W-:Y:S01]  /*7e80*/  @!PT LDS RZ, [RZ] ;  /* 0x00000000fffff984 */ /* 0x000fe20000000800 */
[----:B------:R-:W-:Y:S01]  /*7e90*/  @!PT LDS RZ, [RZ] ;  /* 0x00000000fffff984 */ /* 0x000fe20000000800 */
[----:B------:R-:W-:Y:S01]  /*7ea0*/  @!PT LDS RZ, [RZ] ;  /* 0x00000000fffff984 */ /* 0x000fe20000000800 */
[----:B------:R-:W-:Y:S01]  /*7eb0*/  @!P5 LDGSTS.E.BYPASS.LTC128B.128 [R143+0x6000], desc[UR16][R130.64] ;  /* 0x06000000828fdfae */ /* 0x000fe2000b981a10 */
[----:B------:R-:W-:Y:S02]  /*7ec0*/  LEA R148, P0, R86, R130, 0x6 ;  /* 0x0000008256947211 */ /* 0x000fe400078030ff */
[----:B------:R-:W-:Y:S03]  /*7ed0*/  LOP3.LUT R0, R0, R91, RZ, 0xfc, !PT ;  /* 0x0000005b00007212 */ /* 0x000fe600078efcff */
[----:B------:R-:W-:Y:S01]  /*7ee0*/  @P5 STS.128 [R143+0x6000], RZ ;  /* 0x006000ff8f005388 */ /* 0x000fe20000000c00 */
[----:B------:R-:W-:Y:S02]  /*7ef0*/  LEA.HI.X R149, R86, R131, R84, 0x6, P0 ;  /* 0x0000008356957211 */ /* 0x000fe400000f3454 */
[----:B------:R-:W-:Y:S03]  /*7f00*/  LEA R88, R0, UR5, 0x1 ;  /* 0x0000000500587c11 */ /* 0x000fe6000f8e08ff */
[----:B------:R-:W-:Y:S01]  /*7f10*/  @!PT LDS RZ, [RZ] ;  /* 0x00000000fffff984 */ /* 0x000fe20000000800 */
[----:B------:R-:W-:Y:S01]  /*7f20*/  @!PT LDS RZ, [RZ] ;  /* 0x00000000fffff984 */ /* 0x000fe20000000800 */
[----:B------:R-:W-:Y:S01]  /*7f30*/  @!PT LDS RZ, [RZ] ;  /* 0x00000000fffff984 */ /* 0x000fe20000000800 */
[----:B------:R-:W-:Y:S01]  /*7f40*/  @!P4 LDGSTS.E.BYPASS.LTC128B.128 [R143+0x7000], desc[UR16][R130.64+0x40] ;  /* 0x07000040828fcfae */ /* 0x000fe2000b981a10 */
[----:B------:R-:W-:Y:S02]  /*7f50*/  MOV R91, 0x20 ;  /* 0x00000020005b7802 */ /* 0x000fe40000000f00 */
[----:B------:R-:W-:Y:S03]  /*7f60*/  LOP3.LUT P0, RZ, R120, 0x4, RZ, 0xc0, !PT ;  /* 0x0000000478ff7812 */ /* 0x000fe6000780c0ff */
[----:B------:R-:W-:Y:S01]  /*7f70*/  @P4 STS.128 [R143+0x7000], RZ ;  /* 0x007000ff8f004388 */ /* 0x000fe20000000c00 */
[----:B------:R-:W-:Y:S02]  /*7f80*/  ISETP.NE.AND P1, PT, R139, 0x1, PT ;  /* 0x000000018b00780c */ /* 0x000fe40003f25270 */
[----:B------:R-:W-:Y:S03]  /*7f90*/  SEL R91, R91, 0xffffffe0, !P0 ;  /* 0xffffffe05b5b7807 */ /* 0x000fe60004000000 */
[----:B------:R-:W-:Y:S01]  /*7fa0*/  @!PT LDS RZ, [RZ] ;  /* 0x00000000fffff984 */ /* 0x000fe20000000800 */
[----:B------:R-:W-:Y:S01]  /*7fb0*/  @!PT LDS RZ, [RZ] ;  /* 0x00000000fffff984 */ /* 0x000fe20000000800 */
[----:B------:R-:W-:Y:S01]  /*7fc0*/  @!PT LDS RZ, [RZ] ;  /* 0x00000000fffff984 */ /* 0x000fe20000000800 */
[----:B------:R-:W-:Y:S01]  /*7fd0*/  @!P3 LDGSTS.E.BYPASS.LTC128B.128 [R143+0x8000], desc[UR16][R130.64+0x80] ;  /* 0x08000080828fbfae */ /* 0x000fe2000b981a10 */
[-C--:B------:R-:W-:Y:S05]  /*7fe0*/  IADD3 R2, PT, PT, R122, R91.reuse, RZ ;  /* 0x0000005b7a027210 */ /* 0x080fea0007ffe0ff */
[----:B------:R-:W-:Y:S01]  /*7ff0*/  @P3 STS.128 [R143+0x8000], RZ ;  /* 0x008000ff8f003388 */ /* 0x000fe20000000c00 */
[----:B------:R-:W-:Y:S05]  /*8000*/  IADD3 R0, PT, PT, R88, R91, RZ ;  /* 0x0000005b58007210 */ /* 0x000fea0007ffe0ff */
        /* <DEDUP_REMOVED lines=18> */
[----:B------:R-:W5:Y:S06]  /*8130*/  LDSM.16.M88.4 R104, [R88+0x3800] ;  /* 0x003800005868783b */ /* 0x000f6c0000000200 */
[----:B------:R-:W0:Y:S06]  /*8140*/  LDGDEPBAR ;  /* 0x00000000000079af */ /* 0x000e2c0000000000 */
[----:B------:R-:W4:Y:S06]  /*8150*/  LDSM.16.M88.4 R108, [R88+0x3c00] ;  /* 0x003c0000586c783b */ /* 0x000f2c0000000200 */
[----:B------:R-:W-:Y:S06]  /*8160*/  LDSM.16.M88.4 R112, [R2] ;  /* 0x000000000270783b */ /* 0x000fec0000000200 */
        /* <DEDUP_REMOVED lines=34> */
[----:B------:R-:W1:Y:S06]  /*8390*/  LDSM.16.M88.4 R96, [R0+0x4000] ;  /* 0x004000000060783b */ /* 0x000e6c0000000200 */
[----:B------:R-:W2:Y:S01]  /*83a0*/  LDSM.16.M88.4 R100, [R0+0x4400] ;  /* 0x004400000064783b */ /* 0x000ea20000000200 */
        /* <DEDUP_REMOVED lines=18> */
[----:B------:R-:W2:Y:S06]  /*84d0*/  LDSM.16.M88.4 R100, [R88+0x5c00] ;  /* 0x005c00005864783b */ /* 0x000eac0000000200 */
[----:B------:R-:W-:Y:S01]  /*84e0*/  LDSM.16.M88.4 R88, [R0+0x5800] ;  /* 0x005800000058783b */ /* 0x000fe20000000200 */
        /* <DEDUP_REMOVED lines=9> */
[----:B------:R-:W1:Y:S01]  /*8580*/  LDSM.16.M88.4 R96, [R0+0x5c00] ;  /* 0x005c00000060783b */ /* 0x000e620000000200 */
[----:B------:R-:W-:Y:S04]  /*8590*/  DEPBAR.LE SB0, 0x0 ;  /* 0x000080000000791a */ /* 0x000fe80000000000 */
[----:B------:R-:W-:Y:S02]  /*85a0*/  BAR.SYNC.DEFER_BLOCKING 0x0 ;  /* 0x0000000000007b1d */ /* 0x000fe40000010000 */
[C---:B--2---:R-:W-:Y:S05]  /*85b0*/  HMMA.16816.F32 R12, R92.reuse, R100, R12 ;  /* 0x000000645c0c723c */ /* 0x044fea000000180c */
[----:B------:R-:W-:Y:S01]  /*85c0*/  FMUL.FTZ R84, R4, UR11 ;  /* 0x0000000b04547c20 */ /* 0x000fe20008410000 */
[----:B------:R-:W-:Y:S01]  /*85d0*/  FMUL.FTZ R87, R5, UR11 ;  /* 0x0000000b05577c20 */ /* 0x000fe20008410000 */
[----:B------:R-:W-:Y:S01]  /*85e0*/  FMUL.FTZ R148, R6, UR11 ;  /* 0x0000000b06947c20 */ /* 0x000fe20008410000 */
[C---:B------:R-:W-:Y:S01]  /*85f0*/  HMMA.16816.F32 R16, R92.reuse, R102, R16 ;  /* 0x000000665c10723c */ /* 0x040fe20000001810 */
[----:B------:R2:W3:Y:S02]  /*8600*/  MUFU.TANH R107, R84 ;  /* 0x00000054006b7308 */ /* 0x0004e40000002400 */
[----:B------:R-:W-:Y:S01]  /*8610*/  FMUL.FTZ R147, R7, UR11 ;  /* 0x0000000b07937c20 */ /* 0x000fe20008410000 */
[----:B------:R-:W-:Y:S01]  /*8620*/  FMUL.FTZ R86, R8, UR11 ;  /* 0x0000000b08567c20 */ /* 0x000fe20008410000 */
[----:B------:R-:W-:Y:S03]  /*8630*/  FMUL.FTZ R145, R9, UR11 ;  /* 0x0000000b09917c20 */ /* 0x000fe60008410000 */
[C---:B------:R-:W-:Y:S03]  /*8640*/  HMMA.16816.F32 R20, R92.reuse, R88, R20 ;  /* 0x000000585c14723c */ /* 0x040fe60000001814 */
[----:B------:R4:W1:Y:S01]  /*8650*/  MUFU.TANH R105, R87 ;  /* 0x0000005700697308 */ /* 0x0008620000002400 */
[----:B------:R-:W-:Y:S01]  /*8660*/  FMUL.FTZ R159, R12, UR11 ;  /* 0x0000000b0c9f7c20 */ /* 0x000fe20008410000 */
[----:B------:R-:W-:Y:S01]  /*8670*/  FMUL.FTZ R157, R13, UR11 ;  /* 0x0000000b0d9d7c20 */ /* 0x000fe20008410000 */
[----:B------:R-:W-:Y:S01]  /*8680*/  FMUL.FTZ R162, R14, UR11 ;  /* 0x0000000b0ea27c20 */ /* 0x000fe20008410000 */
[----:B------:R-:W-:Y:S01]  /*8690*/  FMUL.FTZ R160, R15, UR11 ;  /* 0x0000000b0fa07c20 */ /* 0x000fe20008410000 */
[C---:B------:R-:W-:Y:S05]  /*86a0*/  HMMA.16816.F32 R24, R92.reuse, R90, R24 ;  /* 0x0000005a5c18723c */ /* 0x040fea0000001818 */
[----:B------:R5:W3:Y:S01]  /*86b0*/  MUFU.TANH R110, R148 ;  /* 0x00000094006e7308 */ /* 0x000ae20000002400 */
[----:B--2---:R-:W-:Y:S01]  /*86c0*/  FMUL.FTZ R84, R11, UR11 ;  /* 0x0000000b0b547c20 */ /* 0x004fe20008410000 */
[----:B------:R-:W-:Y:S01]  /*86d0*/  FMUL.FTZ R165, R16, UR11 ;  /* 0x0000000b10a57c20 */ /* 0x000fe20008410000 */
[----:B------:R-:W-:Y:S01]  /*86e0*/  FMUL.FTZ R163, R17, UR11 ;  /* 0x0000000b11a37c20 */ /* 0x000fe20008410000 */
[----:B------:R-:W-:Y:S01]  /*86f0*/  FMUL.FTZ R161, R18, UR11 ;  /* 0x0000000b12a17c20 */ /* 0x000fe20008410000 */
[----:B------:R-:W-:Y:S05]  /*8700*/  FMUL.FTZ R164, R19, UR11 ;  /* 0x0000000b13a47c20 */ /* 0x000fea0008410000 */
[----:B------:R2:W2:Y:S01]  /*8710*/  MUFU.TANH R106, R147 ;  /* 0x00000093006a7308 */ /* 0x0004a20000002400 */
[C---:B-1----:R-:W-:Y:S03]  /*8720*/  HMMA.16816.F32 R28, R92.reuse, R96, R28 ;  /* 0x000000605c1c723c */ /* 0x042fe6000000181c */
[----:B----4-:R-:W-:Y:S01]  /*8730*/  FMUL.FTZ R87, R10, UR11 ;  /* 0x0000000b0a577c20 */ /* 0x010fe20008410000 */
[----:B------:R-:W-:Y:S05]  /*8740*/  FMUL.FTZ R150, R21, UR11 ;  /* 0x0000000b15967c20 */ /* 0x000fea0008410000 */
[----:B------:R1:W4:Y:S01]  /*8750*/  MUFU.TANH R117, R86 ;  /* 0x0000005600757308 */ /* 0x0003220000002400 */
[----:B------:R-:W-:Y:S03]  /*8760*/  HMMA.16816.F32 R32, R92, R98, R32 ;  /* 0x000000625c20723c */ /* 0x000fe60000001820 */
[----:B-----5:R-:W-:Y:S01]  /*8770*/  FMUL.FTZ R148, R23, UR11 ;  /* 0x0000000b17947c20 */ /* 0x020fe20008410000 */
[----:B------:R-:W-:Y:S01]  /*8780*/  FMUL.FTZ R151, R24, UR11 ;  /* 0x0000000b18977c20 */ /* 0x000fe20008410000 */
[----:B------:R-:W-:Y:S01]  /*8790*/  FMUL.FTZ R152, R25, UR11 ;  /* 0x0000000b19987c20 */ /* 0x000fe20008410000 */
[----:B------:R-:W-:Y:S03]  /*87a0*/  FMUL.FTZ R153, R26, UR11 ;  /* 0x0000000b1a997c20 */ /* 0x000fe60008410000 */
[----:B------:R5:W3:Y:S01]  /*87b0*/  MUFU.TANH R111, R145 ;  /* 0x00000091006f7308 */ /* 0x000ae20000002400 */
[----:B------:R-:W-:Y:S01]  /*87c0*/  FMUL.FTZ R154, R27, UR11 ;  /* 0x0000000b1b9a7c20 */ /* 0x000fe20008410000 */
[----:B--2---:R-:W-:Y:S01]  /*87d0*/  FMUL.FTZ R147, R20, UR11 ;  /* 0x0000000b14937c20 */ /* 0x004fe20008410000 */
[----:B------:R-:W-:Y:S01]  /*87e0*/  FMUL.FTZ R149, R28, UR11 ;  /* 0x0000000b1c957c20 */ /* 0x000fe20008410000 */
[----:B------:R-:W-:Y:S01]  /*87f0*/  FMUL.FTZ R156, R29, UR11 ;  /* 0x0000000b1d9c7c20 */ /* 0x000fe20008410000 */
[----:B------:R-:W-:Y:S05]  /*8800*/  FMUL.FTZ R89, R30, UR11 ;  /* 0x0000000b1e597c20 */ /* 0x000fea0008410000 */
[----:B------:R2:W2:Y:S01]  /*8810*/  MUFU.TANH R109, R87 ;  /* 0x00000057006d7308 */ /* 0x0004a20000002400 */
[----:B-1----:R-:W-:Y:S01]  /*8820*/  FMUL.FTZ R86, R31, UR11 ;  /* 0x0000000b1f567c20 */ /* 0x002fe20008410000 */
[----:B------:R-:W-:Y:S01]  /*8830*/  FMUL.FTZ R155, R32, UR11 ;  /* 0x0000000b209b7c20 */ /* 0x000fe20008410000 */
[----:B------:R-:W-:Y:S01]  /*8840*/  FMUL.FTZ R158, R33, UR11 ;  /* 0x0000000b219e7c20 */ /* 0x000fe20008410000 */
[----:B------:R-:W-:Y:S01]  /*8850*/  FMUL.FTZ R34, R34, UR11 ;  /* 0x0000000b22227c20 */ /* 0x000fe20008410000 */
[----:B------:R-:W-:Y:S05]  /*8860*/  FMUL.FTZ R35, R35, UR11 ;  /* 0x0000000b23237c20 */ /* 0x000fea0008410000 */
[----:B------:R1:W1:Y:S01]  /*8870*/  MUFU.TANH R118, R84 ;  /* 0x0000005400767308 */ /* 0x0002620000002400 */
        /* <DEDUP_REMOVED lines=102> */
.L_x_3503:
[----:B------:R-:W-:Y:S01]  /*8ee0*/  @!PT LDS RZ, [RZ] ;  /* 0x00000000fffff984 */ /* 0x000fe20000000800 */
[----:B------:R-:W-:Y:S01]  /*8ef0*/  @!PT LDS RZ, [RZ] ;  /* 0x00000000fffff984 */ /* 0x000fe20000000800 */
[----:B------:R-:W-:Y:S01]  /*8f00*/  @!PT LDS RZ, [RZ] ;  /* 0x00000000fffff984 */ /* 0x000fe20000000800 */
[----:B------:R2:W-:Y:S01]  /*8f10*/  @!P5 LDGSTS.E.BYPASS.LTC128B.128 [R143+0x3000], desc[UR16][R128.64] ;  /* 0x03000000808fdfae */ /* 0x0005e2000b981a10 */
[----:B------:R-:W-:Y:S01]  /*8f20*/  @!P4 LEA R8, P2, R4, R128, 0x6 ;  /* 0x000000800408c211 */ /* 0x000fe200078430ff */
[----:B------:R-:W-:Y:S01]  /*8f30*/  IMAD.SHL.U32 R2, R0, 0x40, RZ ;  /* 0x0000004000027824 */ /* 0x000fe200078e00ff */
[C---:B------:R-:W-:Y:S01]  /*8f40*/  LEA R10, P1, R4.reuse, RZ, 0x6 ;  /* 0x000000ff040a7211 */ /* 0x040fe200078230ff */
[----:B------:R2:W-:Y:S01]  /*8f50*/  @P5 STS.128 [R143+0x3000], RZ ;  /* 0x003000ff8f005388 */ /* 0x0005e20000000c00 */
[----:B------:R-:W-:Y:S02]  /*8f60*/  @!P4 LEA.HI.X R9, R4, R129, R0, 0x6, P2 ;  /* 0x000000810409c211 */ /* 0x000fe400010f3400 */
[----:B------:R-:W-:Y:S01]  /*8f70*/  @!P5 IADD3 R10, P2, PT, R128, R10, RZ ;  /* 0x0000000a800ad210 */ /* 0x000fe20007f5e0ff */
[----:B------:R-:W-:Y:S01]  /*8f80*/  @!PT LDS RZ, [RZ] ;  /* 0x00000000fffff984 */ /* 0x000fe20000000800 */
[----:B------:R-:W-:Y:S01]  /*8f90*/  @!PT LDS RZ, [RZ] ;  /* 0x00000000fffff984 */ /* 0x000fe20000000800 */
[----:B------:R-:W-:Y:S01]  /*8fa0*/  @!PT LDS RZ, [RZ] ;  /* 0x00000000fffff984 */ /* 0x000fe20000000800 */
[----:B------:R2:W-:Y:S01]  /*8fb0*/  @!P4 LDGSTS.E.BYPASS.LTC128B.128 [R143+0x4000], desc[UR16][R128.64+0x40] ;  /* 0x04000040808fcfae */ /* 0x0005e2000b981a10 */
[C---:B------:R-:W-:Y:S02]  /*8fc0*/  LEA.HI.X R11, R4.reuse, RZ, RZ, 0x6, P1 ;  /* 0x000000ff040b7211 */ /* 0x040fe400008f34ff */
[C---:B------:R-:W-:Y:S01]  /*8fd0*/  @!P3 LEA R6, P1, R4.reuse, R128, 0x6 ;  /* 0x000000800406b211 */ /* 0x040fe200078230ff */
[----:B------:R2:W-:Y:S01]  /*8fe0*/  @P4 STS.128 [R143+0x4000], RZ ;  /* 0x004000ff8f004388 */ /* 0x0005e20000000c00 */
[----:B------:R-:W-:Y:S02]  /*8ff0*/  @!P5 IADD3.X R11, PT, PT, R129, R11, R2, P2, !PT ;  /* 0x0000000b810bd210 */ /* 0x000fe400017fe402 */
[----:B------:R-:W-:Y:S01]  /*9000*/  @!P3 LEA.HI.X R7, R4, R129, R0, 0x6, P1 ;  /* 0x000000810407b211 */ /* 0x000fe200008f3400 */
        /* <DEDUP_REMOVED lines=21> */
.L_x_3502:
[----:B------:R-:W-:Y:S01]  /*9160*/  FMNMX3.FTZ R2, R3, R107, R105, !PT ;  /* 0x0000006b03027276 */ /* 0x000fe20007810069 */
[----:B------:R-:W-:Y:S01]  /*9170*/  LDSM.16.MT88.4 R12, [R121+0x6000] ;  /* 0x00600000790c783b */ /* 0x000fe20000004200 */
[----:B------:R-:W-:Y:S02]  /*9180*/  FMNMX3.FTZ R5, R85, R110, R106, !PT ;  /* 0x0000006e55057276 */ /* 0x000fe4000781006a */
[----:B------:R-:W-:Y:S02]  /*9190*/  FMNMX3.FTZ R2, R2, R117, R111, !PT ;  /* 0x0000007502027276 */ /* 0x000fe4000781006f */
[----:B-1----:R-:W-:Y:S02]  /*91a0*/  FMNMX3.FTZ R5, R5, R109, R118, !PT ;  /* 0x0000006d05057276 */ /* 0x002fe40007810076 */
        /* <DEDUP_REMOVED lines=13> */
[----:B------:R-:W-:Y:S01]  /*9280*/  MOV R88, R133 ;  /* 0x0000008500587202 */ /* 0x000fe20000000f00 */
[----:B------:R-:W1:Y:S01]  /*9290*/  SHFL.BFLY PT, R9, R4, 0x2, 0x1f ;  /* 0x0c401f0004097f89 */ /* 0x000e6200000e0000 */
[----:B------:R-:W-:Y:S02]  /*92a0*/  @P0 IADD3 R88, PT, PT, R135, -0x20, RZ ;  /* 0xffffffe087580810 */ /* 0x000fe40007ffe0ff */
[----:B------:R-:W-:Y:S05]  /*92b0*/  IADD3 R139, PT, PT, R139, -0x1, RZ ;  /* 0xffffffff8b8b7810 */ /* 0x000fea0007ffe0ff */
[----:B------:R-:W2:Y:S01]  /*92c0*/  SHFL.BFLY PT, R0, R7, 0x2, 0x1f ;  /* 0x0c401f0007007f89 */ /* 0x000ea200000e0000 */
[----:B------:R-:W-:Y:S02]  /*92d0*/  IADD3 R140, PT, PT, R140, -0x40, RZ ;  /* 0xffffffc08c8c7810 */ /* 0x000fe40007ffe0ff */
[----:B------:R-:W-:Y:S05]  /*92e0*/  ISETP.NE.AND P0, PT, R139, RZ, PT ;  /* 0x000000ff8b00720c */ /* 0x000fea0003f05270 */
[----:B------:R-:W-:Y:S01]  /*92f0*/  LDSM.16.MT88.4 R20, [R88] ;  /* 0x000000005814783b */ /* 0x000fe20000004200 */
[----:B-1----:R-:W-:Y:S02]  /*9300*/  FMNMX.FTZ R6, R4, R9, !PT ;  /* 0x0000000904067209 */ /* 0x002fe40007810000 */
[----:B--2---:R-:W-:Y:S05]  /*9310*/  FMNMX.FTZ R5, R7, R0, !PT ;  /* 0x0000000007057209 */ /* 0x004fea0007810000 */
        /* <DEDUP_REMOVED lines=39> */
[----:B------:R-:W-:Y:S01]  /*9590*/  FMUL.FTZ R8, R85, R76 ;  /* 0x0000004c55087220 */ /* 0x000fe20000410000 */
[C---:B--2---:R-:W-:Y:S01]  /*95a0*/  FMUL.FTZ R6, R3.reuse, R82 ;  /* 0x0000005203067220 */ /* 0x044fe20000410000 */
[----:B------:R-:W-:Y:S07]  /*95b0*/  FMUL.FTZ R7, R3, R83 ;  /* 0x0000005303077220 */ /* 0x000fee0000410000 */
[----:B------:R-:W1:Y:S01]  /*95c0*/  MUFU.EX2 R92, R92 ;  /* 0x0000005c005c7308 */ /* 0x000e620000000800 */
[----:B------:R-:W-:Y:S01]  /*95d0*/  FMUL.FTZ R9, R85, R77 ;  /* 0x0000004d55097220 */ /* 0x000fe20000410000 */
[C---:B------:R-:W-:Y:S01]  /*95e0*/  FMUL.FTZ R10, R3.reuse, R78 ;  /* 0x0000004e030a7220 */ /* 0x040fe20000410000 */
[----:B------:R-:W-:Y:S07]  /*95f0*/  FMUL.FTZ R11, R3, R79 ;  /* 0x0000004f030b7220 */ /* 0x000fee0000410000 */
[----:B------:R-:W-:Y:S01]  /*9600*/  MUFU.EX2 R94, R94 ;  /* 0x0000005e005e7308 */ /* 0x000fe20000000800 */
[----:B------:R-:W-:Y:S01]  /*9610*/  FMUL.FTZ R24, R85, R60 ;  /* 0x0000003c55187220 */ /* 0x000fe20000410000 */
[----:B---3--:R-:W-:Y:S01]  /*9620*/  F2FP.F16.F32.PACK_AB R80, R95, R108 ;  /* 0x0000006c5f50723e */ /* 0x008fe200000000ff */
[----:B------:R-:W-:Y:S07]  /*9630*/  FMUL.FTZ R25, R85, R61 ;  /* 0x0000003d55197220 */ /* 0x000fee0000410000 */
[----:B------:R-:W2:Y:S01]  /*9640*/  MUFU.EX2 R93, R93 ;  /* 0x0000005d005d7308 */ /* 0x000ea20000000800 */
[C---:B------:R-:W-:Y:S01]  /*9650*/  FMUL.FTZ R26, R3.reuse, R62 ;  /* 0x0000003e031a7220 */ /* 0x040fe20000410000 */
[----:B------:R-:W-:Y:S01]  /*9660*/  FMUL.FTZ R27, R3, R63 ;  /* 0x0000003f031b7220 */ /* 0x000fe20000410000 */
[C---:B------:R-:W-:Y:S07]  /*9670*/  FMUL.FTZ R16, R85.reuse, R68 ;  /* 0x0000004455107220 */ /* 0x040fee0000410000 */
[----:B------:R-:W-:Y:S01]  /*9680*/  MUFU.EX2 R91, R91 ;  /* 0x0000005b005b7308 */ /* 0x000fe20000000800 */
[----:B------:R-:W3:Y:S01]  /*9690*/  LDSM.16.MT88.4 R60, [R88+0x1000] ;  /* 0x00100000583c783b */ /* 0x000ee20000004200 */
[----:B-1----:R-:W-:Y:S01]  /*96a0*/  F2FP.F16.F32.PACK_AB R81, R92, R96 ;  /* 0x000000605c51723e */ /* 0x002fe200000000ff */
[----:B------:R-:W-:Y:S07]  /*96b0*/  FMUL.FTZ R17, R85, R69 ;  /* 0x0000004555117220 */ /* 0x000fee0000410000 */
[----:B------:R-:W1:Y:S01]  /*96c0*/  MUFU.EX2 R90, R90 ;  /* 0x0000005a005a7308 */ /* 0x000e620000000800 */
[C---:B------:R-:W-:Y:S01]  /*96d0*/  FMUL.FTZ R18, R3.reuse, R70 ;  /* 0x0000004603127220 */ /* 0x040fe20000410000 */
[----:B------:R-:W-:Y:S01]  /*96e0*/  FMUL.FTZ R19, R3, R71 ;  /* 0x0000004703137220 */ /* 0x000fe20000410000 */
[C---:B------:R-:W-:Y:S01]  /*96f0*/  FMUL.FTZ R32, R85.reuse, R52 ;  /* 0x0000003455207220 */ /* 0x040fe20000410000 */
[----:B------:R-:W-:Y:S01]  /*9700*/  FMUL.FTZ R33, R85, R53 ;  /* 0x0000003555217220 */ /* 0x000fe20000410000 */
[----:B------:R-:W-:Y:S01]  /*9710*/  FMUL.FTZ R34, R3, R54 ;  /* 0x0000003603227220 */ /* 0x000fe20000410000 */
[----:B--2---:R-:W-:Y:S01]  /*9720*/  F2FP.F16.F32.PACK_AB R82, R93, R94 ;  /* 0x0000005e5d52723e */ /* 0x004fe200000000ff */
[----:B------:R-:W-:Y:S01]  /*9730*/  FMUL.FTZ R35, R3, R55 ;  /* 0x0000003703237220 */ /* 0x000fe20000410000 */
[C---:B------:R-:W-:Y:S01]  /*9740*/  FMUL.FTZ R36, R85.reuse, R36 ;  /* 0x0000002455247220 */ /* 0x040fe20000410000 */
[----:B------:R-:W2:Y:S01]  /*9750*/  LDSM.16.MT88.4 R52, [R121+0x8000] ;  /* 0x008000007934783b */ /* 0x000ea20000004200 */
[----:B------:R-:W-:Y:S01]  /*9760*/  FMUL.FTZ R37, R85, R37 ;  /* 0x0000002555257220 */ /* 0x000fe20000410000 */
[C---:B------:R-:W-:Y:S01]  /*9770*/  FMUL.FTZ R38, R3.reuse, R38 ;  /* 0x0000002603267220 */ /* 0x040fe20000410000 */
[----:B------:R-:W-:Y:S01]  /*9780*/  FMUL.FTZ R39, R3, R39 ;  /* 0x0000002703277220 */ /* 0x000fe20000410000 */
[C---:B------:R-:W-:Y:S01]  /*9790*/  FMUL.FTZ R40, R85.reuse, R40 ;  /* 0x0000002855287220 */ /* 0x040fe20000410000 */
[----:B-1----:R-:W-:Y:S01]  /*97a0*/  F2FP.F16.F32.PACK_AB R83, R90, R91 ;  /* 0x0000005b5a53723e */ /* 0x002fe200000000ff */
[----:B------:R-:W-:Y:S01]  /*97b0*/  FMUL.FTZ R41, R85, R41 ;  /* 0x0000002955297220 */ /* 0x000fe20000410000 */
[C---:B------:R-:W-:Y:S01]  /*97c0*/  FMUL.FTZ R42, R3.reuse, R42 ;  /* 0x0000002a032a7220 */ /* 0x040fe20000410000 */
[----:B------:R-:W-:Y:S01]  /*97d0*/  LDSM.16.MT88.4 R76, [R121+0x6c00] ;  /* 0x006c0000794c783b */ /* 0x000fe20000004200 */
[----:B------:R-:W-:Y:S01]  /*97e0*/  FMUL.FTZ R43, R3, R43 ;  /* 0x0000002b032b7220 */ /* 0x000fe20000410000 */
[----:B------:R-:W-:Y:S01]  /*97f0*/  MUFU.EX2 R107, R107 ;  /* 0x0000006b006b7308 */ /* 0x000fe20000000800 */
[C---:B------:R-:W-:Y:S01]  /*9800*/  FMUL.FTZ R44, R85.reuse, R44 ;  /* 0x0000002c552c7220 */ /* 0x040fe20000410000 */
[C---:B------:R-:W-:Y:S08]  /*9810*/  HMMA.16816.F32 R4, R80.reuse, R12, R4 ;  /* 0x0000000c5004723c */ /* 0x040ff00000001804 */
[----:B------:R-:W-:Y:S01]  /*9820*/  MUFU.EX2 R114, R114 ;  /* 0x0000007200727308 */ /* 0x000fe20000000800 */
[----:B------:R-:W-:Y:S01]  /*9830*/  LDSM.16.MT88.4 R68, [R88+0xc00] ;  /* 0x000c00005844783b */ /* 0x000fe20000004200 */
[C---:B------:R-:W-:Y:S01]  /*9840*/  FMUL.FTZ R12, R85.reuse, R72 ;  /* 0x00000048550c7220 */ /* 0x040fe20000410000 */
[C---:B------:R-:W-:Y:S01]  /*9850*/  FMUL.FTZ R13, R85.reuse, R73 ;  /* 0x00000049550d7220 */ /* 0x040fe20000410000 */
[----:B------:R-:W-:Y:S01]  /*9860*/  FMUL.FTZ R45, R85, R45 ;  /* 0x0000002d552d7220 */ /* 0x000fe20000410000 */
[C---:B------:R-:W-:Y:S05]  /*9870*/  HMMA.16816.F32 R8, R80.reuse, R14, R8 ;  /* 0x0000000e5008723c */ /* 0x040fea0000001808 */
[----:B------:R-:W-:Y:S01]  /*9880*/  MUFU.EX2 R106, R106 ;  /* 0x0000006a006a7308 */ /* 0x000fe20000000800 */
[C---:B------:R-:W-:Y:S01]  /*9890*/  FMUL.FTZ R14, R3.reuse, R74 ;  /* 0x0000004a030e7220 */ /* 0x040fe20000410000 */
[C---:B------:R-:W-:Y:S01]  /*98a0*/  FMUL.FTZ R15, R3.reuse, R75 ;  /* 0x0000004b030f7220 */ /* 0x040fe20000410000 */
[C---:B------:R-:W-:Y:S01]  /*98b0*/  FMUL.FTZ R46, R3.reuse, R46 ;  /* 0x0000002e032e7220 */ /* 0x040fe20000410000 */
[----:B------:R-:W-:Y:S06]  /*98c0*/  FMUL.FTZ R47, R3, R47 ;  /* 0x0000002f032f7220 */ /* 0x000fec0000410000 */
[----:B------:R-:W-:Y:S01]  /*98d0*/  MUFU.EX2 R105, R105 ;  /* 0x0000006900697308 */ /* 0x000fe20000000800 */
[C---:B------:R-:W-:Y:S01]  /*98e0*/  FMUL.FTZ R48, R85.reuse, R48 ;  /* 0x0000003055307220 */ /* 0x040fe20000410000 */
[----:B------:R-:W-:Y:S01]  /*98f0*/  FMUL.FTZ R49, R85, R49 ;  /* 0x0000003155317220 */ /* 0x000fe20000410000 */
[----:B------:R-:W-:Y:S01]  /*9900*/  FMUL.FTZ R50, R3, R50 ;  /* 0x0000003203327220 */ /* 0x000fe20000410000 */
[C---:B------:R-:W-:Y:S06]  /*9910*/  HMMA.16816.F32 R12, R80.reuse, R20, R12 ;  /* 0x00000014500c723c */ /* 0x040fec000000180c */
[----:B------:R-:W-:Y:S01]  /*9920*/  MUFU.EX2 R104, R104 ;  /* 0x0000006800687308 */ /* 0x000fe20000000800 */
[C---:B------:R-:W-:Y:S01]  /*9930*/  FMUL.FTZ R20, R85.reuse, R64 ;  /* 0x0000004055147220 */ /* 0x040fe20000410000 */
[----:B------:R-:W-:Y:S08]  /*9940*/  FMUL.FTZ R21, R85, R65 ;  /* 0x0000004155157220 */ /* 0x000ff00000410000 */
[----:B------:R-:W-:Y:S01]  /*9950*/  MUFU.EX2 R99, R99 ;  /* 0x0000006300637308 */ /* 0x000fe20000000800 */
[----:B------:R-:W-:Y:S01]  /*9960*/  FMUL.FTZ R51, R3, R51 ;  /* 0x0000003303337220 */ /* 0x000fe20000410000 */
        /* <DEDUP_REMOVED lines=22> */
[----:B------:R-:W-:Y:S01]  /*9ad0*/  FFMA.FTZ R108, R85, R146, R108 ;  /* 0x00000092556c7223 */ /* 0x000fe2000001006c */
[----:B------:R-:W-:Y:S06]  /*9ae0*/  LDSM.16.MT88.4 R56, [R121+0x6400] ;  /* 0x006400007938783b */ /* 0x000fec0000004200 */
[----:B------:R-:W-:Y:S01]  /*9af0*/  MUFU.EX2 R112, R112 ;  /* 0x0000007000707308 */ /* 0x000fe20000000800 */
[--C-:B------:R-:W-:Y:S01]  /*9b00*/  FFMA.FTZ R118, R89, UR4, -R103.reuse ;  /* 0x0000000459767c23 */ /* 0x100fe20008010867 */
[--C-:B------:R-:W-:Y:S01]  /*9b10*/  FFMA.FTZ R89, R86, UR4, -R103.reuse ;  /* 0x0000000456597c23 */ /* 0x100fe20008010867 */
[----:B------:R-:W-:Y:S01]  /*9b20*/  FFMA.FTZ R103, R84, UR4, -R103 ;  /* 0x0000000454677c23 */ /* 0x000fe20008010867 */
[C---:B---3--:R-:W-:Y:S06]  /*9b30*/  HMMA.16816.F32 R28, R80.reuse, R60, R28 ;  /* 0x0000003c501c723c */ /* 0x048fec000000181c */
[----:B------:R-:W-:Y:S01]  /*9b40*/  MUFU.EX2 R116, R116 ;  /* 0x0000007400747308 */ /* 0x000fe20000000800 */
[--C-:B------:R-:W-:Y:S01]  /*9b50*/  FFMA.FTZ R149, R149, UR4, -R102.reuse ;  /* 0x0000000495957c23 */ /* 0x100fe20008010866 */
[--C-:B------:R-:W-:Y:S08]  /*9b60*/  FFMA.FTZ R117, R156, UR4, -R102.reuse ;  /* 0x000000049c757c23 */ /* 0x100ff00008010866 */
[----:B------:R-:W-:Y:S01]  /*9b70*/  MUFU.EX2 R109, R109 ;  /* 0x0000006d006d7308 */ /* 0x000fe20000000800 */
[--C-:B------:R-:W-:Y:S01]  /*9b80*/  FFMA.FTZ R115, R155, UR4, -R102.reuse ;  /* 0x000000049b737c23 */ /* 0x100fe20008010866 */
[----:B------:R-:W-:Y:S01]  /*9b90*/  FFMA.FTZ R102, R158, UR4, -R102 ;  /* 0x000000049e667c23 */ /* 0x000fe20008010866 */
[C---:B------:R-:W-:Y:S01]  /*9ba0*/  HMMA.16816.F32 R32, R80.reuse, R62, R32 ;  /* 0x0000003e5020723c */ /* 0x040fe20000001820 */
[----:B------:R-:W-:Y:S06]  /*9bb0*/  LDSM.16.MT88.4 R60, [R88+0x800] ;  /* 0x00080000583c783b */ /* 0x000fec0000004200 */
[----:B------:R-:W-:Y:S01]  /*9bc0*/  MUFU.EX2 R97, R97 ;  /* 0x0000006100617308 */ /* 0x000fe20000000800 */
[----:B------:R-:W-:Y:S01]  /*9bd0*/  FFMA.FTZ R96, R3, R144, R96 ;  /* 0x0000009003607223 */ /* 0x000fe20000010060 */
[----:B------:R-:W-:Y:S01]  /*9be0*/  FADD.FTZ R95, R95, R108 ;  /* 0x0000006c5f5f7221 */ /* 0x000fe20000010000 */
[----:B------:R-:W-:Y:S07]  /*9bf0*/  MOV R3, R2 ;  /* 0x0000000200037202 */ /* 0x000fee0000000f00 */
[----:B------:R-:W-:Y:S01]  /*9c00*/  MUFU.EX2 R146, R149 ;  /* 0x0000009500927308 */ /* 0x000fe20000000800 */
[----:B------:R-:W-:Y:S01]  /*9c10*/  FADD.FTZ R96, R92, R96 ;  /* 0x000000605c607221 */ /* 0x000fe20000010000 */
[C---:B--2---:R-:W-:Y:S08]  /*9c20*/  HMMA.16816.F32 R36, R80.reuse, R52, R36 ;  /* 0x000000345024723c */ /* 0x044ff00000001824 */
[----:B------:R-:W1:Y:S01]  /*9c30*/  MUFU.EX2 R117, R117 ;  /* 0x0000007500757308 */ /* 0x000e620000000800 */
[----:B------:R-:W-:Y:S01]  /*9c40*/  FADD.FTZ R94, R94, R95 ;  /* 0x0000005f5e5e7221 */ /* 0x000fe20000010000 */
[----:B------:R-:W-:Y:S08]  /*9c50*/  FADD.FTZ R91, R91, R96 ;  /* 0x000000605b5b7221 */ /* 0x000ff00000010000 */
[----:B------:R-:W-:Y:S01]  /*9c60*/  MUFU.EX2 R118, R118 ;  /* 0x0000007600767308 */ /* 0x000fe20000000800 */
[----:B------:R-:W-:Y:S01]  /*9c70*/  FADD.FTZ R93, R93, R94 ;  /* 0x0000005e5d5d7221 */ /* 0x000fe20000010000 */
[C---:B------:R-:W-:Y:S01]  /*9c80*/  HMMA.16816.F32 R40, R80.reuse, R54, R40 ;  /* 0x000000365028723c */ /* 0x040fe20000001828 */
[----:B------:R-:W2:Y:S07]  /*9c90*/  LDSM.16.MT88.4 R52, [R88+0x2000] ;  /* 0x002000005834783b */ /* 0x000eae0000004200 */
[----:B------:R-:W3:Y:S01]  /*9ca0*/  MUFU.EX2 R89, R89 ;  /* 0x0000005900597308 */ /* 0x000ee20000000800 */
[----:B------:R-:W-:Y:S09]  /*9cb0*/  FADD.FTZ R91, R90, R91 ;  /* 0x0000005b5a5b7221 */ /* 0x000ff20000010000 */
[----:B------:R-:W-:Y:S01]  /*9cc0*/  MUFU.EX2 R115, R115 ;  /* 0x0000007300737308 */ /* 0x000fe20000000800 */
[----:B-1----:R-:W-:Y:S09]  /*9cd0*/  F2FP.F16.F32.PACK_AB R84, R117, R146 ;  /* 0x000000927554723e */ /* 0x002ff200000000ff */
[----:B------:R-:W1:Y:S10]  /*9ce0*/  MUFU.EX2 R102, R102 ;  /* 0x0000006600667308 */ /* 0x000e740000000800 */
[----:B------:R-:W-:Y:S01]  /*9cf0*/  MUFU.EX2 R144, R87 ;  /* 0x0000005700907308 */ /* 0x000fe20000000800 */
[----:B---3--:R-:W-:Y:S09]  /*9d00*/  F2FP.F16.F32.PACK_AB R85, R89, R118 ;  /* 0x000000765955723e */ /* 0x008ff200000000ff */
[----:B------:R-:W3:Y:S01]  /*9d10*/  MUFU.EX2 R103, R103 ;  /* 0x0000006700677308 */ /* 0x000ee20000000800 */
[----:B-1----:R-:W-:Y:S02]  /*9d20*/  F2FP.F16.F32.PACK_AB R86, R102, R115 ;  /* 0x000000736656723e */ /* 0x002fe400000000ff */
[----:B---3--:R-:W-:Y:S01]  /*9d30*/  F2FP.F16.F32.PACK_AB R87, R103, R144 ;  /* 0x000000906757723e */ /* 0x008fe200000000ff */
[C---:B--2---:R-:W-:Y:S03]  /*9d40*/  HMMA.16816.F32 R44, R80.reuse, R52, R44 ;  /* 0x00000034502c723c */ /* 0x044fe6000000182c */
[----:B------:R-:W-:Y:S02]  /*9d50*/  F2FP.F16.F32.PACK_AB R52, R105, R106 ;  /* 0x0000006a6934723e */ /* 0x000fe400000000ff */
[C---:B------:R-:W-:Y:S01]  /*9d60*/  F2FP.F16.F32.PACK_AB R53, R99.reuse, R104 ;  /* 0x000000686335723e */ /* 0x040fe200000000ff */
[----:B------:R-:W-:Y:S02]  /*9d70*/  FADD.FTZ R104, R104, R91 ;  /* 0x0000005b68687221 */ /* 0x000fe40000010000 */
[----:B------:R-:W-:Y:S03]  /*9d80*/  HMMA.16816.F32 R48, R80, R54, R48 ;  /* 0x000000365030723c */ /* 0x000fe60000001830 */
[----:B------:R-:W-:Y:S01]  /*9d90*/  F2FP.F16.F32.PACK_AB R54, R100, R101 ;  /* 0x000000656436723e */ /* 0x000fe200000000ff */
[----:B------:R-:W-:Y:S01]  /*9da0*/  FADD.FTZ R99, R99, R104 ;  /* 0x0000006863637221 */ /* 0x000fe20000010000 */
[C---:B------:R-:W-:Y:S03]  /*9db0*/  F2FP.F16.F32.PACK_AB R55, R97.reuse, R98 ;  /* 0x000000626137723e */ /* 0x040fe600000000ff */
[----:B------:R-:W-:Y:S04]  /*9dc0*/  FADD.FTZ R98, R98, R99 ;  /* 0x0000006362627221 */ /* 0x000fe80000010000 */
[C---:B------:R-:W-:Y:S05]  /*9dd0*/  HMMA.16816.F32 R4, R52.reuse, R56, R4 ;  /* 0x000000383404723c */ /* 0x040fea0000001804 */
[----:B------:R-:W-:Y:S03]  /*9de0*/  FADD.FTZ R98, R97, R98 ;  /* 0x0000006261627221 */ /* 0x000fe60000010000 */
        /* <DEDUP_REMOVED lines=23> */
[----:B------:R-:W-:Y:S04]  /*9f60*/  FADD.FTZ R116, R116, R113 ;  /* 0x0000007174747221 */ /* 0x000fe80000010000 */
[----:B------:R-:W-:Y:S04]  /*9f70*/  FADD.FTZ R109, R109, R116 ;  /* 0x000000746d6d7221 */ /* 0x000fe80000010000 */
[----:B------:R-:W-:Y:S04]  /*9f80*/  FADD.FTZ R118, R118, R109 ;  /* 0x0000006d76767221 */ /* 0x000fe80000010000 */
        /* <DEDUP_REMOVED lines=20> */
[----:B------:R-:W2:Y:S07]  /*a0d0*/  LDSM.16.MT88.4 R52, [R88+0x1c00] ;  /* 0x001c00005834783b */ /* 0x000eae0000004200 */
[C---:B------:R-:W-:Y:S01]  /*a0e0*/  HMMA.16816.F32 R80, R84.reuse, R76, R4 ;  /* 0x0000004c5450723c */ /* 0x040fe20000001804 */
[----:B------:R-:W3:Y:S07]  /*a0f0*/  LDSM.16.MT88.4 R4, [R121+0x8c00] ;  /* 0x008c00007904783b */ /* 0x000eee0000004200 */
[C---:B------:R-:W-:Y:S01]  /*a100*/  HMMA.16816.F32 R76, R84.reuse, R78, R8 ;  /* 0x0000004e544c723c */ /* 0x040fe20000001808 */
[----:B------:R-:W4:Y:S07]  /*a110*/  LDSM.16.MT88.4 R8, [R88+0x2c00] ;  /* 0x002c00005808783b */ /* 0x000f2e0000004200 */
        /* <DEDUP_REMOVED lines=9> */
[C---:B------:R-:W-:Y:S08]  /*a1b0*/  HMMA.16816.F32 R60, R84.reuse, R58, R24 ;  /* 0x0000003a543c723c */ /* 0x040ff00000001818 */
[C---:B--2---:R-:W-:Y:S08]  /*a1c0*/  HMMA.16816.F32 R56, R84.reuse, R52, R28 ;  /* 0x000000345438723c */ /* 0x044ff0000000181c */
[C---:B------:R-:W-:Y:S08]  /*a1d0*/  HMMA.16816.F32 R52, R84.reuse, R54, R32 ;  /* 0x000000365434723c */ /* 0x040ff00000001820 */
[C---:B---3--:R-:W-:Y:S03]  /*a1e0*/  HMMA.16816.F32 R36, R84.reuse, R4, R36 ;  /* 0x000000045424723c */ /* 0x048fe60000001824 */
        /* <DEDUP_REMOVED lines=9> */
[----:B------:R-:W-:Y:S05]  /*a280*/  MOV R85, R0 ;  /* 0x0000000000557202 */ /* 0x000fea0000000f00 */
[----:B------:R-:W-:Y:S01]  /*a290*/  @!UPT UIADD3 URZ, UPT, UPT, URZ, URZ, URZ ;  /* 0x000000fffffff290 */ /* 0x000fe2000fffe0ff */
[----:B------:R-:W-:Y:S11]  /*a2a0*/  @P0 BRA `(.L_x_3504) ;  /* 0xffffffd400740947 */ /* 0x000ff6000383ffff */
.L_x_3500:
[----:B------:R-:W1:Y:S01]  /*a2b0*/  SHFL.BFLY PT, R9, R144, 0x2, 0x1f ;  /* 0x0c401f0090097f89 */ /* 0x000e6200000e0000 */
[----:B------:R-:W-:Y:S01]  /*a2c0*/  LOP3.LUT R134, R134, 0xc0, R127, 0xf8, !PT ;  /* 0x000000c086867812 */ /* 0x000fe200078ef87f */
[----:B------:R-:W2:Y:S01]  /*a2d0*/  S2UR UR6, SR_CTAID.X ;  /* 0x00000000000679c3 */ /* 0x000ea20000002500 */
[----:B------:R-:W-:Y:S01]  /*a2e0*/  ISETP.NE.AND P1, PT, R132, -0x1, PT ;  /* 0xffffffff8400780c */ /* 0x000fe20003f25270 */
[----:B------:R-:W3:Y:S01]  /*a2f0*/  SHFL.BFLY PT, R3, R146, 0x2, 0x1f ;  /* 0x0c401f0092037f89 */ /* 0x000ee200000e0000 */
[----:B------:R-:W-:Y:S01]  /*a300*/  LOP3.LUT P5, RZ, R120, 0x3, RZ, 0xc0, !PT ;  /* 0x0000000378ff7812 */ /* 0x000fe200078ac0ff */
[----:B------:R-:W-:Y:S10]  /*a310*/  BSSY.RECONVERGENT B0, `(.L_x_3505) ;  /* 0x00000a8000007945 */ /* 0x000ff40003800200 */
[----:B------:R-:W4:Y:S01]  /*a320*/  @P1 LDC.64 R12, c[0x0][0x408] ;  /* 0x00010200ff0c1b82 */ /* 0x000f220000000a00 */
[----:B-1----:R-:W-:Y:S01]  /*a330*/  FADD.FTZ R9, R9, R144 ;  /* 0x0000009009097221 */ /* 0x002fe20000010000 */
[----:B--2---:R-:W-:Y:S01]  /*a340*/  USHF.L.U32 UR6, UR6, 0x6, URZ ;  /* 0x0000000606067899 */ /* 0x004fe200080006ff */
[----:B---3--:R-:W-:-:S03]  /*a350*/  FADD.FTZ R8, R3, R146 ;  /* 0x0000009203087221 */ /* 0x008fc60000010000 */
[----:B------:R-:W1:Y:S01]  /*a360*/  SHFL.BFLY PT, R4, R9, 0x1, 0x1f ;  /* 0x0c201f0009047f89 */ /* 0x000e6200000e0000 */
[----:B------:R-:W-:-:S03]  /*a370*/  SHF.L.U32 R3, R120, 0x1, RZ ;  /* 0x0000000178037819 */ /* 0x000fc600000006ff */
[----:B------:R-:W2:Y:S01]  /*a380*/  SHFL.BFLY PT, R5, R8, 0x1, 0x1f ;  /* 0x0c201f0008057f89 */ /* 0x000ea200000e0000 */
[----:B------:R-:W-:-:S04]  /*a390*/  LOP3.LUT R3, R3, 0x6, RZ, 0xc0, !PT ;  /* 0x0000000603037812 */ /* 0x000fc800078ec0ff */
[----:B------:R-:W-:Y:S02]  /*a3a0*/  LOP3.LUT R124, R3, 0x3e00, R124, 0xf8, !PT ;  /* 0x00003e00037c7812 */ /* 0x000fe400078ef87c */
[----:B------:R-:W3:Y:S01]  /*a3b0*/  LDC.U8 R3, c[0x0][0x548] ;  /* 0x00015200ff037b82 */ /* 0x000ee20000000000 */
[----:B----4-:R-:W-:Y:S01]  /*a3c0*/  @P1 IMAD.WIDE.U32 R26, R132, R12, RZ ;  /* 0x0000000c841a1225 */ /* 0x010fe200078e00ff */
[----:B------:R-:W-:Y:S02]  /*a3d0*/  LOP3.LUT R127, R124, 0x20, R127, 0xf8, !PT ;  /* 0x000000207c7f7812 */ /* 0x000fe400078ef87f */
[----:B------:R-:W-:Y:S02]  /*a3e0*/  MOV R12, 0x7f800000 ;  /* 0x7f800000000c7802 */ /* 0x000fe40000000f00 */
[----:B------:R-:W-:-:S04]  /*a3f0*/  LOP3.LUT R127, R127, R134, RZ, 0xfc, !PT ;  /* 0x000000867f7f7212 */ /* 0x000fc800078efcff */
[----:B------:R-:W-:Y:S01]  /*a400*/  LEA R127, R127, UR5, 0x1 ;  /* 0x000000057f7f7c11 */ /* 0x000fe2000f8e08ff */
[----:B-1----:R-:W-:Y:S01]  /*a410*/  FADD.FTZ R4, R9, R4 ;  /* 0x0000000409047221 */ /* 0x002fe20000010000 */
[----:B--2---:R-:W-:-:S03]  /*a420*/  FADD.FTZ R5, R8, R5 ;  /* 0x0000000508057221 */ /* 0x004fc60000010000 */
[----:B------:R-:W1:Y:S01]  /*a430*/  MUFU.RCP R6, R4 ;  /* 0x0000000400067308 */ /* 0x000e620000001000 */
[----:B------:R-:W-:Y:S02]  /*a440*/  FSETP.NE.FTZ.AND P3, PT, R4, RZ, PT ;  /* 0x000000ff0400720b */ /* 0x000fe40003f75000 */
[----:B------:R-:W-:Y:S02]  /*a450*/  LOP3.LUT R8, R123, 0x40, RZ, 0xc0, !PT ;  /* 0x000000407b087812 */ /* 0x000fe400078ec0ff */
[----:B------:R-:W-:Y:S02]  /*a460*/  FSETP.NE.FTZ.AND P4, PT, R5, RZ, PT ;  /* 0x000000ff0500720b */ /* 0x000fe40003f95000 */
[----:B------:R-:W-:Y:S01]  /*a470*/  IADD3 R11, PT, PT, R127, -R8, RZ ;  /* 0x800000087f0b7210 */ /* 0x000fe20007ffe0ff */
[----:B------:R-:W2:Y:S01]  /*a480*/  MUFU.RCP R7, R5 ;  /* 0x0000000500077308 */ /* 0x000ea20000001000 */
[----:B---3--:R-:W-:Y:S02]  /*a490*/  ISETP.NE.AND P2, PT, R3, RZ, PT ;  /* 0x000000ff0300720c */ /* 0x008fe40003f45270 */
[----:B------:R-:W3:Y:S02]  /*a4a0*/  S2R R3, SR_CTAID.Z ;  /* 0x0000000000037919 */ /* 0x000ee40000002700 */
[----:B------:R-:W-:Y:S01]  /*a4b0*/  ISETP.NE.OR P0, PT, R132, -0x1, !P2 ;  /* 0xffffffff8400780c */ /* 0x000fe20005705670 */
[----:B------:R-:W4:Y:S02]  /*a4c0*/  @P3 LDC R21, c[0x0][0x458] ;  /* 0x00011600ff153b82 */ /* 0x000f240000000800 */
[----:B------:R-:W-:Y:S01]  /*a4d0*/  @P3 MUFU.LG2 R4, R4 ;  /* 0x0000000400043308 */ /* 0x000fe20000000c00 */
[----:B-1----:R-:W-:-:S05]  /*a4e0*/  FSEL R6, R6, 1, P3 ;  /* 0x3f80000006067808 */ /* 0x002fca0001800000 */
[----:B------:R-:W3:Y:S01]  /*a4f0*/  @!P2 LDC R10, c[0x0][0x3e0] ;  /* 0x0000f800ff0aab82 */ /* 0x000ee20000000800 */
[C---:B------:R-:W-:Y:S01]  /*a500*/  FMUL.FTZ R82, R6.reuse, R82 ;  /* 0x0000005206527220 */ /* 0x040fe20000410000 */
        /* <DEDUP_REMOVED lines=71> */
[----:B------:R-:W2:Y:S01]  /*a980*/  @P4 MUFU.LG2 R5, R5 ;  /* 0x0000000500054308 */ /* 0x000ea20000000c00 */
[----:B------:R-:W-:Y:S01]  /*a990*/  F2FP.F16.F32.PACK_AB R36, R37, R36 ;  /* 0x000000242524723e */ /* 0x000fe200000000ff */
[----:B------:R-:W-:Y:S01]  /*a9a0*/  STS [R9+0x210], R78 ;  /* 0x0002104e09007388 */ /* 0x000fe20000000800 */
[----:B------:R-:W-:Y:S01]  /*a9b0*/  F2FP.F16.F32.PACK_AB R38, R39, R38 ;  /* 0x000000262726723e */ /* 0x000fe200000000ff */
[----:B------:R-:W5:Y:S01]  /*a9c0*/  @P2 LDC R14, c[0x0][0x454] ;  /* 0x00011500ff0e2b82 */ /* 0x000f620000000800 */
        /* <DEDUP_REMOVED lines=8> */
[----:B------:R-:W-:Y:S01]  /*aa50*/  F2FP.F16.F32.PACK_AB R50, R51, R50 ;  /* 0x000000323332723e */ /* 0x000fe200000000ff */
[----:B------:R-:W4:Y:S02]  /*aa60*/  @!P1 LDC.64 R6, c[0x0][0x400] ;  /* 0x00010000ff069b82 */ /* 0x000f240000000a00 */
[----:B------:R-:W-:Y:S01]  /*aa70*/  STS [R15+0x230], R70 ;  /* 0x000230460f007388 */ /* 0x000fe20000000800 */
[----:B--2---:R-:W-:-:S03]  /*aa80*/  @P4 FMUL.FTZ R5, R5, 0.69314718246459960938 ;  /* 0x3f31721805054820 */ /* 0x004fc60000410000 */
[----:B------:R-:W-:Y:S01]  /*aa90*/  STS [R127+0x1000], R64 ;  /* 0x001000407f007388 */ /* 0x000fe20000000800 */
[----:B-1----:R-:W-:-:S03]  /*aaa0*/  @P4 FFMA.FTZ R12, R2, R23, R5 ;  /* 0x00000017020c4223 */ /* 0x002fc60000010005 */
        /* <DEDUP_REMOVED lines=16> */
[----:B-1----:R-:W1:Y:S01]  /*abb0*/  LDC R9, c[0x0][0x434] ;  /* 0x00010d00ff097b82 */ /* 0x002e620000000800 */
[----:B------:R-:W4:Y:S01]  /*abc0*/  S2R R8, SR_CTAID.Y ;  /* 0x0000000000087919 */ /* 0x000f220000002600 */
[----:B--2---:R-:W-:Y:S01]  /*abd0*/  @P3 FMUL.FTZ R15, R4, 0.69314718246459960938 ;  /* 0x3f317218040f3820 */ /* 0x004fe20000410000 */
[----:B------:R2:W2:Y:S01]  /*abe0*/  LDS.128 R16, [R143+0x800] ;  /* 0x000800008f107984 */ /* 0x0004a20000000c00 */
[----:B----4-:R-:W-:-:S04]  /*abf0*/  @!P1 IMAD.WIDE.U32 R24, R8, R6, RZ ;  /* 0x0000000608189225 */ /* 0x010fc800078e00ff */
[----:B------:R-:W-:Y:S02]  /*ac00*/  @!P1 IMAD R11, R8, R7, R25 ;  /* 0x00000007080b9224 */ /* 0x000fe400078e0219 */
[----:B------:R-:W4:Y:S01]  /*ac10*/  LDC.64 R6, c[0x0][0x408] ;  /* 0x00010200ff067b82 */ /* 0x000f220000000a00 */
[----:B------:R-:W-:Y:S01]  /*ac20*/  @P1 IMAD R11, R132, R13, R27 ;  /* 0x0000000d840b1224 */ /* 0x000fe200078e021b */
[----:B------:R-:W-:Y:S01]  /*ac30*/  MOV R13, 0x7f800000 ;  /* 0x7f800000000d7802 */ /* 0x000fe20000000f00 */
[----:B---3--:R-:W-:Y:S02]  /*ac40*/  @!P2 IMAD R10, R8, R10, R3 ;  /* 0x0000000a080aa224 */ /* 0x008fe400078e0203 */
[----:B------:R-:W-:Y:S01]  /*ac50*/  @P3 FFMA.FTZ R13, R0, R21, R15 ;  /* 0x00000015000d3223 */ /* 0x000fe2000001000f */
[-C--:B-1----:R-:W-:Y:S01]  /*ac60*/  @!P0 IMAD R132, R8, R9.reuse, RZ ;  /* 0x0000000908848224 */ /* 0x082fe200078e02ff */
[----:B------:R-:W-:Y:S01]  /*ac70*/  SHF.R.U32.HI R0, RZ, 0x2, R120 ;  /* 0x00000002ff007819 */ /* 0x000fe20000011678 */
[----:B------:R-:W-:-:S02]  /*ac80*/  @!P2 IMAD R10, R10, R9, RZ ;  /* 0x000000090a0aa224 */ /* 0x000fc400078e02ff */
[----:B-----5:R-:W-:Y:S01]  /*ac90*/  @P2 IMAD R10, R3, R14, R132 ;  /* 0x0000000e030a2224 */ /* 0x020fe200078e0284 */
[----:B------:R-:W-:Y:S06]  /*aca0*/  @P5 BRA `(.L_x_3506) ;  /* 0x0000000000385947 */ /* 0x000fec0003800000 */
[----:B------:R-:W-:Y:S01]  /*acb0*/  SHF.R.U32.HI R120, RZ, 0x1, R120 ;  /* 0x00000001ff787819 */ /* 0x000fe20000011678 */
[----:B------:R-:W1:Y:S03]  /*acc0*/  LDCU.64 UR4, c[0x0][0x420] ;  /* 0x00008400ff0477ac */ /* 0x000e660008000a00 */
[----:B------:R-:W-:-:S04]  /*acd0*/  LOP3.LUT R5, R120, 0x30, RZ, 0xc0, !PT ;  /* 0x0000003078057812 */ /* 0x000fc800078ec0ff */
[----:B------:R-:W-:Y:S01]  /*ace0*/  LOP3.LUT R2, R5, 0x7, R0, 0xf8, !PT ;  /* 0x0000000705027812 */ /* 0x000fe200078ef800 */
[----:B------:R-:W-:-:S03]  /*acf0*/  VIADD R5, R10, UR6 ;  /* 0x000000060a057c36 */ /* 0x000fc60008000000 */
        /* <DEDUP_REMOVED lines=9> */
.L_x_3506:
[----:B------:R-:W-:Y:S05]  /*ad90*/  BSYNC.RECONVERGENT B0 ;  /* 0x0000000000007941 */ /* 0x000fea0003800200 */
.L_x_3505:
[----:B------:R-:W-:Y:S01]  /*ada0*/  MOV R127, RZ ;  /* 0x000000ff007f7202 */ /* 0x000fe20000000f00 */
[----:B------:R3:W2:Y:S01]  /*adb0*/  LDS.128 R20, [R143] ;  /* 0x000000008f147984 */ /* 0x0006a20000000c00 */
[----:B------:R-:W-:Y:S01]  /*adc0*/  @P1 MOV R24, R26 ;  /* 0x0000001a00181202 */ /* 0x000fe20000000f00 */
[----:B------:R-:W5:Y:S01]  /*add0*/  LDCU.64 UR4, c[0x0][0x410] ;  /* 0x00008200ff0477ac */ /* 0x000f620008000a00 */
[----:B------:R-:W-:Y:S01]  /*ade0*/  ISETP.GE.AND P1, PT, R0, R125, PT ;  /* 0x0000007d0000720c */ /* 0x000fe20003f26270 */
[----:B----4-:R-:W-:Y:S01]  /*adf0*/  IMAD.WIDE.U32 R4, R6, UR6, R126 ;  /* 0x0000000606047c25 */ /* 0x010fe2000f8e007e */
[----:B-1----:R3:W1:Y:S01]  /*ae00*/  LDS.128 R12, [R143+0x1000] ;  /* 0x001000008f0c7984 */ /* 0x0026620000000c00 */
[----:B------:R-:W-:Y:S02]  /*ae10*/  BSSY.RECONVERGENT B0, `(.L_x_3507) ;  /* 0x0000017000007945 */ /* 0x000fe40003800200 */
[----:B------:R-:W-:Y:S01]  /*ae20*/  IMAD R2, R7, UR6, R5 ;  /* 0x0000000607027c24 */ /* 0x000fe2000f8e0205 */
[----:B------:R-:W-:-:S04]  /*ae30*/  IADD3 R4, P0, PT, R24, R4, RZ ;  /* 0x0000000418047210 */ /* 0x000fc80007f1e0ff */
[----:B------:R-:W-:Y:S02]  /*ae40*/  IADD3.X R5, PT, PT, R11, R2, RZ, P0, !PT ;  /* 0x000000020b057210 */ /* 0x000fe400007fe4ff */
[----:B------:R3:W4:Y:S01]  /*ae50*/  LDS.128 R8, [R143+0x2000] ;  /* 0x002000008f087984 */ /* 0x0007220000000c00 */
[----:B------:R-:W-:Y:S01]  /*ae60*/  IADD3 R2, PT, PT, R0, 0x20, RZ ;  /* 0x0000002000027810 */ /* 0x000fe20007ffe0ff */
[----:B-----5:R-:W-:-:S03]  /*ae70*/  IMAD.WIDE.U32 R4, R3, UR4, R4 ;  /* 0x0000000403047c25 */ /* 0x020fc6000f8e0004 */
[----:B------:R-:W-:Y:S01]  /*ae80*/  ISETP.GE.AND P0, PT, R2, R125, PT ;  /* 0x0000007d0200720c */ /* 0x000fe20003f06270 */
[----:B------:R-:W-:Y:S01]  /*ae90*/  IMAD R25, R3, UR5, R5 ;  /* 0x0000000503197c24 */ /* 0x000fe2000f8e0205 */
[----:B------:R-:W-:Y:S11]  /*aea0*/  @P1 BRA `(.L_x_3508) ;  /* 0x0000000000341947 */ /* 0x000ff60003800000 */
[----:B------:R-:W5:Y:S01]  /*aeb0*/  LDCU UR6, c[0x0][0x440] ;  /* 0x00008800ff0677ac */ /* 0x000f620008000800 */
[----:B------:R-:W-:Y:S01]  /*aec0*/  IMAD.MOV.U32 R24, RZ, RZ, R4 ;  /* 0x000000ffff187224 */ /* 0x000fe200078e0004 */
[----:B------:R-:W3:Y:S03]  /*aed0*/  LDCU.64 UR4, c[0x0][0x3f0] ;  /* 0x00007e00ff0477ac */ /* 0x000ee60008000a00 */
[----:B------:R-:W-:-:S04]  /*aee0*/  IMAD.WIDE.U32 R28, R0, R6, R24 ;  /* 0x00000006001c7225 */ /* 0x000fc800078e0018 */
[----:B------:R-:W-:Y:S01]  /*aef0*/  IMAD R2, R0, R7, R29 ;  /* 0x0000000700027224 */ /* 0x000fe200078e021d */
[----:B-----5:R-:W-:Y:S02]  /*af00*/  ISETP.GE.AND P3, PT, R126, UR6, PT ;  /* 0x000000067e007c0c */ /* 0x020fe4000bf66270 */
[----:B------:R-:W-:Y:S02]  /*af10*/  ISETP.GE.AND P2, PT, R142, UR6, PT ;  /* 0x000000068e007c0c */ /* 0x000fe4000bf46270 */
[----:B------:R-:W-:Y:S02]  /*af20*/  ISETP.GE.AND P1, PT, R141, UR6, PT ;  /* 0x000000068d007c0c */ /* 0x000fe4000bf26270 */
[----:B---3--:R-:W-:-:S04]  /*af30*/  LEA R26, P4, R28, UR4, 0x1 ;  /* 0x000000041c1a7c11 */ /* 0x008fc8000f8808ff */
[----:B------:R-:W-:-:S05]  /*af40*/  LEA.HI.X R27, R28, UR5, R2, 0x1, P4 ;  /* 0x000000051c1b7c11 */ /* 0x000fca000a0f0c02 */
[----:B--2---:R2:W-:Y:S04]  /*af50*/  @!P3 STG.E.128 desc[UR16][R26.64], R20 ;  /* 0x000000141a00b986 */ /* 0x0045e8000c101d10 */
[----:B-1----:R2:W-:Y:S04]  /*af60*/  @!P2 STG.E.128 desc[UR16][R26.64+0x40], R12 ;  /* 0x0000400c1a00a986 */ /* 0x0025e8000c101d10 */
[----:B----4-:R2:W-:Y:S02]  /*af70*/  @!P1 STG.E.128 desc[UR16][R26.64+0x80], R8 ;  /* 0x000080081a009986 */ /* 0x0105e4000c101d10 */
.L_x_3508:
[----:B------:R-:W-:Y:S05]  /*af80*/  BSYNC.RECONVERGENT B0 ;  /* 0x0000000000007941 */ /* 0x000fea0003800200 */
.L_x_3507:
[----:B--2-4-:R2:W4:Y:S01]  /*af90*/  LDS.128 R8, [R143+0x1800] ;  /* 0x001800008f087984 */ /* 0x0145220000000c00 */
[----:B------:R-:W-:Y:S05]  /*afa0*/  @P0 EXIT ;  /* 0x000000000000094d */ /* 0x000fea0003800000 */
[----:B-1----:R1:W1:Y:S01]  /*afb0*/  LDS.128 R12, [R143+0x2800] ;  /* 0x002800008f0c7984 */ /* 0x0022620000000c00 */
        /* <DEDUP_REMOVED lines=15> */
[----:B----4-:R3:W-:Y:S01]  /*b0b0*/  @!P1 STG.E.128 desc[UR16][R2.64+0x40], R8 ;  /* 0x0000400802009986 */ /* 0x0107e2000c101d10 */
[----:B------:R-:W-:Y:S05]  /*b0c0*/  @P0 EXIT ;  /* 0x000000000000094d */ /* 0x000fea0003800000 */
[----:B-1----:R-:W-:Y:S01]  /*b0d0*/  STG.E.128 desc[UR16][R2.64+0x80], R12 ;  /* 0x0000800c02007986 */ /* 0x002fe2000c101d10 */
[----:B------:R-:W-:Y:S05]  /*b0e0*/  EXIT ;  /* 0x000000000000794d */ /* 0x000fea0003800000 */
.L_x_3509:
        /* <DEDUP_REMOVED lines=9> */
.L_x_5529:


//--------------------- .text._ZN5flash24flash_fwd_splitkv_kernelI23Flash_fwd_kernel_traitsILi96ELi64ELi64ELi4ELb0ELb0EN7cutlass6half_tE19Flash_kernel_traitsILi96ELi64ELi64ELi4ES3_EELb1ELb0ELb0ELb0ELb0ELb0ELb0ELb1EEEvNS_16Flash_fwd_paramsE --------------------------
	.section	.text._ZN5flash24flash_fwd_splitkv_kernelI23Flash_fwd_kernel_traitsILi96ELi64ELi64ELi4ELb0ELb0EN7cutlass6half_tE19Flash_kernel_traitsILi96ELi64ELi64ELi4ES3_EELb1ELb0ELb0ELb0ELb0ELb0ELb0ELb1EEEvNS_16Flash_fwd_paramsE,"ax",@progbits
	.align	128
        .global         _ZN5flash24flash_fwd_splitkv_kernelI23Flash_fwd_kernel_traitsILi96ELi64ELi64ELi4ELb0ELb0EN7cutlass6half_tE19Flash_kernel_traitsILi96ELi64ELi64ELi4ES3_EELb1ELb0ELb0ELb0ELb0ELb0ELb0ELb1EEEvNS_16Flash_fwd_paramsE
        .type           _ZN5flash24flash_fwd_splitkv_kernelI23Flash_fwd_kernel_traitsILi96ELi64ELi64ELi4ELb0ELb0EN7cutlass6half_tE19Flash_kernel_traitsILi96ELi64ELi64ELi4ES3_EELb1ELb0ELb0ELb0ELb0ELb0ELb0ELb1EEEvNS_16Flash_fwd_paramsE,@function
        .size           _ZN5flash24flash_fwd_splitkv_kernelI23Flash_fwd_kernel_traitsILi96ELi64ELi64ELi4ELb0ELb0EN7cutlass6half_tE19Flash_kernel_traitsILi96ELi64ELi64ELi4ES3_EELb1ELb0ELb0ELb0ELb0ELb0ELb0ELb1EEEvNS_16Flash_fwd_paramsE,(.L_x_5530 - _ZN5flash24flash_fwd_splitkv_kernelI23Flash_fwd_kernel_traitsILi96ELi64ELi64ELi4ELb0ELb0EN7cutlass6half_tE19Flash_kernel_traitsILi96ELi64ELi64ELi4ES3_EELb1ELb0ELb0ELb0ELb0ELb0ELb0ELb1EEEvNS_16Flash_fwd_paramsE)
        .other          _ZN5flash24flash_fwd_splitkv_kernelI23Flash_fwd_kernel_traitsILi96ELi64ELi64ELi4ELb0ELb0EN7cutlass6half_tE19Flash_kernel_traitsILi96ELi64ELi64ELi4ES3_EELb1ELb0ELb0ELb0ELb0ELb0ELb0ELb1EEEvNS_16Flash_fwd_paramsE,@"STO_CUDA_ENTRY STV_DEFAULT"
_ZN5flash24flash_fwd_splitkv_kernelI23Flash_fwd_kernel_traitsILi96ELi64ELi64ELi4ELb0ELb0EN7cutlass6half_tE19Flash_kernel_traitsILi96ELi64ELi64ELi4ES3_EELb1ELb0ELb0ELb0ELb0ELb0ELb0ELb1EEEvNS_16Flash_fwd_paramsE:
.text._ZN5flash24flash_fwd_splitkv_kernelI23Flash_fwd_kernel_traitsILi96ELi64ELi64ELi4ELb0ELb0EN7cutlass6half_tE19Flash_kernel_traitsILi96ELi64ELi64ELi4ES3_EELb1ELb0ELb0ELb0ELb0ELb0ELb0ELb1EEEvNS_16Flash_fwd_paramsE:
[----:B------:R-:W-:Y:S08]  /*0000*/  LDC R1, c[0x0][0x37c] ;  /* 0x0000df00ff017b82 */ /* 0x000ff00000000800 */
[----:B------:R-:W1:Y:S01]  /*0010*/  LDC.64 R2, c[0x0][0x460] ;  /* 0x00011800ff027b82 */ /* 0x000e620000000a00 */
[----:B------:R-:W2:Y:S01]  /*0020*/  S2R R65, SR_CTAID.Y ;  /* 0x0000000000417919 */ /* 0x000ea20000002600 */
[----:B------:R-:W3:Y:S01]  /*0030*/  LDCU.64 UR4, c[0x0][0x478] ;  /* 0x00008f00ff0477ac */ /* 0x000ee20008000a00 */
[----:B------:R-:W-:Y:S01]  /*0040*/  IMAD.MOV.U32 R128, RZ, RZ, -0x1 ;  /* 0xffffffffff807424 */ /* 0x000fe200078e00ff */
[----:B------:R-:W4:Y:S04]  /*0050*/  LDCU.64 UR6, c[0x0][0x358] ;  /* 0x00006b00ff0677ac */ /* 0x000f280008000a00 */
[----:B------:R-:W2:Y:S01]  /*0060*/  LDC.64 R4, c[0x0][0x460] ;  /* 0x00011800ff047b82 */ /* 0x000ea20000000a00 */
[----:B------:R-:W4:Y:S01]  /*0070*/  LDCU.64 UR8, c[0x0][0x470] ;  /* 0x00008e00ff0877ac */ /* 0x000f220008000a00 */
[----:B---3--:R-:W-:-:S02]  /*0080*/  ISETP.NE.U32.AND P1, PT, RZ, UR4, PT ;  /* 0x00000004ff007c0c */ /* 0x008fc4000bf25070 */
[C---:B-1----:R-:W-:Y:S02]  /*0090*/  ISETP.NE.U32.AND P0, PT, R2.reuse, RZ, PT ;  /* 0x000000ff0200720c */ /* 0x042fe40003f05070 */
[----:B------:R-:W-:Y:S02]  /*00a0*/  ISETP.NE.U32.AND P3, PT, R2, RZ, PT ;  /* 0x000000ff0200720c */ /* 0x000fe40003f65070 */
[C---:B------:R-:W-:Y:S02]  /*00b0*/  ISETP.NE.AND.EX P0, PT, R3.reuse, RZ, PT, P0 ;  /* 0x000000ff0300720c */ /* 0x040fe40003f05300 */
[----:B------:R-:W-:Y:S02]  /*00c0*/  ISETP.NE.AND.EX P3, PT, R3, RZ, PT, P3 ;  /* 0x000000ff0300720c */ /* 0x000fe40003f65330 */
[----:B------:R-:W-:Y:S01]  /*00d0*/  ISETP.NE.AND.EX P1, PT, RZ, UR5, PT, P1 ;  /* 0x00000005ff007c0c */ /* 0x000fe2000bf25310 */
[----:B--2---:R-:W-:-:S04]  /*00e0*/  IMAD.WIDE.U32 R4, R65, 0x4, R4 ;  /* 0x0000000441047825 */ /* 0x004fc800078e0004 */
[----:B------:R-:W-:-:S04]  /*00f0*/  IMAD.SHL.U32 R9, R65, 0x4, RZ ;  /* 0x0000000441097824 */ /* 0x000fc800078e00ff */
[----:B----4-:R-:W2:Y:S04]  /*0100*/  @P0 LDG.E R128, desc[UR6][R4.64] ;  /* 0x0000000604800981 */ /* 0x010ea8000c1e1900 */
[----:B------:R1:W2:Y:S01]  /*0110*/  @P3 LDG.E R15, desc[UR6][R4.64+0x4] ;  /* 0x00000406040f3981 */ /* 0x0002a2000c1e1900 */
[C---:B------:R-:W-:Y:S01]  /*0120*/  @P1 IADD3 R2, P0, PT, R9.reuse, UR4, RZ ;  /* 0x0000000409021c10 */ /* 0x040fe2000ff1e0ff */
[----:B------:R-:W3:Y:S01]  /*0130*/  LDCU.U8 UR4, c[0x0][0x532] ;  /* 0x0000a640ff0477ac */ /* 0x000ee20008000000 */
[----:B------:R-:W-:Y:S01]  /*0140*/  SHF.R.U32.HI R6, RZ, 0x1e, R65 ;  /* 0x0000001eff067819 */ /* 0x000fe20000011641 */
[----:B------:R-:W-:Y:S01]  /*0150*/  IMAD.MOV.U32 R0, RZ, RZ, RZ ;  /* 0x000000ffff007224 */ /* 0x000fe200078e00ff */
[----:B------:R-:W-:Y:S02]  /*0160*/  IADD3 R16, P4, PT, R9, UR8, RZ ;  /* 0x0000000809107c10 */ /* 0x000fe4000ff9e0ff */
[----:B------:R-:W-:Y:S01]  /*0170*/  ISETP.NE.U32.AND P2, PT, RZ, UR8, PT ;  /* 0x00000008ff007c0c */ /* 0x000fe2000bf45070 */
[----:B------:R-:W-:Y:S01]  /*0180*/  IMAD.MOV.U32 R11, RZ, RZ, -0x1 ;  /* 0xffffffffff0b7424 */ /* 0x000fe200078e00ff */
[C---:B------:R-:W-:Y:S01]  /*0190*/  IADD3.X R17, PT, PT, R6.reuse, UR9, RZ, P4, !PT ;  /* 0x0000000906117c10 */ /* 0x040fe2000a7fe4ff */
[----:B------:R-:W4:Y:S01]  /*01a0*/  S2R R7, SR_CTAID.X ;  /* 0x0000000000077919 */ /* 0x000f220000002500 */
[----:B------:R-:W-:Y:S01]  /*01b0*/  ISETP.NE.AND.EX P2, PT, RZ, UR9, PT, P2 ;  /* 0x00000009ff007c0c */ /* 0x000fe2000bf45320 */
[----:B------:R-:W2:Y:S01]  /*01c0*/  @!P3 LDC R129, c[0x0][0x434] ;  /* 0x00010d00ff81bb82 */ /* 0x000ea20000000800 */
[----:B------:R-:W-:-:S05]  /*01d0*/  @P1 IADD3.X R3, PT, PT, R6, UR5, RZ, P0, !PT ;  /* 0x0000000506031c10 */ /* 0x000fca00087fe4ff */
[----:B------:R2:W5:Y:S02]  /*01e0*/  @P1 LDG.E R13, desc[UR6][R2.64] ;  /* 0x00000006020d1981 */ /* 0x000564000c1e1900 */
[----:B------:R-:W2:Y:S08]  /*01f0*/  @!P1 LDC R8, c[0x0][0x43c] ;  /* 0x00010f00ff089b82 */ /* 0x000eb00000000800 */
[----:B-1----:R-:W1:Y:S01]  /*0200*/  LDC.64 R4, c[0x0][0x468] ;  /* 0x00011a00ff047b82 */ /* 0x002e620000000a00 */
[----:B---3--:R-:W-:Y:S01]  /*0210*/  ISETP.NE.AND P4, PT, RZ, UR4, PT ;  /* 0x00000004ff007c0c */ /* 0x008fe2000bf85270 */
[----:B------:R3:W5:Y:S06]  /*0220*/  @P2 LDG.E R0, desc[UR6][R16.64] ;  /* 0x0000000610002981 */ /* 0x00076c000c1e1900 */
[----:B------:R-:W2:Y:S01]  /*0230*/  @!P1 LDC.64 R2, c[0x0][0x488] ;  /* 0x00012200ff029b82 */ /* 0x000ea20000000a00 */
[----:B-1----:R-:W-:-:S02]  /*0240*/  ISETP.EQ.U32.AND P5, PT, R4, RZ, PT ;  /* 0x000000ff0400720c */ /* 0x002fc40003fa2070 */
[----:B------:R-:W-:Y:S02]  /*0250*/  IADD3 R18, P0, PT, R9, R4, RZ ;  /* 0x0000000409127210 */ /* 0x000fe40007f1e0ff */
[----:B------:R-:W-:-:S03]  /*0260*/  ISETP.EQ.OR.EX P5, PT, R5, RZ, !P4, P5 ;  /* 0x000000ff0500720c */ /* 0x000fc600067a2750 */
[----:B------:R-:W-:-:S10]  /*0270*/  IMAD.X R19, R6, 0x1, R5, P0 ;  /* 0x0000000106137824 */ /* 0x000fd400000e0605 */
[----:B------:R3:W5:Y:S01]  /*0280*/  @!P5 LDG.E R11, desc[UR6][R18.64] ;  /* 0x00000006120bd981 */ /* 0x000762000c1e1900 */
[----:B------:R-:W-:Y:S01]  /*0290*/  ISETP.NE.U32.AND P0, PT, R4, RZ, PT ;  /* 0x000000ff0400720c */ /* 0x000fe20003f05070 */
[----:B----4-:R-:W-:-:S03]  /*02a0*/  IMAD.SHL.U32 R62, R7, 0x40, RZ ;  /* 0x00000040073e7824 */ /* 0x010fc600078e00ff */
[----:B------:R-:W-:-:S13]  /*02b0*/  ISETP.NE.AND.EX P0, PT, R5, RZ, PT, P0 ;  /* 0x000000ff0500720c */ /* 0x000fda0003f05300 */
[----:B------:R-:W1:Y:S01]  /*02c0*/  @!P0 LDC R61, c[0x0][0x438] ;  /* 0x00010e00ff3d8b82 */ /* 0x000e620000000800 */
[----:B--2---:R-:W-:-:S05]  /*02d0*/  @P3 IMAD.IADD R129, R15, 0x1, -R128 ;  /* 0x000000010f813824 */ /* 0x004fca00078e0a80 */
[----:B------:R-:W-:Y:S01]  /*02e0*/  ISETP.GT.AND P3, PT, R129, R62, PT ;  /* 0x0000003e8100720c */ /* 0x000fe20003f64270 */
[----:B-1-3--:R-:W-:-:S12]  /*02f0*/  @!P0 BRA `(.L_x_3510) ;  /* 0x00000000000c8947 */ /* 0x00afd80003800000 */
[----:B------:R-:W2:Y:S02]  /*0300*/  @P4 LDG.E R4, desc[UR6][R18.64+0x4] ;  /* 0x0000040612044981 */ /* 0x000ea4000c1e1900 */
[----:B--2--5:R-:W-:-:S06]  /*0310*/  @P4 IADD3 R61, PT, PT, R4, -R11, RZ ;  /* 0x8000000b043d4210 */ /* 0x024fcc0007ffe0ff */
[----:B------:R1:W5:Y:S02]  /*0320*/  @!P4 LDG.E R61, desc[UR6][R18.64] ;  /* 0x00000006123dc981 */ /* 0x000364000c1e1900 */
.L_x_3510:
        /* <DEDUP_REMOVED lines=11> */
[----:B------:R-:W-:Y:S01]  /*03e0*/  IMAD R2, R2, 0x40, -R129 ;  /* 0x0000004002027824 */ /* 0x000fe200078e0a81 */
[----:B------:R-:W1:Y:S01]  /*03f0*/  S2R R8, SR_CTAID.Z ;  /* 0x0000000000087919 */ /* 0x000e620000002700 */
[----:B------:R-:W-:Y:S01]  /*0400*/  VIADD R5, R60, 0x3f ;  /* 0x0000003f3c057836 */ /* 0x000fe20000000000 */
[----:B--2---:R-:W-:-:S04]  /*0410*/  UIADD3 UR5, UPT, UPT, UR5, 0x3f, URZ ;  /* 0x0000003f05057890 */ /* 0x004fc8000fffe0ff */
[----:B------:R-:W-:Y:S02]  /*0420*/  SHF.R.S32.HI R4, RZ, 0x1f, R5 ;  /* 0x0000001fff047819 */ /* 0x000fe40000011405 */
[----:B----4-:R-:W-:Y:S01]  /*0430*/  IADD3 R3, PT, PT, R5, UR4, R2 ;  /* 0x0000000405037c10 */ /* 0x010fe2000fffe002 */
        /* <DEDUP_REMOVED lines=16> */
[----:B------:R-:W-:Y:S01]  /*0540*/  SHF.R.U32.HI R57, RZ, 0x2, R57 ;  /* 0x00000002ff397819 */ /* 0x000fe20000011639 */
[----:B------:R-:W-:Y:S01]  /*0550*/  BSSY.RECONVERGENT B0, `(.L_x_3512) ;  /* 0x0000027000007945 */ /* 0x000fe20003800200 */
[----:B------:R-:W3:Y:S01]  /*0560*/  LDCU.64 UR4, c[0x0][0x410] ;  /* 0x00008200ff0477ac */ /* 0x000ee20008000a00 */
[----:B------:R-:W4:Y:S06]  /*0570*/  LDCU UR8, c[0x0][0x434] ;  /* 0x00008680ff0877ac */ /* 0x000f2c0008000800 */
        /* <DEDUP_REMOVED lines=10> */
[----:B------:R-:W-:Y:S01]  /*0620*/  IADD3 R10, P0, PT, R10, R12, RZ ;  /* 0x0000000c0a0a7210 */ /* 0x000fe20007f1e0ff */
[----:B--2---:R-:W-:-:S04]  /*0630*/  IMAD R13, R5, UR9, R8 ;  /* 0x00000009050d7c24 */ /* 0x004fc8000f8e0208 */
[----:B------:R-:W-:Y:S01]  /*0640*/  IMAD.X R11, R0, 0x1, R9, P0 ;  /* 0x00000001000b7824 */ /* 0x000fe200000e0609 */
[----:B------:R-:W-:Y:S01]  /*0650*/  IADD3 R0, PT, PT, -R62, R129, RZ ;  /* 0x000000813e007210 */ /* 0x000fe20007ffe1ff */
[C---:B------:R-:W-:Y:S02]  /*0660*/  VIADD R9, R57.reuse, 0x20 ;  /* 0x0000002039097836 */ /* 0x040fe40000000000 */
[----:B---3--:R-:W-:Y:S01]  /*0670*/  IMAD.WIDE.U32 R4, R8, UR4, R10 ;  /* 0x0000000408047c25 */ /* 0x008fe2000f8e000a */
[-C--:B------:R-:W-:Y:S02]  /*0680*/  ISETP.GE.AND P0, PT, R57, R0.reuse, PT ;  /* 0x000000003900720c */ /* 0x080fe40003f06270 */
[----:B------:R-:W-:Y:S01]  /*0690*/  ISETP.GE.AND P1, PT, R9, R0, PT ;  /* 0x000000000900720c */ /* 0x000fe20003f26270 */
[----:B----4-:R-:W-:Y:S01]  /*06a0*/  IMAD R62, R13, UR8, R62 ;  /* 0x000000080d3e7c24 */ /* 0x010fe2000f8e023e */
[----:B------:R-:W-:Y:S01]  /*06b0*/  LOP3.LUT R11, R6, 0x20, RZ, 0xfc, !PT ;  /* 0x00000020060b7812 */ /* 0x000fe200078efcff */
[----:B------:R-:W-:Y:S01]  /*06c0*/  IMAD R15, R8, UR5, R5 ;  /* 0x00000005080f7c24 */ /* 0x000fe2000f8e0205 */
[----:B------:R-:W-:-:S07]  /*06d0*/  LOP3.LUT R10, R6, 0x40, RZ, 0xfc, !PT ;  /* 0x00000040060a7812 */ /* 0x000fce00078efcff */
[----:B------:R-:W-:Y:S05]  /*06e0*/  @P0 BRA `(.L_x_3513) ;  /* 0x0000000000340947 */ /* 0x000fea0003800000 */
        /* <DEDUP_REMOVED lines=13> */
.L_x_3513:
[----:B------:R-:W-:Y:S05]  /*07c0*/  BSYNC.RECONVERGENT B0 ;  /* 0x0000000000007941 */ /* 0x000fea0003800200 */
.L_x_3512:
[----:B------:R-:W-:Y:S04]  /*07d0*/  BSSY.RECONVERGENT B0, `(.L_x_3514) ;  /* 0x0000013000007945 */ /* 0x000fe80003800200 */
[----:B------:R-:W-:Y:S05]  /*07e0*/  @P1 BRA `(.L_x_3515) ;  /* 0x0000000000441947 */ /* 0x000fea0003800000 */
[----:B------:R-:W2:Y:S01]  /*07f0*/  LDCU UR8, c[0x0][0x440] ;  /* 0x00008800ff0877ac */ /* 0x000ea20008000800 */
[----:B------:R-:W-:Y:S01]  /*0800*/  IADD3 R5, P0, PT, R57, 0x20, RZ ;  /* 0x0000002039057810 */ /* 0x000fe20007f1e0ff */
[----:B------:R-:W-:Y:S01]  /*0810*/  IMAD.MOV.U32 R14, RZ, RZ, R4 ;  /* 0x000000ffff0e7224 */ /* 0x000fe200078e0004 */
[----:B------:R-:W3:Y:S03]  /*0820*/  LDCU.64 UR4, c[0x0][0x3f0] ;  /* 0x00007e00ff0477ac */ /* 0x000ee60008000a00 */
[----:B-1----:R-:W-:Y:S02]  /*0830*/  IMAD.X R13, RZ, RZ, RZ, P0 ;  /* 0x000000ffff0d7224 */ /* 0x002fe400000e06ff */
        /* <DEDUP_REMOVED lines=12> */
.L_x_3515:
[----:B------:R-:W-:Y:S05]  /*0900*/  BSYNC.RECONVERGENT B0 ;  /* 0x0000000000007941 */ /* 0x000fea0003800200 */
.L_x_3514:
[----:B------:R-:W2:Y:S01]  /*0910*/  LDCU.64 UR4, c[0x0][0x420] ;  /* 0x00008400ff0477ac */ /* 0x000ea20008000a00 */
[----:B------:R-:W-:-:S04]  /*0920*/  ISETP.NE.AND P2, PT, R6, RZ, PT ;  /* 0x000000ff0600720c */ /* 0x000fc80003f45270 */
[-C--:B------:R-:W-:Y:S02]  /*0930*/  ISETP.GE.OR P1, PT, R57, R0.reuse, P2 ;  /* 0x000000003900720c */ /* 0x080fe40001726670 */
[C---:B------:R-:W-:Y:S02]  /*0940*/  IADD3 R57, P0, PT, R62.reuse, R57, RZ ;  /* 0x000000393e397210 */ /* 0x040fe40007f1e0ff */
[----:B------:R-:W-:Y:S02]  /*0950*/  ISETP.GE.OR P2, PT, R9, R0, P2 ;  /* 0x000000000900720c */ /* 0x000fe40001746670 */
        /* <DEDUP_REMOVED lines=9> */
.L_x_3511:
        /* <DEDUP_REMOVED lines=10> */
.L_x_3516:
[----:B------:R-:W-:Y:S05]  /*0a90*/  BRA.U !UP0, `(.L_x_3517) ;  /* 0x0000000508807547 */ /* 0x000fea000b800000 */
[----:B------:R-:W2:Y:S01]  /*0aa0*/  LDC R11, c[0x0][0x4f0] ;  /* 0x00013c00ff0b7b82 */ /* 0x000ea20000000800 */
[----:B------:R-:W-:Y:S01]  /*0ab0*/  LEA R0, R86, 0xffffffc0, 0x6 ;  /* 0xffffffc056007811 */ /* 0x000fe200078e30ff */
[----:B------:R-:W3:Y:S03]  /*0ac0*/  LDCU.64 UR4, c[0x0][0x4e8] ;  /* 0x00009d00ff0477ac */ /* 0x000ee60008000a00 */
[----:B-1----:R-:W-:Y:S01]  /*0ad0*/  IABS R2, R0 ;  /* 0x0000000000027213 */ /* 0x002fe20000000000 */
[----:B------:R-:W1:Y:S01]  /*0ae0*/  LDCU.64 UR8, c[0x0][0x3a8] ;  /* 0x00007500ff0877ac */ /* 0x000e620008000a00 */
[----:B------:R-:W4:Y:S01]  /*0af0*/  LDCU.64 UR12, c[0x0][0x3b8] ;  /* 0x00007700ff0c77ac */ /* 0x000f220008000a00 */
        /* <DEDUP_REMOVED lines=29> */
[----:B------:R1:W4:Y:S01]  /*0cd0*/  LDG.E R2, desc[UR6][R18.64] ;  /* 0x0000000612027981 */ /* 0x000322000c1e1900 */
[----:B---3--:R-:W-:Y:S01]  /*0ce0*/  IABS R4, R3 ;  /* 0x0000000300047213 */ /* 0x008fe20000000000 */
[----:B------:R-:W-:-:S03]  /*0cf0*/  IMAD.MOV R9, RZ, RZ, -R9 ;  /* 0x000000ffff097224 */ /* 0x000fc600078e0a09 */
[----:B------:R-:W3:Y:S01]  /*0d00*/  I2F.RP R14, R4 ;  /* 0x00000004000e7306 */ /* 0x000ee20000209400 */
[----:B------:R-:W-:-:S07]  /*0d10*/  IMAD R9, R11, R9, R0 ;  /* 0x000000090b097224 */ /* 0x000fce00078e0200 */
[----:B---3--:R-:W3:Y:S01]  /*0d20*/  MUFU.RCP R12, R14 ;  /* 0x0000000e000c7308 */ /* 0x008ee20000001000 */
[----:B-1----:R-:W-:Y:S02]  /*0d30*/  LOP3.LUT R18, RZ, R3, RZ, 0x33, !PT ;  /* 0x00000003ff127212 */ /* 0x002fe400078e33ff */
[----:B---3--:R-:W-:-:S05]  /*0d40*/  IADD3 R12, PT, PT, R12, 0xffffffe, RZ ;  /* 0x0ffffffe0c0c7810 */ /* 0x008fca0007ffe0ff */
[----:B------:R-:W1:Y:S02]  /*0d50*/  F2I.FTZ.U32.TRUNC.NTZ R13, R12 ;  /* 0x0000000c000d7305 */ /* 0x000e64000021f000 */
[----:B-1----:R-:W-:Y:S01]  /*0d60*/  IMAD.MOV R5, RZ, RZ, -R13 ;  /* 0x000000ffff057224 */ /* 0x002fe200078e0a0d */
        /* <DEDUP_REMOVED lines=15> */
[----:B------:R-:W-:-:S05]  /*0e60*/  @P3 IADD3 R6, PT, PT, R6, 0x1, RZ ;  /* 0x0000000106063810 */ /* 0x000fca0007ffe0ff */
[----:B------:R-:W-:-:S05]  /*0e70*/  IMAD.MOV.U32 R0, RZ, RZ, R6 ;  /* 0x000000ffff007224 */ /* 0x000fca00078e0006 */
[----:B------:R-:W-:-:S05]  /*0e80*/  MOV R11, R0 ;  /* 0x00000000000b7202 */ /* 0x000fca0000000f00 */
[----:B------:R-:W-:-:S05]  /*0e90*/  @!P0 IMAD.MOV R11, RZ, RZ, -R11 ;  /* 0x000000ffff0b8224 */ /* 0x000fca00078e0a0b */
[----:B------:R-:W-:Y:S02]  /*0ea0*/  SEL R3, R18, R11, !P1 ;  /* 0x0000000b12037207 */ /* 0x000fe40004800000 */
[----:B----4-:R-:W-:Y:S01]  /*0eb0*/  SHF.R.S32.HI R5, RZ, 0x1f, R2 ;  /* 0x0000001fff057819 */ /* 0x010fe20000011402 */
[----:B--2---:R-:W-:-:S04]  /*0ec0*/  IMAD.WIDE.U32 R12, R2, UR4, RZ ;  /* 0x00000004020c7c25 */ /* 0x004fc8000f8e00ff */
[C---:B------:R-:W-:Y:S02]  /*0ed0*/  IMAD R15, R5.reuse, UR4, RZ ;  /* 0x00000004050f7c24 */ /* 0x040fe4000f8e02ff */
[----:B------:R-:W-:Y:S02]  /*0ee0*/  IMAD R5, R5, UR8, RZ ;  /* 0x0000000805057c24 */ /* 0x000fe4000f8e02ff */
[C---:B------:R-:W-:Y:S01]  /*0ef0*/  IMAD R4, R2.reuse, UR5, R15 ;  /* 0x0000000502047c24 */ /* 0x040fe2000f8e020f */
[----:B------:R-:W1:Y:S01]  /*0f00*/  LDCU.64 UR4, c[0x0][0x3c0] ;  /* 0x00007800ff0477ac */ /* 0x000e620008000a00 */
[C---:B------:R-:W-:Y:S02]  /*0f10*/  IMAD R5, R2.reuse, UR9, R5 ;  /* 0x0000000902057c24 */ /* 0x040fe4000f8e0205 */
[----:B------:R-:W-:Y:S01]  /*0f20*/  IMAD.WIDE.U32 R14, R2, UR8, RZ ;  /* 0x00000008020e7c25 */ /* 0x000fe2000f8e00ff */
[----:B------:R-:W2:Y:S01]  /*0f30*/  LDCU.128 UR8, c[0x0][0x3d0] ;  /* 0x00007a00ff0877ac */ /* 0x000ea20008000c00 */
[----:B------:R-:W-:-:S02]  /*0f40*/  SHF.R.S32.HI R2, RZ, 0x1f, R9 ;  /* 0x0000001fff027819 */ /* 0x000fc40000011409 */
[----:B------:R-:W-:Y:S02]  /*0f50*/  IADD3 R13, PT, PT, R13, R4, RZ ;  /* 0x000000040d0d7210 */ /* 0x000fe40007ffe0ff */
[----:B------:R-:W-:Y:S01]  /*0f60*/  IADD3 R15, PT, PT, R15, R5, RZ ;  /* 0x000000050f0f7210 */ /* 0x000fe20007ffe0ff */
[----:B------:R-:W-:Y:S01]  /*0f70*/  IMAD R4, R2, UR12, RZ ;  /* 0x0000000c02047c24 */ /* 0x000fe2000f8e02ff */
[----:B------:R-:W-:Y:S01]  /*0f80*/  SHF.R.S32.HI R5, RZ, 0x1f, R3 ;  /* 0x0000001fff057819 */ /* 0x000fe20000011403 */
[----:B------:R-:W-:-:S04]  /*0f90*/  IMAD.WIDE.U32 R12, R9, UR12, R12 ;  /* 0x0000000c090c7c25 */ /* 0x000fc8000f8e000c */
[C---:B------:R-:W-:Y:S02]  /*0fa0*/  IMAD R4, R9.reuse, UR13, R4 ;  /* 0x0000000d09047c24 */ /* 0x040fe4000f8e0204 */
[----:B-1----:R-:W-:Y:S02]  /*0fb0*/  IMAD R2, R2, UR4, RZ ;  /* 0x0000000402027c24 */ /* 0x002fe4000f8e02ff */
[----:B------:R-:W-:Y:S01]  /*0fc0*/  IMAD.WIDE.U32 R14, R9, UR4, R14 ;  /* 0x00000004090e7c25 */ /* 0x000fe2000f8e000e */
[----:B------:R-:W-:-:S03]  /*0fd0*/  IADD3 R13, PT, PT, R13, R4, RZ ;  /* 0x000000040d0d7210 */ /* 0x000fc60007ffe0ff */
[----:B------:R-:W-:Y:S02]  /*0fe0*/  IMAD R2, R9, UR5, R2 ;  /* 0x0000000509027c24 */ /* 0x000fe4000f8e0202 */
[----:B--2---:R-:W-:Y:S02]  /*0ff0*/  IMAD R4, R5, UR10, RZ ;  /* 0x0000000a05047c24 */ /* 0x004fe4000f8e02ff */
[----:B------:R-:W-:Y:S01]  /*1000*/  IMAD.WIDE.U32 R12, R3, UR8, R12 ;  /* 0x00000008030c7c25 */ /* 0x000fe2000f8e000c */
[----:B------:R-:W-:-:S03]  /*1010*/  IADD3 R15, PT, PT, R15, R2, RZ ;  /* 0x000000020f0f7210 */ /* 0x000fc60007ffe0ff */
[----:B------:R-:W-:Y:S02]  /*1020*/  IMAD R2, R5, UR8, RZ ;  /* 0x0000000805027c24 */ /* 0x000fe4000f8e02ff */
[C---:B------:R-:W-:Y:S02]  /*1030*/  IMAD R4, R3.reuse, UR11, R4 ;  /* 0x0000000b03047c24 */ /* 0x040fe4000f8e0204 */
[----:B------:R-:W-:Y:S01]  /*1040*/  IMAD.WIDE.U32 R10, R3, UR10, R14 ;  /* 0x0000000a030a7c25 */ /* 0x000fe2000f8e000e */
[----:B------:R-:W-:-:S03]  /*1050*/  MOV R14, R12 ;  /* 0x0000000c000e7202 */ /* 0x000fc60000000f00 */
[----:B------:R-:W-:Y:S01]  /*1060*/  IMAD R2, R3, UR9, R2 ;  /* 0x0000000903027c24 */ /* 0x000fe2000f8e0202 */
[----:B------:R-:W-:-:S03]  /*1070*/  IADD3 R4, PT, PT, R11, R4, RZ ;  /* 0x000000040b047210 */ /* 0x000fc60007ffe0ff */
[----:B------:R-:W-:Y:S01]  /*1080*/  IMAD.IADD R6, R13, 0x1, R2 ;  /* 0x000000010d067824 */ /* 0x000fe200078e0202 */
[----:B------:R-:W-:Y:S06]  /*1090*/  BRA `(.L_x_3518) ;  /* 0x00000004006c7947 */ /* 0x000fec0003800000 */
.L_x_3517:
[----:B------:R-:W-:-:S13]  /*10a0*/  ISETP.NE.AND P0, PT, R11, -0x1, PT ;  /* 0xffffffff0b00780c */ /* 0x000fda0003f05270 */
[----:B------:R-:W-:Y:S05]  /*10b0*/  @P0 BRA `(.L_x_3519) ;  /* 0x0000000000380947 */ /* 0x000fea0003800000 */
[----:B------:R-:W2:Y:S01]  /*10c0*/  LDCU.64 UR12, c[0x0][0x3b8] ;  /* 0x00007700ff0c77ac */ /* 0x000ea20008000a00 */
[----:B-1----:R-:W1:Y:S01]  /*10d0*/  LDC.64 R2, c[0x0][0x3a0] ;  /* 0x0000e800ff027b82 */ /* 0x002e620000000a00 */
[----:B------:R-:W-:Y:S02]  /*10e0*/  SHF.R.S32.HI R13, RZ, 0x1f, R0 ;  /* 0x0000001fff0d7819 */ /* 0x000fe40000011400 */
[----:B-----5:R-:W-:-:S03]  /*10f0*/  SHF.R.S32.HI R9, RZ, 0x1f, R5 ;  /* 0x0000001fff097819 */ /* 0x020fc60000011405 */
[----:B--2---:R-:W-:Y:S02]  /*1100*/  IMAD R13, R13, UR12, RZ ;  /* 0x0000000c0d0d7c24 */ /* 0x004fe4000f8e02ff */
[----:B------:R-:W-:-:S04]  /*1110*/  IMAD.WIDE.U32 R14, R0, UR12, RZ ;  /* 0x0000000c000e7c25 */ /* 0x000fc8000f8e00ff */
[----:B------:R-:W-:Y:S02]  /*1120*/  IMAD R6, R0, UR13, R13 ;  /* 0x0000000d00067c24 */ /* 0x000fe4000f8e020d */
[----:B-1----:R-:W-:-:S03]  /*1130*/  IMAD R4, R9, R2, RZ ;  /* 0x0000000209047224 */ /* 0x002fc600078e02ff */
[----:B------:R-:W-:Y:S01]  /*1140*/  IADD3 R15, PT, PT, R15, R6, RZ ;  /* 0x000000060f0f7210 */ /* 0x000fe20007ffe0ff */
[C---:B------:R-:W-:Y:S02]  /*1150*/  IMAD R3, R5.reuse, R3, R4 ;  /* 0x0000000305037224 */ /* 0x040fe400078e0204 */
[----:B------:R-:W-:-:S05]  /*1160*/  IMAD.WIDE.U32 R14, R5, R2, R14 ;  /* 0x00000002050e7225 */ /* 0x000fca00078e000e */
[----:B------:R-:W-:Y:S02]  /*1170*/  IADD3 R9, PT, PT, R15, R3, RZ ;  /* 0x000000030f097210 */ /* 0x000fe40007ffe0ff */
[----:B------:R-:W-:Y:S01]  /*1180*/  MOV R6, R14 ;  /* 0x0000000e00067202 */ /* 0x000fe20000000f00 */
[----:B------:R-:W-:Y:S05]  /*1190*/  BRA `(.L_x_3520) ;  /* 0x0000000000187947 */ /* 0x000fea0003800000 */
.L_x_3519:
[----:B------:R-:W2:Y:S01]  /*11a0*/  LDCU.64 UR12, c[0x0][0x3b8] ;  /* 0x00007700ff0c77ac */ /* 0x000ea20008000a00 */
[----:B-1----:R-:W-:-:S05]  /*11b0*/  IADD3 R2, PT, PT, R0, R11, RZ ;  /* 0x0000000b00027210 */ /* 0x002fca0007ffe0ff */
[C---:B--2---:R-:W-:Y:S02]  /*11c0*/  IMAD R9, R2.reuse, UR13, RZ ;  /* 0x0000000d02097c24 */ /* 0x044fe4000f8e02ff */
[----:B------:R-:W-:-:S05]  /*11d0*/  IMAD.WIDE.U32 R2, R2, UR12, RZ ;  /* 0x0000000c02027c25 */ /* 0x000fca000f8e00ff */
[----:B------:R-:W-:Y:S02]  /*11e0*/  IADD3 R9, PT, PT, R3, R9, RZ ;  /* 0x0000000903097210 */ /* 0x000fe40007ffe0ff */
[----:B------:R-:W-:Y:S02]  /*11f0*/  MOV R6, R2 ;  /* 0x0000000200067202 */ /* 0x000fe40000000f00 */
.L_x_3520:
[----:B------:R-:W-:Y:S05]  /*1200*/  @P0 BRA `(.L_x_3521) ;  /* 0x0000000000340947 */ /* 0x000fea0003800000 */
[----:B------:R-:W1:Y:S01]  /*1210*/  LDCU.64 UR4, c[0x0][0x3c0] ;  /* 0x00007800ff0477ac */ /* 0x000e620008000a00 */
[----:B------:R-:W2:Y:S01]  /*1220*/  LDC.64 R2, c[0x0][0x3a8] ;  /* 0x0000ea00ff027b82 */ /* 0x000ea20000000a00 */
[----:B------:R-:W-:Y:S02]  /*1230*/  SHF.R.S32.HI R13, RZ, 0x1f, R0 ;  /* 0x0000001fff0d7819 */ /* 0x000fe40000011400 */
[----:B-----5:R-:W-:-:S03]  /*1240*/  SHF.R.S32.HI R11, RZ, 0x1f, R5 ;  /* 0x0000001fff0b7819 */ /* 0x020fc60000011405 */
[----:B-1----:R-:W-:-:S04]  /*1250*/  IMAD R13, R13, UR4, RZ ;  /* 0x000000040d0d7c24 */ /* 0x002fc8000f8e02ff */
[C---:B------:R-:W-:Y:S02]  /*1260*/  IMAD R4, R0.reuse, UR5, R13 ;  /* 0x0000000500047c24 */ /* 0x040fe4000f8e020d */
[----:B------:R-:W-:-:S04]  /*1270*/  IMAD.WIDE.U32 R12, R0, UR4, RZ ;  /* 0x00000004000c7c25 */ /* 0x000fc8000f8e00ff */
[----:B--2---:R-:W-:Y:S01]  /*1280*/  IMAD R0, R11, R2, RZ ;  /* 0x000000020b007224 */ /* 0x004fe200078e02ff */
[----:B------:R-:W-:-:S03]  /*1290*/  IADD3 R13, PT, PT, R13, R4, RZ ;  /* 0x000000040d0d7210 */ /* 0x000fc60007ffe0ff */
[C---:B------:R-:W-:Y:S02]  /*12a0*/  IMAD R0, R5.reuse, R3, R0 ;  /* 0x0000000305007224 */ /* 0x040fe400078e0200 */
[----:B------:R-:W-:-:S05]  /*12b0*/  IMAD.WIDE.U32 R12, R5, R2, R12 ;  /* 0x00000002050c7225 */ /* 0x000fca00078e000c */
[----:B------:R-:W-:Y:S01]  /*12c0*/  IADD3 R11, PT, PT, R13, R0, RZ ;  /* 0x000000000d0b7210 */ /* 0x000fe20007ffe0ff */
[----:B------:R-:W-:Y:S06]  /*12d0*/  BRA `(.L_x_3522) ;  /* 0x0000000000147947 */ /* 0x000fec0003800000 */
.L_x_3521:
[----:B------:R-:W1:Y:S01]  /*12e0*/  LDCU.64 UR4, c[0x0][0x3c0] ;  /* 0x00007800ff0477ac */ /* 0x000e620008000a00 */
[----:B------:R-:W-:-:S05]  /*12f0*/  IADD3 R0, PT, PT, R0, R11, RZ ;  /* 0x0000000b00007210 */ /* 0x000fca0007ffe0ff */
[C---:B-1----:R-:W-:Y:S02]  /*1300*/  IMAD R11, R0.reuse, UR5, RZ ;  /* 0x00000005000b7c24 */ /* 0x042fe4000f8e02ff */
[----:B------:R-:W-:-:S05]  /*1310*/  IMAD.WIDE.U32 R12, R0, UR4, RZ ;  /* 0x00000004000c7c25 */ /* 0x000fca000f8e00ff */
[----:B------:R-:W-:-:S07]  /*1320*/  IADD3 R11, PT, PT, R13, R11, RZ ;  /* 0x0000000b0d0b7210 */ /* 0x000fce0007ffe0ff */
.L_x_3522:
[----:B------:R-:W1:Y:S01]  /*1330*/  LDC R15, c[0x0][0x3e8] ;  /* 0x0000fa00ff0f7b82 */ /* 0x000e620000000800 */
[----:B------:R-:W-:Y:S01]  /*1340*/  MOV R4, RZ ;  /* 0x000000ff00047202 */ /* 0x000fe20000000f00 */
[----:B------:R-:W-:Y:S01]  /*1350*/  IMAD.MOV.U32 R21, RZ, RZ, R11 ;  /* 0x000000ffff157224 */ /* 0x000fe200078e000b */
[----:B------:R-:W-:Y:S02]  /*1360*/  MOV R20, R12 ;  /* 0x0000000c00147202 */ /* 0x000fe40000000f00 */
[----:B------:R-:W-:Y:S02]  /*1370*/  CS2R R130, SRZ ;  /* 0x0000000000827805 */ /* 0x000fe4000001ff00 */
[----:B------:R-:W-:Y:S02]  /*1380*/  MOV R14, R6 ;  /* 0x00000006000e7202 */ /* 0x000fe40000000f00 */
[-C--:B-1----:R-:W-:Y:S02]  /*1390*/  IABS R2, R15.reuse ;  /* 0x0000000f00027213 */ /* 0x082fe40000000000 */
[----:B------:R-:W-:-:S02]  /*13a0*/  LOP3.LUT R18, RZ, R15, RZ, 0x33, !PT ;  /* 0x0000000fff127212 */ /* 0x000fc400078e33ff */
[----:B------:R-:W1:Y:S08]  /*13b0*/  I2F.RP R10, R2 ;  /* 0x00000002000a7306 */ /* 0x000e700000209400 */
[----:B-1---5:R-:W1:Y:S02]  /*13c0*/  MUFU.RCP R5, R10 ;  /* 0x0000000a00057308 */ /* 0x022e640000001000 */
[----:B-1----:R-:W-:-:S02]  /*13d0*/  IADD3 R5, PT, PT, R5, 0xffffffe, RZ ;  /* 0x0ffffffe05057810 */ /* 0x002fc40007ffe0ff */
[----:B------:R-:W-:-:S04]  /*13e0*/  LEA R10, R86, 0xffffffc0, 0x6 ;  /* 0xffffffc0560a7811 */ /* 0x000fc800078e30ff */
[----:B------:R-:W1:Y:S01]  /*13f0*/  F2I.FTZ.U32.TRUNC.NTZ R5, R5 ;  /* 0x0000000500057305 */ /* 0x000e62000021f000 */
[----:B------:R-:W-:-:S03]  /*1400*/  IMAD.WIDE.U32 R20, R10, UR4, R20 ;  /* 0x000000040a147c25 */ /* 0x000fc6000f8e0014 */
[----:B------:R-:W-:Y:S01]  /*1410*/  MOV R12, R20 ;  /* 0x00000014000c7202 */ /* 0x000fe20000000f00 */
        /* <DEDUP_REMOVED lines=11> */
[----:B------:R-:W-:-:S04]  /*14d0*/  @!P0 IADD3 R0, PT, PT, R0, 0x1, RZ ;  /* 0x0000000100008810 */ /* 0x000fc80007ffe0ff */
[----:B------:R-:W-:Y:S02]  /*14e0*/  ISETP.GE.U32.AND P1, PT, R3, R2, PT ;  /* 0x000000020300720c */ /* 0x000fe40003f26070 */
[----:B------:R-:W-:-:S04]  /*14f0*/  LOP3.LUT R2, R8, R15, RZ, 0x3c, !PT ;  /* 0x0000000f08027212 */ /* 0x000fc800078e3cff */
[----:B------:R-:W-:Y:S02]  /*1500*/  ISETP.GE.AND P0, PT, R2, RZ, PT ;  /* 0x000000ff0200720c */ /* 0x000fe40003f06270 */
[----:B------:R-:W2:Y:S05]  /*1510*/  LDC.64 R2, c[0x0][0x3d0] ;  /* 0x0000f400ff027b82 */ /* 0x000eaa0000000a00 */
[----:B------:R-:W-:Y:S01]  /*1520*/  @P1 VIADD R0, R0, 0x1 ;  /* 0x0000000100001836 */ /* 0x000fe20000000000 */
[----:B------:R-:W-:Y:S01]  /*1530*/  ISETP.NE.AND P1, PT, R15, RZ, PT ;  /* 0x000000ff0f00720c */ /* 0x000fe20003f25270 */
[----:B------:R-:W-:-:S03]  /*1540*/  IMAD.MOV.U32 R15, RZ, RZ, R9 ;  /* 0x000000ffff0f7224 */ /* 0x000fc600078e0009 */
[----:B------:R-:W-:Y:S01]  /*1550*/  MOV R13, R0 ;  /* 0x00000000000d7202 */ /* 0x000fe20000000f00 */
[----:B------:R-:W-:-:S04]  /*1560*/  IMAD.WIDE.U32 R14, R10, UR12, R14 ;  /* 0x0000000c0a0e7c25 */ /* 0x000fc8000f8e000e */
[----:B------:R-:W-:Y:S02]  /*1570*/  @!P0 IMAD.MOV R13, RZ, RZ, -R13 ;  /* 0x000000ffff0d8224 */ /* 0x000fe400078e0a0d */
[----:B------:R-:W-:-:S03]  /*1580*/  IMAD R15, R10, UR13, R15 ;  /* 0x0000000d0a0f7c24 */ /* 0x000fc6000f8e020f */
[----:B------:R-:W-:Y:S01]  /*1590*/  SEL R6, R18, R13, !P1 ;  /* 0x0000000d12067207 */ /* 0x000fe20004800000 */
[----:B------:R-:W-:-:S03]  /*15a0*/  IMAD R13, R10, UR5, R21 ;  /* 0x000000050a0d7c24 */ /* 0x000fc6000f8e0215 */
        /* <DEDUP_REMOVED lines=10> */
.L_x_3518:
[----:B------:R-:W-:Y:S01]  /*1650*/  IMAD.MOV.U32 R5, RZ, RZ, RZ ;  /* 0x000000ffff057224 */ /* 0x000fe200078e00ff */
[----:B------:R-:W1:Y:S01]  /*1660*/  LDC.64 R92, c[0x0][0x3b0] ;  /* 0x0000ec00ff5c7b82 */ /* 0x000e620000000a00 */
[----:B------:R-:W-:Y:S01]  /*1670*/  IMAD.SHL.U32 R69, R57, 0x8, RZ ;  /* 0x0000000839457824 */ /* 0x000fe200078e00ff */
[----:B------:R-:W2:Y:S03]  /*1680*/  LDCU.64 UR10, c[0x0][0x3c8] ;  /* 0x00007900ff0a77ac */ /* 0x000ea60008000a00 */
[----:B------:R3:W5:Y:S01]  /*1690*/  @P2 LDG.E R5, desc[UR6][R16.64] ;  /* 0x0000000610052981 */ /* 0x000762000c1e1900 */
[----:B------:R-:W-:Y:S01]  /*16a0*/  ISETP.NE.AND P2, PT, R128, -0x1, PT ;  /* 0xffffffff8000780c */ /* 0x000fe20003f45270 */
[----:B------:R-:W4:Y:S01]  /*16b0*/  LDCU.64 UR8, c[0x0][0x388] ;  /* 0x00007100ff0877ac */ /* 0x000f220008000a00 */
[----:B------:R-:W-:Y:S01]  /*16c0*/  SHF.R.U32.HI R90, RZ, 0x2, R57 ;  /* 0x00000002ff5a7819 */ /* 0x000fe20000011639 */
[----:B------:R-:W2:Y:S01]  /*16d0*/  LDC R68, c[0x0][0x450] ;  /* 0x00011400ff447b82 */ /* 0x000ea20000000800 */
[----:B------:R-:W-:-:S02]  /*16e0*/  IMAD.MOV.U32 R91, RZ, RZ, RZ ;  /* 0x000000ffff5b7224 */ /* 0x000fc400078e00ff */
[----:B------:R-:W-:Y:S02]  /*16f0*/  IMAD.SHL.U32 R58, R57, 0x4, RZ ;  /* 0x00000004393a7824 */ /* 0x000fe400078e00ff */
[----:B------:R-:W-:-:S05]  /*1700*/  IMAD.SHL.U32 R85, R86, 0x40, RZ ;  /* 0x0000004056557824 */ /* 0x000fca00078e00ff */
[----:B------:R-:W4:Y:S01]  /*1710*/  @!P2 LDC.64 R2, c[0x0][0x398] ;  /* 0x0000e600ff02ab82 */ /* 0x000f220000000a00 */
[----:B-1----:R-:W-:Y:S01]  /*1720*/  @P2 IMAD.WIDE.U32 R20, R128, R92, RZ ;  /* 0x0000005c80142225 */ /* 0x002fe200078e00ff */
[----:B--2---:R-:W-:-:S04]  /*1730*/  LEA.HI R68, R68, R68, RZ, 0x1 ;  /* 0x0000004444447211 */ /* 0x004fc800078f08ff */
[----:B------:R-:W-:Y:S01]  /*1740*/  SHF.R.S32.HI R68, RZ, 0x1, R68 ;  /* 0x00000001ff447819 */ /* 0x000fe20000011444 */
[----:B----4-:R-:W-:-:S04]  /*1750*/  @!P2 IMAD.WIDE.U32 R12, R65, R2, RZ ;  /* 0x00000002410ca225 */ /* 0x010fc800078e00ff */
[----:B------:R-:W-:Y:S01]  /*1760*/  @!P2 IMAD R3, R65, R3, R13 ;  /* 0x000000034103a224 */ /* 0x000fe200078e020d */
[----:B------:R-:W-:Y:S01]  /*1770*/  @!P2 MOV R2, R12 ;  /* 0x0000000c0002a202 */ /* 0x000fe20000000f00 */
[----:B------:R-:W-:Y:S01]  /*1780*/  @P2 IMAD R3, R128, R93, R21 ;  /* 0x0000005d80032224 */ /* 0x000fe200078e0215 */
[----:B------:R-:W-:Y:S01]  /*1790*/  LOP3.LUT R12, R69, 0x18, RZ, 0xc0, !PT ;  /* 0x00000018450c7812 */ /* 0x000fe200078ec0ff */
[----:B------:R-:W-:-:S03]  /*17a0*/  @P2 IMAD.MOV.U32 R2, RZ, RZ, R20 ;  /* 0x000000ffff022224 */ /* 0x000fc600078e0014 */
[C---:B------:R-:W-:Y:S02]  /*17b0*/  IADD3 R10, P2, PT, R12.reuse, R10, RZ ;  /* 0x0000000a0c0a7210 */ /* 0x040fe40007f5e0ff */
[C---:B------:R-:W-:Y:S02]  /*17c0*/  IADD3 R14, P3, PT, R12.reuse, R14, RZ ;  /* 0x0000000e0c0e7210 */ /* 0x040fe40007f7e0ff */
[----:B------:R-:W-:Y:S02]  /*17d0*/  IADD3.X R11, PT, PT, RZ, R4, RZ, P2, !PT ;  /* 0x00000004ff0b7210 */ /* 0x000fe400017fe4ff */
[----:B------:R-:W-:Y:S01]  /*17e0*/  IADD3 R2, P2, PT, R12, R2, RZ ;  /* 0x000000020c027210 */ /* 0x000fe20007f5e0ff */
[----:B------:R-:W-:Y:S02]  /*17f0*/  IMAD.X R15, RZ, RZ, R6, P3 ;  /* 0x000000ffff0f7224 */ /* 0x000fe400018e0606 */
[----:B------:R-:W-:-:S04]  /*1800*/  IMAD.WIDE.U32 R10, R90, UR4, R10 ;  /* 0x000000045a0a7c25 */ /* 0x000fc8000f8e000a */
[----:B------:R-:W-:Y:S01]  /*1810*/  IMAD R71, R90, UR5, R11 ;  /* 0x000000055a477c24 */ /* 0x000fe2000f8e020b */
[----:B------:R-:W1:Y:S01]  /*1820*/  LDCU.64 UR4, c[0x0][0x390] ;  /* 0x00007200ff0477ac */ /* 0x000e620008000a00 */
[----:B------:R-:W-:Y:S02]  /*1830*/  IMAD.X R3, RZ, RZ, R3, P2 ;  /* 0x000000ffff037224 */ /* 0x000fe400010e0603 */
[C---:B------:R-:W-:Y:S01]  /*1840*/  IMAD.SHL.U32 R72, R10.reuse, 0x2, RZ ;  /* 0x000000020a487824 */ /* 0x040fe200078e00ff */
[----:B------:R-:W-:Y:S01]  /*1850*/  SHF.L.U64.HI R71, R10, 0x1, R71 ;  /* 0x000000010a477819 */ /* 0x000fe20000010247 */
[----:B------:R-:W-:Y:S01]  /*1860*/  IMAD.WIDE.U32 R2, R8, UR10, R2 ;  /* 0x0000000a08027c25 */ /* 0x000fe2000f8e0002 */
[----:B------:R-:W-:-:S03]  /*1870*/  LOP3.LUT R10, R12, 0x20, RZ, 0xfc, !PT ;  /* 0x000000200c0a7812 */ /* 0x000fc600078efcff */
[----:B------:R-:W-:Y:S01]  /*1880*/  IMAD R9, R8, UR11, R3 ;  /* 0x0000000b08097c24 */ /* 0x000fe2000f8e0203 */
[----:B------:R-:W-:Y:S01]  /*1890*/  MOV R8, R2 ;  /* 0x0000000200087202 */ /* 0x000fe20000000f00 */
[----:B------:R-:W-:Y:S01]  /*18a0*/  IMAD.WIDE.U32 R6, R7, 0x40, R90 ;  /* 0x0000004007067825 */ /* 0x000fe200078e005a */
[----:B------:R-:W-:-:S03]  /*18b0*/  SHF.R.S32.HI R2, RZ, 0x1f, R61 ;  /* 0x0000001fff027819 */ /* 0x000fc6000001143d */
[----:B------:R-:W-:Y:S01]  /*18c0*/  IMAD.WIDE.U32 R14, R90, UR12, R14 ;  /* 0x0000000c5a0e7c25 */ /* 0x000fe2000f8e000e */
[----:B------:R-:W-:Y:S02]  /*18d0*/  LEA.HI R3, R2, R61, RZ, 0x6 ;  /* 0x0000003d02037211 */ /* 0x000fe400078f30ff */
[----:B-1----:R-:W-:Y:S01]  /*18e0*/  IADD3 R72, P2, PT, R72, UR4, RZ ;  /* 0x0000000448487c10 */ /* 0x002fe2000ff5e0ff */
[----:B------:R-:W-:Y:S01]  /*18f0*/  IMAD R59, R7, R92, RZ ;  /* 0x0000005c073b7224 */ /* 0x000fe200078e02ff */
[----:B------:R-:W-:Y:S01]  /*1900*/  SHF.R.S32.HI R3, RZ, 0x6, R3 ;  /* 0x00000006ff037819 */ /* 0x000fe20000011403 */
[----:B------:R-:W-:Y:S01]  /*1910*/  IMAD R75, R90, UR13, R15 ;  /* 0x0000000d5a4b7c24 */ /* 0x000fe2000f8e020f */
[----:B------:R-:W-:Y:S01]  /*1920*/  IADD3.X R71, PT, PT, R71, UR5, RZ, P2, !PT ;  /* 0x0000000547477c10 */ /* 0x000fe200097fe4ff */
[C---:B------:R-:W-:Y:S01]  /*1930*/  IMAD R59, R6.reuse, R93, R59 ;  /* 0x0000005d063b7224 */ /* 0x040fe200078e023b */
[----:B------:R-:W-:Y:S01]  /*1940*/  ISETP.GE.AND P2, PT, R3, R86, PT ;  /* 0x000000560300720c */ /* 0x000fe20003f46270 */
[----:B------:R-:W-:Y:S01]  /*1950*/  IMAD.WIDE.U32 R92, R6, R92, R8 ;  /* 0x0000005c065c7225 */ /* 0x000fe200078e0008 */
[----:B------:R-:W-:-:S02]  /*1960*/  LOP3.LUT R7, R58, 0xc, RZ, 0xc0, !PT ;  /* 0x0000000c3a077812 */ /* 0x000fc400078ec0ff */
[C---:B------:R-:W-:Y:S01]  /*1970*/  SHF.L.U32 R74, R14.reuse, 0x1, RZ ;  /* 0x000000010e4a7819 */ /* 0x040fe200000006ff */
[----:B------:R-:W-:Y:S01]  /*1980*/  IMAD.MOV.U32 R127, RZ, RZ, R72 ;  /* 0x000000ffff7f7224 */ /* 0x000fe200078e0048 */
[----:B------:R-:W-:Y:S01]  /*1990*/  SHF.L.U64.HI R75, R14, 0x1, R75 ;  /* 0x000000010e4b7819 */ /* 0x000fe2000001024b */
[----:B------:R-:W-:Y:S01]  /*19a0*/  IMAD R67, R90, R68, R7 ;  /* 0x000000445a437224 */ /* 0x000fe200078e0207 */
[----:B------:R-:W-:Y:S01]  /*19b0*/  IADD3 R74, P3, PT, R74, UR8, RZ ;  /* 0x000000084a4a7c10 */ /* 0x000fe2000ff7e0ff */
[----:B------:R-:W-:Y:S01]  /*19c0*/  IMAD.MOV.U32 R126, RZ, RZ, R71 ;  /* 0x000000ffff7e7224 */ /* 0x000fe200078e0047 */
[----:B------:R-:W-:Y:S01]  /*19d0*/  LOP3.LUT R9, R12, 0x40, RZ, 0xfc, !PT ;  /* 0x000000400c097812 */ /* 0x000fe200078efcff */
[--C-:B------:R-:W-:Y:S01]  /*19e0*/  IMAD.IADD R66, R7, 0x1, R67.reuse ;  /* 0x0000000107427824 */ /* 0x100fe200078e0243 */
[----:B------:R-:W-:Y:S02]  /*19f0*/  IADD3.X R75, PT, PT, R75, UR9, RZ, P3, !PT ;  /* 0x000000094b4b7c10 */ /* 0x000fe40009ffe4ff */
[----:B------:R-:W-:-:S02]  /*1a00*/  SHF.R.S32.HI R64, RZ, 0x1f, R67 ;  /* 0x0000001fff407819 */ /* 0x000fc40000011443 */
[----:B------:R-:W-:Y:S02]  /*1a10*/  SHF.R.S32.HI R63, RZ, 0x1f, R66 ;  /* 0x0000001fff3f7819 */ /* 0x000fe40000011442 */
[----:B------:R-:W-:Y:S02]  /*1a20*/  MOV R124, R74 ;  /* 0x0000004a007c7202 */ /* 0x000fe40000000f00 */
[----:B------:R-:W-:Y:S02]  /*1a30*/  MOV R125, R75 ;  /* 0x0000004b007d7202 */ /* 0x000fe40000000f00 */
[----:B------:R-:W-:Y:S01]  /*1a40*/  IADD3 R59, PT, PT, R93, R59, RZ ;  /* 0x0000003b5d3b7210 */ /* 0x000fe20007ffe0ff */
[----:B---3--:R-:W-:Y:S06]  /*1a50*/  @P2 BRA `(.L_x_3523) ;  /* 0x0000004c00102947 */ /* 0x008fec0003800000 */
[----:B------:R-:W1:Y:S01]  /*1a60*/  LDCU.128 UR16, c[0x0][0x4a0] ;  /* 0x00009400ff1077ac */ /* 0x000e620008000c00 */
[----:B------:R-:W-:Y:S01]  /*1a70*/  IMAD.MOV.U32 R13, RZ, RZ, RZ ;  /* 0x000000ffff0d7224 */ /* 0x000fe200078e00ff */
[----:B------:R-:W-:Y:S01]  /*1a80*/  @!P0 IADD3 R0, PT, PT, -R0, RZ, RZ ;  /* 0x000000ff00008210 */ /* 0x000fe20007ffe1ff */
[----:B------:R-:W-:Y:S01]  /*1a90*/  VIADD R84, R85, 0xffffffc0 ;  /* 0xffffffc055547836 */ /* 0x000fe20000000000 */
[----:B------:R-:W2:Y:S01]  /*1aa0*/  LDCU.128 UR8, c[0x0][0x490] ;  /* 0x00009200ff0877ac */ /* 0x000ea20008000c00 */
[----:B------:R-:W-:Y:S01]  /*1ab0*/  SHF.R.S32.HI R15, RZ, 0x1f, R61 ;  /* 0x0000001fff0f7819 */ /* 0x000fe2000001143d */
[----:B------:R-:W-:Y:S01]  /*1ac0*/  IMAD.IADD R80, R60, 0x1, -R85 ;  /* 0x000000013c507824 */ /* 0x000fe200078e0a55 */
[----:B------:R-:W-:Y:S01]  /*1ad0*/  SEL R18, R18, R0, !P1 ;  /* 0x0000000012127207 */ /* 0x000fe20004800000 */
[----:B------:R-:W3:Y:S01]  /*1ae0*/  LDCU.128 UR12, c[0x0][0x4b0] ;  /* 0x00009600ff0c77ac */ /* 0x000ee20008000c00 */
[----:B-----5:R-:W-:Y:S02]  /*1af0*/  IADD3 R5, PT, PT, R84, R5, RZ ;  /* 0x0000000554057210 */ /* 0x020fe40007ffe0ff */
[----:B------:R-:W-:Y:S01]  /*1b00*/  IADD3 R4, P0, PT, -R61, R90, RZ ;  /* 0x0000005a3d047210 */ /* 0x000fe20007f1e1ff */
[----:B------:R-:W4:Y:S01]  /*1b10*/  LDCU.128 UR20, c[0x0][0x4c0] ;  /* 0x00009800ff1477ac */ /* 0x000f220008000c00 */
[----:B------:R-:W-:Y:S01]  /*1b20*/  VIMNMX R70, PT, PT, RZ, R3, !PT ;  /* 0x00000003ff467248 */ /* 0x000fe20007fe0100 */
[----:B------:R-:W-:Y:S01]  /*1b30*/  IMAD R48, R5, R68, RZ ;  /* 0x0000004405307224 */ /* 0x000fe200078e02ff */
[----:B------:R-:W-:Y:S01]  /*1b40*/  IADD3 R82, PT, PT, R61, -R85, RZ ;  /* 0x800000553d527210 */ /* 0x000fe20007ffe0ff */
[----:B------:R-:W-:Y:S01]  /*1b50*/  IMAD.X R15, RZ, RZ, ~R15, P0 ;  /* 0x000000ffff0f7224 */ /* 0x000fe200000e0e0f */
[----:B------:R-:W4:Y:S01]  /*1b60*/  LDCU.64 UR4, c[0x0][0x488] ;  /* 0x00009100ff0477ac */ /* 0x000f220008000a00 */
[----:B-1----:R-:W-:Y:S01]  /*1b70*/  IMAD.WIDE.U32 R6, R65, UR16, R12 ;  /* 0x0000001041067c25 */ /* 0x002fe2000f8e000c */
[----:B------:R-:W-:-:S02]  /*1b80*/  SHF.R.S32.HI R5, RZ, 0x1f, R48 ;  /* 0x0000001fff057819 */ /* 0x000fc40000011430 */
[C---:B------:R-:W-:Y:S01]  /*1b90*/  IADD3 R76, P0, PT, R48.reuse, R66, RZ ;  /* 0x00000042304c7210 */ /* 0x040fe20007f1e0ff */
[----:B--2---:R-:W-:Y:S01]  /*1ba0*/  IMAD.WIDE.U32 R22, R65, UR10, R12 ;  /* 0x0000000a41167c25 */ /* 0x004fe2000f8e000c */
[----:B------:R-:W-:Y:S01]  /*1bb0*/  IADD3 R48, P1, PT, R48, R67, RZ ;  /* 0x0000004330307210 */ /* 0x000fe20007f3e0ff */
[----:B------:R-:W1:Y:S01]  /*1bc0*/  LDCU UR25, c[0x0][0x450] ;  /* 0x00008a00ff1977ac */ /* 0x000e620008000800 */
[----:B------:R-:W-:Y:S01]  /*1bd0*/  IADD3.X R77, PT, PT, R5, R63, RZ, P0, !PT ;  /* 0x0000003f054d7210 */ /* 0x000fe200007fe4ff */
[C---:B------:R-:W-:Y:S01]  /*1be0*/  IMAD R7, R65.reuse, UR17, R7 ;  /* 0x0000001141077c24 */ /* 0x040fe2000f8e0207 */
[----:B------:R-:W-:Y:S01]  /*1bf0*/  MOV R81, R86 ;  /* 0x0000005600517202 */ /* 0x000fe20000000f00 */
[----:B------:R-:W-:Y:S01]  /*1c00*/  IMAD R23, R65, UR11, R23 ;  /* 0x0000000b41177c24 */ /* 0x000fe2000f8e0217 */
[----:B------:R-:W2:Y:S01]  /*1c10*/  LDCU.U8 UR26, c[0x0][0x533] ;  /* 0x0000a660ff1a77ac */ /* 0x000ea20008000000 */
[----:B---3--:R-:W-:Y:S01]  /*1c20*/  IMAD.WIDE.U32 R20, R84, UR12, R6 ;  /* 0x0000000c54147c25 */ /* 0x008fe2000f8e0006 */
[----:B------:R-:W-:-:S02]  /*1c30*/  SHF.R.S32.HI R7, RZ, 0x1f, R18 ;  /* 0x0000001fff077819 */ /* 0x000fc40000011412 */
[----:B------:R-:W-:Y:S01]  /*1c40*/  SHF.L.U64.HI R77, R76, 0x1, R77 ;  /* 0x000000014c4d7819 */ /* 0x000fe2000001024d */
[----:B------:R-:W-:Y:S01]  /*1c50*/  IMAD.WIDE.U32 R22, R84, UR18, R22 ;  /* 0x0000001254167c25 */ /* 0x000fe2000f8e0016 */
[----:B------:R-:W-:Y:S01]  /*1c60*/  SHF.L.U32 R76, R76, 0x1, RZ ;  /* 0x000000014c4c7819 */ /* 0x000fe200000006ff */
[----:B------:R-:W-:Y:S01]  /*1c70*/  UMOV UR27, URZ ;  /* 0x000000ff001b7c82 */ /* 0x000fe20008000000 */
[----:B------:R-:W3:Y:S01]  /*1c80*/  LDCU UR24, c[0x0][0x440] ;  /* 0x00008800ff1877ac */ /* 0x000ee20008000800 */
[C---:B------:R-:W-:Y:S02]  /*1c90*/  IMAD R21, R84.reuse, UR13, R21 ;  /* 0x0000000d54157c24 */ /* 0x040fe4000f8e0215 */
[C---:B----4-:R-:W-:Y:S01]  /*1ca0*/  IMAD R11, R7.reuse, UR20, RZ ;  /* 0x00000014070b7c24 */ /* 0x050fe2000f8e02ff */
[----:B------:R-:W-:Y:S01]  /*1cb0*/  UIADD3 UR27, UP0, UPT, URZ, -UR27, URZ ;  /* 0x8000001bff1b7290 */ /* 0x000fe2000ff1e0ff */
[----:B------:R-:W-:Y:S01]  /*1cc0*/  IMAD R7, R7, UR14, RZ ;  /* 0x0000000e07077c24 */ /* 0x000fe2000f8e02ff */
[----:B------:R-:W4:Y:S01]  /*1cd0*/  LDCU.64 UR16, c[0x0][0x3c0] ;  /* 0x00007800ff1077ac */ /* 0x000f220008000a00 */
[----:B------:R-:W-:-:S02]  /*1ce0*/  IMAD R23, R84, UR19, R23 ;  /* 0x0000001354177c24 */ /* 0x000fc4000f8e0217 */
[C---:B------:R-:W-:Y:S01]  /*1cf0*/  IMAD R6, R18.reuse, UR21, R11 ;  /* 0x0000001512067c24 */ /* 0x040fe2000f8e020b */
[----:B------:R-:W-:Y:S01]  /*1d00*/  USHF.L.U32 UR21, UR18, 0x6, URZ ;  /* 0x0000000612157899 */ /* 0x000fe200080006ff */
[C---:B------:R-:W-:Y:S01]  /*1d10*/  IMAD.WIDE.U32 R20, R18.reuse, UR20, R20 ;  /* 0x0000001412147c25 */ /* 0x040fe2000f8e0014 */
[----:B------:R-:W-:Y:S02]  /*1d20*/  USHF.L.U32 UR20, UR12, 0x6, URZ ;  /* 0x000000060c147899 */ /* 0x000fe400080006ff */
[----:B------:R-:W-:Y:S01]  /*1d30*/  UIADD3.X UR21, UPT, UPT, URZ, ~UR21, URZ, UP0, !UPT ;  /* 0x80000015ff157290 */ /* 0x000fe200087fe4ff */
[C---:B------:R-:W-:Y:S01]  /*1d40*/  IMAD R16, R18.reuse, UR15, R7 ;  /* 0x0000000f12107c24 */ /* 0x040fe2000f8e0207 */
[----:B------:R-:W-:Y:S01]  /*1d50*/  IADD3 R7, PT, PT, R21, R6, RZ ;  /* 0x0000000615077210 */ /* 0x000fe20007ffe0ff */
[----:B------:R-:W-:Y:S01]  /*1d60*/  IMAD.WIDE.U32 R18, R18, UR14, R22 ;  /* 0x0000000e12127c25 */ /* 0x000fe2000f8e0016 */
[----:B------:R-:W1:Y:S01]  /*1d70*/  LDCU.64 UR14, c[0x0][0x4d0] ;  /* 0x00009a00ff0e77ac */ /* 0x000e620008000a00 */
[----:B------:R-:W-:-:S02]  /*1d80*/  MOV R6, R20 ;  /* 0x0000001400067202 */ /* 0x000fc40000000f00 */
[----:B------:R-:W-:Y:S01]  /*1d90*/  IMAD.X R5, R5, 0x1, R64, P1 ;  /* 0x0000000105057824 */ /* 0x000fe200008e0640 */
[----:B------:R-:W-:Y:S01]  /*1da0*/  IADD3 R78, P1, PT, R76, UR22, RZ ;  /* 0x000000164c4e7c10 */ /* 0x000fe2000ff3e0ff */
[----:B------:R-:W-:Y:S01]  /*1db0*/  IMAD R95, R15, UR12, RZ ;  /* 0x0000000c0f5f7c24 */ /* 0x000fe2000f8e02ff */
[----:B------:R-:W-:Y:S01]  /*1dc0*/  UIADD3.X UR20, UPT, UPT, URZ, ~UR20, URZ, UP0, !UPT ;  /* 0x80000014ff147290 */ /* 0x000fe200087fe4ff */
[----:B------:R-:W-:Y:S01]  /*1dd0*/  IMAD.IADD R17, R19, 0x1, R16 ;  /* 0x0000000113117824 */ /* 0x000fe200078e0210 */
[----:B------:R-:W-:Y:S01]  /*1de0*/  SHF.L.U64.HI R0, R48, 0x1, R5 ;  /* 0x0000000130007819 */ /* 0x000fe20000010205 */
[----:B------:R-:W-:Y:S01]  /*1df0*/  IMAD R15, R15, UR18, RZ ;  /* 0x000000120f0f7c24 */ /* 0x000fe2000f8e02ff */
[----:B------:R-:W-:Y:S01]  /*1e00*/  IADD3.X R79, PT, PT, R77, UR23, RZ, P1, !PT ;  /* 0x000000174d4f7c10 */ /* 0x000fe20008ffe4ff */
[----:B------:R-:W-:Y:S01]  /*1e10*/  IMAD.MOV.U32 R16, RZ, RZ, R18 ;  /* 0x000000ffff107224 */ /* 0x000fe200078e0012 */
[----:B--2---:R-:W-:Y:S01]  /*1e20*/  UISETP.NE.AND UP0, UPT, UR26, URZ, UPT ;  /* 0x000000ff1a00728c */ /* 0x004fe2000bf05270 */
[----:B------:R-:W-:-:S02]  /*1e30*/  IMAD R95, R4, UR13, R95 ;  /* 0x0000000d045f7c24 */ /* 0x000fc4000f8e025f */
[----:B------:R-:W-:Y:S01]  /*1e40*/  IMAD.WIDE.U32 R6, R4, UR12, R6 ;  /* 0x0000000c04067c25 */ /* 0x000fe2000f8e0006 */
[----:B------:R-:W2:Y:S01]  /*1e50*/  LDCU.64 UR12, c[0x0][0x3b8] ;  /* 0x00007700ff0c77ac */ /* 0x000ea20008000a00 */
[----:B-1----:R-:W-:Y:S02]  /*1e60*/  IADD3 R76, P1, PT, R76, UR14, RZ ;  /* 0x0000000e4c4c7c10 */ /* 0x002fe4000ff3e0ff */
[----:B------:R-:W-:Y:S01]  /*1e70*/  IMAD.SHL.U32 R48, R48, 0x2, RZ ;  /* 0x0000000230307824 */ /* 0x000fe200078e00ff */
[----:B------:R-:W-:Y:S01]  /*1e80*/  LEA R94, P2, R6, UR8, 0x1 ;  /* 0x00000008065e7c11 */ /* 0x000fe2000f8408ff */
[C---:B------:R-:W-:Y:S01]  /*1e90*/  IMAD R15, R4.reuse, UR19, R15 ;  /* 0x00000013040f7c24 */ /* 0x040fe2000f8e020f */
[----:B------:R-:W-:Y:S01]  /*1ea0*/  IADD3 R95, PT, PT, R7, R95, RZ ;  /* 0x0000005f075f7210 */ /* 0x000fe20007ffe0ff */
[----:B------:R-:W-:Y:S01]  /*1eb0*/  IMAD.WIDE.U32 R4, R4, UR18, R16 ;  /* 0x0000001204047c25 */ /* 0x000fe2000f8e0010 */
[----:B------:R-:W-:Y:S01]  /*1ec0*/  IADD3 R16, P0, PT, R48, UR22, RZ ;  /* 0x0000001630107c10 */ /* 0x000fe2000ff1e0ff */
[----:B------:R-:W1:Y:S01]  /*1ed0*/  LDCU.64 UR18, c[0x0][0x4e0] ;  /* 0x00009c00ff1277ac */ /* 0x000e620008000a00 */
[----:B------:R-:W-:Y:S01]  /*1ee0*/  LEA.HI.X R95, R6, UR9, R95, 0x1, P2 ;  /* 0x00000009065f7c11 */ /* 0x000fe200090f0c5f */
[----:B------:R-:W-:Y:S01]  /*1ef0*/  IMAD.IADD R15, R5, 0x1, R15 ;  /* 0x00000001050f7824 */ /* 0x000fe200078e020f */
[----:B------:R-:W-:Y:S01]  /*1f00*/  IADD3.X R17, PT, PT, R0, UR23, RZ, P0, !PT ;  /* 0x0000001700117c10 */ /* 0x000fe200087fe4ff */
[----:B------:R-:W-:Y:S01]  /*1f10*/  IMAD.U32 R11, RZ, RZ, UR25 ;  /* 0x00000019ff0b7e24 */ /* 0x000fe2000f8e00ff */
[----:B------:R-:W-:Y:S01]  /*1f20*/  LEA R14, P2, R4, UR4, 0x1 ;  /* 0x00000004040e7c11 */ /* 0x000fe2000f8408ff */
[----:B------:R-:W-:Y:S01]  /*1f30*/  USHF.R.S64 UR4, UR27, 0x1f, UR20 ;  /* 0x0000001f1b047899 */ /* 0x000fe20008001014 */
[----:B------:R-:W-:Y:S01]  /*1f40*/  IADD3 R48, P0, PT, R48, UR14, RZ ;  /* 0x0000000e30307c10 */ /* 0x000fe2000ff1e0ff */
[----:B------:R-:W-:Y:S01]  /*1f50*/  USHF.R.S64 UR27, UR27, 0x1f, UR21 ;  /* 0x0000001f1b1b7899 */ /* 0x000fe20008001015 */
[----:B------:R-:W-:Y:S01]  /*1f60*/  LEA.HI.X R15, R4, UR5, R15, 0x1, P2 ;  /* 0x00000005040f7c11 */ /* 0x000fe200090f0c0f */
[----:B------:R-:W1:Y:S01]  /*1f70*/  LDCU.128 UR8, c[0x0][0x3a0] ;  /* 0x00007400ff0877ac */ /* 0x000e620008000c00 */
[----:B------:R-:W-:-:S02]  /*1f80*/  IADD3.X R77, PT, PT, R77, UR15, RZ, P1, !PT ;  /* 0x0000000f4d4d7c10 */ /* 0x000fc40008ffe4ff */
[----:B------:R-:W-:Y:S01]  /*1f90*/  IADD3.X R49, PT, PT, R0, UR15, RZ, P0, !PT ;  /* 0x0000000f00317c10 */ /* 0x000fe200087fe4ff */
[----:B------:R-:W-:Y:S02]  /*1fa0*/  USHF.R.S32.HI UR20, URZ, 0x1f, UR20 ;  /* 0x0000001fff147899 */ /* 0x000fe40008011414 */
[----:B--234-:R-:W-:-:S12]  /*1fb0*/  USHF.R.S32.HI UR21, URZ, 0x1f, UR21 ;  /* 0x0000001fff157899 */ /* 0x01cfd80008011415 */
.L_x_3559:
[----:B------:R-:W-:Y:S01]  /*1fc0*/  ISETP.NE.AND P1, PT, R11, RZ, PT ;  /* 0x000000ff0b00720c */ /* 0x000fe20003f25270 */
[----:B------:R-:W-:Y:S01]  /*1fd0*/  VIADD R80, R80, 0x40 ;  /* 0x0000004050507836 */ /* 0x000fe20000000000 */
[----:B------:R-:W-:Y:S01]  /*1fe0*/  BSSY.RECONVERGENT B0, `(.L_x_3524) ;  /* 0x0000015000007945 */ /* 0x000fe20003800200 */
[----:B------:R-:W-:Y:S02]  /*1ff0*/  VIADD R82, R82, 0x40 ;  /* 0x0000004052527836 */ /* 0x000fe40000000000 */
[C---:B------:R-:W-:Y:S01]  /*2000*/  VIADD R3, R90.reuse, 0x20 ;  /* 0x000000205a037836 */ /* 0x040fe20000000000 */
[C---:B------:R-:W-:Y:S01]  /*2010*/  ISETP.GE.AND P0, PT, R90.reuse, R80, PT ;  /* 0x000000505a00720c */ /* 0x040fe20003f06270 */
[----:B------:R-:W-:Y:S03]  /*2020*/  VIADD R81, R81, 0xffffffff ;  /* 0xffffffff51517836 */ /* 0x000fe60000000000 */
[----:B------:R-:W-:Y:S02]  /*2030*/  ISETP.GE.AND P0, PT, R90, R82, !P0 ;  /* 0x000000525a00720c */ /* 0x000fe40004706270 */
[C---:B------:R-:W-:Y:S04]  /*2040*/  ISETP.GE.AND P3, PT, R3.reuse, R80, PT ;  /* 0x000000500300720c */ /* 0x040fe80003f66270 */
[----:B------:R-:W-:Y:S07]  /*2050*/  ISETP.GE.AND P3, PT, R3, R82, !P3 ;  /* 0x000000520300720c */ /* 0x000fee0005f66270 */
[----:B------:R-:W-:Y:S05]  /*2060*/  @!P0 BRA `(.L_x_3525) ;  /* 0x0000000000308947 */ /* 0x000fea0003800000 */
[----:B------:R-:W-:Y:S02]  /*2070*/  ISETP.GE.AND P2, PT, R12, UR24, PT ;  /* 0x000000180c007c0c */ /* 0x000fe4000bf46270 */
[----:B------:R-:W-:Y:S11]  /*2080*/  ISETP.GE.AND P4, PT, R10, UR24, PT ;  /* 0x000000180a007c0c */ /* 0x000ff6000bf86270 */
[----:B------:R-:W2:Y:S01]  /*2090*/  @!P2 LDG.E.128 R24, desc[UR6][R94.64] ;  /* 0x000000065e18a981 */ /* 0x000ea2000c1e1d00 */
[--C-:B------:R-:W-:Y:S05]  /*20a0*/  @!P2 IMAD.MOV.U32 R73, RZ, RZ, R71.reuse ;  /* 0x000000ffff49a224 */ /* 0x100fea00078e0047 */
[----:B--2---:R2:W-:Y:S01]  /*20b0*/  @!P2 STG.E.128 desc[UR6][R72.64], R24 ;  /* 0x000000184800a986 */ /* 0x0045e2000c101d06 */
[----:B------:R-:W-:Y:S03]  /*20c0*/  ISETP.GE.AND P2, PT, R9, UR24, PT ;  /* 0x0000001809007c0c */ /* 0x000fe6000bf46270 */
[----:B------:R-:W3:Y:S01]  /*20d0*/  @!P4 LDG.E.128 R20, desc[UR6][R94.64+0x40] ;  /* 0x000040065e14c981 */ /* 0x000ee2000c1e1d00 */
[--C-:B--2---:R-:W-:Y:S05]  /*20e0*/  @!P4 IMAD.MOV.U32 R73, RZ, RZ, R71.reuse ;  /* 0x000000ffff49c224 */ /* 0x104fea00078e0047 */
[----:B---3--:R2:W-:Y:S04]  /*20f0*/  @!P4 STG.E.128 desc[UR6][R72.64+0x40], R20 ;  /* 0x000040144800c986 */ /* 0x0085e8000c101d06 */
[----:B------:R-:W3:Y:S01]  /*2100*/  @!P2 LDG.E.128 R4, desc[UR6][R94.64+0x80] ;  /* 0x000080065e04a981 */ /* 0x000ee2000c1e1d00 */
[----:B--2---:R-:W-:Y:S05]  /*2110*/  @!P2 IMAD.MOV.U32 R73, RZ, RZ, R71 ;  /* 0x000000ffff49a224 */ /* 0x004fea00078e0047 */
[----:B---3--:R2:W-:Y:S02]  /*2120*/  @!P2 STG.E.128 desc[UR6][R72.64+0x80], R4 ;  /* 0x000080044800a986 */ /* 0x0085e4000c101d06 */
.L_x_3525:
[----:B-1----:R-:W-:Y:S05]  /*2130*/  BSYNC.RECONVERGENT B0 ;  /* 0x0000000000007941 */ /* 0x002fea0003800200 */
.L_x_3524:
[----:B------:R-:W-:Y:S04]  /*2140*/  BSSY.RECONVERGENT B0, `(.L_x_3526) ;  /* 0x0000011000007945 */ /* 0x000fe80003800200 */
[----:B------:R-:W-:Y:S05]  /*2150*/  @!P3 BRA `(.L_x_3527) ;  /* 0x00000000003cb947 */ /* 0x000fea0003800000 */
[----:B------:R-:W1:Y:S01]  /*2160*/  LDC.64 R2, c[0x0][0x4b0] ;  /* 0x00012c00ff027b82 */ /* 0x000e620000000a00 */
[----:B------:R-:W-:Y:S02]  /*2170*/  ISETP.GE.AND P4, PT, R12, UR24, PT ;  /* 0x000000180c007c0c */ /* 0x000fe4000bf86270 */
[C---:B-1----:R-:W-:Y:S04]  /*2180*/  LEA R28, P2, R2.reuse, R94, 0x6 ;  /* 0x0000005e021c7211 */ /* 0x042fe800078430ff */
[----:B------:R-:W-:Y:S02]  /*2190*/  LEA.HI.X R29, R2, R95, R3, 0x6, P2 ;  /* 0x0000005f021d7211 */ /* 0x000fe400010f3403 */
[----:B------:R-:W1:Y:S01]  /*21a0*/  LDC.64 R2, c[0x0][0x3c0] ;  /* 0x0000f000ff027b82 */ /* 0x000e620000000a00 */
[----:B------:R-:W-:Y:S04]  /*21b0*/  ISETP.GE.AND P2, PT, R10, UR24, PT ;  /* 0x000000180a007c0c */ /* 0x000fe8000bf46270 */
[----:B--2---:R-:W2:Y:S01]  /*21c0*/  @!P4 LDG.E.128 R4, desc[UR6][R28.64] ;  /* 0x000000061c04c981 */ /* 0x004ea2000c1e1d00 */
        /* <DEDUP_REMOVED lines=8> */
.L_x_3527:
[----:B------:R-:W-:Y:S05]  /*2250*/  BSYNC.RECONVERGENT B0 ;  /* 0x0000000000007941 */ /* 0x000fea0003800200 */
.L_x_3526:
[----:B------:R-:W-:Y:S01]  /*2260*/  ISETP.GT.AND P2, PT, R81, R70, PT ;  /* 0x000000465100720c */ /* 0x000fe20003f44270 */
[----:B------:R-:W-:Y:S01]  /*2270*/  BSSY.RECONVERGENT B2, `(.L_x_3528) ;  /* 0x00003e1000027945 */ /* 0x000fe20003800200 */
[----:B------:R-:W-:Y:S03]  /*2280*/  MOV R88, R84 ;  /* 0x0000005400587202 */ /* 0x000fe60000000f00 */
[----:B------:R-:W-:Y:S05]  /*2290*/  @P1 BRA `(.L_x_3529) ;  /* 0x0000000000801947 */ /* 0x000fea0003800000 */
[----:B------:R-:W-:Y:S04]  /*22a0*/  BSSY.RECONVERGENT B0, `(.L_x_3530) ;  /* 0x000000b000007945 */ /* 0x000fe80003800200 */
[----:B------:R-:W-:Y:S05]  /*22b0*/  @!P0 BRA `(.L_x_3531) ;  /* 0x0000000000248947 */ /* 0x000fea0003800000 */
[----:B------:R-:W-:Y:S02]  /*22c0*/  ISETP.GE.AND P0, PT, R12, UR24, PT ;  /* 0x000000180c007c0c */ /* 0x000fe4000bf06270 */
[----:B------:R-:W-:Y:S11]  /*22d0*/  ISETP.GE.AND P1, PT, R10, UR24, PT ;  /* 0x000000180a007c0c */ /* 0x000ff6000bf26270 */
[----:B-1----:R-:W3:Y:S04]  /*22e0*/  @!P0 LDG.E.128 R24, desc[UR6][R14.64] ;  /* 0x000000060e188981 */ /* 0x002ee8000c1e1d00 */
[----:B---3--:R3:W-:Y:S01]  /*22f0*/  @!P0 STG.E.128 desc[UR6][R74.64], R24 ;  /* 0x000000184a008986 */ /* 0x0087e2000c101d06 */
[----:B------:R-:W-:Y:S03]  /*2300*/  ISETP.GE.AND P0, PT, R9, UR24, PT ;  /* 0x0000001809007c0c */ /* 0x000fe6000bf06270 */
[----:B------:R-:W4:Y:S04]  /*2310*/  @!P1 LDG.E.128 R20, desc[UR6][R14.64+0x40] ;  /* 0x000040060e149981 */ /* 0x000f28000c1e1d00 */
[----:B----4-:R3:W-:Y:S06]  /*2320*/  @!P1 STG.E.128 desc[UR6][R74.64+0x40], R20 ;  /* 0x000040144a009986 */ /* 0x0107ec000c101d06 */
[----:B--2---:R-:W2:Y:S04]  /*2330*/  @!P0 LDG.E.128 R4, desc[UR6][R14.64+0x80] ;  /* 0x000080060e048981 */ /* 0x004ea8000c1e1d00 */
[----:B--2---:R3:W-:Y:S02]  /*2340*/  @!P0 STG.E.128 desc[UR6][R74.64+0x80], R4 ;  /* 0x000080044a008986 */ /* 0x0047e4000c101d06 */
.L_x_3531:
[----:B------:R-:W-:Y:S05]  /*2350*/  BSYNC.RECONVERGENT B0 ;  /* 0x0000000000007941 */ /* 0x000fea0003800200 */
.L_x_3530:
[----:B------:R-:W-:Y:S01]  /*2360*/  MOV R11, RZ ;  /* 0x000000ff000b7202 */ /* 0x000fe20000000f00 */
[----:B------:R-:W-:Y:S05]  /*2370*/  @!P3 BRA `(.L_x_3532) ;  /* 0x0000003c0040b947 */ /* 0x000fea0003800000 */
[----:B------:R-:W1:Y:S01]  /*2380*/  LDC.64 R2, c[0x0][0x4a8] ;  /* 0x00012a00ff027b82 */ /* 0x000e620000000a00 */
[----:B------:R-:W-:Y:S02]  /*2390*/  ISETP.GE.AND P1, PT, R12, UR24, PT ;  /* 0x000000180c007c0c */ /* 0x000fe4000bf26270 */
[C---:B-1-3--:R-:W-:Y:S04]  /*23a0*/  LEA R24, P0, R2.reuse, R14, 0x6 ;  /* 0x0000000e02187211 */ /* 0x04afe800078030ff */
[----:B------:R-:W-:Y:S02]  /*23b0*/  LEA.HI.X R25, R2, R15, R3, 0x6, P0 ;  /* 0x0000000f02197211 */ /* 0x000fe400000f3403 */
[----:B------:R-:W1:Y:S01]  /*23c0*/  LDC.64 R2, c[0x0][0x3b8] ;  /* 0x0000ee00ff027b82 */ /* 0x000e620000000a00 */
[----:B------:R-:W-:Y:S04]  /*23d0*/  ISETP.GE.AND P0, PT, R10, UR24, PT ;  /* 0x000000180a007c0c */ /* 0x000fe8000bf06270 */
[----:B--2---:R-:W2:Y:S01]  /*23e0*/  @!P1 LDG.E.128 R4, desc[UR6][R24.64] ;  /* 0x0000000618049981 */ /* 0x004ea2000c1e1d00 */
[C---:B-1----:R-:W-:Y:S04]  /*23f0*/  LEA R18, P3, R2.reuse, R74, 0x6 ;  /* 0x0000004a02127211 */ /* 0x042fe800078630ff */
[----:B------:R-:W-:Y:S05]  /*2400*/  LEA.HI.X R19, R2, R75, R3, 0x6, P3 ;  /* 0x0000004b02137211 */ /* 0x000fea00018f3403 */
[----:B--2---:R4:W-:Y:S04]  /*2410*/  @!P1 STG.E.128 desc[UR6][R18.64], R4 ;  /* 0x0000000412009986 */ /* 0x0049e8000c101d06 */
[----:B------:R-:W2:Y:S04]  /*2420*/  @!P0 LDG.E.128 R20, desc[UR6][R24.64+0x40] ;  /* 0x0000400618148981 */ /* 0x000ea8000c1e1d00 */
[----:B--2---:R4:W-:Y:S01]  /*2430*/  @!P0 STG.E.128 desc[UR6][R18.64+0x40], R20 ;  /* 0x0000401412008986 */ /* 0x0049e2000c101d06 */
[----:B------:R-:W-:Y:S11]  /*2440*/  ISETP.GE.AND P0, PT, R9, UR24, PT ;  /* 0x0000001809007c0c */ /* 0x000ff6000bf06270 */
[----:B------:R-:W-:Y:S02]  /*2450*/  @!UPT UIADD3 URZ, UPT, UPT, URZ, URZ, URZ ;  /* 0x000000fffffff290 */ /* 0x000fe4000fffe0ff */
[----:B------:R-:W-:Y:S05]  /*2460*/  @P0 BRA `(.L_x_3532) ;  /* 0x0000003c00040947 */ /* 0x000fea0003800000 */
[----:B----4-:R-:W2:Y:S04]  /*2470*/  LDG.E.128 R4, desc[UR6][R24.64+0x80] ;  /* 0x0000800618047981 */ /* 0x010ea8000c1e1d00 */
[----:B--2---:R1:W-:Y:S01]  /*2480*/  STG.E.128 desc[UR6][R18.64+0x80], R4 ;  /* 0x0000800412007986 */ /* 0x0043e2000c101d06 */
[----:B------:R-:W-:Y:S05]  /*2490*/  BRA `(.L_x_3532) ;  /* 0x0000003800f87947 */ /* 0x000fea0003800000 */
.L_x_3529:
[----:B------:R-:W-:Y:S05]  /*24a0*/  BRA.U !UP0, `(.L_x_3533) ;  /* 0x0000001508bc7547 */ /* 0x000fea000b800000 */
[----:B------:R-:W-:Y:S04]  /*24b0*/  BSSY.RECONVERGENT B1, `(.L_x_3534) ;  /* 0x00000a3000017945 */ /* 0x000fe80003800200 */
[----:B------:R-:W-:Y:S05]  /*24c0*/  @!P0 BRA `(.L_x_3535) ;  /* 0x0000000800848947 */ /* 0x000fea0003800000 */
[----:B------:R-:W3:Y:S01]  /*24d0*/  LDC R3, c[0x0][0x440] ;  /* 0x00011000ff037b82 */ /* 0x000ee20000000800 */
[----:B------:R-:W-:Y:S01]  /*24e0*/  BSSY.RECONVERGENT B0, `(.L_x_3536) ;  /* 0x0000037000007945 */ /* 0x000fe20003800200 */
[-C--:B---3--:R-:W-:Y:S02]  /*24f0*/  ISETP.GE.AND P0, PT, R12, R3.reuse, PT ;  /* 0x000000030c00720c */ /* 0x088fe40003f06270 */
[-C--:B------:R-:W-:Y:S02]  /*2500*/  ISETP.GE.AND P4, PT, R10, R3.reuse, PT ;  /* 0x000000030a00720c */ /* 0x080fe40003f86270 */
[----:B------:R-:W-:Y:S09]  /*2510*/  ISETP.GE.AND P1, PT, R9, R3, PT ;  /* 0x000000030900720c */ /* 0x000ff20003f26270 */
[----:B------:R-:W-:Y:S05]  /*2520*/  @P0 BRA `(.L_x_3537) ;  /* 0x0000000000c80947 */ /* 0x000fea0003800000 */
[----:B------:R-:W-:Y:S01]  /*2530*/  ISETP.GE.AND P0, PT, R12, R11, PT ;  /* 0x0000000b0c00720c */ /* 0x000fe20003f06270 */
[----:B-1----:R-:W3:Y:S11]  /*2540*/  LDG.E.128 R20, desc[UR6][R14.64] ;  /* 0x000000060e147981 */ /* 0x002ef6000c1e1d00 */
        /* <DEDUP_REMOVED lines=48> */
.L_x_3537:
[----:B------:R-:W-:Y:S05]  /*2850*/  BSYNC.RECONVERGENT B0 ;  /* 0x0000000000007941 */ /* 0x000fea0003800200 */
.L_x_3536:
[----:B------:R-:W-:Y:S04]  /*2860*/  BSSY.RECONVERGENT B0, `(.L_x_3538) ;  /* 0x0000034000007945 */ /* 0x000fe80003800200 */
[----:B------:R-:W-:Y:S05]  /*2870*/  @P4 BRA `(.L_x_3539) ;  /* 0x0000000000c84947 */ /* 0x000fea0003800000 */
[----:B------:R-:W-:Y:S01]  /*2880*/  ISETP.GE.AND P0, PT, R10, R11, PT ;  /* 0x0000000b0a00720c */ /* 0x000fe20003f06270 */
[----:B-1-3--:R-:W3:Y:S11]  /*2890*/  LDG.E.128 R20, desc[UR6][R14.64+0x40] ;  /* 0x000040060e147981 */ /* 0x00aef6000c1e1d00 */
        /* <DEDUP_REMOVED lines=48> */
.L_x_3539:
[----:B------:R-:W-:Y:S05]  /*2ba0*/  BSYNC.RECONVERGENT B0 ;  /* 0x0000000000007941 */ /* 0x000fea0003800200 */
.L_x_3538:
        /* <DEDUP_REMOVED lines=51> */
.L_x_3535:
[----:B------:R-:W-:Y:S05]  /*2ee0*/  BSYNC.RECONVERGENT B1 ;  /* 0x0000000000017941 */ /* 0x000fea0003800200 */
.L_x_3534:
[----:B------:R-:W-:Y:S04]  /*2ef0*/  BSSY.RECONVERGENT B1, `(.L_x_3540) ;  /* 0x00000c2000017945 */ /* 0x000fe80003800200 */
[----:B------:R-:W-:Y:S05]  /*2f00*/  @!P3 BRA `(.L_x_3541) ;  /* 0x0000000c0000b947 */ /* 0x000fea0003800000 */
[----:B-12---:R-:W1:Y:S01]  /*2f10*/  LDC R5, c[0x0][0x440] ;  /* 0x00011000ff057b82 */ /* 0x006e620000000800 */
[----:B------:R-:W-:Y:S01]  /*2f20*/  IMAD.SHL.U32 R39, R68, 0x20, RZ ;  /* 0x0000002044277824 */ /* 0x000fe200078e00ff */
[----:B------:R-:W-:Y:S06]  /*2f30*/  BSSY.RECONVERGENT B0, `(.L_x_3542) ;  /* 0x0000044000007945 */ /* 0x000fec0003800200 */
[----:B------:R-:W2:Y:S01]  /*2f40*/  LDC.64 R2, c[0x0][0x4a8] ;  /* 0x00012a00ff027b82 */ /* 0x000ea20000000a00 */
[----:B------:R-:W-:Y:S02]  /*2f50*/  SHF.R.S32.HI R38, RZ, 0x1f, R39 ;  /* 0x0000001fff267819 */ /* 0x000fe40000011427 */
[-C--:B-1----:R-:W-:Y:S02]  /*2f60*/  ISETP.GE.AND P4, PT, R12, R5.reuse, PT ;  /* 0x000000050c00720c */ /* 0x082fe40003f86270 */
[-C--:B------:R-:W-:Y:S02]  /*2f70*/  ISETP.GE.AND P3, PT, R10, R5.reuse, PT ;  /* 0x000000050a00720c */ /* 0x080fe40003f66270 */
[C---:B--2---:R-:W-:Y:S02]  /*2f80*/  LEA R40, P0, R2.reuse, R14, 0x6 ;  /* 0x0000000e02287211 */ /* 0x044fe400078030ff */
[----:B------:R-:W-:Y:S02]  /*2f90*/  ISETP.GE.AND P1, PT, R9, R5, PT ;  /* 0x000000050900720c */ /* 0x000fe40003f26270 */
[----:B------:R-:W-:Y:S05]  /*2fa0*/  LEA.HI.X R41, R2, R15, R3, 0x6, P0 ;  /* 0x0000000f02297211 */ /* 0x000fea00000f3403 */
[----:B------:R-:W-:Y:S06]  /*2fb0*/  @P4 BRA `(.L_x_3543) ;  /* 0x0000000000ec4947 */ /* 0x000fec0003800000 */
[----:B------:R-:W-:Y:S01]  /*2fc0*/  ISETP.GE.AND P0, PT, R12, R11, PT ;  /* 0x0000000b0c00720c */ /* 0x000fe20003f06270 */
[----:B---34-:R-:W2:Y:S11]  /*2fd0*/  LDG.E.128 R20, desc[UR6][R40.64] ;  /* 0x0000000628147981 */ /* 0x018eb6000c1e1d00 */
[----:B------:R-:W-:Y:S01]  /*2fe0*/  @!UPT UIADD3 URZ, UPT, UPT, URZ, URZ, URZ ;  /* 0x000000fffffff290 */ /* 0x000fe2000fffe0ff */
[C---:B------:R-:W-:Y:S02]  /*2ff0*/  @!P0 SHF.L.U32 R43, R39.reuse, 0x1, RZ ;  /* 0x00000001272b8819 */ /* 0x040fe400000006ff */
[----:B------:R-:W-:Y:S02]  /*3000*/  @!P0 SHF.L.U64.HI R37, R39, 0x1, R38 ;  /* 0x0000000127258819 */ /* 0x000fe40000010226 */
[-C--:B------:R-:W-:Y:S02]  /*3010*/  @!P0 IADD3 R34, P4, PT, R48, R43.reuse, RZ ;  /* 0x0000002b30228210 */ /* 0x080fe40007f9e0ff */
[----:B------:R-:W-:Y:S02]  /*3020*/  @!P0 IADD3 R26, P5, PT, R16, R43, RZ ;  /* 0x0000002b101a8210 */ /* 0x000fe40007fbe0ff */
[-C--:B------:R-:W-:Y:S02]  /*3030*/  @!P0 IADD3.X R35, PT, PT, R49, R37.reuse, RZ, P4, !PT ;  /* 0x0000002531238210 */ /* 0x080fe400027fe4ff */
[----:B------:R-:W-:Y:S02]  /*3040*/  @!P0 IADD3.X R27, PT, PT, R17, R37, RZ, P5, !PT ;  /* 0x00000025111b8210 */ /* 0x000fe40002ffe4ff */
[----:B------:R-:W1:Y:S02]  /*3050*/  LDC.64 R36, c[0x0][0x3b8] ;  /* 0x0000ee00ff247b82 */ /* 0x000e640000000a00 */
[----:B------:R-:W3:Y:S06]  /*3060*/  @!P0 LDG.E.64 R34, desc[UR6][R34.64] ;  /* 0x0000000622228981 */ /* 0x000eec000c1e1b00 */
[----:B------:R-:W4:Y:S01]  /*3070*/  @!P0 LDG.E.64 R6, desc[UR6][R26.64] ;  /* 0x000000061a068981 */ /* 0x000f22000c1e1b00 */
[--C-:B---3--:R-:W-:Y:S01]  /*3080*/  @!P0 HADD2.F32 R29, -RZ, R34.reuse.H0_H0 ;  /* 0x20000022ff1d8230 */ /* 0x108fe20000004100 */
[----:B--2---:R-:W-:Y:S01]  /*3090*/  @!P0 MOV R19, R20 ;  /* 0x0000001400138202 */ /* 0x004fe20000000f00 */
[----:B------:R-:W-:Y:S01]  /*30a0*/  @!P0 HADD2.F32 R28, -RZ, R35.H0_H0 ;  /* 0x20000023ff1c8230 */ /* 0x000fe20000004100 */
[C---:B-1----:R-:W-:Y:S01]  /*30b0*/  LEA R50, P4, R36.reuse, R74, 0x6 ;  /* 0x0000004a24327211 */ /* 0x042fe200078830ff */
[----:B------:R-:W-:Y:S01]  /*30c0*/  @!P0 HADD2.F32 R33, -RZ, R34.H1_H1 ;  /* 0x30000022ff218230 */ /* 0x000fe20000004100 */
[----:B------:R-:W-:Y:S01]  /*30d0*/  @!P0 MOV R8, R21 ;  /* 0x0000001500088202 */ /* 0x000fe20000000f00 */
[--C-:B------:R-:W-:Y:S01]  /*30e0*/  @!P0 HADD2.F32 R25, -RZ, R19.reuse.H1_H1 ;  /* 0x30000013ff198230 */ /* 0x100fe20000004100 */
[----:B------:R-:W-:Y:S01]  /*30f0*/  LEA.HI.X R51, R36, R75, R37, 0x6, P4 ;  /* 0x0000004b24337211 */ /* 0x000fe200020f3425 */
[--C-:B----4-:R-:W-:Y:S02]  /*3100*/  @!P0 HADD2.F32 R18, -RZ, R6.reuse.H0_H0 ;  /* 0x20000006ff128230 */ /* 0x110fe40000004100 */
[----:B------:R-:W-:Y:S01]  /*3110*/  @!P0 HADD2.F32 R31, -RZ, R19.H0_H0 ;  /* 0x20000013ff1f8230 */ /* 0x000fe20000004100 */
[----:B------:R-:W-:Y:S01]  /*3120*/  @!P0 MOV R19, R22 ;  /* 0x0000001600138202 */ /* 0x000fe20000000f00 */
[----:B------:R-:W-:Y:S02]  /*3130*/  @!P0 HADD2.F32 R6, -RZ, R6.H1_H1 ;  /* 0x30000006ff068230 */ /* 0x000fe40000004100 */
[C---:B------:R-:W-:Y:S01]  /*3140*/  @!P0 FMUL.FTZ R43, R25.reuse, R29 ;  /* 0x0000001d192b8220 */ /* 0x040fe20000410000 */
[-C--:B------:R-:W-:Y:S01]  /*3150*/  @!P0 FMUL.FTZ R0, R25, R18.reuse ;  /* 0x0000001219008220 */ /* 0x080fe20000410000 */
[--C-:B------:R-:W-:Y:S02]  /*3160*/  @!P0 HADD2.F32 R25, -RZ, R8.reuse.H1_H1 ;  /* 0x30000008ff198230 */ /* 0x100fe40000004100 */
[----:B------:R-:W-:Y:S01]  /*3170*/  @!P0 FFMA.FTZ R43, R31, R18, -R43 ;  /* 0x000000121f2b8223 */ /* 0x000fe2000001082b */
[----:B------:R-:W-:Y:S01]  /*3180*/  @!P0 MOV R18, R23 ;  /* 0x0000001700128202 */ /* 0x000fe20000000f00 */
[----:B------:R-:W-:Y:S01]  /*3190*/  @!P0 FFMA.FTZ R0, R29, R31, R0 ;  /* 0x0000001f1d008223 */ /* 0x000fe20000010000 */
[----:B------:R-:W-:Y:S02]  /*31a0*/  @!P0 HADD2.F32 R5, -RZ, R7.H0_H0 ;  /* 0x20000007ff058230 */ /* 0x000fe40000004100 */
[C---:B------:R-:W-:Y:S01]  /*31b0*/  @!P0 FMUL.FTZ R2, R25.reuse, R6 ;  /* 0x0000000619028220 */ /* 0x040fe20000410000 */
[----:B------:R-:W-:Y:S02]  /*31c0*/  @!P0 HADD2.F32 R29, -RZ, R8.H0_H0 ;  /* 0x20000008ff1d8230 */ /* 0x000fe40000004100 */
[----:B------:R-:W-:Y:S01]  /*31d0*/  @!P0 FMUL.FTZ R45, R25, R33 ;  /* 0x00000021192d8220 */ /* 0x000fe20000410000 */
[----:B------:R-:W-:Y:S01]  /*31e0*/  @!P0 F2FP.F16.F32.PACK_AB R43, R0, R43 ;  /* 0x0000002b002b823e */ /* 0x000fe200000000ff */
[----:B------:R-:W-:Y:S02]  /*31f0*/  @!P0 HADD2.F32 R24, -RZ, R19.H1_H1 ;  /* 0x30000013ff188230 */ /* 0x000fe40000004100 */
        /* <DEDUP_REMOVED lines=23> */
.L_x_3543:
[----:B------:R-:W-:Y:S05]  /*3370*/  BSYNC.RECONVERGENT B0 ;  /* 0x0000000000007941 */ /* 0x000fea0003800200 */
.L_x_3542:
[----:B------:R-:W-:Y:S04]  /*3380*/  BSSY.RECONVERGENT B0, `(.L_x_3544) ;  /* 0x000003d000007945 */ /* 0x000fe80003800200 */
[----:B------:R-:W-:Y:S05]  /*3390*/  @P3 BRA `(.L_x_3545) ;  /* 0x0000000000ec3947 */ /* 0x000fea0003800000 */
[----:B------:R-:W-:Y:S01]  /*33a0*/  ISETP.GE.AND P0, PT, R10, R11, PT ;  /* 0x0000000b0a00720c */ /* 0x000fe20003f06270 */
[----:B-1-34-:R-:W2:Y:S11]  /*33b0*/  LDG.E.128 R20, desc[UR6][R40.64+0x40] ;  /* 0x0000400628147981 */ /* 0x01aeb6000c1e1d00 */
        /* <DEDUP_REMOVED lines=57> */
.L_x_3545:
[----:B------:R-:W-:Y:S05]  /*3750*/  BSYNC.RECONVERGENT B0 ;  /* 0x0000000000007941 */ /* 0x000fea0003800200 */
.L_x_3544:
[----:B------:R-:W-:Y:S05]  /*3760*/  @P1 BRA `(.L_x_3541) ;  /* 0x0000000000e81947 */ /* 0x000fea0003800000 */
[----:B------:R-:W-:Y:S01]  /*3770*/  ISETP.GE.AND P0, PT, R9, R11, PT ;  /* 0x0000000b0900720c */ /* 0x000fe20003f06270 */
[----:B-1234-:R-:W2:Y:S01]  /*3780*/  LDG.E.128 R20, desc[UR6][R40.64+0x80] ;  /* 0x0000800628147981 */ /* 0x01eea2000c1e1d00 */
[----:B------:R-:W1:Y:S11]  /*3790*/  LDC.64 R34, c[0x0][0x3b8] ;  /* 0x0000ee00ff227b82 */ /* 0x000e760000000a00 */
[C---:B------:R-:W-:Y:S02]  /*37a0*/  @!P0 SHF.L.U32 R33, R39.reuse, 0x1, RZ ;  /* 0x0000000127218819 */ /* 0x040fe400000006ff */
[----:B------:R-:W-:Y:S02]  /*37b0*/  @!P0 SHF.L.U64.HI R39, R39, 0x1, R38 ;  /* 0x0000000127278819 */ /* 0x000fe40000010226 */
[-C--:B------:R-:W-:Y:S02]  /*37c0*/  @!P0 IADD3 R30, P1, PT, R48, R33.reuse, RZ ;  /* 0x00000021301e8210 */ /* 0x080fe40007f3e0ff */
[----:B------:R-:W-:Y:S02]  /*37d0*/  @!P0 IADD3 R26, P3, PT, R16, R33, RZ ;  /* 0x00000021101a8210 */ /* 0x000fe40007f7e0ff */
[-C--:B------:R-:W-:Y:S02]  /*37e0*/  @!P0 IADD3.X R31, PT, PT, R49, R39.reuse, RZ, P1, !PT ;  /* 0x00000027311f8210 */ /* 0x080fe40000ffe4ff */
[----:B------:R-:W-:Y:S04]  /*37f0*/  @!P0 IADD3.X R27, PT, PT, R17, R39, RZ, P3, !PT ;  /* 0x00000027111b8210 */ /* 0x000fe80001ffe4ff */
[----:B------:R-:W3:Y:S06]  /*3800*/  @!P0 LDG.E.64 R30, desc[UR6][R30.64+0x40] ;  /* 0x000040061e1e8981 */ /* 0x000eec000c1e1b00 */
[----:B------:R-:W4:Y:S01]  /*3810*/  @!P0 LDG.E.64 R6, desc[UR6][R26.64+0x40] ;  /* 0x000040061a068981 */ /* 0x000f22000c1e1b00 */
[--C-:B---3--:R-:W-:Y:S01]  /*3820*/  @!P0 HADD2.F32 R25, -RZ, R30.reuse.H0_H0 ;  /* 0x2000001eff198230 */ /* 0x108fe20000004100 */
[----:B--2---:R-:W-:Y:S01]  /*3830*/  @!P0 MOV R18, R20 ;  /* 0x0000001400128202 */ /* 0x004fe20000000f00 */
[----:B------:R-:W-:Y:S01]  /*3840*/  @!P0 HADD2.F32 R29, -RZ, R30.H1_H1 ;  /* 0x3000001eff1d8230 */ /* 0x000fe20000004100 */
[C---:B-1----:R-:W-:Y:S01]  /*3850*/  LEA R40, P1, R34.reuse, R74, 0x6 ;  /* 0x0000004a22287211 */ /* 0x042fe200078230ff */
[----:B------:R-:W-:Y:S01]  /*3860*/  @!P0 HADD2.F32 R30, -RZ, R31.H0_H0 ;  /* 0x2000001fff1e8230 */ /* 0x000fe20000004100 */
[----:B------:R-:W-:Y:S01]  /*3870*/  @!P0 MOV R8, R21 ;  /* 0x0000001500088202 */ /* 0x000fe20000000f00 */
[----:B------:R-:W-:Y:S01]  /*3880*/  @!P0 HADD2.F32 R24, -RZ, R18.H1_H1 ;  /* 0x30000012ff188230 */ /* 0x000fe20000004100 */
[----:B------:R-:W-:Y:S01]  /*3890*/  LEA.HI.X R41, R34, R75, R35, 0x6, P1 ;  /* 0x0000004b22297211 */ /* 0x000fe200008f3423 */
[----:B----4-:R-:W-:Y:S02]  /*38a0*/  @!P0 HADD2.F32 R11, -RZ, R6.H0_H0 ;  /* 0x20000006ff0b8230 */ /* 0x010fe40000004100 */
        /* <DEDUP_REMOVED lines=38> */
.L_x_3541:
[----:B------:R-:W-:Y:S05]  /*3b10*/  BSYNC.RECONVERGENT B1 ;  /* 0x0000000000017941 */ /* 0x000fea0003800200 */
.L_x_3540:
        /* <DEDUP_REMOVED lines=8> */
.L_x_3533:
[----:B-1----:R-:W-:Y:S01]  /*3ba0*/  LEA.HI R18, R11, R11, RZ, 0x1 ;  /* 0x0000000b0b127211 */ /* 0x002fe200078f08ff */
        /* <DEDUP_REMOVED lines=18> */
[----:B------:R-:W-:Y:S02]  /*3cd0*/  @!P0 SEL R21, R19, R18, !P1 ;  /* 0x0000001213158207 */ /* 0x000fe40004800000 */
[----:B------:R-:W-:Y:S02]  /*3ce0*/  @!P0 IADD3 R96, P1, PT, R87, R76, RZ ;  /* 0x0000004c57608210 */ /* 0x000fe40007f3e0ff */
[----:B------:R-:W-:Y:S01]  /*3cf0*/  @!P0 SHF.L.U64.HI R56, R89, 0x1, R56 ;  /* 0x0000000159388819 */ /* 0x000fe20000010238 */
        /* <DEDUP_REMOVED lines=77> */
.L_x_3549:
[----:B------:R-:W-:Y:S05]  /*41d0*/  BSYNC.RECONVERGENT B0 ;  /* 0x0000000000007941 */ /* 0x000fea0003800200 */
.L_x_3548:
        /* <DEDUP_REMOVED lines=9> */
[----:B------:R-:W-:Y:S02]  /*4270*/  @!P0 SEL R21, R19, R18, !P1 ;  /* 0x0000001213158207 */ /* 0x000fe40004800000 */
        /* <DEDUP_REMOVED lines=83> */
.L_x_3551:
[----:B------:R-:W-:Y:S05]  /*47b0*/  BSYNC.RECONVERGENT B0 ;  /* 0x0000000000007941 */ /* 0x000fea0003800200 */
.L_x_3550:
        /* <DEDUP_REMOVED lines=92> */
.L_x_3547:
[----:B------:R-:W-:Y:S05]  /*4d80*/  BSYNC.RECONVERGENT B1 ;  /* 0x0000000000017941 */ /* 0x000fea0003800200 */
.L_x_3546:
[----:B------:R-:W-:Y:S04]  /*4d90*/  BSSY.RECONVERGENT B1, `(.L_x_3552) ;  /* 0x0000127000017945 */ /* 0x000fe80003800200 */
[----:B------:R-:W-:Y:S05]  /*4da0*/  @!P3 BRA `(.L_x_3553) ;  /* 0x000000100094b947 */ /* 0x000fea0003800000 */
[----:B------:R-:W4:Y:S01]  /*4db0*/  LDC R83, c[0x0][0x440] ;  /* 0x00011000ff537b82 */ /* 0x000f220000000800 */
[----:B------:R-:W-:Y:S07]  /*4dc0*/  BSSY.RECONVERGENT B0, `(.L_x_3554) ;  /* 0x0000064000007945 */ /* 0x000fee0003800200 */
[----:B------:R-:W5:Y:S01]  /*4dd0*/  LDC.64 R2, c[0x0][0x4a8] ;  /* 0x00012a00ff027b82 */ /* 0x000f620000000a00 */
[-C--:B----4-:R-:W-:Y:S02]  /*4de0*/  ISETP.GE.AND P1, PT, R12, R83.reuse, PT ;  /* 0x000000530c00720c */ /* 0x090fe40003f26270 */
[----:B------:R-:W-:Y:S02]  /*4df0*/  ISETP.GE.AND P4, PT, R10, R83, PT ;  /* 0x000000530a00720c */ /* 0x000fe40003f86270 */
[C---:B-----5:R-:W-:Y:S04]  /*4e00*/  LEA R24, P0, R2.reuse, R14, 0x6 ;  /* 0x0000000e02187211 */ /* 0x060fe800078030ff */
[----:B------:R-:W-:Y:S05]  /*4e10*/  LEA.HI.X R25, R2, R15, R3, 0x6, P0 ;  /* 0x0000000f02197211 */ /* 0x000fea00000f3403 */
[----:B------:R-:W-:Y:S05]  /*4e20*/  @P1 BRA `(.L_x_3555) ;  /* 0x0000000400741947 */ /* 0x000fea0003800000 */
[C---:B------:R-:W-:Y:S01]  /*4e30*/  ISETP.GE.AND P0, PT, R12.reuse, R11, PT ;  /* 0x0000000b0c00720c */ /* 0x040fe20003f06270 */
[----:B-123--:R-:W2:Y:S11]  /*4e40*/  LDG.E.128 R52, desc[UR6][R24.64] ;  /* 0x0000000618347981 */ /* 0x00eeb6000c1e1d00 */
[----:B------:R-:W-:Y:S01]  /*4e50*/  @!UPT UIADD3 URZ, UPT, UPT, URZ, URZ, URZ ;  /* 0x000000fffffff290 */ /* 0x000fe2000fffe0ff */
[----:B------:R-:W-:Y:S02]  /*4e60*/  @!P0 ISETP.GE.U32.AND P1, PT, R12, R19, PT ;  /* 0x000000130c00820c */ /* 0x000fe40003f26070 */
[----:B------:R-:W-:Y:S02]  /*4e70*/  @!P0 SHF.L.U32 R100, R68, 0x5, RZ ;  /* 0x0000000544648819 */ /* 0x000fe400000006ff */
[----:B------:R-:W-:Y:S02]  /*4e80*/  @!P0 SEL R89, R18, RZ, P1 ;  /* 0x000000ff12598207 */ /* 0x000fe40000800000 */
[----:B------:R-:W-:Y:S02]  /*4e90*/  @!P0 SEL R87, R73, RZ, P1 ;  /* 0x000000ff49578207 */ /* 0x000fe40000800000 */
[C---:B------:R-:W-:Y:S02]  /*4ea0*/  @!P0 IADD3 R89, P3, PT, R100.reuse, R89, RZ ;  /* 0x0000005964598210 */ /* 0x040fe40007f7e0ff */
[----:B------:R-:W-:Y:S02]  /*4eb0*/  @!P0 SEL R21, R19, R18, !P1 ;  /* 0x0000001213158207 */ /* 0x000fe40004800000 */
[----:B------:R-:W-:Y:S02]  /*4ec0*/  @!P0 LEA.HI.X.SX32 R100, R100, R87, 0x1, P3 ;  /* 0x0000005764648211 */ /* 0x000fe400018f0eff */
        /* <DEDUP_REMOVED lines=17> */
[----:B------:R-:W-:Y:S01]  /*4fe0*/  @!P0 HADD2.F32 R39, -RZ, R38.H0_H0 ;  /* 0x20000026ff278230 */ /* 0x000fe20000004100 */
[----:B------:R-:W-:Y:S01]  /*4ff0*/  @!P0 MOV R51, R55 ;  /* 0x0000003700338202 */ /* 0x000fe20000000f00 */
[--C-:B----4-:R-:W-:Y:S02]  /*5000*/  @!P0 HADD2.F32 R36, -RZ, R96.reuse.H0_H0 ;  /* 0x20000060ff248230 */ /* 0x110fe40000004100 */
[----:B------:R-:W-:Y:S02]  /*5010*/  @!P0 HADD2.F32 R34, -RZ, R96.H1_H1 ;  /* 0x30000060ff228230 */ /* 0x000fe40000004100 */
[--C-:B------:R-:W-:Y:S02]  /*5020*/  @!P0 HADD2.F32 R37, -RZ, R97.reuse.H0_H0 ;  /* 0x20000061ff258230 */ /* 0x100fe40000004100 */
[----:B------:R-:W-:Y:S01]  /*5030*/  @!P1 FADD.FTZ R36, -R36, -RZ ;  /* 0x800000ff24249221 */ /* 0x000fe20000010100 */
[----:B------:R-:W-:Y:S02]  /*5040*/  @!P0 HADD2.F32 R35, -RZ, R97.H1_H1 ;  /* 0x30000061ff238230 */ /* 0x000fe40000004100 */
[----:B------:R-:W-:Y:S01]  /*5050*/  @!P1 FADD.FTZ R34, -R34, -RZ ;  /* 0x800000ff22229221 */ /* 0x000fe20000010100 */
[----:B------:R-:W-:Y:S01]  /*5060*/  @!P0 HADD2.F32 R41, -RZ, R38.H1_H1 ;  /* 0x30000026ff298230 */ /* 0x000fe20000004100 */
[----:B------:R-:W1:Y:S01]  /*5070*/  LDC.64 R96, c[0x0][0x3b8] ;  /* 0x0000ee00ff607b82 */ /* 0x000e620000000a00 */
[----:B-----5:R-:W-:Y:S02]  /*5080*/  @!P0 HADD2.F32 R38, -RZ, R44.H0_H0 ;  /* 0x2000002cff268230 */ /* 0x020fe40000004100 */
[----:B------:R-:W-:Y:S01]  /*5090*/  @!P0 FMUL.FTZ R0, R33, R36 ;  /* 0x0000002421008220 */ /* 0x000fe20000410000 */
[----:B------:R-:W-:Y:S02]  /*50a0*/  @!P0 HADD2.F32 R32, -RZ, R98.H0_H0 ;  /* 0x20000062ff208230 */ /* 0x000fe40000004100 */
[----:B------:R-:W-:Y:S01]  /*50b0*/  @!P1 FADD.FTZ R37, -R37, -RZ ;  /* 0x800000ff25259221 */ /* 0x000fe20000010100 */
[----:B------:R-:W-:Y:S02]  /*50c0*/  @!P0 HADD2.F32 R28, -RZ, R21.H1_H1 ;  /* 0x30000015ff1c8230 */ /* 0x000fe40000004100 */
[----:B------:R-:W-:Y:S01]  /*50d0*/  @!P1 FADD.FTZ R35, -R35, -RZ ;  /* 0x800000ff23239221 */ /* 0x000fe20000010100 */
[--C-:B------:R-:W-:Y:S02]  /*50e0*/  @!P0 HADD2.F32 R27, -RZ, R22.reuse.H0_H0 ;  /* 0x20000016ff1b8230 */ /* 0x100fe40000004100 */
        /* <DEDUP_REMOVED lines=8> */
[----:B------:R-:W-:Y:S01]  /*5170*/  @!P1 FADD.FTZ R29, -R29, -RZ ;  /* 0x800000ff1d1d9221 */ /* 0x000fe20000010100 */
[----:B------:R-:W-:Y:S02]  /*5180*/  @!P0 HADD2.F32 R42, -RZ, R45.H0_H0 ;  /* 0x2000002dff2a8230 */ /* 0x000fe40000004100 */
[----:B------:R-:W-:Y:S01]  /*5190*/  @!P0 FFMA.FTZ R2, R41, R40, R2 ;  /* 0x0000002829028223 */ /* 0x000fe20000010002 */
[--C-:B------:R-:W-:Y:S02]  /*51a0*/  @!P0 HADD2.F32 R38, -RZ, R50.reuse.H0_H0 ;  /* 0x20000032ff268230 */ /* 0x100fe40000004100 */
[----:B------:R-:W-:Y:S01]  /*51b0*/  @!P1 FADD.FTZ R22, -R22, -RZ ;  /* 0x800000ff16169221 */ /* 0x000fe20000010100 */
[----:B------:R-:W-:Y:S02]  /*51c0*/  @!P0 HADD2.F32 R20, -RZ, R99.H1_H1 ;  /* 0x30000063ff148230 */ /* 0x000fe40000004100 */
[----:B------:R-:W-:Y:S01]  /*51d0*/  @!P0 FMUL.FTZ R4, R28, R35 ;  /* 0x000000231c048220 */ /* 0x000fe20000410000 */
[----:B------:R-:W-:Y:S01]  /*51e0*/  @!P0 HADD2.F32 R43, -RZ, R45.H1_H1 ;  /* 0x3000002dff2b8230 */ /* 0x000fe20000004100 */
[----:B------:R-:W-:Y:S01]  /*51f0*/  @!P0 F2FP.F16.F32.PACK_AB R87, R2, R0 ;  /* 0x000000000257823e */ /* 0x000fe200000000ff */
[----:B------:R-:W-:Y:S02]  /*5200*/  @!P0 HADD2.F32 R39, -RZ, R50.H1_H1 ;  /* 0x30000032ff278230 */ /* 0x000fe40000004100 */
[----:B------:R-:W-:Y:S01]  /*5210*/  @!P1 FADD.FTZ R20, -R20, -RZ ;  /* 0x800000ff14149221 */ /* 0x000fe20000010100 */
[--C-:B------:R-:W-:Y:S01]  /*5220*/  @!P0 HADD2.F32 R21, -RZ, R23.reuse.H0_H0 ;  /* 0x20000017ff158230 */ /* 0x100fe20000004100 */
[C---:B-1----:R-:W-:Y:S01]  /*5230*/  LEA R100, P1, R96.reuse, R74, 0x6 ;  /* 0x0000004a60647211 */ /* 0x042fe200078230ff */
[----:B------:R-:W-:Y:S01]  /*5240*/  @!P0 HADD2.F32 R23, -RZ, R23.H1_H1 ;  /* 0x30000017ff178230 */ /* 0x000fe20000004100 */
[----:B------:R-:W-:Y:S01]  /*5250*/  @!P0 MOV R52, R87 ;  /* 0x0000005700348202 */ /* 0x000fe20000000f00 */
[--C-:B------:R-:W-:Y:S01]  /*5260*/  @!P0 HADD2.F32 R44, -RZ, R46.reuse.H0_H0 ;  /* 0x2000002eff2c8230 */ /* 0x100fe20000004100 */
[----:B------:R-:W-:Y:S01]  /*5270*/  LEA.HI.X R101, R96, R75, R97, 0x6, P1 ;  /* 0x0000004b60657211 */ /* 0x000fe200008f3461 */
[----:B------:R-:W-:Y:S02]  /*5280*/  @!P0 HADD2.F32 R45, -RZ, R46.H1_H1 ;  /* 0x3000002eff2d8230 */ /* 0x000fe40000004100 */
[----:B------:R-:W-:Y:S01]  /*5290*/  @!P0 FFMA.FTZ R3, R38, R42, R3 ;  /* 0x0000002a26038223 */ /* 0x000fe20000010003 */
[--C-:B------:R-:W-:Y:S02]  /*52a0*/  @!P0 HADD2.F32 R38, -RZ, R56.reuse.H0_H0 ;  /* 0x20000038ff268230 */ /* 0x100fe40000004100 */
[----:B------:R-:W-:Y:S01]  /*52b0*/  @!P0 FMUL.FTZ R5, R27, R32 ;  /* 0x000000201b058220 */ /* 0x000fe20000410000 */
[----:B------:R-:W-:Y:S02]  /*52c0*/  @!P0 HADD2.F32 R41, -RZ, R56.H1_H1 ;  /* 0x30000038ff298230 */ /* 0x000fe40000004100 */
[----:B------:R-:W-:Y:S01]  /*52d0*/  @!P0 FFMA.FTZ R4, R39, R43, R4 ;  /* 0x0000002b27048223 */ /* 0x000fe20000010004 */
[----:B------:R-:W-:Y:S01]  /*52e0*/  @!P0 FMUL.FTZ R6, R26, R29 ;  /* 0x0000001d1a068220 */ /* 0x000fe20000410000 */
[----:B------:R-:W-:Y:S02]  /*52f0*/  @!P0 HADD2.F32 R46, -RZ, R47.H0_H0 ;  /* 0x2000002fff2e8230 */ /* 0x000fe40000004100 */
[----:B------:R-:W-:Y:S01]  /*5300*/  @!P0 FMUL.FTZ R7, R21, R22 ;  /* 0x0000001615078220 */ /* 0x000fe20000410000 */
[----:B------:R-:W-:Y:S01]  /*5310*/  @!P0 HADD2.F32 R40, -RZ, R51.H0_H0 ;  /* 0x20000033ff288230 */ /* 0x000fe20000004100 */
[----:B------:R-:W-:Y:S01]  /*5320*/  @!P0 F2FP.F16.F32.PACK_AB R98, R4, R3 ;  /* 0x000000030462823e */ /* 0x000fe200000000ff */
[----:B------:R-:W-:Y:S02]  /*5330*/  @!P0 HADD2.F32 R47, -RZ, R47.H1_H1 ;  /* 0x3000002fff2f8230 */ /* 0x000fe40000004100 */
[----:B------:R-:W-:Y:S01]  /*5340*/  @!P0 FMUL.FTZ R8, R23, R20 ;  /* 0x0000001417088220 */ /* 0x000fe20000410000 */
[----:B------:R-:W-:Y:S01]  /*5350*/  @!P0 HADD2.F32 R39, -RZ, R51.H1_H1 ;  /* 0x30000033ff278230 */ /* 0x000fe20000004100 */
[----:B------:R-:W-:Y:S01]  /*5360*/  @!P0 MOV R53, R98 ;  /* 0x0000006200358202 */ /* 0x000fe20000000f00 */
[----:B------:R-:W-:Y:S01]  /*5370*/  @!P0 FFMA.FTZ R5, R38, R44, R5 ;  /* 0x0000002c26058223 */ /* 0x000fe20000010005 */
[----:B------:R-:W-:Y:S01]  /*5380*/  @!P0 FFMA.FTZ R6, R41, R45, R6 ;  /* 0x0000002d29068223 */ /* 0x000fe20000010006 */
[----:B------:R-:W-:Y:S01]  /*5390*/  @!P0 FFMA.FTZ R7, R40, R46, R7 ;  /* 0x0000002e28078223 */ /* 0x000fe20000010007 */
[----:B------:R-:W-:Y:S03]  /*53a0*/  @!P0 FFMA.FTZ R8, R39, R47, R8 ;  /* 0x0000002f27088223 */ /* 0x000fe60000010008 */
[----:B------:R-:W-:Y:S02]  /*53b0*/  @!P0 F2FP.F16.F32.PACK_AB R89, R6, R5 ;  /* 0x000000050659823e */ /* 0x000fe400000000ff */
[----:B------:R-:W-:Y:S02]  /*53c0*/  @!P0 F2FP.F16.F32.PACK_AB R96, R8, R7 ;  /* 0x000000070860823e */ /* 0x000fe400000000ff */
[----:B------:R-:W-:Y:S02]  /*53d0*/  @!P0 MOV R54, R89 ;  /* 0x0000005900368202 */ /* 0x000fe40000000f00 */
[----:B------:R-:W-:Y:S05]  /*53e0*/  @!P0 MOV R55, R96 ;  /* 0x0000006000378202 */ /* 0x000fea0000000f00 */
[----:B------:R4:W-:Y:S02]  /*53f0*/  STG.E.128 desc[UR6][R100.64], R52 ;  /* 0x0000003464007986 */ /* 0x0009e4000c101d06 */
.L_x_3555:
[----:B------:R-:W-:Y:S05]  /*5400*/  BSYNC.RECONVERGENT B0 ;  /* 0x0000000000007941 */ /* 0x000fea0003800200 */
.L_x_3554:
[----:B------:R-:W-:Y:S01]  /*5410*/  ISETP.GE.AND P3, PT, R9, R83, PT ;  /* 0x000000530900720c */ /* 0x000fe20003f66270 */
[----:B------:R-:W-:Y:S04]  /*5420*/  BSSY.RECONVERGENT B0, `(.L_x_3556) ;  /* 0x000005f000007945 */ /* 0x000fe80003800200 */
[----:B------:R-:W-:Y:S08]  /*5430*/  @P4 BRA `(.L_x_3557) ;  /* 0x0000000400744947 */ /* 0x000ff00003800000 */
[C---:B------:R-:W-:Y:S01]  /*5440*/  ISETP.GE.AND P0, PT, R10.reuse, R11, PT ;  /* 0x0000000b0a00720c */ /* 0x040fe20003f06270 */
[----:B-1234-:R-:W2:Y:S11]  /*5450*/  LDG.E.128 R52, desc[UR6][R24.64+0x40] ;  /* 0x0000400618347981 */ /* 0x01eeb6000c1e1d00 */
        /* <DEDUP_REMOVED lines=91> */
.L_x_3557:
[----:B------:R-:W-:Y:S05]  /*5a10*/  BSYNC.RECONVERGENT B0 ;  /* 0x0000000000007941 */ /* 0x000fea0003800200 */
.L_x_3556:
[----:B------:R-:W-:Y:S05]  /*5a20*/  @P3 BRA `(.L_x_3553) ;  /* 0x0000000400743947 */ /* 0x000fea0003800000 */
[C---:B------:R-:W-:Y:S01]  /*5a30*/  ISETP.GE.AND P0, PT, R9.reuse, R11, PT ;  /* 0x0000000b0900720c */ /* 0x040fe20003f06270 */
[----:B------:R-:W5:Y:S11]  /*5a40*/  LDG.E.128 R44, desc[UR6][R24.64+0x80] ;  /* 0x00008006182c7981 */ /* 0x000f76000c1e1d00 */
[----:B------:R-:W-:Y:S01]  /*5a50*/  @!UPT UIADD3 URZ, UPT, UPT, URZ, URZ, URZ ;  /* 0x000000fffffff290 */ /* 0x000fe2000fffe0ff */
[----:B------:R-:W-:Y:S02]  /*5a60*/  @!P0 ISETP.GE.U32.AND P1, PT, R9, R19, PT ;  /* 0x000000130900820c */ /* 0x000fe40003f26070 */
[----:B-1234-:R-:W-:Y:S02]  /*5a70*/  @!P0 SHF.L.U32 R53, R68, 0x5, RZ ;  /* 0x0000000544358819 */ /* 0x01efe400000006ff */
[----:B------:R-:W-:Y:S02]  /*5a80*/  @!P0 SEL R56, R18, RZ, P1 ;  /* 0x000000ff12388207 */ /* 0x000fe40000800000 */
[----:B------:R-:W-:Y:S02]  /*5a90*/  @!P0 SEL R52, R73, RZ, P1 ;  /* 0x000000ff49348207 */ /* 0x000fe40000800000 */
[----:B------:R-:W-:Y:S02]  /*5aa0*/  @!P0 IADD3 R56, P3, PT, R53, R56, RZ ;  /* 0x0000003835388210 */ /* 0x000fe40007f7e0ff */
[----:B------:R-:W-:Y:S02]  /*5ab0*/  @!P0 SEL R11, R19, R18, !P1 ;  /* 0x00000012130b8207 */ /* 0x000fe40004800000 */
[----:B------:R-:W-:Y:S02]  /*5ac0*/  @!P0 LEA.HI.X.SX32 R53, R53, R52, 0x1, P3 ;  /* 0x0000003435358211 */ /* 0x000fe400018f0eff */
        /* <DEDUP_REMOVED lines=15> */
[----:B------:R-:W-:Y:S01]  /*5bc0*/  @!P0 HADD2.F32 R27, -RZ, R21.H0_H0 ;  /* 0x20000015ff1b8230 */ /* 0x000fe20000004100 */
[----:B------:R-:W-:Y:S01]  /*5bd0*/  @!P0 MOV R51, R46 ;  /* 0x0000002e00338202 */ /* 0x000fe20000000f00 */
[----:B------:R-:W-:Y:S02]  /*5be0*/  @!P0 HADD2.F32 R33, -RZ, R34.H0_H0 ;  /* 0x20000022ff218230 */ /* 0x000fe40000004100 */
[--C-:B---3--:R-:W-:Y:S02]  /*5bf0*/  @!P0 HADD2.F32 R32, -RZ, R52.reuse.H0_H0 ;  /* 0x20000034ff208230 */ /* 0x108fe40000004100 */
[----:B------:R-:W-:Y:S02]  /*5c00*/  @!P0 HADD2.F32 R31, -RZ, R52.H1_H1 ;  /* 0x30000034ff1f8230 */ /* 0x000fe40000004100 */
[--C-:B------:R-:W-:Y:S02]  /*5c10*/  @!P0 HADD2.F32 R30, -RZ, R53.reuse.H0_H0 ;  /* 0x20000035ff1e8230 */ /* 0x100fe40000004100 */
[----:B------:R-:W-:Y:S01]  /*5c20*/  @!P1 FADD.FTZ R32, -R32, -RZ ;  /* 0x800000ff20209221 */ /* 0x000fe20000010100 */
[----:B------:R-:W-:Y:S02]  /*5c30*/  @!P0 HADD2.F32 R25, -RZ, R53.H1_H1 ;  /* 0x30000035ff198230 */ /* 0x000fe40000004100 */
[----:B------:R-:W-:Y:S01]  /*5c40*/  @!P1 FADD.FTZ R31, -R31, -RZ ;  /* 0x800000ff1f1f9221 */ /* 0x000fe20000010100 */
[----:B------:R-:W-:Y:S01]  /*5c50*/  @!P0 HADD2.F32 R35, -RZ, R34.H1_H1 ;  /* 0x30000022ff238230 */ /* 0x000fe20000004100 */
[----:B------:R-:W1:Y:S01]  /*5c60*/  LDC.64 R52, c[0x0][0x3b8] ;  /* 0x0000ee00ff347b82 */ /* 0x000e620000000a00 */
[----:B----4-:R-:W-:Y:S02]  /*5c70*/  @!P0 HADD2.F32 R34, -RZ, R40.H0_H0 ;  /* 0x20000028ff228230 */ /* 0x010fe40000004100 */
[----:B------:R-:W-:Y:S01]  /*5c80*/  @!P0 FMUL.FTZ R0, R29, R32 ;  /* 0x000000201d008220 */ /* 0x000fe20000410000 */
[--C-:B------:R-:W-:Y:S02]  /*5c90*/  @!P0 HADD2.F32 R19, -RZ, R23.reuse.H0_H0 ;  /* 0x20000017ff138230 */ /* 0x100fe40000004100 */
[----:B------:R-:W-:Y:S01]  /*5ca0*/  @!P1 FADD.FTZ R30, -R30, -RZ ;  /* 0x800000ff1e1e9221 */ /* 0x000fe20000010100 */
[----:B------:R-:W-:Y:S02]  /*5cb0*/  @!P0 HADD2.F32 R18, -RZ, R23.H1_H1 ;  /* 0x30000017ff128230 */ /* 0x000fe40000004100 */
[----:B------:R-:W-:Y:S01]  /*5cc0*/  @!P1 FADD.FTZ R25, -R25, -RZ ;  /* 0x800000ff19199221 */ /* 0x000fe20000010100 */
[--C-:B------:R-:W-:Y:S02]  /*5cd0*/  @!P0 HADD2.F32 R24, -RZ, R54.reuse.H0_H0 ;  /* 0x20000036ff188230 */ /* 0x100fe40000004100 */
[----:B------:R-:W-:Y:S01]  /*5ce0*/  @!P0 FFMA.FTZ R0, R33, R34, R0 ;  /* 0x0000002221008223 */ /* 0x000fe20000010000 */
[----:B------:R-:W-:Y:S02]  /*5cf0*/  @!P0 HADD2.F32 R26, -RZ, R21.H1_H1 ;  /* 0x30000015ff1a8230 */ /* 0x000fe40000004100 */
[----:B------:R-:W-:Y:S01]  /*5d00*/  @!P0 FMUL.FTZ R2, R28, R31 ;  /* 0x0000001f1c028220 */ /* 0x000fe20000410000 */
[----:B------:R-:W-:Y:S02]  /*5d10*/  @!P0 HADD2.F32 R23, -RZ, R54.H1_H1 ;  /* 0x30000036ff178230 */ /* 0x000fe40000004100 */
[----:B------:R-:W-:Y:S01]  /*5d20*/  @!P1 FADD.FTZ R24, -R24, -RZ ;  /* 0x800000ff18189221 */ /* 0x000fe20000010100 */
[----:B------:R-:W-:Y:S02]  /*5d30*/  @!P0 HADD2.F32 R36, -RZ, R40.H1_H1 ;  /* 0x30000028ff248230 */ /* 0x000fe40000004100 */
[----:B------:R-:W-:Y:S01]  /*5d40*/  @!P0 FMUL.FTZ R3, R27, R30 ;  /* 0x0000001e1b038220 */ /* 0x000fe20000410000 */
[----:B------:R-:W-:Y:S02]  /*5d50*/  @!P0 HADD2.F32 R20, -RZ, R55.H0_H0 ;  /* 0x20000037ff148230 */ /* 0x000fe40000004100 */
[----:B------:R-:W-:Y:S01]  /*5d60*/  @!P1 FADD.FTZ R23, -R23, -RZ ;  /* 0x800000ff17179221 */ /* 0x000fe20000010100 */
[----:B------:R-:W-:Y:S02]  /*5d70*/  @!P0 HADD2.F32 R37, -RZ, R41.H0_H0 ;  /* 0x20000029ff258230 */ /* 0x000fe40000004100 */
[----:B------:R-:W-:Y:S01]  /*5d80*/  @!P0 FFMA.FTZ R2, R35, R36, R2 ;  /* 0x0000002423028223 */ /* 0x000fe20000010002 */
[----:B------:R-:W-:Y:S02]  /*5d90*/  @!P0 HADD2.F32 R34, -RZ, R50.H0_H0 ;  /* 0x20000032ff228230 */ /* 0x000fe40000004100 */
[----:B------:R-:W-:Y:S01]  /*5da0*/  @!P1 FADD.FTZ R20, -R20, -RZ ;  /* 0x800000ff14149221 */ /* 0x000fe20000010100 */
[----:B------:R-:W-:Y:S02]  /*5db0*/  @!P0 HADD2.F32 R11, -RZ, R55.H1_H1 ;  /* 0x30000037ff0b8230 */ /* 0x000fe40000004100 */
[----:B------:R-:W-:Y:S01]  /*5dc0*/  @!P0 FMUL.FTZ R4, R26, R25 ;  /* 0x000000191a048220 */ /* 0x000fe20000410000 */
[----:B------:R-:W-:Y:S01]  /*5dd0*/  @!P0 HADD2.F32 R38, -RZ, R41.H1_H1 ;  /* 0x30000029ff268230 */ /* 0x000fe20000004100 */
[----:B------:R-:W-:Y:S01]  /*5de0*/  @!P0 F2FP.F16.F32.PACK_AB R54, R2, R0 ;  /* 0x000000000236823e */ /* 0x000fe200000000ff */
[--C-:B------:R-:W-:Y:S02]  /*5df0*/  @!P0 HADD2.F32 R39, -RZ, R42.reuse.H0_H0 ;  /* 0x2000002aff278230 */ /* 0x100fe40000004100 */
[----:B------:R-:W-:Y:S01]  /*5e00*/  @!P0 FFMA.FTZ R3, R34, R37, R3 ;  /* 0x0000002522038223 */ /* 0x000fe20000010003 */
[----:B------:R-:W-:Y:S01]  /*5e10*/  @!P0 HADD2.F32 R40, -RZ, R42.H1_H1 ;  /* 0x3000002aff288230 */ /* 0x000fe20000004100 */
[----:B------:R-:W-:Y:S01]  /*5e20*/  @!P0 MOV R44, R54 ;  /* 0x00000036002c8202 */ /* 0x000fe20000000f00 */
[--C-:B------:R-:W-:Y:S02]  /*5e30*/  @!P0 HADD2.F32 R41, -RZ, R43.reuse.H0_H0 ;  /* 0x2000002bff298230 */ /* 0x100fe40000004100 */
[----:B------:R-:W-:Y:S01]  /*5e40*/  @!P1 FADD.FTZ R11, -R11, -RZ ;  /* 0x800000ff0b0b9221 */ /* 0x000fe20000010100 */
[C---:B-1----:R-:W-:Y:S01]  /*5e50*/  LEA R96, P1, R52.reuse, R74, 0x6 ;  /* 0x0000004a34607211 */ /* 0x042fe200078230ff */
[----:B------:R-:W-:Y:S01]  /*5e60*/  @!P0 HADD2.F32 R42, -RZ, R43.H1_H1 ;  /* 0x3000002bff2a8230 */ /* 0x000fe20000004100 */
[----:B------:R-:W-:Y:S01]  /*5e70*/  @!P0 MOV R43, R47 ;  /* 0x0000002f002b8202 */ /* 0x000fe20000000f00 */
[----:B------:R-:W-:Y:S01]  /*5e80*/  @!P0 HADD2.F32 R21, -RZ, R22.H0_H0 ;  /* 0x20000016ff158230 */ /* 0x000fe20000004100 */
[----:B------:R-:W-:Y:S01]  /*5e90*/  LEA.HI.X R97, R52, R75, R53, 0x6, P1 ;  /* 0x0000004b34617211 */ /* 0x000fe200008f3435 */
[----:B------:R-:W-:Y:S02]  /*5ea0*/  @!P0 HADD2.F32 R33, -RZ, R50.H1_H1 ;  /* 0x30000032ff218230 */ /* 0x000fe40000004100 */
[----:B------:R-:W-:Y:S01]  /*5eb0*/  @!P0 FMUL.FTZ R7, R19, R20 ;  /* 0x0000001413078220 */ /* 0x000fe20000410000 */
[----:B------:R-:W-:Y:S02]  /*5ec0*/  @!P0 HADD2.F32 R22, -RZ, R22.H1_H1 ;  /* 0x30000016ff168230 */ /* 0x000fe40000004100 */
[----:B------:R-:W-:Y:S01]  /*5ed0*/  @!P0 FMUL.FTZ R5, R21, R24 ;  /* 0x0000001815058220 */ /* 0x000fe20000410000 */
[--C-:B------:R-:W-:Y:S02]  /*5ee0*/  @!P0 HADD2.F32 R34, -RZ, R51.reuse.H0_H0 ;  /* 0x20000033ff228230 */ /* 0x100fe40000004100 */
[----:B------:R-:W-:Y:S01]  /*5ef0*/  @!P0 FFMA.FTZ R4, R33, R38, R4 ;  /* 0x0000002621048223 */ /* 0x000fe20000010004 */
[----:B------:R-:W-:Y:S02]  /*5f00*/  @!P0 HADD2.F32 R35, -RZ, R51.H1_H1 ;  /* 0x30000033ff238230 */ /* 0x000fe40000004100 */
[----:B------:R-:W-:Y:S01]  /*5f10*/  @!P0 FMUL.FTZ R6, R22, R23 ;  /* 0x0000001716068220 */ /* 0x000fe20000410000 */
[--C-:B------:R-:W-:Y:S02]  /*5f20*/  @!P0 HADD2.F32 R36, -RZ, R43.reuse.H0_H0 ;  /* 0x2000002bff248230 */ /* 0x100fe40000004100 */
[----:B------:R-:W-:Y:S01]  /*5f30*/  @!P0 FMUL.FTZ R8, R18, R11 ;  /* 0x0000000b12088220 */ /* 0x000fe20000410000 */
[----:B------:R-:W-:Y:S01]  /*5f40*/  @!P0 F2FP.F16.F32.PACK_AB R55, R4, R3 ;  /* 0x000000030437823e */ /* 0x000fe200000000ff */
[----:B------:R-:W-:Y:S02]  /*5f50*/  @!P0 HADD2.F32 R33, -RZ, R43.H1_H1 ;  /* 0x3000002bff218230 */ /* 0x000fe40000004100 */
[----:B------:R-:W-:Y:S01]  /*5f60*/  @!P0 FFMA.FTZ R5, R34, R39, R5 ;  /* 0x0000002722058223 */ /* 0x000fe20000010005 */
[----:B------:R-:W-:Y:S01]  /*5f70*/  @!P0 FFMA.FTZ R6, R35, R40, R6 ;  /* 0x0000002823068223 */ /* 0x000fe20000010006 */
[----:B------:R-:W-:Y:S01]  /*5f80*/  @!P0 MOV R45, R55 ;  /* 0x00000037002d8202 */ /* 0x000fe20000000f00 */
[----:B------:R-:W-:Y:S01]  /*5f90*/  @!P0 FFMA.FTZ R7, R36, R41, R7 ;  /* 0x0000002924078223 */ /* 0x000fe20000010007 */
[----:B------:R-:W-:Y:S02]  /*5fa0*/  @!P0 FFMA.FTZ R8, R33, R42, R8 ;  /* 0x0000002a21088223 */ /* 0x000fe40000010008 */
[----:B------:R-:W-:Y:S03]  /*5fb0*/  @!P0 F2FP.F16.F32.PACK_AB R56, R6, R5 ;  /* 0x000000050638823e */ /* 0x000fe600000000ff */
[----:B------:R-:W-:Y:S02]  /*5fc0*/  @!P0 F2FP.F16.F32.PACK_AB R53, R8, R7 ;  /* 0x000000070835823e */ /* 0x000fe400000000ff */
[----:B------:R-:W-:Y:S02]  /*5fd0*/  @!P0 MOV R46, R56 ;  /* 0x00000038002e8202 */ /* 0x000fe40000000f00 */
[----:B------:R-:W-:Y:S05]  /*5fe0*/  @!P0 MOV R47, R53 ;  /* 0x00000035002f8202 */ /* 0x000fea0000000f00 */
[----:B------:R1:W-:Y:S02]  /*5ff0*/  STG.E.128 desc[UR6][R96.64+0x80], R44 ;  /* 0x0000802c60007986 */ /* 0x0003e4000c101d06 */
.L_x_3553:
[----:B------:R-:W-:Y:S05]  /*6000*/  BSYNC.RECONVERGENT B1 ;  /* 0x0000000000017941 */ /* 0x000fea0003800200 */
.L_x_3552:
[----:B------:R-:W5:Y:S08]  /*6010*/  LDC R3, c[0x0][0x450] ;  /* 0x00011400ff037b82 */ /* 0x000f700000000800 */
[----:B------:R-:W1:Y:S01]  /*6020*/  LDC R11, c[0x0][0x450] ;  /* 0x00011400ff0b7b82 */ /* 0x000e620000000800 */
[----:B-----5:R-:W-:Y:S05]  /*6030*/  IMAD.U32 R3, R3, -0x20, RZ ;  /* 0xffffffe003037824 */ /* 0x020fea00078e00ff */
[C---:B------:R-:W-:Y:S02]  /*6040*/  LEA R78, P1, R3.reuse, R78, 0x1 ;  /* 0x0000004e034e7211 */ /* 0x040fe400078208ff */
[C---:B------:R-:W-:Y:S02]  /*6050*/  LEA R76, P0, R3.reuse, R76, 0x1 ;  /* 0x0000004c034c7211 */ /* 0x040fe400078008ff */
[C---:B------:R-:W-:Y:S02]  /*6060*/  LEA.HI.X.SX32 R79, R3.reuse, R79, 0x1, P1 ;  /* 0x0000004f034f7211 */ /* 0x040fe400008f0eff */
[----:B-1----:R-:W-:Y:S09]  /*6070*/  LEA.HI.X.SX32 R77, R3, R77, 0x1, P0 ;  /* 0x0000004d034d7211 */ /* 0x002ff200000f0eff */
.L_x_3532:
[----:B------:R-:W-:Y:S05]  /*6080*/  BSYNC.RECONVERGENT B2 ;  /* 0x0000000000027941 */ /* 0x000fea0003800200 */
.L_x_3528:
[----:B------:R-:W-:Y:S01]  /*6090*/  ISETP.NE.U32.AND P3, PT, RZ, UR18, PT ;  /* 0x00000012ff007c0c */ /* 0x000fe2000bf65070 */
[----:B------:R-:W-:Y:S03]  /*60a0*/  VIADD R84, R84, 0xffffffc0 ;  /* 0xffffffc054547836 */ /* 0x000fe60000000000 */
        /* <DEDUP_REMOVED lines=90> */
.L_x_3558:
[----:B------:R-:W-:Y:S02]  /*6650*/  IADD3 R94, P1, PT, R94, UR4, RZ ;  /* 0x000000045e5e7c10 */ /* 0x000fe4000ff3e0ff */
[----:B------:R-:W-:Y:S02]  /*6660*/  IADD3 R14, P0, PT, R14, UR27, RZ ;  /* 0x0000001b0e0e7c10 */ /* 0x000fe4000ff1e0ff */
[----:B------:R-:W-:Y:S02]  /*6670*/  IADD3.X R95, PT, PT, R95, UR20, RZ, P1, !PT ;  /* 0x000000145f5f7c10 */ /* 0x000fe40008ffe4ff */
[----:B------:R-:W-:Y:S01]  /*6680*/  IADD3.X R15, PT, PT, R15, UR21, RZ, P0, !PT ;  /* 0x000000150f0f7c10 */ /* 0x000fe200087fe4ff */
[----:B------:R-:W-:Y:S08]  /*6690*/  @P2 BRA `(.L_x_3559) ;  /* 0xffffffb800482947 */ /* 0x000ff0000383ffff */
.L_x_3523:
[----:B------:R-:W1:Y:S01]  /*66a0*/  LDC R3, c[0x0][0x450] ;  /* 0x00011400ff037b82 */ /* 0x000e620000000800 */
[----:B------:R-:W-:Y:S01]  /*66b0*/  LOP3.LUT R132, R57, 0x18, RZ, 0xc0, !PT ;  /* 0x0000001839847812 */ /* 0x000fe200078ec0ff */
[----:B------:R-:W-:Y:S01]  /*66c0*/  UMOV UR4, 0x400 ;  /* 0x0000040000047882 */ /* 0x000fe20000000000 */
[----:B------:R-:W-:Y:S02]  /*66d0*/  BSSY.RECONVERGENT B3, `(.L_x_3560) ;  /* 0x00003e9000037945 */ /* 0x000fe40003800200 */
[----:B------:R-:W-:-:S03]  /*66e0*/  LOP3.LUT R0, R132, 0xd8, R69, 0x78, !PT ;  /* 0x000000d884007812 */ /* 0x000fc600078e7845 */
[----:B------:R-:W2:Y:S01]  /*66f0*/  S2UR UR5, SR_CgaCtaId ;  /* 0x00000000000579c3 */ /* 0x000ea20000008800 */
[----:B------:R-:W-:-:S07]  /*6700*/  LOP3.LUT R69, R0, 0x1f20, R69, 0xf8, !PT ;  /* 0x00001f2000457812 */ /* 0x000fce00078ef845 */
        /* <DEDUP_REMOVED lines=35> */
.L_x_3564:
[----:B------:R2:W-:Y:S02]  /*6940*/  STS.128 [R139+0x2000], RZ ;  /* 0x002000ff8b007388 */ /* 0x0005e40000000c00 */
.L_x_3563:
[----:B------:R-:W-:Y:S05]  /*6950*/  BSYNC.RECONVERGENT B0 ;  /* 0x0000000000007941 */ /* 0x000fea0003800200 */
.L_x_3562:
        /* <DEDUP_REMOVED lines=25> */
.L_x_3566:
[----:B------:R1:W-:Y:S01]  /*6af0*/  STS.128 [R139+0x2800], RZ ;  /* 0x002800ff8b007388 */ /* 0x0003e20000000c00 */
[----:B------:R-:W-:Y:S05]  /*6b00*/  BRA `(.L_x_3565) ;  /* 0x0000003800947947 */ /* 0x000fea0003800000 */
.L_x_3561:
[----:B------:R-:W1:Y:S01]  /*6b10*/  LDC.64 R4, c[0x0][0x470] ;  /* 0x00011c00ff047b82 */ /* 0x000e620000000a00 */
[----:B------:R-:W-:Y:S01]  /*6b20*/  IMAD.MOV.U32 R0, RZ, RZ, RZ ;  /* 0x000000ffff007224 */ /* 0x000fe200078e00ff */
[----:B------:R-:W2:Y:S01]  /*6b30*/  LDCU.64 UR8, c[0x0][0x380] ;  /* 0x00007000ff0877ac */ /* 0x000ea20008000a00 */
[----:B-1----:R-:W-:-:S04]  /*6b40*/  ISETP.NE.U32.AND P0, PT, R4, RZ, PT ;  /* 0x000000ff0400720c */ /* 0x002fc80003f05070 */
[----:B------:R-:W-:-:S13]  /*6b50*/  ISETP.NE.AND.EX P0, PT, R5, RZ, PT, P0 ;  /* 0x000000ff0500720c */ /* 0x000fda0003f05300 */
[----:B------:R-:W1:Y:S02]  /*6b60*/  @P0 LDC.64 R4, c[0x0][0x470] ;  /* 0x00011c00ff040b82 */ /* 0x000e640000000a00 */
[----:B-1----:R-:W-:-:S05]  /*6b70*/  @P0 IMAD.WIDE.U32 R4, R65, 0x4, R4 ;  /* 0x0000000441040825 */ /* 0x002fca00078e0004 */
[----:B------:R-:W3:Y:S01]  /*6b80*/  @P0 LDG.E R0, desc[UR6][R4.64] ;  /* 0x0000000604000981 */ /* 0x000ee2000c1e1900 */
[----:B------:R-:W1:Y:S01]  /*6b90*/  LDCU.U8 UR4, c[0x0][0x533] ;  /* 0x0000a660ff0477ac */ /* 0x000e620008000000 */
[----:B--2---:R-:W-:Y:S01]  /*6ba0*/  LEA R32, P0, R92, UR8, 0x1 ;  /* 0x000000085c207c11 */ /* 0x004fe2000f8008ff */
[----:B------:R-:W-:-:S03]  /*6bb0*/  IMAD.SHL.U32 R11, R68, 0x20, RZ ;  /* 0x00000020440b7824 */ /* 0x000fc600078e00ff */
[----:B------:R-:W-:Y:S01]  /*6bc0*/  LEA.HI.X R33, R92, UR9, R59, 0x1, P0 ;  /* 0x000000095c217c11 */ /* 0x000fe200080f0c3b */
[----:B-1----:R-:W-:Y:S01]  /*6bd0*/  UISETP.NE.AND UP0, UPT, UR4, URZ, UPT ;  /* 0x000000ff0400728c */ /* 0x002fe2000bf05270 */
        /* <DEDUP_REMOVED lines=70> */
.L_x_3573:
[----:B------:R-:W-:Y:S05]  /*7040*/  BSYNC.RECONVERGENT B0 ;  /* 0x0000000000007941 */ /* 0x000fea0003800200 */
.L_x_3572:
[----:B-----5:R-:W-:Y:S01]  /*7050*/  IMAD.MOV.U32 R6, RZ, RZ, R18 ;  /* 0x000000ffff067224 */ /* 0x020fe200078e0012 */
[----:B------:R-:W-:Y:S01]  /*7060*/  MOV R4, R16 ;  /* 0x0000001000047202 */ /* 0x000fe20000000f00 */
[----:B------:R-:W-:Y:S01]  /*7070*/  IMAD.MOV.U32 R7, RZ, RZ, R19 ;  /* 0x000000ffff077224 */ /* 0x000fe200078e0013 */
[----:B------:R-:W-:Y:S02]  /*7080*/  MOV R5, R17 ;  /* 0x0000001100057202 */ /* 0x000fe40000000f00 */
.L_x_3571:
[----:B------:R-:W-:Y:S05]  /*7090*/  BSYNC.RECONVERGENT B1 ;  /* 0x0000000000017941 */ /* 0x000fea0003800200 */
.L_x_3570:
        /* <DEDUP_REMOVED lines=49> */
.L_x_3577:
[----:B------:R-:W-:Y:S05]  /*73b0*/  BSYNC.RECONVERGENT B0 ;  /* 0x0000000000007941 */ /* 0x000fea0003800200 */
.L_x_3576:
[----:B-----5:R4:W-:Y:S02]  /*73c0*/  STS.128 [R139+0x1000], R16 ;  /* 0x001000108b007388 */ /* 0x0209e40000000c00 */
.L_x_3575:
[----:B------:R-:W-:Y:S05]  /*73d0*/  BSYNC.RECONVERGENT B1 ;  /* 0x0000000000017941 */ /* 0x000fea0003800200 */
.L_x_3574:
        /* <DEDUP_REMOVED lines=27> */
[C---:B------:R-:W-:Y:S01]  /*7590*/  FFMA.FTZ R19, R29.reuse, R2, R19 ;  /* 0x000000021d137223 */ /* 0x040fe20000010013 */
[----:B------:R-:W-:Y:S02]  /*75a0*/  HADD2.F32 R5, -RZ, R5.H0_H0 ;  /* 0x20000005ff057230 */ /* 0x000fe40000004100 */
[----:B------:R-:W-:Y:S01]  /*75b0*/  FFMA.FTZ R26, R29, R18, -R26 ;  /* 0x000000121d1a7223 */ /* 0x000fe2000001081a */
        /* <DEDUP_REMOVED lines=17> */
.L_x_3579:
[----:B------:R-:W-:Y:S05]  /*76d0*/  BSYNC.RECONVERGENT B0 ;  /* 0x0000000000007941 */ /* 0x000fea0003800200 */
.L_x_3578:
[----:B-----5:R1:W-:Y:S02]  /*76e0*/  STS.128 [R139+0x2000], R16 ;  /* 0x002000108b007388 */ /* 0x0203e40000000c00 */
.L_x_3569:
[----:B------:R-:W-:Y:S05]  /*76f0*/  BSYNC.RECONVERGENT B2 ;  /* 0x0000000000027941 */ /* 0x000fea0003800200 */
.L_x_3568:
        /* <DEDUP_REMOVED lines=64> */
.L_x_3583:
[----:B------:R-:W-:Y:S05]  /*7b00*/  BSYNC.RECONVERGENT B0 ;  /* 0x0000000000007941 */ /* 0x000fea0003800200 */
.L_x_3582:
[----:B-----5:R4:W-:Y:S02]  /*7b10*/  STS.128 [R139+0x800], R16 ;  /* 0x000800108b007388 */ /* 0x0209e40000000c00 */
.L_x_3581:
[----:B------:R-:W-:Y:S05]  /*7b20*/  BSYNC.RECONVERGENT B1 ;  /* 0x0000000000017941 */ /* 0x000fea0003800200 */
.L_x_3580:
        /* <DEDUP_REMOVED lines=58> */
.L_x_3587:
[----:B------:R-:W-:Y:S05]  /*7ed0*/  BSYNC.RECONVERGENT B0 ;  /* 0x0000000000007941 */ /* 0x000fea0003800200 */
.L_x_3586:
[----:B-----5:R4:W-:Y:S02]  /*7ee0*/  STS.128 [R139+0x1800], R16 ;  /* 0x001800108b007388 */ /* 0x0209e40000000c00 */
.L_x_3585:
[----:B------:R-:W-:Y:S05]  /*7ef0*/  BSYNC.RECONVERGENT B1 ;  /* 0x0000000000017941 */ /* 0x000fea0003800200 */
.L_x_3584:
        /* <DEDUP_REMOVED lines=8> */
[C---:B------:R-:W-:Y:S01]  /*7f80*/  IADD3 R8, P0, PT, R11.reuse, R8, RZ ;  /* 0x000000080b087210 */ /* 0x040fe20007f1e0ff */
        /* <DEDUP_REMOVED lines=10> */
[----:B-----5:R-:W-:Y:S02]  /*8030*/  HADD2.F32 R11, -RZ, R19.H1_H1 ;  /* 0x30000013ff0b7230 */ /* 0x020fe40000004100 */
[--C-:B------:R-:W-:Y:S02]  /*8040*/  HADD2.F32 R15, -RZ, R17.reuse.H0_H0 ;  /* 0x20000011ff0f7230 */ /* 0x100fe40000004100 */
[----:B------:R-:W-:Y:S02]  /*8050*/  HADD2.F32 R17, -RZ, R17.H1_H1 ;  /* 0x30000011ff117230 */ /* 0x000fe40000004100 */
[----:B------:R-:W-:-:S02]  /*8060*/  HADD2.F32 R19, -RZ, R19.H0_H0 ;  /* 0x20000013ff137230 */ /* 0x000fc40000004100 */
[----:B--2---:R-:W-:Y:S02]  /*8070*/  HADD2.F32 R0, -RZ, R3.H1_H1 ;  /* 0x30000003ff007230 */ /* 0x004fe40000004100 */
[----:B------:R-:W-:Y:S02]  /*8080*/  HADD2.F32 R6, -RZ, R2.H1_H1 ;  /* 0x30000002ff067230 */ /* 0x000fe40000004100 */
[----:B----4-:R-:W-:Y:S02]  /*8090*/  HADD2.F32 R7, -RZ, R5.H1_H1 ;  /* 0x30000005ff077230 */ /* 0x010fe40000004100 */
[----:B------:R-:W-:Y:S01]  /*80a0*/  FMUL.FTZ R14, R11, R0 ;  /* 0x000000000b0e7220 */ /* 0x000fe20000410000 */
[--C-:B------:R-:W-:Y:S02]  /*80b0*/  HADD2.F32 R8, -RZ, R4.reuse.H1_H1 ;  /* 0x30000004ff087230 */ /* 0x100fe40000004100 */
[----:B-1----:R-:W-:Y:S01]  /*80c0*/  FMUL.FTZ R20, R17, R6 ;  /* 0x0000000611147220 */ /* 0x002fe20000410000 */
        /* <DEDUP_REMOVED lines=27> */
.L_x_3589:
[----:B------:R-:W-:Y:S05]  /*8280*/  BSYNC.RECONVERGENT B0 ;  /* 0x0000000000007941 */ /* 0x000fea0003800200 */
.L_x_3588:
[----:B-----5:R4:W-:Y:S01]  /*8290*/  STS.128 [R139+0x2800], R16 ;  /* 0x002800108b007388 */ /* 0x0209e20000000c00 */
[----:B------:R-:W-:Y:S05]  /*82a0*/  BRA `(.L_x_3565) ;  /* 0x0000002000ac7947 */ /* 0x000fea0003800000 */
.L_x_3567:
[----:B------:R-:W-:Y:S01]  /*82b0*/  IMAD.IADD R27, R129, 0x1, -R62 ;  /* 0x00000001811b7824 */ /* 0x000fe200078e0a3e */
[----:B------:R-:W-:Y:S01]  /*82c0*/  BSSY.RECONVERGENT B2, `(.L_x_3590) ;  /* 0x0000115000027945 */ /* 0x000fe20003800200 */
[----:B------:R-:W-:Y:S01]  /*82d0*/  IMAD.MOV R8, RZ, RZ, -R68 ;  /* 0x000000ffff087224 */ /* 0x000fe200078e0a44 */
[----:B------:R-:W-:Y:S02]  /*82e0*/  SHF.R.U32.HI R15, RZ, 0x1, R3 ;  /* 0x00000001ff0f7819 */ /* 0x000fe40000011603 */
[----:B------:R-:W-:Y:S02]  /*82f0*/  ISETP.GE.AND P0, PT, R90, R27, PT ;  /* 0x0000001b5a00720c */ /* 0x000fe40003f06270 */
[----:B------:R-:W-:-:S11]  /*8300*/  SHF.R.S32.HI R14, RZ, 0x1f, R8 ;  /* 0x0000001fff0e7819 */ /* 0x000fd60000011408 */
[----:B------:R-:W-:Y:S05]  /*8310*/  @P0 BRA `(.L_x_3591) ;  /* 0x00000010003c0947 */ /* 0x000fea0003800000 */
        /* <DEDUP_REMOVED lines=37> */
[----:B------:R-:W-:Y:S02]  /*8570*/  HADD2.F32 R41, -RZ, R4.H1_H1 ;  /* 0x30000004ff297230 */ /* 0x000fe40000004100 */
[----:B------:R-:W-:Y:S02]  /*8580*/  HADD2.F32 R39, -RZ, R5.H0_H0 ;  /* 0x20000005ff277230 */ /* 0x000fe40000004100 */
[----:B------:R-:W-:Y:S01]  /*8590*/  @!P1 FADD.FTZ R23, -R23, -RZ ;  /* 0x800000ff17179221 */ /* 0x000fe20000010100 */
[----:B------:R-:W-:-:S02]  /*85a0*/  HADD2.F32 R4, -RZ, R6.H0_H0 ;  /* 0x20000006ff047230 */ /* 0x000fc40000004100 */
[----:B------:R-:W-:Y:S01]  /*85b0*/  @!P1 FADD.FTZ R41, -R41, -RZ ;  /* 0x800000ff29299221 */ /* 0x000fe20000010100 */
[----:B------:R-:W-:Y:S02]  /*85c0*/  HADD2.F32 R5, -RZ, R5.H1_H1 ;  /* 0x30000005ff057230 */ /* 0x000fe40000004100 */
[----:B------:R-:W-:Y:S01]  /*85d0*/  FMUL.FTZ R26, R26, R23 ;  /* 0x000000171a1a7220 */ /* 0x000fe20000410000 */
[--C-:B------:R-:W-:Y:S02]  /*85e0*/  HADD2.F32 R43, -RZ, R7.reuse.H0_H0 ;  /* 0x20000007ff2b7230 */ /* 0x100fe40000004100 */
[----:B------:R-:W-:Y:S01]  /*85f0*/  @!P1 FADD.FTZ R4, -R4, -RZ ;  /* 0x800000ff04049221 */ /* 0x000fe20000010100 */
[----:B------:R-:W-:Y:S02]  /*8600*/  HADD2.F32 R6, -RZ, R6.H1_H1 ;  /* 0x30000006ff067230 */ /* 0x000fe40000004100 */
[----:B------:R-:W-:Y:S01]  /*8610*/  @!P1 FADD.FTZ R5, -R5, -RZ ;  /* 0x800000ff05059221 */ /* 0x000fe20000010100 */
[----:B------:R-:W-:-:S02]  /*8620*/  HADD2.F32 R7, -RZ, R7.H1_H1 ;  /* 0x30000007ff077230 */ /* 0x000fc40000004100 */
[----:B------:R-:W-:Y:S01]  /*8630*/  FMUL.FTZ R21, R21, R4 ;  /* 0x0000000415157220 */ /* 0x000fe20000410000 */
[----:B---3--:R-:W-:Y:S02]  /*8640*/  HADD2.F32 R4, -RZ, R16.H0_H0 ;  /* 0x20000010ff047230 */ /* 0x008fe40000004100 */
[----:B------:R-:W-:Y:S01]  /*8650*/  FMUL.FTZ R36, R36, R5 ;  /* 0x0000000524247220 */ /* 0x000fe20000410000 */
[--C-:B-----5:R-:W-:Y:S02]  /*8660*/  HADD2.F32 R5, -RZ, R28.reuse.H0_H0 ;  /* 0x2000001cff057230 */ /* 0x120fe40000004100 */
[----:B------:R-:W-:Y:S01]  /*8670*/  @!P1 FADD.FTZ R39, -R39, -RZ ;  /* 0x800000ff27279221 */ /* 0x000fe20000010100 */
[----:B------:R-:W-:Y:S02]  /*8680*/  HADD2.F32 R23, -RZ, R28.H1_H1 ;  /* 0x3000001cff177230 */ /* 0x000fe40000004100 */
[----:B------:R-:W-:Y:S01]  /*8690*/  FMUL.FTZ R34, R34, R41 ;  /* 0x0000002922227220 */ /* 0x000fe20000410000 */
[----:B------:R-:W-:-:S02]  /*86a0*/  HADD2.F32 R16, -RZ, R16.H1_H1 ;  /* 0x30000010ff107230 */ /* 0x000fc40000004100 */
        /* <DEDUP_REMOVED lines=11> */
[----:B------:R-:W-:Y:S02]  /*8760*/  HADD2.F32 R28, -RZ, R18.H0_H0 ;  /* 0x20000012ff1c7230 */ /* 0x000fe40000004100 */
[----:B------:R-:W-:Y:S02]  /*8770*/  HADD2.F32 R39, -RZ, R19.H0_H0 ;  /* 0x20000013ff277230 */ /* 0x000fe40000004100 */
[----:B------:R-:W-:Y:S01]  /*8780*/  FFMA.FTZ R6, R7, R6, R20 ;  /* 0x0000000607067223 */ /* 0x000fe20000010014 */
[----:B------:R-:W-:Y:S02]  /*8790*/  HADD2.F32 R16, -RZ, R30.H0_H0 ;  /* 0x2000001eff107230 */ /* 0x000fe40000004100 */
[----:B------:R-:W-:Y:S02]  /*87a0*/  HADD2.F32 R5, -RZ, R31.H0_H0 ;  /* 0x2000001fff057230 */ /* 0x000fe40000004100 */
[----:B------:R-:W-:Y:S02]  /*87b0*/  HADD2.F32 R17, -RZ, R17.H1_H1 ;  /* 0x30000011ff117230 */ /* 0x000fe40000004100 */
[----:B------:R-:W-:Y:S01]  /*87c0*/  FFMA.FTZ R16, R16, R28, R21 ;  /* 0x0000001c10107223 */ /* 0x000fe20000010015 */
[----:B------:R-:W-:-:S02]  /*87d0*/  HADD2.F32 R18, -RZ, R18.H1_H1 ;  /* 0x30000012ff127230 */ /* 0x000fc40000004100 */
[----:B------:R-:W-:Y:S01]  /*87e0*/  FFMA.FTZ R5, R5, R39, R22 ;  /* 0x0000002705057223 */ /* 0x000fe20000010016 */
[----:B------:R-:W-:Y:S01]  /*87f0*/  HADD2.F32 R19, -RZ, R19.H1_H1 ;  /* 0x30000013ff137230 */ /* 0x000fe20000004100 */
[----:B------:R-:W-:Y:S01]  /*8800*/  F2FP.F16.F32.PACK_AB R28, R23, R4 ;  /* 0x00000004171c723e */ /* 0x000fe200000000ff */
[----:B------:R-:W-:Y:S02]  /*8810*/  HADD2.F32 R29, -RZ, R29.H1_H1 ;  /* 0x3000001dff1d7230 */ /* 0x000fe40000004100 */
[----:B------:R-:W-:Y:S02]  /*8820*/  HADD2.F32 R30, -RZ, R30.H1_H1 ;  /* 0x3000001eff1e7230 */ /* 0x000fe40000004100 */
[----:B------:R-:W-:Y:S02]  /*8830*/  HADD2.F32 R31, -RZ, R31.H1_H1 ;  /* 0x3000001fff1f7230 */ /* 0x000fe40000004100 */
[----:B------:R-:W-:Y:S01]  /*8840*/  FFMA.FTZ R17, R29, R17, R36 ;  /* 0x000000111d117223 */ /* 0x000fe20000010024 */
[----:B------:R-:W-:-:S02]  /*8850*/  FFMA.FTZ R37, R30, R18, R37 ;  /* 0x000000121e257223 */ /* 0x000fc40000010025 */
[----:B------:R-:W-:Y:S02]  /*8860*/  FFMA.FTZ R38, R31, R19, R38 ;  /* 0x000000131f267223 */ /* 0x000fe40000010026 */
[----:B------:R-:W-:Y:S02]  /*8870*/  F2FP.F16.F32.PACK_AB R29, R17, R6 ;  /* 0x00000006111d723e */ /* 0x000fe400000000ff */
[----:B------:R-:W-:Y:S02]  /*8880*/  F2FP.F16.F32.PACK_AB R30, R37, R16 ;  /* 0x00000010251e723e */ /* 0x000fe400000000ff */
[----:B------:R-:W-:Y:S02]  /*8890*/  F2FP.F16.F32.PACK_AB R31, R38, R5 ;  /* 0x00000005261f723e */ /* 0x000fe400000000ff */
.L_x_3595:
[----:B------:R-:W-:Y:S05]  /*88a0*/  BSYNC.RECONVERGENT B0 ;  /* 0x0000000000007941 */ /* 0x000fea0003800200 */
.L_x_3594:
[----:B-----5:R-:W-:Y:S01]  /*88b0*/  IMAD.MOV.U32 R6, RZ, RZ, R30 ;  /* 0x000000ffff067224 */ /* 0x020fe200078e001e */
[----:B------:R-:W-:Y:S01]  /*88c0*/  MOV R4, R28 ;  /* 0x0000001c00047202 */ /* 0x000fe20000000f00 */
[----:B------:R-:W-:Y:S01]  /*88d0*/  IMAD.MOV.U32 R7, RZ, RZ, R31 ;  /* 0x000000ffff077224 */ /* 0x000fe200078e001f */
[----:B------:R-:W-:Y:S02]  /*88e0*/  MOV R5, R29 ;  /* 0x0000001d00057202 */ /* 0x000fe40000000f00 */
.L_x_3593:
[----:B------:R-:W-:Y:S05]  /*88f0*/  BSYNC.RECONVERGENT B1 ;  /* 0x0000000000017941 */ /* 0x000fea0003800200 */
.L_x_3592:
        /* <DEDUP_REMOVED lines=35> */
[--C-:B---3--:R-:W-:Y:S02]  /*8b30*/  HADD2.F32 R23, -RZ, R4.reuse.H0_H0 ;  /* 0x20000004ff177230 */ /* 0x108fe40000004100 */
        /* <DEDUP_REMOVED lines=13> */
[----:B----4-:R-:W-:Y:S02]  /*8c10*/  HADD2.F32 R4, -RZ, R16.H0_H0 ;  /* 0x20000010ff047230 */ /* 0x010fe40000004100 */
        /* <DEDUP_REMOVED lines=37> */
.L_x_3599:
[----:B------:R-:W-:Y:S05]  /*8e70*/  BSYNC.RECONVERGENT B0 ;  /* 0x0000000000007941 */ /* 0x000fea0003800200 */
.L_x_3598:
[----:B-----5:R4:W-:Y:S02]  /*8e80*/  STS.128 [R139+0x1000], R28 ;  /* 0x0010001c8b007388 */ /* 0x0209e40000000c00 */
.L_x_3597:
[----:B------:R-:W-:Y:S05]  /*8e90*/  BSYNC.RECONVERGENT B1 ;  /* 0x0000000000017941 */ /* 0x000fea0003800200 */
.L_x_3596:
        /* <DEDUP_REMOVED lines=47> */
[----:B-----5:R-:W-:Y:S02]  /*9190*/  HADD2.F32 R23, -RZ, R28.H1_H1 ;  /* 0x3000001cff177230 */ /* 0x020fe40000004100 */
[----:B------:R-:W-:Y:S01]  /*91a0*/  @!P1 FADD.FTZ R5, -R5, -RZ ;  /* 0x800000ff05059221 */ /* 0x000fe20000010100 */
[----:B------:R-:W-:Y:S01]  /*91b0*/  FMUL.FTZ R21, R21, R4 ;  /* 0x0000000415157220 */ /* 0x000fe20000410000 */
[----:B------:R-:W-:Y:S01]  /*91c0*/  @!P1 FADD.FTZ R6, -R6, -RZ ;  /* 0x800000ff06069221 */ /* 0x000fe20000010100 */
[----:B----4-:R-:W-:Y:S02]  /*91d0*/  HADD2.F32 R4, -RZ, R16.H0_H0 ;  /* 0x20000010ff047230 */ /* 0x010fe40000004100 */
        /* <DEDUP_REMOVED lines=33> */
.L_x_3601:
[----:B------:R-:W-:Y:S05]  /*93f0*/  BSYNC.RECONVERGENT B0 ;  /* 0x0000000000007941 */ /* 0x000fea0003800200 */
.L_x_3600:
[----:B-----5:R1:W-:Y:S02]  /*9400*/  STS.128 [R139+0x2000], R28 ;  /* 0x0020001c8b007388 */ /* 0x0203e40000000c00 */
.L_x_3591:
[----:B------:R-:W-:Y:S05]  /*9410*/  BSYNC.RECONVERGENT B2 ;  /* 0x0000000000027941 */ /* 0x000fea0003800200 */
.L_x_3590:
[----:B-1--4-:R-:W-:-:S04]  /*9420*/  IADD3 R28, PT, PT, R90, 0x20, RZ ;  /* 0x000000205a1c7810 */ /* 0x012fc80007ffe0ff */
[----:B------:R-:W-:-:S13]  /*9430*/  ISETP.GE.AND P0, PT, R28, R27, PT ;  /* 0x0000001b1c00720c */ /* 0x000fda0003f06270 */
[----:B------:R-:W-:Y:S05]  /*9440*/  @P0 BRA `(.L_x_3565) ;  /* 0x0000001000440947 */ /* 0x000fea0003800000 */
[----:B------:R-:W1:Y:S01]  /*9450*/  LDC R29, c[0x0][0x440] ;  /* 0x00011000ff1d7b82 */ /* 0x000e620000000800 */
[C---:B------:R-:W-:Y:S01]  /*9460*/  LEA R30, P0, R25.reuse, R32, 0x1 ;  /* 0x00000020191e7211 */ /* 0x040fe200078008ff */
[----:B------:R-:W-:Y:S03]  /*9470*/  BSSY.RECONVERGENT B1, `(.L_x_3602) ;  /* 0x000005b000017945 */ /* 0x000fe60003800200 */
[----:B------:R-:W-:Y:S02]  /*9480*/  LEA.HI.X R31, R25, R33, R24, 0x1, P0 ;  /* 0x00000021191f7211 */ /* 0x000fe400000f0c18 */
[----:B-1----:R-:W-:-:S13]  /*9490*/  ISETP.GE.AND P1, PT, R12, R29, PT ;  /* 0x0000001d0c00720c */ /* 0x002fda0003f26270 */
[----:B------:R1:W-:Y:S01]  /*94a0*/  @P1 STS.128 [R139+0x800], RZ ;  /* 0x000800ff8b001388 */ /* 0x0003e20000000c00 */
[----:B------:R-:W-:Y:S05]  /*94b0*/  @P1 BRA `(.L_x_3603) ;  /* 0x0000000400581947 */ /* 0x000fea0003800000 */
[----:B------:R4:W5:Y:S01]  /*94c0*/  LDG.E.128 R24, desc[UR6][R30.64] ;  /* 0x000000061e187981 */ /* 0x000962000c1e1d00 */
        /* <DEDUP_REMOVED lines=18> */
[----:B------:R-:W4:Y:S01]  /*95f0*/  LDG.E.128 R4, desc[UR6][R4.64] ;  /* 0x0000000604047981 */ /* 0x000f22000c1e1d00 */
[----:B-1----:R-:W-:-:S04]  /*9600*/  IADD3 R18, P1, PT, R17, UR8, RZ ;  /* 0x0000000811127c10 */ /* 0x002fc8000ff3e0ff */
[----:B------:R-:W-:-:S06]  /*9610*/  IADD3.X R19, PT, PT, R16, UR9, RZ, P1, !PT ;  /* 0x0000000910137c10 */ /* 0x000fcc0008ffe4ff */
[----:B------:R-:W4:Y:S01]  /*9620*/  LDG.E.128 R16, desc[UR6][R18.64] ;  /* 0x0000000612107981 */ /* 0x000f22000c1e1d00 */
[----:B---3-5:R-:W-:Y:S01]  /*9630*/  MOV R32, R26 ;  /* 0x0000001a00207202 */ /* 0x028fe20000000f00 */
        /* <DEDUP_REMOVED lines=24> */
[----:B------:R-:W-:Y:S02]  /*97c0*/  HADD2.F32 R4, -RZ, R16.H0_H0 ;  /* 0x20000010ff047230 */ /* 0x000fe40000004100 */
        /* <DEDUP_REMOVED lines=35> */
.L_x_3605:
[----:B------:R-:W-:Y:S05]  /*9a00*/  BSYNC.RECONVERGENT B0 ;  /* 0x0000000000007941 */ /* 0x000fea0003800200 */
.L_x_3604:
[----:B-----5:R1:W-:Y:S02]  /*9a10*/  STS.128 [R139+0x800], R24 ;  /* 0x000800188b007388 */ /* 0x0203e40000000c00 */
.L_x_3603:
[----:B------:R-:W-:Y:S05]  /*9a20*/  BSYNC.RECONVERGENT B1 ;  /* 0x0000000000017941 */ /* 0x000fea0003800200 */
.L_x_3602:
[----:B------:R-:W-:Y:S01]  /*9a30*/  ISETP.GE.AND P0, PT, R10, R29, PT ;  /* 0x0000001d0a00720c */ /* 0x000fe20003f06270 */
[----:B------:R-:W-:-:S12]  /*9a40*/  BSSY.RECONVERGENT B1, `(.L_x_3606) ;  /* 0x0000059000017945 */ /* 0x000fd80003800200 */
[----:B------:R1:W-:Y:S01]  /*9a50*/  @P0 STS.128 [R139+0x1800], RZ ;  /* 0x001800ff8b000388 */ /* 0x0003e20000000c00 */
[----:B------:R-:W-:Y:S05]  /*9a60*/  @P0 BRA `(.L_x_3607) ;  /* 0x0000000400580947 */ /* 0x000fea0003800000 */
[----:B-1----:R1:W5:Y:S01]  /*9a70*/  LDG.E.128 R24, desc[UR6][R30.64+0x40] ;  /* 0x000040061e187981 */ /* 0x002362000c1e1d00 */
[----:B------:R-:W-:Y:S01]  /*9a80*/  ISETP.GE.AND P0, PT, R10, R3, PT ;  /* 0x000000030a00720c */ /* 0x000fe20003f06270 */
[----:B------:R-:W-:-:S12]  /*9a90*/  BSSY.RECONVERGENT B0, `(.L_x_3608) ;  /* 0x0000052000007945 */ /* 0x000fd80003800200 */
[----:B------:R-:W-:Y:S05]  /*9aa0*/  @P0 BRA `(.L_x_3609) ;  /* 0x0000000400400947 */ /* 0x000fea0003800000 */
[----:B------:R-:W3:Y:S01]  /*9ab0*/  LDCU.64 UR8, c[0x0][0x4d0] ;  /* 0x00009a00ff0877ac */ /* 0x000ee20008000a00 */
        /* <DEDUP_REMOVED lines=43> */
[----:B---3--:R-:W-:Y:S02]  /*9d70*/  HADD2.F32 R4, -RZ, R16.H0_H0 ;  /* 0x20000010ff047230 */ /* 0x008fe40000004100 */
        /* <DEDUP_REMOVED lines=35> */
.L_x_3609:
[----:B------:R-:W-:Y:S05]  /*9fb0*/  BSYNC.RECONVERGENT B0 ;  /* 0x0000000000007941 */ /* 0x000fea0003800200 */
.L_x_3608:
[----:B-----5:R1:W-:Y:S02]  /*9fc0*/  STS.128 [R139+0x1800], R24 ;  /* 0x001800188b007388 */ /* 0x0203e40000000c00 */
.L_x_3607:
[----:B------:R-:W-:Y:S05]  /*9fd0*/  BSYNC.RECONVERGENT B1 ;  /* 0x0000000000017941 */ /* 0x000fea0003800200 */
.L_x_3606:
[----:B------:R-:W-:-:S13]  /*9fe0*/  ISETP.GE.AND P0, PT, R9, R29, PT ;  /* 0x0000001d0900720c */ /* 0x000fda0003f06270 */
        /* <DEDUP_REMOVED lines=25> */
[----:B--2---:R-:W-:Y:S02]  /*a180*/  HADD2.F32 R3, -RZ, R22.H0_H0 ;  /* 0x20000016ff037230 */ /* 0x004fe40000004100 */
[--C-:B------:R-:W-:Y:S02]  /*a190*/  HADD2.F32 R8, -RZ, R23.reuse.H0_H0 ;  /* 0x20000017ff087230 */ /* 0x100fe40000004100 */
[----:B------:R-:W-:Y:S02]  /*a1a0*/  HADD2.F32 R0, -RZ, R20.H0_H0 ;  /* 0x20000014ff007230 */ /* 0x000fe40000004100 */
[----:B------:R-:W-:Y:S02]  /*a1b0*/  HADD2.F32 R23, -RZ, R23.H1_H1 ;  /* 0x30000017ff177230 */ /* 0x000fe40000004100 */
[--C-:B----4-:R-:W-:Y:S02]  /*a1c0*/  HADD2.F32 R11, -RZ, R4.reuse.H0_H0 ;  /* 0x20000004ff0b7230 */ /* 0x110fe40000004100 */
        /* <DEDUP_REMOVED lines=8> */
[----:B------:R-:W-:Y:S01]  /*a250*/  FMUL.FTZ R0, R0, R11 ;  /* 0x0000000b00007220 */ /* 0x000fe20000410000 */
[----:B------:R-:W-:-:S02]  /*a260*/  HADD2.F32 R5, -RZ, R7.H0_H0 ;  /* 0x20000007ff057230 */ /* 0x000fc40000004100 */
[----:B------:R-:W-:Y:S01]  /*a270*/  @!P0 FADD.FTZ R4, -R4, -RZ ;  /* 0x800000ff04048221 */ /* 0x000fe20000010100 */
[----:B------:R-:W-:Y:S02]  /*a280*/  HADD2.F32 R6, -RZ, R7.H1_H1 ;  /* 0x30000007ff067230 */ /* 0x000fe40000004100 */
[----:B------:R-:W-:Y:S01]  /*a290*/  @!P0 FADD.FTZ R14, -R14, -RZ ;  /* 0x800000ff0e0e8221 */ /* 0x000fe20000010100 */
[----:B------:R-:W-:Y:S02]  /*a2a0*/  HADD2.F32 R20, -RZ, R20.H1_H1 ;  /* 0x30000014ff147230 */ /* 0x000fe40000004100 */
[----:B------:R-:W-:Y:S01]  /*a2b0*/  @!P0 FADD.FTZ R5, -R5, -RZ ;  /* 0x800000ff05058221 */ /* 0x000fe20000010100 */
[--C-:B------:R-:W-:Y:S02]  /*a2c0*/  HADD2.F32 R2, -RZ, R21.reuse.H0_H0 ;  /* 0x20000015ff027230 */ /* 0x100fe40000004100 */
[----:B------:R-:W-:Y:S01]  /*a2d0*/  @!P0 FADD.FTZ R6, -R6, -RZ ;  /* 0x800000ff06068221 */ /* 0x000fe20000010100 */
[----:B------:R-:W-:Y:S01]  /*a2e0*/  FMUL.FTZ R3, R3, R4 ;  /* 0x0000000403037220 */ /* 0x000fe20000410000 */
[----:B------:R-:W-:-:S02]  /*a2f0*/  HADD2.F32 R21, -RZ, R21.H1_H1 ;  /* 0x30000015ff157230 */ /* 0x000fc40000004100 */
[----:B------:R-:W-:Y:S01]  /*a300*/  FMUL.FTZ R8, R8, R5 ;  /* 0x0000000508087220 */ /* 0x000fe20000410000 */
[----:B------:R-:W-:Y:S01]  /*a310*/  FMUL.FTZ R23, R23, R6 ;  /* 0x0000000617177220 */ /* 0x000fe20000410000 */
[----:B---3--:R-:W-:Y:S02]  /*a320*/  HADD2.F32 R4, -RZ, R16.H0_H0 ;  /* 0x20000010ff047230 */ /* 0x008fe40000004100 */
[----:B------:R-:W-:Y:S01]  /*a330*/  FMUL.FTZ R20, R20, R29 ;  /* 0x0000001d14147220 */ /* 0x000fe20000410000 */
[--C-:B-----5:R-:W-:Y:S02]  /*a340*/  HADD2.F32 R5, -RZ, R24.reuse.H0_H0 ;  /* 0x20000018ff057230 */ /* 0x120fe40000004100 */
[----:B------:R-:W-:Y:S01]  /*a350*/  FMUL.FTZ R2, R2, R15 ;  /* 0x0000000f02027220 */ /* 0x000fe20000410000 */
[----:B------:R-:W-:Y:S02]  /*a360*/  HADD2.F32 R11, -RZ, R24.H1_H1 ;  /* 0x30000018ff0b7230 */ /* 0x000fe40000004100 */
[----:B------:R-:W-:Y:S01]  /*a370*/  @!P0 FADD.FTZ R31, -R31, -RZ ;  /* 0x800000ff1f1f8221 */ /* 0x000fe20000010100 */
[----:B------:R-:W-:-:S02]  /*a380*/  HADD2.F32 R7, -RZ, R25.H0_H0 ;  /* 0x20000019ff077230 */ /* 0x000fc40000004100 */
[----:B------:R-:W-:Y:S01]  /*a390*/  FMUL.FTZ R21, R21, R14 ;  /* 0x0000000e15157220 */ /* 0x000fe20000410000 */
[----:B------:R-:W-:Y:S02]  /*a3a0*/  HADD2.F32 R16, -RZ, R16.H1_H1 ;  /* 0x30000010ff107230 */ /* 0x000fe40000004100 */
[----:B------:R-:W-:Y:S01]  /*a3b0*/  FFMA.FTZ R0, R5, R4, R0 ;  /* 0x0000000405007223 */ /* 0x000fe20000010000 */
[--C-:B------:R-:W-:Y:S02]  /*a3c0*/  HADD2.F32 R6, -RZ, R17.reuse.H0_H0 ;  /* 0x20000011ff067230 */ /* 0x100fe40000004100 */
[----:B------:R-:W-:Y:S02]  /*a3d0*/  HADD2.F32 R22, -RZ, R22.H1_H1 ;  /* 0x30000016ff167230 */ /* 0x000fe40000004100 */
[----:B------:R-:W-:Y:S01]  /*a3e0*/  FFMA.FTZ R11, R11, R16, R20 ;  /* 0x000000100b0b7223 */ /* 0x000fe20000010014 */
[----:B------:R-:W-:Y:S02]  /*a3f0*/  HADD2.F32 R24, -RZ, R17.H1_H1 ;  /* 0x30000011ff187230 */ /* 0x000fe40000004100 */
[----:B------:R-:W-:Y:S01]  /*a400*/  FFMA.FTZ R2, R7, R6, R2 ;  /* 0x0000000607027223 */ /* 0x000fe20000010002 */
[----:B------:R-:W-:-:S02]  /*a410*/  HADD2.F32 R14, -RZ, R18.H0_H0 ;  /* 0x20000012ff0e7230 */ /* 0x000fc40000004100 */
[----:B------:R-:W-:Y:S01]  /*a420*/  FMUL.FTZ R22, R22, R31 ;  /* 0x0000001f16167220 */ /* 0x000fe20000410000 */
        /* <DEDUP_REMOVED lines=17> */
.L_x_3611:
[----:B------:R-:W-:Y:S05]  /*a540*/  BSYNC.RECONVERGENT B0 ;  /* 0x0000000000007941 */ /* 0x000fea0003800200 */
.L_x_3610:
[----:B-----5:R1:W-:Y:S02]  /*a550*/  STS.128 [R139+0x2800], R24 ;  /* 0x002800188b007388 */ /* 0x0203e40000000c00 */
.L_x_3565:
[----:B------:R-:W-:Y:S05]  /*a560*/  BSYNC.RECONVERGENT B3 ;  /* 0x0000000000037941 */ /* 0x000fea0003800200 */
.L_x_3560:
[----:B-1--4-:R-:W-:Y:S01]  /*a570*/  IADD3 R3, PT, PT, R60, 0x40, -R85 ;  /* 0x000000403c037810 */ /* 0x012fe20007ffe855 */
[----:B------:R-:W-:Y:S03]  /*a580*/  BSSY.RECONVERGENT B0, `(.L_x_3612) ;  /* 0x000001a000007945 */ /* 0x000fe60003800200 */
[----:B------:R-:W-:-:S13]  /*a590*/  ISETP.GE.AND P3, PT, R90, R3, PT ;  /* 0x000000035a00720c */ /* 0x000fda0003f66270 */
[----:B------:R-:W-:Y:S05]  /*a5a0*/  @P3 BRA `(.L_x_3613) ;  /* 0x00000000005c3947 */ /* 0x000fea0003800000 */
[----:B------:R-:W1:Y:S02]  /*a5b0*/  LDCU UR4, c[0x0][0x440] ;  /* 0x00008800ff0477ac */ /* 0x000e640008000800 */
[----:B-1----:R-:W-:Y:S02]  /*a5c0*/  ISETP.GE.AND P1, PT, R12, UR4, PT ;  /* 0x000000040c007c0c */ /* 0x002fe4000bf26270 */
[----:B------:R-:W-:-:S11]  /*a5d0*/  ISETP.GE.AND P0, PT, R10, UR4, PT ;  /* 0x000000040a007c0c */ /* 0x000fd6000bf06270 */
[----:B--23--:R-:W-:Y:S02]  /*a5e0*/  @!P1 IMAD.MOV.U32 R4, RZ, RZ, R124 ;  /* 0x000000ffff049224 */ /* 0x00cfe400078e007c */
        /* <DEDUP_REMOVED lines=18> */
.L_x_3614:
[----:B------:R2:W-:Y:S02]  /*a710*/  STS.128 [R139+0x5000], RZ ;  /* 0x005000ff8b007388 */ /* 0x0005e40000000c00 */
.L_x_3613:
[----:B------:R-:W-:Y:S05]  /*a720*/  BSYNC.RECONVERGENT B0 ;  /* 0x0000000000007941 */ /* 0x000fea0003800200 */
.L_x_3612:
[----:B------:R-:W1:Y:S01]  /*a730*/  LDC.64 R104, c[0x0][0x3b8] ;  /* 0x0000ee00ff687b82 */ /* 0x000e620000000a00 */
[----:B------:R-:W-:Y:S01]  /*a740*/  ISETP.GE.AND P0, PT, R28, R3, PT ;  /* 0x000000031c00720c */ /* 0x000fe20003f06270 */
[----:B------:R-:W-:Y:S01]  /*a750*/  BSSY.RECONVERGENT B0, `(.L_x_3615) ;  /* 0x000001c000007945 */ /* 0x000fe20003800200 */
[----:B------:R-:W-:-:S11]  /*a760*/  SHF.R.U32.HI R120, RZ, 0x1, R57 ;  /* 0x00000001ff787819 */ /* 0x000fd60000011639 */
[----:B------:R-:W-:Y:S05]  /*a770*/  @P0 BRA `(.L_x_3616) ;  /* 0x0000000000640947 */ /* 0x000fea0003800000 */
[----:B------:R-:W5:Y:S01]  /*a780*/  LDCU UR4, c[0x0][0x440] ;  /* 0x00008800ff0477ac */ /* 0x000f620008000800 */
[----:B-123--:R-:W-:-:S04]  /*a790*/  IMAD.WIDE.U32 R4, R104, 0x40, RZ ;  /* 0x0000004068047825 */ /* 0x00efc800078e00ff */
[----:B------:R-:W-:Y:S01]  /*a7a0*/  IMAD.SHL.U32 R0, R105, 0x40, RZ ;  /* 0x0000004069007824 */ /* 0x000fe200078e00ff */
[----:B------:R-:W-:-:S04]  /*a7b0*/  IADD3 R4, P2, PT, R124, R4, RZ ;  /* 0x000000047c047210 */ /* 0x000fc80007f5e0ff */
[----:B------:R-:W-:Y:S02]  /*a7c0*/  IADD3.X R5, PT, PT, R125, R5, R0, P2, !PT ;  /* 0x000000057d057210 */ /* 0x000fe400017fe400 */
        /* <DEDUP_REMOVED lines=19> */
.L_x_3617:
[----:B------:R2:W-:Y:S02]  /*a900*/  STS.128 [R139+0x5800], RZ ;  /* 0x005800ff8b007388 */ /* 0x0005e40000000c00 */
.L_x_3616:
[----:B------:R-:W-:Y:S05]  /*a910*/  BSYNC.RECONVERGENT B0 ;  /* 0x0000000000007941 */ /* 0x000fea0003800200 */
.L_x_3615:
[----:B------:R-:W0:Y:S01]  /*a920*/  LDGDEPBAR ;  /* 0x00000000000079af */ /* 0x000e220000000000 */
[----:B------:R-:W5:Y:S01]  /*a930*/  LDCU UR4, c[0x0][0x508] ;  /* 0x0000a100ff0477ac */ /* 0x000f620008000800 */
[----:B-123--:R-:W-:Y:S01]  /*a940*/  LOP3.LUT R5, R120, 0x1f0, RZ, 0xc0, !PT ;  /* 0x000001f078057812 */ /* 0x00efe200078ec0ff */
        /* <DEDUP_REMOVED lines=34> */
.L_x_3620:
[----:B------:R3:W-:Y:S01]  /*ab70*/  STS.128 [R139+0x8000], RZ ;  /* 0x008000ff8b007388 */ /* 0x0007e20000000c00 */
[----:B------:R-:W-:Y:S05]  /*ab80*/  BRA `(.L_x_3621) ;  /* 0x00000000000c7947 */ /* 0x000fea0003800000 */
.L_x_3619:
[----:B------:R1:W-:Y:S04]  /*ab90*/  STS.128 [R139+0x6000], RZ ;  /* 0x006000ff8b007388 */ /* 0x0003e80000000c00 */
[----:B------:R1:W-:Y:S04]  /*aba0*/  STS.128 [R139+0x7000], RZ ;  /* 0x007000ff8b007388 */ /* 0x0003e80000000c00 */
[----:B------:R1:W-:Y:S02]  /*abb0*/  STS.128 [R139+0x8000], RZ ;  /* 0x008000ff8b007388 */ /* 0x0003e40000000c00 */
.L_x_3621:
[----:B------:R-:W-:Y:S05]  /*abc0*/  BSYNC.RECONVERGENT B0 ;  /* 0x0000000000007941 */ /* 0x000fea0003800200 */
.L_x_3618:
[----:B------:R-:W-:Y:S01]  /*abd0*/  ISETP.GE.AND P0, PT, R28, R3, PT ;  /* 0x000000031c00720c */ /* 0x000fe20003f06270 */
[----:B------:R-:W1:Y:S01]  /*abe0*/  LDC.64 R14, c[0x0][0x3c0] ;  /* 0x0000f000ff0e7b82 */ /* 0x000e620000000a00 */
[----:B------:R-:W-:Y:S11]  /*abf0*/  BSSY.RECONVERGENT B0, `(.L_x_3622) ;  /* 0x000001e000007945 */ /* 0x000ff60003800200 */
[----:B------:R1:W-:Y:S04]  /*ac00*/  @P0 STS.128 [R139+0x6800], RZ ;  /* 0x006800ff8b000388 */ /* 0x0003e80000000c00 */
[----:B------:R1:W-:Y:S04]  /*ac10*/  @P0 STS.128 [R139+0x7800], RZ ;  /* 0x007800ff8b000388 */ /* 0x0003e80000000c00 */
[----:B------:R1:W-:Y:S01]  /*ac20*/  @P0 STS.128 [R139+0x8800], RZ ;  /* 0x008800ff8b000388 */ /* 0x0003e20000000c00 */
[----:B------:R-:W-:Y:S05]  /*ac30*/  @P0 BRA `(.L_x_3623) ;  /* 0x0000000000640947 */ /* 0x000fea0003800000 */
[----:B------:R-:W5:Y:S01]  /*ac40*/  LDCU UR4, c[0x0][0x440] ;  /* 0x00008800ff0477ac */ /* 0x000f620008000800 */
[----:B-12---:R-:W-:-:S04]  /*ac50*/  IMAD.WIDE.U32 R4, R14, 0x40, RZ ;  /* 0x000000400e047825 */ /* 0x006fc800078e00ff */
        /* <DEDUP_REMOVED lines=22> */
.L_x_3624:
[----:B------:R2:W-:Y:S02]  /*adc0*/  STS.128 [R139+0x8800], RZ ;  /* 0x008800ff8b007388 */ /* 0x0005e40000000c00 */
.L_x_3623:
[----:B------:R-:W-:Y:S05]  /*add0*/  BSYNC.RECONVERGENT B0 ;  /* 0x0000000000007941 */ /* 0x000fea0003800200 */
.L_x_3622:
[C---:B------:R-:W-:Y:S01]  /*ade0*/  IMAD.SHL.U32 R8, R57.reuse, 0x20, RZ ;  /* 0x0000002039087824 */ /* 0x040fe200078e00ff */
[C---:B------:R-:W-:Y:S01]  /*adf0*/  LOP3.LUT P6, RZ, R57.reuse, 0x4, RZ, 0xc0, !PT ;  /* 0x0000000439ff7812 */ /* 0x040fe200078cc0ff */
[----:B-12---:R-:W-:Y:S01]  /*ae00*/  IMAD.SHL.U32 R5, R57, 0x10, RZ ;  /* 0x0000001039057824 */ /* 0x006fe200078e00ff */
[----:B------:R-:W0:Y:S01]  /*ae10*/  LDGDEPBAR ;  /* 0x00000000000079af */ /* 0x000e220000000000 */
[----:B------:R-:W-:Y:S01]  /*ae20*/  IMAD.MOV.U32 R11, RZ, RZ, 0x20 ;  /* 0x00000020ff0b7424 */ /* 0x000fe200078e00ff */
[----:B------:R-:W-:Y:S02]  /*ae30*/  LOP3.LUT R7, R8, 0xc0, RZ, 0xc0, !PT ;  /* 0x000000c008077812 */ /* 0x000fe400078ec0ff */
[----:B------:R-:W-:Y:S02]  /*ae40*/  LOP3.LUT R122, R5, 0x3e00, RZ, 0xc0, !PT ;  /* 0x00003e00057a7812 */ /* 0x000fe400078ec0ff */
[C---:B------:R-:W-:Y:S02]  /*ae50*/  LOP3.LUT R3, R7.reuse, 0x8, R120, 0xf8, !PT ;  /* 0x0000000807037812 */ /* 0x040fe400078ef878 */
        /* <DEDUP_REMOVED lines=18> */
[----:B------:R-:W2:Y:S04]  /*af80*/  LDSM.16.M88.4 R44, [R0+0x3400] ;  /* 0x00340000002c783b */ /* 0x000ea80000000200 */
[----:B------:R-:W5:Y:S04]  /*af90*/  LDSM.16.M88.4 R36, [R0+0x3800] ;  /* 0x003800000024783b */ /* 0x000f680000000200 */
        /* <DEDUP_REMOVED lines=10> */
[C---:B--2---:R-:W-:Y:S03]  /*b040*/  HMMA.16816.F32 R48, R92.reuse, R44, RZ ;  /* 0x0000002c5c30723c */ /* 0x044fe600000018ff */
[----:B------:R-:W2:Y:S04]  /*b050*/  LDSM.16.M88.4 R72, [R0+0x4400] ;  /* 0x004400000048783b */ /* 0x000ea80000000200 */
[----:B------:R-:W-:Y:S01]  /*b060*/  LDSM.16.M88.4 R96, [R58+0x1000] ;  /* 0x001000003a60783b */ /* 0x000fe20000000200 */
[C---:B-----5:R-:W-:Y:S03]  /*b070*/  HMMA.16816.F32 R40, R92.reuse, R36, RZ ;  /* 0x000000245c28723c */ /* 0x060fe600000018ff */
[----:B------:R-:W-:Y:S05]  /*b080*/  LDSM.16.M88.4 R100, [R56+0x4c00] ;  /* 0x004c00003864783b */ /* 0x000fea0000000200 */
[C---:B------:R-:W-:Y:S08]  /*b090*/  HMMA.16816.F32 R52, R92.reuse, R54, RZ ;  /* 0x000000365c34723c */ /* 0x040ff000000018ff */
[C---:B------:R-:W-:Y:S08]  /*b0a0*/  HMMA.16816.F32 R44, R92.reuse, R46, RZ ;  /* 0x0000002e5c2c723c */ /* 0x040ff000000018ff */
[C---:B------:R-:W-:Y:S08]  /*b0b0*/  HMMA.16816.F32 R36, R92.reuse, R38, RZ ;  /* 0x000000265c24723c */ /* 0x040ff000000018ff */
[C---:B---3--:R-:W-:Y:S08]  /*b0c0*/  HMMA.16816.F32 R32, R92.reuse, R28, RZ ;  /* 0x0000001c5c20723c */ /* 0x048ff000000018ff */
[----:B------:R-:W-:Y:S01]  /*b0d0*/  HMMA.16816.F32 R92, R92, R30, RZ ;  /* 0x0000001e5c5c723c */ /* 0x000fe200000018ff */
[----:B------:R-:W3:Y:S07]  /*b0e0*/  LDSM.16.M88.4 R28, [R0+0x4c00] ;  /* 0x004c0000001c783b */ /* 0x000eee0000000200 */
        /* <DEDUP_REMOVED lines=10> */
[----:B------:R-:W-:Y:S01]  /*b190*/  HMMA.16816.F32 R92, R4, R18, R92 ;  /* 0x00000012045c723c */ /* 0x000fe2000000185c */
[----:B------:R-:W4:Y:S04]  /*b1a0*/  LDSM.16.M88.4 R4, [R56+0x4800] ;  /* 0x004800003804783b */ /* 0x000f280000000200 */
[----:B------:R-:W5:Y:S03]  /*b1b0*/  LDSM.16.M88.4 R16, [R56+0x4400] ;  /* 0x004400003810783b */ /* 0x000f660000000200 */
        /* <DEDUP_REMOVED lines=11> */
[----:B------:R-:W-:Y:S04]  /*b270*/  LDSM.16.M88.4 R28, [R58+0x2000] ;  /* 0x002000003a1c783b */ /* 0x000fe80000000200 */
[----:B------:R-:W-:Y:S03]  /*b280*/  LDSM.16.M88.4 R24, [R56+0x5000] ;  /* 0x005000003818783b */ /* 0x000fe60000000200 */
[C---:B----4-:R-:W-:Y:S08]  /*b290*/  HMMA.16816.F32 R40, R96.reuse, R4, R40 ;  /* 0x000000046028723c */ /* 0x050ff00000001828 */
[C---:B------:R-:W-:Y:S01]  /*b2a0*/  HMMA.16816.F32 R36, R96.reuse, R6, R36 ;  /* 0x000000066024723c */ /* 0x040fe20000001824 */
[----:B------:R-:W3:Y:S07]  /*b2b0*/  LDSM.16.M88.4 R4, [R56+0x5c00] ;  /* 0x005c00003804783b */ /* 0x000eee0000000200 */
[C---:B------:R-:W-:Y:S08]  /*b2c0*/  HMMA.16816.F32 R64, R96.reuse, R20, R64 ;  /* 0x000000146040723c */ /* 0x040ff00000001840 */
[C---:B------:R-:W-:Y:S01]  /*b2d0*/  HMMA.16816.F32 R52, R96.reuse, R22, R52 ;  /* 0x000000166034723c */ /* 0x040fe20000001834 */
[----:B------:R-:W4:Y:S07]  /*b2e0*/  LDSM.16.M88.4 R20, [R56+0x5400] ;  /* 0x005400003814783b */ /* 0x000f2e0000000200 */
[C---:B-----5:R-:W-:Y:S08]  /*b2f0*/  HMMA.16816.F32 R48, R96.reuse, R16, R48 ;  /* 0x000000106030723c */ /* 0x060ff00000001830 */
[----:B------:R-:W-:Y:S01]  /*b300*/  HMMA.16816.F32 R44, R96, R18, R44 ;  /* 0x00000012602c723c */ /* 0x000fe2000000182c */
[----:B------:R-:W5:Y:S01]  /*b310*/  LDSM.16.M88.4 R16, [R56+0x5800] ;  /* 0x005800003810783b */ /* 0x000f620000000200 */
[----:B------:R-:W-:-:S06]  /*b320*/  DEPBAR.LE SB0, 0x0 ;  /* 0x000080000000791a */ /* 0x000fcc0000000000 */
[C---:B------:R-:W-:Y:S08]  /*b330*/  HMMA.16816.F32 R32, R96.reuse, R100, R32 ;  /* 0x000000646020723c */ /* 0x040ff00000001820 */
[----:B------:R-:W-:Y:S08]  /*b340*/  HMMA.16816.F32 R92, R96, R102, R92 ;  /* 0x00000066605c723c */ /* 0x000ff0000000185c */
[C---:B------:R-:W-:Y:S08]  /*b350*/  HMMA.16816.F32 R64, R88.reuse, R80, R64 ;  /* 0x000000505840723c */ /* 0x040ff00000001840 */
[C---:B-1----:R-:W-:Y:S08]  /*b360*/  HMMA.16816.F32 R32, R88.reuse, R68, R32 ;  /* 0x000000445820723c */ /* 0x042ff00000001820 */
[C---:B------:R-:W-:Y:S08]  /*b370*/  HMMA.16816.F32 R52, R88.reuse, R82, R52 ;  /* 0x000000525834723c */ /* 0x040ff00000001834 */
[C---:B------:R-:W-:Y:S08]  /*b380*/  HMMA.16816.F32 R48, R88.reuse, R76, R48 ;  /* 0x0000004c5830723c */ /* 0x040ff00000001830 */
[C---:B------:R-:W-:Y:S08]  /*b390*/  HMMA.16816.F32 R44, R88.reuse, R78, R44 ;  /* 0x0000004e582c723c */ /* 0x040ff0000000182c */
[C---:B--2---:R-:W-:Y:S08]  /*b3a0*/  HMMA.16816.F32 R40, R88.reuse, R72, R40 ;  /* 0x000000485828723c */ /* 0x044ff00000001828 */
[C---:B------:R-:W-:Y:S08]  /*b3b0*/  HMMA.16816.F32 R36, R88.reuse, R74, R36 ;  /* 0x0000004a5824723c */ /* 0x040ff00000001824 */
[----:B------:R-:W-:Y:S08]  /*b3c0*/  HMMA.16816.F32 R92, R88, R70, R92 ;  /* 0x00000046585c723c */ /* 0x000ff0000000185c */
[C---:B---3--:R-:W-:Y:S08]  /*b3d0*/  HMMA.16816.F32 R32, R28.reuse, R4, R32 ;  /* 0x000000041c20723c */ /* 0x048ff00000001820 */
[C---:B------:R-:W-:Y:S08]  /*b3e0*/  HMMA.16816.F32 R64, R28.reuse, R24, R64 ;  /* 0x000000181c40723c */ /* 0x040ff00000001840 */
[C---:B------:R-:W-:Y:S08]  /*b3f0*/  HMMA.16816.F32 R52, R28.reuse, R26, R52 ;  /* 0x0000001a1c34723c */ /* 0x040ff00000001834 */
[C---:B----4-:R-:W-:Y:S08]  /*b400*/  HMMA.16816.F32 R48, R28.reuse, R20, R48 ;  /* 0x000000141c30723c */ /* 0x050ff00000001830 */
[C---:B------:R-:W-:Y:S08]  /*b410*/  HMMA.16816.F32 R44, R28.reuse, R22, R44 ;  /* 0x000000161c2c723c */ /* 0x040ff0000000182c */
[C---:B-----5:R-:W-:Y:S08]  /*b420*/  HMMA.16816.F32 R40, R28.reuse, R16, R40 ;  /* 0x000000101c28723c */ /* 0x060ff00000001828 */
        /* <DEDUP_REMOVED lines=15> */
.L_x_3626:
        /* <DEDUP_REMOVED lines=60> */
.L_x_3627:
[----:B------:R-:W1:Y:S01]  /*b8e0*/  LDCU UR4, c[0x0][0x440] ;  /* 0x00008800ff0477ac */ /* 0x000e620008000800 */
[----:B------:R-:W-:-:S04]  /*b8f0*/  LEA R18, P3, R104, R124, 0x6 ;  /* 0x0000007c68127211 */ /* 0x000fc800078630ff */
[----:B------:R-:W-:Y:S02]  /*b900*/  LEA.HI.X R19, R104, R125, R105, 0x6, P3 ;  /* 0x0000007d68137211 */ /* 0x000fe400018f3469 */
        /* <DEDUP_REMOVED lines=36> */
.L_x_3625:
[----:B-1----:R-:W-:Y:S01]  /*bb50*/  IMAD.SHL.U32 R16, R57, 0x2, RZ ;  /* 0x0000000239107824 */ /* 0x002fe200078e00ff */
[----:B------:R-:W1:Y:S01]  /*bb60*/  LDCU UR4, c[0x0][0x45c] ;  /* 0x00008b80ff0477ac */ /* 0x000e620008000800 */
[----:B------:R-:W-:-:S03]  /*bb70*/  LOP3.LUT R121, R3, 0x120, R8, 0xf8, !PT ;  /* 0x0000012003797812 */ /* 0x000fc600078ef808 */
[----:B------:R-:W-:Y:S02]  /*bb80*/  LOP3.LUT R16, R16, 0x6, RZ, 0xc0, !PT ;  /* 0x0000000610107812 */ /* 0x000fe400078ec0ff */
[----:B------:R-:W-:Y:S02]  /*bb90*/  LEA R121, R121, UR5, 0x1 ;  /* 0x0000000579797c11 */ /* 0x000fe4000f8e08ff */
[----:B------:R-:W-:-:S03]  /*bba0*/  LOP3.LUT R17, R85, R16, RZ, 0xfc, !PT ;  /* 0x0000001055117212 */ /* 0x000fc600078efcff */
[----:B------:R-:W-:Y:S01]  /*bbb0*/  IMAD.IADD R92, R11, 0x1, R121 ;  /* 0x000000010b5c7824 */ /* 0x000fe200078e0279 */
[----:B------:R-:W-:Y:S01]  /*bbc0*/  LDSM.16.MT88.4 R68, [R121+0x8000] ;  /* 0x008000007944783b */ /* 0x000fe20000004200 */
[C---:B------:R-:W-:Y:S02]  /*bbd0*/  VIADD R18, R17.reuse, 0xffffffc0 ;  /* 0xffffffc011127836 */ /* 0x040fe40000000000 */
[C---:B------:R-:W-:Y:S01]  /*bbe0*/  VIADD R16, R17.reuse, 0xffffffc1 ;  /* 0xffffffc111107836 */ /* 0x040fe20000000000 */
[----:B------:R-:W-:Y:S01]  /*bbf0*/  LDSM.16.MT88.4 R60, [R92+0x7000] ;  /* 0x007000005c3c783b */ /* 0x000fe20000004200 */
[C---:B------:R-:W-:Y:S01]  /*bc00*/  VIADD R19, R17.reuse, 0xffffffe0 ;  /* 0xffffffe011137836 */ /* 0x040fe20000000000 */
[CC--:B------:R-:W-:Y:S01]  /*bc10*/  ISETP.GE.AND P2, PT, R18.reuse, R87.reuse, PT ;  /* 0x000000571200720c */ /* 0x0c0fe20003f46270 */
[C---:B------:R-:W-:Y:S01]  /*bc20*/  VIADD R21, R17.reuse, 0xffffffe1 ;  /* 0xffffffe111157836 */ /* 0x040fe20000000000 */
[----:B------:R-:W-:Y:S01]  /*bc30*/  ISETP.GE.AND P4, PT, R18, R106, PT ;  /* 0x0000006a1200720c */ /* 0x000fe20003f86270 */
[----:B------:R-:W-:Y:S01]  /*bc40*/  VIADD R18, R17, 0xffffffc8 ;  /* 0xffffffc811127836 */ /* 0x000fe20000000000 */
[----:B------:R-:W-:-:S02]  /*bc50*/  ISETP.GE.AND P1, PT, R16, R87, PT ;  /* 0x000000571000720c */ /* 0x000fc40003f26270 */
[-C--:B------:R-:W-:Y:S01]  /*bc60*/  ISETP.GE.AND P3, PT, R16, R106.reuse, PT ;  /* 0x0000006a1000720c */ /* 0x080fe20003f66270 */
[C---:B------:R-:W-:Y:S01]  /*bc70*/  VIADD R16, R17.reuse, 0xffffffc9 ;  /* 0xffffffc911107836 */ /* 0x040fe20000000000 */
        /* <DEDUP_REMOVED lines=20> */
[----:B------:R-:W-:Y:S02]  /*bdc0*/  ISETP.GE.AND P1, PT, R18, R87, PT ;  /* 0x000000571200720c */ /* 0x000fe40003f26270 */
[----:B------:R-:W-:-:S02]  /*bdd0*/  FSEL R20, R48, -INF , !P3 ;  /* 0xff80000030147808 */ /* 0x000fc40005800000 */
[-C--:B------:R-:W-:Y:S02]  /*bde0*/  ISETP.GE.AND P3, PT, R18, R106.reuse, PT ;  /* 0x0000006a1200720c */ /* 0x080fe40003f66270 */
[----:B------:R-:W-:Y:S02]  /*bdf0*/  FSEL R50, R50, -INF , !P0 ;  /* 0xff80000032327808 */ /* 0x000fe40004000000 */
[C---:B------:R-:W-:Y:S02]  /*be00*/  ISETP.GE.AND P0, PT, R16.reuse, R87, PT ;  /* 0x000000571000720c */ /* 0x040fe40003f06270 */
[----:B------:R-:W-:Y:S02]  /*be10*/  FSEL R18, R49, -INF , !P2 ;  /* 0xff80000031127808 */ /* 0x000fe40005000000 */
        /* <DEDUP_REMOVED lines=12> */
[----:B------:R-:W-:Y:S01]  /*bee0*/  FSEL R116, R40, -INF , !P4 ;  /* 0xff80000028747808 */ /* 0x000fe20006000000 */
[----:B------:R-:W-:Y:S01]  /*bef0*/  LDSM.16.MT88.4 R44, [R92+0x6000] ;  /* 0x006000005c2c783b */ /* 0x000fe20000004200 */
        /* <DEDUP_REMOVED lines=8> */
[----:B------:R-:W-:Y:S02]  /*bf80*/  FMNMX3.FTZ R23, R64, R56, R52, !PT ;  /* 0x0000003840177276 */ /* 0x000fe40007810034 */
[----:B------:R-:W-:Y:S02]  /*bf90*/  FSEL R114, R43, -INF , !P0 ;  /* 0xff8000002b727808 */ /* 0x000fe40004000000 */
[----:B------:R-:W-:-:S02]  /*bfa0*/  FSEL R140, R36, -INF , !P2 ;  /* 0xff800000248c7808 */ /* 0x000fc40005000000 */
[CC--:B------:R-:W-:Y:S02]  /*bfb0*/  ISETP.GE.AND P0, PT, R19.reuse, R87.reuse, PT ;  /* 0x000000571300720c */ /* 0x0c0fe40003f06270 */
[-C--:B------:R-:W-:Y:S01]  /*bfc0*/  ISETP.GE.AND P2, PT, R19, R106.reuse, PT ;  /* 0x0000006a1300720c */ /* 0x080fe20003f46270 */
[C---:B------:R-:W-:Y:S01]  /*bfd0*/  VIADD R19, R17.reuse, 0xfffffff8 ;  /* 0xfffffff811137836 */ /* 0x040fe20000000000 */
[----:B------:R-:W-:Y:S01]  /*bfe0*/  FSEL R118, R38, -INF , !P4 ;  /* 0xff80000026767808 */ /* 0x000fe20006000000 */
[----:B------:R-:W-:Y:S01]  /*bff0*/  VIADD R17, R17, 0xfffffff9 ;  /* 0xfffffff911117836 */ /* 0x000fe20000000000 */
[----:B------:R-:W-:Y:S02]  /*c000*/  FSEL R142, R37, -INF , !P1 ;  /* 0xff800000258e7808 */ /* 0x000fe40004800000 */
[C---:B------:R-:W-:Y:S02]  /*c010*/  ISETP.GE.AND P4, PT, R21.reuse, R87, PT ;  /* 0x000000571500720c */ /* 0x040fe40003f86270 */
[----:B------:R-:W-:-:S02]  /*c020*/  ISETP.GE.AND P1, PT, R21, R106, PT ;  /* 0x0000006a1500720c */ /* 0x000fc40003f26270 */
[----:B------:R-:W-:Y:S02]  /*c030*/  FMNMX3.FTZ R23, R23, R58, R20, !PT ;  /* 0x0000003a17177276 */ /* 0x000fe40007810014 */
[----:B------:R-:W-:Y:S02]  /*c040*/  FMNMX3.FTZ R21, R66, R22, R54, !PT ;  /* 0x0000001642157276 */ /* 0x000fe40007810036 */
[----:B------:R-:W-:Y:S02]  /*c050*/  FSEL R134, R39, -INF , !P3 ;  /* 0xff80000027867808 */ /* 0x000fe40005800000 */
[----:B------:R-:W-:Y:S01]  /*c060*/  FSEL R112, R32, -INF , !P0 ;  /* 0xff80000020707808 */ /* 0x000fe20004000000 */
[----:B------:R-:W-:Y:S01]  /*c070*/  LDSM.16.MT88.4 R36, [R121+0x6000] ;  /* 0x006000007924783b */ /* 0x000fe20000004200 */
[----:B------:R-:W-:Y:S02]  /*c080*/  ISETP.GE.AND P3, PT, R19, R87, PT ;  /* 0x000000571300720c */ /* 0x000fe40003f66270 */
[----:B------:R-:W-:-:S02]  /*c090*/  FMNMX3.FTZ R23, R23, R18, R16, !PT ;  /* 0x0000001217177276 */ /* 0x000fc40007810010 */
[----:B------:R-:W-:Y:S02]  /*c0a0*/  ISETP.GE.AND P0, PT, R19, R106, PT ;  /* 0x0000006a1300720c */ /* 0x000fe40003f06270 */
[----:B------:R-:W-:Y:S02]  /*c0b0*/  FMNMX3.FTZ R19, R21, R30, R50, !PT ;  /* 0x0000001e15137276 */ /* 0x000fe40007810032 */
[----:B------:R-:W-:Y:S02]  /*c0c0*/  FMNMX3.FTZ R21, R23, R28, R116, !PT ;  /* 0x0000001c17157276 */ /* 0x000fe40007810074 */
[----:B------:R-:W-:Y:S02]  /*c0d0*/  FMNMX3.FTZ R19, R19, R48, R24, !PT ;  /* 0x0000003013137276 */ /* 0x000fe40007810018 */
[----:B------:R-:W-:Y:S02]  /*c0e0*/  FMNMX3.FTZ R21, R21, R138, R140, !PT ;  /* 0x0000008a15157276 */ /* 0x000fe4000781008c */
        /* <DEDUP_REMOVED lines=16> */
[----:B------:R-:W2:Y:S03]  /*c1f0*/  SHFL.BFLY PT, R4, R17, 0x2, 0x1f ;  /* 0x0c401f0011047f89 */ /* 0x000ea600000e0000 */
[----:B------:R-:W-:-:S05]  /*c200*/  FMNMX.FTZ R6, R93, R6, !PT ;  /* 0x000000065d067209 */ /* 0x000fca0007810000 */
        /* <DEDUP_REMOVED lines=39> */
[----:B------:R-:W1:Y:S01]  /*c480*/  LDSM.16.MT88.4 R52, [R121+0x7000] ;  /* 0x007000007934783b */ /* 0x000e620000004200 */
[----:B------:R-:W5:Y:S01]  /*c490*/  MUFU.EX2 R109, R109 ;  /* 0x0000006d006d7308 */ /* 0x000f620000000800 */
[--C-:B------:R-:W-:Y:S01]  /*c4a0*/  FFMA.FTZ R111, R114, UR4, -R101.reuse ;  /* 0x00000004726f7c23 */ /* 0x100fe20008010865 */
[----:B------:R-:W-:Y:S01]  /*c4b0*/  FFMA.FTZ R136, R136, UR4, -R101 ;  /* 0x0000000488887c23 */ /* 0x000fe20008010865 */
[----:B------:R-:W-:Y:S01]  /*c4c0*/  LDSM.16.MT88.4 R28, [R121+0x7400] ;  /* 0x00740000791c783b */ /* 0x000fe20000004200 */
[----:B------:R-:W-:Y:S01]  /*c4d0*/  MUFU.EX2 R108, R108 ;  /* 0x0000006c006c7308 */ /* 0x000fe20000000800 */
[----:B------:R-:W-:Y:S01]  /*c4e0*/  FFMA.FTZ R115, R110, UR4, -R99 ;  /* 0x000000046e737c23 */ /* 0x000fe20008010863 */
[----:B---3--:R-:W-:Y:S01]  /*c4f0*/  F2FP.F16.F32.PACK_AB R78, R90, R103 ;  /* 0x000000675a4e723e */ /* 0x008fe200000000ff */
[----:B------:R-:W-:Y:S01]  /*c500*/  LDSM.16.MT88.4 R24, [R92+0x7400] ;  /* 0x007400005c18783b */ /* 0x000fe20000004200 */
[----:B------:R-:W3:Y:S01]  /*c510*/  MUFU.EX2 R91, R91 ;  /* 0x0000005b005b7308 */ /* 0x000ee20000000800 */
[--C-:B------:R-:W-:Y:S01]  /*c520*/  FFMA.FTZ R94, R94, UR4, -R101.reuse ;  /* 0x000000045e5e7c23 */ /* 0x100fe20008010865 */
[----:B------:R-:W-:Y:S01]  /*c530*/  FFMA.FTZ R141, R93, UR4, -R101 ;  /* 0x000000045d8d7c23 */ /* 0x000fe20008010865 */
[----:B------:R-:W-:Y:S01]  /*c540*/  FFMA.FTZ R112, R112, UR4, -R99 ;  /* 0x0000000470707c23 */ /* 0x000fe20008010863 */
[----:B------:R-:W-:Y:S01]  /*c550*/  MUFU.EX2 R89, R89 ;  /* 0x0000005900597308 */ /* 0x000fe20000000800 */
[----:B------:R-:W-:Y:S01]  /*c560*/  FADD.FTZ R102, R107, R102 ;  /* 0x000000666b667221 */ /* 0x000fe20000010000 */
[----:B-----5:R-:W-:Y:S01]  /*c570*/  F2FP.F16.F32.PACK_AB R77, R109, R100 ;  /* 0x000000646d4d723e */ /* 0x020fe200000000ff */
[----:B------:R-:W-:Y:S01]  /*c580*/  FADD.FTZ R109, R100, R109 ;  /* 0x0000006d646d7221 */ /* 0x000fe20000010000 */
[----:B------:R-:W5:Y:S01]  /*c590*/  MUFU.EX2 R88, R88 ;  /* 0x0000005800587308 */ /* 0x000f620000000800 */
        /* <DEDUP_REMOVED lines=9> */
[C---:B-----5:R-:W-:Y:S01]  /*c630*/  F2FP.F16.F32.PACK_AB R4, R88.reuse, R89 ;  /* 0x000000595804723e */ /* 0x060fe200000000ff */
[----:B------:R-:W-:Y:S01]  /*c640*/  FADD.FTZ R89, R89, R90 ;  /* 0x0000005a59597221 */ /* 0x000fe20000010000 */
[----:B------:R-:W5:Y:S03]  /*c650*/  MUFU.EX2 R34, R34 ;  /* 0x0000002200227308 */ /* 0x000f660000000800 */
[----:B------:R-:W-:Y:S01]  /*c660*/  FADD.FTZ R88, R88, R89 ;  /* 0x0000005958587221 */ /* 0x000fe20000010000 */
[----:B------:R-:W-:Y:S01]  /*c670*/  MUFU.EX2 R11, R11 ;  /* 0x0000000b000b7308 */ /* 0x000fe20000000800 */
[C---:B------:R-:W-:Y:S01]  /*c680*/  HMMA.16816.F32 R44, R76.reuse, R46, RZ ;  /* 0x0000002e4c2c723c */ /* 0x040fe200000018ff */
[----:B---3--:R-:W-:Y:S01]  /*c690*/  F2FP.F16.F32.PACK_AB R6, R32, R33 ;  /* 0x000000212006723e */ /* 0x008fe200000000ff */
[----:B------:R-:W-:Y:S01]  /*c6a0*/  FADD.FTZ R33, R33, R88 ;  /* 0x0000005821217221 */ /* 0x000fe20000010000 */
[----:B------:R-:W3:Y:S04]  /*c6b0*/  MUFU.EX2 R8, R8 ;  /* 0x0000000800087308 */ /* 0x000ee80000000800 */
[----:B------:R-:W-:Y:S01]  /*c6c0*/  MUFU.EX2 R116, R116 ;  /* 0x0000007400747308 */ /* 0x000fe20000000800 */
[C---:B------:R-:W-:Y:S01]  /*c6d0*/  HMMA.16816.F32 R80, R76.reuse, R36, RZ ;  /* 0x000000244c50723c */ /* 0x040fe200000018ff */
[C---:B-----5:R-:W-:Y:S01]  /*c6e0*/  F2FP.F16.F32.PACK_AB R5, R34.reuse, R35 ;  /* 0x000000232205723e */ /* 0x060fe200000000ff */
[----:B------:R-:W-:Y:S01]  /*c6f0*/  FADD.FTZ R35, R35, R108 ;  /* 0x0000006c23237221 */ /* 0x000fe20000010000 */
[----:B------:R-:W5:Y:S03]  /*c700*/  MUFU.EX2 R113, R113 ;  /* 0x0000007100717308 */ /* 0x000f660000000800 */
[----:B------:R-:W-:Y:S01]  /*c710*/  FADD.FTZ R34, R34, R35 ;  /* 0x0000002322227221 */ /* 0x000fe20000010000 */
[----:B------:R4:W-:Y:S01]  /*c720*/  MUFU.EX2 R114, R136 ;  /* 0x0000008800727308 */ /* 0x0009e20000000800 */
[----:B------:R-:W-:Y:S01]  /*c730*/  HMMA.16816.F32 R36, R76, R38, RZ ;  /* 0x000000264c24723c */ /* 0x000fe200000018ff */
[----:B---3--:R-:W-:-:S02]  /*c740*/  F2FP.F16.F32.PACK_AB R7, R8, R11 ;  /* 0x0000000b0807723e */ /* 0x008fc400000000ff */
[----:B------:R-:W3:Y:S04]  /*c750*/  MUFU.EX2 R111, R111 ;  /* 0x0000006f006f7308 */ /* 0x000ee80000000800 */
[----:B------:R-:W-:Y:S01]  /*c760*/  MUFU.EX2 R110, R112 ;  /* 0x00000070006e7308 */ /* 0x000fe20000000800 */
[----:B--2---:R-:W-:Y:S03]  /*c770*/  HMMA.16816.F32 R40, R4, R16, R40 ;  /* 0x000000100428723c */ /* 0x004fe60000001828 */
[----:B------:R-:W-:Y:S01]  /*c780*/  MUFU.EX2 R115, R115 ;  /* 0x0000007300737308 */ /* 0x000fe20000000800 */
[----:B----4-:R-:W-:-:S03]  /*c790*/  IMAD.MOV.U32 R136, RZ, RZ, -0x1 ;  /* 0xffffffffff887424 */ /* 0x010fc600078e00ff */
[----:B------:R-:W-:Y:S01]  /*c7a0*/  MUFU.EX2 R94, R94 ;  /* 0x0000005e005e7308 */ /* 0x000fe20000000800 */
[C---:B------:R-:W-:Y:S01]  /*c7b0*/  HMMA.16816.F32 R44, R4.reuse, R18, R44 ;  /* 0x00000012042c723c */ /* 0x040fe2000000182c */
[----:B------:R-:W2:Y:S02]  /*c7c0*/  LDSM.16.MT88.4 R16, [R92+0x8000] ;  /* 0x008000005c10783b */ /* 0x000ea40000004200 */
[----:B------:R-:W-:Y:S05]  /*c7d0*/  MUFU.EX2 R141, R141 ;  /* 0x0000008d008d7308 */ /* 0x000fea0000000800 */
[C---:B------:R-:W-:Y:S08]  /*c7e0*/  HMMA.16816.F32 R80, R4.reuse, R20, R80 ;  /* 0x000000140450723c */ /* 0x040ff00000001850 */
[----:B------:R-:W-:Y:S01]  /*c7f0*/  HMMA.16816.F32 R36, R4, R22, R36 ;  /* 0x000000160424723c */ /* 0x000fe20000001824 */
[----:B------:R-:W4:Y:S07]  /*c800*/  LDSM.16.MT88.4 R20, [R121+0x8400] ;  /* 0x008400007914783b */ /* 0x000f2e0000004200 */
[C---:B-1----:R-:W-:Y:S08]  /*c810*/  HMMA.16816.F32 R48, R76.reuse, R52, RZ ;  /* 0x000000344c30723c */ /* 0x042ff000000018ff */
[C---:B------:R-:W-:Y:S08]  /*c820*/  HMMA.16816.F32 R56, R76.reuse, R60, RZ ;  /* 0x0000003c4c38723c */ /* 0x040ff000000018ff */
[C---:B------:R-:W-:Y:S08]  /*c830*/  HMMA.16816.F32 R64, R76.reuse, R68, RZ ;  /* 0x000000444c40723c */ /* 0x040ff000000018ff */
[C---:B------:R-:W-:Y:S08]  /*c840*/  HMMA.16816.F32 R52, R76.reuse, R54, RZ ;  /* 0x000000364c34723c */ /* 0x040ff000000018ff */
[C---:B------:R-:W-:Y:S08]  /*c850*/  HMMA.16816.F32 R60, R76.reuse, R62, RZ ;  /* 0x0000003e4c3c723c */ /* 0x040ff000000018ff */
[C---:B------:R-:W-:Y:S08]  /*c860*/  HMMA.16816.F32 R68, R76.reuse, R70, RZ ;  /* 0x000000464c44723c */ /* 0x040ff000000018ff */
[C---:B--2---:R-:W-:Y:S08]  /*c870*/  HMMA.16816.F32 R72, R76.reuse, R16, RZ ;  /* 0x000000104c48723c */ /* 0x044ff000000018ff */
[----:B------:R-:W-:Y:S01]  /*c880*/  HMMA.16816.F32 R76, R76, R18, RZ ;  /* 0x000000124c4c723c */ /* 0x000fe200000018ff */
[----:B------:R-:W1:Y:S07]  /*c890*/  LDSM.16.MT88.4 R16, [R92+0x8400] ;  /* 0x008400005c10783b */ /* 0x000e6e0000004200 */
[C---:B----4-:R-:W-:Y:S08]  /*c8a0*/  HMMA.16816.F32 R64, R4.reuse, R20, R64 ;  /* 0x000000140440723c */ /* 0x050ff00000001840 */
        /* <DEDUP_REMOVED lines=11> */
[C---:B------:R-:W-:Y:S03]  /*c960*/  HMMA.16816.F32 R56, R4.reuse, R24, R56 ;  /* 0x000000180438723c */ /* 0x040fe60000001838 */
[----:B------:R-:W4:Y:S05]  /*c970*/  MUFU.EX2 R30, R30 ;  /* 0x0000001e001e7308 */ /* 0x000f2a0000000800 */
[C---:B-1----:R-:W-:Y:S08]  /*c980*/  HMMA.16816.F32 R72, R4.reuse, R16, R72 ;  /* 0x000000100448723c */ /* 0x042ff00000001848 */
[C---:B------:R-:W-:Y:S01]  /*c990*/  HMMA.16816.F32 R76, R4.reuse, R18, R76 ;  /* 0x00000012044c723c */ /* 0x040fe2000000184c */
[----:B------:R-:W1:Y:S07]  /*c9a0*/  LDSM.16.MT88.4 R16, [R92+0x6800] ;  /* 0x006800005c10783b */ /* 0x000e6e0000004200 */
[----:B------:R-:W-:Y:S01]  /*c9b0*/  HMMA.16816.F32 R60, R4, R26, R60 ;  /* 0x0000001a043c723c */ /* 0x000fe2000000183c */
[----:B-----5:R-:W-:Y:S01]  /*c9c0*/  F2FP.F16.F32.PACK_AB R4, R113, R116 ;  /* 0x000000747104723e */ /* 0x020fe200000000ff */
[----:B------:R-:W-:Y:S01]  /*c9d0*/  LDSM.16.MT88.4 R24, [R121+0x6c00] ;  /* 0x006c00007918783b */ /* 0x000fe20000004200 */
[----:B---3--:R-:W-:-:S02]  /*c9e0*/  F2FP.F16.F32.PACK_AB R5, R111, R114 ;  /* 0x000000726f05723e */ /* 0x008fc400000000ff */
[----:B----4-:R-:W-:Y:S02]  /*c9f0*/  F2FP.F16.F32.PACK_AB R6, R30, R31 ;  /* 0x0000001f1e06723e */ /* 0x010fe400000000ff */
        /* <DEDUP_REMOVED lines=18> */
[----:B------:R-:W-:Y:S01]  /*cb20*/  FFMA.FTZ R4, R98, UR4, -R99 ;  /* 0x0000000462047c23 */ /* 0x000fe20008010863 */
[----:B------:R-:W-:Y:S01]  /*cb30*/  FFMA.FTZ R98, R95, UR4, -R101 ;  /* 0x000000045f627c23 */ /* 0x000fe20008010865 */
[----:B------:R-:W-:Y:S01]  /*cb40*/  FFMA.FTZ R99, R97, UR4, -R99 ;  /* 0x0000000461637c23 */ /* 0x000fe20008010863 */
[----:B------:R-:W-:Y:S01]  /*cb50*/  FFMA.FTZ R5, R96, UR4, -R101 ;  /* 0x0000000460057c23 */ /* 0x000fe20008010865 */
[----:B------:R1:W-:Y:S01]  /*cb60*/  MUFU.EX2 R97, R4 ;  /* 0x0000000400617308 */ /* 0x0003e20000000800 */
[----:B------:R-:W-:Y:S01]  /*cb70*/  F2FP.F16.F32.PACK_AB R7, R141, R94 ;  /* 0x0000005e8d07723e */ /* 0x000fe200000000ff */
[----:B------:R-:W3:Y:S02]  /*cb80*/  LDSM.16.MT88.4 R16, [R121+0x7c00] ;  /* 0x007c00007910783b */ /* 0x000ee40000004200 */
[----:B------:R-:W4:Y:S04]  /*cb90*/  MUFU.EX2 R96, R99 ;  /* 0x0000006300607308 */ /* 0x000f280000000800 */
[----:B------:R-:W-:Y:S04]  /*cba0*/  MUFU.EX2 R95, R5 ;  /* 0x00000005005f7308 */ /* 0x000fe80000000800 */
[----:B------:R-:W5:Y:S01]  /*cbb0*/  MUFU.EX2 R98, R98 ;  /* 0x0000006200627308 */ /* 0x000f620000000800 */
[----:B-1----:R-:W-:-:S02]  /*cbc0*/  F2FP.F16.F32.PACK_AB R4, R115, R110 ;  /* 0x0000006e7304723e */ /* 0x002fc400000000ff */
[----:B----4-:R-:W-:Y:S02]  /*cbd0*/  F2FP.F16.F32.PACK_AB R6, R96, R97 ;  /* 0x000000616006723e */ /* 0x010fe400000000ff */
[----:B-----5:R-:W-:-:S07]  /*cbe0*/  F2FP.F16.F32.PACK_AB R5, R98, R95 ;  /* 0x0000005f6205723e */ /* 0x020fce00000000ff */
[C---:B--2---:R-:W-:Y:S08]  /*cbf0*/  HMMA.16816.F32 R40, R4.reuse, R20, R40 ;  /* 0x000000140428723c */ /* 0x044ff00000001828 */
        /* <DEDUP_REMOVED lines=31> */
[----:B------:R-:W-:-:S03]  /*cdf0*/  FADD.FTZ R141, R141, R94 ;  /* 0x0000005e8d8d7221 */ /* 0x000fc60000010000 */
        /* <DEDUP_REMOVED lines=69> */
.L_x_3629:
[----:B------:R-:W-:Y:S01]  /*d250*/  UMOV UR8, URZ ;  /* 0x000000ff00087c82 */ /* 0x000fe20008000000 */
[----:B------:R-:W-:Y:S01]  /*d260*/  IMAD.SHL.U32 R4, R14, 0x40, RZ ;  /* 0x000000400e047824 */ /* 0x000fe200078e00ff */
[----:B------:R-:W-:-:S05]  /*d270*/  IADD3 R5, P0, PT, RZ, -UR8, RZ ;  /* 0x80000008ff057c10 */ /* 0x000fca000ff1e0ff */
[----:B------:R-:W-:-:S05]  /*d280*/  IMAD.X R4, RZ, RZ, ~R4, P0 ;  /* 0x000000ffff047224 */ /* 0x000fca00000e0e04 */
[----:B------:R-:W-:-:S04]  /*d290*/  SHF.R.S64 R6, R5, 0x1f, R4 ;  /* 0x0000001f05067819 */ /* 0x000fc80000001004 */
[----:B------:R-:W-:-:S04]  /*d2a0*/  IADD3 R127, P0, PT, R6, R127, RZ ;  /* 0x0000007f067f7210 */ /* 0x000fc80007f1e0ff */
[----:B------:R-:W-:-:S09]  /*d2b0*/  LEA.HI.X.SX32 R126, R4, R126, 0x1, P0 ;  /* 0x0000007e047e7211 */ /* 0x000fd200000f0eff */
.L_x_3630:
[----:B------:R-:W1:Y:S01]  /*d2c0*/  LDCU UR8, c[0x0][0x440] ;  /* 0x00008800ff0877ac */ /* 0x000e620008000800 */
[----:B------:R-:W-:Y:S01]  /*d2d0*/  LEA R8, P0, R14, R127, 0x6 ;  /* 0x0000007f0e087211 */ /* 0x000fe200078030ff */
[----:B------:R-:W-:-:S05]  /*d2e0*/  IMAD.MOV.U32 R85, RZ, RZ, 0x20 ;  /* 0x00000020ff557424 */ /* 0x000fca00078e00ff */
[----:B------:R-:W-:-:S05]  /*d2f0*/  SEL R85, R85, 0xffffffe0, !P6 ;  /* 0xffffffe055557807 */ /* 0x000fca0007000000 */
[--C-:B------:R-:W-:Y:S02]  /*d300*/  IMAD.IADD R107, R2, 0x1, R85.reuse ;  /* 0x00000001026b7824 */ /* 0x100fe400078e0255 */
[----:B------:R-:W-:Y:S01]  /*d310*/  IMAD.IADD R85, R0, 0x1, R85 ;  /* 0x0000000100557824 */ /* 0x000fe200078e0255 */
[----:B-1----:R-:W-:Y:S02]  /*d320*/  ISETP.GE.AND P5, PT, R12, UR8, PT ;  /* 0x000000080c007c0c */ /* 0x002fe4000bfa6270 */
[----:B------:R-:W-:Y:S02]  /*d330*/  ISETP.GE.AND P4, PT, R10, UR8, PT ;  /* 0x000000080a007c0c */ /* 0x000fe4000bf86270 */
[----:B------:R-:W-:Y:S02]  /*d340*/  ISETP.GE.AND P3, PT, R9, UR8, PT ;  /* 0x0000000809007c0c */ /* 0x000fe4000bf66270 */
[----:B------:R-:W-:-:S07]  /*d350*/  LEA.HI.X R9, R14, R126, R15, 0x6, P0 ;  /* 0x0000007e0e097211 */ /* 0x000fce00000f340f */
[--C-:B------:R-:W-:Y:S02]  /*d360*/  @!P5 IMAD.MOV.U32 R4, RZ, RZ, R127.reuse ;  /* 0x000000ffff04d224 */ /* 0x100fe400078e007f */
[--C-:B------:R-:W-:Y:S02]  /*d370*/  @!P5 IMAD.MOV.U32 R5, RZ, RZ, R126.reuse ;  /* 0x000000ffff05d224 */ /* 0x100fe400078e007e */
[--C-:B------:R-:W-:Y:S02]  /*d380*/  @!P4 IMAD.MOV.U32 R12, RZ, RZ, R127.reuse ;  /* 0x000000ffff0cc224 */ /* 0x100fe400078e007f */
[--C-:B------:R-:W-:Y:S01]  /*d390*/  @!P4 IMAD.MOV.U32 R13, RZ, RZ, R126.reuse ;  /* 0x000000ffff0dc224 */ /* 0x100fe200078e007e */
[----:B------:R-:W-:Y:S01]  /*d3a0*/  @!PT LDS RZ, [RZ] ;  /* 0x00000000fffff984 */ /* 0x000fe20000000800 */
[----:B------:R-:W-:Y:S01]  /*d3b0*/  @!PT LDS RZ, [RZ] ;  /* 0x00000000fffff984 */ /* 0x000fe20000000800 */
[----:B------:R-:W-:Y:S01]  /*d3c0*/  @!PT LDS RZ, [RZ] ;  /* 0x00000000fffff984 */ /* 0x000fe20000000800 */
[----:B------:R1:W-:Y:S01]  /*d3d0*/  @!P5 LDGSTS.E.BYPASS.LTC128B.128 [R139+0x6000], desc[UR6][R4.64] ;  /* 0x06000000048bdfae */ /* 0x0003e2000b981a06 */
[----:B------:R-:W-:Y:S02]  /*d3e0*/  @!P3 IMAD.MOV.U32 R10, RZ, RZ, R127 ;  /* 0x000000ffff0ab224 */ /* 0x000fe400078e007f */
[----:B------:R-:W-:Y:S01]  /*d3f0*/  @!P3 IMAD.MOV.U32 R11, RZ, RZ, R126 ;  /* 0x000000ffff0bb224 */ /* 0x000fe200078e007e */
        /* <DEDUP_REMOVED lines=28> */
[----:B------:R-:W4:Y:S04]  /*d5c0*/  LDSM.16.M88.4 R20, [R0+0x3400] ;  /* 0x003400000014783b */ /* 0x000f280000000200 */
[----:B--2---:R-:W2:Y:S04]  /*d5d0*/  LDSM.16.M88.4 R12, [R0+0x3800] ;  /* 0x00380000000c783b */ /* 0x004ea80000000200 */
[----:B------:R-:W3:Y:S04]  /*d5e0*/  LDSM.16.M88.4 R96, [R0+0x3c00] ;  /* 0x003c00000060783b */ /* 0x000ee80000000200 */
[----:B------:R-:W-:Y:S04]  /*d5f0*/  LDSM.16.M88.4 R88, [R107] ;  /* 0x000000006b58783b */ /* 0x000fe80000000200 */
[----:B------:R-:W5:Y:S04]  /*d600*/  LDSM.16.M88.4 R92, [R85+0x3000] ;  /* 0x00300000555c783b */ /* 0x000f680000000200 */
[----:B------:R-:W5:Y:S04]  /*d610*/  LDSM.16.M88.4 R100, [R85+0x3400] ;  /* 0x003400005564783b */ /* 0x000f680000000200 */
[----:B------:R-:W0:Y:S01]  /*d620*/  LDGDEPBAR ;  /* 0x00000000000079af */ /* 0x000e220000000000 */
[C---:B-1----:R-:W-:Y:S08]  /*d630*/  HMMA.16816.F32 R32, R4.reuse, R28, RZ ;  /* 0x0000001c0420723c */ /* 0x042ff000000018ff */
[C---:B------:R-:W-:Y:S08]  /*d640*/  HMMA.16816.F32 R28, R4.reuse, R30, RZ ;  /* 0x0000001e041c723c */ /* 0x040ff000000018ff */
[C---:B----4-:R-:W-:Y:S08]  /*d650*/  HMMA.16816.F32 R24, R4.reuse, R20, RZ ;  /* 0x000000140418723c */ /* 0x050ff000000018ff */
[C---:B--2---:R-:W-:Y:S08]  /*d660*/  HMMA.16816.F32 R16, R4.reuse, R12, RZ ;  /* 0x0000000c0410723c */ /* 0x044ff000000018ff */
[C---:B------:R-:W-:Y:S08]  /*d670*/  HMMA.16816.F32 R20, R4.reuse, R22, RZ ;  /* 0x000000160414723c */ /* 0x040ff000000018ff */
[C---:B------:R-:W-:Y:S08]  /*d680*/  HMMA.16816.F32 R12, R4.reuse, R14, RZ ;  /* 0x0000000e040c723c */ /* 0x040ff000000018ff */
[C---:B---3--:R-:W-:Y:S08]  /*d690*/  HMMA.16816.F32 R8, R4.reuse, R96, RZ ;  /* 0x000000600408723c */ /* 0x048ff000000018ff */
        /* <DEDUP_REMOVED lines=21> */
[C---:B------:R-:W-:Y:S08]  /*d7f0*/  HMMA.16816.F32 R16, R88.reuse, R96, R16 ;  /* 0x000000605810723c */ /* 0x040ff00000001810 */
        /* <DEDUP_REMOVED lines=14> */
[----:B------:R1:W3:Y:S07]  /*d8e0*/  LDSM.16.M88.4 R88, [R2+0x2000] ;  /* 0x002000000258783b */ /* 0x0002ee0000000200 */
[C---:B--2---:R-:W-:Y:S08]  /*d8f0*/  HMMA.16816.F32 R8, R96.reuse, R100, R8 ;  /* 0x000000646008723c */ /* 0x044ff00000001808 */
[----:B------:R-:W-:Y:S01]  /*d900*/  HMMA.16816.F32 R4, R96, R102, R4 ;  /* 0x000000666004723c */ /* 0x000fe20000001804 */
[----:B------:R-:W2:Y:S04]  /*d910*/  LDSM.16.M88.4 R100, [R0+0x5400] ;  /* 0x005400000064783b */ /* 0x000ea80000000200 */
[----:B------:R-:W4:Y:S01]  /*d920*/  LDSM.16.M88.4 R96, [R0+0x5800] ;  /* 0x005800000060783b */ /* 0x000f220000000200 */
[----:B-1----:R-:W1:Y:S02]  /*d930*/  S2R R2, SR_TID.X ;  /* 0x0000000000027919 */ /* 0x002e640000002100 */
[C---:B---3--:R-:W-:Y:S08]  /*d940*/  HMMA.16816.F32 R32, R88.reuse, R92, R32 ;  /* 0x0000005c5820723c */ /* 0x048ff00000001820 */
[C---:B------:R-:W-:Y:S01]  /*d950*/  HMMA.16816.F32 R28, R88.reuse, R94, R28 ;  /* 0x0000005e581c723c */ /* 0x040fe2000000181c */
[----:B------:R3:W5:Y:S07]  /*d960*/  LDSM.16.M88.4 R92, [R0+0x5c00] ;  /* 0x005c0000005c783b */ /* 0x00076e0000000200 */
[----:B--2---:R-:W-:Y:S01]  /*d970*/  HMMA.16816.F32 R24, R88, R100, R24 ;  /* 0x000000645818723c */ /* 0x004fe20000001818 */
[----:B-1----:R-:W-:-:S07]  /*d980*/  IMAD.SHL.U32 R2, R2, 0x2, RZ ;  /* 0x0000000202027824 */ /* 0x002fce00078e00ff */
[C---:B------:R-:W-:Y:S01]  /*d990*/  HMMA.16816.F32 R20, R88.reuse, R102, R20 ;  /* 0x000000665814723c */ /* 0x040fe20000001814 */
[----:B------:R-:W-:Y:S07]  /*d9a0*/  LDSM.16.M88.4 R100, [R107+0x2000] ;  /* 0x002000006b64783b */ /* 0x000fee0000000200 */
[----:B----4-:R-:W-:Y:S01]  /*d9b0*/  HMMA.16816.F32 R16, R88, R96, R16 ;  /* 0x000000605810723c */ /* 0x010fe20000001810 */
[----:B---3--:R-:W-:-:S07]  /*d9c0*/  IMAD.SHL.U32 R0, R86, 0x40, RZ ;  /* 0x0000004056007824 */ /* 0x008fce00078e00ff */
[C---:B------:R-:W-:Y:S01]  /*d9d0*/  HMMA.16816.F32 R12, R88.reuse, R98, R12 ;  /* 0x00000062580c723c */ /* 0x040fe2000000180c */
[----:B------:R-:W1:Y:S07]  /*d9e0*/  LDSM.16.M88.4 R96, [R85+0x5000] ;  /* 0x005000005560783b */ /* 0x000e6e0000000200 */
[C---:B-----5:R-:W-:Y:S08]  /*d9f0*/  HMMA.16816.F32 R8, R88.reuse, R92, R8 ;  /* 0x0000005c5808723c */ /* 0x060ff00000001808 */
[----:B------:R-:W-:Y:S01]  /*da00*/  HMMA.16816.F32 R4, R88, R94, R4 ;  /* 0x0000005e5804723c */ /* 0x000fe20000001804 */
[----:B------:R-:W2:Y:S04]  /*da10*/  LDSM.16.M88.4 R92, [R85+0x5400] ;  /* 0x00540000555c783b */ /* 0x000ea80000000200 */
[----:B------:R-:W3:Y:S03]  /*da20*/  LDSM.16.M88.4 R88, [R85+0x5800] ;  /* 0x005800005558783b */ /* 0x000ee60000000200 */
[C---:B-1----:R-:W-:Y:S08]  /*da30*/  HMMA.16816.F32 R32, R100.reuse, R96, R32 ;  /* 0x000000606420723c */ /* 0x042ff00000001820 */
[C---:B------:R-:W-:Y:S08]  /*da40*/  HMMA.16816.F32 R28, R100.reuse, R98, R28 ;  /* 0x00000062641c723c */ /* 0x040ff0000000181c */
[----:B--2---:R-:W-:Y:S01]  /*da50*/  HMMA.16816.F32 R24, R100, R92, R24 ;  /* 0x0000005c6418723c */ /* 0x004fe20000001818 */
[----:B------:R-:W-:-:S04]  /*da60*/  LOP3.LUT R93, R2, 0x6, RZ, 0xc0, !PT ;  /* 0x00000006025d7812 */ /* 0x000fc800078ec0ff */
[----:B------:R-:W-:-:S03]  /*da70*/  LOP3.LUT R0, R0, R93, RZ, 0xfc, !PT ;  /* 0x0000005d00007212 */ /* 0x000fc600078efcff */
[----:B---3--:R-:W-:Y:S02]  /*da80*/  HMMA.16816.F32 R16, R100, R88, R16 ;  /* 0x000000586410723c */ /* 0x008fe40000001810 */
[C---:B------:R-:W-:Y:S02]  /*da90*/  VIADD R2, R0.reuse, 0xffffff80 ;  /* 0xffffff8000027836 */ /* 0x040fe40000000000 */
[----:B------:R-:W-:-:S03]  /*daa0*/  VIADD R88, R0, 0xffffff81 ;  /* 0xffffff8100587836 */ /* 0x000fc60000000000 */
[-C--:B------:R-:W-:Y:S01]  /*dab0*/  ISETP.GE.AND P2, PT, R2, R87.reuse, PT ;  /* 0x000000570200720c */ /* 0x080fe20003f46270 */
[C---:B------:R-:W-:Y:S01]  /*dac0*/  HMMA.16816.F32 R12, R100.reuse, R90, R12 ;  /* 0x0000005a640c723c */ /* 0x040fe2000000180c */
[----:B------:R-:W-:Y:S02]  /*dad0*/  ISETP.GE.AND P0, PT, R88, R87, PT ;  /* 0x000000575800720c */ /* 0x000fe40003f06270 */
[----:B------:R-:W-:Y:S01]  /*dae0*/  FSEL R113, R32, -INF , !P2 ;  /* 0xff80000020717808 */ /* 0x000fe20005000000 */
[----:B------:R-:W-:Y:S01]  /*daf0*/  VIADD R32, R0, 0xffffff88 ;  /* 0xffffff8800207836 */ /* 0x000fe20000000000 */
[-C--:B------:R-:W-:Y:S02]  /*db00*/  ISETP.GE.AND P2, PT, R88, R106.reuse, PT ;  /* 0x0000006a5800720c */ /* 0x080fe40003f46270 */
[----:B------:R-:W1:Y:S01]  /*db10*/  LDSM.16.M88.4 R88, [R85+0x5c00] ;  /* 0x005c00005558783b */ /* 0x000e620000000200 */
[----:B------:R-:W-:Y:S01]  /*db20*/  ISETP.GE.AND P1, PT, R2, R106, PT ;  /* 0x0000006a0200720c */ /* 0x000fe20003f26270 */
[----:B------:R-:W-:Y:S01]  /*db30*/  VIADD R2, R0, 0xffffff89 ;  /* 0xffffff8900027836 */ /* 0x000fe20000000000 */
[----:B------:R-:W-:Y:S01]  /*db40*/  HMMA.16816.F32 R20, R100, R94, R20 ;  /* 0x0000005e6414723c */ /* 0x000fe20000001814 */
        /* <DEDUP_REMOVED lines=14> */
[-C--:B------:R-:W-:Y:S02]  /*dc30*/  ISETP.GE.AND P0, PT, R32, R87.reuse, PT ;  /* 0x000000572000720c */ /* 0x080fe40003f06270 */
[----:B------:R-:W-:Y:S02]  /*dc40*/  FSEL R94, R31, -INF , !P1 ;  /* 0xff8000001f5e7808 */ /* 0x000fe40004800000 */
[----:B------:R-:W-:Y:S02]  /*dc50*/  ISETP.GE.AND P1, PT, R2, R87, PT ;  /* 0x000000570200720c */ /* 0x000fe40003f26270 */
[----:B------:R-:W-:-:S02]  /*dc60*/  FSEL R29, R29, -INF , !P2 ;  /* 0xff8000001d1d7808 */ /* 0x000fc40005000000 */
[-C--:B------:R-:W-:Y:S02]  /*dc70*/  ISETP.GE.AND P2, PT, R32, R106.reuse, PT ;  /* 0x0000006a2000720c */ /* 0x080fe40003f46270 */
[----:B------:R-:W-:Y:S01]  /*dc80*/  FSEL R95, R24, -INF , !P0 ;  /* 0xff800000185f7808 */ /* 0x000fe20004000000 */
[----:B------:R-:W-:Y:S01]  /*dc90*/  VIADD R24, R0, 0xffffffa0 ;  /* 0xffffffa000187836 */ /* 0x000fe20000000000 */
[-C--:B------:R-:W-:Y:S01]  /*dca0*/  ISETP.GE.AND P0, PT, R2, R106.reuse, PT ;  /* 0x0000006a0200720c */ /* 0x080fe20003f06270 */
[----:B------:R-:W-:Y:S01]  /*dcb0*/  VIADD R2, R0, 0xffffff99 ;  /* 0xffffff9900027836 */ /* 0x000fe20000000000 */
[----:B------:R-:W-:Y:S01]  /*dcc0*/  FSEL R99, R25, -INF , !P1 ;  /* 0xff80000019637808 */ /* 0x000fe20004800000 */
[----:B-1----:R-:W-:Y:S01]  /*dcd0*/  HMMA.16816.F32 R8, R100, R88, R8 ;  /* 0x000000586408723c */ /* 0x002fe20000001808 */
[----:B------:R-:W-:Y:S02]  /*dce0*/  ISETP.GE.AND P1, PT, R30, R106, PT ;  /* 0x0000006a1e00720c */ /* 0x000fe40003f26270 */
[----:B------:R-:W-:-:S02]  /*dcf0*/  FSEL R96, R26, -INF , !P2 ;  /* 0xff8000001a607808 */ /* 0x000fc40005000000 */
[-C--:B------:R-:W-:Y:S02]  /*dd00*/  ISETP.GE.AND P2, PT, R30, R87.reuse, PT ;  /* 0x000000571e00720c */ /* 0x080fe40003f46270 */
[----:B------:R-:W-:Y:S01]  /*dd10*/  FSEL R98, R27, -INF , !P0 ;  /* 0xff8000001b627808 */ /* 0x000fe20004000000 */
[----:B------:R-:W-:Y:S01]  /*dd20*/  HMMA.16816.F32 R4, R100, R90, R4 ;  /* 0x0000005a6404723c */ /* 0x000fe20000001804 */
[----:B------:R-:W-:Y:S02]  /*dd30*/  FSEL R22, R22, -INF , !P1 ;  /* 0xff80000016167808 */ /* 0x000fe40004800000 */
[-C--:B------:R-:W-:Y:S02]  /*dd40*/  ISETP.GE.AND P0, PT, R2, R87.reuse, PT ;  /* 0x000000570200720c */ /* 0x080fe40003f06270 */
[----:B------:R-:W-:Y:S02]  /*dd50*/  ISETP.GE.AND P1, PT, R24, R87, PT ;  /* 0x000000571800720c */ /* 0x000fe40003f26270 */
[----:B------:R-:W-:-:S02]  /*dd60*/  FSEL R97, R20, -INF , !P2 ;  /* 0xff80000014617808 */ /* 0x000fc40005000000 */
[-C--:B------:R-:W-:Y:S01]  /*dd70*/  ISETP.GE.AND P2, PT, R2, R106.reuse, PT ;  /* 0x0000006a0200720c */ /* 0x080fe20003f46270 */
[----:B------:R-:W-:Y:S01]  /*dd80*/  VIADD R2, R0, 0xffffffa1 ;  /* 0xffffffa100027836 */ /* 0x000fe20000000000 */
[----:B------:R-:W-:Y:S02]  /*dd90*/  FSEL R21, R21, -INF , !P0 ;  /* 0xff80000015157808 */ /* 0x000fe40004000000 */
[----:B------:R-:W-:Y:S01]  /*dda0*/  FSEL R107, R16, -INF , !P1 ;  /* 0xff800000106b7808 */ /* 0x000fe20004800000 */
[----:B------:R-:W-:Y:S01]  /*ddb0*/  VIADD R16, R0, 0xffffffa8 ;  /* 0xffffffa800107836 */ /* 0x000fe20000000000 */
[----:B------:R-:W-:Y:S02]  /*ddc0*/  ISETP.GE.AND P0, PT, R24, R106, PT ;  /* 0x0000006a1800720c */ /* 0x000fe40003f06270 */
[----:B------:R-:W-:Y:S02]  /*ddd0*/  FSEL R20, R23, -INF , !P2 ;  /* 0xff80000017147808 */ /* 0x000fe40005000000 */
[----:B------:R-:W-:-:S02]  /*dde0*/  ISETP.GE.AND P2, PT, R2, R87, PT ;  /* 0x000000570200720c */ /* 0x000fc40003f46270 */
[----:B------:R-:W-:Y:S01]  /*ddf0*/  ISETP.GE.AND P1, PT, R2, R106, PT ;  /* 0x0000006a0200720c */ /* 0x000fe20003f26270 */
[----:B------:R-:W-:Y:S01]  /*de00*/  VIADD R2, R0, 0xffffffa9 ;  /* 0xffffffa900027836 */ /* 0x000fe20000000000 */
[----:B------:R-:W-:Y:S02]  /*de10*/  FSEL R108, R18, -INF , !P0 ;  /* 0xff800000126c7808 */ /* 0x000fe40004000000 */
[----:B------:R-:W-:Y:S02]  /*de20*/  ISETP.GE.AND P0, PT, R16, R87, PT ;  /* 0x000000571000720c */ /* 0x000fe40003f06270 */
[----:B------:R-:W-:Y:S02]  /*de30*/  FSEL R110, R19, -INF , !P1 ;  /* 0xff800000136e7808 */ /* 0x000fe40004800000 */
[----:B------:R-:W-:Y:S01]  /*de40*/  FSEL R109, R12, -INF , !P0 ;  /* 0xff8000000c6d7808 */ /* 0x000fe20004000000 */
[----:B------:R-:W-:Y:S01]  /*de50*/  VIADD R12, R0, 0xffffffb1 ;  /* 0xffffffb1000c7836 */ /* 0x000fe20000000000 */
[----:B------:R-:W-:-:S02]  /*de60*/  FSEL R111, R17, -INF , !P2 ;  /* 0xff800000116f7808 */ /* 0x000fc40005000000 */
[CC--:B------:R-:W-:Y:S02]  /*de70*/  ISETP.GE.AND P1, PT, R2.reuse, R87.reuse, PT ;  /* 0x000000570200720c */ /* 0x0c0fe40003f26270 */
[-C--:B------:R-:W-:Y:S01]  /*de80*/  ISETP.GE.AND P0, PT, R2, R106.reuse, PT ;  /* 0x0000006a0200720c */ /* 0x080fe20003f06270 */
[----:B------:R-:W-:Y:S01]  /*de90*/  VIADD R2, R0, 0xffffffb0 ;  /* 0xffffffb000027836 */ /* 0x000fe20000000000 */
[----:B------:R-:W-:Y:S02]  /*dea0*/  ISETP.GE.AND P2, PT, R16, R106, PT ;  /* 0x0000006a1000720c */ /* 0x000fe40003f46270 */
[----:B------:R-:W-:Y:S02]  /*deb0*/  FSEL R103, R13, -INF , !P1 ;  /* 0xff8000000d677808 */ /* 0x000fe40004800000 */
[----:B------:R-:W-:Y:S02]  /*dec0*/  FSEL R100, R14, -INF , !P2 ;  /* 0xff8000000e647808 */ /* 0x000fe40005000000 */
[----:B------:R-:W-:-:S02]  /*ded0*/  ISETP.GE.AND P2, PT, R2, R87, PT ;  /* 0x000000570200720c */ /* 0x000fc40003f46270 */
[----:B------:R-:W-:Y:S01]  /*dee0*/  ISETP.GE.AND P1, PT, R2, R106, PT ;  /* 0x0000006a0200720c */ /* 0x000fe20003f26270 */
[C---:B------:R-:W-:Y:S01]  /*def0*/  VIADD R2, R0.reuse, 0xffffffb8 ;  /* 0xffffffb800027836 */ /* 0x040fe20000000000 */
[----:B------:R-:W-:Y:S01]  /*df00*/  FSEL R102, R15, -INF , !P0 ;  /* 0xff8000000f667808 */ /* 0x000fe20004000000 */
[----:B------:R-:W-:Y:S01]  /*df10*/  VIADD R0, R0, 0xffffffb9 ;  /* 0xffffffb900007836 */ /* 0x000fe20000000000 */
[-C--:B------:R-:W-:Y:S02]  /*df20*/  ISETP.GE.AND P0, PT, R12, R87.reuse, PT ;  /* 0x000000570c00720c */ /* 0x080fe40003f06270 */
[----:B------:R-:W-:Y:S02]  /*df30*/  FSEL R93, R8, -INF , !P2 ;  /* 0xff800000085d7808 */ /* 0x000fe40005000000 */
[----:B------:R-:W-:Y:S02]  /*df40*/  FSEL R89, R9, -INF , !P0 ;  /* 0xff80000009597808 */ /* 0x000fe40004000000 */
[----:B------:R-:W-:-:S02]  /*df50*/  ISETP.GE.AND P0, PT, R0, R87, PT ;  /* 0x000000570000720c */ /* 0x000fc40003f06270 */
[----:B------:R-:W-:Y:S02]  /*df60*/  FSEL R34, R10, -INF , !P1 ;  /* 0xff8000000a227808 */ /* 0x000fe40004800000 */
[----:B------:R-:W-:Y:S02]  /*df70*/  FSEL R90, R5, -INF , !P0 ;  /* 0xff800000055a7808 */ /* 0x000fe40004000000 */
[----:B------:R-:W-:Y:S02]  /*df80*/  ISETP.GE.AND P0, PT, R86, 0x3, PT ;  /* 0x000000035600780c */ /* 0x000fe40003f06270 */
[----:B------:R-:W-:Y:S02]  /*df90*/  ISETP.GE.AND P2, PT, R12, R106, PT ;  /* 0x0000006a0c00720c */ /* 0x000fe40003f46270 */
        /* <DEDUP_REMOVED lines=10> */
[----:B------:R-:W-:Y:S01]  /*e040*/  SHF.L.U32 R10, R86, 0x6, RZ ;  /* 0x00000006560a7819 */ /* 0x000fe200000006ff */
[----:B------:R-:W2:Y:S04]  /*e050*/  LDCU.64 UR8, c[0x0][0x3a0] ;  /* 0x00007400ff0877ac */ /* 0x000ea80008000a00 */
        /* <DEDUP_REMOVED lines=9> */
[--C-:B-1----:R-:W-:Y:S02]  /*e0f0*/  IMAD.MOV R5, RZ, RZ, -R13.reuse ;  /* 0x000000ffff057224 */ /* 0x102fe400078e0a0d */
[----:B------:R-:W-:Y:S02]  /*e100*/  IMAD.MOV.U32 R12, RZ, RZ, RZ ;  /* 0x000000ffff0c7224 */ /* 0x000fe400078e00ff */
[----:B------:R-:W-:Y:S01]  /*e110*/  IMAD R4, R5, R6, RZ ;  /* 0x0000000605047224 */ /* 0x000fe200078e02ff */
[----:B------:R-:W-:Y:S02]  /*e120*/  IABS R5, R8 ;  /* 0x0000000800057213 */ /* 0x000fe40000000000 */
[----:B------:R-:W-:Y:S01]  /*e130*/  LOP3.LUT R8, R8, R7, RZ, 0x3c, !PT ;  /* 0x0000000708087212 */ /* 0x000fe200078e3cff */
        /* <DEDUP_REMOVED lines=19> */
[----:B------:R-:W-:Y:S02]  /*e270*/  MOV R0, R2 ;  /* 0x0000000200007202 */ /* 0x000fe40000000f00 */
[----:B------:R-:W-:Y:S01]  /*e280*/  @P0 VIADD R4, R4, 0x1 ;  /* 0x0000000104040836 */ /* 0x000fe20000000000 */
[----:B------:R-:W-:Y:S02]  /*e290*/  ISETP.NE.AND P0, PT, R7, RZ, PT ;  /* 0x000000ff0700720c */ /* 0x000fe40003f05270 */
[----:B------:R-:W-:-:S04]  /*e2a0*/  @!P1 IADD3 R0, PT, PT, -R0, RZ, RZ ;  /* 0x000000ff00009210 */ /* 0x000fc80007ffe1ff */
[----:B------:R-:W-:-:S05]  /*e2b0*/  @!P2 IMAD.MOV R4, RZ, RZ, -R4 ;  /* 0x000000ffff04a224 */ /* 0x000fca00078e0a04 */
[C---:B------:R-:W-:Y:S02]  /*e2c0*/  SEL R2, R5.reuse, R4, !P0 ;  /* 0x0000000405027207 */ /* 0x040fe40004000000 */
[----:B------:R-:W-:-:S03]  /*e2d0*/  SEL R5, R5, R0, !P0 ;  /* 0x0000000005057207 */ /* 0x000fc60004000000 */
[----:B------:R-:W-:-:S04]  /*e2e0*/  IMAD.WIDE R8, R2, 0x4, R130 ;  /* 0x0000000402087825 */ /* 0x000fc800078e0282 */
[C---:B------:R-:W-:Y:S02]  /*e2f0*/  IMAD.WIDE R10, R5.reuse, 0x4, R130 ;  /* 0x00000004050a7825 */ /* 0x040fe400078e0282 */
        /* <DEDUP_REMOVED lines=18> */
.L_x_3632:
[----:B------:R-:W-:Y:S01]  /*e420*/  UMOV UR8, URZ ;  /* 0x000000ff00087c82 */ /* 0x000fe20008000000 */
[----:B------:R-:W-:Y:S01]  /*e430*/  IMAD.SHL.U32 R0, R104, 0x40, RZ ;  /* 0x0000004068007824 */ /* 0x000fe200078e00ff */
[----:B------:R-:W-:-:S05]  /*e440*/  IADD3 R2, P0, PT, RZ, -UR8, RZ ;  /* 0x80000008ff027c10 */ /* 0x000fca000ff1e0ff */
[----:B------:R-:W-:-:S05]  /*e450*/  IMAD.X R0, RZ, RZ, ~R0, P0 ;  /* 0x000000ffff007224 */ /* 0x000fca00000e0e00 */
[----:B------:R-:W-:-:S04]  /*e460*/  SHF.R.S64 R5, R2, 0x1f, R0 ;  /* 0x0000001f02057819 */ /* 0x000fc80000001000 */
[----:B------:R-:W-:-:S04]  /*e470*/  IADD3 R124, P0, PT, R5, R124, RZ ;  /* 0x0000007c057c7210 */ /* 0x000fc80007f1e0ff */
[----:B------:R-:W-:-:S09]  /*e480*/  LEA.HI.X.SX32 R125, R0, R125, 0x1, P0 ;  /* 0x0000007d007d7211 */ /* 0x000fd200000f0eff */
.L_x_3633:
[CC--:B------:R-:W-:Y:S01]  /*e490*/  @!P5 LEA R8, P2, R104.reuse, R124.reuse, 0x6 ;  /* 0x0000007c6808d211 */ /* 0x0c0fe200078430ff */
[----:B------:R-:W-:Y:S01]  /*e4a0*/  @!PT LDS RZ, [RZ] ;  /* 0x00000000fffff984 */ /* 0x000fe20000000800 */
[----:B------:R-:W-:Y:S01]  /*e4b0*/  @!PT LDS RZ, [RZ] ;  /* 0x00000000fffff984 */ /* 0x000fe20000000800 */
[----:B------:R-:W-:Y:S01]  /*e4c0*/  @!PT LDS RZ, [RZ] ;  /* 0x00000000fffff984 */ /* 0x000fe20000000800 */
[----:B------:R1:W-:Y:S01]  /*e4d0*/  @!P5 LDGSTS.E.BYPASS.LTC128B.128 [R139+0x3000], desc[UR6][R124.64] ;  /* 0x030000007c8bdfae */ /* 0x0003e2000b981a06 */
[CC--:B------:R-:W-:Y:S02]  /*e4e0*/  @!P4 LEA R6, P1, R104.reuse, R124.reuse, 0x6 ;  /* 0x0000007c6806c211 */ /* 0x0c0fe400078230ff */
[C---:B------:R-:W-:Y:S01]  /*e4f0*/  @!P3 LEA R4, P0, R104.reuse, R124, 0x6 ;  /* 0x0000007c6804b211 */ /* 0x040fe200078030ff */
[----:B------:R1:W-:Y:S01]  /*e500*/  @P5 STS.128 [R139+0x3000], RZ ;  /* 0x003000ff8b005388 */ /* 0x0003e20000000c00 */
[CCC-:B------:R-:W-:Y:S02]  /*e510*/  @!P5 LEA.HI.X R9, R104.reuse, R125.reuse, R105.reuse, 0x6, P2 ;  /* 0x0000007d6809d211 */ /* 0x1c0fe400010f3469 */
[CCC-:B------:R-:W-:Y:S01]  /*e520*/  @!P4 LEA.HI.X R7, R104.reuse, R125.reuse, R105.reuse, 0x6, P1 ;  /* 0x0000007d6807c211 */ /* 0x1c0fe200008f3469 */
        /* <DEDUP_REMOVED lines=27> */
.L_x_3631:
[----:B------:R-:W-:Y:S01]  /*e6e0*/  FMNMX3.FTZ R2, R84, R113, R33, !PT ;  /* 0x0000007154027276 */ /* 0x000fe20007810021 */
[----:B-1----:R-:W-:Y:S01]  /*e6f0*/  LDSM.16.MT88.4 R8, [R121+0x6000] ;  /* 0x006000007908783b */ /* 0x002fe20000004200 */
        /* <DEDUP_REMOVED lines=15> */
[----:B------:R-:W-:Y:S01]  /*e7f0*/  VIMNMX R86, PT, PT, R86, 0x2, !PT ;  /* 0x0000000256567848 */ /* 0x000fe20007fe0100 */
[----:B------:R-:W1:Y:S03]  /*e800*/  SHFL.BFLY PT, R7, R2, 0x2, 0x1f ;  /* 0x0c401f0002077f89 */ /* 0x000e6600000e0000 */
[----:B------:R-:W-:Y:S01]  /*e810*/  IADD3 R136, PT, PT, R86, -0x3, RZ ;  /* 0xfffffffd56887810 */ /* 0x000fe20007ffe0ff */
        /* <DEDUP_REMOVED lines=25> */
[----:B------:R-:W-:Y:S01]  /*e9b0*/  FMUL.FTZ R29, R4, UR4 ;  /* 0x00000004041d7c20 */ /* 0x000fe20008410000 */
[--C-:B------:R-:W-:Y:S01]  /*e9c0*/  FFMA.FTZ R3, R94, UR4, -R91.reuse ;  /* 0x000000045e037c23 */ /* 0x100fe2000801085b */
[----:B------:R-:W-:Y:S01]  /*e9d0*/  MUFU.EX2 R32, R32 ;  /* 0x0000002000207308 */ /* 0x000fe20000000800 */
[----:B------:R-:W-:Y:S01]  /*e9e0*/  IADD3 R4, PT, PT, R121, 0x6000, RZ ;  /* 0x0000600079047810 */ /* 0x000fe20007ffe0ff */
[--C-:B------:R-:W-:Y:S01]  /*e9f0*/  FFMA.FTZ R94, R99, UR4, -R92.reuse ;  /* 0x00000004635e7c23 */ /* 0x100fe2000801085c */
[----:B------:R-:W-:Y:S01]  /*ea00*/  IADD3 R33, PT, PT, R121, 0x6020, RZ ;  /* 0x0000602079217810 */ /* 0x000fe20007ffe0ff */
[----:B------:R-:W1:Y:S01]  /*ea10*/  MUFU.EX2 R2, R2 ;  /* 0x0000000200027308 */ /* 0x000e620000000800 */
[----:B------:R-:W-:Y:S01]  /*ea20*/  @P6 IADD3 R33, PT, PT, R4, -0x20, RZ ;  /* 0xffffffe004216810 */ /* 0x000fe20007ffe0ff */
[--C-:B------:R-:W-:Y:S01]  /*ea30*/  FFMA.FTZ R84, R97, UR4, -R92.reuse ;  /* 0x0000000461547c23 */ /* 0x100fe2000801085c */
[--C-:B------:R-:W-:Y:S01]  /*ea40*/  FFMA.FTZ R99, R96, UR4, -R91.reuse ;  /* 0x0000000460637c23 */ /* 0x100fe2000801085b */
[----:B------:R-:W-:Y:S01]  /*ea50*/  MUFU.EX2 R25, R25 ;  /* 0x0000001900197308 */ /* 0x000fe20000000800 */
[--C-:B------:R-:W-:Y:S01]  /*ea60*/  FFMA.FTZ R95, R95, UR4, -R92.reuse ;  /* 0x000000045f5f7c23 */ /* 0x100fe2000801085c */
[----:B------:R-:W2:Y:S01]  /*ea70*/  LDSM.16.MT88.4 R12, [R33] ;  /* 0x00000000210c783b */ /* 0x000ea20000004200 */
[--C-:B------:R-:W-:Y:S01]  /*ea80*/  FFMA.FTZ R97, R21, UR4, -R92.reuse ;  /* 0x0000000415617c23 */ /* 0x100fe2000801085c */
[----:B------:R-:W3:Y:S01]  /*ea90*/  MUFU.EX2 R0, R0 ;  /* 0x0000000000007308 */ /* 0x000ee20000000800 */
[--C-:B------:R-:W-:Y:S01]  /*eaa0*/  FFMA.FTZ R98, R98, UR4, -R91.reuse ;  /* 0x0000000462627c23 */ /* 0x100fe2000801085b */
[--C-:B------:R-:W-:Y:S01]  /*eab0*/  FFMA.FTZ R96, R22, UR4, -R91.reuse ;  /* 0x0000000416607c23 */ /* 0x100fe2000801085b */
[--C-:B------:R-:W-:Y:S01]  /*eac0*/  FFMA.FTZ R101, R20, UR4, -R91.reuse ;  /* 0x0000000414657c23 */ /* 0x100fe2000801085b */
[----:B------:R-:W-:Y:S01]  /*ead0*/  MUFU.EX2 R30, R30 ;  /* 0x0000001e001e7308 */ /* 0x000fe20000000800 */
[----:B------:R-:W-:Y:S01]  /*eae0*/  LDSM.16.MT88.4 R20, [R121+0x7400] ;  /* 0x007400007914783b */ /* 0x000fe20000004200 */
[----:B-1----:R-:W-:Y:S01]  /*eaf0*/  F2FP.F16.F32.PACK_AB R4, R2, R32 ;  /* 0x000000200204723e */ /* 0x002fe200000000ff */
[--C-:B------:R-:W-:Y:S01]  /*eb00*/  FFMA.FTZ R105, R107, UR4, -R92.reuse ;  /* 0x000000046b697c23 */ /* 0x100fe2000801085c */
[----:B------:R-:W1:Y:S01]  /*eb10*/  MUFU.EX2 R27, R27 ;  /* 0x0000001b001b7308 */ /* 0x000e620000000800 */
[----:B------:R-:W-:Y:S01]  /*eb20*/  LDSM.16.MT88.4 R16, [R33+0x400] ;  /* 0x000400002110783b */ /* 0x000fe20000004200 */
        /* <DEDUP_REMOVED lines=10> */
[----:B------:R-:W4:Y:S01]  /*ebd0*/  MUFU.EX2 R29, R29 ;  /* 0x0000001d001d7308 */ /* 0x000f220000000800 */
[--C-:B------:R-:W-:Y:S01]  /*ebe0*/  FFMA.FTZ R89, R89, UR4, -R92.reuse ;  /* 0x0000000459597c23 */ /* 0x100fe2000801085c */
[----:B-1----:R-:W-:Y:S01]  /*ebf0*/  F2FP.F16.F32.PACK_AB R5, R27, R30 ;  /* 0x0000001e1b05723e */ /* 0x002fe200000000ff */
[--C-:B------:R-:W-:Y:S01]  /*ec00*/  FFMA.FTZ R85, R85, UR4, -R92.reuse ;  /* 0x0000000455557c23 */ /* 0x100fe2000801085c */
[----:B------:R-:W1:Y:S01]  /*ec10*/  MUFU.EX2 R3, R3 ;  /* 0x0000000300037308 */ /* 0x000e620000000800 */
[----:B------:R-:W-:Y:S01]  /*ec20*/  FFMA.FTZ R92, R90, UR4, -R92 ;  /* 0x000000045a5c7c23 */ /* 0x000fe2000801085c */
[--C-:B------:R-:W-:Y:S01]  /*ec30*/  FFMA.FTZ R90, R34, UR4, -R91.reuse ;  /* 0x00000004225a7c23 */ /* 0x100fe2000801085b */
[----:B------:R-:W-:Y:S01]  /*ec40*/  FFMA.FTZ R35, R35, UR4, -R91 ;  /* 0x0000000423237c23 */ /* 0x000fe2000801085b */
        /* <DEDUP_REMOVED lines=9> */
[----:B-1----:R-:W-:Y:S01]  /*ece0*/  F2FP.F16.F32.PACK_AB R7, R3, R28 ;  /* 0x0000001c0307723e */ /* 0x002fe200000000ff */
        /* <DEDUP_REMOVED lines=15> */
[----:B------:R-:W1:Y:S01]  /*ede0*/  LDSM.16.MT88.4 R8, [R121+0x7000] ;  /* 0x007000007908783b */ /* 0x000e620000004200 */
[----:B------:R-:W-:Y:S01]  /*edf0*/  FMUL.FTZ R53, R53, R31 ;  /* 0x0000001f35357220 */ /* 0x000fe20000410000 */
[-C--:B------:R-:W-:Y:S01]  /*ee00*/  FMUL.FTZ R54, R54, R29.reuse ;  /* 0x0000001d36367220 */ /* 0x080fe20000410000 */
[----:B------:R-:W-:Y:S01]  /*ee10*/  FMUL.FTZ R55, R55, R29 ;  /* 0x0000001d37377220 */ /* 0x000fe20000410000 */
[-C--:B------:R-:W-:Y:S01]  /*ee20*/  FMUL.FTZ R56, R56, R31.reuse ;  /* 0x0000001f38387220 */ /* 0x080fe20000410000 */
[----:B------:R-:W-:Y:S01]  /*ee30*/  FMUL.FTZ R57, R57, R31 ;  /* 0x0000001f39397220 */ /* 0x000fe20000410000 */
[-C--:B------:R-:W-:Y:S01]  /*ee40*/  FMUL.FTZ R58, R58, R29.reuse ;  /* 0x0000001d3a3a7220 */ /* 0x080fe20000410000 */
[C---:B--2---:R-:W-:Y:S01]  /*ee50*/  HMMA.16816.F32 R40, R4.reuse, R12, R40 ;  /* 0x0000000c0428723c */ /* 0x044fe20000001828 */
[----:B------:R-:W-:Y:S01]  /*ee60*/  FMUL.FTZ R59, R59, R29 ;  /* 0x0000001d3b3b7220 */ /* 0x000fe20000410000 */
[-C--:B------:R-:W-:Y:S01]  /*ee70*/  FMUL.FTZ R60, R60, R31.reuse ;  /* 0x0000001f3c3c7220 */ /* 0x080fe20000410000 */
[----:B------:R-:W-:Y:S01]  /*ee80*/  FMUL.FTZ R61, R61, R31 ;  /* 0x0000001f3d3d7220 */ /* 0x000fe20000410000 */
[-C--:B------:R-:W-:Y:S01]  /*ee90*/  FMUL.FTZ R62, R62, R29.reuse ;  /* 0x0000001d3e3e7220 */ /* 0x080fe20000410000 */
[----:B------:R-:W-:Y:S01]  /*eea0*/  FMUL.FTZ R63, R63, R29 ;  /* 0x0000001d3f3f7220 */ /* 0x000fe20000410000 */
[-C--:B------:R-:W-:Y:S01]  /*eeb0*/  FMUL.FTZ R64, R64, R31.reuse ;  /* 0x0000001f40407220 */ /* 0x080fe20000410000 */
[----:B------:R-:W-:Y:S01]  /*eec0*/  FMUL.FTZ R65, R65, R31 ;  /* 0x0000001f41417220 */ /* 0x000fe20000410000 */
[----:B------:R-:W-:Y:S01]  /*eed0*/  HMMA.16816.F32 R44, R4, R14, R44 ;  /* 0x0000000e042c723c */ /* 0x000fe2000000182c */
[----:B------:R-:W2:Y:S01]  /*eee0*/  LDSM.16.MT88.4 R12, [R33+0x1000] ;  /* 0x00100000210c783b */ /* 0x000ea20000004200 */
[-C--:B------:R-:W-:Y:S01]  /*eef0*/  FMUL.FTZ R66, R66, R29.reuse ;  /* 0x0000001d42427220 */ /* 0x080fe20000410000 */
[----:B------:R-:W-:Y:S01]  /*ef00*/  FMUL.FTZ R67, R67, R29 ;  /* 0x0000001d43437220 */ /* 0x000fe20000410000 */
[-C--:B------:R-:W-:Y:S01]  /*ef10*/  FMUL.FTZ R68, R68, R31.reuse ;  /* 0x0000001f44447220 */ /* 0x080fe20000410000 */
        /* <DEDUP_REMOVED lines=10> */
[----:B------:R-:W-:Y:S01]  /*efc0*/  FMUL.FTZ R77, R77, R31 ;  /* 0x0000001f4d4d7220 */ /* 0x000fe20000410000 */
[----:B------:R-:W-:Y:S01]  /*efd0*/  MUFU.EX2 R97, R97 ;  /* 0x0000006100617308 */ /* 0x000fe20000000800 */
[-C--:B------:R-:W-:Y:S01]  /*efe0*/  FMUL.FTZ R78, R78, R29.reuse ;  /* 0x0000001d4e4e7220 */ /* 0x080fe20000410000 */
[----:B------:R-:W-:Y:S01]  /*eff0*/  FMUL.FTZ R79, R79, R29 ;  /* 0x0000001d4f4f7220 */ /* 0x000fe20000410000 */
[----:B------:R-:W-:Y:S01]  /*f000*/  FFMA.FTZ R31, R143, R31, R32 ;  /* 0x0000001f8f1f7223 */ /* 0x000fe20000010020 */
[----:B------:R-:W-:Y:S01]  /*f010*/  MUFU.EX2 R99, R99 ;  /* 0x0000006300637308 */ /* 0x000fe20000000800 */
[----:B------:R-:W-:-:S02]  /*f020*/  FFMA.FTZ R30, R141, R29, R30 ;  /* 0x0000001d8d1e7223 */ /* 0x000fc4000001001e */
[----:B------:R-:W-:Y:S01]  /*f030*/  FADD.FTZ R2, R2, R31 ;  /* 0x0000001f02027221 */ /* 0x000fe20000010000 */
[----:B------:R-:W4:Y:S01]  /*f040*/  MUFU.EX2 R98, R98 ;  /* 0x0000006200627308 */ /* 0x000f220000000800 */
[C---:B-1----:R-:W-:Y:S01]  /*f050*/  HMMA.16816.F32 R48, R4.reuse, R8, R48 ;  /* 0x000000080430723c */ /* 0x042fe20000001830 */
[----:B------:R-:W-:Y:S01]  /*f060*/  FADD.FTZ R27, R27, R30 ;  /* 0x0000001e1b1b7221 */ /* 0x000fe20000010000 */
[----:B------:R-:W-:Y:S01]  /*f070*/  FADD.FTZ R25, R25, R2 ;  /* 0x0000000219197221 */ /* 0x000fe20000010000 */
[----:B------:R-:W-:Y:S02]  /*f080*/  MUFU.EX2 R96, R96 ;  /* 0x0000006000607308 */ /* 0x000fe40000000800 */
[----:B------:R-:W-:Y:S01]  /*f090*/  FADD.FTZ R28, R28, R27 ;  /* 0x0000001b1c1c7221 */ /* 0x000fe20000010000 */
[----:B------:R-:W-:Y:S01]  /*f0a0*/  FADD.FTZ R0, R0, R25 ;  /* 0x0000001900007221 */ /* 0x000fe20000010000 */
[----:B------:R-:W1:Y:S01]  /*f0b0*/  MUFU.EX2 R101, R101 ;  /* 0x0000006500657308 */ /* 0x000e620000000800 */
[----:B------:R-:W-:Y:S01]  /*f0c0*/  HMMA.16816.F32 R52, R4, R10, R52 ;  /* 0x0000000a0434723c */ /* 0x000fe20000001834 */
[----:B------:R-:W5:Y:S01]  /*f0d0*/  LDSM.16.MT88.4 R8, [R121+0x8000] ;  /* 0x008000007908783b */ /* 0x000f620000004200 */
[----:B------:R-:W-:Y:S01]  /*f0e0*/  FADD.FTZ R28, R3, R28 ;  /* 0x0000001c031c7221 */ /* 0x000fe20000010000 */
[----:B------:R-:W-:Y:S01]  /*f0f0*/  MUFU.EX2 R105, R105 ;  /* 0x0000006900697308 */ /* 0x000fe20000000800 */
[----:B------:R-:W-:-:S03]  /*f100*/  MOV R3, R24 ;  /* 0x0000001800037202 */ /* 0x000fc60000000f00 */
[----:B------:R-:W1:Y:S01]  /*f110*/  MUFU.EX2 R104, R104 ;  /* 0x0000006800687308 */ /* 0x000e620000000800 */
[C---:B--2---:R-:W-:Y:S03]  /*f120*/  HMMA.16816.F32 R56, R4.reuse, R12, R56 ;  /* 0x0000000c0438723c */ /* 0x044fe60000001838 */
[----:B------:R-:W-:Y:S04]  /*f130*/  MUFU.EX2 R106, R106 ;  /* 0x0000006a006a7308 */ /* 0x000fe80000000800 */
[----:B------:R-:W-:Y:S01]  /*f140*/  MUFU.EX2 R103, R103 ;  /* 0x0000006700677308 */ /* 0x000fe20000000800 */
[C---:B------:R-:W-:Y:S01]  /*f150*/  HMMA.16816.F32 R60, R4.reuse, R14, R60 ;  /* 0x0000000e043c723c */ /* 0x040fe2000000183c */
[----:B------:R-:W2:Y:S02]  /*f160*/  LDSM.16.MT88.4 R12, [R33+0x2000] ;  /* 0x00200000210c783b */ /* 0x000ea40000004200 */
[----:B------:R-:W-:Y:S04]  /*f170*/  MUFU.EX2 R109, R109 ;  /* 0x0000006d006d7308 */ /* 0x000fe80000000800 */
[----:B------:R-:W-:Y:S04]  /*f180*/  MUFU.EX2 R107, R107 ;  /* 0x0000006b006b7308 */ /* 0x000fe80000000800 */
[----:B------:R-:W-:Y:S04]  /*f190*/  MUFU.EX2 R108, R108 ;  /* 0x0000006c006c7308 */ /* 0x000fe80000000800 */
[----:B------:R-:W-:Y:S04]  /*f1a0*/  MUFU.EX2 R89, R89 ;  /* 0x0000005900597308 */ /* 0x000fe80000000800 */
[----:B------:R-:W-:Y:S04]  /*f1b0*/  MUFU.EX2 R85, R85 ;  /* 0x0000005500557308 */ /* 0x000fe80000000800 */
[----:B------:R-:W-:Y:S01]  /*f1c0*/  MUFU.EX2 R34, R92 ;  /* 0x0000005c00227308 */ /* 0x000fe20000000800 */
[C---:B-----5:R-:W-:Y:S03]  /*f1d0*/  HMMA.16816.F32 R64, R4.reuse, R8, R64 ;  /* 0x000000080440723c */ /* 0x060fe60000001840 */
[----:B------:R-:W-:Y:S04]  /*f1e0*/  MUFU.EX2 R90, R90 ;  /* 0x0000005a005a7308 */ /* 0x000fe80000000800 */
[----:B------:R-:W-:Y:S01]  /*f1f0*/  MUFU.EX2 R35, R35 ;  /* 0x0000002300237308 */ /* 0x000fe20000000800 */
[C---:B------:R-:W-:Y:S01]  /*f200*/  HMMA.16816.F32 R68, R4.reuse, R10, R68 ;  /* 0x0000000a0444723c */ /* 0x040fe20000001844 */
[----:B------:R-:W5:Y:S07]  /*f210*/  LDSM.16.MT88.4 R8, [R121+0x6400] ;  /* 0x006400007908783b */ /* 0x000f6e0000004200 */
[C---:B--2---:R-:W-:Y:S08]  /*f220*/  HMMA.16816.F32 R72, R4.reuse, R12, R72 ;  /* 0x0000000c0448723c */ /* 0x044ff00000001848 */
[----:B------:R-:W-:Y:S01]  /*f230*/  HMMA.16816.F32 R76, R4, R14, R76 ;  /* 0x0000000e044c723c */ /* 0x000fe2000000184c */
[----:B---3--:R-:W-:Y:S01]  /*f240*/  F2FP.F16.F32.PACK_AB R4, R94, R95 ;  /* 0x0000005f5e04723e */ /* 0x008fe200000000ff */
[----:B------:R-:W2:Y:S01]  /*f250*/  LDSM.16.MT88.4 R12, [R33+0x1400] ;  /* 0x00140000210c783b */ /* 0x000ea20000004200 */
[----:B----4-:R-:W-:Y:S01]  /*f260*/  F2FP.F16.F32.PACK_AB R5, R98, R99 ;  /* 0x000000636205723e */ /* 0x010fe200000000ff */
[----:B------:R-:W-:Y:S01]  /*f270*/  FADD.FTZ R95, R95, R0 ;  /* 0x000000005f5f7221 */ /* 0x000fe20000010000 */
[----:B------:R-:W-:Y:S01]  /*f280*/  F2FP.F16.F32.PACK_AB R6, R97, R84 ;  /* 0x000000546106723e */ /* 0x000fe200000000ff */
[----:B------:R-:W-:Y:S01]  /*f290*/  FADD.FTZ R99, R99, R28 ;  /* 0x0000001c63637221 */ /* 0x000fe20000010000 */
[----:B-1----:R-:W-:Y:S01]  /*f2a0*/  F2FP.F16.F32.PACK_AB R7, R101, R96 ;  /* 0x000000606507723e */ /* 0x002fe200000000ff */
        /* <DEDUP_REMOVED lines=9> */
[C---:B-----5:R-:W-:Y:S08]  /*f340*/  HMMA.16816.F32 R80, R4.reuse, R8, R80 ;  /* 0x000000080450723c */ /* 0x060ff00000001850 */
[C---:B------:R-:W-:Y:S01]  /*f350*/  HMMA.16816.F32 R36, R4.reuse, R10, R36 ;  /* 0x0000000a0424723c */ /* 0x040fe20000001824 */
[----:B------:R-:W3:Y:S07]  /*f360*/  LDSM.16.MT88.4 R8, [R121+0x8400] ;  /* 0x008400007908783b */ /* 0x000eee0000004200 */
[C---:B------:R-:W-:Y:S08]  /*f370*/  HMMA.16816.F32 R40, R4.reuse, R16, R40 ;  /* 0x000000100428723c */ /* 0x040ff00000001828 */
[C---:B------:R-:W-:Y:S01]  /*f380*/  HMMA.16816.F32 R44, R4.reuse, R18, R44 ;  /* 0x00000012042c723c */ /* 0x040fe2000000182c */
[----:B------:R-:W4:Y:S07]  /*f390*/  LDSM.16.MT88.4 R16, [R33+0x800] ;  /* 0x000800002110783b */ /* 0x000f2e0000004200 */
[----:B--2---:R-:W-:Y:S01]  /*f3a0*/  HMMA.16816.F32 R56, R4, R12, R56 ;  /* 0x0000000c0438723c */ /* 0x004fe20000001838 */
[----:B------:R-:W-:-:S02]  /*f3b0*/  FFMA.FTZ R12, R100, UR4, -R91 ;  /* 0x00000004640c7c23 */ /* 0x000fc4000801085b */
[----:B------:R-:W2:Y:S04]  /*f3c0*/  MUFU.EX2 R100, R110 ;  /* 0x0000006e00647308 */ /* 0x000ea80000000800 */
[----:B------:R5:W2:Y:S01]  /*f3d0*/  MUFU.EX2 R102, R12 ;  /* 0x0000000c00667308 */ /* 0x000aa20000000800 */
[C---:B------:R-:W-:Y:S08]  /*f3e0*/  HMMA.16816.F32 R60, R4.reuse, R14, R60 ;  /* 0x0000000e043c723c */ /* 0x040ff0000000183c */
[C---:B-1----:R-:W-:Y:S01]  /*f3f0*/  HMMA.16816.F32 R72, R4.reuse, R20, R72 ;  /* 0x000000140448723c */ /* 0x042fe20000001848 */
[----:B-----5:R-:W1:Y:S07]  /*f400*/  LDSM.16.MT88.4 R12, [R33+0x1800] ;  /* 0x00180000210c783b */ /* 0x020e6e0000004200 */
[C---:B---3--:R-:W-:Y:S08]  /*f410*/  HMMA.16816.F32 R64, R4.reuse, R8, R64 ;  /* 0x000000080440723c */ /* 0x048ff00000001840 */
[C---:B------:R-:W-:Y:S01]  /*f420*/  HMMA.16816.F32 R68, R4.reuse, R10, R68 ;  /* 0x0000000a0444723c */ /* 0x040fe20000001844 */
[----:B------:R-:W3:Y:S07]  /*f430*/  LDSM.16.MT88.4 R8, [R121+0x6800] ;  /* 0x006800007908783b */ /* 0x000eee0000004200 */
[----:B------:R-:W-:Y:S01]  /*f440*/  HMMA.16816.F32 R76, R4, R22, R76 ;  /* 0x00000016044c723c */ /* 0x000fe2000000184c */
[----:B------:R-:W-:Y:S01]  /*f450*/  F2FP.F16.F32.PACK_AB R4, R104, R105 ;  /* 0x000000696804723e */ /* 0x000fe200000000ff */
[----:B------:R-:W5:Y:S01]  /*f460*/  LDSM.16.MT88.4 R20, [R121+0x7800] ;  /* 0x007800007914783b */ /* 0x000f620000004200 */
[----:B--2---:R-:W-:Y:S01]  /*f470*/  F2FP.F16.F32.PACK_AB R5, R100, R109 ;  /* 0x0000006d6405723e */ /* 0x004fe200000000ff */
[----:B------:R-:W-:Y:S01]  /*f480*/  FADD.FTZ R105, R105, R84 ;  /* 0x0000005469697221 */ /* 0x000fe20000010000 */
[----:B------:R-:W-:Y:S01]  /*f490*/  F2FP.F16.F32.PACK_AB R6, R103, R106 ;  /* 0x0000006a6706723e */ /* 0x000fe200000000ff */
[----:B------:R-:W-:Y:S01]  /*f4a0*/  FADD.FTZ R109, R109, R96 ;  /* 0x000000606d6d7221 */ /* 0x000fe20000010000 */
[----:B------:R-:W-:Y:S01]  /*f4b0*/  F2FP.F16.F32.PACK_AB R7, R107, R102 ;  /* 0x000000666b07723e */ /* 0x000fe200000000ff */
[----:B------:R-:W-:Y:S01]  /*f4c0*/  FADD.FTZ R105, R104, R105 ;  /* 0x0000006968697221 */ /* 0x000fe20000010000 */
[----:B------:R-:W-:Y:S01]  /*f4d0*/  MOV R84, R26 ;  /* 0x0000001a00547202 */ /* 0x000fe20000000f00 */
[----:B------:R-:W-:-:S02]  /*f4e0*/  FADD.FTZ R109, R100, R109 ;  /* 0x0000006d646d7221 */ /* 0x000fc40000010000 */
[----:B------:R-:W-:Y:S02]  /*f4f0*/  FADD.FTZ R106, R106, R105 ;  /* 0x000000696a6a7221 */ /* 0x000fe40000010000 */
[----:B----4-:R-:W-:Y:S01]  /*f500*/  HMMA.16816.F32 R40, R4, R16, R40 ;  /* 0x000000100428723c */ /* 0x010fe20000001828 */
[----:B------:R-:W-:Y:S01]  /*f510*/  FADD.FTZ R102, R102, R109 ;  /* 0x0000006d66667221 */ /* 0x000fe20000010000 */
[----:B------:R-:W-:-:S03]  /*f520*/  FADD.FTZ R103, R103, R106 ;  /* 0x0000006a67677221 */ /* 0x000fc60000010000 */
[----:B------:R-:W-:-:S03]  /*f530*/  FADD.FTZ R107, R107, R102 ;  /* 0x000000666b6b7221 */ /* 0x000fc60000010000 */
[C---:B------:R-:W-:Y:S01]  /*f540*/  HMMA.16816.F32 R44, R4.reuse, R18, R44 ;  /* 0x00000012042c723c */ /* 0x040fe2000000182c */
[----:B------:R-:W2:Y:S07]  /*f550*/  LDSM.16.MT88.4 R16, [R33+0x2800] ;  /* 0x002800002110783b */ /* 0x000eae0000004200 */
[----:B-1----:R-:W-:Y:S01]  /*f560*/  HMMA.16816.F32 R56, R4, R12, R56 ;  /* 0x0000000c0438723c */ /* 0x002fe20000001838 */
[--C-:B------:R-:W-:Y:S01]  /*f570*/  FFMA.FTZ R12, R88, UR4, -R91.reuse ;  /* 0x00000004580c7c23 */ /* 0x100fe2000801085b */
[----:B------:R-:W-:-:S03]  /*f580*/  FFMA.FTZ R88, R87, UR4, -R91 ;  /* 0x0000000457587c23 */ /* 0x000fc6000801085b */
[----:B------:R1:W-:Y:S03]  /*f590*/  MUFU.EX2 R87, R12 ;  /* 0x0000000c00577308 */ /* 0x0003e60000000800 */
[C---:B---3--:R-:W-:Y:S01]  /*f5a0*/  HMMA.16816.F32 R80, R4.reuse, R8, R80 ;  /* 0x000000080450723c */ /* 0x048fe20000001850 */
[----:B------:R-:W3:Y:S07]  /*f5b0*/  MUFU.EX2 R88, R88 ;  /* 0x0000005800587308 */ /* 0x000eee0000000800 */
        /* <DEDUP_REMOVED lines=8> */
[C---:B------:R-:W-:Y:S01]  /*f640*/  HMMA.16816.F32 R60, R4.reuse, R14, R60 ;  /* 0x0000000e043c723c */ /* 0x040fe2000000183c */
[----:B-1----:R-:W-:Y:S07]  /*f650*/  LDSM.16.MT88.4 R12, [R33+0x1c00] ;  /* 0x001c0000210c783b */ /* 0x002fee0000004200 */
[C---:B----4-:R-:W-:Y:S08]  /*f660*/  HMMA.16816.F32 R64, R4.reuse, R8, R64 ;  /* 0x000000080440723c */ /* 0x050ff00000001840 */
[----:B------:R-:W-:Y:S01]  /*f670*/  HMMA.16816.F32 R68, R4, R10, R68 ;  /* 0x0000000a0444723c */ /* 0x000fe20000001844 */
[----:B------:R-:W1:Y:S01]  /*f680*/  LDSM.16.MT88.4 R8, [R121+0x6c00] ;  /* 0x006c00007908783b */ /* 0x000e620000004200 */
[----:B------:R-:W-:Y:S01]  /*f690*/  F2FP.F16.F32.PACK_AB R4, R89, R108 ;  /* 0x0000006c5904723e */ /* 0x000fe200000000ff */
[----:B------:R-:W-:Y:S01]  /*f6a0*/  FADD.FTZ R108, R108, R103 ;  /* 0x000000676c6c7221 */ /* 0x000fe20000010000 */
        /* <DEDUP_REMOVED lines=10> */
[----:B------:R-:W-:-:S06]  /*f750*/  FADD.FTZ R141, R88, R87 ;  /* 0x00000057588d7221 */ /* 0x000fcc0000010000 */
[C---:B--2---:R-:W-:Y:S08]  /*f760*/  HMMA.16816.F32 R48, R4.reuse, R16, R48 ;  /* 0x000000100430723c */ /* 0x044ff00000001830 */
[C---:B------:R-:W-:Y:S01]  /*f770*/  HMMA.16816.F32 R52, R4.reuse, R18, R52 ;  /* 0x000000120434723c */ /* 0x040fe20000001834 */
[----:B------:R-:W2:Y:S07]  /*f780*/  LDSM.16.MT88.4 R16, [R33+0x2c00] ;  /* 0x002c00002110783b */ /* 0x000eae0000004200 */
[C---:B------:R-:W-:Y:S08]  /*f790*/  HMMA.16816.F32 R44, R4.reuse, R22, R44 ;  /* 0x00000016042c723c */ /* 0x040ff0000000182c */
[C---:B-1----:R-:W-:Y:S08]  /*f7a0*/  HMMA.16816.F32 R80, R4.reuse, R8, R80 ;  /* 0x000000080450723c */ /* 0x042ff00000001850 */
[C---:B------:R-:W-:Y:S01]  /*f7b0*/  HMMA.16816.F32 R36, R4.reuse, R10, R36 ;  /* 0x0000000a0424723c */ /* 0x040fe20000001824 */
[----:B------:R-:W1:Y:S07]  /*f7c0*/  LDSM.16.MT88.4 R8, [R121+0x8c00] ;  /* 0x008c00007908783b */ /* 0x000e6e0000004200 */
[C---:B------:R-:W-:Y:S08]  /*f7d0*/  HMMA.16816.F32 R56, R4.reuse, R12, R56 ;  /* 0x0000000c0438723c */ /* 0x040ff00000001838 */
[C---:B------:R-:W-:Y:S08]  /*f7e0*/  HMMA.16816.F32 R60, R4.reuse, R14, R60 ;  /* 0x0000000e043c723c */ /* 0x040ff0000000183c */
[C---:B--2---:R-:W-:Y:S08]  /*f7f0*/  HMMA.16816.F32 R72, R4.reuse, R16, R72 ;  /* 0x000000100448723c */ /* 0x044ff00000001848 */
[C---:B------:R-:W-:Y:S08]  /*f800*/  HMMA.16816.F32 R76, R4.reuse, R18, R76 ;  /* 0x00000012044c723c */ /* 0x040ff0000000184c */
[C---:B-1----:R-:W-:Y:S08]  /*f810*/  HMMA.16816.F32 R64, R4.reuse, R8, R64 ;  /* 0x000000080440723c */ /* 0x042ff00000001840 */
[----:B------:R-:W-:-:S15]  /*f820*/  HMMA.16816.F32 R68, R4, R10, R68 ;  /* 0x0000000a0444723c */ /* 0x000fde0000001844 */
[----:B------:R-:W-:-:S05]  /*f830*/  NOP ;  /* 0x0000000000007918 */ /* 0x000fca0000000000 */
.L_x_3628:
[----:B------:R-:W-:-:S13]  /*f840*/  ISETP.GE.AND P0, PT, R136, RZ, PT ;  /* 0x000000ff8800720c */ /* 0x000fda0003f06270 */
[----:B------:R-:W-:Y:S05]  /*f850*/  @!P0 BRA `(.L_x_3634) ;  /* 0x0000002800008947 */ /* 0x000fea0003800000 */
[----:B------:R-:W1:Y:S01]  /*f860*/  S2UR UR5, SR_CgaCtaId ;  /* 0x00000000000579c3 */ /* 0x000e620000008800 */
[----:B------:R-:W2:Y:S01]  /*f870*/  S2R R123, SR_TID.X ;  /* 0x00000000007b7919 */ /* 0x000ea20000002100 */
        /* <DEDUP_REMOVED lines=11> */
[----:B------:R-:W3:Y:S01]  /*f930*/  LDCU UR12, c[0x0][0x440] ;  /* 0x00008800ff0c77ac */ /* 0x000ee20008000800 */
[----:B------:R-:W4:Y:S01]  /*f940*/  LDCU UR4, c[0x0][0x45c] ;  /* 0x00008b80ff0477ac */ /* 0x000f220008000800 */
[----:B------:R-:W2:Y:S01]  /*f950*/  LDCU.64 UR8, c[0x0][0x3a0] ;  /* 0x00007400ff0877ac */ /* 0x000ea20008000a00 */
[----:B------:R-:W2:Y:S01]  /*f960*/  LDCU.64 UR10, c[0x0][0x3a8] ;  /* 0x00007500ff0a77ac */ /* 0x000ea20008000a00 */
[----:B-1----:R-:W-:-:S12]  /*f970*/  ULEA UR5, UR5, UR13, 0x18 ;  /* 0x0000000d05057291 */ /* 0x002fd8000f8ec0ff */
.L_x_3638:
[C---:B--2---:R-:W-:Y:S01]  /*f980*/  LOP3.LUT R132, R123.reuse, 0x18, RZ, 0xc0, !PT ;  /* 0x000000187b847812 */ /* 0x044fe200078ec0ff */
[----:B------:R-:W-:Y:S01]  /*f990*/  IMAD.SHL.U32 R10, R123, 0x8, RZ ;  /* 0x000000087b0a7824 */ /* 0x000fe200078e00ff */
[----:B------:R-:W1:Y:S01]  /*f9a0*/  @!P6 LDC R144, c[0x0][0x3c0] ;  /* 0x0000f000ff90eb82 */ /* 0x000e620000000800 */
[----:B------:R-:W-:Y:S04]  /*f9b0*/  DEPBAR.LE SB0, 0x0 ;  /* 0x000080000000791a */ /* 0x000fe80000000000 */
[----:B------:R-:W-:Y:S01]  /*f9c0*/  LOP3.LUT R9, R10, 0x18, RZ, 0xc0, !PT ;  /* 0x000000180a097812 */ /* 0x000fe200078ec0ff */
[----:B------:R-:W2:Y:S01]  /*f9d0*/  S2R R123, SR_TID.X ;  /* 0x00000000007b7919 */ /* 0x000ea20000002100 */
[--C-:B------:R-:W-:Y:S01]  /*f9e0*/  LOP3.LUT R139, R132, 0xd8, R10.reuse, 0x78, !PT ;  /* 0x000000d8848b7812 */ /* 0x100fe200078e780a */
[----:B------:R-:W4:Y:S01]  /*f9f0*/  LDC R147, c[0x0][0x3c4] ;  /* 0x0000f100ff937b82 */ /* 0x000f220000000800 */
[----:B------:R-:W-:Y:S07]  /*fa00*/  LOP3.LUT R7, R9, 0x40, RZ, 0xfc, !PT ;  /* 0x0000004009077812 */ /* 0x000fee00078efcff */
[----:B------:R-:W-:Y:S01]  /*fa10*/  BAR.SYNC.DEFER_BLOCKING 0x0 ;  /* 0x0000000000007b1d */ /* 0x000fe20000010000 */
[----:B------:R-:W-:Y:S02]  /*fa20*/  LOP3.LUT R139, R139, 0x1f20, R10, 0xf8, !PT ;  /* 0x00001f208b8b7812 */ /* 0x000fe400078ef80a */
[----:B---3--:R-:W-:Y:S02]  /*fa30*/  ISETP.GE.AND P3, PT, R7, UR12, PT ;  /* 0x0000000c07007c0c */ /* 0x008fe4000bf66270 */
[----:B------:R-:W-:Y:S02]  /*fa40*/  @!P6 IADD3 R10, P0, PT, RZ, -R135, RZ ;  /* 0x80000087ff0ae210 */ /* 0x000fe40007f1e0ff */
[C---:B------:R-:W-:Y:S02]  /*fa50*/  LOP3.LUT R8, R9.reuse, 0x20, RZ, 0xfc, !PT ;  /* 0x0000002009087812 */ /* 0x040fe400078efcff */
[----:B------:R-:W-:Y:S01]  /*fa60*/  ISETP.GE.AND P5, PT, R9, UR12, PT ;  /* 0x0000000c09007c0c */ /* 0x000fe2000bfa6270 */
[----:B------:R-:W-:Y:S01]  /*fa70*/  IMAD.MOV.U32 R9, RZ, RZ, R126 ;  /* 0x000000ffff097224 */ /* 0x000fe200078e007e */
[----:B------:R-:W-:Y:S01]  /*fa80*/  ISETP.GE.AND P4, PT, R8, UR12, PT ;  /* 0x0000000c08007c0c */ /* 0x000fe2000bf86270 */
[----:B------:R-:W-:Y:S01]  /*fa90*/  IMAD.MOV.U32 R8, RZ, RZ, R127 ;  /* 0x000000ffff087224 */ /* 0x000fe200078e007f */
[----:B------:R-:W-:Y:S02]  /*faa0*/  LEA R139, R139, UR5, 0x1 ;  /* 0x000000058b8b7c11 */ /* 0x000fe4000f8e08ff */
[----:B--2---:R-:W-:Y:S01]  /*fab0*/  SHF.R.U32.HI R120, RZ, 0x1, R123 ;  /* 0x00000001ff787819 */ /* 0x004fe2000001167b */
[----:B-1----:R-:W-:Y:S02]  /*fac0*/  @!P6 IMAD.SHL.U32 R7, R144, 0x40, RZ ;  /* 0x000000409007e824 */ /* 0x002fe400078e00ff */
[C---:B------:R-:W-:Y:S01]  /*fad0*/  IMAD.SHL.U32 R122, R123.reuse, 0x10, RZ ;  /* 0x000000107b7a7824 */ /* 0x040fe200078e00ff */
[----:B------:R-:W-:Y:S01]  /*fae0*/  LOP3.LUT R2, R120, 0x8, RZ, 0xc0, !PT ;  /* 0x0000000878027812 */ /* 0x000fe200078ec0ff */
[C---:B------:R-:W-:Y:S02]  /*faf0*/  IMAD.SHL.U32 R5, R123.reuse, 0x20, RZ ;  /* 0x000000207b057824 */ /* 0x040fe400078e00ff */
[----:B------:R-:W-:Y:S01]  /*fb00*/  @!P6 IMAD.X R7, RZ, RZ, ~R7, P0 ;  /* 0x000000ffff07e224 */ /* 0x000fe200000e0e07 */
[C---:B------:R-:W-:Y:S01]  /*fb10*/  LOP3.LUT R6, R122.reuse, 0x100, RZ, 0xc0, !PT ;  /* 0x000001007a067812 */ /* 0x040fe200078ec0ff */
[----:B------:R-:W-:Y:S01]  /*fb20*/  IMAD.SHL.U32 R3, R123, 0x4, RZ ;  /* 0x000000047b037824 */ /* 0x000fe200078e00ff */
[----:B------:R-:W-:Y:S02]  /*fb30*/  LOP3.LUT R122, R122, 0x3e00, RZ, 0xc0, !PT ;  /* 0x00003e007a7a7812 */ /* 0x000fe400078ec0ff */
[----:B------:R-:W-:Y:S02]  /*fb40*/  LOP3.LUT R4, R5, 0xc0, RZ, 0xc0, !PT ;  /* 0x000000c005047812 */ /* 0x000fe400078ec0ff */
[----:B------:R-:W-:Y:S02]  /*fb50*/  @!P6 SHF.R.S64 R10, R10, 0x1f, R7 ;  /* 0x0000001f0a0ae819 */ /* 0x000fe40000001007 */
[--C-:B------:R-:W-:Y:S02]  /*fb60*/  LOP3.LUT R2, R2, 0xc0, R5.reuse, 0xf8, !PT ;  /* 0x000000c002027812 */ /* 0x100fe400078ef805 */
[--C-:B------:R-:W-:Y:S02]  /*fb70*/  LOP3.LUT R6, R6, 0x20, R5.reuse, 0xf8, !PT ;  /* 0x0000002006067812 */ /* 0x100fe400078ef805 */
[----:B------:R-:W-:Y:S02]  /*fb80*/  LOP3.LUT R3, R3, 0x18, RZ, 0xc0, !PT ;  /* 0x0000001803037812 */ /* 0x000fe400078ec0ff */
[----:B------:R-:W-:Y:S02]  /*fb90*/  LOP3.LUT R5, R122, 0x120, R5, 0xf8, !PT ;  /* 0x000001207a057812 */ /* 0x000fe400078ef805 */
[----:B------:R-:W-:Y:S02]  /*fba0*/  LOP3.LUT R4, R4, 0x8, R123, 0xf8, !PT ;  /* 0x0000000804047812 */ /* 0x000fe400078ef87b */
[----:B------:R-:W-:Y:S02]  /*fbb0*/  @!P6 IADD3 R127, P0, PT, R127, R10, RZ ;  /* 0x0000000a7f7fe210 */ /* 0x000fe40007f1e0ff */
[--C-:B------:R-:W-:Y:S02]  /*fbc0*/  LOP3.LUT R2, R5, R2, R3.reuse, 0xf6, !PT ;  /* 0x0000000205027212 */ /* 0x100fe400078ef603 */
[----:B------:R-:W-:Y:S02]  /*fbd0*/  LOP3.LUT R84, R6, R4, R3, 0xf6, !PT ;  /* 0x0000000406547212 */ /* 0x000fe400078ef603 */
[----:B------:R-:W-:Y:S01]  /*fbe0*/  @!P6 LEA.HI.X.SX32 R126, R7, R126, 0x1, P0 ;  /* 0x0000007e077ee211 */ /* 0x000fe200000f0eff */
[----:B----4-:R-:W-:Y:S06]  /*fbf0*/  @!P6 BRA `(.L_x_3635) ;  /* 0x0000000000f4e947 */ /* 0x010fec0003800000 */
[----:B------:R-:W-:Y:S01]  /*fc00*/  VIADD R7, R137, 0xffffffc0 ;  /* 0xffffffc089077836 */ /* 0x000fe20000000000 */
[----:B------:R-:W1:Y:S01]  /*fc10*/  LDC R4, c[0x0][0x4f0] ;  /* 0x00013c00ff047b82 */ /* 0x000e620000000800 */
[----:B------:R-:W-:Y:S03]  /*fc20*/  MOV R12, RZ ;  /* 0x000000ff000c7202 */ /* 0x000fe60000000f00 */
        /* <DEDUP_REMOVED lines=8> */
[--C-:B-1----:R-:W-:Y:S04]  /*fcb0*/  IMAD.MOV R6, RZ, RZ, -R13.reuse ;  /* 0x000000ffff067224 */ /* 0x102fe800078e0a0d */
        /* <DEDUP_REMOVED lines=9> */
[C---:B------:R-:W-:Y:S01]  /*fd50*/  IMAD R12, R5.reuse, R6, R12 ;  /* 0x00000006050c7224 */ /* 0x040fe200078e020c */
[----:B------:R-:W-:Y:S04]  /*fd60*/  LOP3.LUT R6, RZ, R4, RZ, 0x33, !PT ;  /* 0x00000004ff067212 */ /* 0x000fe800078e33ff */
        /* <DEDUP_REMOVED lines=8> */
[----:B------:R-:W-:Y:S05]  /*fdf0*/  LOP3.LUT R5, R137, R4, RZ, 0x3c, !PT ;  /* 0x0000000489057212 */ /* 0x000fea00078e3cff */
[----:B------:R-:W-:Y:S02]  /*fe00*/  @P2 IADD3 R11, PT, PT, R11, 0x1, RZ ;  /* 0x000000010b0b2810 */ /* 0x000fe40007ffe0ff */
[----:B------:R-:W-:Y:S03]  /*fe10*/  ISETP.GE.AND P2, PT, R5, RZ, PT ;  /* 0x000000ff0500720c */ /* 0x000fe60003f46270 */
[----:B------:R-:W-:Y:S02]  /*fe20*/  @!P1 IMAD.MOV R11, RZ, RZ, -R11 ;  /* 0x000000ffff0b9224 */ /* 0x000fe400078e0a0b */
[----:B------:R-:W-:Y:S01]  /*fe30*/  @P0 VIADD R3, R3, 0x1 ;  /* 0x0000000103030836 */ /* 0x000fe20000000000 */
[----:B------:R-:W-:Y:S04]  /*fe40*/  ISETP.NE.AND P0, PT, R4, RZ, PT ;  /* 0x000000ff0400720c */ /* 0x000fe80003f05270 */
[C---:B------:R-:W-:Y:S03]  /*fe50*/  SEL R11, R6.reuse, R11, !P0 ;  /* 0x0000000b060b7207 */ /* 0x040fe60004000000 */
[----:B------:R-:W-:Y:S02]  /*fe60*/  @!P2 IADD3 R3, PT, PT, -R3, RZ, RZ ;  /* 0x000000ff0303a210 */ /* 0x000fe40007ffe1ff */
[CC--:B------:R-:W-:Y:S02]  /*fe70*/  LEA R14, P1, R11.reuse, R130.reuse, 0x2 ;  /* 0x000000820b0e7211 */ /* 0x0c0fe400078210ff */
[----:B------:R-:W-:Y:S02]  /*fe80*/  SEL R5, R6, R3, !P0 ;  /* 0x0000000306057207 */ /* 0x000fe40004000000 */
[-C--:B------:R-:W-:Y:S02]  /*fe90*/  LEA.HI.X.SX32 R15, R11, R131.reuse, 0x2, P1 ;  /* 0x000000830b0f7211 */ /* 0x080fe400008f16ff */
[C---:B------:R-:W-:Y:S03]  /*fea0*/  LEA R12, P0, R5.reuse, R130, 0x2 ;  /* 0x00000082050c7211 */ /* 0x040fe600078010ff */
[----:B------:R-:W3:Y:S01]  /*feb0*/  LDG.E R6, desc[UR6][R14.64] ;  /* 0x000000060e067981 */ /* 0x000ee2000c1e1900 */
[C---:B------:R-:W-:Y:S01]  /*fec0*/  LEA.HI.X.SX32 R13, R5.reuse, R131, 0x2, P0 ;  /* 0x00000083050d7211 */ /* 0x040fe200000f16ff */
[----:B------:R-:W-:Y:S04]  /*fed0*/  IMAD.IADD R5, R5, 0x1, -R11 ;  /* 0x0000000105057824 */ /* 0x000fe800078e0a0b */
[----:B------:R-:W-:Y:S01]  /*fee0*/  IMAD R5, R5, R4, -0x40 ;  /* 0xffffffc005057424 */ /* 0x000fe200078e0204 */
[----:B------:R-:W3:Y:S03]  /*fef0*/  LDG.E R3, desc[UR6][R12.64] ;  /* 0x000000060c037981 */ /* 0x000ee6000c1e1900 */
[-C--:B--2---:R-:W-:Y:S01]  /*ff00*/  IMAD.WIDE.U32 R10, R5, R144.reuse, RZ ;  /* 0x00000090050a7225 */ /* 0x084fe200078e00ff */
        /* <DEDUP_REMOVED lines=12> */
.L_x_3635:
[----:B------:R-:W-:Y:S01]  /*ffd0*/  @!P5 IMAD.MOV.U32 R148, RZ, RZ, R127 ;  /* 0x000000ffff94d224 */ /* 0x000fe200078e007f */
[-C--:B------:R-:W-:Y:S01]  /*ffe0*/  LEA R146, P0, R144, R127.reuse, 0x6 ;  /* 0x0000007f90927211 */ /* 0x080fe200078030ff */
[--C-:B------:R-:W-:Y:S01]  /*fff0*/  @!P5 IMAD.MOV.U32 R149, RZ, RZ, R126.reuse ;  /* 0x000000ffff95d224 */ /* 0x100fe200078e007e */
[----:B------:R-:W-:Y:S01]  /*10000*/  LEA R86, R2, UR5, 0x1 ;  /* 0x0000000502567c11 */ /* 0x000fe2000f8e08ff */
[--C-:B------:R-:W-:Y:S01]  /*10010*/  @!P3 IMAD.MOV.U32 R145, RZ, RZ, R126.reuse ;  /* 0x000000ffff91b224 */ /* 0x100fe200078e007e */
[----:B------:R-:W-:Y:S01]  /*10020*/  LEA.HI.X R147, R144, R126, R147, 0x6, P0 ;  /* 0x0000007e90937211 */ /* 0x000fe200000f3493 */
[----:B------:R-:W-:Y:S01]  /*10030*/  IMAD.MOV.U32 R87, RZ, RZ, 0x20 ;  /* 0x00000020ff577424 */ /* 0x000fe200078e00ff */
[----:B------:R-:W-:Y:S01]  /*10040*/  @!PT LDS RZ, [RZ] ;  /* 0x00000000fffff984 */ /* 0x000fe20000000800 */
[----:B------:R-:W-:Y:S01]  /*10050*/  @!PT LDS RZ, [RZ] ;  /* 0x00000000fffff984 */ /* 0x000fe20000000800 */
[----:B------:R-:W-:Y:S01]  /*10060*/  @!PT LDS RZ, [RZ] ;  /* 0x00000000fffff984 */ /* 0x000fe20000000800 */
[----:B------:R1:W-:Y:S01]  /*10070*/  @!P5 LDGSTS.E.BYPASS.LTC128B.128 [R139+0x6000], desc[UR6][R148.64] ;  /* 0x06000000948bdfae */ /* 0x0003e2000b981a06 */
[----:B------:R-:W-:Y:S02]  /*10080*/  @!P3 MOV R144, R127 ;  /* 0x0000007f0090b202 */ /* 0x000fe40000000f00 */
[----:B------:R-:W-:Y:S01]  /*10090*/  LEA R84, R84, UR5, 0x1 ;  /* 0x0000000554547c11 */ /* 0x000fe2000f8e08ff */
[----:B------:R-:W-:Y:S01]  /*100a0*/  @P5 STS.128 [R139+0x6000], RZ ;  /* 0x006000ff8b005388 */ /* 0x000fe20000000c00 */
[----:B------:R-:W-:Y:S02]  /*100b0*/  LOP3.LUT P0, RZ, R123, 0x4, RZ, 0xc0, !PT ;  /* 0x000000047bff7812 */ /* 0x000fe4000780c0ff */
[----:B------:R-:W-:Y:S02]  /*100c0*/  ISETP.NE.AND P1, PT, R136, 0x1, PT ;  /* 0x000000018800780c */ /* 0x000fe40003f25270 */
[----:B------:R-:W-:Y:S04]  /*100d0*/  SEL R87, R87, 0xffffffe0, !P0 ;  /* 0xffffffe057577807 */ /* 0x000fe80004000000 */
[----:B------:R-:W-:Y:S01]  /*100e0*/  IADD3 R3, PT, PT, R86, R87, RZ ;  /* 0x0000005756037210 */ /* 0x000fe20007ffe0ff */
[----:B------:R-:W-:Y:S02]  /*100f0*/  IMAD.IADD R2, R84, 0x1, R87 ;  /* 0x0000000154027824 */ /* 0x000fe400078e0257 */
[----:B-1----:R-:W-:Y:S02]  /*10100*/  @!P4 IMAD.MOV.U32 R148, RZ, RZ, R127 ;  /* 0x000000ffff94c224 */ /* 0x002fe400078e007f */
        /* <DEDUP_REMOVED lines=29> */
[----:B------:R-:W4:Y:S04]  /*102e0*/  LDSM.16.M88.4 R100, [R84+0x3800] ;  /* 0x003800005464783b */ /* 0x000f280000000200 */
[----:B------:R-:W0:Y:S04]  /*102f0*/  LDGDEPBAR ;  /* 0x00000000000079af */ /* 0x000e280000000000 */
[----:B------:R-:W5:Y:S04]  /*10300*/  LDSM.16.M88.4 R104, [R84+0x3c00] ;  /* 0x003c00005468783b */ /* 0x000f680000000200 */
[----:B------:R-:W-:Y:S04]  /*10310*/  LDSM.16.M88.4 R108, [R3] ;  /* 0x00000000036c783b */ /* 0x000fe80000000200 */
[----:B------:R-:W1:Y:S04]  /*10320*/  LDSM.16.M88.4 R112, [R2+0x3000] ;  /* 0x003000000270783b */ /* 0x000e680000000200 */
[----:B------:R-:W1:Y:S01]  /*10330*/  LDSM.16.M88.4 R116, [R2+0x3400] ;  /* 0x003400000274783b */ /* 0x000e620000000200 */
[C---:B--2---:R-:W-:Y:S08]  /*10340*/  HMMA.16816.F32 R4, R88.reuse, R92, RZ ;  /* 0x0000005c5804723c */ /* 0x044ff000000018ff */
        /* <DEDUP_REMOVED lines=8> */
[C---:B-----5:R-:W-:Y:S08]  /*103d0*/  HMMA.16816.F32 R28, R88.reuse, R104, RZ ;  /* 0x00000068581c723c */ /* 0x060ff000000018ff */
[----:B------:R-:W-:Y:S01]  /*103e0*/  HMMA.16816.F32 R32, R88, R106, RZ ;  /* 0x0000006a5820723c */ /* 0x000fe200000018ff */
[----:B------:R-:W2:Y:S04]  /*103f0*/  LDSM.16.M88.4 R88, [R2+0x3800] ;  /* 0x003800000258783b */ /* 0x000ea80000000200 */
[----:B------:R-:W-:Y:S03]  /*10400*/  LDSM.16.M88.4 R104, [R2+0x5c00] ;  /* 0x005c00000268783b */ /* 0x000fe60000000200 */
[C---:B-1----:R-:W-:Y:S08]  /*10410*/  HMMA.16816.F32 R4, R108.reuse, R112, R4 ;  /* 0x000000706c04723c */ /* 0x042ff00000001804 */
[C---:B------:R-:W-:Y:S08]  /*10420*/  HMMA.16816.F32 R8, R108.reuse, R114, R8 ;  /* 0x000000726c08723c */ /* 0x040ff00000001808 */
[C---:B------:R-:W-:Y:S08]  /*10430*/  HMMA.16816.F32 R12, R108.reuse, R116, R12 ;  /* 0x000000746c0c723c */ /* 0x040ff0000000180c */
[C---:B------:R-:W-:Y:S08]  /*10440*/  HMMA.16816.F32 R16, R108.reuse, R118, R16 ;  /* 0x000000766c10723c */ /* 0x040ff00000001810 */
[C---:B--2---:R-:W-:Y:S08]  /*10450*/  HMMA.16816.F32 R20, R108.reuse, R88, R20 ;  /* 0x000000586c14723c */ /* 0x044ff00000001814 */
[C---:B------:R-:W-:Y:S01]  /*10460*/  HMMA.16816.F32 R24, R108.reuse, R90, R24 ;  /* 0x0000005a6c18723c */ /* 0x040fe20000001818 */
[----:B------:R-:W1:Y:S07]  /*10470*/  LDSM.16.M88.4 R88, [R86+0x1000] ;  /* 0x001000005658783b */ /* 0x000e6e0000000200 */
[C---:B------:R-:W-:Y:S08]  /*10480*/  HMMA.16816.F32 R28, R108.reuse, R92, R28 ;  /* 0x0000005c6c1c723c */ /* 0x040ff0000000181c */
[----:B------:R-:W-:Y:S01]  /*10490*/  HMMA.16816.F32 R32, R108, R94, R32 ;  /* 0x0000005e6c20723c */ /* 0x000fe20000001820 */
[----:B------:R-:W2:Y:S07]  /*104a0*/  LDSM.16.M88.4 R92, [R84+0x4400] ;  /* 0x00440000545c783b */ /* 0x000eae0000000200 */
[C---:B-1----:R-:W-:Y:S08]  /*104b0*/  HMMA.16816.F32 R4, R88.reuse, R96, R4 ;  /* 0x000000605804723c */ /* 0x042ff00000001804 */
[C---:B------:R-:W-:Y:S01]  /*104c0*/  HMMA.16816.F32 R8, R88.reuse, R98, R8 ;  /* 0x000000625808723c */ /* 0x040fe20000001808 */
[----:B------:R-:W1:Y:S07]  /*104d0*/  LDSM.16.M88.4 R96, [R84+0x4800] ;  /* 0x004800005460783b */ /* 0x000e6e0000000200 */
        /* <DEDUP_REMOVED lines=36> */
[C---:B--2---:R-:W-:Y:S01]  /*10720*/  HMMA.16816.F32 R4, R96.reuse, R100, R4 ;  /* 0x000000646004723c */ /* 0x044fe20000001804 */
[----:B------:R-:W-:Y:S04]  /*10730*/  DEPBAR.LE SB0, 0x0 ;  /* 0x000080000000791a */ /* 0x000fe80000000000 */
[----:B------:R-:W-:Y:S03]  /*10740*/  BAR.SYNC.DEFER_BLOCKING 0x0 ;  /* 0x0000000000007b1d */ /* 0x000fe60000010000 */
[C---:B------:R-:W-:Y:S08]  /*10750*/  HMMA.16816.F32 R8, R96.reuse, R102, R8 ;  /* 0x000000666008723c */ /* 0x040ff00000001808 */
[C---:B-1----:R-:W-:Y:S08]  /*10760*/  HMMA.16816.F32 R12, R96.reuse, R88, R12 ;  /* 0x00000058600c723c */ /* 0x042ff0000000180c */
        /* <DEDUP_REMOVED lines=8> */
[----:B------:R-:W2:Y:S08]  /*107f0*/  @!P5 LDC R87, c[0x0][0x3bc] ;  /* 0x0000ef00ff57db82 */ /* 0x000eb00000000800 */
[----:B------:R-:W3:Y:S08]  /*10800*/  @!P4 LDC R86, c[0x0][0x3bc] ;  /* 0x0000ef00ff56cb82 */ /* 0x000ef00000000800 */
[----:B------:R-:W4:Y:S01]  /*10810*/  @!P3 LDC R84, c[0x0][0x3bc] ;  /* 0x0000ef00ff54bb82 */ /* 0x000f220000000800 */
        /* <DEDUP_REMOVED lines=11> */
[----:B--234-:R-:W-:Y:S08]  /*108d0*/  @!P6 BRA `(.L_x_3637) ;  /* 0x0000000000f8e947 */ /* 0x01cff00003800000 */
[----:B------:R-:W-:Y:S01]  /*108e0*/  VIADD R95, R137, 0xffffff80 ;  /* 0xffffff80895f7836 */ /* 0x000fe20000000000 */
        /* <DEDUP_REMOVED lines=34> */
[----:B------:R-:W1:Y:S10]  /*10b10*/  LDC.64 R2, c[0x0][0x3b8] ;  /* 0x0000ee00ff027b82 */ /* 0x000e740000000a00 */
        /* <DEDUP_REMOVED lines=21> */
[C---:B------:R-:W-:Y:S03]  /*10c70*/  LEA R124, P1, R92.reuse, R124, 0x1 ;  /* 0x0000007c5c7c7211 */ /* 0x040fe600078208ff */
[----:B------:R-:W-:Y:S04]  /*10c80*/  IMAD R88, R3, UR8, RZ ;  /* 0x0000000803587c24 */ /* 0x000fe8000f8e02ff */
[----:B------:R-:W-:Y:S05]  /*10c90*/  IMAD R88, R89, UR9, R88 ;  /* 0x0000000959587c24 */ /* 0x000fea000f8e0258 */
[----:B------:R-:W-:Y:S04]  /*10ca0*/  IADD3 R88, PT, PT, R93, R88, RZ ;  /* 0x000000585d587210 */ /* 0x000fe80007ffe0ff */
[----:B------:R-:W-:Y:S07]  /*10cb0*/  LEA.HI.X R125, R92, R125, R88, 0x1, P1 ;  /* 0x0000007d5c7d7211 */ /* 0x000fee00008f0c58 */
.L_x_3637:
[----:B------:R-:W-:Y:S01]  /*10cc0*/  @!PT LDS RZ, [RZ] ;  /* 0x00000000fffff984 */ /* 0x000fe20000000800 */
[----:B------:R-:W-:Y:S01]  /*10cd0*/  @!PT LDS RZ, [RZ] ;  /* 0x00000000fffff984 */ /* 0x000fe20000000800 */
[----:B------:R-:W-:Y:S01]  /*10ce0*/  @!PT LDS RZ, [RZ] ;  /* 0x00000000fffff984 */ /* 0x000fe20000000800 */
[----:B------:R1:W-:Y:S01]  /*10cf0*/  @!P5 LDGSTS.E.BYPASS.LTC128B.128 [R139+0x3000], desc[UR6][R124.64] ;  /* 0x030000007c8bdfae */ /* 0x0003e2000b981a06 */
[CC--:B------:R-:W-:Y:S02]  /*10d00*/  @!P5 LEA R90, P1, R2.reuse, R124.reuse, 0x6 ;  /* 0x0000007c025ad211 */ /* 0x0c0fe400078230ff */
[CC--:B------:R-:W-:Y:S01]  /*10d10*/  @!P4 LEA R88, P2, R2.reuse, R124.reuse, 0x6 ;  /* 0x0000007c0258c211 */ /* 0x0c0fe200078430ff */
[----:B------:R1:W-:Y:S01]  /*10d20*/  @P5 STS.128 [R139+0x3000], RZ ;  /* 0x003000ff8b005388 */ /* 0x0003e20000000c00 */
[CC--:B------:R-:W-:Y:S02]  /*10d30*/  @!P5 LEA.HI.X R91, R2.reuse, R125.reuse, R87, 0x6, P1 ;  /* 0x0000007d025bd211 */ /* 0x0c0fe400008f3457 */
[CC--:B------:R-:W-:Y:S01]  /*10d40*/  @!P4 LEA.HI.X R89, R2.reuse, R125.reuse, R86, 0x6, P2 ;  /* 0x0000007d0259c211 */ /* 0x0c0fe200010f3456 */
[----:B------:R-:W-:Y:S01]  /*10d50*/  @!PT LDS RZ, [RZ] ;  /* 0x00000000fffff984 */ /* 0x000fe20000000800 */
[----:B------:R-:W-:Y:S01]  /*10d60*/  @!PT LDS RZ, [RZ] ;  /* 0x00000000fffff984 */ /* 0x000fe20000000800 */
[----:B------:R-:W-:Y:S01]  /*10d70*/  @!PT LDS RZ, [RZ] ;  /* 0x00000000fffff984 */ /* 0x000fe20000000800 */
[----:B------:R1:W-:Y:S01]  /*10d80*/  @!P4 LDGSTS.E.BYPASS.LTC128B.128 [R139+0x4000], desc[UR6][R124.64+0x40] ;  /* 0x040000407c8bcfae */ /* 0x0003e2000b981a06 */
[C---:B------:R-:W-:Y:S03]  /*10d90*/  @!P3 LEA R92, P1, R2.reuse, R124, 0x6 ;  /* 0x0000007c025cb211 */ /* 0x040fe600078230ff */
[----:B------:R1:W-:Y:S01]  /*10da0*/  @P4 STS.128 [R139+0x4000], RZ ;  /* 0x004000ff8b004388 */ /* 0x0003e20000000c00 */
[----:B------:R-:W-:Y:S03]  /*10db0*/  @!P3 LEA.HI.X R93, R2, R125, R84, 0x6, P1 ;  /* 0x0000007d025db211 */ /* 0x000fe600008f3454 */
        /* <DEDUP_REMOVED lines=21> */
.L_x_3636:
        /* <DEDUP_REMOVED lines=14> */
[----:B-1----:R-:W-:Y:S02]  /*10ff0*/  FMNMX3.FTZ R90, R3, R32, R33, !PT ;  /* 0x00000020035a7276 */ /* 0x002fe40007810021 */
        /* <DEDUP_REMOVED lines=14> */
[C---:B------:R-:W-:Y:S01]  /*110e0*/  FMUL.FTZ R100, R84.reuse, UR4 ;  /* 0x0000000454647c20 */ /* 0x040fe20008410000 */
[----:B------:R-:W-:Y:S01]  /*110f0*/  FADD.FTZ R86, -R84, R85 ;  /* 0x0000005554567221 */ /* 0x000fe20000010100 */
[C---:B------:R-:W-:Y:S03]  /*11100*/  FADD.FTZ R85, -R3.reuse, R0 ;  /* 0x0000000003557221 */ /* 0x040fe60000010100 */
        /* <DEDUP_REMOVED lines=8> */
[--C-:B------:R-:W-:Y:S01]  /*11190*/  FFMA.FTZ R86, R8, UR4, -R100.reuse ;  /* 0x0000000408567c23 */ /* 0x100fe20008010864 */
[----:B------:R-:W-:Y:S01]  /*111a0*/  FFMA.FTZ R87, R9, UR4, -R100 ;  /* 0x0000000409577c23 */ /* 0x000fe20008010864 */
[----:B------:R-:W2:Y:S01]  /*111b0*/  MUFU.EX2 R2, R2 ;  /* 0x0000000200027308 */ /* 0x000ea20000000800 */
[--C-:B------:R-:W-:Y:S01]  /*111c0*/  FFMA.FTZ R99, R6, UR4, -R102.reuse ;  /* 0x0000000406637c23 */ /* 0x100fe20008010866 */
[----:B------:R-:W-:Y:S01]  /*111d0*/  MOV R6, R133 ;  /* 0x0000008500067202 */ /* 0x000fe20000000f00 */
[--C-:B------:R-:W-:Y:S01]  /*111e0*/  FFMA.FTZ R7, R7, UR4, -R102.reuse ;  /* 0x0000000407077c23 */ /* 0x100fe20008010866 */
[----:B------:R-:W-:Y:S01]  /*111f0*/  @P0 IADD3 R6, PT, PT, R134, -0x20, RZ ;  /* 0xffffffe086060810 */ /* 0x000fe20007ffe0ff */
[--C-:B------:R-:W-:Y:S01]  /*11200*/  FFMA.FTZ R97, R10, UR4, -R102.reuse ;  /* 0x000000040a617c23 */ /* 0x100fe20008010866 */
[----:B------:R-:W-:Y:S04]  /*11210*/  FFMA.FTZ R96, R11, UR4, -R102 ;  /* 0x000000040b607c23 */ /* 0x000fe80008010866 */
[----:B------:R-:W3:Y:S01]  /*11220*/  MUFU.EX2 R0, R0 ;  /* 0x0000000000007308 */ /* 0x000ee20000000800 */
[----:B------:R-:W-:Y:S01]  /*11230*/  FFMA.FTZ R106, R17, UR4, -R100 ;  /* 0x00000004116a7c23 */ /* 0x000fe20008010864 */
        /* <DEDUP_REMOVED lines=11> */
[----:B------:R-:W-:Y:S01]  /*112f0*/  FMUL.FTZ R40, R2, R40 ;  /* 0x0000002802287220 */ /* 0x000fe20000410000 */
[C---:B---3--:R-:W-:Y:S01]  /*11300*/  FMUL.FTZ R10, R0.reuse, R82 ;  /* 0x00000052000a7220 */ /* 0x048fe20000410000 */
[C---:B------:R-:W-:Y:S07]  /*11310*/  FMUL.FTZ R11, R0.reuse, R83 ;  /* 0x00000053000b7220 */ /* 0x040fee0000410000 */
[----:B------:R-:W3:Y:S01]  /*11320*/  MUFU.EX2 R7, R7 ;  /* 0x0000000700077308 */ /* 0x000ee20000000800 */
[C---:B------:R-:W-:Y:S01]  /*11330*/  FMUL.FTZ R38, R0.reuse, R38 ;  /* 0x0000002600267220 */ /* 0x040fe20000410000 */
[----:B------:R-:W-:Y:S01]  /*11340*/  FMUL.FTZ R39, R0, R39 ;  /* 0x0000002700277220 */ /* 0x000fe20000410000 */
[----:B------:R-:W-:Y:S07]  /*11350*/  FMUL.FTZ R41, R2, R41 ;  /* 0x0000002902297220 */ /* 0x000fee0000410000 */
[----:B------:R-:W-:Y:S01]  /*11360*/  MUFU.EX2 R86, R86 ;  /* 0x0000005600567308 */ /* 0x000fe20000000800 */
[----:B------:R-:W-:Y:S01]  /*11370*/  FMUL.FTZ R42, R0, R42 ;  /* 0x0000002a002a7220 */ /* 0x000fe20000410000 */
[----:B--2---:R-:W-:Y:S01]  /*11380*/  F2FP.F16.F32.PACK_AB R80, R98, R101 ;  /* 0x000000656250723e */ /* 0x004fe200000000ff */
[----:B------:R-:W-:Y:S07]  /*11390*/  FMUL.FTZ R43, R0, R43 ;  /* 0x0000002b002b7220 */ /* 0x000fee0000410000 */
[----:B------:R-:W2:Y:S01]  /*113a0*/  MUFU.EX2 R87, R87 ;  /* 0x0000005700577308 */ /* 0x000ea20000000800 */
[C---:B------:R-:W-:Y:S01]  /*113b0*/  FMUL.FTZ R44, R2.reuse, R44 ;  /* 0x0000002c022c7220 */ /* 0x040fe20000410000 */
[----:B------:R-:W-:Y:S01]  /*113c0*/  FMUL.FTZ R45, R2, R45 ;  /* 0x0000002d022d7220 */ /* 0x000fe20000410000 */
        /* <DEDUP_REMOVED lines=9> */
[C---:B------:R-:W-:Y:S01]  /*11460*/  FMUL.FTZ R52, R2.reuse, R52 ;  /* 0x0000003402347220 */ /* 0x040fe20000410000 */
[----:B------:R-:W-:Y:S01]  /*11470*/  FMUL.FTZ R53, R2, R53 ;  /* 0x0000003502357220 */ /* 0x000fe20000410000 */
[----:B--2---:R-:W-:Y:S01]  /*11480*/  F2FP.F16.F32.PACK_AB R82, R87, R86 ;  /* 0x000000565752723e */ /* 0x004fe200000000ff */
[C---:B------:R-:W-:Y:S01]  /*11490*/  FMUL.FTZ R54, R0.reuse, R54 ;  /* 0x0000003600367220 */ /* 0x040fe20000410000 */
[----:B------:R-:W-:Y:S01]  /*114a0*/  FMUL.FTZ R55, R0, R55 ;  /* 0x0000003700377220 */ /* 0x000fe20000410000 */
[C---:B------:R-:W-:Y:S01]  /*114b0*/  FMUL.FTZ R56, R2.reuse, R56 ;  /* 0x0000003802387220 */ /* 0x040fe20000410000 */
[----:B------:R-:W-:Y:S01]  /*114c0*/  FMUL.FTZ R57, R2, R57 ;  /* 0x0000003902397220 */ /* 0x000fe20000410000 */
[C---:B------:R-:W-:Y:S01]  /*114d0*/  FMUL.FTZ R58, R0.reuse, R58 ;  /* 0x0000003a003a7220 */ /* 0x040fe20000410000 */
[----:B------:R-:W-:Y:S01]  /*114e0*/  FMUL.FTZ R59, R0, R59 ;  /* 0x0000003b003b7220 */ /* 0x000fe20000410000 */
[----:B------:R-:W-:Y:S01]  /*114f0*/  FMUL.FTZ R60, R2, R60 ;  /* 0x0000003c023c7220 */ /* 0x000fe20000410000 */
[----:B---3--:R-:W-:Y:S01]  /*11500*/  F2FP.F16.F32.PACK_AB R83, R96, R97 ;  /* 0x000000616053723e */ /* 0x008fe200000000ff */
[----:B------:R-:W-:Y:S01]  /*11510*/  FFMA.FTZ R107, R22, UR4, -R102 ;  /* 0x00000004166b7c23 */ /* 0x000fe20008010866 */
[----:B------:R-:W-:Y:S01]  /*11520*/  FFMA.FTZ R110, R25, UR4, -R100 ;  /* 0x00000004196e7c23 */ /* 0x000fe20008010864 */
[--C-:B------:R-:W-:Y:S01]  /*11530*/  FFMA.FTZ R109, R26, UR4, -R102.reuse ;  /* 0x000000041a6d7c23 */ /* 0x100fe20008010866 */
[----:B------:R-:W-:Y:S01]  /*11540*/  FFMA.FTZ R108, R27, UR4, -R102 ;  /* 0x000000041b6c7c23 */ /* 0x000fe20008010866 */
[--C-:B------:R-:W-:Y:S01]  /*11550*/  FFMA.FTZ R111, R28, UR4, -R100.reuse ;  /* 0x000000041c6f7c23 */ /* 0x100fe20008010864 */
[----:B------:R-:W-:Y:S01]  /*11560*/  FFMA.FTZ R112, R29, UR4, -R100 ;  /* 0x000000041d707c23 */ /* 0x000fe20008010864 */
[C---:B-1----:R-:W-:Y:S01]  /*11570*/  HMMA.16816.F32 R8, R80.reuse, R88, R8 ;  /* 0x000000585008723c */ /* 0x042fe20000001808 */
[----:B------:R-:W-:Y:S04]  /*11580*/  MUFU.EX2 R103, R103 ;  /* 0x0000006700677308 */ /* 0x000fe80000000800 */
[--C-:B------:R-:W-:Y:S01]  /*11590*/  FFMA.FTZ R113, R30, UR4, -R102.reuse ;  /* 0x000000041e717c23 */ /* 0x100fe20008010866 */
[----:B------:R-:W-:Y:S01]  /*115a0*/  FFMA.FTZ R31, R31, UR4, -R102 ;  /* 0x000000041f1f7c23 */ /* 0x000fe20008010866 */
[----:B------:R-:W-:Y:S01]  /*115b0*/  FMUL.FTZ R61, R2, R61 ;  /* 0x0000003d023d7220 */ /* 0x000fe20000410000 */
[C---:B------:R-:W-:Y:S01]  /*115c0*/  HMMA.16816.F32 R36, R80.reuse, R90, R36 ;  /* 0x0000005a5024723c */ /* 0x040fe20000001824 */
[----:B------:R-:W1:Y:S02]  /*115d0*/  LDSM.16.MT88.4 R88, [R121+0x7000] ;  /* 0x007000007958783b */ /* 0x000e640000004200 */
[----:B------:R-:W-:Y:S01]  /*115e0*/  MUFU.EX2 R104, R104 ;  /* 0x0000006800687308 */ /* 0x000fe20000000800 */
[C---:B------:R-:W-:Y:S01]  /*115f0*/  FMUL.FTZ R62, R0.reuse, R62 ;  /* 0x0000003e003e7220 */ /* 0x040fe20000410000 */
[----:B------:R-:W-:Y:S01]  /*11600*/  FMUL.FTZ R63, R0, R63 ;  /* 0x0000003f003f7220 */ /* 0x000fe20000410000 */
[C---:B------:R-:W-:Y:S01]  /*11610*/  FMUL.FTZ R64, R2.reuse, R64 ;  /* 0x0000004002407220 */ /* 0x040fe20000410000 */
[----:B------:R-:W-:Y:S01]  /*11620*/  FMUL.FTZ R65, R2, R65 ;  /* 0x0000004102417220 */ /* 0x000fe20000410000 */
[C---:B------:R-:W-:Y:S01]  /*11630*/  FMUL.FTZ R66, R0.reuse, R66 ;  /* 0x0000004200427220 */ /* 0x040fe20000410000 */
[C---:B----4-:R-:W-:Y:S04]  /*11640*/  HMMA.16816.F32 R40, R80.reuse, R92, R40 ;  /* 0x0000005c5028723c */ /* 0x050fe80000001828 */
[----:B------:R-:W-:Y:S01]  /*11650*/  MUFU.EX2 R106, R106 ;  /* 0x0000006a006a7308 */ /* 0x000fe20000000800 */
[----:B------:R-:W-:Y:S01]  /*11660*/  FMUL.FTZ R67, R0, R67 ;  /* 0x0000004300437220 */ /* 0x000fe20000410000 */
[C---:B------:R-:W-:Y:S01]  /*11670*/  FMUL.FTZ R68, R2.reuse, R68 ;  /* 0x0000004402447220 */ /* 0x040fe20000410000 */
[----:B------:R-:W-:Y:S01]  /*11680*/  FMUL.FTZ R69, R2, R69 ;  /* 0x0000004502457220 */ /* 0x000fe20000410000 */
[C---:B------:R-:W-:Y:S01]  /*11690*/  FMUL.FTZ R70, R0.reuse, R70 ;  /* 0x0000004600467220 */ /* 0x040fe20000410000 */
[----:B------:R-:W-:Y:S01]  /*116a0*/  FMUL.FTZ R71, R0, R71 ;  /* 0x0000004700477220 */ /* 0x000fe20000410000 */
[C---:B------:R-:W-:Y:S01]  /*116b0*/  HMMA.16816.F32 R44, R80.reuse, R94, R44 ;  /* 0x0000005e502c723c */ /* 0x040fe2000000182c */
[----:B------:R-:W2:Y:S03]  /*116c0*/  LDSM.16.MT88.4 R92, [R6+0x1000] ;  /* 0x00100000065c783b */ /* 0x000ea60000004200 */
[----:B------:R-:W-:Y:S01]  /*116d0*/  MUFU.EX2 R105, R105 ;  /* 0x0000006900697308 */ /* 0x000fe20000000800 */
[C---:B------:R-:W-:Y:S01]  /*116e0*/  FMUL.FTZ R72, R2.reuse, R72 ;  /* 0x0000004802487220 */ /* 0x040fe20000410000 */
[----:B------:R-:W-:Y:S01]  /*116f0*/  FMUL.FTZ R73, R2, R73 ;  /* 0x0000004902497220 */ /* 0x000fe20000410000 */
[C---:B------:R-:W-:Y:S01]  /*11700*/  FMUL.FTZ R74, R0.reuse, R74 ;  /* 0x0000004a004a7220 */ /* 0x040fe20000410000 */
[----:B------:R-:W-:Y:S01]  /*11710*/  FMUL.FTZ R75, R0, R75 ;  /* 0x0000004b004b7220 */ /* 0x000fe20000410000 */
[C---:B------:R-:W-:Y:S01]  /*11720*/  FMUL.FTZ R76, R2.reuse, R76 ;  /* 0x0000004c024c7220 */ /* 0x040fe20000410000 */
[----:B------:R-:W-:Y:S01]  /*11730*/  FMUL.FTZ R77, R2, R77 ;  /* 0x0000004d024d7220 */ /* 0x000fe20000410000 */
[C---:B------:R-:W-:Y:S01]  /*11740*/  FMUL.FTZ R78, R0.reuse, R78 ;  /* 0x0000004e004e7220 */ /* 0x040fe20000410000 */
[----:B------:R-:W-:Y:S01]  /*11750*/  FMUL.FTZ R79, R0, R79 ;  /* 0x0000004f004f7220 */ /* 0x000fe20000410000 */
[--C-:B------:R-:W-:Y:S01]  /*11760*/  FFMA.FTZ R12, R12, UR4, -R100.reuse ;  /* 0x000000040c0c7c23 */ /* 0x100fe20008010864 */
[----:B------:R-:W-:Y:S01]  /*11770*/  FFMA.FTZ R13, R13, UR4, -R100 ;  /* 0x000000040d0d7c23 */ /* 0x000fe20008010864 */
[----:B------:R-:W-:Y:S01]  /*11780*/  MUFU.EX2 R107, R107 ;  /* 0x0000006b006b7308 */ /* 0x000fe20000000800 */
[----:B------:R-:W-:Y:S01]  /*11790*/  FFMA.FTZ R34, R34, UR4, -R102 ;  /* 0x0000000422227c23 */ /* 0x000fe20008010866 */
[----:B------:R-:W-:Y:S01]  /*117a0*/  FFMA.FTZ R101, R2, R143, R101 ;  /* 0x0000008f02657223 */ /* 0x000fe20000010065 */
[----:B------:R-:W-:Y:S07]  /*117b0*/  ISETP.NE.AND P0, PT, R136, RZ, PT ;  /* 0x000000ff8800720c */ /* 0x000fee0003f05270 */
[----:B------:R-:W-:Y:S01]  /*117c0*/  MUFU.EX2 R110, R110 ;  /* 0x0000006e006e7308 */ /* 0x000fe20000000800 */
[----:B------:R-:W-:Y:S01]  /*117d0*/  FFMA.FTZ R99, R0, R141, R99 ;  /* 0x0000008d00637223 */ /* 0x000fe20000010063 */
[----:B------:R-:W-:Y:S08]  /*117e0*/  FADD.FTZ R101, R98, R101 ;  /* 0x0000006562657221 */ /* 0x000ff00000010000 */
[----:B------:R-:W-:Y:S01]  /*117f0*/  MUFU.EX2 R109, R109 ;  /* 0x0000006d006d7308 */ /* 0x000fe20000000800 */
[----:B------:R-:W-:Y:S01]  /*11800*/  FADD.FTZ R0, R7, R99 ;  /* 0x0000006307007221 */ /* 0x000fe20000010000 */
[----:B------:R-:W-:Y:S01]  /*11810*/  FADD.FTZ R86, R86, R101 ;  /* 0x0000006556567221 */ /* 0x000fe20000010000 */
[C---:B-1----:R-:W-:Y:S07]  /*11820*/  HMMA.16816.F32 R48, R80.reuse, R88, R48 ;  /* 0x000000585030723c */ /* 0x042fee0000001830 */
[----:B------:R-:W-:Y:S01]  /*11830*/  MUFU.EX2 R108, R108 ;  /* 0x0000006c006c7308 */ /* 0x000fe20000000800 */
[----:B------:R-:W-:Y:S01]  /*11840*/  FADD.FTZ R97, R97, R0 ;  /* 0x0000000061617221 */ /* 0x000fe20000010000 */
[----:B------:R-:W-:Y:S08]  /*11850*/  FADD.FTZ R87, R87, R86 ;  /* 0x0000005657577221 */ /* 0x000ff00000010000 */
[----:B------:R-:W-:Y:S01]  /*11860*/  MUFU.EX2 R111, R111 ;  /* 0x0000006f006f7308 */ /* 0x000fe20000000800 */
[----:B------:R-:W-:Y:S01]  /*11870*/  FADD.FTZ R96, R96, R97 ;  /* 0x0000006160607221 */ /* 0x000fe20000010000 */
[C---:B------:R-:W-:Y:S01]  /*11880*/  HMMA.16816.F32 R52, R80.reuse, R90, R52 ;  /* 0x0000005a5034723c */ /* 0x040fe20000001834 */
[----:B------:R-:W1:Y:S07]  /*11890*/  LDSM.16.MT88.4 R88, [R121+0x8000] ;  /* 0x008000007958783b */ /* 0x000e6e0000004200 */
[----:B------:R-:W-:Y:S10]  /*118a0*/  MUFU.EX2 R112, R112 ;  /* 0x0000007000707308 */ /* 0x000ff40000000800 */
[----:B------:R-:W-:Y:S01]  /*118b0*/  MUFU.EX2 R113, R113 ;  /* 0x0000007100717308 */ /* 0x000fe20000000800 */
[C---:B--2---:R-:W-:Y:S08]  /*118c0*/  HMMA.16816.F32 R56, R80.reuse, R92, R56 ;  /* 0x0000005c5038723c */ /* 0x044ff00000001838 */
[C---:B------:R-:W-:Y:S01]  /*118d0*/  HMMA.16816.F32 R60, R80.reuse, R94, R60 ;  /* 0x0000005e503c723c */ /* 0x040fe2000000183c */
[----:B------:R-:W2:Y:S07]  /*118e0*/  LDSM.16.MT88.4 R92, [R6+0x2000] ;  /* 0x00200000065c783b */ /* 0x000eae0000004200 */
[C---:B-1----:R-:W-:Y:S08]  /*118f0*/  HMMA.16816.F32 R64, R80.reuse, R88, R64 ;  /* 0x000000585040723c */ /* 0x042ff00000001840 */
[C---:B------:R-:W-:Y:S01]  /*11900*/  HMMA.16816.F32 R68, R80.reuse, R90, R68 ;  /* 0x0000005a5044723c */ /* 0x040fe20000001844 */
[----:B------:R-:W1:Y:S07]  /*11910*/  LDSM.16.MT88.4 R88, [R121+0x6400] ;  /* 0x006400007958783b */ /* 0x000e6e0000004200 */
[C---:B--2---:R-:W-:Y:S01]  /*11920*/  HMMA.16816.F32 R72, R80.reuse, R92, R72 ;  /* 0x0000005c5048723c */ /* 0x044fe20000001848 */
[----:B------:R-:W2:Y:S10]  /*11930*/  MUFU.EX2 R92, R12 ;  /* 0x0000000c005c7308 */ /* 0x000eb40000000800 */
[----:B------:R-:W3:Y:S01]  /*11940*/  MUFU.EX2 R93, R13 ;  /* 0x0000000d005d7308 */ /* 0x000ee20000000800 */
[----:B------:R-:W-:Y:S01]  /*11950*/  HMMA.16816.F32 R76, R80, R94, R76 ;  /* 0x0000005e504c723c */ /* 0x000fe2000000184c */
[----:B------:R-:W4:Y:S02]  /*11960*/  LDSM.16.MT88.4 R80, [R6+0x400] ;  /* 0x000400000650783b */ /* 0x000f240000004200 */
[----:B------:R-:W-:Y:S01]  /*11970*/  FFMA.FTZ R95, R16, UR4, -R100 ;  /* 0x00000004105f7c23 */ /* 0x000fe20008010864 */
[----:B------:R-:W-:Y:S01]  /*11980*/  FFMA.FTZ R94, R19, UR4, -R102 ;  /* 0x00000004135e7c23 */ /* 0x000fe20008010866 */
[----:B--2---:R-:W-:Y:S04]  /*11990*/  FADD.FTZ R0, R92, R87 ;  /* 0x000000575c007221 */ /* 0x004fe80000010000 */
[----:B------:R-:W2:Y:S01]  /*119a0*/  MUFU.EX2 R95, R95 ;  /* 0x0000005f005f7308 */ /* 0x000ea20000000800 */
[----:B------:R-:W5:Y:S01]  /*119b0*/  LDSM.16.MT88.4 R16, [R121+0x7400] ;  /* 0x007400007910783b */ /* 0x000f620000004200 */
[C---:B---3--:R-:W-:Y:S01]  /*119c0*/  F2FP.F16.F32.PACK_AB R12, R93.reuse, R92 ;  /* 0x0000005c5d0c723e */ /* 0x048fe200000000ff */
[----:B------:R-:W-:Y:S07]  /*119d0*/  FADD.FTZ R0, R93, R0 ;  /* 0x000000005d007221 */ /* 0x000fee0000010000 */
[----:B------:R-:W3:Y:S01]  /*119e0*/  MUFU.EX2 R94, R94 ;  /* 0x0000005e005e7308 */ /* 0x000ee20000000800 */
[C---:B------:R-:W-:Y:S01]  /*119f0*/  F2FP.F16.F32.PACK_AB R13, R104.reuse, R103 ;  /* 0x00000067680d723e */ /* 0x040fe200000000ff */
[----:B------:R-:W-:Y:S04]  /*11a00*/  FADD.FTZ R103, R103, R96 ;  /* 0x0000006067677221 */ /* 0x000fe80000010000 */
[----:B------:R-:W-:Y:S01]  /*11a10*/  FADD.FTZ R104, R104, R103 ;  /* 0x0000006768687221 */ /* 0x000fe20000010000 */
[----:B--2---:R-:W-:Y:S01]  /*11a20*/  F2FP.F16.F32.PACK_AB R14, R106, R95 ;  /* 0x0000005f6a0e723e */ /* 0x004fe200000000ff */
[----:B------:R-:W-:Y:S01]  /*11a30*/  FADD.FTZ R7, R95, R0 ;  /* 0x000000005f077221 */ /* 0x000fe20000010000 */
[----:B---3--:R-:W-:Y:S01]  /*11a40*/  F2FP.F16.F32.PACK_AB R15, R94, R105 ;  /* 0x000000695e0f723e */ /* 0x008fe200000000ff */
[----:B------:R-:W-:Y:S02]  /*11a50*/  FADD.FTZ R105, R105, R104 ;  /* 0x0000006869697221 */ /* 0x000fe40000010000 */
[----:B------:R-:W-:Y:S02]  /*11a60*/  FADD.FTZ R7, R106, R7 ;  /* 0x000000076a077221 */ /* 0x000fe40000010000 */
[----:B------:R-:W-:Y:S02]  /*11a70*/  FADD.FTZ R94, R94, R105 ;  /* 0x000000695e5e7221 */ /* 0x000fe40000010000 */
[C---:B-1----:R-:W-:Y:S05]  /*11a80*/  HMMA.16816.F32 R8, R12.reuse, R88, R8 ;  /* 0x000000580c08723c */ /* 0x042fea0000001808 */
[--C-:B------:R-:W-:Y:S01]  /*11a90*/  FFMA.FTZ R88, R20, UR4, -R100.reuse ;  /* 0x0000000414587c23 */ /* 0x100fe20008010864 */
[----:B------:R-:W-:Y:S02]  /*11aa0*/  FFMA.FTZ R89, R21, UR4, -R100 ;  /* 0x0000000415597c23 */ /* 0x000fe40008010864 */
[C---:B------:R-:W-:Y:S03]  /*11ab0*/  HMMA.16816.F32 R36, R12.reuse, R90, R36 ;  /* 0x0000005a0c24723c */ /* 0x040fe60000001824 */
[----:B------:R-:W-:Y:S01]  /*11ac0*/  FFMA.FTZ R90, R23, UR4, -R102 ;  /* 0x00000004175a7c23 */ /* 0x000fe20008010866 */
[----:B------:R-:W-:Y:S01]  /*11ad0*/  FFMA.FTZ R91, R24, UR4, -R100 ;  /* 0x00000004185b7c23 */ /* 0x000fe20008010864 */
[----:B------:R-:W-:Y:S01]  /*11ae0*/  LDSM.16.MT88.4 R20, [R6+0x800] ;  /* 0x000800000614783b */ /* 0x000fe20000004200 */
[----:B------:R-:W1:Y:S01]  /*11af0*/  MUFU.EX2 R88, R88 ;  /* 0x0000005800587308 */ /* 0x000e620000000800 */
[----:B------:R-:W-:Y:S01]  /*11b00*/  FFMA.FTZ R102, R35, UR4, -R102 ;  /* 0x0000000423667c23 */ /* 0x000fe20008010866 */
[C---:B----4-:R-:W-:Y:S08]  /*11b10*/  HMMA.16816.F32 R40, R12.reuse, R80, R40 ;  /* 0x000000500c28723c */ /* 0x050ff00000001828 */
[----:B------:R-:W2:Y:S01]  /*11b20*/  MUFU.EX2 R89, R89 ;  /* 0x0000005900597308 */ /* 0x000ea20000000800 */
[----:B------:R-:W-:Y:S09]  /*11b30*/  LDSM.16.MT88.4 R24, [R121+0x7c00] ;  /* 0x007c00007918783b */ /* 0x000ff20000004200 */
[----:B------:R-:W3:Y:S01]  /*11b40*/  MUFU.EX2 R90, R90 ;  /* 0x0000005a005a7308 */ /* 0x000ee20000000800 */
[C---:B------:R-:W-:Y:S09]  /*11b50*/  HMMA.16816.F32 R44, R12.reuse, R82, R44 ;  /* 0x000000520c2c723c */ /* 0x040ff2000000182c */
[----:B------:R-:W4:Y:S01]  /*11b60*/  MUFU.EX2 R91, R91 ;  /* 0x0000005b005b7308 */ /* 0x000f220000000800 */
[----:B-1----:R-:W-:Y:S01]  /*11b70*/  FADD.FTZ R0, R88, R7 ;  /* 0x0000000758007221 */ /* 0x002fe20000010000 */
[----:B------:R-:W1:Y:S08]  /*11b80*/  LDSM.16.MT88.4 R80, [R6+0x1400] ;  /* 0x001400000650783b */ /* 0x000e700000004200 */
[----:B------:R-:W-:Y:S01]  /*11b90*/  MUFU.EX2 R35, R34 ;  /* 0x0000002200237308 */ /* 0x000fe20000000800 */
[C---:B-----5:R-:W-:Y:S09]  /*11ba0*/  HMMA.16816.F32 R48, R12.reuse, R16, R48 ;  /* 0x000000100c30723c */ /* 0x060ff20000001830 */
[----:B------:R-:W-:Y:S01]  /*11bb0*/  MUFU.EX2 R102, R102 ;  /* 0x0000006600667308 */ /* 0x000fe20000000800 */
[----:B--2---:R-:W-:Y:S01]  /*11bc0*/  FADD.FTZ R0, R89, R0 ;  /* 0x0000000059007221 */ /* 0x004fe20000010000 */
        /* <DEDUP_REMOVED lines=8> */
[C---:B-1----:R-:W-:Y:S03]  /*11c50*/  HMMA.16816.F32 R72, R12.reuse, R80, R72 ;  /* 0x000000500c48723c */ /* 0x042fe60000001848 */
[--C-:B------:R-:W-:Y:S01]  /*11c60*/  FFMA.FTZ R80, R32, UR4, -R100.reuse ;  /* 0x0000000420507c23 */ /* 0x100fe20008010864 */
[----:B------:R-:W-:Y:S01]  /*11c70*/  FFMA.FTZ R100, R33, UR4, -R100 ;  /* 0x0000000421647c23 */ /* 0x000fe20008010864 */
[----:B------:R1:W5:Y:S03]  /*11c80*/  MUFU.EX2 R32, R31 ;  /* 0x0000001f00207308 */ /* 0x0003660000000800 */
[----:B------:R-:W-:Y:S07]  /*11c90*/  HMMA.16816.F32 R76, R12, R82, R76 ;  /* 0x000000520c4c723c */ /* 0x000fee000000184c */
[----:B------:R-:W-:Y:S01]  /*11ca0*/  MUFU.EX2 R33, R80 ;  /* 0x0000005000217308 */ /* 0x000fe20000000800 */
[----:B------:R-:W-:Y:S02]  /*11cb0*/  F2FP.F16.F32.PACK_AB R12, R89, R88 ;  /* 0x00000058590c723e */ /* 0x000fe400000000ff */
[----:B---3--:R-:W-:Y:S07]  /*11cc0*/  F2FP.F16.F32.PACK_AB R13, R90, R107 ;  /* 0x0000006b5a0d723e */ /* 0x008fee00000000ff */
[----:B------:R-:W3:Y:S01]  /*11cd0*/  MUFU.EX2 R100, R100 ;  /* 0x0000006400647308 */ /* 0x000ee20000000800 */
[----:B----4-:R-:W-:Y:S01]  /*11ce0*/  F2FP.F16.F32.PACK_AB R14, R110, R91 ;  /* 0x0000005b6e0e723e */ /* 0x010fe200000000ff */
[----:B------:R-:W-:Y:S01]  /*11cf0*/  FADD.FTZ R107, R107, R94 ;  /* 0x0000005e6b6b7221 */ /* 0x000fe20000010000 */
[----:B------:R-:W-:Y:S01]  /*11d00*/  F2FP.F16.F32.PACK_AB R15, R108, R109 ;  /* 0x0000006d6c0f723e */ /* 0x000fe200000000ff */
[----:B------:R-:W-:Y:S01]  /*11d10*/  FADD.FTZ R91, R91, R0 ;  /* 0x000000005b5b7221 */ /* 0x000fe20000010000 */
[----:B-1----:R-:W-:Y:S01]  /*11d20*/  LDSM.16.MT88.4 R28, [R6+0x1c00] ;  /* 0x001c0000061c783b */ /* 0x002fe20000004200 */
[----:B------:R-:W-:Y:S01]  /*11d30*/  MOV R0, R3 ;  /* 0x0000000300007202 */ /* 0x000fe20000000f00 */
[----:B------:R-:W-:Y:S01]  /*11d40*/  FADD.FTZ R90, R90, R107 ;  /* 0x0000006b5a5a7221 */ /* 0x000fe20000010000 */
[----:B------:R-:W-:Y:S02]  /*11d50*/  FADD.FTZ R110, R110, R91 ;  /* 0x0000005b6e6e7221 */ /* 0x000fe40000010000 */
[C---:B--2---:R-:W-:Y:S03]  /*11d60*/  HMMA.16816.F32 R8, R12.reuse, R16, R8 ;  /* 0x000000100c08723c */ /* 0x044fe60000001808 */
[----:B------:R-:W-:Y:S04]  /*11d70*/  FADD.FTZ R109, R109, R90 ;  /* 0x0000005a6d6d7221 */ /* 0x000fe80000010000 */
[----:B------:R-:W-:Y:S01]  /*11d80*/  FADD.FTZ R108, R108, R109 ;  /* 0x0000006d6c6c7221 */ /* 0x000fe20000010000 */
        /* <DEDUP_REMOVED lines=17> */
[----:B------:R-:W-:Y:S01]  /*11ea0*/  F2FP.F16.F32.PACK_AB R12, R112, R111 ;  /* 0x0000006f700c723e */ /* 0x000fe200000000ff */
[----:B------:R-:W-:Y:S01]  /*11eb0*/  FADD.FTZ R111, R111, R110 ;  /* 0x0000006e6f6f7221 */ /* 0x000fe20000010000 */
[----:B-----5:R-:W-:Y:S01]  /*11ec0*/  F2FP.F16.F32.PACK_AB R13, R32, R113 ;  /* 0x00000071200d723e */ /* 0x020fe200000000ff */
[----:B------:R-:W-:Y:S01]  /*11ed0*/  FADD.FTZ R113, R113, R108 ;  /* 0x0000006c71717221 */ /* 0x000fe20000010000 */
[----:B---3--:R-:W-:Y:S01]  /*11ee0*/  F2FP.F16.F32.PACK_AB R14, R100, R33 ;  /* 0x00000021640e723e */ /* 0x008fe200000000ff */
[----:B------:R-:W-:Y:S01]  /*11ef0*/  FADD.FTZ R112, R112, R111 ;  /* 0x0000006f70707221 */ /* 0x000fe20000010000 */
[----:B------:R-:W-:Y:S01]  /*11f00*/  F2FP.F16.F32.PACK_AB R15, R102, R35 ;  /* 0x00000023660f723e */ /* 0x000fe200000000ff */
[----:B------:R-:W-:Y:S02]  /*11f10*/  FADD.FTZ R32, R32, R113 ;  /* 0x0000007120207221 */ /* 0x000fe40000010000 */
[----:B------:R-:W-:Y:S02]  /*11f20*/  FADD.FTZ R33, R33, R112 ;  /* 0x0000007021217221 */ /* 0x000fe40000010000 */
[----:B------:R-:W-:Y:S02]  /*11f30*/  FADD.FTZ R35, R35, R32 ;  /* 0x0000002023237221 */ /* 0x000fe40000010000 */
[----:B------:R-:W-:Y:S02]  /*11f40*/  FADD.FTZ R143, R100, R33 ;  /* 0x00000021648f7221 */ /* 0x000fe40000010000 */
[----:B------:R-:W-:Y:S01]  /*11f50*/  FADD.FTZ R141, R102, R35 ;  /* 0x00000023668d7221 */ /* 0x000fe20000010000 */
[C---:B-1----:R-:W-:Y:S01]  /*11f60*/  HMMA.16816.F32 R80, R12.reuse, R16, R8 ;  /* 0x000000100c50723c */ /* 0x042fe20000001808 */
[----:B------:R-:W1:Y:S07]  /*11f70*/  LDSM.16.MT88.4 R8, [R121+0x8c00] ;  /* 0x008c00007908783b */ /* 0x000e6e0000004200 */
[C---:B------:R-:W-:Y:S01]  /*11f80*/  HMMA.16816.F32 R36, R12.reuse, R18, R36 ;  /* 0x000000120c24723c */ /* 0x040fe20000001824 */
[----:B------:R-:W3:Y:S07]  /*11f90*/  LDSM.16.MT88.4 R16, [R6+0x2c00] ;  /* 0x002c00000610783b */ /* 0x000eee0000004200 */
[C---:B--2---:R-:W-:Y:S08]  /*11fa0*/  HMMA.16816.F32 R40, R12.reuse, R20, R40 ;  /* 0x000000140c28723c */ /* 0x044ff00000001828 */
[C---:B------:R-:W-:Y:S08]  /*11fb0*/  HMMA.16816.F32 R44, R12.reuse, R22, R44 ;  /* 0x000000160c2c723c */ /* 0x040ff0000000182c */
[C---:B------:R-:W-:Y:S08]  /*11fc0*/  HMMA.16816.F32 R48, R12.reuse, R24, R48 ;  /* 0x000000180c30723c */ /* 0x040ff00000001830 */
[C---:B------:R-:W-:Y:S08]  /*11fd0*/  HMMA.16816.F32 R52, R12.reuse, R26, R52 ;  /* 0x0000001a0c34723c */ /* 0x040ff00000001834 */
[C---:B------:R-:W-:Y:S08]  /*11fe0*/  HMMA.16816.F32 R56, R12.reuse, R28, R56 ;  /* 0x0000001c0c38723c */ /* 0x040ff00000001838 */
[C---:B------:R-:W-:Y:S08]  /*11ff0*/  HMMA.16816.F32 R60, R12.reuse, R30, R60 ;  /* 0x0000001e0c3c723c */ /* 0x040ff0000000183c */
[C---:B-1----:R-:W-:Y:S08]  /*12000*/  HMMA.16816.F32 R64, R12.reuse, R8, R64 ;  /* 0x000000080c40723c */ /* 0x042ff00000001840 */
[C---:B------:R-:W-:Y:S08]  /*12010*/  HMMA.16816.F32 R68, R12.reuse, R10, R68 ;  /* 0x0000000a0c44723c */ /* 0x040ff00000001844 */
[C---:B---3--:R-:W-:Y:S08]  /*12020*/  HMMA.16816.F32 R72, R12.reuse, R16, R72 ;  /* 0x000000100c48723c */ /* 0x048ff00000001848 */
[----:B------:R-:W-:Y:S01]  /*12030*/  HMMA.16816.F32 R76, R12, R18, R76 ;  /* 0x000000120c4c723c */ /* 0x000fe2000000184c */
[----:B------:R-:W-:Y:S08]  /*12040*/  @!UPT UIADD3 URZ, UPT, UPT, URZ, URZ, URZ ;  /* 0x000000fffffff290 */ /* 0x000ff0000fffe0ff */
[----:B------:R-:W-:Y:S11]  /*12050*/  @P0 BRA `(.L_x_3638) ;  /* 0xffffffd800480947 */ /* 0x000ff6000383ffff */
.L_x_3634:
[----:B------:R-:W1:Y:S01]  /*12060*/  SHFL.BFLY PT, R0, R141, 0x2, 0x1f ;  /* 0x0c401f008d007f89 */ /* 0x000e6200000e0000 */
[----:B------:R-:W-:Y:S01]  /*12070*/  ISETP.NE.AND P1, PT, R128, -0x1, PT ;  /* 0xffffffff8000780c */ /* 0x000fe20003f25270 */
[----:B------:R-:W2:Y:S01]  /*12080*/  LDC R25, c[0x0][0x434] ;  /* 0x00010d00ff197b82 */ /* 0x000ea20000000800 */
[----:B------:R-:W-:Y:S01]  /*12090*/  BSSY.RECONVERGENT B0, `(.L_x_3639) ;  /* 0x00000ae000007945 */ /* 0x000fe20003800200 */
[----:B------:R-:W3:Y:S01]  /*120a0*/  SHFL.BFLY PT, R10, R143, 0x2, 0x1f ;  /* 0x0c401f008f0a7f89 */ /* 0x000ee200000e0000 */
[----:B------:R-:W4:Y:S05]  /*120b0*/  S2R R19, SR_CTAID.Z ;  /* 0x0000000000137919 */ /* 0x000f2a0000002700 */
[----:B------:R-:W5:Y:S08]  /*120c0*/  S2UR UR8, SR_CTAID.X ;  /* 0x00000000000879c3 */ /* 0x000f700000002500 */
[----:B------:R-:W4:Y:S01]  /*120d0*/  @P1 LDC.64 R12, c[0x0][0x408] ;  /* 0x00010200ff0c1b82 */ /* 0x000f220000000a00 */
[----:B-1----:R-:W-:-:S02]  /*120e0*/  FADD.FTZ R9, R0, R141 ;  /* 0x0000008d00097221 */ /* 0x002fc40000010000 */
[----:B------:R-:W1:Y:S01]  /*120f0*/  S2R R0, SR_TID.X ;  /* 0x0000000000007919 */ /* 0x000e620000002100 */
[----:B---3--:R-:W-:Y:S02]  /*12100*/  FADD.FTZ R10, R10, R143 ;  /* 0x0000008f0a0a7221 */ /* 0x008fe40000010000 */
[----:B------:R-:W3:Y:S04]  /*12110*/  SHFL.BFLY PT, R2, R9, 0x1, 0x1f ;  /* 0x0c201f0009027f89 */ /* 0x000ee800000e0000 */
[----:B------:R-:W2:Y:S01]  /*12120*/  SHFL.BFLY PT, R5, R10, 0x1, 0x1f ;  /* 0x0c201f000a057f89 */ /* 0x000ea200000e0000 */
[----:B-----5:R-:W-:Y:S01]  /*12130*/  USHF.L.U32 UR8, UR8, 0x6, URZ ;  /* 0x0000000608087899 */ /* 0x020fe200080006ff */
[----:B----4-:R-:W-:Y:S01]  /*12140*/  @P1 IMAD.WIDE.U32 R30, R128, R12, RZ ;  /* 0x0000000c801e1225 */ /* 0x010fe200078e00ff */
[----:B------:R-:W-:-:S03]  /*12150*/  MOV R12, 0x7f800000 ;  /* 0x7f800000000c7802 */ /* 0x000fc60000000f00 */
[----:B---3--:R-:W-:Y:S02]  /*12160*/  FADD.FTZ R2, R9, R2 ;  /* 0x0000000209027221 */ /* 0x008fe40000010000 */
[----:B------:R-:W3:Y:S01]  /*12170*/  LDC.U8 R9, c[0x0][0x548] ;  /* 0x00015200ff097b82 */ /* 0x000ee20000000000 */
[----:B--2---:R-:W-:Y:S01]  /*12180*/  FADD.FTZ R4, R10, R5 ;  /* 0x000000050a047221 */ /* 0x004fe20000010000 */
[----:B------:R-:W2:Y:S01]  /*12190*/  MUFU.RCP R6, R2 ;  /* 0x0000000200067308 */ /* 0x000ea20000001000 */
[----:B-1----:R-:W-:Y:S02]  /*121a0*/  SHF.L.U32 R5, R0, 0x1, RZ ;  /* 0x0000000100057819 */ /* 0x002fe400000006ff */
[----:B------:R-:W-:Y:S02]  /*121b0*/  FSETP.NE.FTZ.AND P3, PT, R2, RZ, PT ;  /* 0x000000ff0200720b */ /* 0x000fe40003f75000 */
[----:B------:R-:W-:Y:S02]  /*121c0*/  SHF.L.U32 R7, R0, 0x3, RZ ;  /* 0x0000000300077819 */ /* 0x000fe400000006ff */
[----:B------:R-:W-:Y:S01]  /*121d0*/  LOP3.LUT R122, R122, 0x6, R5, 0xf8, !PT ;  /* 0x000000067a7a7812 */ /* 0x000fe200078ef805 */
[----:B------:R-:W1:Y:S01]  /*121e0*/  MUFU.RCP R8, R4 ;  /* 0x0000000400087308 */ /* 0x000e620000001000 */
[----:B------:R-:W-:-:S02]  /*121f0*/  FSETP.NE.FTZ.AND P4, PT, R4, RZ, PT ;  /* 0x000000ff0400720b */ /* 0x000fc40003f95000 */
[--C-:B------:R-:W-:Y:S02]  /*12200*/  LOP3.LUT R132, R132, 0xc0, R7.reuse, 0xf8, !PT ;  /* 0x000000c084847812 */ /* 0x100fe400078ef807 */
[----:B------:R-:W-:Y:S02]  /*12210*/  LOP3.LUT R5, R122, 0x20, R7, 0xf8, !PT ;  /* 0x000000207a057812 */ /* 0x000fe400078ef807 */
[----:B------:R-:W-:Y:S01]  /*12220*/  LOP3.LUT P5, RZ, R0, 0x3, RZ, 0xc0, !PT ;  /* 0x0000000300ff7812 */ /* 0x000fe200078ac0ff */
[----:B------:R-:W4:Y:S01]  /*12230*/  @P3 LDC R14, c[0x0][0x458] ;  /* 0x00011600ff0e3b82 */ /* 0x000f220000000800 */
[----:B------:R-:W-:Y:S01]  /*12240*/  LOP3.LUT R5, R5, R132, RZ, 0xfc, !PT ;  /* 0x0000008405057212 */ /* 0x000fe200078efcff */
[----:B------:R-:W5:Y:S01]  /*12250*/  @P3 MUFU.LG2 R2, R2 ;  /* 0x0000000200023308 */ /* 0x000f620000000c00 */
[----:B--2---:R-:W-:Y:S02]  /*12260*/  FSEL R6, R6, 1, P3 ;  /* 0x3f80000006067808 */ /* 0x004fe40001800000 */
[----:B------:R-:W-:-:S02]  /*12270*/  LEA R5, R5, UR5, 0x1 ;  /* 0x0000000505057c11 */ /* 0x000fc4000f8e08ff */
[----:B---3--:R-:W-:Y:S01]  /*12280*/  ISETP.NE.AND P2, PT, R9, RZ, PT ;  /* 0x000000ff0900720c */ /* 0x008fe20003f45270 */
[C---:B------:R-:W-:Y:S01]  /*12290*/  FMUL.FTZ R82, R6.reuse, R82 ;  /* 0x0000005206527220 */ /* 0x040fe20000410000 */
[----:B------:R-:W-:Y:S01]  /*122a0*/  FMUL.FTZ R83, R6, R83 ;  /* 0x0000005306537220 */ /* 0x000fe20000410000 */
[----:B-1----:R-:W-:Y:S01]  /*122b0*/  FSEL R8, R8, 1, P4 ;  /* 0x3f80000008087808 */ /* 0x002fe20002000000 */
        /* <DEDUP_REMOVED lines=22> */
[----:B------:R-:W-:Y:S01]  /*12420*/  SHF.L.U32 R6, R0, 0x2, RZ ;  /* 0x0000000200067819 */ /* 0x000fe200000006ff */
        /* <DEDUP_REMOVED lines=25> */
[----:B------:R-:W1:Y:S01]  /*125c0*/  @!P2 LDC R10, c[0x0][0x3e0] ;  /* 0x0000f800ff0aab82 */ /* 0x000e620000000800 */
[----:B------:R-:W-:Y:S01]  /*125d0*/  LOP3.LUT R6, R6, 0x40, RZ, 0xc0, !PT ;  /* 0x0000004006067812 */ /* 0x000fe200078ec0ff */
[----:B------:R2:W3:Y:S01]  /*125e0*/  @P4 MUFU.LG2 R16, R4 ;  /* 0x0000000400104308 */ /* 0x0004e20000000c00 */
[----:B------:R-:W-:Y:S01]  /*125f0*/  IADD3 R11, PT, PT, R5, -R8, RZ ;  /* 0x80000008050b7210 */ /* 0x000fe20007ffe0ff */
[----:B-----5:R-:W-:Y:S01]  /*12600*/  @P3 FMUL.FTZ R2, R2, 0.69314718246459960938 ;  /* 0x3f31721802023820 */ /* 0x020fe20000410000 */
[----:B------:R-:W-:-:S02]  /*12610*/  F2FP.F16.F32.PACK_AB R80, R81, R80 ;  /* 0x000000505150723e */ /* 0x000fc400000000ff */
[----:B------:R-:W-:Y:S01]  /*12620*/  F2FP.F16.F32.PACK_AB R82, R83, R82 ;  /* 0x000000525352723e */ /* 0x000fe200000000ff */
[----:B------:R-:W5:Y:S01]  /*12630*/  @!P1 LDC.64 R8, c[0x0][0x400] ;  /* 0x00010000ff089b82 */ /* 0x000f620000000a00 */
[----:B------:R-:W-:Y:S01]  /*12640*/  F2FP.F16.F32.PACK_AB R36, R37, R36 ;  /* 0x000000242524723e */ /* 0x000fe200000000ff */
[----:B------:R-:W-:Y:S01]  /*12650*/  STS [R5], R80 ;  /* 0x0000005005007388 */ /* 0x000fe20000000800 */
[----:B------:R-:W-:Y:S02]  /*12660*/  F2FP.F16.F32.PACK_AB R38, R39, R38 ;  /* 0x000000262726723e */ /* 0x000fe400000000ff */
[----:B------:R-:W-:Y:S01]  /*12670*/  F2FP.F16.F32.PACK_AB R40, R41, R40 ;  /* 0x000000282928723e */ /* 0x000fe200000000ff */
[----:B------:R-:W-:Y:S01]  /*12680*/  STS [R5+0x200], R82 ;  /* 0x0002005205007388 */ /* 0x000fe20000000800 */
[----:B------:R-:W-:Y:S01]  /*12690*/  F2FP.F16.F32.PACK_AB R42, R43, R42 ;  /* 0x0000002a2b2a723e */ /* 0x000fe200000000ff */
[----:B------:R-:W1:Y:S01]  /*126a0*/  @P4 LDC R27, c[0x0][0x458] ;  /* 0x00011600ff1b4b82 */ /* 0x000e620000000800 */
[----:B------:R-:W-:Y:S01]  /*126b0*/  IADD3 R15, PT, PT, R5, -R6, RZ ;  /* 0x80000006050f7210 */ /* 0x000fe20007ffe0ff */
[----:B------:R-:W-:Y:S01]  /*126c0*/  STS [R11+0x10], R36 ;  /* 0x000010240b007388 */ /* 0x000fe20000000800 */
[----:B------:R-:W-:-:S02]  /*126d0*/  F2FP.F16.F32.PACK_AB R44, R45, R44 ;  /* 0x0000002c2d2c723e */ /* 0x000fc400000000ff */
[----:B------:R-:W-:Y:S01]  /*126e0*/  F2FP.F16.F32.PACK_AB R46, R47, R46 ;  /* 0x0000002e2f2e723e */ /* 0x000fe200000000ff */
[----:B------:R-:W-:Y:S01]  /*126f0*/  STS [R11+0x210], R38 ;  /* 0x000210260b007388 */ /* 0x000fe20000000800 */
[----:B------:R-:W-:Y:S02]  /*12700*/  IADD3 R17, PT, PT, R11, -R6, RZ ;  /* 0x800000060b117210 */ /* 0x000fe40007ffe0ff */
        /* <DEDUP_REMOVED lines=24> */
[----:B------:R-:W-:Y:S01]  /*12890*/  ISETP.NE.OR P0, PT, R128, -0x1, !P2 ;  /* 0xffffffff8000780c */ /* 0x000fe20005705670 */
[----:B------:R-:W-:Y:S01]  /*128a0*/  STS [R15+0x1020], R56 ;  /* 0x001020380f007388 */ /* 0x000fe20000000800 */
[----:B------:R-:W-:-:S03]  /*128b0*/  SHF.R.U32.HI R0, RZ, 0x2, R0 ;  /* 0x00000002ff007819 */ /* 0x000fc60000011600 */
[----:B------:R-:W-:Y:S04]  /*128c0*/  STS [R15+0x1220], R58 ;  /* 0x0012203a0f007388 */ /* 0x000fe80000000800 */
[----:B------:R-:W-:Y:S04]  /*128d0*/  STS [R17+0x1030], R60 ;  /* 0x0010303c11007388 */ /* 0x000fe80000000800 */
        /* <DEDUP_REMOVED lines=9> */
[----:B--2---:R-:W2:Y:S08]  /*12970*/  LDC.64 R4, c[0x0][0x408] ;  /* 0x00010200ff047b82 */ /* 0x004eb00000000a00 */
[----:B------:R-:W-:Y:S08]  /*12980*/  BAR.SYNC.DEFER_BLOCKING 0x0 ;  /* 0x0000000000007b1d */ /* 0x000ff00000010000 */
[----:B----4-:R-:W4:Y:S01]  /*12990*/  @P2 LDC R11, c[0x0][0x454] ;  /* 0x00011500ff0b2b82 */ /* 0x010f220000000800 */
[----:B------:R-:W5:Y:S01]  /*129a0*/  S2R R6, SR_CTAID.Y ;  /* 0x0000000000067919 */ /* 0x000f620000002600 */
[----:B------:R1:W1:Y:S01]  /*129b0*/  LDS.128 R20, [R139+0x800] ;  /* 0x000800008b147984 */ /* 0x0002620000000c00 */
[----:B-----5:R-:W-:Y:S01]  /*129c0*/  @!P1 IMAD.WIDE.U32 R28, R6, R8, RZ ;  /* 0x00000008061c9225 */ /* 0x020fe200078e00ff */
[----:B------:R-:W-:-:S03]  /*129d0*/  MOV R8, 0x7f800000 ;  /* 0x7f80000000087802 */ /* 0x000fc60000000f00 */
[----:B------:R-:W-:Y:S01]  /*129e0*/  @P3 FFMA.FTZ R8, R3, R14, R2 ;  /* 0x0000000e03083223 */ /* 0x000fe20000010002 */
[----:B------:R-:W-:Y:S01]  /*129f0*/  LOP3.LUT R2, R7, 0x18, RZ, 0xc0, !PT ;  /* 0x0000001807027812 */ /* 0x000fe200078ec0ff */
[----:B------:R-:W-:Y:S02]  /*12a00*/  @!P1 IMAD R9, R6, R9, R29 ;  /* 0x0000000906099224 */ /* 0x000fe400078e021d */
[----:B------:R-:W-:Y:S02]  /*12a10*/  @P1 IMAD R9, R128, R13, R31 ;  /* 0x0000000d80091224 */ /* 0x000fe400078e021f */
[----:B---3--:R-:W-:Y:S01]  /*12a20*/  @P4 FMUL.FTZ R13, R16, 0.69314718246459960938 ;  /* 0x3f317218100d4820 */ /* 0x008fe20000410000 */
[C---:B-1----:R-:W-:Y:S02]  /*12a30*/  @!P2 IMAD R10, R6.reuse, R10, R19 ;  /* 0x0000000a060aa224 */ /* 0x042fe400078e0213 */
[----:B------:R-:W-:Y:S02]  /*12a40*/  @!P0 IMAD R128, R6, R25, RZ ;  /* 0x0000001906808224 */ /* 0x000fe400078e02ff */
[----:B------:R-:W-:Y:S01]  /*12a50*/  @P4 FFMA.FTZ R12, R84, R27, R13 ;  /* 0x0000001b540c4223 */ /* 0x000fe2000001000d */
[----:B------:R-:W-:-:S02]  /*12a60*/  @!P2 IMAD R10, R10, R25, RZ ;  /* 0x000000190a0aa224 */ /* 0x000fc400078e02ff */
[----:B----4-:R-:W-:Y:S01]  /*12a70*/  @P2 IMAD R10, R19, R11, R128 ;  /* 0x0000000b130a2224 */ /* 0x010fe200078e0280 */
[----:B--2---:R-:W-:Y:S06]  /*12a80*/  @P5 BRA `(.L_x_3640) ;  /* 0x0000000000385947 */ /* 0x004fec0003800000 */
[----:B------:R-:W1:Y:S01]  /*12a90*/  LDCU.64 UR4, c[0x0][0x420] ;  /* 0x00008400ff0477ac */ /* 0x000e620008000a00 */
[----:B------:R-:W-:Y:S01]  /*12aa0*/  LOP3.LUT R7, R120, 0x30, RZ, 0xc0, !PT ;  /* 0x0000003078077812 */ /* 0x000fe200078ec0ff */
[----:B------:R-:W-:-:S03]  /*12ab0*/  VIADD R11, R10, UR8 ;  /* 0x000000080a0b7c36 */ /* 0x000fc60008000000 */
[----:B------:R-:W-:Y:S01]  /*12ac0*/  LOP3.LUT R6, R7, 0x7, R0, 0xf8, !PT ;  /* 0x0000000707067812 */ /* 0x000fe200078ef800 */
[----:B------:R-:W-:-:S03]  /*12ad0*/  VIADD R7, R129, -UR8 ;  /* 0x8000000881077c36 */ /* 0x000fc60008000000 */
        /* <DEDUP_REMOVED lines=9> */
.L_x_3640:
[----:B------:R-:W-:Y:S05]  /*12b70*/  BSYNC.RECONVERGENT B0 ;  /* 0x0000000000007941 */ /* 0x000fea0003800200 */
.L_x_3639:
[----:B------:R-:W2:Y:S01]  /*12b80*/  LDCU.64 UR4, c[0x0][0x410] ;  /* 0x00008200ff0477ac */ /* 0x000ea20008000a00 */
[----:B------:R-:W-:Y:S01]  /*12b90*/  IMAD.MOV.U32 R3, RZ, RZ, RZ ;  /* 0x000000ffff037224 */ /* 0x000fe200078e00ff */
[----:B------:R-:W-:Y:S01]  /*12ba0*/  @P1 MOV R28, R30 ;  /* 0x0000001e001c1202 */ /* 0x000fe20000000f00 */
[----:B-1----:R1:W3:Y:S01]  /*12bb0*/  LDS.128 R12, [R139+0x1000] ;  /* 0x001000008b0c7984 */ /* 0x0022e20000000c00 */
[----:B------:R-:W-:Y:S01]  /*12bc0*/  IADD3 R129, PT, PT, R129, -UR8, RZ ;  /* 0x8000000881817c10 */ /* 0x000fe2000fffe0ff */
[----:B------:R-:W-:Y:S01]  /*12bd0*/  IMAD.WIDE.U32 R10, R4, UR8, R2 ;  /* 0x00000008040a7c25 */ /* 0x000fe2000f8e0002 */
[----:B------:R-:W-:Y:S01]  /*12be0*/  BSSY.RECONVERGENT B0, `(.L_x_3641) ;  /* 0x000001b000007945 */ /* 0x000fe20003800200 */
[----:B------:R-:W-:Y:S02]  /*12bf0*/  LOP3.LUT R7, R2, 0x40, RZ, 0xfc, !PT ;  /* 0x0000004002077812 */ /* 0x000fe400078efcff */
[----:B------:R-:W-:Y:S01]  /*12c00*/  IMAD R6, R5, UR8, R11 ;  /* 0x0000000805067c24 */ /* 0x000fe2000f8e020b */
[----:B------:R-:W-:-:S05]  /*12c10*/  IADD3 R26, P0, PT, R28, R10, RZ ;  /* 0x0000000a1c1a7210 */ /* 0x000fca0007f1e0ff */
[----:B------:R-:W-:Y:S01]  /*12c20*/  IMAD.X R27, R9, 0x1, R6, P0 ;  /* 0x00000001091b7824 */ /* 0x000fe200000e0606 */
[C---:B------:R-:W-:Y:S01]  /*12c30*/  ISETP.GE.AND P0, PT, R0.reuse, R129, PT ;  /* 0x000000810000720c */ /* 0x040fe20003f06270 */
[----:B------:R1:W4:Y:S01]  /*12c40*/  LDS.128 R8, [R139+0x2000] ;  /* 0x002000008b087984 */ /* 0x0003220000000c00 */
[----:B------:R-:W-:Y:S02]  /*12c50*/  VIADD R6, R0, 0x20 ;  /* 0x0000002000067836 */ /* 0x000fe40000000000 */
[----:B--2---:R-:W-:-:S03]  /*12c60*/  IMAD.WIDE.U32 R26, R19, UR4, R26 ;  /* 0x00000004131a7c25 */ /* 0x004fc6000f8e001a */
[----:B------:R-:W-:Y:S01]  /*12c70*/  ISETP.GE.AND P4, PT, R6, R129, PT ;  /* 0x000000810600720c */ /* 0x000fe20003f86270 */
[----:B------:R-:W-:Y:S01]  /*12c80*/  IMAD R29, R19, UR5, R27 ;  /* 0x00000005131d7c24 */ /* 0x000fe2000f8e021b */
[----:B------:R-:W-:Y:S01]  /*12c90*/  LOP3.LUT R6, R2, 0x20, RZ, 0xfc, !PT ;  /* 0x0000002002067812 */ /* 0x000fe200078efcff */
[----:B------:R1:W2:Y:S03]  /*12ca0*/  LDS.128 R16, [R139] ;  /* 0x000000008b107984 */ /* 0x0002a60000000c00 */
[----:B------:R-:W-:Y:S07]  /*12cb0*/  @P0 BRA `(.L_x_3642) ;  /* 0x0000000000340947 */ /* 0x000fee0003800000 */
        /* <DEDUP_REMOVED lines=11> */
[----:B------:R2:W-:Y:S04]  /*12d70*/  @!P1 STG.E.128 desc[UR6][R30.64+0x40], R12 ;  /* 0x0000400c1e009986 */ /* 0x0005e8000c101d06 */
[----:B----4-:R2:W-:Y:S02]  /*12d80*/  @!P0 STG.E.128 desc[UR6][R30.64+0x80], R8 ;  /* 0x000080081e008986 */ /* 0x0105e4000c101d06 */
.L_x_3642:
[----:B------:R-:W-:Y:S05]  /*12d90*/  BSYNC.RECONVERGENT B0 ;  /* 0x0000000000007941 */ /* 0x000fea0003800200 */
.L_x_3641:
[----:B--2-4-:R2:W4:Y:S01]  /*12da0*/  LDS.128 R8, [R139+0x1800] ;  /* 0x001800008b087984 */ /* 0x0145220000000c00 */
[----:B------:R-:W-:Y:S05]  /*12db0*/  @P4 EXIT ;  /* 0x000000000000494d */ /* 0x000fea0003800000 */
[----:B---3--:R3:W1:Y:S01]  /*12dc0*/  LDS.128 R12, [R139+0x2800] ;  /* 0x002800008b0c7984 */ /* 0x0086620000000c00 */
[----:B------:R-:W5:Y:S01]  /*12dd0*/  LDCU UR8, c[0x0][0x440] ;  /* 0x00008800ff0877ac */ /* 0x000f620008000800 */
[----:B------:R-:W-:Y:S01]  /*12de0*/  IADD3 R3, P0, PT, R0, 0x20, RZ ;  /* 0x0000002000037810 */ /* 0x000fe20007f1e0ff */
[----:B------:R-:W-:Y:S01]  /*12df0*/  IMAD.MOV.U32 R16, RZ, RZ, R26 ;  /* 0x000000ffff107224 */ /* 0x000fe200078e001a */
[----:B------:R-:W2:Y:S03]  /*12e00*/  LDCU.64 UR4, c[0x0][0x3f0] ;  /* 0x00007e00ff0477ac */ /* 0x000ea60008000a00 */
[----:B------:R-:W-:-:S04]  /*12e10*/  IMAD.X R17, RZ, RZ, RZ, P0 ;  /* 0x000000ffff117224 */ /* 0x000fc800000e06ff */
[----:B------:R-:W-:Y:S01]  /*12e20*/  IMAD R0, R17, R4, RZ ;  /* 0x0000000411007224 */ /* 0x000fe200078e02ff */
[----:B------:R-:W-:-:S03]  /*12e30*/  MOV R17, R29 ;  /* 0x0000001d00117202 */ /* 0x000fc60000000f00 */
[C---:B------:R-:W-:Y:S02]  /*12e40*/  IMAD R0, R3.reuse, R5, R0 ;  /* 0x0000000503007224 */ /* 0x040fe400078e0200 */
[----:B------:R-:W-:Y:S01]  /*12e50*/  IMAD.WIDE.U32 R16, R3, R4, R16 ;  /* 0x0000000403107225 */ /* 0x000fe200078e0010 */
[----:B-----5:R-:W-:Y:S02]  /*12e60*/  ISETP.GE.AND P2, PT, R2, UR8, PT ;  /* 0x0000000802007c0c */ /* 0x020fe4000bf46270 */
[----:B------:R-:W-:Y:S01]  /*12e70*/  ISETP.GE.AND P1, PT, R6, UR8, PT ;  /* 0x0000000806007c0c */ /* 0x000fe2000bf26270 */
[----:B------:R-:W-:Y:S01]  /*12e80*/  IMAD.IADD R0, R0, 0x1, R17 ;  /* 0x0000000100007824 */ /* 0x000fe200078e0211 */
[----:B------:R-:W-:Y:S02]  /*12e90*/  ISETP.GE.AND P0, PT, R7, UR8, PT ;  /* 0x0000000807007c0c */ /* 0x000fe4000bf06270 */
[----:B--2---:R-:W-:-:S04]  /*12ea0*/  LEA R2, P3, R16, UR4, 0x1 ;  /* 0x0000000410027c11 */ /* 0x004fc8000f8608ff */
[----:B------:R-:W-:-:S05]  /*12eb0*/  LEA.HI.X R3, R16, UR5, R0, 0x1, P3 ;  /* 0x0000000510037c11 */ /* 0x000fca00098f0c00 */
[----:B------:R3:W-:Y:S04]  /*12ec0*/  @!P2 STG.E.128 desc[UR6][R2.64], R20 ;  /* 0x000000140200a986 */ /* 0x0007e8000c101d06 */
[----:B----4-:R3:W-:Y:S01]  /*12ed0*/  @!P1 STG.E.128 desc[UR6][R2.64+0x40], R8 ;  /* 0x0000400802009986 */ /* 0x0107e2000c101d06 */
[----:B------:R-:W-:Y:S05]  /*12ee0*/  @P0 EXIT ;  /* 0x000000000000094d */ /* 0x000fea0003800000 */
[----:B-1----:R-:W-:Y:S01]  /*12ef0*/  STG.E.128 desc[UR6][R2.64+0x80], R12 ;  /* 0x0000800c02007986 */ /* 0x002fe2000c101d06 */
[----:B------:R-:W-:Y:S05]  /*12f00*/  EXIT ;  /* 0x000000000000794d */ /* 0x000fea0003800000 */
.L_x_3643:
        /* <DEDUP_REMOVED lines=15> */
.L_x_5530:


//--------------------- .text._ZN5flash24flash_fwd_splitkv_kernelI23Flash_fwd_kernel_traitsILi96ELi64ELi64ELi4ELb0ELb0EN7cutlass6half_tE19Flash_kernel_traitsILi96ELi64ELi64ELi4ES3_EELb1ELb0ELb0ELb0ELb0ELb1ELb0ELb1EEEvNS_16Flash_fwd_paramsE --------------------------
	.section	.text._ZN5flash24flash_fwd_splitkv_kernelI23Flash_fwd_kernel_traitsILi96ELi64ELi64ELi4ELb0ELb0EN7cutlass6half_tE19Flash_kernel_traitsILi96ELi64ELi64ELi4ES3_EELb1ELb0ELb0ELb0ELb0ELb1ELb0ELb1EEEvNS_16Flash_fwd_paramsE,"ax",@progbits
	.align	128
        .global         _ZN5flash24flash_fwd_splitkv_kernelI23Flash_fwd_kernel_traitsILi96ELi64ELi64ELi4ELb0ELb0EN7cutlass6half_tE19Flash_kernel_traitsILi96ELi64ELi64ELi4ES3_EELb1ELb0ELb0ELb0ELb0ELb1ELb0ELb1EEEvNS_16Flash_fwd_paramsE
        .type           _ZN5flash24flash_fwd_splitkv_kernelI23Flash_fwd_kernel_traitsILi96ELi64ELi64ELi4ELb0ELb0EN7cutlass6half_tE19Flash_kernel_traitsILi96ELi64ELi64ELi4ES3_EELb1ELb0ELb0ELb0ELb0ELb1ELb0ELb1EEEvNS_16Flash_fwd_paramsE,@function
        .size           _ZN5flash24flash_fwd_splitkv_kernelI23Flash_fwd_kernel_traitsILi96ELi64ELi64ELi4ELb0ELb0EN7cutlass6half_tE19Flash_kernel_traitsILi96ELi64ELi64ELi4ES3_EELb1ELb0ELb0ELb0ELb0ELb1ELb0ELb1EEEvNS_16Flash_fwd_paramsE,(.L_x_5531 - _ZN5flash24flash_fwd_splitkv_kernelI23Flash_fwd_kernel_traitsILi96ELi64ELi64ELi4ELb0ELb0EN7cutlass6half_tE19Flash_kernel_traitsILi96ELi64ELi64ELi4ES3_EELb1ELb0ELb0ELb0ELb0ELb1ELb0ELb1EEEvNS_16Flash_fwd_paramsE)
        .other          _ZN5flash24flash_fwd_splitkv_kernelI23Flash_fwd_kernel_traitsILi96ELi64ELi64ELi4ELb0ELb0EN7cutlass6half_tE19Flash_kernel_traitsILi96ELi64ELi64ELi4ES3_EELb1ELb0ELb0ELb0ELb0ELb1ELb0ELb1EEEvNS_16Flash_fwd_paramsE,@"STO_CUDA_ENTRY STV_DEFAULT"
_ZN5flash24flash_fwd_splitkv_kernelI23Flash_fwd_kernel_traitsILi96ELi64ELi64ELi4ELb0ELb0EN7cutlass6half_tE19Flash_kernel_traitsILi96ELi64ELi64ELi4ES3_EELb1ELb0ELb0ELb0ELb0ELb1ELb0ELb1EEEvNS_16Flash_fwd_paramsE:
.text._ZN5flash24flash_fwd_splitkv_kernelI23Flash_fwd_kernel_traitsILi96ELi64ELi64ELi4ELb0ELb0EN7cutlass6half_tE19Flash_kernel_traitsILi96ELi64ELi64ELi4ES3_EELb1ELb0ELb0ELb0ELb0ELb1ELb0ELb1EEEvNS_16Flash_fwd_paramsE:
[----:B------:R-:W-:Y:S01]  /*0000*/  LDC R1, c[0x0][0x37c] ;  /* 0x0000df00ff017b82 */ /* 0x000fe20000000800 */
[----:B------:R-:W1:Y:S07]  /*0010*/  S2R R130, SR_CTAID.Y ;  /* 0x0000000000827919 */ /* 0x000e6e0000002600 */
[----:B------:R-:W2:Y:S01]  /*0020*/  LDC.64 R4, c[0x0][0x460] ;  /* 0x00011800ff047b82 */ /* 0x000ea20000000a00 */
[----:B------:R-:W3:Y:S01]  /*0030*/  LDCU.64 UR4, c[0x0][0x470] ;  /* 0x00008e00ff0477ac */ /* 0x000ee20008000a00 */
[----:B------:R-:W-:Y:S01]  /*0040*/  IMAD.MOV.U32 R128, RZ, RZ, -0x1 ;  /* 0xffffffffff807424 */ /* 0x000fe200078e00ff */
[----:B------:R-:W4:Y:S05]  /*0050*/  LDCU.64 UR6, c[0x0][0x358] ;  /* 0x00006b00ff0677ac */ /* 0x000f2a0008000a00 */
[----:B------:R-:W4:Y:S08]  /*0060*/  LDC.64 R2, c[0x0][0x478] ;  /* 0x00011e00ff027b82 */ /* 0x000f300000000a00 */
[----:B------:R-:W4:Y:S01]  /*0070*/  LDC.64 R6, c[0x0][0x460] ;  /* 0x00011800ff067b82 */ /* 0x000f220000000a00 */
[----:B--2---:R-:W-:-:S02]  /*0080*/  ISETP.NE.U32.AND P0, PT, R4, RZ, PT ;  /* 0x000000ff0400720c */ /* 0x004fc40003f05070 */
[----:B------:R-:W-:Y:S02]  /*0090*/  ISETP.NE.U32.AND P3, PT, R4, RZ, PT ;  /* 0x000000ff0400720c */ /* 0x000fe40003f65070 */
[C---:B------:R-:W-:Y:S02]  /*00a0*/  ISETP.NE.AND.EX P0, PT, R5.reuse, RZ, PT, P0 ;  /* 0x000000ff0500720c */ /* 0x040fe40003f05300 */
[----:B------:R-:W-:Y:S01]  /*00b0*/  ISETP.NE.AND.EX P3, PT, R5, RZ, PT, P3 ;  /* 0x000000ff0500720c */ /* 0x000fe20003f65330 */
[----:B-1----:R-:W-:Y:S01]  /*00c0*/  IMAD.SHL.U32 R9, R130, 0x4, RZ ;  /* 0x0000000482097824 */ /* 0x002fe200078e00ff */
[----:B------:R-:W1:Y:S01]  /*00d0*/  LDC.64 R4, c[0x0][0x468] ;  /* 0x00011a00ff047b82 */ /* 0x000e620000000a00 */
[----:B---3--:R-:W-:Y:S02]  /*00e0*/  ISETP.NE.U32.AND P2, PT, RZ, UR4, PT ;  /* 0x00000004ff007c0c */ /* 0x008fe4000bf45070 */
[----:B----4-:R-:W-:Y:S02]  /*00f0*/  ISETP.NE.U32.AND P1, PT, R2, RZ, PT ;  /* 0x000000ff0200720c */ /* 0x010fe40003f25070 */
[----:B------:R-:W-:Y:S01]  /*0100*/  IADD3 R108, P4, PT, R9, UR4, RZ ;  /* 0x00000004096c7c10 */ /* 0x000fe2000ff9e0ff */
[----:B------:R-:W2:Y:S01]  /*0110*/  LDCU.U8 UR4, c[0x0][0x532] ;  /* 0x0000a640ff0477ac */ /* 0x000ea20008000000 */
[----:B------:R-:W-:Y:S01]  /*0120*/  ISETP.NE.AND.EX P1, PT, R3, RZ, PT, P1 ;  /* 0x000000ff0300720c */ /* 0x000fe20003f25310 */
[----:B------:R-:W-:Y:S01]  /*0130*/  IMAD.WIDE.U32 R6, R130, 0x4, R6 ;  /* 0x0000000482067825 */ /* 0x000fe200078e0006 */
[----:B------:R-:W-:-:S04]  /*0140*/  SHF.R.U32.HI R8, RZ, 0x1e, R130 ;  /* 0x0000001eff087819 */ /* 0x000fc80000011682 */
[----:B------:R-:W-:Y:S01]  /*0150*/  IADD3.X R109, PT, PT, R8, UR5, RZ, P4, !PT ;  /* 0x00000005086d7c10 */ /* 0x000fe2000a7fe4ff */
[----:B------:R-:W3:Y:S01]  /*0160*/  @P0 LDG.E R128, desc[UR6][R6.64] ;  /* 0x0000000606800981 */ /* 0x000ee2000c1e1900 */
[----:B------:R-:W-:-:S03]  /*0170*/  ISETP.NE.AND.EX P2, PT, RZ, UR5, PT, P2 ;  /* 0x00000005ff007c0c */ /* 0x000fc6000bf45320 */
[----:B------:R4:W3:Y:S01]  /*0180*/  @P3 LDG.E R13, desc[UR6][R6.64+0x4] ;  /* 0x00000406060d3981 */ /* 0x0008e2000c1e1900 */
[----:B------:R-:W-:Y:S01]  /*0190*/  IMAD.MOV.U32 R0, RZ, RZ, RZ ;  /* 0x000000ffff007224 */ /* 0x000fe200078e00ff */
[----:B------:R-:W-:Y:S02]  /*01a0*/  @P1 IADD3 R2, P0, PT, R9, R2, RZ ;  /* 0x0000000209021210 */ /* 0x000fe40007f1e0ff */
[----:B--2---:R-:W-:-:S03]  /*01b0*/  ISETP.NE.AND P4, PT, RZ, UR4, PT ;  /* 0x00000004ff007c0c */ /* 0x004fc6000bf85270 */
[----:B------:R-:W-:Y:S01]  /*01c0*/  @P1 IMAD.X R3, R8, 0x1, R3, P0 ;  /* 0x0000000108031824 */ /* 0x000fe200000e0603 */
[----:B-1----:R-:W-:Y:S02]  /*01d0*/  ISETP.EQ.U32.AND P5, PT, R4, RZ, PT ;  /* 0x000000ff0400720c */ /* 0x002fe40003fa2070 */
[----:B------:R1:W5:Y:S02]  /*01e0*/  @P2 LDG.E R0, desc[UR6][R108.64] ;  /* 0x000000066c002981 */ /* 0x000364000c1e1900 */
[----:B------:R-:W-:Y:S02]  /*01f0*/  ISETP.EQ.OR.EX P5, PT, R5, RZ, !P4, P5 ;  /* 0x000000ff0500720c */ /* 0x000fe400067a2750 */
[----:B------:R-:W-:Y:S01]  /*0200*/  IADD3 R10, P0, PT, R9, R4, RZ ;  /* 0x00000004090a7210 */ /* 0x000fe20007f1e0ff */
[----:B------:R-:W2:Y:S04]  /*0210*/  S2R R17, SR_CTAID.X ;  /* 0x0000000000117919 */ /* 0x000ea80000002500 */
[----:B------:R-:W-:-:S02]  /*0220*/  IMAD.X R11, R8, 0x1, R5, P0 ;  /* 0x00000001080b7824 */ /* 0x000fc400000e0605 */
[----:B----4-:R-:W-:Y:S01]  /*0230*/  IMAD.MOV.U32 R7, RZ, RZ, -0x1 ;  /* 0xffffffffff077424 */ /* 0x010fe200078e00ff */
[----:B------:R-:W4:Y:S01]  /*0240*/  @!P3 LDC R132, c[0x0][0x434] ;  /* 0x00010d00ff84bb82 */ /* 0x000f220000000800 */
[----:B------:R1:W5:Y:S04]  /*0250*/  @P1 LDG.E R61, desc[UR6][R2.64] ;  /* 0x00000006023d1981 */ /* 0x000368000c1e1900 */
[----:B------:R1:W5:Y:S01]  /*0260*/  @!P5 LDG.E R7, desc[UR6][R10.64] ;  /* 0x000000060a07d981 */ /* 0x000362000c1e1900 */
[----:B------:R-:W-:Y:S02]  /*0270*/  ISETP.NE.U32.AND P0, PT, R4, RZ, PT ;  /* 0x000000ff0400720c */ /* 0x000fe40003f05070 */
[----:B------:R-:W1:Y:S02]  /*0280*/  @!P1 LDC R6, c[0x0][0x43c] ;  /* 0x00010f00ff069b82 */ /* 0x000e640000000800 */
[----:B------:R-:W-:Y:S01]  /*0290*/  ISETP.NE.AND.EX P0, PT, R5, RZ, PT, P0 ;  /* 0x000000ff0500720c */ /* 0x000fe20003f05300 */
[----:B------:R-:W1:-:S12]  /*02a0*/  S2R R129, SR_CTAID.Z ;  /* 0x0000000000817919 */ /* 0x000e580000002700 */
[----:B------:R-:W1:Y:S08]  /*02b0*/  @!P0 LDC R5, c[0x0][0x438] ;  /* 0x00010e00ff058b82 */ /* 0x000e700000000800 */
[----:B------:R-:W1:Y:S01]  /*02c0*/  @!P1 LDC.64 R2, c[0x0][0x488] ;  /* 0x00012200ff029b82 */ /* 0x000e620000000a00 */
[----:B--2---:R-:W-:Y:S02]  /*02d0*/  IMAD.SHL.U32 R131, R17, 0x40, RZ ;  /* 0x0000004011837824 */ /* 0x004fe400078e00ff */
[----:B---3--:R-:W-:-:S05]  /*02e0*/  @P3 IMAD.IADD R132, R13, 0x1, -R128 ;  /* 0x000000010d843824 */ /* 0x008fca00078e0a80 */
[----:B----4-:R-:W-:Y:S01]  /*02f0*/  ISETP.GT.AND P3, PT, R132, R131, PT ;  /* 0x000000838400720c */ /* 0x010fe20003f64270 */
[----:B-1----:R-:W-:-:S12]  /*0300*/  @!P0 BRA `(.L_x_3644) ;  /* 0x00000000000c8947 */ /* 0x002fd80003800000 */
[----:B------:R-:W2:Y:S02]  /*0310*/  @P4 LDG.E R4, desc[UR6][R10.64+0x4] ;  /* 0x000004060a044981 */ /* 0x000ea4000c1e1900 */
[----:B--2--5:R-:W-:-:S06]  /*0320*/  @P4 IADD3 R5, PT, PT, R4, -R7, RZ ;  /* 0x8000000704054210 */ /* 0x024fcc0007ffe0ff */
[----:B------:R1:W5:Y:S02]  /*0330*/  @!P4 LDG.E R5, desc[UR6][R10.64] ;  /* 0x000000060a05c981 */ /* 0x000364000c1e1900 */
.L_x_3644:
        /* <DEDUP_REMOVED lines=69> */
.L_x_3647:
[----:B------:R-:W-:Y:S05]  /*0790*/  BSYNC.RECONVERGENT B0 ;  /* 0x0000000000007941 */ /* 0x000fea0003800200 */
.L_x_3646:
        /* <DEDUP_REMOVED lines=19> */
.L_x_3649:
[----:B------:R-:W-:Y:S05]  /*08d0*/  BSYNC.RECONVERGENT B0 ;  /* 0x0000000000007941 */ /* 0x000fea0003800200 */
.L_x_3648:
        /* <DEDUP_REMOVED lines=16> */
.L_x_3645:
        /* <DEDUP_REMOVED lines=11> */
.L_x_3650:
        /* <DEDUP_REMOVED lines=37> */
[----:B-1----:R-:W-:-:S06]  /*0ce0*/  IMAD.WIDE R10, R3, 0x4, R134 ;  /* 0x00000004030a7825 */ /* 0x002fcc00078e0286 */
[----:B------:R-:W2:Y:S01]  /*0cf0*/  LDG.E R10, desc[UR6][R10.64] ;  /* 0x000000060a0a7981 */ /* 0x000ea2000c1e1900 */
[----:B---3--:R-:W-:Y:S01]  /*0d00*/  IABS R2, R0 ;  /* 0x0000000000027213 */ /* 0x008fe20000000000 */
[----:B------:R-:W-:-:S03]  /*0d10*/  IMAD.MOV R3, RZ, RZ, -R3 ;  /* 0x000000ffff037224 */ /* 0x000fc600078e0a03 */
[----:B------:R-:W1:Y:S01]  /*0d20*/  I2F.RP R7, R2 ;  /* 0x0000000200077306 */ /* 0x000e620000209400 */
[----:B------:R-:W-:Y:S01]  /*0d30*/  IMAD R8, R5, R3, R8 ;  /* 0x0000000305087224 */ /* 0x000fe200078e0208 */
[----:B----4-:R-:W-:-:S06]  /*0d40*/  MOV R5, UR15 ;  /* 0x0000000f00057c02 */ /* 0x010fcc0008000f00 */
        /* <DEDUP_REMOVED lines=24> */
[----:B------:R-:W-:Y:S02]  /*0ed0*/  IMAD R7, R7, UR4, RZ ;  /* 0x0000000407077c24 */ /* 0x000fe4000f8e02ff */
[C---:B------:R-:W-:Y:S01]  /*0ee0*/  IMAD R14, R10.reuse, UR9, R9 ;  /* 0x000000090a0e7c24 */ /* 0x040fe2000f8e0209 */
[----:B------:R-:W1:Y:S01]  /*0ef0*/  LDCU.128 UR8, c[0x0][0x3d0] ;  /* 0x00007a00ff0877ac */ /* 0x000e620008000c00 */
[C---:B------:R-:W-:Y:S01]  /*0f00*/  IMAD R12, R10.reuse, UR5, R7 ;  /* 0x000000050a0c7c24 */ /* 0x040fe2000f8e0207 */
[----:B------:R-:W-:Y:S01]  /*0f10*/  SHF.R.S32.HI R7, RZ, 0x1f, R8 ;  /* 0x0000001fff077819 */ /* 0x000fe20000011408 */
[----:B------:R-:W-:Y:S01]  /*0f20*/  IMAD.WIDE.U32 R10, R10, UR4, RZ ;  /* 0x000000040a0a7c25 */ /* 0x000fe2000f8e00ff */
[----:B------:R-:W2:Y:S01]  /*0f30*/  LDCU.64 UR4, c[0x0][0x3c0] ;  /* 0x00007800ff0477ac */ /* 0x000ea20008000a00 */
[----:B------:R-:W-:-:S02]  /*0f40*/  IADD3 R15, PT, PT, R19, R14, RZ ;  /* 0x0000000e130f7210 */ /* 0x000fc40007ffe0ff */
[----:B------:R-:W-:Y:S01]  /*0f50*/  MOV R14, R18 ;  /* 0x00000012000e7202 */ /* 0x000fe20000000f00 */
[----:B------:R-:W-:Y:S01]  /*0f60*/  IMAD R9, R7, R4, RZ ;  /* 0x0000000407097224 */ /* 0x000fe200078e02ff */
[----:B------:R-:W-:Y:S02]  /*0f70*/  IADD3 R13, PT, PT, R11, R12, RZ ;  /* 0x0000000c0b0d7210 */ /* 0x000fe40007ffe0ff */
[----:B------:R-:W-:Y:S01]  /*0f80*/  MOV R11, R6 ;  /* 0x00000006000b7202 */ /* 0x000fe20000000f00 */
[C---:B------:R-:W-:Y:S01]  /*0f90*/  IMAD R9, R8.reuse, R5, R9 ;  /* 0x0000000508097224 */ /* 0x040fe200078e0209 */
[----:B------:R-:W-:Y:S01]  /*0fa0*/  MOV R12, R10 ;  /* 0x0000000a000c7202 */ /* 0x000fe20000000f00 */
[----:B------:R-:W-:Y:S01]  /*0fb0*/  IMAD.WIDE.U32 R14, R8, R4, R14 ;  /* 0x00000004080e7225 */ /* 0x000fe200078e000e */
[----:B------:R-:W-:-:S03]  /*0fc0*/  @!P0 IADD3 R11, PT, PT, -R11, RZ, RZ ;  /* 0x000000ff0b0b8210 */ /* 0x000fc60007ffe1ff */
[----:B------:R-:W-:Y:S01]  /*0fd0*/  IMAD.IADD R15, R15, 0x1, R9 ;  /* 0x000000010f0f7824 */ /* 0x000fe200078e0209 */
[----:B------:R-:W-:Y:S01]  /*0fe0*/  SEL R10, R0, R11, !P1 ;  /* 0x0000000b000a7207 */ /* 0x000fe20004800000 */
[----:B--2---:R-:W-:Y:S01]  /*0ff0*/  IMAD.U32 R2, RZ, RZ, UR4 ;  /* 0x00000004ff027e24 */ /* 0x004fe2000f8e00ff */
[----:B------:R-:W-:-:S03]  /*1000*/  MOV R3, UR5 ;  /* 0x0000000500037c02 */ /* 0x000fc60008000f00 */
[----:B-1----:R-:W-:-:S04]  /*1010*/  IMAD.WIDE.U32 R14, R10, UR8, R14 ;  /* 0x000000080a0e7c25 */ /* 0x002fc8000f8e000e */
[-C--:B------:R-:W-:Y:S02]  /*1020*/  IMAD R7, R7, R2.reuse, RZ ;  /* 0x0000000207077224 */ /* 0x080fe400078e02ff */
[----:B------:R-:W-:-:S04]  /*1030*/  IMAD.WIDE.U32 R12, R8, R2, R12 ;  /* 0x00000002080c7225 */ /* 0x000fc800078e000c */
[----:B------:R-:W-:Y:S01]  /*1040*/  IMAD R7, R8, R3, R7 ;  /* 0x0000000308077224 */ /* 0x000fe200078e0207 */
[----:B------:R-:W-:Y:S01]  /*1050*/  SHF.R.S32.HI R8, RZ, 0x1f, R10 ;  /* 0x0000001fff087819 */ /* 0x000fe2000001140a */
[----:B------:R-:W-:-:S03]  /*1060*/  IMAD.MOV.U32 R16, RZ, RZ, R14 ;  /* 0x000000ffff107224 */ /* 0x000fc600078e000e */
[----:B------:R-:W-:Y:S01]  /*1070*/  IADD3 R13, PT, PT, R13, R7, RZ ;  /* 0x000000070d0d7210 */ /* 0x000fe20007ffe0ff */
[C---:B------:R-:W-:Y:S02]  /*1080*/  IMAD R7, R8.reuse, UR8, RZ ;  /* 0x0000000808077c24 */ /* 0x040fe4000f8e02ff */
[----:B------:R-:W-:Y:S02]  /*1090*/  IMAD R9, R8, UR10, RZ ;  /* 0x0000000a08097c24 */ /* 0x000fe4000f8e02ff */
[C---:B------:R-:W-:Y:S02]  /*10a0*/  IMAD R7, R10.reuse, UR9, R7 ;  /* 0x000000090a077c24 */ /* 0x040fe4000f8e0207 */
[C---:B------:R-:W-:Y:S02]  /*10b0*/  IMAD R9, R10.reuse, UR11, R9 ;  /* 0x0000000b0a097c24 */ /* 0x040fe4000f8e0209 */
[----:B------:R-:W-:Y:S01]  /*10c0*/  IMAD.WIDE.U32 R10, R10, UR10, R12 ;  /* 0x0000000a0a0a7c25 */ /* 0x000fe2000f8e000c */
[----:B------:R-:W-:-:S04]  /*10d0*/  IADD3 R13, PT, PT, R15, R7, RZ ;  /* 0x000000070f0d7210 */ /* 0x000fc80007ffe0ff */
[----:B------:R-:W-:Y:S02]  /*10e0*/  IADD3 R12, PT, PT, R11, R9, RZ ;  /* 0x000000090b0c7210 */ /* 0x000fe40007ffe0ff */
[----:B------:R-:W-:Y:S01]  /*10f0*/  MOV R14, R10 ;  /* 0x0000000a000e7202 */ /* 0x000fe20000000f00 */
[----:B------:R-:W-:Y:S06]  /*1100*/  BRA `(.L_x_3652) ;  /* 0x0000000400607947 */ /* 0x000fec0003800000 */
.L_x_3651:
        /* <DEDUP_REMOVED lines=15> */
.L_x_3653:
[----:B------:R-:W3:Y:S01]  /*1200*/  LDC.64 R4, c[0x0][0x3b8] ;  /* 0x0000ee00ff047b82 */ /* 0x000ee20000000a00 */
[----:B--2---:R-:W-:-:S05]  /*1210*/  IADD3 R2, PT, PT, R0, R7, RZ ;  /* 0x0000000700027210 */ /* 0x004fca0007ffe0ff */
[C---:B---3--:R-:W-:Y:S02]  /*1220*/  IMAD R13, R2.reuse, R5, RZ ;  /* 0x00000005020d7224 */ /* 0x048fe400078e02ff */
[----:B------:R-:W-:-:S05]  /*1230*/  IMAD.WIDE.U32 R2, R2, R4, RZ ;  /* 0x0000000402027225 */ /* 0x000fca00078e00ff */
[----:B------:R-:W-:Y:S02]  /*1240*/  IADD3 R13, PT, PT, R3, R13, RZ ;  /* 0x0000000d030d7210 */ /* 0x000fe40007ffe0ff */
[----:B------:R-:W-:Y:S02]  /*1250*/  MOV R12, R2 ;  /* 0x00000002000c7202 */ /* 0x000fe40000000f00 */
.L_x_3654:
        /* <DEDUP_REMOVED lines=13> */
[----:B------:R-:W-:Y:S06]  /*1330*/  BRA `(.L_x_3656) ;  /* 0x0000000000187947 */ /* 0x000fec0003800000 */
.L_x_3655:
[----:B------:R-:W2:Y:S01]  /*1340*/  LDC.64 R2, c[0x0][0x3c0] ;  /* 0x0000f000ff027b82 */ /* 0x000ea20000000a00 */
[----:B------:R-:W-:-:S05]  /*1350*/  IADD3 R0, PT, PT, R0, R7, RZ ;  /* 0x0000000700007210 */ /* 0x000fca0007ffe0ff */
[C---:B--2---:R-:W-:Y:S02]  /*1360*/  IMAD R15, R0.reuse, R3, RZ ;  /* 0x00000003000f7224 */ /* 0x044fe400078e02ff */
[----:B-----5:R-:W-:-:S05]  /*1370*/  IMAD.WIDE.U32 R6, R0, R2, RZ ;  /* 0x0000000200067225 */ /* 0x020fca00078e00ff */
[----:B------:R-:W-:Y:S02]  /*1380*/  IADD3 R15, PT, PT, R7, R15, RZ ;  /* 0x0000000f070f7210 */ /* 0x000fe40007ffe0ff */
[----:B------:R-:W-:-:S07]  /*1390*/  MOV R14, R6 ;  /* 0x00000006000e7202 */ /* 0x000fce0000000f00 */
.L_x_3656:
        /* <DEDUP_REMOVED lines=47> */
.L_x_3652:
        /* <DEDUP_REMOVED lines=88> */
[----:B-----5:R-:W-:Y:S01]  /*1c10*/  IADD3 R76, PT, PT, R60, R7, RZ ;  /* 0x000000073c4c7210 */ /* 0x020fe20007ffe0ff */
[----:B------:R-:W-:Y:S01]  /*1c20*/  @!P0 IMAD.MOV R6, RZ, RZ, -R6 ;  /* 0x000000ffff068224 */ /* 0x000fe200078e0a06 */
[----:B------:R-:W3:Y:S01]  /*1c30*/  LDCU.128 UR8, c[0x0][0x490] ;  /* 0x00009200ff0877ac */ /* 0x000ee20008000c00 */
[----:B------:R-:W-:Y:S01]  /*1c40*/  SHF.L.U32 R103, R69, 0x5, RZ ;  /* 0x0000000545677819 */ /* 0x000fe200000006ff */
[----:B------:R-:W-:Y:S01]  /*1c50*/  VIADD R70, R104, 0x20 ;  /* 0x0000002068467836 */ /* 0x000fe20000000000 */
[----:B------:R-:W4:Y:S01]  /*1c60*/  LDC.64 R2, c[0x0][0x4a8] ;  /* 0x00012a00ff027b82 */ /* 0x000f220000000a00 */
[----:B------:R-:W4:Y:S01]  /*1c70*/  LDCU.128 UR12, c[0x0][0x4c0] ;  /* 0x00009800ff0c77ac */ /* 0x000f220008000c00 */
[----:B------:R-:W-:Y:S01]  /*1c80*/  SEL R0, R0, R6, !P1 ;  /* 0x0000000600007207 */ /* 0x000fe20004800000 */
[----:B------:R-:W-:Y:S01]  /*1c90*/  IMAD R76, R76, R69, RZ ;  /* 0x000000454c4c7224 */ /* 0x000fe200078e02ff */
[----:B------:R-:W-:Y:S01]  /*1ca0*/  VIMNMX R72, PT, PT, RZ, R72, !PT ;  /* 0x00000048ff487248 */ /* 0x000fe20007fe0100 */
[----:B------:R-:W4:Y:S01]  /*1cb0*/  LDCU.64 UR4, c[0x0][0x488] ;  /* 0x00009100ff0477ac */ /* 0x000f220008000a00 */
[C---:B------:R-:W-:Y:S01]  /*1cc0*/  IMAD R101, R89.reuse, -0x40, R64 ;  /* 0xffffffc059657824 */ /* 0x040fe200078e0240 */
[----:B------:R-:W-:Y:S01]  /*1cd0*/  MOV R94, R60 ;  /* 0x0000003c005e7202 */ /* 0x000fe20000000f00 */
[----:B------:R-:W-:Y:S01]  /*1ce0*/  IMAD R99, R89, -0x40, R61 ;  /* 0xffffffc059637824 */ /* 0x000fe200078e023d */
[----:B------:R-:W-:Y:S01]  /*1cf0*/  SHF.R.S32.HI R77, RZ, 0x1f, R76 ;  /* 0x0000001fff4d7819 */ /* 0x000fe2000001144c */
[----:B------:R-:W4:Y:S01]  /*1d00*/  LDCU.U8 UR20, c[0x0][0x533] ;  /* 0x0000a660ff1477ac */ /* 0x000f220008000000 */
[----:B------:R-:W-:Y:S01]  /*1d10*/  IADD3 R48, P1, PT, R76, R68, RZ ;  /* 0x000000444c307210 */ /* 0x000fe20007f3e0ff */
[----:B------:R-:W-:Y:S01]  /*1d20*/  IMAD.MOV.U32 R97, RZ, RZ, R89 ;  /* 0x000000ffff617224 */ /* 0x000fe200078e0059 */
[----:B------:R-:W-:Y:S01]  /*1d30*/  SHF.R.S32.HI R82, RZ, 0x1f, R103 ;  /* 0x0000001fff527819 */ /* 0x000fe20000011467 */
[----:B---3--:R-:W-:-:S04]  /*1d40*/  IMAD.WIDE.U32 R12, R130, UR10, R86 ;  /* 0x0000000a820c7c25 */ /* 0x008fc8000f8e0056 */
[----:B-1----:R-:W-:Y:S01]  /*1d50*/  IMAD.WIDE.U32 R8, R130, R4, R86 ;  /* 0x0000000482087225 */ /* 0x002fe200078e0056 */
[----:B------:R-:W-:-:S03]  /*1d60*/  IADD3 R4, P0, PT, -R64, R104, RZ ;  /* 0x0000006840047210 */ /* 0x000fc60007f1e1ff */
[C---:B------:R-:W-:Y:S01]  /*1d70*/  IMAD R9, R130.reuse, R5, R9 ;  /* 0x0000000582097224 */ /* 0x040fe200078e0209 */
[----:B------:R-:W-:Y:S01]  /*1d80*/  SHF.R.S32.HI R5, RZ, 0x1f, R0 ;  /* 0x0000001fff057819 */ /* 0x000fe20000011400 */
[----:B------:R-:W-:Y:S01]  /*1d90*/  IMAD R13, R130, UR11, R13 ;  /* 0x0000000b820d7c24 */ /* 0x000fe2000f8e020d */
[----:B------:R-:W1:Y:S01]  /*1da0*/  LDCU.64 UR10, c[0x0][0x4d0] ;  /* 0x00009a00ff0a77ac */ /* 0x000e620008000a00 */
[----:B--2---:R-:W-:Y:S01]  /*1db0*/  IMAD.WIDE.U32 R10, R60, UR16, R8 ;  /* 0x000000103c0a7c25 */ /* 0x004fe2000f8e0008 */
[C---:B----4-:R-:W-:Y:S02]  /*1dc0*/  SHF.L.U64.HI R93, R2.reuse, 0x5, R3 ;  /* 0x00000005025d7819 */ /* 0x050fe40000010203 */
[----:B------:R-:W-:Y:S01]  /*1dd0*/  SHF.L.U32 R95, R2, 0x5, RZ ;  /* 0x00000005025f7819 */ /* 0x000fe200000006ff */
[----:B------:R-:W-:Y:S01]  /*1de0*/  IMAD R9, R5, UR12, RZ ;  /* 0x0000000c05097c24 */ /* 0x000fe2000f8e02ff */
[----:B------:R-:W-:Y:S01]  /*1df0*/  UISETP.NE.AND UP0, UPT, UR20, URZ, UPT ;  /* 0x000000ff1400728c */ /* 0x000fe2000bf05270 */
[----:B------:R-:W-:-:S02]  /*1e00*/  IMAD R11, R60, UR17, R11 ;  /* 0x000000113c0b7c24 */ /* 0x000fc4000f8e020b */
[C---:B------:R-:W-:Y:S02]  /*1e10*/  IMAD R14, R0.reuse, UR13, R9 ;  /* 0x0000000d000e7c24 */ /* 0x040fe4000f8e0209 */
[----:B------:R-:W-:Y:S01]  /*1e20*/  IMAD.WIDE.U32 R8, R0, UR12, R10 ;  /* 0x0000000c00087c25 */ /* 0x000fe2000f8e000a */
[----:B------:R-:W-:Y:S01]  /*1e30*/  SHF.R.S32.HI R11, RZ, 0x1f, R64 ;  /* 0x0000001fff0b7819 */ /* 0x000fe20000011440 */
[----:B------:R-:W2:Y:S02]  /*1e40*/  LDCU.64 UR12, c[0x0][0x4e0] ;  /* 0x00009c00ff0c77ac */ /* 0x000ea40008000a00 */
[----:B------:R-:W-:Y:S01]  /*1e50*/  IMAD.WIDE.U32 R12, R60, R2, R12 ;  /* 0x000000023c0c7225 */ /* 0x000fe200078e000c */
[----:B------:R-:W-:-:S03]  /*1e60*/  IADD3 R15, PT, PT, R9, R14, RZ ;  /* 0x0000000e090f7210 */ /* 0x000fc60007ffe0ff */
[----:B------:R-:W-:Y:S02]  /*1e70*/  IMAD R5, R5, UR18, RZ ;  /* 0x0000001205057c24 */ /* 0x000fe4000f8e02ff */
[----:B------:R-:W-:Y:S02]  /*1e80*/  IMAD.MOV.U32 R14, RZ, RZ, R8 ;  /* 0x000000ffff0e7224 */ /* 0x000fe400078e0008 */
[----:B------:R-:W-:Y:S02]  /*1e90*/  IMAD R13, R60, R3, R13 ;  /* 0x000000033c0d7224 */ /* 0x000fe400078e020d */
[----:B------:R-:W-:Y:S01]  /*1ea0*/  IMAD R8, R0, UR19, R5 ;  /* 0x0000001300087c24 */ /* 0x000fe2000f8e0205 */
[----:B------:R-:W-:Y:S01]  /*1eb0*/  IADD3.X R5, PT, PT, R77, R66, RZ, P1, !PT ;  /* 0x000000424d057210 */ /* 0x000fe20000ffe4ff */
[----:B------:R-:W-:Y:S01]  /*1ec0*/  IMAD.X R11, RZ, RZ, ~R11, P0 ;  /* 0x000000ffff0b7224 */ /* 0x000fe200000e0e0b */
[----:B------:R-:W-:Y:S01]  /*1ed0*/  IADD3 R76, P0, PT, R76, R67, RZ ;  /* 0x000000434c4c7210 */ /* 0x000fe20007f1e0ff */
[----:B------:R-:W-:Y:S01]  /*1ee0*/  IMAD.WIDE.U32 R12, R0, UR18, R12 ;  /* 0x00000012000c7c25 */ /* 0x000fe2000f8e000c */
[C---:B------:R-:W-:Y:S01]  /*1ef0*/  SHF.L.U64.HI R0, R48.reuse, 0x1, R5 ;  /* 0x0000000130007819 */ /* 0x040fe20000010205 */
[----:B------:R-:W-:Y:S01]  /*1f00*/  USHF.L.U32 UR18, UR16, 0x6, URZ ;  /* 0x0000000610127899 */ /* 0x000fe200080006ff */
[----:B------:R-:W-:Y:S01]  /*1f10*/  SHF.L.U32 R48, R48, 0x1, RZ ;  /* 0x0000000130307819 */ /* 0x000fe200000006ff */
[----:B------:R-:W-:Y:S01]  /*1f20*/  IMAD.IADD R9, R13, 0x1, R8 ;  /* 0x000000010d097824 */ /* 0x000fe200078e0208 */
[----:B------:R-:W-:Y:S01]  /*1f30*/  UMOV UR19, URZ ;  /* 0x000000ff00137c82 */ /* 0x000fe20008000000 */
[----:B------:R-:W-:-:S02]  /*1f40*/  IMAD.MOV.U32 R8, RZ, RZ, R12 ;  /* 0x000000ffff087224 */ /* 0x000fc400078e000c */
[----:B------:R-:W-:Y:S01]  /*1f50*/  IMAD.X R77, R77, 0x1, R65, P0 ;  /* 0x000000014d4d7824 */ /* 0x000fe200000e0641 */
[----:B------:R-:W-:Y:S01]  /*1f60*/  IADD3 R12, P0, PT, R48, UR14, RZ ;  /* 0x0000000e300c7c10 */ /* 0x000fe2000ff1e0ff */
[C---:B------:R-:W-:Y:S02]  /*1f70*/  IMAD R111, R11.reuse, UR16, RZ ;  /* 0x000000100b6f7c24 */ /* 0x040fe4000f8e02ff */
[----:B------:R-:W-:Y:S01]  /*1f80*/  IMAD.WIDE.U32 R6, R4, UR16, R14 ;  /* 0x0000001004067c25 */ /* 0x000fe2000f8e000e */
[----:B------:R-:W3:Y:S01]  /*1f90*/  LDCU UR16, c[0x0][0x450] ;  /* 0x00008a00ff1077ac */ /* 0x000ee20008000800 */
[----:B------:R-:W-:Y:S02]  /*1fa0*/  IADD3.X R13, PT, PT, R0, UR15, RZ, P0, !PT ;  /* 0x0000000f000d7c10 */ /* 0x000fe400087fe4ff */
[----:B-1----:R-:W-:Y:S01]  /*1fb0*/  IADD3 R48, P0, PT, R48, UR10, RZ ;  /* 0x0000000a30307c10 */ /* 0x002fe2000ff1e0ff */
[----:B------:R-:W-:Y:S01]  /*1fc0*/  IMAD R111, R4, UR17, R111 ;  /* 0x00000011046f7c24 */ /* 0x000fe2000f8e026f */
[----:B------:R-:W-:Y:S01]  /*1fd0*/  SHF.L.U64.HI R77, R76, 0x1, R77 ;  /* 0x000000014c4d7819 */ /* 0x000fe2000001024d */
[-C--:B------:R-:W-:Y:S01]  /*1fe0*/  IMAD R11, R11, R2.reuse, RZ ;  /* 0x000000020b0b7224 */ /* 0x080fe200078e02ff */
[----:B------:R-:W-:Y:S01]  /*1ff0*/  IADD3.X R49, PT, PT, R0, UR11, RZ, P0, !PT ;  /* 0x0000000b00317c10 */ /* 0x000fe200087fe4ff */
[----:B------:R-:W-:Y:S01]  /*2000*/  IMAD.SHL.U32 R76, R76, 0x2, RZ ;  /* 0x000000024c4c7824 */ /* 0x000fe200078e00ff */
[----:B------:R-:W-:Y:S01]  /*2010*/  IADD3 R0, P0, PT, RZ, -UR19, RZ ;  /* 0x80000013ff007c10 */ /* 0x000fe2000ff1e0ff */
[----:B------:R-:W-:Y:S01]  /*2020*/  IMAD.SHL.U32 R83, R2, 0x40, RZ ;  /* 0x0000004002537824 */ /* 0x000fe200078e00ff */
[----:B------:R-:W-:Y:S01]  /*2030*/  LEA R110, P2, R6, UR8, 0x1 ;  /* 0x00000008066e7c11 */ /* 0x000fe2000f8408ff */
[----:B------:R-:W-:Y:S01]  /*2040*/  IMAD R11, R4, R3, R11 ;  /* 0x00000003040b7224 */ /* 0x000fe200078e020b */
[----:B------:R-:W-:Y:S01]  /*2050*/  IADD3 R78, P1, PT, R76, UR14, RZ ;  /* 0x0000000e4c4e7c10 */ /* 0x000fe2000ff3e0ff */
[----:B------:R-:W-:Y:S01]  /*2060*/  IMAD.WIDE.U32 R4, R4, R2, R8 ;  /* 0x0000000204047225 */ /* 0x000fe200078e0008 */
[----:B------:R-:W-:Y:S01]  /*2070*/  IADD3 R111, PT, PT, R7, R111, RZ ;  /* 0x0000006f076f7210 */ /* 0x000fe20007ffe0ff */
[----:B------:R-:W1:Y:S01]  /*2080*/  LDCU UR17, c[0x0][0x440] ;  /* 0x00008800ff1177ac */ /* 0x000e620008000800 */
[----:B------:R-:W-:Y:S01]  /*2090*/  IADD3.X R3, PT, PT, RZ, ~UR18, RZ, P0, !PT ;  /* 0x80000012ff037c10 */ /* 0x000fe200087fe4ff */
[----:B------:R-:W-:Y:S01]  /*20a0*/  IMAD.X R83, RZ, RZ, ~R83, P0 ;  /* 0x000000ffff537224 */ /* 0x000fe200000e0e53 */
[----:B------:R-:W-:Y:S01]  /*20b0*/  IADD3.X R79, PT, PT, R77, UR15, RZ, P1, !PT ;  /* 0x0000000f4d4f7c10 */ /* 0x000fe20008ffe4ff */
[----:B------:R-:W-:Y:S01]  /*20c0*/  IMAD.IADD R11, R5, 0x1, R11 ;  /* 0x00000001050b7824 */ /* 0x000fe200078e020b */
        /* <DEDUP_REMOVED lines=13> */
.L_x_3693:
[----:B------:R-:W-:Y:S01]  /*21a0*/  ISETP.NE.AND P5, PT, R9, RZ, PT ;  /* 0x000000ff0900720c */ /* 0x000fe20003fa5270 */
[----:B------:R-:W-:Y:S01]  /*21b0*/  VIADD R99, R99, 0x40 ;  /* 0x0000004063637836 */ /* 0x000fe20000000000 */
[----:B------:R-:W-:Y:S01]  /*21c0*/  BSSY.RECONVERGENT B0, `(.L_x_3658) ;  /* 0x0000015000007945 */ /* 0x000fe20003800200 */
[----:B------:R-:W-:Y:S02]  /*21d0*/  VIADD R101, R101, 0x40 ;  /* 0x0000004065657836 */ /* 0x000fe40000000000 */
[----:B------:R-:W-:Y:S01]  /*21e0*/  VIADD R97, R97, 0xffffffff ;  /* 0xffffffff61617836 */ /* 0x000fe20000000000 */
[-C--:B------:R-:W-:Y:S01]  /*21f0*/  ISETP.GE.AND P3, PT, R104, R99.reuse, PT ;  /* 0x000000636800720c */ /* 0x080fe20003f66270 */
[----:B------:R-:W-:Y:S01]  /*2200*/  IMAD.MOV.U32 R96, RZ, RZ, R94 ;  /* 0x000000ffff607224 */ /* 0x000fe200078e005e */
[----:B------:R-:W-:Y:S02]  /*2210*/  ISETP.GE.AND P2, PT, R70, R99, PT ;  /* 0x000000634600720c */ /* 0x000fe40003f46270 */
[-C--:B------:R-:W-:Y:S02]  /*2220*/  ISETP.GE.AND P3, PT, R104, R101.reuse, !P3 ;  /* 0x000000656800720c */ /* 0x080fe40005f66270 */
[----:B------:R-:W-:Y:S11]  /*2230*/  ISETP.GE.AND P2, PT, R70, R101, !P2 ;  /* 0x000000654600720c */ /* 0x000ff60005746270 */
        /* <DEDUP_REMOVED lines=13> */
.L_x_3659:
[----:B-1-3--:R-:W-:Y:S05]  /*2310*/  BSYNC.RECONVERGENT B0 ;  /* 0x0000000000007941 */ /* 0x00afea0003800200 */
.L_x_3658:
        /* <DEDUP_REMOVED lines=16> */
.L_x_3661:
[----:B------:R-:W-:Y:S05]  /*2420*/  BSYNC.RECONVERGENT B0 ;  /* 0x0000000000007941 */ /* 0x000fea0003800200 */
.L_x_3660:
[----:B------:R-:W-:Y:S01]  /*2430*/  IADD3 R94, PT, PT, R94, -0x40, RZ ;  /* 0xffffffc05e5e7810 */ /* 0x000fe20007ffe0ff */
[----:B------:R-:W-:Y:S04]  /*2440*/  BSSY.RECONVERGENT B2, `(.L_x_3662) ;  /* 0x00003bb000027945 */ /* 0x000fe80003800200 */
        /* <DEDUP_REMOVED lines=12> */
.L_x_3665:
[----:B------:R-:W-:Y:S05]  /*2510*/  BSYNC.RECONVERGENT B0 ;  /* 0x0000000000007941 */ /* 0x000fea0003800200 */
.L_x_3664:
[----:B------:R-:W-:Y:S01]  /*2520*/  MOV R9, RZ ;  /* 0x000000ff00097202 */ /* 0x000fe20000000f00 */
[----:B------:R-:W-:Y:S05]  /*2530*/  @!P2 BRA `(.L_x_3666) ;  /* 0x0000003800aca947 */ /* 0x000fea0003800000 */
[----:B------:R-:W-:Y:S02]  /*2540*/  ISETP.GE.AND P1, PT, R86, UR17, PT ;  /* 0x0000001156007c0c */ /* 0x000fe4000bf26270 */
[----:B-1----:R-:W-:Y:S02]  /*2550*/  LEA R14, P0, R95, R10, 0x1 ;  /* 0x0000000a5f0e7211 */ /* 0x002fe400078008ff */
[----:B------:R-:W-:Y:S02]  /*2560*/  LEA R2, P2, R125, R112, 0x1 ;  /* 0x000000707d027211 */ /* 0x000fe400078408ff */
[----:B------:R-:W-:Y:S02]  /*2570*/  LEA.HI.X R15, R95, R11, R93, 0x1, P0 ;  /* 0x0000000b5f0f7211 */ /* 0x000fe400000f0c5d */
[----:B------:R-:W-:Y:S02]  /*2580*/  ISETP.GE.AND P0, PT, R85, UR17, PT ;  /* 0x0000001155007c0c */ /* 0x000fe4000bf06270 */
[----:B------:R-:W-:Y:S03]  /*2590*/  LEA.HI.X R3, R125, R113, R124, 0x1, P2 ;  /* 0x000000717d037211 */ /* 0x000fe600010f0c7c */
[----:B---3--:R-:W3:Y:S04]  /*25a0*/  @!P1 LDG.E.128 R16, desc[UR6][R14.64] ;  /* 0x000000060e109981 */ /* 0x008ee8000c1e1d00 */
[----:B---3--:R4:W-:Y:S04]  /*25b0*/  @!P1 STG.E.128 desc[UR6][R2.64], R16 ;  /* 0x0000001002009986 */ /* 0x0089e8000c101d06 */
[----:B--2---:R-:W2:Y:S04]  /*25c0*/  @!P0 LDG.E.128 R4, desc[UR6][R14.64+0x40] ;  /* 0x000040060e048981 */ /* 0x004ea8000c1e1d00 */
[----:B--2---:R4:W-:Y:S01]  /*25d0*/  @!P0 STG.E.128 desc[UR6][R2.64+0x40], R4 ;  /* 0x0000400402008986 */ /* 0x0049e2000c101d06 */
[----:B------:R-:W-:Y:S11]  /*25e0*/  ISETP.GE.AND P0, PT, R84, UR17, PT ;  /* 0x0000001154007c0c */ /* 0x000ff6000bf06270 */
[----:B------:R-:W-:Y:S02]  /*25f0*/  @!UPT UIADD3 URZ, UPT, UPT, URZ, URZ, URZ ;  /* 0x000000fffffff290 */ /* 0x000fe4000fffe0ff */
[----:B------:R-:W-:Y:S05]  /*2600*/  @P0 BRA `(.L_x_3666) ;  /* 0x0000003800780947 */ /* 0x000fea0003800000 */
[----:B----4-:R-:W2:Y:S04]  /*2610*/  LDG.E.128 R4, desc[UR6][R14.64+0x80] ;  /* 0x000080060e047981 */ /* 0x010ea8000c1e1d00 */
[----:B--2---:R1:W-:Y:S01]  /*2620*/  STG.E.128 desc[UR6][R2.64+0x80], R4 ;  /* 0x0000800402007986 */ /* 0x0043e2000c101d06 */
[----:B------:R-:W-:Y:S05]  /*2630*/  BRA `(.L_x_3666) ;  /* 0x00000038006c7947 */ /* 0x000fea0003800000 */
.L_x_3663:
        /* <DEDUP_REMOVED lines=59> */
.L_x_3671:
[----:B------:R-:W-:Y:S05]  /*29f0*/  BSYNC.RECONVERGENT B0 ;  /* 0x0000000000007941 */ /* 0x000fea0003800200 */
.L_x_3670:
        /* <DEDUP_REMOVED lines=52> */
.L_x_3673:
[----:B------:R-:W-:Y:S05]  /*2d40*/  BSYNC.RECONVERGENT B0 ;  /* 0x0000000000007941 */ /* 0x000fea0003800200 */
.L_x_3672:
        /* <DEDUP_REMOVED lines=51> */
.L_x_3669:
[----:B------:R-:W-:Y:S05]  /*3080*/  BSYNC.RECONVERGENT B1 ;  /* 0x0000000000017941 */ /* 0x000fea0003800200 */
.L_x_3668:
[----:B------:R-:W-:Y:S04]  /*3090*/  BSSY.RECONVERGENT B1, `(.L_x_3674) ;  /* 0x00000ad000017945 */ /* 0x000fe80003800200 */
[----:B------:R-:W-:Y:S05]  /*30a0*/  @!P2 BRA `(.L_x_3675) ;  /* 0x0000000800aca947 */ /* 0x000fea0003800000 */
[----:B------:R-:W-:Y:S01]  /*30b0*/  LEA R36, P3, R95, R10, 0x1 ;  /* 0x0000000a5f247211 */ /* 0x000fe200078608ff */
[----:B------:R-:W5:Y:S01]  /*30c0*/  LDC R3, c[0x0][0x440] ;  /* 0x00011000ff037b82 */ /* 0x000f620000000800 */
[----:B------:R-:W-:Y:S01]  /*30d0*/  LEA R34, P0, R125, R112, 0x1 ;  /* 0x000000707d227211 */ /* 0x000fe200078008ff */
[----:B-12---:R-:W-:Y:S01]  /*30e0*/  IMAD.SHL.U32 R5, R103, 0x2, RZ ;  /* 0x0000000267057824 */ /* 0x006fe200078e00ff */
[----:B------:R-:W-:Y:S01]  /*30f0*/  LEA.HI.X R37, R95, R11, R93, 0x1, P3 ;  /* 0x0000000b5f257211 */ /* 0x000fe200018f0c5d */
[----:B------:R-:W-:Y:S01]  /*3100*/  BSSY.RECONVERGENT B0, `(.L_x_3676) ;  /* 0x000003d000007945 */ /* 0x000fe20003800200 */
[----:B------:R-:W-:Y:S02]  /*3110*/  LEA.HI.X R35, R125, R113, R124, 0x1, P0 ;  /* 0x000000717d237211 */ /* 0x000fe400000f0c7c */
[-C--:B------:R-:W-:Y:S02]  /*3120*/  IADD3 R14, P6, PT, R12, R5.reuse, RZ ;  /* 0x000000050c0e7210 */ /* 0x080fe40007fde0ff */
[----:B------:R-:W-:Y:S02]  /*3130*/  IADD3 R32, P5, PT, R48, R5, RZ ;  /* 0x0000000530207210 */ /* 0x000fe40007fbe0ff */
[-C--:B-----5:R-:W-:Y:S02]  /*3140*/  ISETP.GE.AND P4, PT, R86, R3.reuse, PT ;  /* 0x000000035600720c */ /* 0x0a0fe40003f86270 */
[-C--:B------:R-:W-:Y:S02]  /*3150*/  ISETP.GE.AND P2, PT, R85, R3.reuse, PT ;  /* 0x000000035500720c */ /* 0x080fe40003f46270 */
[----:B------:R-:W-:Y:S02]  /*3160*/  ISETP.GE.AND P1, PT, R84, R3, PT ;  /* 0x000000035400720c */ /* 0x000fe40003f26270 */
[----:B------:R-:W-:Y:S05]  /*3170*/  SHF.L.U64.HI R3, R103, 0x1, R82 ;  /* 0x0000000167037819 */ /* 0x000fea0000010252 */
[--C-:B------:R-:W-:Y:S02]  /*3180*/  IMAD.X R15, R13, 0x1, R3.reuse, P6 ;  /* 0x000000010d0f7824 */ /* 0x100fe400030e0603 */
[----:B------:R-:W-:Y:S01]  /*3190*/  IMAD.X R33, R49, 0x1, R3, P5 ;  /* 0x0000000131217824 */ /* 0x000fe200028e0603 */
[----:B------:R-:W-:Y:S06]  /*31a0*/  @P4 BRA `(.L_x_3677) ;  /* 0x0000000000c84947 */ /* 0x000fec0003800000 */
[----:B------:R-:W-:Y:S01]  /*31b0*/  ISETP.GE.AND P0, PT, R86, R9, PT ;  /* 0x000000095600720c */ /* 0x000fe20003f06270 */
[----:B---34-:R-:W2:Y:S11]  /*31c0*/  LDG.E.128 R16, desc[UR6][R36.64] ;  /* 0x0000000624107981 */ /* 0x018eb6000c1e1d00 */
        /* <DEDUP_REMOVED lines=48> */
.L_x_3677:
[----:B------:R-:W-:Y:S05]  /*34d0*/  BSYNC.RECONVERGENT B0 ;  /* 0x0000000000007941 */ /* 0x000fea0003800200 */
.L_x_3676:
[----:B------:R-:W-:Y:S04]  /*34e0*/  BSSY.RECONVERGENT B0, `(.L_x_3678) ;  /* 0x0000034000007945 */ /* 0x000fe80003800200 */
[----:B------:R-:W-:Y:S05]  /*34f0*/  @P2 BRA `(.L_x_3679) ;  /* 0x0000000000c82947 */ /* 0x000fea0003800000 */
[----:B------:R-:W-:Y:S01]  /*3500*/  ISETP.GE.AND P0, PT, R85, R9, PT ;  /* 0x000000095500720c */ /* 0x000fe20003f06270 */
[----:B-1-34-:R-:W2:Y:S11]  /*3510*/  LDG.E.128 R16, desc[UR6][R36.64+0x40] ;  /* 0x0000400624107981 */ /* 0x01aeb6000c1e1d00 */
        /* <DEDUP_REMOVED lines=48> */
.L_x_3679:
[----:B------:R-:W-:Y:S05]  /*3820*/  BSYNC.RECONVERGENT B0 ;  /* 0x0000000000007941 */ /* 0x000fea0003800200 */
.L_x_3678:
[----:B------:R-:W-:Y:S05]  /*3830*/  @P1 BRA `(.L_x_3675) ;  /* 0x0000000000c81947 */ /* 0x000fea0003800000 */
[----:B------:R-:W-:Y:S01]  /*3840*/  ISETP.GE.AND P0, PT, R84, R9, PT ;  /* 0x000000095400720c */ /* 0x000fe20003f06270 */
[----:B-1234-:R-:W2:Y:S11]  /*3850*/  LDG.E.128 R16, desc[UR6][R36.64+0x80] ;  /* 0x0000800624107981 */ /* 0x01eeb6000c1e1d00 */
        /* <DEDUP_REMOVED lines=48> */
.L_x_3675:
[----:B------:R-:W-:Y:S05]  /*3b60*/  BSYNC.RECONVERGENT B1 ;  /* 0x0000000000017941 */ /* 0x000fea0003800200 */
.L_x_3674:
        /* <DEDUP_REMOVED lines=8> */
.L_x_3667:
        /* <DEDUP_REMOVED lines=9> */
[-C--:B-1----:R-:W-:Y:S02]  /*3c80*/  ISETP.GE.AND P0, PT, R86, R51.reuse, PT ;  /* 0x000000335600720c */ /* 0x082fe40003f06270 */
[----:B------:R-:W-:Y:S11]  /*3c90*/  ISETP.GE.AND P4, PT, R85, R51, PT ;  /* 0x000000335500720c */ /* 0x000ff60003f86270 */
        /* <DEDUP_REMOVED lines=88> */
.L_x_3683:
[----:B------:R-:W-:Y:S05]  /*4220*/  BSYNC.RECONVERGENT B0 ;  /* 0x0000000000007941 */ /* 0x000fea0003800200 */
.L_x_3682:
[----:B------:R-:W-:Y:S01]  /*4230*/  ISETP.GE.AND P3, PT, R84, R51, PT ;  /* 0x000000335400720c */ /* 0x000fe20003f66270 */
[----:B------:R-:W-:Y:S04]  /*4240*/  BSSY.RECONVERGENT B0, `(.L_x_3684) ;  /* 0x000005b000007945 */ /* 0x000fe80003800200 */
[----:B------:R-:W-:Y:S08]  /*4250*/  @P4 BRA `(.L_x_3685) ;  /* 0x0000000400644947 */ /* 0x000ff00003800000 */
        /* <DEDUP_REMOVED lines=89> */
.L_x_3685:
[----:B------:R-:W-:Y:S05]  /*47f0*/  BSYNC.RECONVERGENT B0 ;  /* 0x0000000000007941 */ /* 0x000fea0003800200 */
.L_x_3684:
        /* <DEDUP_REMOVED lines=90> */
.L_x_3681:
[----:B------:R-:W-:Y:S05]  /*4da0*/  BSYNC.RECONVERGENT B1 ;  /* 0x0000000000017941 */ /* 0x000fea0003800200 */
.L_x_3680:
[----:B------:R-:W-:Y:S04]  /*4db0*/  BSSY.RECONVERGENT B1, `(.L_x_3686) ;  /* 0x000011c000017945 */ /* 0x000fe80003800200 */
[----:B------:R-:W-:Y:S05]  /*4dc0*/  @!P2 BRA `(.L_x_3687) ;  /* 0x000000100068a947 */ /* 0x000fea0003800000 */
[----:B------:R-:W-:Y:S01]  /*4dd0*/  LEA R20, P1, R95, R10, 0x1 ;  /* 0x0000000a5f147211 */ /* 0x000fe200078208ff */
[----:B------:R-:W4:Y:S01]  /*4de0*/  LDC R3, c[0x0][0x440] ;  /* 0x00011000ff037b82 */ /* 0x000f220000000800 */
[----:B------:R-:W-:Y:S01]  /*4df0*/  LEA R114, P0, R125, R112, 0x1 ;  /* 0x000000707d727211 */ /* 0x000fe200078008ff */
[----:B------:R-:W-:Y:S01]  /*4e00*/  BSSY.RECONVERGENT B0, `(.L_x_3688) ;  /* 0x0000060000007945 */ /* 0x000fe20003800200 */
[----:B------:R-:W-:Y:S02]  /*4e10*/  LEA.HI.X R21, R95, R11, R93, 0x1, P1 ;  /* 0x0000000b5f157211 */ /* 0x000fe400008f0c5d */
[----:B------:R-:W-:Y:S02]  /*4e20*/  LEA.HI.X R115, R125, R113, R124, 0x1, P0 ;  /* 0x000000717d737211 */ /* 0x000fe400000f0c7c */
[-C--:B----4-:R-:W-:Y:S02]  /*4e30*/  ISETP.GE.AND P4, PT, R86, R3.reuse, PT ;  /* 0x000000035600720c */ /* 0x090fe40003f86270 */
[-C--:B------:R-:W-:Y:S02]  /*4e40*/  ISETP.GE.AND P3, PT, R85, R3.reuse, PT ;  /* 0x000000035500720c */ /* 0x080fe40003f66270 */
[----:B------:R-:W-:Y:S09]  /*4e50*/  ISETP.GE.AND P2, PT, R84, R3, PT ;  /* 0x000000035400720c */ /* 0x000ff20003f46270 */
        /* <DEDUP_REMOVED lines=90> */
.L_x_3689:
[----:B------:R-:W-:Y:S05]  /*5400*/  BSYNC.RECONVERGENT B0 ;  /* 0x0000000000007941 */ /* 0x000fea0003800200 */
.L_x_3688:
[----:B------:R-:W-:Y:S04]  /*5410*/  BSSY.RECONVERGENT B0, `(.L_x_3690) ;  /* 0x000005b000007945 */ /* 0x000fe80003800200 */
        /* <DEDUP_REMOVED lines=90> */
.L_x_3691:
[----:B------:R-:W-:Y:S05]  /*59c0*/  BSYNC.RECONVERGENT B0 ;  /* 0x0000000000007941 */ /* 0x000fea0003800200 */
.L_x_3690:
        /* <DEDUP_REMOVED lines=90> */
.L_x_3687:
[----:B------:R-:W-:Y:S05]  /*5f70*/  BSYNC.RECONVERGENT B1 ;  /* 0x0000000000017941 */ /* 0x000fea0003800200 */
.L_x_3686:
[----:B------:R-:W5:Y:S08]  /*5f80*/  LDC R3, c[0x0][0x450] ;  /* 0x00011400ff037b82 */ /* 0x000f700000000800 */
[----:B------:R-:W1:Y:S01]  /*5f90*/  LDC R9, c[0x0][0x450] ;  /* 0x00011400ff097b82 */ /* 0x000e620000000800 */
[----:B-----5:R-:W-:Y:S05]  /*5fa0*/  IMAD.U32 R3, R3, -0x20, RZ ;  /* 0xffffffe003037824 */ /* 0x020fea00078e00ff */
[C---:B------:R-:W-:Y:S02]  /*5fb0*/  LEA R78, P1, R3.reuse, R78, 0x1 ;  /* 0x0000004e034e7211 */ /* 0x040fe400078208ff */
[C---:B------:R-:W-:Y:S02]  /*5fc0*/  LEA R76, P0, R3.reuse, R76, 0x1 ;  /* 0x0000004c034c7211 */ /* 0x040fe400078008ff */
[C---:B------:R-:W-:Y:S02]  /*5fd0*/  LEA.HI.X.SX32 R79, R3.reuse, R79, 0x1, P1 ;  /* 0x0000004f034f7211 */ /* 0x040fe400008f0eff */
[----:B-1----:R-:W-:Y:S09]  /*5fe0*/  LEA.HI.X.SX32 R77, R3, R77, 0x1, P0 ;  /* 0x0000004d034d7211 */ /* 0x002ff200000f0eff */
.L_x_3666:
[----:B------:R-:W-:Y:S05]  /*5ff0*/  BSYNC.RECONVERGENT B2 ;  /* 0x0000000000027941 */ /* 0x000fea0003800200 */
.L_x_3662:
[----:B------:R-:W-:Y:S04]  /*6000*/  ISETP.NE.U32.AND P2, PT, RZ, UR12, PT ;  /* 0x0000000cff007c0c */ /* 0x000fe8000bf45070 */
[----:B------:R-:W-:Y:S11]  /*6010*/  ISETP.NE.AND.EX P2, PT, RZ, UR13, PT, P2 ;  /* 0x0000000dff007c0c */ /* 0x000ff6000bf45320 */
[----:B------:R-:W-:Y:S02]  /*6020*/  @!UPT UIADD3 URZ, UPT, UPT, URZ, URZ, URZ ;  /* 0x000000fffffff290 */ /* 0x000fe4000fffe0ff */
[----:B-1--4-:R-:W1:Y:S01]  /*6030*/  @!P2 LDC R3, c[0x0][0x3b8] ;  /* 0x0000ee00ff03ab82 */ /* 0x012e620000000800 */
[----:B------:R-:W-:Y:S07]  /*6040*/  @!P2 IMAD.MOV.U32 R2, RZ, RZ, RZ ;  /* 0x000000ffff02a224 */ /* 0x000fee00078e00ff */
[----:B------:R-:W4:Y:S01]  /*6050*/  @!P2 LDC R0, c[0x0][0x3c0] ;  /* 0x0000f000ff00ab82 */ /* 0x000f220000000800 */
[----:B------:R-:W-:Y:S01]  /*6060*/  @!P2 IADD3 R2, P0, PT, RZ, -R2, RZ ;  /* 0x80000002ff02a210 */ /* 0x000fe20007f1e0ff */
[----:B----4-:R-:W-:Y:S02]  /*6070*/  @!P2 IMAD.SHL.U32 R0, R0, 0x40, RZ ;  /* 0x000000400000a824 */ /* 0x010fe400078e00ff */
[----:B-1----:R-:W-:Y:S02]  /*6080*/  @!P2 IMAD.SHL.U32 R3, R3, 0x40, RZ ;  /* 0x000000400303a824 */ /* 0x002fe400078e00ff */
[----:B------:R-:W-:Y:S02]  /*6090*/  @!P2 IMAD.X R0, RZ, RZ, ~R0, P0 ;  /* 0x000000ffff00a224 */ /* 0x000fe400000e0e00 */
[----:B------:R-:W-:Y:S03]  /*60a0*/  @!P2 IMAD.X R3, RZ, RZ, ~R3, P0 ;  /* 0x000000ffff03a224 */ /* 0x000fe600000e0e03 */
[C---:B--23--:R-:W-:Y:S02]  /*60b0*/  @!P2 SHF.R.S64 R7, R2.reuse, 0x1f, R0 ;  /* 0x0000001f0207a819 */ /* 0x04cfe40000001000 */
[----:B------:R-:W-:Y:S02]  /*60c0*/  @!P2 SHF.R.S64 R5, R2, 0x1f, R3 ;  /* 0x0000001f0205a819 */ /* 0x000fe40000001003 */
[----:B------:R-:W-:Y:S02]  /*60d0*/  @!P2 IADD3 R74, P1, PT, R7, R74, RZ ;  /* 0x0000004a074aa210 */ /* 0x000fe40007f3e0ff */
[----:B------:R-:W-:Y:S02]  /*60e0*/  @!P2 IADD3 R5, P0, PT, R112, R5, RZ ;  /* 0x000000057005a210 */ /* 0x000fe40007f1e0ff */
[----:B------:R-:W-:Y:S02]  /*60f0*/  @!P2 LEA.HI.X.SX32 R73, R0, R73, 0x1, P1 ;  /* 0x000000490049a211 */ /* 0x000fe400008f0eff */
[----:B------:R-:W-:Y:S01]  /*6100*/  @!P2 LEA.HI.X.SX32 R2, R3, R113, 0x1, P0 ;  /* 0x000000710302a211 */ /* 0x000fe200000f0eff */
[----:B------:R-:W-:Y:S04]  /*6110*/  @!P2 IMAD.MOV.U32 R112, RZ, RZ, R5 ;  /* 0x000000ffff70a224 */ /* 0x000fe800078e0005 */
[----:B------:R-:W-:Y:S01]  /*6120*/  @!P2 IMAD.MOV.U32 R113, RZ, RZ, R2 ;  /* 0x000000ffff71a224 */ /* 0x000fe200078e0002 */
[----:B------:R-:W-:Y:S06]  /*6130*/  @!P2 BRA `(.L_x_3692) ;  /* 0x000000040020a947 */ /* 0x000fec0003800000 */
        /* <DEDUP_REMOVED lines=32> */
[----:B------:R-:W-:Y:S02]  /*6340*/  LOP3.LUT R8, R96, R3, RZ, 0x3c, !PT ;  /* 0x0000000360087212 */ /* 0x000fe400078e3cff */
[----:B------:R-:W-:Y:S02]  /*6350*/  ISETP.GE.AND P1, PT, R6, RZ, PT ;  /* 0x000000ff0600720c */ /* 0x000fe40003f26270 */
[----:B------:R-:W-:Y:S03]  /*6360*/  ISETP.GE.AND P2, PT, R8, RZ, PT ;  /* 0x000000ff0800720c */ /* 0x000fe60003f46270 */
        /* <DEDUP_REMOVED lines=15> */
[----:B------:R1:W2:Y:S04]  /*6460*/  LDG.E R6, desc[UR6][R18.64] ;  /* 0x0000000612067981 */ /* 0x0002a8000c1e1900 */
[----:B------:R-:W-:Y:S04]  /*6470*/  IMAD R8, R14, UR14, RZ ;  /* 0x0000000e0e087c24 */ /* 0x000fe8000f8e02ff */
[----:B------:R-:W-:Y:S04]  /*6480*/  IMAD R8, R0, UR15, R8 ;  /* 0x0000000f00087c24 */ /* 0x000fe8000f8e0208 */
[----:B------:R-:W-:Y:S02]  /*6490*/  IMAD.IADD R23, R23, 0x1, R8 ;  /* 0x0000000117177824 */ /* 0x000fe400078e0208 */
[----:B-1----:R-:W-:Y:S04]  /*64a0*/  IMAD R19, R14, UR4, RZ ;  /* 0x000000040e137c24 */ /* 0x002fe8000f8e02ff */
[----:B------:R-:W-:Y:S01]  /*64b0*/  IMAD R19, R0, UR5, R19 ;  /* 0x0000000500137c24 */ /* 0x000fe2000f8e0213 */
[----:B--2---:R-:W-:Y:S04]  /*64c0*/  IADD3 R17, PT, PT, R17, -R6, RZ ;  /* 0x8000000611117210 */ /* 0x004fe80007ffe0ff */
[----:B------:R-:W-:Y:S01]  /*64d0*/  SHF.R.S32.HI R16, RZ, 0x1f, R17 ;  /* 0x0000001fff107819 */ /* 0x000fe20000011411 */
[C---:B------:R-:W-:Y:S04]  /*64e0*/  IMAD.WIDE.U32 R20, R17.reuse, UR8, RZ ;  /* 0x0000000811147c25 */ /* 0x040fe8000f8e00ff */
[C---:B------:R-:W-:Y:S02]  /*64f0*/  IMAD R6, R16.reuse, UR8, RZ ;  /* 0x0000000810067c24 */ /* 0x040fe4000f8e02ff */
[----:B------:R-:W-:Y:S02]  /*6500*/  IMAD R16, R16, UR10, RZ ;  /* 0x0000000a10107c24 */ /* 0x000fe4000f8e02ff */
[C---:B------:R-:W-:Y:S02]  /*6510*/  IMAD R6, R17.reuse, UR9, R6 ;  /* 0x0000000911067c24 */ /* 0x040fe4000f8e0206 */
[----:B------:R-:W-:Y:S03]  /*6520*/  IMAD.WIDE.U32 R22, R17, UR10, R22 ;  /* 0x0000000a11167c25 */ /* 0x000fe6000f8e0016 */
[----:B------:R-:W-:Y:S01]  /*6530*/  IADD3 R21, PT, PT, R21, R6, RZ ;  /* 0x0000000615157210 */ /* 0x000fe20007ffe0ff */
[----:B------:R-:W-:Y:S01]  /*6540*/  IMAD R16, R17, UR11, R16 ;  /* 0x0000000b11107c24 */ /* 0x000fe2000f8e0210 */
[----:B------:R-:W-:Y:S01]  /*6550*/  LEA R74, P1, R22, R74, 0x1 ;  /* 0x0000004a164a7211 */ /* 0x000fe200078208ff */
[----:B------:R-:W-:Y:S04]  /*6560*/  IMAD.WIDE.U32 R20, R0, UR4, R20 ;  /* 0x0000000400147c25 */ /* 0x000fe8000f8e0014 */
[----:B------:R-:W-:Y:S01]  /*6570*/  IMAD.IADD R16, R23, 0x1, R16 ;  /* 0x0000000117107824 */ /* 0x000fe200078e0210 */
[----:B------:R-:W-:Y:S02]  /*6580*/  LEA R112, P0, R20, R112, 0x1 ;  /* 0x0000007014707211 */ /* 0x000fe400078008ff */
[----:B------:R-:W-:Y:S02]  /*6590*/  IADD3 R19, PT, PT, R21, R19, RZ ;  /* 0x0000001315137210 */ /* 0x000fe40007ffe0ff */
[----:B------:R-:W-:Y:S02]  /*65a0*/  LEA.HI.X R73, R22, R73, R16, 0x1, P1 ;  /* 0x0000004916497211 */ /* 0x000fe400008f0c10 */
[----:B------:R-:W-:Y:S07]  /*65b0*/  LEA.HI.X R113, R20, R113, R19, 0x1, P0 ;  /* 0x0000007114717211 */ /* 0x000fee00000f0c13 */
.L_x_3692:
[----:B------:R-:W-:Y:S02]  /*65c0*/  ISETP.GT.AND P0, PT, R97, R72, PT ;  /* 0x000000486100720c */ /* 0x000fe40003f04270 */
[----:B------:R-:W-:Y:S02]  /*65d0*/  IADD3 R110, P2, PT, R110, R81, RZ ;  /* 0x000000516e6e7210 */ /* 0x000fe40007f5e0ff */
[----:B------:R-:W-:Y:S03]  /*65e0*/  IADD3 R10, P1, PT, R10, R91, RZ ;  /* 0x0000005b0a0a7210 */ /* 0x000fe60007f3e0ff */
[----:B------:R-:W-:Y:S02]  /*65f0*/  IMAD.X R111, R111, 0x1, R80, P2 ;  /* 0x000000016f6f7824 */ /* 0x000fe400010e0650 */
[----:B------:R-:W-:Y:S04]  /*6600*/  IMAD.X R11, R11, 0x1, R83, P1 ;  /* 0x000000010b0b7824 */ /* 0x000fe800008e0653 */
[----:B------:R-:W-:Y:S05]  /*6610*/  @P0 BRA `(.L_x_3693) ;  /* 0xffffffb800e00947 */ /* 0x000fea000383ffff */
.L_x_3657:
        /* <DEDUP_REMOVED lines=43> */
.L_x_3698:
[----:B------:R2:W-:Y:S02]  /*68d0*/  STS.128 [R137+0x2000], RZ ;  /* 0x002000ff89007388 */ /* 0x0005e40000000c00 */
.L_x_3697:
[----:B------:R-:W-:Y:S05]  /*68e0*/  BSYNC.RECONVERGENT B0 ;  /* 0x0000000000007941 */ /* 0x000fea0003800200 */
.L_x_3696:
[----:B------:R-:W-:-:S04]  /*68f0*/  IADD3 R133, PT, PT, R104, 0x20, RZ ;  /* 0x0000002068857810 */ /* 0x000fc80007ffe0ff */
[----:B------:R-:W-:-:S13]  /*6900*/  ISETP.GE.AND P0, PT, R133, R0, PT ;  /* 0x000000008500720c */ /* 0x000fda0003f06270 */
[----:B------:R-:W-:Y:S05]  /*6910*/  @P0 BRA `(.L_x_3699) ;  /* 0x0000003c00000947 */ /* 0x000fea0003800000 */
[----:B------:R-:W4:Y:S01]  /*6920*/  LDCU UR5, c[0x0][0x440] ;  /* 0x00008800ff0577ac */ /* 0x000f220008000800 */
[----:B-1-3--:R-:W-:-:S04]  /*6930*/  LEA R2, P2, R25, R2, 0x1 ;  /* 0x0000000219027211 */ /* 0x00afc800078408ff */
        /* <DEDUP_REMOVED lines=20> */
.L_x_3700:
[----:B------:R3:W-:Y:S01]  /*6a80*/  STS.128 [R137+0x2800], RZ ;  /* 0x002800ff89007388 */ /* 0x0007e20000000c00 */
[----:B------:R-:W-:Y:S05]  /*6a90*/  BRA `(.L_x_3699) ;  /* 0x0000003800a07947 */ /* 0x000fea0003800000 */
.L_x_3695:
        /* <DEDUP_REMOVED lines=59> */
[C---:B------:R-:W-:Y:S01]  /*6e50*/  FFMA.FTZ R28, R22.reuse, R9, R28 ;  /* 0x00000009161c7223 */ /* 0x040fe2000001001c */
[----:B------:R-:W-:Y:S02]  /*6e60*/  HADD2.F32 R9, -RZ, R8.H1_H1 ;  /* 0x30000008ff097230 */ /* 0x000fe40000004100 */
[----:B------:R-:W-:Y:S01]  /*6e70*/  FFMA.FTZ R29, R22, R15, -R29 ;  /* 0x0000000f161d7223 */ /* 0x000fe2000001081d */
[----:B------:R-:W-:Y:S02]  /*6e80*/  HADD2.F32 R5, -RZ, R5.H0_H0 ;  /* 0x20000005ff057230 */ /* 0x000fe40000004100 */
[----:B------:R-:W-:Y:S01]  /*6e90*/  FFMA.FTZ R2, R30, R2, R23 ;  /* 0x000000021e027223 */ /* 0x000fe20000010017 */
[----:B------:R-:W-:-:S02]  /*6ea0*/  HADD2.F32 R10, -RZ, R16.H1_H1 ;  /* 0x30000010ff0a7230 */ /* 0x000fc40000004100 */
[C---:B------:R-:W-:Y:S01]  /*6eb0*/  FMUL.FTZ R23, R9.reuse, R6 ;  /* 0x0000000609177220 */ /* 0x040fe20000410000 */
[----:B------:R-:W-:Y:S01]  /*6ec0*/  HADD2.F32 R7, -RZ, R7.H0_H0 ;  /* 0x20000007ff077230 */ /* 0x000fe20000004100 */
[----:B------:R-:W-:Y:S01]  /*6ed0*/  F2FP.F16.F32.PACK_AB R28, R28, R29 ;  /* 0x0000001d1c1c723e */ /* 0x000fe200000000ff */
[----:B------:R-:W-:Y:S02]  /*6ee0*/  HADD2.F32 R15, -RZ, R8.H0_H0 ;  /* 0x20000008ff0f7230 */ /* 0x000fe40000004100 */
        /* <DEDUP_REMOVED lines=12> */
.L_x_3707:
[----:B------:R-:W-:Y:S05]  /*6fb0*/  BSYNC.RECONVERGENT B0 ;  /* 0x0000000000007941 */ /* 0x000fea0003800200 */
.L_x_3706:
[----:B-----5:R-:W-:Y:S01]  /*6fc0*/  IMAD.MOV.U32 R6, RZ, RZ, R10 ;  /* 0x000000ffff067224 */ /* 0x020fe200078e000a */
[----:B------:R-:W-:Y:S01]  /*6fd0*/  MOV R4, R8 ;  /* 0x0000000800047202 */ /* 0x000fe20000000f00 */
[----:B------:R-:W-:Y:S01]  /*6fe0*/  IMAD.MOV.U32 R7, RZ, RZ, R11 ;  /* 0x000000ffff077224 */ /* 0x000fe200078e000b */
[----:B------:R-:W-:Y:S02]  /*6ff0*/  MOV R5, R9 ;  /* 0x0000000900057202 */ /* 0x000fe40000000f00 */
.L_x_3705:
[----:B------:R-:W-:Y:S05]  /*7000*/  BSYNC.RECONVERGENT B1 ;  /* 0x0000000000017941 */ /* 0x000fea0003800200 */
.L_x_3704:
        /* <DEDUP_REMOVED lines=49> */
.L_x_3711:
[----:B------:R-:W-:Y:S05]  /*7320*/  BSYNC.RECONVERGENT B0 ;  /* 0x0000000000007941 */ /* 0x000fea0003800200 */
.L_x_3710:
[----:B-----5:R4:W-:Y:S02]  /*7330*/  STS.128 [R137+0x1000], R8 ;  /* 0x0010000889007388 */ /* 0x0209e40000000c00 */
.L_x_3709:
[----:B------:R-:W-:Y:S05]  /*7340*/  BSYNC.RECONVERGENT B1 ;  /* 0x0000000000017941 */ /* 0x000fea0003800200 */
.L_x_3708:
        /* <DEDUP_REMOVED lines=9> */
[----:B-----5:R-:W-:Y:S02]  /*73e0*/  HADD2.F32 R28, -RZ, R9.H1_H1 ;  /* 0x30000009ff1c7230 */ /* 0x020fe40000004100 */
[----:B------:R-:W-:Y:S01]  /*73f0*/  HADD2.F32 R15, -RZ, R11.H1_H1 ;  /* 0x3000000bff0f7230 */ /* 0x000fe20000004100 */
[----:B------:R-:W-:Y:S01]  /*7400*/  MOV R16, R10 ;  /* 0x0000000a00107202 */ /* 0x000fe20000000f00 */
[----:B------:R-:W-:Y:S02]  /*7410*/  HADD2.F32 R22, -RZ, R9.H0_H0 ;  /* 0x20000009ff167230 */ /* 0x000fe40000004100 */
[----:B-1----:R-:W-:-:S02]  /*7420*/  HADD2.F32 R20, -RZ, R11.H0_H0 ;  /* 0x2000000bff147230 */ /* 0x002fc40000004100 */
[----:B--2---:R-:W-:Y:S02]  /*7430*/  HADD2.F32 R13, -RZ, R6.H1_H1 ;  /* 0x30000006ff0d7230 */ /* 0x004fe40000004100 */
[----:B---3--:R-:W-:-:S03]  /*7440*/  HADD2.F32 R2, -RZ, R5.H1_H1 ;  /* 0x30000005ff027230 */ /* 0x008fc60000004100 */
[C---:B------:R-:W-:Y:S01]  /*7450*/  FMUL.FTZ R18, R28.reuse, R13 ;  /* 0x0000000d1c127220 */ /* 0x040fe20000410000 */
[----:B------:R-:W-:Y:S02]  /*7460*/  HADD2.F32 R9, -RZ, R4.H1_H1 ;  /* 0x30000004ff097230 */ /* 0x000fe40000004100 */
[----:B------:R-:W-:Y:S02]  /*7470*/  HADD2.F32 R10, -RZ, R7.H1_H1 ;  /* 0x30000007ff0a7230 */ /* 0x000fe40000004100 */
[C---:B------:R-:W-:Y:S01]  /*7480*/  FMUL.FTZ R11, R15.reuse, R2 ;  /* 0x000000020f0b7220 */ /* 0x040fe20000410000 */
[----:B------:R-:W-:Y:S02]  /*7490*/  HADD2.F32 R6, -RZ, R6.H0_H0 ;  /* 0x20000006ff067230 */ /* 0x000fe40000004100 */
[-C--:B------:R-:W-:Y:S01]  /*74a0*/  FMUL.FTZ R19, R28, R9.reuse ;  /* 0x000000091c137220 */ /* 0x080fe20000410000 */
[----:B------:R-:W-:Y:S01]  /*74b0*/  FFMA.FTZ R18, R22, R9, R18 ;  /* 0x0000000916127223 */ /* 0x000fe20000010012 */
[-C--:B------:R-:W-:Y:S01]  /*74c0*/  FMUL.FTZ R15, R15, R10.reuse ;  /* 0x0000000a0f0f7220 */ /* 0x080fe20000410000 */
[----:B------:R-:W-:Y:S01]  /*74d0*/  FFMA.FTZ R11, R20, R10, -R11 ;  /* 0x0000000a140b7223 */ /* 0x000fe2000001080b */
[----:B------:R-:W-:-:S02]  /*74e0*/  HADD2.F32 R9, -RZ, R8.H1_H1 ;  /* 0x30000008ff097230 */ /* 0x000fc40000004100 */
[----:B------:R-:W-:Y:S02]  /*74f0*/  HADD2.F32 R4, -RZ, R4.H0_H0 ;  /* 0x20000004ff047230 */ /* 0x000fe40000004100 */
[----:B------:R-:W-:Y:S02]  /*7500*/  HADD2.F32 R5, -RZ, R5.H0_H0 ;  /* 0x20000005ff057230 */ /* 0x000fe40000004100 */
[----:B------:R-:W-:Y:S02]  /*7510*/  HADD2.F32 R10, -RZ, R16.H1_H1 ;  /* 0x30000010ff0a7230 */ /* 0x000fe40000004100 */
[----:B------:R-:W-:Y:S01]  /*7520*/  FFMA.FTZ R19, R22, R13, -R19 ;  /* 0x0000000d16137223 */ /* 0x000fe20000010813 */
[----:B------:R-:W-:Y:S02]  /*7530*/  HADD2.F32 R7, -RZ, R7.H0_H0 ;  /* 0x20000007ff077230 */ /* 0x000fe40000004100 */
[----:B------:R-:W-:Y:S01]  /*7540*/  FFMA.FTZ R2, R20, R2, R15 ;  /* 0x0000000214027223 */ /* 0x000fe2000001000f */
[----:B------:R-:W-:-:S02]  /*7550*/  HADD2.F32 R13, -RZ, R8.H0_H0 ;  /* 0x20000008ff0d7230 */ /* 0x000fc40000004100 */
        /* <DEDUP_REMOVED lines=14> */
.L_x_3713:
[----:B------:R-:W-:Y:S05]  /*7640*/  BSYNC.RECONVERGENT B0 ;  /* 0x0000000000007941 */ /* 0x000fea0003800200 */
.L_x_3712:
[----:B-----5:R1:W-:Y:S02]  /*7650*/  STS.128 [R137+0x2000], R8 ;  /* 0x0020000889007388 */ /* 0x0203e40000000c00 */
.L_x_3703:
[----:B------:R-:W-:Y:S05]  /*7660*/  BSYNC.RECONVERGENT B2 ;  /* 0x0000000000027941 */ /* 0x000fea0003800200 */
.L_x_3702:
        /* <DEDUP_REMOVED lines=64> */
.L_x_3717:
[----:B------:R-:W-:Y:S05]  /*7a70*/  BSYNC.RECONVERGENT B0 ;  /* 0x0000000000007941 */ /* 0x000fea0003800200 */
.L_x_3716:
[----:B-----5:R4:W-:Y:S02]  /*7a80*/  STS.128 [R137+0x800], R8 ;  /* 0x0008000889007388 */ /* 0x0209e40000000c00 */
.L_x_3715:
[----:B------:R-:W-:Y:S05]  /*7a90*/  BSYNC.RECONVERGENT B1 ;  /* 0x0000000000017941 */ /* 0x000fea0003800200 */
.L_x_3714:
        /* <DEDUP_REMOVED lines=58> */
.L_x_3721:
[----:B------:R-:W-:Y:S05]  /*7e40*/  BSYNC.RECONVERGENT B0 ;  /* 0x0000000000007941 */ /* 0x000fea0003800200 */
.L_x_3720:
[----:B-----5:R4:W-:Y:S02]  /*7e50*/  STS.128 [R137+0x1800], R8 ;  /* 0x0018000889007388 */ /* 0x0209e40000000c00 */
.L_x_3719:
[----:B------:R-:W-:Y:S05]  /*7e60*/  BSYNC.RECONVERGENT B1 ;  /* 0x0000000000017941 */ /* 0x000fea0003800200 */
.L_x_3718:
        /* <DEDUP_REMOVED lines=56> */
.L_x_3723:
[----:B------:R-:W-:Y:S05]  /*81f0*/  BSYNC.RECONVERGENT B0 ;  /* 0x0000000000007941 */ /* 0x000fea0003800200 */
.L_x_3722:
[----:B-----5:R4:W-:Y:S01]  /*8200*/  STS.128 [R137+0x2800], R8 ;  /* 0x0028000889007388 */ /* 0x0209e20000000c00 */
[----:B------:R-:W-:Y:S05]  /*8210*/  BRA `(.L_x_3699) ;  /* 0x0000002000c07947 */ /* 0x000fea0003800000 */
.L_x_3701:
        /* <DEDUP_REMOVED lines=98> */
.L_x_3729:
[----:B------:R-:W-:Y:S05]  /*8840*/  BSYNC.RECONVERGENT B0 ;  /* 0x0000000000007941 */ /* 0x000fea0003800200 */
.L_x_3728:
[----:B-----5:R-:W-:Y:S01]  /*8850*/  IMAD.MOV.U32 R6, RZ, RZ, R22 ;  /* 0x000000ffff067224 */ /* 0x020fe200078e0016 */
[----:B------:R-:W-:Y:S01]  /*8860*/  MOV R4, R20 ;  /* 0x0000001400047202 */ /* 0x000fe20000000f00 */
[----:B------:R-:W-:Y:S01]  /*8870*/  IMAD.MOV.U32 R7, RZ, RZ, R23 ;  /* 0x000000ffff077224 */ /* 0x000fe200078e0017 */
[----:B------:R-:W-:Y:S02]  /*8880*/  MOV R5, R21 ;  /* 0x0000001500057202 */ /* 0x000fe40000000f00 */
.L_x_3727:
[----:B------:R-:W-:Y:S05]  /*8890*/  BSYNC.RECONVERGENT B1 ;  /* 0x0000000000017941 */ /* 0x000fea0003800200 */
.L_x_3726:
        /* <DEDUP_REMOVED lines=88> */
.L_x_3733:
[----:B------:R-:W-:Y:S05]  /*8e20*/  BSYNC.RECONVERGENT B0 ;  /* 0x0000000000007941 */ /* 0x000fea0003800200 */
.L_x_3732:
[----:B-----5:R4:W-:Y:S02]  /*8e30*/  STS.128 [R137+0x1000], R20 ;  /* 0x0010001489007388 */ /* 0x0209e40000000c00 */
.L_x_3731:
[----:B------:R-:W-:Y:S05]  /*8e40*/  BSYNC.RECONVERGENT B1 ;  /* 0x0000000000017941 */ /* 0x000fea0003800200 */
.L_x_3730:
        /* <DEDUP_REMOVED lines=41> */
[----:B------:R-:W-:Y:S01]  /*90e0*/  @!P1 FADD.FTZ R4, -R4, -RZ ;  /* 0x800000ff04049221 */ /* 0x000fe20000010100 */
[----:B------:R-:W-:Y:S02]  /*90f0*/  HADD2.F32 R39, -RZ, R6.H1_H1 ;  /* 0x30000006ff277230 */ /* 0x000fe40000004100 */
[----:B------:R-:W-:Y:S01]  /*9100*/  @!P1 FADD.FTZ R35, -R35, -RZ ;  /* 0x800000ff23239221 */ /* 0x000fe20000010100 */
[----:B------:R-:W-:-:S02]  /*9110*/  HADD2.F32 R5, -RZ, R7.H0_H0 ;  /* 0x20000007ff057230 */ /* 0x000fc40000004100 */
[----:B------:R-:W-:Y:S01]  /*9120*/  FMUL.FTZ R13, R13, R4 ;  /* 0x000000040d0d7220 */ /* 0x000fe20000410000 */
[----:B------:R-:W-:Y:S02]  /*9130*/  HADD2.F32 R6, -RZ, R7.H1_H1 ;  /* 0x30000007ff067230 */ /* 0x000fe40000004100 */
[----:B------:R-:W-:Y:S01]  /*9140*/  FMUL.FTZ R22, R22, R15 ;  /* 0x0000000f16167220 */ /* 0x000fe20000410000 */
[----:B----4-:R-:W-:Y:S02]  /*9150*/  HADD2.F32 R4, -RZ, R8.H0_H0 ;  /* 0x20000008ff047230 */ /* 0x010fe40000004100 */
[----:B------:R-:W-:Y:S01]  /*9160*/  @!P1 FADD.FTZ R5, -R5, -RZ ;  /* 0x800000ff05059221 */ /* 0x000fe20000010100 */
[----:B------:R-:W-:Y:S02]  /*9170*/  HADD2.F32 R15, -RZ, R20.H1_H1 ;  /* 0x30000014ff0f7230 */ /* 0x000fe40000004100 */
[----:B------:R-:W-:Y:S01]  /*9180*/  @!P1 FADD.FTZ R6, -R6, -RZ ;  /* 0x800000ff06069221 */ /* 0x000fe20000010100 */
[----:B------:R-:W-:-:S02]  /*9190*/  HADD2.F32 R8, -RZ, R8.H1_H1 ;  /* 0x30000008ff087230 */ /* 0x000fc40000004100 */
[----:B------:R-:W-:Y:S01]  /*91a0*/  FMUL.FTZ R14, R14, R5 ;  /* 0x000000050e0e7220 */ /* 0x000fe20000410000 */
[----:B------:R-:W-:Y:S01]  /*91b0*/  @!P1 FADD.FTZ R34, -R34, -RZ ;  /* 0x800000ff22229221 */ /* 0x000fe20000010100 */
[----:B------:R-:W-:Y:S01]  /*91c0*/  FMUL.FTZ R33, R33, R6 ;  /* 0x0000000621217220 */ /* 0x000fe20000410000 */
[----:B------:R-:W-:Y:S01]  /*91d0*/  FMUL.FTZ R30, R30, R37 ;  /* 0x000000251e1e7220 */ /* 0x000fe20000410000 */
[----:B------:R-:W-:Y:S02]  /*91e0*/  HADD2.F32 R5, -RZ, R20.H0_H0 ;  /* 0x20000014ff057230 */ /* 0x000fe40000004100 */
[----:B------:R-:W-:Y:S01]  /*91f0*/  FMUL.FTZ R12, R12, R35 ;  /* 0x000000230c0c7220 */ /* 0x000fe20000410000 */
[----:B------:R-:W-:Y:S02]  /*9200*/  HADD2.F32 R7, -RZ, R21.H0_H0 ;  /* 0x20000015ff077230 */ /* 0x000fe40000004100 */
[----:B------:R-:W-:Y:S01]  /*9210*/  @!P1 FADD.FTZ R39, -R39, -RZ ;  /* 0x800000ff27279221 */ /* 0x000fe20000010100 */
[----:B------:R-:W-:-:S02]  /*9220*/  HADD2.F32 R6, -RZ, R9.H0_H0 ;  /* 0x20000009ff067230 */ /* 0x000fc40000004100 */
[----:B------:R-:W-:Y:S01]  /*9230*/  FMUL.FTZ R31, R31, R34 ;  /* 0x000000221f1f7220 */ /* 0x000fe20000410000 */
[----:B------:R-:W-:Y:S01]  /*9240*/  FFMA.FTZ R15, R15, R8, R30 ;  /* 0x000000080f0f7223 */ /* 0x000fe2000001001e */
[----:B------:R-:W-:Y:S02]  /*9250*/  HADD2.F32 R34, -RZ, R9.H1_H1 ;  /* 0x30000009ff227230 */ /* 0x000fe40000004100 */
[----:B------:R-:W-:Y:S01]  /*9260*/  FFMA.FTZ R4, R5, R4, R22 ;  /* 0x0000000405047223 */ /* 0x000fe20000010016 */
[--C-:B------:R-:W-:Y:S02]  /*9270*/  HADD2.F32 R20, -RZ, R10.reuse.H0_H0 ;  /* 0x2000000aff147230 */ /* 0x100fe40000004100 */
[----:B------:R-:W-:Y:S01]  /*9280*/  FFMA.FTZ R6, R7, R6, R12 ;  /* 0x0000000607067223 */ /* 0x000fe2000001000c */
[----:B------:R-:W-:Y:S02]  /*9290*/  HADD2.F32 R35, -RZ, R10.H1_H1 ;  /* 0x3000000aff237230 */ /* 0x000fe40000004100 */
[----:B------:R-:W-:Y:S01]  /*92a0*/  FMUL.FTZ R32, R32, R39 ;  /* 0x0000002720207220 */ /* 0x000fe20000410000 */
[----:B------:R-:W-:-:S02]  /*92b0*/  HADD2.F32 R8, -RZ, R29.H0_H0 ;  /* 0x2000001dff087230 */ /* 0x000fc40000004100 */
[--C-:B------:R-:W-:Y:S02]  /*92c0*/  HADD2.F32 R9, -RZ, R11.reuse.H0_H0 ;  /* 0x2000000bff097230 */ /* 0x100fe40000004100 */
[----:B------:R-:W-:Y:S02]  /*92d0*/  HADD2.F32 R10, -RZ, R11.H1_H1 ;  /* 0x3000000bff0a7230 */ /* 0x000fe40000004100 */
[----:B------:R-:W-:Y:S01]  /*92e0*/  FFMA.FTZ R8, R8, R20, R13 ;  /* 0x0000001408087223 */ /* 0x000fe2000001000d */
[----:B------:R-:W-:Y:S01]  /*92f0*/  HADD2.F32 R12, -RZ, R21.H1_H1 ;  /* 0x30000015ff0c7230 */ /* 0x000fe20000004100 */
[----:B------:R-:W-:Y:S01]  /*9300*/  F2FP.F16.F32.PACK_AB R20, R15, R4 ;  /* 0x000000040f14723e */ /* 0x000fe200000000ff */
[----:B------:R-:W-:Y:S02]  /*9310*/  HADD2.F32 R29, -RZ, R29.H1_H1 ;  /* 0x3000001dff1d7230 */ /* 0x000fe40000004100 */
[--C-:B------:R-:W-:Y:S02]  /*9320*/  HADD2.F32 R5, -RZ, R23.reuse.H0_H0 ;  /* 0x20000017ff057230 */ /* 0x100fe40000004100 */
[----:B------:R-:W-:Y:S01]  /*9330*/  FFMA.FTZ R31, R12, R34, R31 ;  /* 0x000000220c1f7223 */ /* 0x000fe2000001001f */
[----:B------:R-:W-:-:S02]  /*9340*/  HADD2.F32 R22, -RZ, R23.H1_H1 ;  /* 0x30000017ff167230 */ /* 0x000fc40000004100 */
[----:B------:R-:W-:Y:S01]  /*9350*/  FFMA.FTZ R29, R29, R35, R32 ;  /* 0x000000231d1d7223 */ /* 0x000fe20000010020 */
[----:B------:R-:W-:Y:S01]  /*9360*/  FFMA.FTZ R5, R5, R9, R14 ;  /* 0x0000000905057223 */ /* 0x000fe2000001000e */
[----:B------:R-:W-:Y:S01]  /*9370*/  F2FP.F16.F32.PACK_AB R21, R31, R6 ;  /* 0x000000061f15723e */ /* 0x000fe200000000ff */
[----:B------:R-:W-:Y:S02]  /*9380*/  FFMA.FTZ R10, R22, R10, R33 ;  /* 0x0000000a160a7223 */ /* 0x000fe40000010021 */
[----:B------:R-:W-:-:S03]  /*9390*/  F2FP.F16.F32.PACK_AB R22, R29, R8 ;  /* 0x000000081d16723e */ /* 0x000fc600000000ff */
[----:B------:R-:W-:-:S03]  /*93a0*/  F2FP.F16.F32.PACK_AB R23, R10, R5 ;  /* 0x000000050a17723e */ /* 0x000fc600000000ff */
.L_x_3735:
[----:B------:R-:W-:Y:S05]  /*93b0*/  BSYNC.RECONVERGENT B0 ;  /* 0x0000000000007941 */ /* 0x000fea0003800200 */
.L_x_3734:
[----:B-----5:R1:W-:Y:S02]  /*93c0*/  STS.128 [R137+0x2000], R20 ;  /* 0x0020001489007388 */ /* 0x0203e40000000c00 */
.L_x_3725:
[----:B------:R-:W-:Y:S05]  /*93d0*/  BSYNC.RECONVERGENT B2 ;  /* 0x0000000000027941 */ /* 0x000fea0003800200 */
.L_x_3724:
        /* <DEDUP_REMOVED lines=50> */
[----:B------:R-:W-:Y:S02]  /*9700*/  HADD2.F32 R37, -RZ, R6.H1_H1 ;  /* 0x30000006ff257230 */ /* 0x000fe40000004100 */
[----:B------:R-:W-:Y:S01]  /*9710*/  @!P0 FADD.FTZ R5, -R5, -RZ ;  /* 0x800000ff05058221 */ /* 0x000fe20000010100 */
[----:B------:R-:W-:-:S02]  /*9720*/  HADD2.F32 R6, -RZ, R7.H1_H1 ;  /* 0x30000007ff067230 */ /* 0x000fc40000004100 */
[----:B------:R-:W-:Y:S01]  /*9730*/  FMUL.FTZ R25, R25, R4 ;  /* 0x0000000419197220 */ /* 0x000fe20000410000 */
[----:B------:R-:W-:Y:S02]  /*9740*/  HADD2.F32 R35, -RZ, R7.H0_H0 ;  /* 0x20000007ff237230 */ /* 0x000fe40000004100 */
[----:B------:R-:W-:Y:S01]  /*9750*/  FMUL.FTZ R28, R28, R5 ;  /* 0x000000051c1c7220 */ /* 0x000fe20000410000 */
[----:B------:R-:W-:Y:S02]  /*9760*/  HADD2.F32 R5, -RZ, R20.H0_H0 ;  /* 0x20000014ff057230 */ /* 0x000fe40000004100 */
[----:B------:R-:W-:Y:S01]  /*9770*/  @!P0 FADD.FTZ R6, -R6, -RZ ;  /* 0x800000ff06068221 */ /* 0x000fe20000010100 */
[----:B----4-:R-:W-:Y:S02]  /*9780*/  HADD2.F32 R4, -RZ, R8.H0_H0 ;  /* 0x20000008ff047230 */ /* 0x010fe40000004100 */
[----:B------:R-:W-:Y:S01]  /*9790*/  @!P0 FADD.FTZ R32, -R32, -RZ ;  /* 0x800000ff20208221 */ /* 0x000fe20000010100 */
[----:B------:R-:W-:-:S02]  /*97a0*/  HADD2.F32 R20, -RZ, R20.H1_H1 ;  /* 0x30000014ff147230 */ /* 0x000fc40000004100 */
[----:B------:R-:W-:Y:S01]  /*97b0*/  FMUL.FTZ R31, R31, R6 ;  /* 0x000000061f1f7220 */ /* 0x000fe20000410000 */
[----:B------:R-:W-:Y:S02]  /*97c0*/  HADD2.F32 R7, -RZ, R21.H0_H0 ;  /* 0x20000015ff077230 */ /* 0x000fe40000004100 */
[----:B------:R-:W-:Y:S01]  /*97d0*/  FMUL.FTZ R22, R22, R15 ;  /* 0x0000000f16167220 */ /* 0x000fe20000410000 */
[----:B------:R-:W-:Y:S02]  /*97e0*/  HADD2.F32 R8, -RZ, R8.H1_H1 ;  /* 0x30000008ff087230 */ /* 0x000fe40000004100 */
[----:B------:R-:W-:Y:S01]  /*97f0*/  FMUL.FTZ R12, R12, R33 ;  /* 0x000000210c0c7220 */ /* 0x000fe20000410000 */
[----:B------:R-:W-:Y:S02]  /*9800*/  HADD2.F32 R6, -RZ, R9.H0_H0 ;  /* 0x20000009ff067230 */ /* 0x000fe40000004100 */
[----:B------:R-:W-:Y:S01]  /*9810*/  @!P0 FADD.FTZ R37, -R37, -RZ ;  /* 0x800000ff25258221 */ /* 0x000fe20000010100 */
[----:B------:R-:W-:Y:S01]  /*9820*/  @!P0 FADD.FTZ R35, -R35, -RZ ;  /* 0x800000ff23238221 */ /* 0x000fe20000010100 */
[----:B------:R-:W-:Y:S01]  /*9830*/  FMUL.FTZ R13, R13, R32 ;  /* 0x000000200d0d7220 */ /* 0x000fe20000410000 */
[----:B------:R-:W-:-:S02]  /*9840*/  HADD2.F32 R32, -RZ, R10.H0_H0 ;  /* 0x2000000aff207230 */ /* 0x000fc40000004100 */
[----:B------:R-:W-:Y:S01]  /*9850*/  FFMA.FTZ R4, R5, R4, R22 ;  /* 0x0000000405047223 */ /* 0x000fe20000010016 */
[----:B------:R-:W-:Y:S02]  /*9860*/  HADD2.F32 R33, -RZ, R10.H1_H1 ;  /* 0x3000000aff217230 */ /* 0x000fe40000004100 */
[----:B------:R-:W-:Y:S01]  /*9870*/  FFMA.FTZ R25, R20, R8, R25 ;  /* 0x0000000814197223 */ /* 0x000fe20000010019 */
[----:B------:R-:W-:Y:S01]  /*9880*/  FFMA.FTZ R6, R7, R6, R12 ;  /* 0x0000000607067223 */ /* 0x000fe2000001000c */
[----:B------:R-:W-:Y:S02]  /*9890*/  HADD2.F32 R9, -RZ, R9.H1_H1 ;  /* 0x30000009ff097230 */ /* 0x000fe40000004100 */
[----:B------:R-:W-:Y:S01]  /*98a0*/  FMUL.FTZ R30, R30, R37 ;  /* 0x000000251e1e7220 */ /* 0x000fe20000410000 */
        /* <DEDUP_REMOVED lines=17> */
.L_x_3739:
[----:B------:R-:W-:Y:S05]  /*99c0*/  BSYNC.RECONVERGENT B0 ;  /* 0x0000000000007941 */ /* 0x000fea0003800200 */
.L_x_3738:
[----:B-----5:R4:W-:Y:S02]  /*99d0*/  STS.128 [R137+0x800], R20 ;  /* 0x0008001489007388 */ /* 0x0209e40000000c00 */
.L_x_3737:
[----:B------:R-:W-:Y:S05]  /*99e0*/  BSYNC.RECONVERGENT B1 ;  /* 0x0000000000017941 */ /* 0x000fea0003800200 */
.L_x_3736:
        /* <DEDUP_REMOVED lines=88> */
.L_x_3743:
[----:B------:R-:W-:Y:S05]  /*9f70*/  BSYNC.RECONVERGENT B0 ;  /* 0x0000000000007941 */ /* 0x000fea0003800200 */
.L_x_3742:
[----:B-----5:R1:W-:Y:S02]  /*9f80*/  STS.128 [R137+0x1800], R20 ;  /* 0x0018001489007388 */ /* 0x0203e40000000c00 */
.L_x_3741:
[----:B------:R-:W-:Y:S05]  /*9f90*/  BSYNC.RECONVERGENT B1 ;  /* 0x0000000000017941 */ /* 0x000fea0003800200 */
.L_x_3740:
        /* <DEDUP_REMOVED lines=86> */
.L_x_3745:
[----:B------:R-:W-:Y:S05]  /*a500*/  BSYNC.RECONVERGENT B0 ;  /* 0x0000000000007941 */ /* 0x000fea0003800200 */
.L_x_3744:
[----:B-----5:R4:W-:Y:S02]  /*a510*/  STS.128 [R137+0x2800], R20 ;  /* 0x0028001489007388 */ /* 0x0209e40000000c00 */
.L_x_3699:
[----:B------:R-:W-:Y:S05]  /*a520*/  BSYNC.RECONVERGENT B3 ;  /* 0x0000000000037941 */ /* 0x000fea0003800200 */
.L_x_3694:
[----:B-1-3--:R-:W-:Y:S01]  /*a530*/  IADD3 R2, PT, PT, -R60, R61, RZ ;  /* 0x0000003d3c027210 */ /* 0x00afe20007ffe1ff */
[----:B------:R-:W-:Y:S03]  /*a540*/  BSSY.RECONVERGENT B0, `(.L_x_3746) ;  /* 0x000001b000007945 */ /* 0x000fe60003800200 */
[----:B------:R-:W-:-:S13]  /*a550*/  ISETP.GE.AND P3, PT, R104, R2, PT ;  /* 0x000000026800720c */ /* 0x000fda0003f66270 */
[----:B------:R-:W-:Y:S05]  /*a560*/  @P3 BRA `(.L_x_3747) ;  /* 0x0000000000603947 */ /* 0x000fea0003800000 */
[----:B------:R-:W1:Y:S02]  /*a570*/  LDCU UR5, c[0x0][0x440] ;  /* 0x00008800ff0577ac */ /* 0x000e640008000800 */
[----:B-1----:R-:W-:Y:S02]  /*a580*/  ISETP.GE.AND P1, PT, R86, UR5, PT ;  /* 0x0000000556007c0c */ /* 0x002fe4000bf26270 */
        /* <DEDUP_REMOVED lines=21> */
.L_x_3748:
[----:B------:R3:W-:Y:S02]  /*a6e0*/  STS.128 [R137+0x5000], RZ ;  /* 0x005000ff89007388 */ /* 0x0007e40000000c00 */
.L_x_3747:
[----:B------:R-:W-:Y:S05]  /*a6f0*/  BSYNC.RECONVERGENT B0 ;  /* 0x0000000000007941 */ /* 0x000fea0003800200 */
.L_x_3746:
[----:B------:R-:W-:Y:S01]  /*a700*/  ISETP.GE.AND P0, PT, R133, R2, PT ;  /* 0x000000028500720c */ /* 0x000fe20003f06270 */
[----:B------:R-:W-:-:S12]  /*a710*/  BSSY.RECONVERGENT B0, `(.L_x_3749) ;  /* 0x0000019000007945 */ /* 0x000fd80003800200 */
[----:B------:R-:W-:Y:S05]  /*a720*/  @P0 BRA `(.L_x_3750) ;  /* 0x00000000005c0947 */ /* 0x000fea0003800000 */
[----:B------:R-:W5:Y:S01]  /*a730*/  LDCU UR5, c[0x0][0x440] ;  /* 0x00008800ff0577ac */ /* 0x000f620008000800 */
[----:B--2---:R-:W-:-:S04]  /*a740*/  LEA R4, P2, R125, R120, 0x1 ;  /* 0x000000787d047211 */ /* 0x004fc800078408ff */
        /* <DEDUP_REMOVED lines=20> */
.L_x_3751:
[----:B------:R1:W-:Y:S02]  /*a890*/  STS.128 [R137+0x5800], RZ ;  /* 0x005800ff89007388 */ /* 0x0003e40000000c00 */
.L_x_3750:
[----:B------:R-:W-:Y:S05]  /*a8a0*/  BSYNC.RECONVERGENT B0 ;  /* 0x0000000000007941 */ /* 0x000fea0003800200 */
.L_x_3749:
        /* <DEDUP_REMOVED lines=14> */
[----:B-12---:R-:W-:Y:S02]  /*a990*/  @!P1 IMAD.MOV.U32 R4, RZ, RZ, R122 ;  /* 0x000000ffff049224 */ /* 0x006fe400078e007a */
        /* <DEDUP_REMOVED lines=18> */
.L_x_3754:
[----:B------:R2:W-:Y:S01]  /*aac0*/  STS.128 [R137+0x8000], RZ ;  /* 0x008000ff89007388 */ /* 0x0005e20000000c00 */
[----:B------:R-:W-:Y:S05]  /*aad0*/  BRA `(.L_x_3755) ;  /* 0x00000000000c7947 */ /* 0x000fea0003800000 */
.L_x_3753:
[----:B------:R1:W-:Y:S04]  /*aae0*/  STS.128 [R137+0x6000], RZ ;  /* 0x006000ff89007388 */ /* 0x0003e80000000c00 */
[----:B------:R1:W-:Y:S04]  /*aaf0*/  STS.128 [R137+0x7000], RZ ;  /* 0x007000ff89007388 */ /* 0x0003e80000000c00 */
[----:B------:R1:W-:Y:S02]  /*ab00*/  STS.128 [R137+0x8000], RZ ;  /* 0x008000ff89007388 */ /* 0x0003e40000000c00 */
.L_x_3755:
[----:B------:R-:W-:Y:S05]  /*ab10*/  BSYNC.RECONVERGENT B0 ;  /* 0x0000000000007941 */ /* 0x000fea0003800200 */
.L_x_3752:
[----:B------:R-:W-:Y:S01]  /*ab20*/  ISETP.GE.AND P0, PT, R133, R2, PT ;  /* 0x000000028500720c */ /* 0x000fe20003f06270 */
[----:B------:R-:W-:Y:S01]  /*ab30*/  IMAD.MOV.U32 R63, RZ, RZ, 0x10 ;  /* 0x00000010ff3f7424 */ /* 0x000fe200078e00ff */
[C---:B------:R-:W-:Y:S01]  /*ab40*/  LOP3.LUT P1, RZ, R90.reuse, 0x4, RZ, 0xc0, !PT ;  /* 0x000000045aff7812 */ /* 0x040fe2000782c0ff */
[----:B------:R-:W-:Y:S01]  /*ab50*/  BSSY.RECONVERGENT B0, `(.L_x_3756) ;  /* 0x000001e000007945 */ /* 0x000fe20003800200 */
[----:B------:R-:W-:Y:S02]  /*ab60*/  LOP3.LUT R93, R90, 0x3, RZ, 0xc0, !PT ;  /* 0x000000035a5d7812 */ /* 0x000fe400078ec0ff */
[----:B------:R-:W-:-:S07]  /*ab70*/  SEL R63, R63, 0xfffffff0, !P1 ;  /* 0xfffffff03f3f7807 */ /* 0x000fce0004800000 */
        /* <DEDUP_REMOVED lines=26> */
.L_x_3758:
[----:B------:R1:W-:Y:S02]  /*ad20*/  STS.128 [R137+0x8800], RZ ;  /* 0x008800ff89007388 */ /* 0x0003e40000000c00 */
.L_x_3757:
[----:B------:R-:W-:Y:S05]  /*ad30*/  BSYNC.RECONVERGENT B0 ;  /* 0x0000000000007941 */ /* 0x000fea0003800200 */
.L_x_3756:
[----:B-1----:R-:W-:Y:S01]  /*ad40*/  LEA R118, R47, UR4, 0x1 ;  /* 0x000000042f767c11 */ /* 0x002fe2000f8e08ff */
[----:B------:R-:W1:Y:S01]  /*ad50*/  LDCU UR5, c[0x0][0x50c] ;  /* 0x0000a180ff0577ac */ /* 0x000e620008000800 */
[----:B------:R-:W-:Y:S01]  /*ad60*/  LEA R117, R46, UR4, 0x1 ;  /* 0x000000042e757c11 */ /* 0x000fe2000f8e08ff */
[----:B------:R-:W0:Y:S01]  /*ad70*/  LDGDEPBAR ;  /* 0x00000000000079af */ /* 0x000e220000000000 */
[C---:B------:R-:W-:Y:S02]  /*ad80*/  LEA R3, R63.reuse, R118, 0x1 ;  /* 0x000000763f037211 */ /* 0x040fe400078e08ff */
[----:B------:R-:W-:Y:S01]  /*ad90*/  LEA R2, R63, R117, 0x1 ;  /* 0x000000753f027211 */ /* 0x000fe200078e08ff */
[----:B------:R-:W-:Y:S01]  /*ada0*/  LDSM.16.M88.4 R40, [R118] ;  /* 0x000000007628783b */ /* 0x000fe20000000200 */
[----:B------:R-:W-:Y:S02]  /*adb0*/  ISETP.NE.AND P0, PT, R89, 0x1, PT ;  /* 0x000000015900780c */ /* 0x000fe40003f05270 */
[C---:B------:R-:W-:Y:S01]  /*adc0*/  VIADDMNMX R91, R0.reuse, 0x8, R61, PT ;  /* 0x00000008005b7846 */ /* 0x040fe2000380013d */
[----:B------:R-:W5:Y:S04]  /*add0*/  LDSM.16.M88.4 R28, [R117+0x3000] ;  /* 0x00300000751c783b */ /* 0x000f680000000200 */
[----:B------:R-:W3:Y:S04]  /*ade0*/  LDSM.16.M88.4 R64, [R117+0x3400] ;  /* 0x003400007540783b */ /* 0x000ee80000000200 */
[----:B------:R-:W1:Y:S04]  /*adf0*/  LDSM.16.M88.4 R52, [R117+0x3800] ;  /* 0x003800007534783b */ /* 0x000e680000000200 */
[----:B----4-:R-:W4:Y:S04]  /*ae00*/  LDSM.16.M88.4 R8, [R117+0x3c00] ;  /* 0x003c00007508783b */ /* 0x010f280000000200 */
[----:B--2---:R-:W-:Y:S04]  /*ae10*/  LDSM.16.M88.4 R4, [R3] ;  /* 0x000000000304783b */ /* 0x004fe80000000200 */
[----:B------:R-:W2:Y:S04]  /*ae20*/  LDSM.16.M88.4 R20, [R2+0x3000] ;  /* 0x003000000214783b */ /* 0x000ea80000000200 */
[----:B------:R-:W2:Y:S04]  /*ae30*/  LDSM.16.M88.4 R16, [R2+0x3400] ;  /* 0x003400000210783b */ /* 0x000ea80000000200 */
[----:B------:R-:W-:Y:S04]  /*ae40*/  LDSM.16.M88.4 R72, [R118+0x1000] ;  /* 0x001000007648783b */ /* 0x000fe80000000200 */
[----:B------:R-:W2:Y:S04]  /*ae50*/  LDSM.16.M88.4 R32, [R117+0x4000] ;  /* 0x004000007520783b */ /* 0x000ea80000000200 */
[----:B------:R-:W2:Y:S01]  /*ae60*/  LDSM.16.M88.4 R68, [R2+0x3800] ;  /* 0x003800000244783b */ /* 0x000ea20000000200 */
[C---:B-----5:R-:W-:Y:S03]  /*ae70*/  HMMA.16816.F32 R12, R40.reuse, R28, RZ ;  /* 0x0000001c280c723c */ /* 0x060fe600000018ff */
[----:B------:R-:W-:Y:S04]  /*ae80*/  LDSM.16.M88.4 R36, [R3+0x1000] ;  /* 0x001000000324783b */ /* 0x000fe80000000200 */
[----:B------:R-:W-:Y:S01]  /*ae90*/  LDSM.16.M88.4 R80, [R2+0x4000] ;  /* 0x004000000250783b */ /* 0x000fe20000000200 */
[C---:B------:R-:W-:Y:S03]  /*aea0*/  HMMA.16816.F32 R28, R40.reuse, R30, RZ ;  /* 0x0000001e281c723c */ /* 0x040fe600000018ff */
[----:B------:R-:W-:Y:S05]  /*aeb0*/  LDSM.16.M88.4 R76, [R117+0x4400] ;  /* 0x00440000754c783b */ /* 0x000fea0000000200 */
[C---:B---3--:R-:W-:Y:S08]  /*aec0*/  HMMA.16816.F32 R24, R40.reuse, R64, RZ ;  /* 0x000000402818723c */ /* 0x048ff000000018ff */
[C---:B-1----:R-:W-:Y:S08]  /*aed0*/  HMMA.16816.F32 R56, R40.reuse, R52, RZ ;  /* 0x000000342838723c */ /* 0x042ff000000018ff */
[C---:B------:R-:W-:Y:S08]  /*aee0*/  HMMA.16816.F32 R64, R40.reuse, R66, RZ ;  /* 0x000000422840723c */ /* 0x040ff000000018ff */
[C---:B------:R-:W-:Y:S08]  /*aef0*/  HMMA.16816.F32 R52, R40.reuse, R54, RZ ;  /* 0x000000362834723c */ /* 0x040ff000000018ff */
[C---:B----4-:R-:W-:Y:S08]  /*af00*/  HMMA.16816.F32 R48, R40.reuse, R8, RZ ;  /* 0x000000082830723c */ /* 0x050ff000000018ff */
[----:B------:R-:W-:Y:S01]  /*af10*/  HMMA.16816.F32 R40, R40, R10, RZ ;  /* 0x0000000a2828723c */ /* 0x000fe200000018ff */
[----:B------:R-:W1:Y:S07]  /*af20*/  LDSM.16.M88.4 R8, [R2+0x3c00] ;  /* 0x003c00000208783b */ /* 0x000e6e0000000200 */
[C---:B--2---:R-:W-:Y:S08]  /*af30*/  HMMA.16816.F32 R12, R4.reuse, R20, R12 ;  /* 0x00000014040c723c */ /* 0x044ff0000000180c */
        /* <DEDUP_REMOVED lines=13> */
[----:B------:R1:W-:Y:S04]  /*b010*/  LDSM.16.M88.4 R8, [R3+0x2000] ;  /* 0x002000000308783b */ /* 0x0003e80000000200 */
[----:B------:R-:W3:Y:S03]  /*b020*/  LDSM.16.M88.4 R4, [R2+0x5000] ;  /* 0x005000000204783b */ /* 0x000ee60000000200 */
[C---:B------:R-:W-:Y:S08]  /*b030*/  HMMA.16816.F32 R12, R36.reuse, R80, R12 ;  /* 0x00000050240c723c */ /* 0x040ff0000000180c */
[----:B------:R-:W-:Y:S08]  /*b040*/  HMMA.16816.F32 R28, R36, R82, R28 ;  /* 0x00000052241c723c */ /* 0x000ff0000000181c */
[----:B------:R-:W-:Y:S01]  /*b050*/  HMMA.16816.F32 R24, R72, R76, R24 ;  /* 0x0000004c4818723c */ /* 0x000fe20000001818 */
[----:B-1----:R-:W-:-:S02]  /*b060*/  VIMNMX R3, PT, PT, R0, R61, PT ;  /* 0x0000003d00037248 */ /* 0x002fc40003fe0100 */
[----:B------:R-:W-:-:S05]  /*b070*/  LEA R0, R93, R60, 0x1 ;  /* 0x0000003c5d007211 */ /* 0x000fca00078e08ff */
[C---:B--2---:R-:W-:Y:S08]  /*b080*/  HMMA.16816.F32 R12, R20.reuse, R16, R12 ;  /* 0x00000010140c723c */ /* 0x044ff0000000180c */
[----:B------:R-:W-:Y:S01]  /*b090*/  HMMA.16816.F32 R28, R20, R18, R28 ;  /* 0x00000012141c723c */ /* 0x000fe2000000181c */
[----:B------:R-:W1:Y:S07]  /*b0a0*/  LDSM.16.M88.4 R16, [R117+0x4c00] ;  /* 0x004c00007510783b */ /* 0x000e6e0000000200 */
[----:B------:R-:W-:Y:S08]  /*b0b0*/  HMMA.16816.F32 R64, R72, R78, R64 ;  /* 0x0000004e4840723c */ /* 0x000ff00000001840 */
[C---:B---3--:R-:W-:Y:S08]  /*b0c0*/  HMMA.16816.F32 R12, R8.reuse, R4, R12 ;  /* 0x00000004080c723c */ /* 0x048ff0000000180c */
[----:B------:R-:W-:Y:S01]  /*b0d0*/  HMMA.16816.F32 R28, R8, R6, R28 ;  /* 0x00000006081c723c */ /* 0x000fe2000000181c */
[----:B------:R-:W2:Y:S07]  /*b0e0*/  LDSM.16.M88.4 R4, [R2+0x4800] ;  /* 0x004800000204783b */ /* 0x000eae0000000200 */
[----:B------:R-:W-:Y:S01]  /*b0f0*/  HMMA.16816.F32 R76, R72, R68, R56 ;  /* 0x00000044484c723c */ /* 0x000fe20000001838 */
[----:B------:R-:W3:Y:S02]  /*b100*/  LDSM.16.M88.4 R56, [R117+0x5400] ;  /* 0x005400007538783b */ /* 0x000ee40000000200 */
[----:B------:R-:W-:Y:S01]  /*b110*/  FMUL.FTZ R12, R12, UR5 ;  /* 0x000000050c0c7c20 */ /* 0x000fe20008410000 */
[----:B------:R-:W-:Y:S01]  /*b120*/  FMUL.FTZ R47, R13, UR5 ;  /* 0x000000050d2f7c20 */ /* 0x000fe20008410000 */
[----:B------:R-:W-:Y:S01]  /*b130*/  FMUL.FTZ R46, R14, UR5 ;  /* 0x000000050e2e7c20 */ /* 0x000fe20008410000 */
[----:B------:R-:W-:Y:S01]  /*b140*/  FMUL.FTZ R62, R15, UR5 ;  /* 0x000000050f3e7c20 */ /* 0x000fe20008410000 */
[----:B------:R4:W1:Y:S01]  /*b150*/  MUFU.TANH R44, R12 ;  /* 0x0000000c002c7308 */ /* 0x0008620000002400 */
[----:B------:R-:W-:Y:S01]  /*b160*/  HMMA.16816.F32 R80, R36, R32, R24 ;  /* 0x000000202450723c */ /* 0x000fe20000001818 */
[----:B------:R-:W-:Y:S06]  /*b170*/  LDSM.16.M88.4 R24, [R2+0x5400] ;  /* 0x005400000218783b */ /* 0x000fec0000000200 */
[----:B------:R-:W2:Y:S01]  /*b180*/  MUFU.TANH R47, R47 ;  /* 0x0000002f002f7308 */ /* 0x000ea20000002400 */
[----:B------:R-:W-:Y:S07]  /*b190*/  HMMA.16816.F32 R52, R72, R70, R52 ;  /* 0x000000464834723c */ /* 0x000fee0000001834 */
[----:B------:R-:W3:Y:S01]  /*b1a0*/  MUFU.TANH R46, R46 ;  /* 0x0000002e002e7308 */ /* 0x000ee20000002400 */
[----:B------:R-:W-:Y:S01]  /*b1b0*/  HMMA.16816.F32 R64, R36, R34, R64 ;  /* 0x000000222440723c */ /* 0x000fe20000001840 */
[----:B----4-:R-:W4:Y:S04]  /*b1c0*/  LDSM.16.M88.4 R12, [R117+0x5800] ;  /* 0x00580000750c783b */ /* 0x010f280000000200 */
[----:B------:R-:W5:Y:S02]  /*b1d0*/  LDSM.16.M88.4 R32, [R2+0x4c00] ;  /* 0x004c00000220783b */ /* 0x000f640000000200 */
[----:B------:R-:W3:Y:S01]  /*b1e0*/  MUFU.TANH R62, R62 ;  /* 0x0000003e003e7308 */ /* 0x000ee20000002400 */
[----:B-1----:R-:W-:Y:S01]  /*b1f0*/  HMMA.16816.F32 R48, R72, R16, R48 ;  /* 0x000000104830723c */ /* 0x002fe20000001830 */
[----:B------:R-:W-:Y:S01]  /*b200*/  FMUL.FTZ R16, R28, UR5 ;  /* 0x000000051c107c20 */ /* 0x000fe20008410000 */
[----:B------:R-:W-:-:S05]  /*b210*/  FMUL.FTZ R17, R29, UR5 ;  /* 0x000000051d117c20 */ /* 0x000fca0008410000 */
[----:B------:R-:W1:Y:S01]  /*b220*/  MUFU.TANH R16, R16 ;  /* 0x0000001000107308 */ /* 0x000e620000002400 */
[C---:B--2---:R-:W-:Y:S07]  /*b230*/  HMMA.16816.F32 R76, R36.reuse, R4, R76 ;  /* 0x00000004244c723c */ /* 0x044fee000000184c */
[----:B------:R-:W2:Y:S01]  /*b240*/  MUFU.TANH R17, R17 ;  /* 0x0000001100117308 */ /* 0x000ea20000002400 */
[----:B------:R-:W-:Y:S01]  /*b250*/  HMMA.16816.F32 R52, R36, R6, R52 ;  /* 0x000000062434723c */ /* 0x000fe20000001834 */
[----:B------:R-:W1:Y:S07]  /*b260*/  LDSM.16.M88.4 R4, [R117+0x5c00] ;  /* 0x005c00007504783b */ /* 0x000e6e0000000200 */
        /* <DEDUP_REMOVED lines=10> */
[C---:B-1----:R-:W-:Y:S08]  /*b310*/  HMMA.16816.F32 R48, R20.reuse, R4, R48 ;  /* 0x000000041430723c */ /* 0x042ff00000001830 */
[----:B------:R-:W-:Y:S08]  /*b320*/  HMMA.16816.F32 R40, R20, R6, R40 ;  /* 0x000000061428723c */ /* 0x000ff00000001828 */
[----:B------:R-:W-:Y:S01]  /*b330*/  HMMA.16816.F32 R80, R8, R24, R80 ;  /* 0x000000180850723c */ /* 0x000fe20000001850 */
[----:B------:R-:W-:Y:S01]  /*b340*/  FMUL.FTZ R24, R30, UR5 ;  /* 0x000000051e187c20 */ /* 0x000fe20008410000 */
[----:B------:R-:W-:-:S05]  /*b350*/  FMUL.FTZ R25, R31, UR5 ;  /* 0x000000051f197c20 */ /* 0x000fca0008410000 */
[----:B------:R-:W1:Y:S01]  /*b360*/  MUFU.TANH R24, R24 ;  /* 0x0000001800187308 */ /* 0x000e620000002400 */
        /* <DEDUP_REMOVED lines=68> */
.L_x_3760:
        /* <DEDUP_REMOVED lines=60> */
.L_x_3761:
[----:B------:R-:W2:Y:S01]  /*bb70*/  LDCU UR5, c[0x0][0x440] ;  /* 0x00008800ff0577ac */ /* 0x000ea20008000800 */
[----:B------:R-:W-:-:S04]  /*bb80*/  LEA R6, P1, R125, R120, 0x1 ;  /* 0x000000787d067211 */ /* 0x000fc800078208ff */
[----:B------:R-:W-:Y:S02]  /*bb90*/  LEA.HI.X R7, R125, R119, R124, 0x1, P1 ;  /* 0x000000777d077211 */ /* 0x000fe400008f0c7c */
[----:B--2---:R-:W-:Y:S02]  /*bba0*/  ISETP.GE.AND P4, PT, R86, UR5, PT ;  /* 0x0000000556007c0c */ /* 0x004fe4000bf86270 */
        /* <DEDUP_REMOVED lines=15> */
[----:B--2---:R-:W-:-:S05]  /*bca0*/  @!P2 IMAD.MOV.U32 R121, RZ, RZ, R119 ;  /* 0x000000ffff79a224 */ /* 0x004fca00078e0077 */
        /* <DEDUP_REMOVED lines=21> */
.L_x_3759:
[C---:B---3--:R-:W-:Y:S01]  /*be00*/  VIADD R6, R0.reuse, 0x1 ;  /* 0x0000000100067836 */ /* 0x048fe20000000000 */
[----:B------:R-:W2:Y:S01]  /*be10*/  LDCU UR5, c[0x0][0x45c] ;  /* 0x00008b80ff0577ac */ /* 0x000ea20008000800 */
[C---:B------:R-:W-:Y:S01]  /*be20*/  VIADD R2, R0.reuse, 0x8 ;  /* 0x0000000800027836 */ /* 0x040fe20000000000 */
[----:B------:R-:W-:Y:S01]  /*be30*/  LEA R116, R45, UR4, 0x1 ;  /* 0x000000042d747c11 */ /* 0x000fe2000f8e08ff */
[----:B------:R-:W-:Y:S01]  /*be40*/  VIADD R12, R0, 0x21 ;  /* 0x00000021000c7836 */ /* 0x000fe20000000000 */
[C---:B------:R-:W-:Y:S02]  /*be50*/  ISETP.GE.AND P3, PT, R6.reuse, R3, PT ;  /* 0x000000030600720c */ /* 0x040fe40003f66270 */
[----:B------:R-:W-:Y:S01]  /*be60*/  ISETP.GE.AND P6, PT, R6, R91, PT ;  /* 0x0000005b0600720c */ /* 0x000fe20003fc6270 */
[----:B------:R-:W-:Y:S01]  /*be70*/  VIADD R6, R0, 0x9 ;  /* 0x0000000900067836 */ /* 0x000fe20000000000 */
[C---:B------:R-:W-:Y:S01]  /*be80*/  ISETP.GE.AND P1, PT, R2.reuse, R3, PT ;  /* 0x000000030200720c */ /* 0x040fe20003f26270 */
[----:B------:R-:W-:Y:S01]  /*be90*/  IMAD R32, R63, 0x2, R116 ;  /* 0x000000023f207824 */ /* 0x000fe200078e0274 */
[----:B------:R-:W-:Y:S01]  /*bea0*/  ISETP.GE.AND P2, PT, R2, R91, PT ;  /* 0x0000005b0200720c */ /* 0x000fe20003f46270 */
[----:B------:R-:W-:Y:S01]  /*beb0*/  VIADD R2, R0, 0x10 ;  /* 0x0000001000027836 */ /* 0x000fe20000000000 */
[C---:B------:R-:W-:Y:S01]  /*bec0*/  ISETP.GE.AND P5, PT, R6.reuse, R3, PT ;  /* 0x000000030600720c */ /* 0x040fe20003fa6270 */
[----:B-1----:R-:W-:Y:S01]  /*bed0*/  LDSM.16.MT88.4 R40, [R116+0x8000] ;  /* 0x008000007428783b */ /* 0x002fe20000004200 */
[----:B------:R-:W-:Y:S01]  /*bee0*/  ISETP.GE.AND P4, PT, R6, R91, PT ;  /* 0x0000005b0600720c */ /* 0x000fe20003f86270 */
[----:B------:R-:W-:Y:S01]  /*bef0*/  VIADD R6, R0, 0x11 ;  /* 0x0000001100067836 */ /* 0x000fe20000000000 */
[----:B------:R-:W-:Y:S01]  /*bf00*/  FSEL R8, R47, -INF , !P3 ;  /* 0xff8000002f087808 */ /* 0x000fe20005800000 */
[----:B------:R-:W-:Y:S01]  /*bf10*/  LDSM.16.MT88.4 R68, [R32+0x6000] ;  /* 0x006000002044783b */ /* 0x000fe20000004200 */
[----:B------:R-:W-:-:S02]  /*bf20*/  FSEL R13, R62, -INF , !P6 ;  /* 0xff8000003e0d7808 */ /* 0x000fc40007000000 */
[C---:B------:R-:W-:Y:S01]  /*bf30*/  ISETP.GE.AND P3, PT, R2.reuse, R3, PT ;  /* 0x000000030200720c */ /* 0x040fe20003f66270 */
[----:B------:R-:W-:Y:S01]  /*bf40*/  LDSM.16.MT88.4 R60, [R116+0x7000] ;  /* 0x00700000743c783b */ /* 0x000fe20000004200 */
[----:B------:R-:W-:Y:S01]  /*bf50*/  ISETP.GE.AND P6, PT, R2, R91, PT ;  /* 0x0000005b0200720c */ /* 0x000fe20003fc6270 */
[----:B------:R-:W-:Y:S01]  /*bf60*/  VIADD R2, R0, 0x18 ;  /* 0x0000001800027836 */ /* 0x000fe20000000000 */
[----:B------:R-:W-:Y:S01]  /*bf70*/  FSEL R16, R16, -INF , !P1 ;  /* 0xff80000010107808 */ /* 0x000fe20004800000 */
[----:B------:R-:W-:Y:S01]  /*bf80*/  LDSM.16.MT88.4 R76, [R116+0x6000] ;  /* 0x00600000744c783b */ /* 0x000fe20000004200 */
[----:B------:R-:W-:Y:S02]  /*bf90*/  FSEL R11, R24, -INF , !P2 ;  /* 0xff800000180b7808 */ /* 0x000fe40005000000 */
[C---:B------:R-:W-:Y:S01]  /*bfa0*/  ISETP.GE.AND P1, PT, R6.reuse, R3, PT ;  /* 0x000000030600720c */ /* 0x040fe20003f26270 */
[----:B------:R-:W-:Y:S01]  /*bfb0*/  LDSM.16.MT88.4 R52, [R32+0x7000] ;  /* 0x007000002034783b */ /* 0x000fe20000004200 */
        /* <DEDUP_REMOVED lines=33> */
[-C--:B------:R-:W-:Y:S02]  /*c1d0*/  ISETP.GE.AND P3, PT, R0, R3.reuse, PT ;  /* 0x000000030000720c */ /* 0x080fe40003f66270 */
[----:B------:R-:W-:Y:S02]  /*c1e0*/  ISETP.GE.AND P1, PT, R12, R3, PT ;  /* 0x000000030c00720c */ /* 0x000fe40003f26270 */
[----:B------:R-:W-:Y:S02]  /*c1f0*/  FSEL R103, R103, -INF , !P6 ;  /* 0xff80000067677808 */ /* 0x000fe40007000000 */
[----:B------:R-:W-:Y:S02]  /*c200*/  FSEL R44, R44, -INF , !P3 ;  /* 0xff8000002c2c7808 */ /* 0x000fe40005800000 */
        /* <DEDUP_REMOVED lines=8> */
[----:B------:R-:W-:-:S02]  /*c290*/  FMNMX3.FTZ R17, R44, R8, R16, !PT ;  /* 0x000000082c117276 */ /* 0x000fc40007810010 */
[----:B------:R-:W-:Y:S02]  /*c2a0*/  FSEL R15, R46, -INF , !P6 ;  /* 0xff8000002e0f7808 */ /* 0x000fe40007000000 */
[----:B------:R-:W-:Y:S02]  /*c2b0*/  FSEL R107, R107, -INF , !P2 ;  /* 0xff8000006b6b7808 */ /* 0x000fe40005000000 */
[----:B------:R-:W-:Y:S02]  /*c2c0*/  FMNMX3.FTZ R17, R17, R10, R28, !PT ;  /* 0x0000000a11117276 */ /* 0x000fe4000781001c */
[C---:B------:R-:W-:Y:S02]  /*c2d0*/  ISETP.GE.AND P6, PT, R2.reuse, R3, PT ;  /* 0x000000030200720c */ /* 0x040fe40003fc6270 */
[----:B------:R-:W-:Y:S02]  /*c2e0*/  ISETP.GE.AND P2, PT, R2, R91, PT ;  /* 0x0000005b0200720c */ /* 0x000fe40003f46270 */
[----:B------:R-:W-:-:S02]  /*c2f0*/  FMNMX3.FTZ R2, R15, R13, R11, !PT ;  /* 0x0000000d0f027276 */ /* 0x000fc4000781000b */
[----:B------:R-:W-:Y:S02]  /*c300*/  FMNMX3.FTZ R17, R17, R6, R30, !PT ;  /* 0x0000000611117276 */ /* 0x000fe4000781001e */
[----:B------:R-:W-:Y:S02]  /*c310*/  FMNMX3.FTZ R2, R2, R25, R7, !PT ;  /* 0x0000001902027276 */ /* 0x000fe40007810007 */
[----:B------:R-:W-:Y:S02]  /*c320*/  FMNMX3.FTZ R17, R17, R22, R138, !PT ;  /* 0x0000001611117276 */ /* 0x000fe4000781008a */
[----:B------:R-:W-:Y:S02]  /*c330*/  FMNMX3.FTZ R2, R2, R29, R9, !PT ;  /* 0x0000001d02027276 */ /* 0x000fe40007810009 */
[----:B------:R-:W-:Y:S02]  /*c340*/  FSEL R110, R110, -INF , !P5 ;  /* 0xff8000006e6e7808 */ /* 0x000fe40006800000 */
[----:B------:R-:W-:-:S02]  /*c350*/  FMNMX3.FTZ R17, R17, R114, R136, !PT ;  /* 0x0000007211117276 */ /* 0x000fc40007810088 */
[----:B------:R-:W-:Y:S02]  /*c360*/  FMNMX3.FTZ R2, R2, R5, R111, !PT ;  /* 0x0000000502027276 */ /* 0x000fe4000781006f */
[----:B------:R-:W-:Y:S02]  /*c370*/  ISETP.GE.AND P5, PT, R0, R3, PT ;  /* 0x000000030000720c */ /* 0x000fe40003fa6270 */
[----:B------:R-:W-:Y:S02]  /*c380*/  FSEL R108, R108, -INF , !P1 ;  /* 0xff8000006c6c7808 */ /* 0x000fe40004800000 */
[----:B------:R-:W-:Y:S02]  /*c390*/  FSEL R106, R106, -INF , !P6 ;  /* 0xff8000006a6a7808 */ /* 0x000fe40007000000 */
[----:B------:R-:W-:Y:S02]  /*c3a0*/  FMNMX3.FTZ R17, R17, R112, R110, !PT ;  /* 0x0000007011117276 */ /* 0x000fe4000781006e */
        /* <DEDUP_REMOVED lines=40> */
[----:B------:R-:W2:Y:S01]  /*c630*/  LDSM.16.MT88.4 R8, [R116+0x7400] ;  /* 0x007400007408783b */ /* 0x000ea20000004200 */
        /* <DEDUP_REMOVED lines=13> */
[----:B------:R-:W-:Y:S01]  /*c710*/  FFMA.FTZ R109, R109, UR5, -R94 ;  /* 0x000000056d6d7c23 */ /* 0x000fe2000801085e */
[--C-:B------:R-:W-:Y:S01]  /*c720*/  FFMA.FTZ R108, R108, UR5, -R101.reuse ;  /* 0x000000056c6c7c23 */ /* 0x100fe20008010865 */
[----:B------:R-:W-:Y:S01]  /*c730*/  LDSM.16.MT88.4 R16, [R32+0x7400] ;  /* 0x007400002010783b */ /* 0x000fe20000004200 */
[----:B------:R-:W5:Y:S01]  /*c740*/  MUFU.EX2 R100, R100 ;  /* 0x0000006400647308 */ /* 0x000f620000000800 */
[----:B------:R-:W-:Y:S01]  /*c750*/  FFMA.FTZ R106, R106, UR5, -R101 ;  /* 0x000000056a6a7c23 */ /* 0x000fe20008010865 */
[----:B---3--:R-:W-:Y:S01]  /*c760*/  F2FP.F16.F32.PACK_AB R50, R95, R96 ;  /* 0x000000605f32723e */ /* 0x008fe200000000ff */
[----:B------:R-:W-:Y:S01]  /*c770*/  FADD.FTZ R97, R98, R97 ;  /* 0x0000006162617221 */ /* 0x000fe20000010000 */
[----:B------:R-:W3:Y:S03]  /*c780*/  MUFU.EX2 R99, R99 ;  /* 0x0000006300637308 */ /* 0x000ee60000000800 */
[----:B------:R-:W-:Y:S01]  /*c790*/  FADD.FTZ R96, R96, R97 ;  /* 0x0000006160607221 */ /* 0x000fe20000010000 */
[----:B------:R-:W-:Y:S01]  /*c7a0*/  MUFU.EX2 R31, R31 ;  /* 0x0000001f001f7308 */ /* 0x000fe20000000800 */
[----:B-1----:R-:W-:Y:S01]  /*c7b0*/  F2FP.F16.F32.PACK_AB R49, R102, R93 ;  /* 0x0000005d6631723e */ /* 0x002fe200000000ff */
[----:B------:R-:W-:-:S02]  /*c7c0*/  FADD.FTZ R93, R93, R102 ;  /* 0x000000665d5d7221 */ /* 0x000fc40000010000 */
[----:B------:R-:W1:Y:S01]  /*c7d0*/  MUFU.EX2 R30, R6 ;  /* 0x00000006001e7308 */ /* 0x000e620000000800 */
[----:B------:R-:W-:Y:S01]  /*c7e0*/  FADD.FTZ R96, R95, R96 ;  /* 0x000000605f607221 */ /* 0x000fe20000010000 */
[----:B-----5:R-:W-:Y:S02]  /*c7f0*/  FADD.FTZ R98, R100, R93 ;  /* 0x0000005d64627221 */ /* 0x020fe40000010000 */
[----:B------:R-:W-:Y:S01]  /*c800*/  MUFU.EX2 R23, R23 ;  /* 0x0000001700177308 */ /* 0x000fe20000000800 */
[C---:B---3--:R-:W-:Y:S01]  /*c810*/  F2FP.F16.F32.PACK_AB R51, R99.reuse, R100 ;  /* 0x000000646333723e */ /* 0x048fe200000000ff */
[----:B------:R-:W-:Y:S02]  /*c820*/  FADD.FTZ R98, R99, R98 ;  /* 0x0000006263627221 */ /* 0x000fe40000010000 */
        /* <DEDUP_REMOVED lines=10> */
[----:B------:R-:W3:Y:S04]  /*c8d0*/  MUFU.EX2 R20, R20 ;  /* 0x0000001400147308 */ /* 0x000ee80000000800 */
[----:B------:R5:W-:Y:S01]  /*c8e0*/  MUFU.EX2 R114, R138 ;  /* 0x0000008a00727308 */ /* 0x000be20000000800 */
[----:B------:R-:W-:Y:S01]  /*c8f0*/  HMMA.16816.F32 R72, R48, R68, RZ ;  /* 0x000000443048723c */ /* 0x000fe200000018ff */
[C---:B-1----:R-:W-:Y:S01]  /*c900*/  F2FP.F16.F32.PACK_AB R5, R28.reuse, R29 ;  /* 0x0000001d1c05723e */ /* 0x042fe200000000ff */
[----:B------:R-:W-:Y:S01]  /*c910*/  FADD.FTZ R29, R29, R98 ;  /* 0x000000621d1d7221 */ /* 0x000fe20000010000 */
[----:B------:R-:W1:Y:S03]  /*c920*/  MUFU.EX2 R105, R105 ;  /* 0x0000006900697308 */ /* 0x000e660000000800 */
[----:B------:R-:W-:-:S02]  /*c930*/  FADD.FTZ R28, R28, R29 ;  /* 0x0000001d1c1c7221 */ /* 0x000fc40000010000 */
[----:B------:R-:W-:Y:S01]  /*c940*/  HMMA.16816.F32 R68, R48, R70, RZ ;  /* 0x000000463044723c */ /* 0x000fe200000018ff */
[----:B---3--:R-:W-:Y:S01]  /*c950*/  F2FP.F16.F32.PACK_AB R7, R20, R21 ;  /* 0x000000151407723e */ /* 0x008fe200000000ff */
[----:B-----5:R-:W-:-:S06]  /*c960*/  IMAD.MOV.U32 R138, RZ, RZ, -0x1 ;  /* 0xffffffffff8a7424 */ /* 0x020fcc00078e00ff */
[C---:B--2---:R-:W-:Y:S08]  /*c970*/  HMMA.16816.F32 R64, R4.reuse, R8, R64 ;  /* 0x000000080440723c */ /* 0x044ff00000001840 */
[C---:B------:R-:W-:Y:S01]  /*c980*/  HMMA.16816.F32 R60, R4.reuse, R10, R60 ;  /* 0x0000000a043c723c */ /* 0x040fe2000000183c */
[----:B------:R-:W2:Y:S07]  /*c990*/  LDSM.16.MT88.4 R8, [R116+0x8400] ;  /* 0x008400007408783b */ /* 0x000eae0000004200 */
[C---:B----4-:R-:W-:Y:S08]  /*c9a0*/  HMMA.16816.F32 R72, R4.reuse, R12, R72 ;  /* 0x0000000c0448723c */ /* 0x050ff00000001848 */
[----:B------:R-:W-:Y:S01]  /*c9b0*/  HMMA.16816.F32 R68, R4, R14, R68 ;  /* 0x0000000e0444723c */ /* 0x000fe20000001844 */
[----:B------:R-:W3:Y:S07]  /*c9c0*/  LDSM.16.MT88.4 R12, [R32+0x8000] ;  /* 0x00800000200c783b */ /* 0x000eee0000004200 */
[C---:B------:R-:W-:Y:S08]  /*c9d0*/  HMMA.16816.F32 R36, R48.reuse, R40, RZ ;  /* 0x000000283024723c */ /* 0x040ff000000018ff */
[C---:B------:R-:W-:Y:S08]  /*c9e0*/  HMMA.16816.F32 R40, R48.reuse, R42, RZ ;  /* 0x0000002a3028723c */ /* 0x040ff000000018ff */
[----:B------:R-:W-:Y:S08]  /*c9f0*/  HMMA.16816.F32 R80, R48, R76, RZ ;  /* 0x0000004c3050723c */ /* 0x000ff000000018ff */
[C---:B--2---:R-:W-:Y:S08]  /*ca00*/  HMMA.16816.F32 R36, R4.reuse, R8, R36 ;  /* 0x000000080424723c */ /* 0x044ff00000001824 */
[----:B------:R-:W-:Y:S01]  /*ca10*/  HMMA.16816.F32 R40, R4, R10, R40 ;  /* 0x0000000a0428723c */ /* 0x000fe20000001828 */
[----:B------:R-:W2:Y:S07]  /*ca20*/  LDSM.16.MT88.4 R8, [R32+0x8400] ;  /* 0x008400002008783b */ /* 0x000eae0000004200 */
[C---:B------:R-:W-:Y:S08]  /*ca30*/  HMMA.16816.F32 R56, R48.reuse, R52, RZ ;  /* 0x000000343038723c */ /* 0x040ff000000018ff */
[C---:B------:R-:W-:Y:S08]  /*ca40*/  HMMA.16816.F32 R76, R48.reuse, R78, RZ ;  /* 0x0000004e304c723c */ /* 0x040ff000000018ff */
[C---:B------:R-:W-:Y:S08]  /*ca50*/  HMMA.16816.F32 R52, R48.reuse, R54, RZ ;  /* 0x000000363034723c */ /* 0x040ff000000018ff */
[C---:B---3--:R-:W-:Y:S08]  /*ca60*/  HMMA.16816.F32 R44, R48.reuse, R12, RZ ;  /* 0x0000000c302c723c */ /* 0x048ff000000018ff */
[----:B------:R-:W-:Y:S01]  /*ca70*/  HMMA.16816.F32 R48, R48, R14, RZ ;  /* 0x0000000e3030723c */ /* 0x000fe200000018ff */
[----:B------:R-:W-:Y:S07]  /*ca80*/  LDSM.16.MT88.4 R12, [R32+0x6c00] ;  /* 0x006c0000200c783b */ /* 0x000fee0000004200 */
[----:B------:R-:W-:Y:S01]  /*ca90*/  HMMA.16816.F32 R76, R4, R26, R76 ;  /* 0x0000001a044c723c */ /* 0x000fe2000000184c */
[--C-:B------:R-:W-:Y:S01]  /*caa0*/  FFMA.FTZ R26, R112, UR5, -R101.reuse ;  /* 0x00000005701a7c23 */ /* 0x100fe20008010865 */
[----:B------:R-:W-:Y:S01]  /*cab0*/  FFMA.FTZ R27, R136, UR5, -R101 ;  /* 0x00000005881b7c23 */ /* 0x000fe20008010865 */
[----:B------:R-:W-:-:S04]  /*cac0*/  FFMA.FTZ R112, R111, UR5, -R94 ;  /* 0x000000056f707c23 */ /* 0x000fc8000801085e */
[----:B------:R-:W-:Y:S01]  /*cad0*/  MUFU.EX2 R26, R26 ;  /* 0x0000001a001a7308 */ /* 0x000fe20000000800 */
[C---:B--2---:R-:W-:Y:S03]  /*cae0*/  HMMA.16816.F32 R44, R4.reuse, R8, R44 ;  /* 0x00000008042c723c */ /* 0x044fe6000000182c */
[----:B------:R-:W-:Y:S04]  /*caf0*/  MUFU.EX2 R27, R27 ;  /* 0x0000001b001b7308 */ /* 0x000fe80000000800 */
[----:B------:R-:W-:Y:S01]  /*cb00*/  MUFU.EX2 R112, R112 ;  /* 0x0000007000707308 */ /* 0x000fe20000000800 */
[C---:B------:R-:W-:Y:S01]  /*cb10*/  HMMA.16816.F32 R48, R4.reuse, R10, R48 ;  /* 0x0000000a0430723c */ /* 0x040fe20000001830 */
[----:B------:R-:W2:Y:S07]  /*cb20*/  LDSM.16.MT88.4 R8, [R116+0x6800] ;  /* 0x006800007408783b */ /* 0x000eae0000004200 */
[----:B------:R-:W-:Y:S01]  /*cb30*/  HMMA.16816.F32 R80, R4, R24, R80 ;  /* 0x000000180450723c */ /* 0x000fe20000001850 */
[--C-:B------:R-:W-:Y:S01]  /*cb40*/  FFMA.FTZ R25, R103, UR5, -R94.reuse ;  /* 0x0000000567197c23 */ /* 0x100fe2000801085e */
[----:B------:R-:W-:Y:S01]  /*cb50*/  FFMA.FTZ R24, R107, UR5, -R94 ;  /* 0x000000056b187c23 */ /* 0x000fe2000801085e */
[----:B------:R-:W3:Y:S01]  /*cb60*/  MUFU.EX2 R103, R109 ;  /* 0x0000006d00677308 */ /* 0x000ee20000000800 */
[----:B------:R-:W-:-:S03]  /*cb70*/  FFMA.FTZ R107, R110, UR5, -R101 ;  /* 0x000000056e6b7c23 */ /* 0x000fc60008010865 */
[----:B------:R-:W-:Y:S01]  /*cb80*/  MUFU.EX2 R25, R25 ;  /* 0x0000001900197308 */ /* 0x000fe20000000800 */
[C---:B------:R-:W-:Y:S03]  /*cb90*/  HMMA.16816.F32 R56, R4.reuse, R16, R56 ;  /* 0x000000100438723c */ /* 0x040fe60000001838 */
[----:B------:R-:W4:Y:S04]  /*cba0*/  MUFU.EX2 R24, R24 ;  /* 0x0000001800187308 */ /* 0x000f280000000800 */
[----:B------:R-:W-:Y:S01]  /*cbb0*/  MUFU.EX2 R107, R107 ;  /* 0x0000006b006b7308 */ /* 0x000fe20000000800 */
[----:B------:R-:W-:Y:S01]  /*cbc0*/  HMMA.16816.F32 R52, R4, R18, R52 ;  /* 0x000000120434723c */ /* 0x000fe20000001834 */
[----:B-1----:R-:W-:Y:S01]  /*cbd0*/  F2FP.F16.F32.PACK_AB R4, R105, R114 ;  /* 0x000000726904723e */ /* 0x002fe200000000ff */
[----:B------:R-:W-:Y:S01]  /*cbe0*/  LDSM.16.MT88.4 R16, [R116+0x6c00] ;  /* 0x006c00007410783b */ /* 0x000fe20000004200 */
[----:B---3--:R-:W-:-:S02]  /*cbf0*/  F2FP.F16.F32.PACK_AB R5, R103, R112 ;  /* 0x000000706705723e */ /* 0x008fc400000000ff */
[----:B------:R-:W-:Y:S02]  /*cc00*/  F2FP.F16.F32.PACK_AB R6, R26, R27 ;  /* 0x0000001b1a06723e */ /* 0x000fe400000000ff */
[----:B----4-:R-:W-:-:S07]  /*cc10*/  F2FP.F16.F32.PACK_AB R7, R24, R25 ;  /* 0x000000191807723e */ /* 0x010fce00000000ff */
        /* <DEDUP_REMOVED lines=18> */
[--C-:B------:R-:W-:Y:S01]  /*cd40*/  FFMA.FTZ R6, R35, UR5, -R94.reuse ;  /* 0x0000000523067c23 */ /* 0x100fe2000801085e */
[--C-:B------:R-:W-:Y:S01]  /*cd50*/  FFMA.FTZ R7, R34, UR5, -R94.reuse ;  /* 0x0000000522077c23 */ /* 0x100fe2000801085e */
[----:B------:R-:W-:Y:S01]  /*cd60*/  FFMA.FTZ R94, R33, UR5, -R94 ;  /* 0x00000005215e7c23 */ /* 0x000fe2000801085e */
[----:B------:R-:W-:Y:S01]  /*cd70*/  FFMA.FTZ R4, R104, UR5, -R101 ;  /* 0x0000000568047c23 */ /* 0x000fe20008010865 */
[----:B------:R-:W-:Y:S01]  /*cd80*/  MUFU.EX2 R35, R5 ;  /* 0x0000000500237308 */ /* 0x000fe20000000800 */
[----:B------:R-:W1:Y:S03]  /*cd90*/  LDSM.16.MT88.4 R8, [R116+0x7c00] ;  /* 0x007c00007408783b */ /* 0x000e660000004200 */
[----:B------:R-:W2:Y:S04]  /*cda0*/  MUFU.EX2 R104, R108 ;  /* 0x0000006c00687308 */ /* 0x000ea80000000800 */
[----:B------:R-:W-:Y:S04]  /*cdb0*/  MUFU.EX2 R101, R106 ;  /* 0x0000006a00657308 */ /* 0x000fe80000000800 */
[----:B------:R2:W-:Y:S04]  /*cdc0*/  MUFU.EX2 R92, R4 ;  /* 0x00000004005c7308 */ /* 0x0005e80000000800 */
[----:B------:R-:W3:Y:S04]  /*cdd0*/  MUFU.EX2 R34, R6 ;  /* 0x0000000600227308 */ /* 0x000ee80000000800 */
[----:B------:R-:W-:Y:S04]  /*cde0*/  MUFU.EX2 R33, R7 ;  /* 0x0000000700217308 */ /* 0x000fe80000000800 */
[----:B------:R-:W4:Y:S01]  /*cdf0*/  MUFU.EX2 R94, R94 ;  /* 0x0000005e005e7308 */ /* 0x000f220000000800 */
[----:B--2---:R-:W-:-:S02]  /*ce00*/  F2FP.F16.F32.PACK_AB R4, R104, R107 ;  /* 0x0000006b6804723e */ /* 0x004fc400000000ff */
[----:B---3--:R-:W-:Y:S02]  /*ce10*/  F2FP.F16.F32.PACK_AB R5, R34, R35 ;  /* 0x000000232205723e */ /* 0x008fe400000000ff */
[----:B------:R-:W-:Y:S02]  /*ce20*/  F2FP.F16.F32.PACK_AB R6, R92, R101 ;  /* 0x000000655c06723e */ /* 0x000fe400000000ff */
[----:B----4-:R-:W-:-:S07]  /*ce30*/  F2FP.F16.F32.PACK_AB R7, R94, R33 ;  /* 0x000000215e07723e */ /* 0x010fce00000000ff */
        /* <DEDUP_REMOVED lines=104> */
.L_x_3763:
        /* <DEDUP_REMOVED lines=8> */
.L_x_3764:
[----:B------:R-:W1:Y:S01]  /*d540*/  LDCU UR4, c[0x0][0x440] ;  /* 0x00008800ff0477ac */ /* 0x000e620008000800 */
[----:B------:R-:W-:Y:S01]  /*d550*/  LEA R8, P3, R127, R122, 0x1 ;  /* 0x0000007a7f087211 */ /* 0x000fe200078608ff */
[----:B------:R-:W-:-:S03]  /*d560*/  IMAD.MOV.U32 R88, RZ, RZ, 0x10 ;  /* 0x00000010ff587424 */ /* 0x000fc600078e00ff */
[----:B------:R-:W-:Y:S02]  /*d570*/  LEA.HI.X R9, R127, R123, R126, 0x1, P3 ;  /* 0x0000007b7f097211 */ /* 0x000fe400018f0c7e */
[----:B------:R-:W-:-:S04]  /*d580*/  LOP3.LUT P3, RZ, R90, 0x4, RZ, 0xc0, !PT ;  /* 0x000000045aff7812 */ /* 0x000fc8000786c0ff */
[----:B------:R-:W-:-:S05]  /*d590*/  SEL R88, R88, 0xfffffff0, !P3 ;  /* 0xfffffff058587807 */ /* 0x000fca0005800000 */
[C---:B------:R-:W-:Y:S01]  /*d5a0*/  IMAD R90, R88.reuse, 0x2, R118 ;  /* 0x00000002585a7824 */ /* 0x040fe200078e0276 */
[----:B-1----:R-:W-:Y:S01]  /*d5b0*/  ISETP.GE.AND P1, PT, R85, UR4, PT ;  /* 0x0000000455007c0c */ /* 0x002fe2000bf26270 */
[----:B------:R-:W-:Y:S01]  /*d5c0*/  IMAD R88, R88, 0x2, R117 ;  /* 0x0000000258587824 */ /* 0x000fe200078e0275 */
[----:B------:R-:W-:Y:S02]  /*d5d0*/  ISETP.GE.AND P2, PT, R86, UR4, PT ;  /* 0x0000000456007c0c */ /* 0x000fe4000bf46270 */
[----:B------:R-:W-:Y:S01]  /*d5e0*/  ISETP.GE.AND P0, PT, R84, UR4, PT ;  /* 0x0000000454007c0c */ /* 0x000fe2000bf06270 */
[----:B------:R-:W1:Y:S08]  /*d5f0*/  LDCU UR4, c[0x0][0x50c] ;  /* 0x0000a180ff0477ac */ /* 0x000e700008000800 */
[----:B------:R-:W-:-:S02]  /*d600*/  @!P1 IMAD.MOV.U32 R10, RZ, RZ, R122 ;  /* 0x000000ffff0a9224 */ /* 0x000fc400078e007a */
        /* <DEDUP_REMOVED lines=33> */
[----:B------:R-:W-:Y:S04]  /*d820*/  LDSM.16.M88.4 R96, [R90] ;  /* 0x000000005a60783b */ /* 0x000fe80000000200 */
[----:B------:R-:W-:Y:S04]  /*d830*/  LDSM.16.M88.4 R16, [R88+0x3000] ;  /* 0x003000005810783b */ /* 0x000fe80000000200 */
[----:B------:R-:W-:Y:S04]  /*d840*/  LDSM.16.M88.4 R12, [R117+0x3800] ;  /* 0x00380000750c783b */ /* 0x000fe80000000200 */
[----:B------:R-:W4:Y:S04]  /*d850*/  LDSM.16.M88.4 R20, [R117+0x3400] ;  /* 0x003400007514783b */ /* 0x000f280000000200 */
[----:B------:R-:W5:Y:S04]  /*d860*/  LDSM.16.M88.4 R100, [R88+0x3800] ;  /* 0x003800005864783b */ /* 0x000f680000000200 */
[----:B--2---:R-:W2:Y:S04]  /*d870*/  LDSM.16.M88.4 R8, [R88+0x3400] ;  /* 0x003400005808783b */ /* 0x004ea80000000200 */
[----:B------:R-:W1:Y:S04]  /*d880*/  LDSM.16.M88.4 R104, [R117+0x3c00] ;  /* 0x003c00007568783b */ /* 0x000e680000000200 */
[----:B------:R-:W0:Y:S01]  /*d890*/  LDGDEPBAR ;  /* 0x00000000000079af */ /* 0x000e220000000000 */
[C---:B---3--:R-:W-:Y:S08]  /*d8a0*/  HMMA.16816.F32 R32, R4.reuse, R28, RZ ;  /* 0x0000001c0420723c */ /* 0x048ff000000018ff */
[C---:B------:R-:W-:Y:S08]  /*d8b0*/  HMMA.16816.F32 R28, R4.reuse, R30, RZ ;  /* 0x0000001e041c723c */ /* 0x040ff000000018ff */
[----:B----4-:R-:W-:Y:S08]  /*d8c0*/  HMMA.16816.F32 R24, R4, R20, RZ ;  /* 0x000000140418723c */ /* 0x010ff000000018ff */
[C---:B------:R-:W-:Y:S08]  /*d8d0*/  HMMA.16816.F32 R32, R96.reuse, R16, R32 ;  /* 0x000000106020723c */ /* 0x040ff00000001820 */
[----:B------:R-:W-:Y:S08]  /*d8e0*/  HMMA.16816.F32 R28, R96, R18, R28 ;  /* 0x00000012601c723c */ /* 0x000ff0000000181c */
[C---:B------:R-:W-:Y:S08]  /*d8f0*/  HMMA.16816.F32 R16, R4.reuse, R12, RZ ;  /* 0x0000000c0410723c */ /* 0x040ff000000018ff */
[C---:B------:R-:W-:Y:S08]  /*d900*/  HMMA.16816.F32 R12, R4.reuse, R14, RZ ;  /* 0x0000000e040c723c */ /* 0x040ff000000018ff */
[----:B------:R-:W-:Y:S08]  /*d910*/  HMMA.16816.F32 R20, R4, R22, RZ ;  /* 0x000000160414723c */ /* 0x000ff000000018ff */
[C---:B-----5:R-:W-:Y:S08]  /*d920*/  HMMA.16816.F32 R16, R96.reuse, R100, R16 ;  /* 0x000000646010723c */ /* 0x060ff00000001810 */
[C---:B------:R-:W-:Y:S01]  /*d930*/  HMMA.16816.F32 R12, R96.reuse, R102, R12 ;  /* 0x00000066600c723c */ /* 0x040fe2000000180c */
[----:B------:R-:W3:Y:S07]  /*d940*/  LDSM.16.M88.4 R100, [R88+0x3c00] ;  /* 0x003c00005864783b */ /* 0x000eee0000000200 */
[C---:B--2---:R-:W-:Y:S08]  /*d950*/  HMMA.16816.F32 R24, R96.reuse, R8, R24 ;  /* 0x000000086018723c */ /* 0x044ff00000001818 */
[----:B------:R-:W-:Y:S08]  /*d960*/  HMMA.16816.F32 R20, R96, R10, R20 ;  /* 0x0000000a6014723c */ /* 0x000ff00000001814 */
[C---:B-1----:R-:W-:Y:S08]  /*d970*/  HMMA.16816.F32 R8, R4.reuse, R104, RZ ;  /* 0x000000680408723c */ /* 0x042ff000000018ff */
[----:B------:R-:W-:Y:S01]  /*d980*/  HMMA.16816.F32 R4, R4, R106, RZ ;  /* 0x0000006a0404723c */ /* 0x000fe200000018ff */
[----:B------:R-:W-:Y:S11]  /*d990*/  LDSM.16.M88.4 R104, [R90+0x2000] ;  /* 0x002000005a68783b */ /* 0x000ff60000000200 */
[C---:B---3--:R-:W-:Y:S08]  /*d9a0*/  HMMA.16816.F32 R8, R96.reuse, R100, R8 ;  /* 0x000000646008723c */ /* 0x048ff00000001808 */
        /* <DEDUP_REMOVED lines=45> */
[----:B------:R-:W1:Y:S02]  /*dc80*/  LDSM.16.M88.4 R100, [R88+0x5800] ;  /* 0x005800005864783b */ /* 0x000e640000000200 */
[----:B------:R-:W-:Y:S01]  /*dc90*/  FMUL.FTZ R108, R24, UR4 ;  /* 0x00000004186c7c20 */ /* 0x000fe20008410000 */
[----:B------:R-:W-:Y:S01]  /*dca0*/  FMUL.FTZ R26, R26, UR4 ;  /* 0x000000041a1a7c20 */ /* 0x000fe20008410000 */
[----:B------:R-:W2:Y:S01]  /*dcb0*/  S2R R24, SR_TID.X ;  /* 0x0000000000187919 */ /* 0x000ea20000002100 */
[----:B------:R-:W-:Y:S01]  /*dcc0*/  FMUL.FTZ R25, R25, UR4 ;  /* 0x0000000419197c20 */ /* 0x000fe20008410000 */
[----:B------:R-:W-:Y:S01]  /*dcd0*/  FMUL.FTZ R27, R27, UR4 ;  /* 0x000000041b1b7c20 */ /* 0x000fe20008410000 */
[----:B------:R-:W-:Y:S01]  /*dce0*/  HMMA.16816.F32 R20, R104, R98, R20 ;  /* 0x000000626814723c */ /* 0x000fe20000001814 */
[----:B------:R-:W3:Y:S01]  /*dcf0*/  LDSM.16.M88.4 R96, [R88+0x5c00] ;  /* 0x005c00005860783b */ /* 0x000ee20000000200 */
[----:B------:R-:W-:Y:S01]  /*dd00*/  MUFU.TANH R108, R108 ;  /* 0x0000006c006c7308 */ /* 0x000fe20000002400 */
[----:B------:R-:W-:Y:S01]  /*dd10*/  FMUL.FTZ R90, R32, UR4 ;  /* 0x00000004205a7c20 */ /* 0x000fe20008410000 */
[----:B------:R-:W-:Y:S01]  /*dd20*/  FMUL.FTZ R92, R34, UR4 ;  /* 0x00000004225c7c20 */ /* 0x000fe20008410000 */
[----:B------:R-:W-:Y:S01]  /*dd30*/  FMUL.FTZ R34, R35, UR4 ;  /* 0x0000000423227c20 */ /* 0x000fe20008410000 */
[----:B------:R-:W-:Y:S01]  /*dd40*/  FMUL.FTZ R32, R33, UR4 ;  /* 0x0000000421207c20 */ /* 0x000fe20008410000 */
[----:B------:R-:W-:-:S04]  /*dd50*/  DEPBAR.LE SB0, 0x0 ;  /* 0x000080000000791a */ /* 0x000fc80000000000 */
[----:B------:R-:W-:Y:S01]  /*dd60*/  MUFU.TANH R90, R90 ;  /* 0x0000005a005a7308 */ /* 0x000fe20000002400 */
[----:B------:R-:W-:Y:S01]  /*dd70*/  FMUL.FTZ R35, R30, UR4 ;  /* 0x000000041e237c20 */ /* 0x000fe20008410000 */
[----:B------:R-:W-:Y:S01]  /*dd80*/  FMUL.FTZ R28, R28, UR4 ;  /* 0x000000041c1c7c20 */ /* 0x000fe20008410000 */
[----:B------:R-:W-:Y:S01]  /*dd90*/  FMUL.FTZ R30, R31, UR4 ;  /* 0x000000041f1e7c20 */ /* 0x000fe20008410000 */
[----:B------:R-:W-:-:S04]  /*dda0*/  FMUL.FTZ R29, R29, UR4 ;  /* 0x000000041d1d7c20 */ /* 0x000fc80008410000 */
[----:B------:R-:W-:Y:S01]  /*ddb0*/  FMUL.FTZ R154, R21, UR4 ;  /* 0x00000004159a7c20 */ /* 0x000fe20008410000 */
[----:B------:R-:W-:Y:S02]  /*ddc0*/  IMAD.SHL.U32 R21, R89, 0x40, RZ ;  /* 0x0000004059157824 */ /* 0x000fe400078e00ff */
[----:B------:R-:W-:Y:S01]  /*ddd0*/  FMUL.FTZ R156, R20, UR4 ;  /* 0x00000004149c7c20 */ /* 0x000fe20008410000 */
[----:B------:R-:W4:Y:S01]  /*dde0*/  MUFU.TANH R92, R92 ;  /* 0x0000005c005c7308 */ /* 0x000f220000002400 */
[----:B------:R-:W-:Y:S01]  /*ddf0*/  FMUL.FTZ R22, R22, UR4 ;  /* 0x0000000416167c20 */ /* 0x000fe20008410000 */
[----:B--2---:R-:W-:-:S06]  /*de00*/  LOP3.LUT R20, R24, 0x3, RZ, 0xc0, !PT ;  /* 0x0000000318147812 */ /* 0x004fcc00078ec0ff */
[----:B------:R-:W-:Y:S01]  /*de10*/  MUFU.TANH R34, R34 ;  /* 0x0000002200227308 */ /* 0x000fe20000002400 */
[C---:B-1----:R-:W-:Y:S07]  /*de20*/  HMMA.16816.F32 R16, R104.reuse, R100, R16 ;  /* 0x000000646810723c */ /* 0x042fee0000001810 */
[----:B------:R-:W1:Y:S01]  /*de30*/  MUFU.TANH R32, R32 ;  /* 0x0000002000207308 */ /* 0x000e620000002400 */
[----:B---3--:R-:W-:Y:S01]  /*de40*/  HMMA.16816.F32 R4, R104, R98, R4 ;  /* 0x000000626804723c */ /* 0x008fe20000001804 */
[----:B------:R-:W-:Y:S01]  /*de50*/  FMUL.FTZ R98, R23, UR4 ;  /* 0x0000000417627c20 */ /* 0x000fe20008410000 */
[----:B------:R-:W-:-:S05]  /*de60*/  VIADD R23, R21, 0xffffffc0 ;  /* 0xffffffc015177836 */ /* 0x000fca0000000000 */
[----:B------:R1:W2:Y:S01]  /*de70*/  MUFU.TANH R33, R28 ;  /* 0x0000001c00217308 */ /* 0x0002a20000002400 */
[----:B------:R-:W-:Y:S01]  /*de80*/  IMAD R23, R20, 0x2, R23 ;  /* 0x0000000214177824 */ /* 0x000fe200078e0217 */
[C---:B------:R-:W-:Y:S03]  /*de90*/  HMMA.16816.F32 R12, R104.reuse, R102, R12 ;  /* 0x00000066680c723c */ /* 0x040fe6000000180c */
[----:B------:R-:W-:Y:S02]  /*dea0*/  VIADD R20, R23, 0xffffffc0 ;  /* 0xffffffc017147836 */ /* 0x000fe40000000000 */
[----:B------:R-:W-:Y:S01]  /*deb0*/  FMUL.FTZ R16, R16, UR4 ;  /* 0x0000000410107c20 */ /* 0x000fe20008410000 */
[----:B------:R-:W-:Y:S01]  /*dec0*/  FMUL.FTZ R18, R18, UR4 ;  /* 0x0000000412127c20 */ /* 0x000fe20008410000 */
[----:B------:R-:W-:Y:S01]  /*ded0*/  MUFU.TANH R35, R35 ;  /* 0x0000002300237308 */ /* 0x000fe20000002400 */
[----:B------:R-:W-:Y:S01]  /*dee0*/  FMUL.FTZ R17, R17, UR4 ;  /* 0x0000000411117c20 */ /* 0x000fe20008410000 */
[C---:B------:R-:W-:Y:S01]  /*def0*/  ISETP.GE.AND P3, PT, R20.reuse, R3, PT ;  /* 0x000000031400720c */ /* 0x040fe20003f66270 */
[----:B------:R-:W-:Y:S01]  /*df00*/  HMMA.16816.F32 R8, R104, R96, R8 ;  /* 0x000000606808723c */ /* 0x000fe20000001808 */
[----:B------:R-:W-:Y:S01]  /*df10*/  ISETP.GE.AND P6, PT, R20, R91, PT ;  /* 0x0000005b1400720c */ /* 0x000fe20003fc6270 */
[----:B------:R-:W-:-:S02]  /*df20*/  VIADD R20, R23, 0xffffffc1 ;  /* 0xffffffc117147836 */ /* 0x000fc40000000000 */
[----:B------:R-:W-:Y:S01]  /*df30*/  FMUL.FTZ R114, R4, UR4 ;  /* 0x0000000404727c20 */ /* 0x000fe20008410000 */
[----:B------:R-:W-:Y:S01]  /*df40*/  FMUL.FTZ R19, R19, UR4 ;  /* 0x0000000413137c20 */ /* 0x000fe20008410000 */
[----:B------:R-:W-:Y:S01]  /*df50*/  MUFU.TANH R30, R30 ;  /* 0x0000001e001e7308 */ /* 0x000fe20000002400 */
[C---:B------:R-:W-:Y:S01]  /*df60*/  VIADD R4, R23.reuse, 0xfffffff0 ;  /* 0xfffffff017047836 */ /* 0x040fe20000000000 */
[----:B------:R-:W-:Y:S01]  /*df70*/  ISETP.GE.AND P5, PT, R20, R3, PT ;  /* 0x000000031400720c */ /* 0x000fe20003fa6270 */
[----:B------:R-:W-:Y:S01]  /*df80*/  FMUL.FTZ R112, R6, UR4 ;  /* 0x0000000406707c20 */ /* 0x000fe20008410000 */
[----:B------:R-:W-:Y:S01]  /*df90*/  ISETP.GE.AND P4, PT, R20, R91, PT ;  /* 0x0000005b1400720c */ /* 0x000fe20003f86270 */
[C---:B------:R-:W-:Y:S01]  /*dfa0*/  VIADD R6, R23.reuse, 0xfffffff8 ;  /* 0xfffffff817067836 */ /* 0x040fe20000000000 */
[----:B----4-:R-:W-:Y:S01]  /*dfb0*/  FSEL R20, R92, -INF , !P6 ;  /* 0xff8000005c147808 */ /* 0x010fe20007000000 */
[----:B------:R-:W-:Y:S01]  /*dfc0*/  FMUL.FTZ R144, R12, UR4 ;  /* 0x000000040c907c20 */ /* 0x000fe20008410000 */
[----:B------:R3:W-:Y:S01]  /*dfd0*/  MUFU.TANH R138, R16 ;  /* 0x00000010008a7308 */ /* 0x0007e20000002400 */
[C---:B------:R-:W-:Y:S01]  /*dfe0*/  VIADD R12, R23.reuse, 0xffffffd0 ;  /* 0xffffffd0170c7836 */ /* 0x040fe20000000000 */
[----:B-1----:R-:W-:Y:S01]  /*dff0*/  FSEL R28, R32, -INF , !P5 ;  /* 0xff800000201c7808 */ /* 0x002fe20006800000 */
[----:B------:R-:W-:-:S02]  /*e000*/  VIADD R32, R23, 0xffffffd1 ;  /* 0xffffffd117207836 */ /* 0x000fc40000000000 */
[----:B------:R-:W-:Y:S01]  /*e010*/  FMUL.FTZ R101, R14, UR4 ;  /* 0x000000040e657c20 */ /* 0x000fe20008410000 */
[----:B------:R-:W-:Y:S01]  /*e020*/  FMUL.FTZ R13, R13, UR4 ;  /* 0x000000040d0d7c20 */ /* 0x000fe20008410000 */
[----:B------:R-:W-:Y:S01]  /*e030*/  FMUL.FTZ R104, R8, UR4 ;  /* 0x0000000408687c20 */ /* 0x000fe20008410000 */
[----:B------:R-:W-:Y:S01]  /*e040*/  VIADD R8, R23, 0xffffffe0 ;  /* 0xffffffe017087836 */ /* 0x000fe20000000000 */
[----:B------:R-:W-:Y:S01]  /*e050*/  MUFU.TANH R152, R26 ;  /* 0x0000001a00987308 */ /* 0x000fe20000002400 */
[----:B------:R-:W-:Y:S01]  /*e060*/  FMUL.FTZ R15, R15, UR4 ;  /* 0x000000040f0f7c20 */ /* 0x000fe20008410000 */
[----:B------:R-:W-:Y:S01]  /*e070*/  FMUL.FTZ R9, R9, UR4 ;  /* 0x0000000409097c20 */ /* 0x000fe20008410000 */
[----:B------:R-:W-:Y:S01]  /*e080*/  FMUL.FTZ R10, R10, UR4 ;  /* 0x000000040a0a7c20 */ /* 0x000fe20008410000 */
[----:B------:R-:W-:Y:S01]  /*e090*/  FMUL.FTZ R11, R11, UR4 ;  /* 0x000000040b0b7c20 */ /* 0x000fe20008410000 */
[----:B------:R-:W-:Y:S01]  /*e0a0*/  FMUL.FTZ R5, R5, UR4 ;  /* 0x0000000405057c20 */ /* 0x000fe20008410000 */
[----:B------:R-:W-:-:S02]  /*e0b0*/  FMUL.FTZ R7, R7, UR4 ;  /* 0x0000000407077c20 */ /* 0x000fc40008410000 */
[----:B------:R-:W1:Y:S01]  /*e0c0*/  MUFU.TANH R29, R29 ;  /* 0x0000001d001d7308 */ /* 0x000e620000002400 */
[----:B---3--:R-:W-:-:S05]  /*e0d0*/  VIADD R16, R23, 0xffffffc8 ;  /* 0xffffffc817107836 */ /* 0x008fca0000000000 */
[----:B------:R-:W-:Y:S02]  /*e0e0*/  ISETP.GE.AND P6, PT, R16, R91, PT ;  /* 0x0000005b1000720c */ /* 0x000fe40003fc6270 */
[----:B------:R3:W-:Y:S08]  /*e0f0*/  MUFU.TANH R106, R22 ;  /* 0x00000016006a7308 */ /* 0x0007f00000002400 */
[----:B------:R-:W-:Y:S08]  /*e100*/  MUFU.TANH R156, R156 ;  /* 0x0000009c009c7308 */ /* 0x000ff00000002400 */
[----:B------:R-:W4:Y:S01]  /*e110*/  MUFU.TANH R140, R25 ;  /* 0x00000019008c7308 */ /* 0x000f220000002400 */
[----:B---3--:R-:W-:-:S02]  /*e120*/  FSEL R22, R90, -INF , !P3 ;  /* 0xff8000005a167808 */ /* 0x008fc40005800000 */
[----:B------:R-:W-:Y:S01]  /*e130*/  ISETP.GE.AND P3, PT, R16, R3, PT ;  /* 0x000000031000720c */ /* 0x000fe20003f66270 */
[----:B------:R-:W-:-:S04]  /*e140*/  VIADD R16, R23, 0xffffffc9 ;  /* 0xffffffc917107836 */ /* 0x000fc80000000000 */
[----:B------:R-:W3:Y:S01]  /*e150*/  MUFU.TANH R150, R27 ;  /* 0x0000001b00967308 */ /* 0x000ee20000002400 */
[----:B--2---:R-:W-:Y:S02]  /*e160*/  FSEL R26, R33, -INF , !P3 ;  /* 0xff800000211a7808 */ /* 0x004fe40005800000 */
[-C--:B------:R-:W-:Y:S02]  /*e170*/  ISETP.GE.AND P5, PT, R16, R3.reuse, PT ;  /* 0x000000031000720c */ /* 0x080fe40003fa6270 */
[-C--:B------:R-:W-:Y:S02]  /*e180*/  ISETP.GE.AND P3, PT, R12, R3.reuse, PT ;  /* 0x000000030c00720c */ /* 0x080fe40003f66270 */
[----:B-1----:R-:W-:Y:S01]  /*e190*/  FSEL R14, R29, -INF , !P5 ;  /* 0xff8000001d0e7808 */ /* 0x002fe20006800000 */
[----:B------:R1:W-:Y:S01]  /*e1a0*/  MUFU.TANH R136, R18 ;  /* 0x0000001200887308 */ /* 0x0003e20000002400 */
[----:B------:R-:W-:Y:S02]  /*e1b0*/  FSEL R108, R108, -INF , !P3 ;  /* 0xff8000006c6c7808 */ /* 0x000fe40005800000 */
[----:B------:R-:W-:-:S04]  /*e1c0*/  ISETP.GE.AND P5, PT, R32, R3, PT ;  /* 0x000000032000720c */ /* 0x000fc80003fa6270 */
[----:B----4-:R-:W-:Y:S01]  /*e1d0*/  FSEL R140, R140, -INF , !P5 ;  /* 0xff8000008c8c7808 */ /* 0x010fe20006800000 */
[----:B------:R-:W2:Y:S08]  /*e1e0*/  MUFU.TANH R154, R154 ;  /* 0x0000009a009a7308 */ /* 0x000eb00000002400 */
[----:B------:R-:W4:Y:S01]  /*e1f0*/  MUFU.TANH R98, R98 ;  /* 0x0000006200627308 */ /* 0x000f220000002400 */
[----:B-1----:R-:W-:-:S02]  /*e200*/  FSEL R18, R34, -INF , !P4 ;  /* 0xff80000022127808 */ /* 0x002fc40006000000 */
[-C--:B------:R-:W-:Y:S02]  /*e210*/  ISETP.GE.AND P4, PT, R16, R91.reuse, PT ;  /* 0x0000005b1000720c */ /* 0x080fe40003f86270 */
[----:B------:R-:W-:Y:S02]  /*e220*/  FSEL R16, R35, -INF , !P6 ;  /* 0xff80000023107808 */ /* 0x000fe40007000000 */
[-C--:B------:R-:W-:Y:S01]  /*e230*/  ISETP.GE.AND P6, PT, R12, R91.reuse, PT ;  /* 0x0000005b0c00720c */ /* 0x080fe20003fc6270 */
[----:B------:R-:W1:Y:S01]  /*e240*/  MUFU.TANH R144, R144 ;  /* 0x0000009000907308 */ /* 0x000e620000002400 */
[----:B------:R-:W-:Y:S01]  /*e250*/  FSEL R12, R30, -INF , !P4 ;  /* 0xff8000001e0c7808 */ /* 0x000fe20006000000 */
[----:B------:R-:W-:Y:S01]  /*e260*/  VIADD R30, R23, 0xffffffd8 ;  /* 0xffffffd8171e7836 */ /* 0x000fe20000000000 */
[----:B------:R-:W-:Y:S02]  /*e270*/  FSEL R152, R152, -INF , !P6 ;  /* 0xff80000098987808 */ /* 0x000fe40007000000 */
[----:B------:R-:W-:-:S02]  /*e280*/  ISETP.GE.AND P4, PT, R32, R91, PT ;  /* 0x0000005b2000720c */ /* 0x000fc40003f86270 */
[C---:B------:R-:W-:Y:S01]  /*e290*/  ISETP.GE.AND P3, PT, R30.reuse, R3, PT ;  /* 0x000000031e00720c */ /* 0x040fe20003f66270 */
[----:B------:R-:W-:Y:S01]  /*e2a0*/  MUFU.TANH R104, R104 ;  /* 0x0000006800687308 */ /* 0x000fe20000002400 */
[----:B------:R-:W-:Y:S01]  /*e2b0*/  ISETP.GE.AND P6, PT, R30, R91, PT ;  /* 0x0000005b1e00720c */ /* 0x000fe20003fc6270 */
[----:B------:R-:W-:Y:S01]  /*e2c0*/  VIADD R30, R23, 0xffffffd9 ;  /* 0xffffffd9171e7836 */ /* 0x000fe20000000000 */
[----:B------:R-:W-:Y:S02]  /*e2d0*/  FSEL R156, R156, -INF , !P3 ;  /* 0xff8000009c9c7808 */ /* 0x000fe40005800000 */
[----:B------:R-:W-:Y:S02]  /*e2e0*/  FSEL R106, R106, -INF , !P6 ;  /* 0xff8000006a6a7808 */ /* 0x000fe40007000000 */
[----:B---3--:R-:W-:Y:S01]  /*e2f0*/  FSEL R150, R150, -INF , !P4 ;  /* 0xff80000096967808 */ /* 0x008fe20006000000 */
[----:B------:R-:W3:Y:S01]  /*e300*/  MUFU.TANH R101, R101 ;  /* 0x0000006500657308 */ /* 0x000ee20000002400 */
[----:B------:R-:W-:-:S02]  /*e310*/  ISETP.GE.AND P3, PT, R8, R3, PT ;  /* 0x000000030800720c */ /* 0x000fc40003f66270 */
[----:B------:R-:W-:Y:S01]  /*e320*/  ISETP.GE.AND P6, PT, R8, R91, PT ;  /* 0x0000005b0800720c */ /* 0x000fe20003fc6270 */
[----:B------:R-:W-:Y:S01]  /*e330*/  VIADD R8, R23, 0xffffffe1 ;  /* 0xffffffe117087836 */ /* 0x000fe20000000000 */
[C---:B------:R-:W-:Y:S02]  /*e340*/  ISETP.GE.AND P5, PT, R30.reuse, R3, PT ;  /* 0x000000031e00720c */ /* 0x040fe40003fa6270 */
[----:B------:R-:W-:Y:S01]  /*e350*/  ISETP.GE.AND P4, PT, R30, R91, PT ;  /* 0x0000005b1e00720c */ /* 0x000fe20003f86270 */
[----:B------:R-:W5:Y:S01]  /*e360*/  MUFU.TANH R142, R17 ;  /* 0x00000011008e7308 */ /* 0x000f620000002400 */
[----:B--2---:R-:W-:Y:S02]  /*e370*/  FSEL R154, R154, -INF , !P5 ;  /* 0xff8000009a9a7808 */ /* 0x004fe40006800000 */
[----:B----4-:R-:W-:Y:S02]  /*e380*/  FSEL R98, R98, -INF , !P4 ;  /* 0xff80000062627808 */ /* 0x010fe40006000000 */
[----:B------:R-:W-:-:S02]  /*e390*/  ISETP.GE.AND P5, PT, R8, R3, PT ;  /* 0x000000030800720c */ /* 0x000fc40003fa6270 */
[----:B------:R-:W-:Y:S01]  /*e3a0*/  ISETP.GE.AND P4, PT, R8, R91, PT ;  /* 0x0000005b0800720c */ /* 0x000fe20003f86270 */
[C---:B------:R-:W-:Y:S01]  /*e3b0*/  VIADD R8, R23.reuse, 0xffffffe8 ;  /* 0xffffffe817087836 */ /* 0x040fe20000000000 */
[----:B------:R-:W2:Y:S01]  /*e3c0*/  MUFU.TANH R100, R19 ;  /* 0x0000001300647308 */ /* 0x000ea20000002400 */
[----:B------:R-:W-:Y:S02]  /*e3d0*/  FSEL R138, R138, -INF , !P3 ;  /* 0xff8000008a8a7808 */ /* 0x000fe40005800000 */
[----:B------:R-:W-:Y:S02]  /*e3e0*/  FSEL R136, R136, -INF , !P6 ;  /* 0xff80000088887808 */ /* 0x000fe40007000000 */
[C---:B------:R-:W-:Y:S02]  /*e3f0*/  ISETP.GE.AND P3, PT, R8.reuse, R3, PT ;  /* 0x000000030800720c */ /* 0x040fe40003f66270 */
[----:B------:R-:W-:Y:S01]  /*e400*/  ISETP.GE.AND P6, PT, R8, R91, PT ;  /* 0x0000005b0800720c */ /* 0x000fe20003fc6270 */
[----:B------:R-:W4:Y:S01]  /*e410*/  MUFU.TANH R114, R114 ;  /* 0x0000007200727308 */ /* 0x000f220000002400 */
[----:B-1----:R-:W-:Y:S01]  /*e420*/  FSEL R144, R144, -INF , !P3 ;  /* 0xff80000090907808 */ /* 0x002fe20005800000 */
[----:B------:R-:W-:Y:S01]  /*e430*/  VIADD R8, R23, 0xffffffe9 ;  /* 0xffffffe917087836 */ /* 0x000fe20000000000 */
[----:B------:R-:W-:-:S02]  /*e440*/  ISETP.GE.AND P3, PT, R4, R3, PT ;  /* 0x000000030400720c */ /* 0x000fc40003f66270 */
[----:B---3--:R-:W-:Y:S02]  /*e450*/  FSEL R101, R101, -INF , !P6 ;  /* 0xff80000065657808 */ /* 0x008fe40007000000 */
[----:B------:R-:W-:Y:S01]  /*e460*/  FSEL R104, R104, -INF , !P3 ;  /* 0xff80000068687808 */ /* 0x000fe20005800000 */
[----:B------:R-:W1:Y:S01]  /*e470*/  MUFU.TANH R146, R13 ;  /* 0x0000000d00927308 */ /* 0x000e620000002400 */
[----:B------:R-:W-:Y:S02]  /*e480*/  ISETP.GE.AND P3, PT, R6, R3, PT ;  /* 0x000000030600720c */ /* 0x000fe40003f66270 */
[----:B-----5:R-:W-:Y:S02]  /*e490*/  FSEL R142, R142, -INF , !P5 ;  /* 0xff8000008e8e7808 */ /* 0x020fe40006800000 */
[----:B--2---:R-:W-:Y:S02]  /*e4a0*/  FSEL R100, R100, -INF , !P4 ;  /* 0xff80000064647808 */ /* 0x004fe40006000000 */
[----:B------:R-:W-:Y:S01]  /*e4b0*/  ISETP.GE.AND P6, PT, R4, R91, PT ;  /* 0x0000005b0400720c */ /* 0x000fe20003fc6270 */
[----:B------:R-:W2:Y:S01]  /*e4c0*/  MUFU.TANH R102, R15 ;  /* 0x0000000f00667308 */ /* 0x000ea20000002400 */
[----:B------:R-:W-:Y:S01]  /*e4d0*/  ISETP.GE.AND P5, PT, R8, R3, PT ;  /* 0x000000030800720c */ /* 0x000fe20003fa6270 */
[----:B------:R-:W-:Y:S01]  /*e4e0*/  VIADD R4, R23, 0xfffffff1 ;  /* 0xfffffff117047836 */ /* 0x000fe20000000000 */
[----:B----4-:R-:W-:-:S02]  /*e4f0*/  FSEL R114, R114, -INF , !P3 ;  /* 0xff80000072727808 */ /* 0x010fc40005800000 */
[----:B------:R-:W-:Y:S02]  /*e500*/  ISETP.GE.AND P4, PT, R8, R91, PT ;  /* 0x0000005b0800720c */ /* 0x000fe40003f86270 */
[----:B------:R-:W-:Y:S01]  /*e510*/  ISETP.GE.AND P3, PT, R89, 0x3, PT ;  /* 0x000000035900780c */ /* 0x000fe20003f66270 */
[----:B------:R-:W3:Y:S01]  /*e520*/  MUFU.TANH R109, R9 ;  /* 0x00000009006d7308 */ /* 0x000ee20000002400 */
[----:B-1----:R-:W-:Y:S01]  /*e530*/  FSEL R146, R146, -INF , !P5 ;  /* 0xff80000092927808 */ /* 0x002fe20006800000 */
[----:B------:R-:W-:Y:S01]  /*e540*/  BAR.SYNC.DEFER_BLOCKING 0x0 ;  /* 0x0000000000007b1d */ /* 0x000fe20000010000 */
        /* <DEDUP_REMOVED lines=21> */
[----:B------:R-:W-:Y:S01]  /*e6a0*/  MOV R6, RZ ;  /* 0x000000ff00067202 */ /* 0x000fe20000000f00 */
[----:B------:R-:W-:Y:S01]  /*e6b0*/  VIADD R21, R21, 0xffffff40 ;  /* 0xffffff4015157836 */ /* 0x000fe20000000000 */
[----:B------:R-:W2:Y:S01]  /*e6c0*/  LDCU.64 UR8, c[0x0][0x3b8] ;  /* 0x00007700ff0877ac */ /* 0x000ea20008000a00 */
[----:B------:R-:W3:Y:S01]  /*e6d0*/  LDCU.64 UR4, c[0x0][0x3a0] ;  /* 0x00007400ff0477ac */ /* 0x000ee20008000a00 */
[----:B-1----:R-:W-:-:S04]  /*e6e0*/  IABS R3, R4 ;  /* 0x0000000400037213 */ /* 0x002fc80000000000 */
        /* <DEDUP_REMOVED lines=8> */
[----:B------:R-:W-:Y:S01]  /*e770*/  LOP3.LUT R21, R21, R4, RZ, 0x3c, !PT ;  /* 0x0000000415157212 */ /* 0x000fe200078e3cff */
[----:B------:R-:W-:Y:S02]  /*e780*/  VIADD R5, R89, 0xfffffffe ;  /* 0xfffffffe59057836 */ /* 0x000fe40000000000 */
[----:B------:R-:W-:-:S03]  /*e790*/  IMAD.HI.U32 R10, R6, R7, RZ ;  /* 0x00000007060a7227 */ /* 0x000fc600078e00ff */
[----:B------:R-:W-:-:S04]  /*e7a0*/  SHF.L.U32 R5, R5, 0x6, RZ ;  /* 0x0000000605057819 */ /* 0x000fc800000006ff */
[----:B------:R-:W-:Y:S02]  /*e7b0*/  IABS R9, R5 ;  /* 0x0000000500097213 */ /* 0x000fe40000000000 */
[----:B------:R-:W-:-:S03]  /*e7c0*/  LOP3.LUT R5, R5, R4, RZ, 0x3c, !PT ;  /* 0x0000000405057212 */ /* 0x000fc600078e3cff */
        /* <DEDUP_REMOVED lines=16> */
[----:B------:R-:W-:Y:S01]  /*e8d0*/  @P5 VIADD R10, R10, 0x1 ;  /* 0x000000010a0a5836 */ /* 0x000fe20000000000 */
[----:B------:R-:W-:Y:S02]  /*e8e0*/  ISETP.NE.AND P5, PT, R4, RZ, PT ;  /* 0x000000ff0400720c */ /* 0x000fe40003fa5270 */
[----:B------:R-:W-:Y:S01]  /*e8f0*/  @P6 IADD3 R11, PT, PT, R11, 0x1, RZ ;  /* 0x000000010b0b6810 */ /* 0x000fe20007ffe0ff */
[----:B------:R-:W-:-:S03]  /*e900*/  @!P3 IMAD.MOV R10, RZ, RZ, -R10 ;  /* 0x000000ffff0ab224 */ /* 0x000fc600078e0a0a */
        /* <DEDUP_REMOVED lines=23> */
.L_x_3766:
        /* <DEDUP_REMOVED lines=8> */
.L_x_3767:
[----:B------:R-:W-:Y:S01]  /*eb00*/  @!P2 IMAD.MOV.U32 R121, RZ, RZ, R119 ;  /* 0x000000ffff79a224 */ /* 0x000fe200078e0077 */
[----:B------:R-:W-:-:S04]  /*eb10*/  LEA R4, P3, R125, R120, 0x1 ;  /* 0x000000787d047211 */ /* 0x000fc800078608ff */
[----:B------:R-:W-:Y:S01]  /*eb20*/  @!PT LDS RZ, [RZ] ;  /* 0x00000000fffff984 */ /* 0x000fe20000000800 */
[----:B------:R-:W-:Y:S01]  /*eb30*/  @!PT LDS RZ, [RZ] ;  /* 0x00000000fffff984 */ /* 0x000fe20000000800 */
[----:B------:R-:W-:Y:S01]  /*eb40*/  @!PT LDS RZ, [RZ] ;  /* 0x00000000fffff984 */ /* 0x000fe20000000800 */
[----:B------:R1:W-:Y:S01]  /*eb50*/  @!P2 LDGSTS.E.BYPASS.LTC128B.128 [R137+0x3000], desc[UR6][R120.64] ;  /* 0x030000007889afae */ /* 0x0003e2000b981a06 */
[----:B------:R-:W-:-:S03]  /*eb60*/  LEA.HI.X R5, R125, R119, R124, 0x1, P3 ;  /* 0x000000777d057211 */ /* 0x000fc600018f0c7c */
[----:B------:R2:W-:Y:S01]  /*eb70*/  @P2 STS.128 [R137+0x3000], RZ ;  /* 0x003000ff89002388 */ /* 0x0005e20000000c00 */
[----:B-1----:R-:W-:-:S05]  /*eb80*/  @!P1 MOV R121, R119 ;  /* 0x0000007700799202 */ /* 0x002fca0000000f00 */
        /* <DEDUP_REMOVED lines=27> */
.L_x_3765:
[----:B------:R-:W-:Y:S01]  /*ed40*/  FMNMX3.FTZ R3, R2, R22, R28, !PT ;  /* 0x0000001602037276 */ /* 0x000fe2000781001c */
[----:B------:R-:W1:Y:S01]  /*ed50*/  LDCU UR4, c[0x0][0x45c] ;  /* 0x00008b80ff0477ac */ /* 0x000e620008000800 */
[----:B--2---:R-:W-:Y:S01]  /*ed60*/  FMNMX3.FTZ R5, R0, R20, R18, !PT ;  /* 0x0000001400057276 */ /* 0x004fe20007810012 */
        /* <DEDUP_REMOVED lines=15> */
[----:B------:R-:W-:Y:S01]  /*ee60*/  MOV R13, 0x10 ;  /* 0x00000010000d7802 */ /* 0x000fe20000000f00 */
[----:B------:R-:W2:Y:S01]  /*ee70*/  SHFL.BFLY PT, R7, R6, 0x2, 0x1f ;  /* 0x0c401f0006077f89 */ /* 0x000ea200000e0000 */
[----:B------:R-:W-:-:S03]  /*ee80*/  VIMNMX R89, PT, PT, R89, 0x2, !PT ;  /* 0x0000000259597848 */ /* 0x000fc60007fe0100 */
[----:B------:R-:W3:Y:S01]  /*ee90*/  SHFL.BFLY PT, R4, R5, 0x2, 0x1f ;  /* 0x0c401f0005047f89 */ /* 0x000ee200000e0000 */
[----:B--2---:R-:W-:Y:S02]  /*eea0*/  FMNMX.FTZ R7, R6, R7, !PT ;  /* 0x0000000706077209 */ /* 0x004fe40007810000 */
[----:B---3--:R-:W-:-:S03]  /*eeb0*/  FMNMX.FTZ R4, R5, R4, !PT ;  /* 0x0000000405047209 */ /* 0x008fc60007810000 */
[----:B------:R-:W2:Y:S04]  /*eec0*/  SHFL.BFLY PT, R88, R7, 0x1, 0x1f ;  /* 0x0c201f0007587f89 */ /* 0x000ea800000e0000 */
[----:B------:R-:W3:Y:S01]  /*eed0*/  SHFL.BFLY PT, R3, R4, 0x1, 0x1f ;  /* 0x0c201f0004037f89 */ /* 0x000ee200000e0000 */
[----:B--2---:R-:W-:-:S04]  /*eee0*/  FMNMX.FTZ R88, R7, R88, !PT ;  /* 0x0000005807587209 */ /* 0x004fc80007810000 */
[C---:B------:R-:W-:Y:S01]  /*eef0*/  FSETP.NEU.FTZ.AND P0, PT, R88.reuse, -INF , PT ;  /* 0xff8000005800780b */ /* 0x040fe20003f1d000 */
[----:B-1----:R-:W-:Y:S01]  /*ef00*/  FMUL.FTZ R115, R88, UR4 ;  /* 0x0000000458737c20 */ /* 0x002fe20008410000 */
[----:B---3--:R-:W-:Y:S02]  /*ef10*/  FMNMX.FTZ R3, R4, R3, !PT ;  /* 0x0000000304037209 */ /* 0x008fe40007810000 */
[----:B------:R-:W-:Y:S02]  /*ef20*/  FSEL R5, R88, RZ, P0 ;  /* 0x000000ff58057208 */ /* 0x000fe40000000000 */
[----:B------:R-:W-:Y:S01]  /*ef30*/  FSEL R115, R115, RZ, P0 ;  /* 0x000000ff73737208 */ /* 0x000fe20000000000 */
[C---:B------:R-:W-:Y:S01]  /*ef40*/  FMUL.FTZ R121, R3.reuse, UR4 ;  /* 0x0000000403797c20 */ /* 0x040fe20008410000 */
[----:B------:R-:W-:Y:S01]  /*ef50*/  FSETP.NEU.FTZ.AND P0, PT, R3, -INF , PT ;  /* 0xff8000000300780b */ /* 0x000fe20003f1d000 */
[----:B------:R-:W-:Y:S02]  /*ef60*/  FADD.FTZ R4, R2, -R5 ;  /* 0x8000000502047221 */ /* 0x000fe40000010000 */
[--C-:B------:R-:W-:Y:S01]  /*ef70*/  FFMA.FTZ R148, R22, UR4, -R115.reuse ;  /* 0x0000000416947c23 */ /* 0x100fe20008010873 */
[----:B------:R-:W-:Y:S01]  /*ef80*/  FSEL R121, R121, RZ, P0 ;  /* 0x000000ff79797208 */ /* 0x000fe20000000000 */
[----:B------:R-:W-:Y:S01]  /*ef90*/  FMUL.FTZ R143, R4, UR4 ;  /* 0x00000004048f7c20 */ /* 0x000fe20008410000 */
[----:B------:R-:W-:Y:S01]  /*efa0*/  FSEL R5, R3, RZ, P0 ;  /* 0x000000ff03057208 */ /* 0x000fe20000000000 */
[--C-:B------:R-:W-:Y:S01]  /*efb0*/  FFMA.FTZ R90, R28, UR4, -R115.reuse ;  /* 0x000000041c5a7c23 */ /* 0x100fe20008010873 */
[----:B------:R-:W-:Y:S01]  /*efc0*/  LOP3.LUT P0, RZ, R24, 0x4, RZ, 0xc0, !PT ;  /* 0x0000000418ff7812 */ /* 0x000fe2000780c0ff */
[--C-:B------:R-:W-:Y:S01]  /*efd0*/  FFMA.FTZ R91, R26, UR4, -R115.reuse ;  /* 0x000000041a5b7c23 */ /* 0x100fe20008010873 */
[----:B------:R-:W-:Y:S01]  /*efe0*/  FFMA.FTZ R2, R14, UR4, -R115 ;  /* 0x000000040e027c23 */ /* 0x000fe20008010873 */
[----:B------:R-:W-:Y:S01]  /*eff0*/  FADD.FTZ R96, R0, -R5 ;  /* 0x8000000500607221 */ /* 0x000fe20000010000 */
[----:B------:R-:W-:Y:S01]  /*f000*/  SEL R13, R13, 0xfffffff0, !P0 ;  /* 0xfffffff00d0d7807 */ /* 0x000fe20004000000 */
[--C-:B------:R-:W-:Y:S01]  /*f010*/  FFMA.FTZ R97, R20, UR4, -R121.reuse ;  /* 0x0000000414617c23 */ /* 0x100fe20008010879 */
[--C-:B------:R-:W-:Y:S01]  /*f020*/  FFMA.FTZ R95, R18, UR4, -R121.reuse ;  /* 0x00000004125f7c23 */ /* 0x100fe20008010879 */
[----:B------:R-:W-:Y:S01]  /*f030*/  FMUL.FTZ R96, R96, UR4 ;  /* 0x0000000460607c20 */ /* 0x000fe20008410000 */
[----:B------:R-:W-:Y:S01]  /*f040*/  LEA R0, R13, R116, 0x1 ;  /* 0x000000740d007211 */ /* 0x000fe200078e08ff */
[--C-:B------:R-:W-:Y:S01]  /*f050*/  FFMA.FTZ R93, R16, UR4, -R121.reuse ;  /* 0x00000004105d7c23 */ /* 0x100fe20008010879 */
[----:B------:R-:W-:Y:S01]  /*f060*/  FFMA.FTZ R92, R12, UR4, -R121 ;  /* 0x000000040c5c7c23 */ /* 0x000fe20008010879 */
[----:B------:R-:W1:Y:S01]  /*f070*/  MUFU.EX2 R143, R143 ;  /* 0x0000008f008f7308 */ /* 0x000e620000000800 */
[--C-:B------:R-:W-:Y:S01]  /*f080*/  FFMA.FTZ R107, R140, UR4, -R115.reuse ;  /* 0x000000048c6b7c23 */ /* 0x100fe20008010873 */
[----:B------:R-:W2:Y:S01]  /*f090*/  LDSM.16.MT88.4 R32, [R0+0x7000] ;  /* 0x007000000020783b */ /* 0x000ea20000004200 */
[----:B------:R-:W-:Y:S01]  /*f0a0*/  FFMA.FTZ R99, R154, UR4, -R115 ;  /* 0x000000049a637c23 */ /* 0x000fe20008010873 */
[----:B------:R-:W3:Y:S01]  /*f0b0*/  MUFU.EX2 R96, R96 ;  /* 0x0000006000607308 */ /* 0x000ee20000000800 */
[--C-:B------:R-:W-:Y:S01]  /*f0c0*/  FFMA.FTZ R139, R152, UR4, -R121.reuse ;  /* 0x00000004988b7c23 */ /* 0x100fe20008010879 */
[--C-:B------:R-:W-:Y:S01]  /*f0d0*/  FFMA.FTZ R105, R106, UR4, -R121.reuse ;  /* 0x000000046a697c23 */ /* 0x100fe20008010879 */
[--C-:B------:R-:W-:Y:S01]  /*f0e0*/  FFMA.FTZ R98, R98, UR4, -R121.reuse ;  /* 0x0000000462627c23 */ /* 0x100fe20008010879 */
[----:B------:R-:W-:Y:S01]  /*f0f0*/  MUFU.EX2 R148, R148 ;  /* 0x0000009400947308 */ /* 0x000fe20000000800 */
[----:B------:R-:W-:Y:S01]  /*f100*/  FFMA.FTZ R150, R150, UR4, -R121 ;  /* 0x0000000496967c23 */ /* 0x000fe20008010879 */
[----:B------:R-:W4:Y:S01]  /*f110*/  LDSM.16.MT88.4 R16, [R0+0x6000] ;  /* 0x006000000010783b */ /* 0x000f220000004200 */
[--C-:B------:R-:W-:Y:S01]  /*f120*/  FFMA.FTZ R147, R138, UR4, -R115.reuse ;  /* 0x000000048a937c23 */ /* 0x100fe20008010873 */
[----:B------:R-:W5:Y:S01]  /*f130*/  MUFU.EX2 R90, R90 ;  /* 0x0000005a005a7308 */ /* 0x000f620000000800 */
[--C-:B------:R-:W-:Y:S01]  /*f140*/  FFMA.FTZ R138, R142, UR4, -R115.reuse ;  /* 0x000000048e8a7c23 */ /* 0x100fe20008010873 */
[-C--:B-1----:R-:W-:Y:S01]  /*f150*/  FMUL.FTZ R4, R80, R143.reuse ;  /* 0x0000008f50047220 */ /* 0x082fe20000410000 */
[-C--:B------:R-:W-:Y:S01]  /*f160*/  FMUL.FTZ R5, R81, R143.reuse ;  /* 0x0000008f51057220 */ /* 0x080fe20000410000 */
[----:B------:R-:W-:Y:S01]  /*f170*/  MUFU.EX2 R91, R91 ;  /* 0x0000005b005b7308 */ /* 0x000fe20000000800 */
[-C--:B------:R-:W-:Y:S01]  /*f180*/  FMUL.FTZ R28, R56, R143.reuse ;  /* 0x0000008f381c7220 */ /* 0x080fe20000410000 */
[-C--:B---3--:R-:W-:Y:S01]  /*f190*/  FMUL.FTZ R6, R82, R96.reuse ;  /* 0x0000006052067220 */ /* 0x088fe20000410000 */
[-C--:B------:R-:W-:Y:S01]  /*f1a0*/  FMUL.FTZ R7, R83, R96.reuse ;  /* 0x0000006053077220 */ /* 0x080fe20000410000 */
[----:B------:R-:W1:Y:S01]  /*f1b0*/  MUFU.EX2 R2, R2 ;  /* 0x0000000200027308 */ /* 0x000e620000000800 */
[-C--:B------:R-:W-:Y:S01]  /*f1c0*/  FMUL.FTZ R29, R57, R143.reuse ;  /* 0x0000008f391d7220 */ /* 0x080fe20000410000 */
[-C--:B------:R-:W-:Y:S01]  /*f1d0*/  FMUL.FTZ R30, R58, R96.reuse ;  /* 0x000000603a1e7220 */ /* 0x080fe20000410000 */
[----:B------:R-:W-:Y:S01]  /*f1e0*/  FMUL.FTZ R31, R59, R96 ;  /* 0x000000603b1f7220 */ /* 0x000fe20000410000 */
[----:B------:R-:W-:Y:S01]  /*f1f0*/  MUFU.EX2 R97, R97 ;  /* 0x0000006100617308 */ /* 0x000fe20000000800 */
[-C--:B------:R-:W-:Y:S01]  /*f200*/  FMUL.FTZ R52, R52, R143.reuse ;  /* 0x0000008f34347220 */ /* 0x080fe20000410000 */
[----:B-----5:R-:W-:Y:S01]  /*f210*/  F2FP.F16.F32.PACK_AB R80, R90, R148 ;  /* 0x000000945a50723e */ /* 0x020fe200000000ff */
[-C--:B------:R-:W-:Y:S01]  /*f220*/  FMUL.FTZ R53, R53, R143.reuse ;  /* 0x0000008f35357220 */ /* 0x080fe20000410000 */
[----:B------:R-:W3:Y:S01]  /*f230*/  MUFU.EX2 R95, R95 ;  /* 0x0000005f005f7308 */ /* 0x000ee20000000800 */
        /* <DEDUP_REMOVED lines=11> */
[-C--:B------:R-:W-:Y:S01]  /*f2f0*/  FMUL.FTZ R42, R42, R96.reuse ;  /* 0x000000602a2a7220 */ /* 0x080fe20000410000 */
[-C--:B------:R-:W-:Y:S01]  /*f300*/  FMUL.FTZ R43, R43, R96.reuse ;  /* 0x000000602b2b7220 */ /* 0x080fe20000410000 */
[----:B---3--:R-:W-:Y:S01]  /*f310*/  F2FP.F16.F32.PACK_AB R81, R95, R97 ;  /* 0x000000615f51723e */ /* 0x008fe200000000ff */
[----:B------:R-:W-:Y:S01]  /*f320*/  LDSM.16.MT88.4 R56, [R116+0x6400] ;  /* 0x006400007438783b */ /* 0x000fe20000004200 */
[-C--:B------:R-:W-:Y:S01]  /*f330*/  FMUL.FTZ R44, R44, R143.reuse ;  /* 0x0000008f2c2c7220 */ /* 0x080fe20000410000 */
[-C--:B------:R-:W-:Y:S01]  /*f340*/  FMUL.FTZ R45, R45, R143.reuse ;  /* 0x0000008f2d2d7220 */ /* 0x080fe20000410000 */
[-C--:B------:R-:W-:Y:S01]  /*f350*/  FMUL.FTZ R46, R46, R96.reuse ;  /* 0x000000602e2e7220 */ /* 0x080fe20000410000 */
[-C--:B------:R-:W-:Y:S01]  /*f360*/  FMUL.FTZ R47, R47, R96.reuse ;  /* 0x000000602f2f7220 */ /* 0x080fe20000410000 */
[-C--:B------:R-:W-:Y:S01]  /*f370*/  FMUL.FTZ R76, R76, R143.reuse ;  /* 0x0000008f4c4c7220 */ /* 0x080fe20000410000 */
[----:B------:R-:W-:Y:S01]  /*f380*/  FMUL.FTZ R77, R77, R143 ;  /* 0x0000008f4d4d7220 */ /* 0x000fe20000410000 */
[----:B-1----:R-:W-:Y:S01]  /*f390*/  F2FP.F16.F32.PACK_AB R83, R92, R93 ;  /* 0x0000005d5c53723e */ /* 0x002fe200000000ff */
[-C--:B------:R-:W-:Y:S01]  /*f3a0*/  FMUL.FTZ R78, R78, R96.reuse ;  /* 0x000000604e4e7220 */ /* 0x080fe20000410000 */
[-C--:B------:R-:W-:Y:S01]  /*f3b0*/  FMUL.FTZ R79, R79, R96.reuse ;  /* 0x000000604f4f7220 */ /* 0x080fe20000410000 */
[----:B------:R-:W-:Y:S01]  /*f3c0*/  MUFU.EX2 R107, R107 ;  /* 0x0000006b006b7308 */ /* 0x000fe20000000800 */
[-C--:B------:R-:W-:Y:S01]  /*f3d0*/  FMUL.FTZ R48, R48, R143.reuse ;  /* 0x0000008f30307220 */ /* 0x080fe20000410000 */
[-C--:B------:R-:W-:Y:S01]  /*f3e0*/  FMUL.FTZ R49, R49, R143.reuse ;  /* 0x0000008f31317220 */ /* 0x080fe20000410000 */
[-C--:B------:R-:W-:Y:S01]  /*f3f0*/  FMUL.FTZ R50, R50, R96.reuse ;  /* 0x0000006032327220 */ /* 0x080fe20000410000 */
[C---:B--2---:R-:W-:Y:S01]  /*f400*/  HMMA.16816.F32 R28, R80.reuse, R32, R28 ;  /* 0x00000020501c723c */ /* 0x044fe2000000181c */
        /* <DEDUP_REMOVED lines=8> */
[----:B------:R-:W1:Y:S01]  /*f490*/  LDSM.16.MT88.4 R52, [R116+0x8000] ;  /* 0x008000007434783b */ /* 0x000e620000004200 */
[----:B------:R-:W-:Y:S01]  /*f4a0*/  MUFU.EX2 R106, R150 ;  /* 0x00000096006a7308 */ /* 0x000fe20000000800 */
[-C--:B------:R-:W-:Y:S01]  /*f4b0*/  FMUL.FTZ R68, R68, R143.reuse ;  /* 0x0000008f44447220 */ /* 0x080fe20000410000 */
[-C--:B------:R-:W-:Y:S01]  /*f4c0*/  FMUL.FTZ R69, R69, R143.reuse ;  /* 0x0000008f45457220 */ /* 0x080fe20000410000 */
[-C--:B------:R-:W-:Y:S01]  /*f4d0*/  FMUL.FTZ R70, R70, R96.reuse ;  /* 0x0000006046467220 */ /* 0x080fe20000410000 */
[----:B------:R-:W-:Y:S01]  /*f4e0*/  MUFU.EX2 R105, R105 ;  /* 0x0000006900697308 */ /* 0x000fe20000000800 */
[-C--:B------:R-:W-:Y:S01]  /*f4f0*/  FMUL.FTZ R71, R71, R96.reuse ;  /* 0x0000006047477220 */ /* 0x080fe20000410000 */
[C---:B------:R-:W-:Y:S01]  /*f500*/  HMMA.16816.F32 R4, R80.reuse, R8, R4 ;  /* 0x000000085004723c */ /* 0x040fe20000001804 */
[----:B------:R-:W2:Y:S01]  /*f510*/  LDSM.16.MT88.4 R24, [R116+0x7000] ;  /* 0x007000007418783b */ /* 0x000ea20000004200 */
[----:B------:R-:W-:Y:S01]  /*f520*/  MUFU.EX2 R98, R98 ;  /* 0x0000006200627308 */ /* 0x000fe20000000800 */
[-C--:B------:R-:W-:Y:S01]  /*f530*/  FMUL.FTZ R20, R64, R143.reuse ;  /* 0x0000008f40147220 */ /* 0x080fe20000410000 */
[-C--:B------:R-:W-:Y:S01]  /*f540*/  FMUL.FTZ R21, R65, R143.reuse ;  /* 0x0000008f41157220 */ /* 0x080fe20000410000 */
[-C--:B------:R-:W-:Y:S01]  /*f550*/  FMUL.FTZ R22, R66, R96.reuse ;  /* 0x0000006042167220 */ /* 0x080fe20000410000 */
[-C--:B------:R-:W-:Y:S01]  /*f560*/  FMUL.FTZ R23, R67, R96.reuse ;  /* 0x0000006043177220 */ /* 0x080fe20000410000 */
[-C--:B------:R-:W-:Y:S01]  /*f570*/  FMUL.FTZ R60, R60, R143.reuse ;  /* 0x0000008f3c3c7220 */ /* 0x080fe20000410000 */
[C---:B------:R-:W-:Y:S01]  /*f580*/  HMMA.16816.F32 R8, R80.reuse, R10, R76 ;  /* 0x0000000a5008723c */ /* 0x040fe2000000184c */
[-C--:B------:R-:W-:Y:S01]  /*f590*/  FMUL.FTZ R61, R61, R143.reuse ;  /* 0x0000008f3d3d7220 */ /* 0x080fe20000410000 */
[-C--:B------:R-:W-:Y:S01]  /*f5a0*/  FMUL.FTZ R62, R62, R96.reuse ;  /* 0x000000603e3e7220 */ /* 0x080fe20000410000 */
[-C--:B------:R-:W-:Y:S01]  /*f5b0*/  FMUL.FTZ R63, R63, R96.reuse ;  /* 0x000000603f3f7220 */ /* 0x080fe20000410000 */
[----:B------:R-:W-:Y:S01]  /*f5c0*/  FFMA.FTZ R143, R141, R143, R148 ;  /* 0x0000008f8d8f7223 */ /* 0x000fe20000010094 */
[----:B------:R-:W-:Y:S01]  /*f5d0*/  FFMA.FTZ R145, R144, UR4, -R115 ;  /* 0x0000000490917c23 */ /* 0x000fe20008010873 */
[--C-:B------:R-:W-:Y:S01]  /*f5e0*/  FFMA.FTZ R142, R136, UR4, -R121.reuse ;  /* 0x00000004888e7c23 */ /* 0x100fe20008010879 */
[----:B------:R-:W-:Y:S01]  /*f5f0*/  FFMA.FTZ R141, R101, UR4, -R121 ;  /* 0x00000004658d7c23 */ /* 0x000fe20008010879 */
[C---:B----4-:R-:W-:Y:S01]  /*f600*/  HMMA.16816.F32 R12, R80.reuse, R16, R12 ;  /* 0x00000010500c723c */ /* 0x050fe2000000180c */
[--C-:B------:R-:W-:Y:S01]  /*f610*/  FFMA.FTZ R146, R146, UR4, -R115.reuse ;  /* 0x0000000492927c23 */ /* 0x100fe20008010873 */
[----:B------:R-:W-:Y:S01]  /*f620*/  MUFU.EX2 R147, R147 ;  /* 0x0000009300937308 */ /* 0x000fe20000000800 */
[----:B------:R-:W-:Y:S01]  /*f630*/  LDSM.16.MT88.4 R76, [R116+0x6c00] ;  /* 0x006c0000744c783b */ /* 0x000fe20000004200 */
[--C-:B------:R-:W-:Y:S01]  /*f640*/  FFMA.FTZ R104, R104, UR4, -R115.reuse ;  /* 0x0000000468687c23 */ /* 0x100fe20008010873 */
        /* <DEDUP_REMOVED lines=9> */
[----:B------:R-:W-:Y:S01]  /*f6e0*/  MUFU.EX2 R136, R146 ;  /* 0x0000009200887308 */ /* 0x000fe20000000800 */
[----:B------:R-:W-:Y:S01]  /*f6f0*/  FFMA.FTZ R111, R111, UR4, -R121 ;  /* 0x000000046f6f7c23 */ /* 0x000fe20008010879 */
[----:B------:R-:W-:Y:S01]  /*f700*/  FFMA.FTZ R94, R94, R96, R97 ;  /* 0x000000605e5e7223 */ /* 0x000fe20000010061 */
[C---:B-1----:R-:W-:Y:S01]  /*f710*/  HMMA.16816.F32 R36, R80.reuse, R52, R36 ;  /* 0x000000345024723c */ /* 0x042fe20000001824 */
[----:B------:R-:W-:Y:S01]  /*f720*/  MUFU.EX2 R142, R142 ;  /* 0x0000008e008e7308 */ /* 0x000fe20000000800 */
[----:B------:R-:W-:Y:S01]  /*f730*/  FADD.FTZ R90, R90, R143 ;  /* 0x0000008f5a5a7221 */ /* 0x000fe20000010000 */
[----:B------:R-:W-:Y:S01]  /*f740*/  FADD.FTZ R94, R95, R94 ;  /* 0x0000005e5f5e7221 */ /* 0x000fe20000010000 */
[----:B------:R-:W-:Y:S01]  /*f750*/  LDSM.16.MT88.4 R68, [R0+0x6c00] ;  /* 0x006c00000044783b */ /* 0x000fe20000004200 */
[----:B------:R-:W-:Y:S01]  /*f760*/  MUFU.EX2 R141, R141 ;  /* 0x0000008d008d7308 */ /* 0x000fe20000000800 */
[----:B------:R-:W-:Y:S01]  /*f770*/  FADD.FTZ R91, R91, R90 ;  /* 0x0000005a5b5b7221 */ /* 0x000fe20000010000 */
[----:B------:R-:W-:Y:S01]  /*f780*/  FADD.FTZ R93, R93, R94 ;  /* 0x0000005e5d5d7221 */ /* 0x000fe20000010000 */
[----:B------:R-:W-:Y:S01]  /*f790*/  HMMA.16816.F32 R40, R80, R54, R40 ;  /* 0x000000365028723c */ /* 0x000fe20000001828 */
[----:B------:R-:W1:Y:S01]  /*f7a0*/  LDSM.16.MT88.4 R52, [R0+0x8000] ;  /* 0x008000000034783b */ /* 0x000e620000004200 */
[----:B------:R-:W-:Y:S01]  /*f7b0*/  MUFU.EX2 R104, R104 ;  /* 0x0000006800687308 */ /* 0x000fe20000000800 */
[----:B------:R-:W-:Y:S01]  /*f7c0*/  FADD.FTZ R91, R2, R91 ;  /* 0x0000005b025b7221 */ /* 0x000fe20000010000 */
[----:B------:R-:W-:-:S02]  /*f7d0*/  FADD.FTZ R2, R92, R93 ;  /* 0x0000005d5c027221 */ /* 0x000fc40000010000 */
[----:B------:R-:W3:Y:S02]  /*f7e0*/  MUFU.EX2 R109, R109 ;  /* 0x0000006d006d7308 */ /* 0x000ee40000000800 */
[C---:B--2---:R-:W-:Y:S02]  /*f7f0*/  HMMA.16816.F32 R20, R80.reuse, R24, R20 ;  /* 0x000000185014723c */ /* 0x044fe40000001814 */
[----:B------:R-:W-:Y:S04]  /*f800*/  MUFU.EX2 R114, R114 ;  /* 0x0000007200727308 */ /* 0x000fe80000000800 */
[----:B------:R-:W2:Y:S02]  /*f810*/  MUFU.EX2 R113, R113 ;  /* 0x0000007100717308 */ /* 0x000ea40000000800 */
[----:B------:R-:W-:Y:S01]  /*f820*/  HMMA.16816.F32 R24, R80, R26, R60 ;  /* 0x0000001a5018723c */ /* 0x000fe2000000183c */
[----:B------:R-:W-:Y:S01]  /*f830*/  LDSM.16.MT88.4 R60, [R116+0x6800] ;  /* 0x00680000743c783b */ /* 0x000fe20000004200 */
[----:B------:R-:W-:Y:S01]  /*f840*/  MUFU.EX2 R103, R103 ;  /* 0x0000006700677308 */ /* 0x000fe20000000800 */
[----:B---3--:R-:W-:-:S03]  /*f850*/  F2FP.F16.F32.PACK_AB R92, R109, R104 ;  /* 0x000000686d5c723e */ /* 0x008fc600000000ff */
[----:B------:R-:W3:Y:S04]  /*f860*/  MUFU.EX2 R110, R110 ;  /* 0x0000006e006e7308 */ /* 0x000ee80000000800 */
[----:B------:R-:W-:Y:S01]  /*f870*/  MUFU.EX2 R112, R112 ;  /* 0x0000007000707308 */ /* 0x000fe20000000800 */
[----:B--2---:R-:W-:-:S03]  /*f880*/  F2FP.F16.F32.PACK_AB R94, R113, R114 ;  /* 0x00000072715e723e */ /* 0x004fc600000000ff */
[----:B------:R-:W2:Y:S01]  /*f890*/  MUFU.EX2 R111, R111 ;  /* 0x0000006f006f7308 */ /* 0x000ea20000000800 */
[----:B---3--:R-:W-:Y:S01]  /*f8a0*/  F2FP.F16.F32.PACK_AB R93, R110, R103 ;  /* 0x000000676e5d723e */ /* 0x008fe200000000ff */
[C---:B-1----:R-:W-:Y:S01]  /*f8b0*/  HMMA.16816.F32 R44, R80.reuse, R52, R44 ;  /* 0x00000034502c723c */ /* 0x042fe2000000182c */
[--C-:B------:R-:W-:Y:S01]  /*f8c0*/  FFMA.FTZ R52, R108, UR4, -R115.reuse ;  /* 0x000000046c347c23 */ /* 0x100fe20008010873 */
[----:B------:R-:W-:Y:S01]  /*f8d0*/  FFMA.FTZ R108, R156, UR4, -R115 ;  /* 0x000000049c6c7c23 */ /* 0x000fe20008010873 */
[----:B------:R-:W-:Y:S01]  /*f8e0*/  F2FP.F16.F32.PACK_AB R53, R106, R139 ;  /* 0x0000008b6a35723e */ /* 0x000fe200000000ff */
[----:B------:R-:W-:Y:S01]  /*f8f0*/  FADD.FTZ R139, R139, R2 ;  /* 0x000000028b8b7221 */ /* 0x000fe20000010000 */
[----:B------:R-:W1:Y:S01]  /*f900*/  MUFU.EX2 R140, R52 ;  /* 0x00000034008c7308 */ /* 0x000e620000000800 */
[----:B--2---:R-:W-:Y:S02]  /*f910*/  F2FP.F16.F32.PACK_AB R95, R111, R112 ;  /* 0x000000706f5f723e */ /* 0x004fe400000000ff */
[----:B------:R-:W-:Y:S01]  /*f920*/  HMMA.16816.F32 R48, R80, R54, R48 ;  /* 0x000000365030723c */ /* 0x000fe20000001830 */
[----:B------:R-:W2:Y:S01]  /*f930*/  MUFU.EX2 R108, R108 ;  /* 0x0000006c006c7308 */ /* 0x000ea20000000800 */
[----:B------:R-:W-:Y:S01]  /*f940*/  F2FP.F16.F32.PACK_AB R55, R98, R105 ;  /* 0x000000696237723e */ /* 0x000fe200000000ff */
[----:B------:R-:W-:Y:S01]  /*f950*/  FADD.FTZ R106, R106, R139 ;  /* 0x0000008b6a6a7221 */ /* 0x000fe20000010000 */
[----:B------:R-:W-:-:S03]  /*f960*/  MOV R2, R88 ;  /* 0x0000005800027202 */ /* 0x000fc60000000f00 */
[----:B------:R-:W-:Y:S01]  /*f970*/  FADD.FTZ R105, R105, R106 ;  /* 0x0000006a69697221 */ /* 0x000fe20000010000 */
[----:B-1----:R-:W-:Y:S01]  /*f980*/  F2FP.F16.F32.PACK_AB R52, R107, R140 ;  /* 0x0000008c6b34723e */ /* 0x002fe200000000ff */
        /* <DEDUP_REMOVED lines=26> */
[----:B------:R-:W-:-:S02]  /*fb30*/  F2FP.F16.F32.PACK_AB R54, R136, R145 ;  /* 0x000000918836723e */ /* 0x000fc400000000ff */
[----:B------:R2:W3:Y:S04]  /*fb40*/  MUFU.EX2 R101, R52 ;  /* 0x0000003400657308 */ /* 0x0004e80000000800 */
[----:B------:R-:W4:Y:S01]  /*fb50*/  MUFU.EX2 R100, R100 ;  /* 0x0000006400647308 */ /* 0x000f220000000800 */
[----:B--2---:R-:W-:Y:S01]  /*fb60*/  F2FP.F16.F32.PACK_AB R52, R138, R147 ;  /* 0x000000938a34723e */ /* 0x004fe200000000ff */
[----:B------:R-:W-:Y:S01]  /*fb70*/  FADD.FTZ R147, R147, R108 ;  /* 0x0000006c93937221 */ /* 0x000fe20000010000 */
[----:B---3--:R-:W-:Y:S01]  /*fb80*/  F2FP.F16.F32.PACK_AB R53, R101, R142 ;  /* 0x0000008e6535723e */ /* 0x008fe200000000ff */
[----:B------:R-:W-:Y:S01]  /*fb90*/  FADD.FTZ R142, R142, R105 ;  /* 0x000000698e8e7221 */ /* 0x000fe20000010000 */
[----:B----4-:R-:W-:Y:S01]  /*fba0*/  F2FP.F16.F32.PACK_AB R55, R100, R141 ;  /* 0x0000008d6437723e */ /* 0x010fe200000000ff */
[----:B------:R-:W-:-:S02]  /*fbb0*/  FADD.FTZ R138, R138, R147 ;  /* 0x000000938a8a7221 */ /* 0x000fc40000010000 */
[----:B------:R-:W-:Y:S02]  /*fbc0*/  FADD.FTZ R142, R101, R142 ;  /* 0x0000008e658e7221 */ /* 0x000fe40000010000 */
[----:B------:R-:W-:Y:S01]  /*fbd0*/  FADD.FTZ R145, R145, R138 ;  /* 0x0000008a91917221 */ /* 0x000fe20000010000 */
[----:B------:R-:W-:Y:S01]  /*fbe0*/  IADD3 R138, PT, PT, R89, -0x3, RZ ;  /* 0xfffffffd598a7810 */ /* 0x000fe20007ffe0ff */
[----:B------:R-:W-:Y:S01]  /*fbf0*/  HMMA.16816.F32 R4, R52, R60, R4 ;  /* 0x0000003c3404723c */ /* 0x000fe20000001804 */
        /* <DEDUP_REMOVED lines=10> */
[----:B-1----:R-:W-:Y:S03]  /*fca0*/  HMMA.16816.F32 R12, R52, R56, R12 ;  /* 0x00000038340c723c */ /* 0x002fe6000000180c */
[----:B------:R-:W-:-:S05]  /*fcb0*/  FADD.FTZ R141, R113, R114 ;  /* 0x00000072718d7221 */ /* 0x000fca0000010000 */
[----:B------:R-:W-:Y:S01]  /*fcc0*/  HMMA.16816.F32 R16, R52, R58, R16 ;  /* 0x0000003a3410723c */ /* 0x000fe20000001810 */
[----:B------:R-:W1:Y:S07]  /*fcd0*/  LDSM.16.MT88.4 R56, [R0+0x7800] ;  /* 0x007800000038783b */ /* 0x000e6e0000004200 */
[C---:B------:R-:W-:Y:S01]  /*fce0*/  HMMA.16816.F32 R80, R92.reuse, R76, R4 ;  /* 0x0000004c5c50723c */ /* 0x040fe20000001804 */
[----:B------:R-:W-:Y:S07]  /*fcf0*/  LDSM.16.MT88.4 R4, [R0+0x8c00] ;  /* 0x008c00000004783b */ /* 0x000fee0000004200 */
[C---:B------:R-:W-:Y:S01]  /*fd00*/  HMMA.16816.F32 R76, R92.reuse, R78, R8 ;  /* 0x0000004e5c4c723c */ /* 0x040fe20000001808 */
[----:B------:R-:W-:Y:S07]  /*fd10*/  LDSM.16.MT88.4 R8, [R116+0x8c00] ;  /* 0x008c00007408783b */ /* 0x000fee0000004200 */
[----:B------:R-:W-:Y:S08]  /*fd20*/  HMMA.16816.F32 R72, R92, R68, R12 ;  /* 0x000000445c48723c */ /* 0x000ff0000000180c */
[C---:B--2---:R-:W-:Y:S08]  /*fd30*/  HMMA.16816.F32 R20, R52.reuse, R60, R20 ;  /* 0x0000003c3414723c */ /* 0x044ff00000001814 */
[C---:B------:R-:W-:Y:S01]  /*fd40*/  HMMA.16816.F32 R24, R52.reuse, R62, R24 ;  /* 0x0000003e3418723c */ /* 0x040fe20000001818 */
[----:B------:R-:W2:Y:S07]  /*fd50*/  LDSM.16.MT88.4 R60, [R116+0x8800] ;  /* 0x00880000743c783b */ /* 0x000eae0000004200 */
[C---:B-1----:R-:W-:Y:S08]  /*fd60*/  HMMA.16816.F32 R28, R52.reuse, R56, R28 ;  /* 0x00000038341c723c */ /* 0x042ff0000000181c */
[----:B------:R-:W-:Y:S01]  /*fd70*/  HMMA.16816.F32 R32, R52, R58, R32 ;  /* 0x0000003a3420723c */ /* 0x000fe20000001820 */
[----:B------:R-:W1:Y:S07]  /*fd80*/  LDSM.16.MT88.4 R56, [R0+0x8800] ;  /* 0x008800000038783b */ /* 0x000e6e0000004200 */
[----:B------:R-:W-:Y:S08]  /*fd90*/  HMMA.16816.F32 R68, R92, R70, R16 ;  /* 0x000000465c44723c */ /* 0x000ff00000001810 */
[C---:B--2---:R-:W-:Y:S08]  /*fda0*/  HMMA.16816.F32 R36, R52.reuse, R60, R36 ;  /* 0x0000003c3424723c */ /* 0x044ff00000001824 */
[C---:B------:R-:W-:Y:S01]  /*fdb0*/  HMMA.16816.F32 R40, R52.reuse, R62, R40 ;  /* 0x0000003e3428723c */ /* 0x040fe20000001828 */
[----:B------:R-:W2:Y:S07]  /*fdc0*/  LDSM.16.MT88.4 R60, [R116+0x7c00] ;  /* 0x007c0000743c783b */ /* 0x000eae0000004200 */
[C---:B-1----:R-:W-:Y:S08]  /*fdd0*/  HMMA.16816.F32 R44, R52.reuse, R56, R44 ;  /* 0x00000038342c723c */ /* 0x042ff0000000182c */
[----:B------:R-:W-:Y:S01]  /*fde0*/  HMMA.16816.F32 R48, R52, R58, R48 ;  /* 0x0000003a3430723c */ /* 0x000fe20000001830 */
[----:B------:R1:W3:Y:S07]  /*fdf0*/  LDSM.16.MT88.4 R52, [R0+0x7c00] ;  /* 0x007c00000034783b */ /* 0x0002ee0000004200 */
[C---:B------:R-:W-:Y:S08]  /*fe00*/  HMMA.16816.F32 R36, R92.reuse, R8, R36 ;  /* 0x000000085c24723c */ /* 0x040ff00000001824 */
[C---:B------:R-:W-:Y:S08]  /*fe10*/  HMMA.16816.F32 R40, R92.reuse, R10, R40 ;  /* 0x0000000a5c28723c */ /* 0x040ff00000001828 */
[----:B------:R-:W-:Y:S01]  /*fe20*/  HMMA.16816.F32 R44, R92, R4, R44 ;  /* 0x000000045c2c723c */ /* 0x000fe2000000182c */
[----:B-1----:R-:W-:-:S07]  /*fe30*/  MOV R0, R3 ;  /* 0x0000000300007202 */ /* 0x002fce0000000f00 */
[C---:B--2---:R-:W-:Y:S08]  /*fe40*/  HMMA.16816.F32 R64, R92.reuse, R60, R20 ;  /* 0x0000003c5c40723c */ /* 0x044ff00000001814 */
[C---:B------:R-:W-:Y:S08]  /*fe50*/  HMMA.16816.F32 R60, R92.reuse, R62, R24 ;  /* 0x0000003e5c3c723c */ /* 0x040ff00000001818 */
[C---:B---3--:R-:W-:Y:S08]  /*fe60*/  HMMA.16816.F32 R56, R92.reuse, R52, R28 ;  /* 0x000000345c38723c */ /* 0x048ff0000000181c */
[C---:B------:R-:W-:Y:S08]  /*fe70*/  HMMA.16816.F32 R52, R92.reuse, R54, R32 ;  /* 0x000000365c34723c */ /* 0x040ff00000001820 */
[----:B------:R-:W-:Y:S01]  /*fe80*/  HMMA.16816.F32 R48, R92, R6, R48 ;  /* 0x000000065c30723c */ /* 0x000fe20000001830 */
[----:B------:R-:W-:-:S04]  /*fe90*/  FADD.FTZ R94, R112, R103 ;  /* 0x00000067705e7221 */ /* 0x000fc80000010000 */
[----:B------:R-:W-:-:S15]  /*fea0*/  FADD.FTZ R94, R111, R94 ;  /* 0x0000005e6f5e7221 */ /* 0x000fde0000010000 */
.L_x_3762:
[----:B------:R-:W-:-:S13]  /*feb0*/  ISETP.GE.AND P0, PT, R138, RZ, PT ;  /* 0x000000ff8a00720c */ /* 0x000fda0003f06270 */
[----:B------:R-:W-:Y:S05]  /*fec0*/  @!P0 BRA `(.L_x_3768) ;  /* 0x0000002800548947 */ /* 0x000fea0003800000 */
[----:B------:R-:W-:Y:S01]  /*fed0*/  ISETP.NE.U32.AND P1, PT, RZ, UR12, PT ;  /* 0x0000000cff007c0c */ /* 0x000fe2000bf25070 */
[----:B------:R-:W-:Y:S01]  /*fee0*/  IMAD.MOV.U32 R93, RZ, RZ, R0 ;  /* 0x000000ffff5d7224 */ /* 0x000fe200078e0000 */
[C---:B------:R-:W-:Y:S01]  /*fef0*/  LEA R140, R138.reuse, 0x40, 0x6 ;  /* 0x000000408a8c7811 */ /* 0x040fe200078e30ff */
[----:B------:R-:W-:Y:S01]  /*ff00*/  IMAD.MOV.U32 R91, RZ, RZ, R2 ;  /* 0x000000ffff5b7224 */ /* 0x000fe200078e0002 */
[----:B------:R-:W-:Y:S01]  /*ff10*/  ISETP.NE.AND.EX P1, PT, RZ, UR13, PT, P1 ;  /* 0x0000000dff007c0c */ /* 0x000fe2000bf25310 */
[----:B------:R-:W1:Y:S01]  /*ff20*/  LDCU UR16, c[0x0][0x440] ;  /* 0x00008800ff1077ac */ /* 0x000e620008000800 */
[----:B------:R-:W-:Y:S01]  /*ff30*/  IADD3 R138, PT, PT, R138, 0x1, RZ ;  /* 0x000000018a8a7810 */ /* 0x000fe20007ffe0ff */
[----:B------:R-:W2:Y:S01]  /*ff40*/  LDCU UR5, c[0x0][0x50c] ;  /* 0x0000a180ff0577ac */ /* 0x000ea20008000800 */
[----:B------:R-:W3:Y:S09]  /*ff50*/  LDCU UR4, c[0x0][0x45c] ;  /* 0x00008b80ff0477ac */ /* 0x000ef20008000800 */
[----:B------:R-:W4:Y:S01]  /*ff60*/  @!P1 LDC R136, c[0x0][0x3c0] ;  /* 0x0000f000ff889b82 */ /* 0x000f220000000800 */
[----:B------:R-:W-:Y:S01]  /*ff70*/  @!P1 IMAD.MOV.U32 R139, RZ, RZ, RZ ;  /* 0x000000ffff8b9224 */ /* 0x000fe200078e00ff */
[----:B------:R-:W1:Y:S04]  /*ff80*/  LDCU.64 UR10, c[0x0][0x3b8] ;  /* 0x00007700ff0a77ac */ /* 0x000e680008000a00 */
[----:B------:R-:W-:Y:S01]  /*ff90*/  @!P1 IADD3 R139, P0, PT, RZ, -R139, RZ ;  /* 0x8000008bff8b9210 */ /* 0x000fe20007f1e0ff */
[----:B------:R-:W1:Y:S01]  /*ffa0*/  LDCU.64 UR14, c[0x0][0x3c0] ;  /* 0x00007800ff0e77ac */ /* 0x000e620008000a00 */
[----:B------:R-:W1:Y:S01]  /*ffb0*/  LDCU.64 UR8, c[0x0][0x3a0] ;  /* 0x00007400ff0877ac */ /* 0x000e620008000a00 */
[----:B------:R-:W1:Y:S01]  /*ffc0*/  LDCU.64 UR12, c[0x0][0x3a8] ;  /* 0x00007500ff0c77ac */ /* 0x000e620008000a00 */
[----:B----4-:R-:W-:-:S05]  /*ffd0*/  @!P1 IMAD.SHL.U32 R136, R136, 0x40, RZ ;  /* 0x0000004088889824 */ /* 0x010fca00078e00ff */
[----:B------:R-:W-:-:S04]  /*ffe0*/  @!P1 IADD3.X R136, PT, PT, RZ, ~R136, RZ, P0, !PT ;  /* 0x80000088ff889210 */ /* 0x000fc800007fe4ff */
[----:B-123--:R-:W-:-:S07]  /*fff0*/  @!P1 SHF.R.S64 R139, R139, 0x1f, R136 ;  /* 0x0000001f8b8b9819 */ /* 0x00efce0000001088 */
.L_x_3772:
[----:B------:R-:W-:Y:S01]  /*10000*/  ISETP.GE.AND P3, PT, R86, UR16, PT ;  /* 0x0000001056007c0c */ /* 0x000fe2000bf66270 */
[----:B------:R-:W-:Y:S04]  /*10010*/  DEPBAR.LE SB0, 0x0 ;  /* 0x000080000000791a */ /* 0x000fe80000000000 */
[----:B------:R-:W-:Y:S01]  /*10020*/  BAR.SYNC.DEFER_BLOCKING 0x0 ;  /* 0x0000000000007b1d */ /* 0x000fe20000010000 */
[----:B------:R-:W-:Y:S01]  /*10030*/  ISETP.GE.AND P2, PT, R85, UR16, PT ;  /* 0x0000001055007c0c */ /* 0x000fe2000bf46270 */
[----:B------:R-:W-:Y:S01]  /*10040*/  IMAD.MOV.U32 R2, RZ, RZ, R122 ;  /* 0x000000ffff027224 */ /* 0x000fe200078e007a */
[----:B------:R-:W-:Y:S01]  /*10050*/  @!P1 IADD3 R122, P4, PT, R122, R139, RZ ;  /* 0x0000008b7a7a9210 */ /* 0x000fe20007f9e0ff */
[----:B------:R-:W-:Y:S01]  /*10060*/  IMAD.MOV.U32 R0, RZ, RZ, R123 ;  /* 0x000000ffff007224 */ /* 0x000fe200078e007b */
[----:B------:R-:W-:Y:S02]  /*10070*/  ISETP.GE.AND P0, PT, R84, UR16, PT ;  /* 0x0000001054007c0c */ /* 0x000fe4000bf06270 */
[----:B------:R-:W-:Y:S01]  /*10080*/  @!P1 LEA.HI.X.SX32 R123, R136, R123, 0x1, P4 ;  /* 0x0000007b887b9211 */ /* 0x000fe200020f0eff */
[----:B------:R-:W-:Y:S10]  /*10090*/  @!P1 BRA `(.L_x_3769) ;  /* 0x0000000000f09947 */ /* 0x000ff40003800000 */
[----:B------:R-:W-:Y:S01]  /*100a0*/  VIADD R6, R140, 0xffffffc0 ;  /* 0xffffffc08c067836 */ /* 0x000fe20000000000 */
[----:B------:R-:W1:Y:S01]  /*100b0*/  LDC R5, c[0x0][0x4f0] ;  /* 0x00013c00ff057b82 */ /* 0x000e620000000800 */
[----:B------:R-:W-:Y:S02]  /*100c0*/  MOV R10, RZ ;  /* 0x000000ff000a7202 */ /* 0x000fe40000000f00 */
[----:B------:R-:W-:Y:S02]  /*100d0*/  IABS R9, R140 ;  /* 0x0000008c00097213 */ /* 0x000fe40000000000 */
[----:B------:R-:W-:Y:S02]  /*100e0*/  IABS R8, R6 ;  /* 0x0000000600087213 */ /* 0x000fe40000000000 */
        /* <DEDUP_REMOVED lines=24> */
[-C--:B------:R-:W-:Y:S05]  /*10270*/  LOP3.LUT R4, R140, R5.reuse, RZ, 0x3c, !PT ;  /* 0x000000058c047212 */ /* 0x080fea00078e3cff */
[----:B------:R-:W-:Y:S02]  /*10280*/  @P6 IADD3 R10, PT, PT, R10, 0x1, RZ ;  /* 0x000000010a0a6810 */ /* 0x000fe40007ffe0ff */
[----:B------:R-:W-:Y:S02]  /*10290*/  ISETP.GE.AND P6, PT, R4, RZ, PT ;  /* 0x000000ff0400720c */ /* 0x000fe40003fc6270 */
[----:B------:R-:W-:Y:S01]  /*102a0*/  LOP3.LUT R4, RZ, R5, RZ, 0x33, !PT ;  /* 0x00000005ff047212 */ /* 0x000fe200078e33ff */
        /* <DEDUP_REMOVED lines=8> */
[C---:B------:R-:W-:Y:S01]  /*10330*/  LEA R12, P4, R3.reuse, R134, 0x2 ;  /* 0x00000086030c7211 */ /* 0x040fe200078810ff */
[C---:B------:R-:W-:Y:S02]  /*10340*/  IMAD.IADD R8, R3.reuse, 0x1, -R9 ;  /* 0x0000000103087824 */ /* 0x040fe400078e0a09 */
[----:B------:R-:W2:Y:S01]  /*10350*/  LDG.E R7, desc[UR6][R14.64] ;  /* 0x000000060e077981 */ /* 0x000ea2000c1e1900 */
[----:B------:R-:W-:Y:S01]  /*10360*/  LEA.HI.X.SX32 R13, R3, R135, 0x2, P4 ;  /* 0x00000087030d7211 */ /* 0x000fe200020f16ff */
[----:B------:R-:W-:Y:S04]  /*10370*/  IMAD R8, R8, R5, -0x40 ;  /* 0xffffffc008087424 */ /* 0x000fe800078e0205 */
[----:B------:R-:W2:Y:S01]  /*10380*/  LDG.E R4, desc[UR6][R12.64] ;  /* 0x000000060c047981 */ /* 0x000ea2000c1e1900 */
[----:B------:R-:W-:Y:S05]  /*10390*/  SHF.R.S32.HI R3, RZ, 0x1f, R8 ;  /* 0x0000001fff037819 */ /* 0x000fea0000011408 */
[----:B------:R-:W-:Y:S04]  /*103a0*/  IMAD R3, R3, UR14, RZ ;  /* 0x0000000e03037c24 */ /* 0x000fe8000f8e02ff */
[C---:B------:R-:W-:Y:S02]  /*103b0*/  IMAD R3, R8.reuse, UR15, R3 ;  /* 0x0000000f08037c24 */ /* 0x040fe4000f8e0203 */
[----:B------:R-:W-:Y:S05]  /*103c0*/  IMAD.WIDE.U32 R8, R8, UR14, RZ ;  /* 0x0000000e08087c25 */ /* 0x000fea000f8e00ff */
[----:B------:R-:W-:Y:S01]  /*103d0*/  IADD3 R9, PT, PT, R9, R3, RZ ;  /* 0x0000000309097210 */ /* 0x000fe20007ffe0ff */
[----:B--2---:R-:W-:Y:S04]  /*103e0*/  IMAD.IADD R7, R7, 0x1, -R4 ;  /* 0x0000000107077824 */ /* 0x004fe800078e0a04 */
[C---:B------:R-:W-:Y:S01]  /*103f0*/  IMAD.WIDE.U32 R8, R7.reuse, UR12, R8 ;  /* 0x0000000c07087c25 */ /* 0x040fe2000f8e0008 */
[----:B------:R-:W-:Y:S02]  /*10400*/  SHF.R.S32.HI R4, RZ, 0x1f, R7 ;  /* 0x0000001fff047819 */ /* 0x000fe40000011407 */
[----:B------:R-:W-:Y:S03]  /*10410*/  LEA R122, P4, R8, R2, 0x1 ;  /* 0x00000002087a7211 */ /* 0x000fe600078808ff */
[----:B------:R-:W-:Y:S04]  /*10420*/  IMAD R4, R4, UR12, RZ ;  /* 0x0000000c04047c24 */ /* 0x000fe8000f8e02ff */
[----:B------:R-:W-:Y:S04]  /*10430*/  IMAD R4, R7, UR13, R4 ;  /* 0x0000000d07047c24 */ /* 0x000fe8000f8e0204 */
[----:B------:R-:W-:Y:S05]  /*10440*/  IMAD.IADD R123, R9, 0x1, R4 ;  /* 0x00000001097b7824 */ /* 0x000fea00078e0204 */
[----:B------:R-:W-:Y:S07]  /*10450*/  LEA.HI.X R123, R8, R0, R123, 0x1, P4 ;  /* 0x00000000087b7211 */ /* 0x000fee00020f0c7b */
.L_x_3769:
[----:B------:R-:W-:Y:S01]  /*10460*/  @!PT LDS RZ, [RZ] ;  /* 0x00000000fffff984 */ /* 0x000fe20000000800 */
[----:B------:R-:W-:Y:S01]  /*10470*/  @!PT LDS RZ, [RZ] ;  /* 0x00000000fffff984 */ /* 0x000fe20000000800 */
[----:B------:R-:W-:Y:S01]  /*10480*/  @!PT LDS RZ, [RZ] ;  /* 0x00000000fffff984 */ /* 0x000fe20000000800 */
[----:B------:R-:W-:Y:S01]  /*10490*/  @!P3 LDGSTS.E.BYPASS.LTC128B.128 [R137+0x6000], desc[UR6][R122.64] ;  /* 0x060000007a89bfae */ /* 0x000fe2000b981a06 */
[-C--:B------:R-:W-:Y:S02]  /*104a0*/  @!P0 MOV R142, R122.reuse ;  /* 0x0000007a008e8202 */ /* 0x080fe40000000f00 */
[-C--:B------:R-:W-:Y:S03]  /*104b0*/  @!P0 MOV R143, R123.reuse ;  /* 0x0000007b008f8202 */ /* 0x080fe60000000f00 */
[----:B------:R-:W-:Y:S01]  /*104c0*/  @P3 STS.128 [R137+0x6000], RZ ;  /* 0x006000ff89003388 */ /* 0x000fe20000000c00 */
[C---:B------:R-:W-:Y:S02]  /*104d0*/  LEA R88, P4, R127.reuse, R122, 0x1 ;  /* 0x0000007a7f587211 */ /* 0x040fe400078808ff */
[----:B------:R-:W-:Y:S03]  /*104e0*/  MOV R95, 0x10 ;  /* 0x00000010005f7802 */ /* 0x000fe60000000f00 */
[----:B------:R-:W-:Y:S01]  /*104f0*/  @!PT LDS RZ, [RZ] ;  /* 0x00000000fffff984 */ /* 0x000fe20000000800 */
[----:B------:R-:W-:Y:S01]  /*10500*/  @!PT LDS RZ, [RZ] ;  /* 0x00000000fffff984 */ /* 0x000fe20000000800 */
[----:B------:R-:W-:Y:S01]  /*10510*/  @!PT LDS RZ, [RZ] ;  /* 0x00000000fffff984 */ /* 0x000fe20000000800 */
[----:B------:R-:W-:Y:S01]  /*10520*/  @!P2 LDGSTS.E.BYPASS.LTC128B.128 [R137+0x7000], desc[UR6][R122.64+0x40] ;  /* 0x070000407a89afae */ /* 0x000fe2000b981a06 */
[----:B------:R-:W-:Y:S05]  /*10530*/  LEA.HI.X R89, R127, R123, R126, 0x1, P4 ;  /* 0x0000007b7f597211 */ /* 0x000fea00020f0c7e */
        /* <DEDUP_REMOVED lines=26> */
[----:B------:R-:W5:Y:S01]  /*106e0*/  LDSM.16.M88.4 R112, [R117+0x3c00] ;  /* 0x003c00007570783b */ /* 0x000f620000000200 */
[----:B------:R-:W1:Y:S01]  /*106f0*/  S2R R0, SR_TID.X ;  /* 0x0000000000007919 */ /* 0x000e620000002100 */
[C---:B--2---:R-:W-:Y:S08]  /*10700*/  HMMA.16816.F32 R4, R96.reuse, R100, RZ ;  /* 0x000000646004723c */ /* 0x044ff000000018ff */
[C---:B------:R-:W-:Y:S08]  /*10710*/  HMMA.16816.F32 R8, R96.reuse, R102, RZ ;  /* 0x000000666008723c */ /* 0x040ff000000018ff */
[C---:B---3--:R-:W-:Y:S01]  /*10720*/  HMMA.16816.F32 R12, R96.reuse, R104, RZ ;  /* 0x00000068600c723c */ /* 0x048fe200000018ff */
[----:B-1----:R-:W-:Y:S07]  /*10730*/  LOP3.LUT P0, RZ, R0, 0x4, RZ, 0xc0, !PT ;  /* 0x0000000400ff7812 */ /* 0x002fee000780c0ff */
[C---:B------:R-:W-:Y:S01]  /*10740*/  HMMA.16816.F32 R16, R96.reuse, R106, RZ ;  /* 0x0000006a6010723c */ /* 0x040fe200000018ff */
[----:B------:R-:W-:Y:S02]  /*10750*/  SEL R95, R95, 0xfffffff0, !P0 ;  /* 0xfffffff05f5f7807 */ /* 0x000fe40004000000 */
[----:B------:R-:W-:Y:S02]  /*10760*/  ISETP.NE.AND P0, PT, R138, 0x1, PT ;  /* 0x000000018a00780c */ /* 0x000fe40003f05270 */
[C---:B------:R-:W-:Y:S02]  /*10770*/  LEA R2, R95.reuse, R118, 0x1 ;  /* 0x000000765f027211 */ /* 0x040fe400078e08ff */
[----:B------:R-:W-:Y:S01]  /*10780*/  LEA R0, R95, R117, 0x1 ;  /* 0x000000755f007211 */ /* 0x000fe200078e08ff */
[C---:B----4-:R-:W-:Y:S02]  /*10790*/  HMMA.16816.F32 R20, R96.reuse, R108, RZ ;  /* 0x0000006c6014723c */ /* 0x050fe400000018ff */
[----:B------:R-:W-:Y:S06]  /*107a0*/  LDSM.16.M88.4 R100, [R2] ;  /* 0x000000000264783b */ /* 0x000fec0000000200 */
[C---:B------:R-:W-:Y:S08]  /*107b0*/  HMMA.16816.F32 R24, R96.reuse, R110, RZ ;  /* 0x0000006e6018723c */ /* 0x040ff000000018ff */
[C---:B-----5:R-:W-:Y:S08]  /*107c0*/  HMMA.16816.F32 R28, R96.reuse, R112, RZ ;  /* 0x00000070601c723c */ /* 0x060ff000000018ff */
[----:B------:R-:W-:Y:S01]  /*107d0*/  HMMA.16816.F32 R32, R96, R114, RZ ;  /* 0x000000726020723c */ /* 0x000fe200000018ff */
        /* <DEDUP_REMOVED lines=12> */
[----:B------:R-:W-:Y:S06]  /*108a0*/  LDSM.16.M88.4 R96, [R118+0x1000] ;  /* 0x001000007660783b */ /* 0x000fec0000000200 */
[----:B------:R-:W1:Y:S02]  /*108b0*/  LDSM.16.M88.4 R100, [R117+0x4000] ;  /* 0x004000007564783b */ /* 0x000e640000000200 */
        /* <DEDUP_REMOVED lines=41> */
[----:B------:R-:W1:Y:S10]  /*10b50*/  LDSM.16.M88.4 R100, [R0+0x5400] ;  /* 0x005400000064783b */ /* 0x000e740000000200 */
[----:B------:R-:W-:Y:S01]  /*10b60*/  FMUL.FTZ R90, R6, UR5 ;  /* 0x00000005065a7c20 */ /* 0x000fe20008410000 */
[----:B------:R-:W-:Y:S01]  /*10b70*/  FMUL.FTZ R3, R7, UR5 ;  /* 0x0000000507037c20 */ /* 0x000fe20008410000 */
[----:B------:R-:W-:Y:S01]  /*10b80*/  FMUL.FTZ R161, R4, UR5 ;  /* 0x0000000504a17c20 */ /* 0x000fe20008410000 */
[----:B------:R-:W-:Y:S01]  /*10b90*/  FMUL.FTZ R159, R5, UR5 ;  /* 0x00000005059f7c20 */ /* 0x000fe20008410000 */
[----:B------:R2:W3:Y:S04]  /*10ba0*/  MUFU.TANH R110, R90 ;  /* 0x0000005a006e7308 */ /* 0x0004e80000002400 */
[----:B------:R-:W-:Y:S01]  /*10bb0*/  FMUL.FTZ R89, R8, UR5 ;  /* 0x0000000508597c20 */ /* 0x000fe20008410000 */
[----:B------:R-:W-:Y:S01]  /*10bc0*/  FMUL.FTZ R165, R9, UR5 ;  /* 0x0000000509a57c20 */ /* 0x000fe20008410000 */
[----:B------:R-:W-:Y:S01]  /*10bd0*/  FMUL.FTZ R88, R10, UR5 ;  /* 0x000000050a587c20 */ /* 0x000fe20008410000 */
[----:B------:R-:W-:Y:S03]  /*10be0*/  FMUL.FTZ R163, R11, UR5 ;  /* 0x000000050ba37c20 */ /* 0x000fe60008410000 */
[----:B------:R-:W4:Y:S10]  /*10bf0*/  MUFU.TANH R107, R3 ;  /* 0x00000003006b7308 */ /* 0x000f340000002400 */
[----:B------:R5:W2:Y:S10]  /*10c00*/  MUFU.TANH R105, R89 ;  /* 0x0000005900697308 */ /* 0x000ab40000002400 */
[----:B------:R2:W2:Y:S01]  /*10c10*/  MUFU.TANH R114, R88 ;  /* 0x0000005800727308 */ /* 0x0004a20000002400 */
[C---:B-1----:R-:W-:Y:S09]  /*10c20*/  HMMA.16816.F32 R12, R96.reuse, R100, R12 ;  /* 0x00000064600c723c */ /* 0x042ff2000000180c */
[----:B------:R-:W1:Y:S01]  /*10c30*/  MUFU.TANH R161, R161 ;  /* 0x000000a100a17308 */ /* 0x000e620000002400 */
[C---:B------:R-:W-:Y:S01]  /*10c40*/  HMMA.16816.F32 R16, R96.reuse, R102, R16 ;  /* 0x000000666010723c */ /* 0x040fe20000001810 */
[----:B------:R-:W3:Y:S08]  /*10c50*/  LDSM.16.M88.4 R100, [R0+0x5800] ;  /* 0x005800000064783b */ /* 0x000ef00000000200 */
[----:B------:R-:W1:Y:S01]  /*10c60*/  MUFU.TANH R159, R159 ;  /* 0x0000009f009f7308 */ /* 0x000e620000002400 */
[----:B------:R-:W-:Y:S01]  /*10c70*/  FMUL.FTZ R153, R12, UR5 ;  /* 0x000000050c997c20 */ /* 0x000fe20008410000 */
        /* <DEDUP_REMOVED lines=8> */
[----:B------:R-:W-:Y:S09]  /*10d00*/  FMUL.FTZ R162, R19, UR5 ;  /* 0x0000000513a27c20 */ /* 0x000ff20008410000 */
[----:B------:R-:W1:Y:S10]  /*10d10*/  MUFU.TANH R153, R153 ;  /* 0x0000009900997308 */ /* 0x000e740000002400 */
[----:B------:R-:W1:Y:S01]  /*10d20*/  MUFU.TANH R151, R151 ;  /* 0x0000009700977308 */ /* 0x000e620000002400 */
[C---:B---3--:R-:W-:Y:S09]  /*10d30*/  HMMA.16816.F32 R20, R96.reuse, R100, R20 ;  /* 0x000000646014723c */ /* 0x048ff20000001814 */
[----:B------:R-:W3:Y:S01]  /*10d40*/  MUFU.TANH R158, R158 ;  /* 0x0000009e009e7308 */ /* 0x000ee20000002400 */
[C---:B------:R-:W-:Y:S01]  /*10d50*/  HMMA.16816.F32 R24, R96.reuse, R102, R24 ;  /* 0x000000666018723c */ /* 0x040fe20000001818 */
[----:B------:R-:W4:Y:S01]  /*10d60*/  LDSM.16.M88.4 R100, [R0+0x5c00] ;  /* 0x005c00000064783b */ /* 0x000f220000000200 */
[----:B------:R-:W-:Y:S07]  /*10d70*/  DEPBAR.LE SB0, 0x0 ;  /* 0x000080000000791a */ /* 0x000fee0000000000 */
[----:B------:R-:W1:Y:S01]  /*10d80*/  MUFU.TANH R160, R160 ;  /* 0x000000a000a07308 */ /* 0x000e620000002400 */
[----:B------:R-:W-:Y:S01]  /*10d90*/  BAR.SYNC.DEFER_BLOCKING 0x0 ;  /* 0x0000000000007b1d */ /* 0x000fe20000010000 */
        /* <DEDUP_REMOVED lines=12> */
[C---:B----4-:R-:W-:Y:S09]  /*10e60*/  HMMA.16816.F32 R28, R96.reuse, R100, R28 ;  /* 0x00000064601c723c */ /* 0x050ff2000000181c */
[----:B------:R-:W4:Y:S01]  /*10e70*/  MUFU.TANH R143, R143 ;  /* 0x0000008f008f7308 */ /* 0x000f220000002400 */
[----:B------:R-:W-:Y:S09]  /*10e80*/  HMMA.16816.F32 R32, R96, R102, R32 ;  /* 0x000000666020723c */ /* 0x000ff20000001820 */
[----:B------:R-:W1:Y:S01]  /*10e90*/  MUFU.TANH R142, R142 ;  /* 0x0000008e008e7308 */ /* 0x000e620000002400 */
[----:B------:R-:W-:Y:S01]  /*10ea0*/  FMUL.FTZ R145, R28, UR5 ;  /* 0x000000051c917c20 */ /* 0x000fe20008410000 */
[----:B------:R-:W-:Y:S08]  /*10eb0*/  FMUL.FTZ R154, R29, UR5 ;  /* 0x000000051d9a7c20 */ /* 0x000ff00008410000 */
[----:B------:R-:W1:Y:S01]  /*10ec0*/  MUFU.TANH R144, R144 ;  /* 0x0000009000907308 */ /* 0x000e620000002400 */
[----:B--2---:R-:W-:Y:S01]  /*10ed0*/  FMUL.FTZ R90, R30, UR5 ;  /* 0x000000051e5a7c20 */ /* 0x004fe20008410000 */
[----:B-----5:R-:W-:Y:S01]  /*10ee0*/  FMUL.FTZ R89, R31, UR5 ;  /* 0x000000051f597c20 */ /* 0x020fe20008410000 */
[----:B------:R-:W-:Y:S01]  /*10ef0*/  FMUL.FTZ R149, R32, UR5 ;  /* 0x0000000520957c20 */ /* 0x000fe20008410000 */
[----:B------:R-:W-:Y:S06]  /*10f00*/  FMUL.FTZ R156, R33, UR5 ;  /* 0x00000005219c7c20 */ /* 0x000fec0008410000 */
[----:B------:R-:W2:Y:S01]  /*10f10*/  MUFU.TANH R146, R146 ;  /* 0x0000009200927308 */ /* 0x000ea20000002400 */
        /* <DEDUP_REMOVED lines=13> */
[----:B------:R-:W1:Y:S01]  /*10ff0*/  MUFU.TANH R3, R3 ;  /* 0x0000000300037308 */ /* 0x000e620000002400 */
[----:B--234-:R-:W-:Y:S05]  /*11000*/  @!P0 BRA `(.L_x_3770) ;  /* 0x0000000400b88947 */ /* 0x01cfea0003800000 */
[----:B------:R-:W-:Y:S01]  /*11010*/  ISETP.GE.AND P3, PT, R86, UR16, PT ;  /* 0x0000001056007c0c */ /* 0x000fe2000bf66270 */
[----:B------:R-:W2:Y:S01]  /*11020*/  @!P1 LDC R0, c[0x0][0x3b8] ;  /* 0x0000ee00ff009b82 */ /* 0x000ea20000000800 */
[----:B------:R-:W-:Y:S01]  /*11030*/  ISETP.GE.AND P2, PT, R85, UR16, PT ;  /* 0x0000001055007c0c */ /* 0x000fe2000bf46270 */
[----:B------:R-:W-:Y:S05]  /*11040*/  @!P1 IMAD.MOV.U32 R2, RZ, RZ, RZ ;  /* 0x000000ffff029224 */ /* 0x000fea00078e00ff */
[----:B------:R-:W-:Y:S01]  /*11050*/  @!P1 IADD3 R2, P0, PT, RZ, -R2, RZ ;  /* 0x80000002ff029210 */ /* 0x000fe20007f1e0ff */
[----:B--2---:R-:W-:Y:S04]  /*11060*/  @!P1 IMAD.SHL.U32 R0, R0, 0x40, RZ ;  /* 0x0000004000009824 */ /* 0x004fe800078e00ff */
[----:B------:R-:W-:Y:S01]  /*11070*/  @!P1 IMAD.X R0, RZ, RZ, ~R0, P0 ;  /* 0x000000ffff009224 */ /* 0x000fe200000e0e00 */
[----:B------:R-:W-:Y:S04]  /*11080*/  ISETP.GE.AND P0, PT, R84, UR16, PT ;  /* 0x0000001054007c0c */ /* 0x000fe8000bf06270 */
[----:B------:R-:W-:Y:S04]  /*11090*/  @!P1 SHF.R.S64 R5, R2, 0x1f, R0 ;  /* 0x0000001f02059819 */ /* 0x000fe80000001000 */
[----:B------:R-:W-:Y:S04]  /*110a0*/  @!P1 IADD3 R120, P4, PT, R5, R120, RZ ;  /* 0x0000007805789210 */ /* 0x000fe80007f9e0ff */
[----:B------:R-:W-:Y:S01]  /*110b0*/  @!P1 LEA.HI.X.SX32 R119, R0, R119, 0x1, P4 ;  /* 0x0000007700779211 */ /* 0x000fe200020f0eff */
[----:B------:R-:W-:Y:S08]  /*110c0*/  @!P1 BRA `(.L_x_3771) ;  /* 0x0000000000f49947 */ /* 0x000ff00003800000 */
[C---:B------:R-:W-:Y:S01]  /*110d0*/  VIADD R5, R140.reuse, 0xffffffc0 ;  /* 0xffffffc08c057836 */ /* 0x040fe20000000000 */
[----:B------:R-:W2:Y:S01]  /*110e0*/  LDC R4, c[0x0][0x4f0] ;  /* 0x00013c00ff047b82 */ /* 0x000ea20000000800 */
[----:B------:R-:W-:Y:S03]  /*110f0*/  IADD3 R13, PT, PT, R140, -0x80, RZ ;  /* 0xffffff808c0d7810 */ /* 0x000fe60007ffe0ff */
        /* <DEDUP_REMOVED lines=10> */
[----:B------:R-:W-:Y:S02]  /*111a0*/  IABS R7, R13 ;  /* 0x0000000d00077213 */ /* 0x000fe40000000000 */
[----:B------:R-:W-:Y:S01]  /*111b0*/  LOP3.LUT R13, R13, R4, RZ, 0x3c, !PT ;  /* 0x000000040d0d7212 */ /* 0x000fe200078e3cff */
[----:B------:R-:W-:Y:S06]  /*111c0*/  IMAD.HI.U32 R0, R9, R0, R8 ;  /* 0x0000000009007227 */ /* 0x000fec00078e0008 */
[C---:B------:R-:W-:Y:S04]  /*111d0*/  IMAD.HI.U32 R6, R0.reuse, R11, RZ ;  /* 0x0000000b00067227 */ /* 0x040fe800078e00ff */
[----:B------:R-:W-:Y:S04]  /*111e0*/  IMAD.HI.U32 R0, R0, R7, RZ ;  /* 0x0000000700007227 */ /* 0x000fe800078e00ff */
[----:B------:R-:W-:Y:S01]  /*111f0*/  IMAD.MOV R9, RZ, RZ, -R6 ;  /* 0x000000ffff097224 */ /* 0x000fe200078e0a06 */
[----:B------:R-:W-:Y:S03]  /*11200*/  IADD3 R8, PT, PT, -R0, RZ, RZ ;  /* 0x000000ff00087210 */ /* 0x000fe60007ffe1ff */
[C---:B------:R-:W-:Y:S02]  /*11210*/  IMAD R11, R2.reuse, R9, R11 ;  /* 0x00000009020b7224 */ /* 0x040fe400078e020b */
[C---:B------:R-:W-:Y:S03]  /*11220*/  IMAD R7, R2.reuse, R8, R7 ;  /* 0x0000000802077224 */ /* 0x040fe600078e0207 */
[C---:B------:R-:W-:Y:S02]  /*11230*/  ISETP.GT.U32.AND P5, PT, R2.reuse, R11, PT ;  /* 0x0000000b0200720c */ /* 0x040fe40003fa4070 */
[----:B------:R-:W-:Y:S11]  /*11240*/  ISETP.GT.U32.AND P4, PT, R2, R7, PT ;  /* 0x000000070200720c */ /* 0x000ff60003f84070 */
[--C-:B------:R-:W-:Y:S02]  /*11250*/  @!P5 IMAD.IADD R11, R11, 0x1, -R2.reuse ;  /* 0x000000010b0bd824 */ /* 0x100fe400078e0a02 */
[----:B------:R-:W-:Y:S01]  /*11260*/  @!P4 IADD3 R0, PT, PT, R0, 0x1, RZ ;  /* 0x000000010000c810 */ /* 0x000fe20007ffe0ff */
[----:B------:R-:W-:Y:S02]  /*11270*/  @!P4 IMAD.IADD R7, R7, 0x1, -R2 ;  /* 0x000000010707c824 */ /* 0x000fe400078e0a02 */
[-C--:B------:R-:W-:Y:S01]  /*11280*/  ISETP.GE.U32.AND P4, PT, R11, R2.reuse, PT ;  /* 0x000000020b00720c */ /* 0x080fe20003f86070 */
[----:B------:R-:W-:Y:S01]  /*11290*/  @!P5 VIADD R6, R6, 0x1 ;  /* 0x000000010606d836 */ /* 0x000fe20000000000 */
[----:B------:R-:W-:Y:S02]  /*112a0*/  ISETP.GE.AND P5, PT, R13, RZ, PT ;  /* 0x000000ff0d00720c */ /* 0x000fe40003fa6270 */
[----:B------:R-:W-:Y:S09]  /*112b0*/  ISETP.GE.U32.AND P6, PT, R7, R2, PT ;  /* 0x000000020700720c */ /* 0x000ff20003fc6070 */
[----:B------:R-:W-:Y:S02]  /*112c0*/  @P4 IADD3 R6, PT, PT, R6, 0x1, RZ ;  /* 0x0000000106064810 */ /* 0x000fe40007ffe0ff */
[----:B------:R-:W-:Y:S02]  /*112d0*/  ISETP.NE.AND P4, PT, R4, RZ, PT ;  /* 0x000000ff0400720c */ /* 0x000fe40003f85270 */
[----:B------:R-:W-:Y:S01]  /*112e0*/  @P6 VIADD R0, R0, 0x1 ;  /* 0x0000000100006836 */ /* 0x000fe20000000000 */
[----:B------:R-:W-:Y:S02]  /*112f0*/  ISETP.GE.AND P6, PT, R5, RZ, PT ;  /* 0x000000ff0500720c */ /* 0x000fe40003fc6270 */
[----:B------:R-:W-:Y:S01]  /*11300*/  LOP3.LUT R5, RZ, R4, RZ, 0x33, !PT ;  /* 0x00000004ff057212 */ /* 0x000fe200078e33ff */
[----:B------:R-:W-:Y:S05]  /*11310*/  @!P5 IMAD.MOV R0, RZ, RZ, -R0 ;  /* 0x000000ffff00d224 */ /* 0x000fea00078e0a00 */
[----:B------:R-:W-:Y:S04]  /*11320*/  SEL R9, R5, R0, !P4 ;  /* 0x0000000005097207 */ /* 0x000fe80006000000 */
[C---:B------:R-:W-:Y:S01]  /*11330*/  LEA R12, P5, R9.reuse, R134, 0x2 ;  /* 0x00000086090c7211 */ /* 0x040fe200078a10ff */
[----:B------:R-:W-:Y:S03]  /*11340*/  @!P6 IMAD.MOV R6, RZ, RZ, -R6 ;  /* 0x000000ffff06e224 */ /* 0x000fe600078e0a06 */
[-C--:B------:R-:W-:Y:S02]  /*11350*/  LEA.HI.X.SX32 R13, R9, R135.reuse, 0x2, P5 ;  /* 0x00000087090d7211 */ /* 0x080fe400028f16ff */
[----:B------:R-:W-:Y:S03]  /*11360*/  SEL R5, R5, R6, !P4 ;  /* 0x0000000605057207 */ /* 0x000fe60006000000 */
[----:B------:R-:W2:Y:S01]  /*11370*/  LDG.E R7, desc[UR6][R12.64] ;  /* 0x000000060c077981 */ /* 0x000ea2000c1e1900 */
[C---:B------:R-:W-:Y:S04]  /*11380*/  LEA R10, P4, R5.reuse, R134, 0x2 ;  /* 0x00000086050a7211 */ /* 0x040fe800078810ff */
[C---:B------:R-:W-:Y:S02]  /*11390*/  LEA.HI.X.SX32 R11, R5.reuse, R135, 0x2, P4 ;  /* 0x00000087050b7211 */ /* 0x040fe400020f16ff */
[----:B------:R-:W-:Y:S03]  /*113a0*/  IADD3 R5, PT, PT, R5, -R9, RZ ;  /* 0x8000000905057210 */ /* 0x000fe60007ffe0ff */
[----:B------:R-:W2:Y:S02]  /*113b0*/  LDG.E R0, desc[UR6][R10.64] ;  /* 0x000000060a007981 */ /* 0x000ea4000c1e1900 */
[----:B------:R-:W-:Y:S05]  /*113c0*/  IMAD R5, R5, R4, -0x40 ;  /* 0xffffffc005057424 */ /* 0x000fea00078e0204 */
[----:B------:R-:W-:Y:S05]  /*113d0*/  SHF.R.S32.HI R2, RZ, 0x1f, R5 ;  /* 0x0000001fff027819 */ /* 0x000fea0000011405 */
[----:B------:R-:W-:Y:S04]  /*113e0*/  IMAD R2, R2, UR10, RZ ;  /* 0x0000000a02027c24 */ /* 0x000fe8000f8e02ff */
[C---:B------:R-:W-:Y:S02]  /*113f0*/  IMAD R2, R5.reuse, UR11, R2 ;  /* 0x0000000b05027c24 */ /* 0x040fe4000f8e0202 */
[----:B------:R-:W-:Y:S04]  /*11400*/  IMAD.WIDE.U32 R4, R5, UR10, RZ ;  /* 0x0000000a05047c25 */ /* 0x000fe8000f8e00ff */
        /* <DEDUP_REMOVED lines=9> */
.L_x_3771:
[--C-:B------:R-:W-:Y:S01]  /*114a0*/  @!P3 IMAD.MOV.U32 R121, RZ, RZ, R119.reuse ;  /* 0x000000ffff79b224 */ /* 0x100fe200078e0077 */
[-C--:B------:R-:W-:Y:S01]  /*114b0*/  @!P0 MOV R6, R120.reuse ;  /* 0x0000007800068202 */ /* 0x080fe20000000f00 */
[--C-:B------:R-:W-:Y:S01]  /*114c0*/  @!P0 IMAD.MOV.U32 R7, RZ, RZ, R119.reuse ;  /* 0x000000ffff078224 */ /* 0x100fe200078e0077 */
[C---:B------:R-:W-:Y:S02]  /*114d0*/  LEA R4, P4, R125.reuse, R120, 0x1 ;  /* 0x000000787d047211 */ /* 0x040fe400078808ff */
[----:B------:R-:W-:Y:S01]  /*114e0*/  @!PT LDS RZ, [RZ] ;  /* 0x00000000fffff984 */ /* 0x000fe20000000800 */
[----:B------:R-:W-:Y:S01]  /*114f0*/  @!PT LDS RZ, [RZ] ;  /* 0x00000000fffff984 */ /* 0x000fe20000000800 */
[----:B------:R-:W-:Y:S01]  /*11500*/  @!PT LDS RZ, [RZ] ;  /* 0x00000000fffff984 */ /* 0x000fe20000000800 */
[----:B------:R2:W-:Y:S02]  /*11510*/  @!P3 LDGSTS.E.BYPASS.LTC128B.128 [R137+0x3000], desc[UR6][R120.64] ;  /* 0x030000007889bfae */ /* 0x0005e4000b981a06 */
[----:B------:R-:W-:Y:S02]  /*11520*/  LEA.HI.X R5, R125, R119, R124, 0x1, P4 ;  /* 0x000000777d057211 */ /* 0x000fe400020f0c7c */
        /* <DEDUP_REMOVED lines=28> */
.L_x_3770:
[----:B-1----:R-:W-:Y:S01]  /*116f0*/  FMNMX3.FTZ R2, R91, R161, R159, !PT ;  /* 0x000000a15b027276 */ /* 0x002fe2000781009f */
[----:B------:R-:W-:Y:S01]  /*11700*/  LDSM.16.MT88.4 R12, [R116+0x6000] ;  /* 0x00600000740c783b */ /* 0x000fe20000004200 */
[----:B---3--:R-:W-:Y:S02]  /*11710*/  FMNMX3.FTZ R5, R93, R110, R107, !PT ;  /* 0x0000006e5d057276 */ /* 0x008fe4000781006b */
        /* <DEDUP_REMOVED lines=15> */
[----:B------:R-:W-:Y:S01]  /*11810*/  LEA R96, R95, R116, 0x1 ;  /* 0x000000745f607211 */ /* 0x000fe200078e08ff */
[----:B------:R-:W1:Y:S01]  /*11820*/  SHFL.BFLY PT, R5, R4, 0x2, 0x1f ;  /* 0x0c401f0004057f89 */ /* 0x000e6200000e0000 */
[----:B------:R-:W-:Y:S02]  /*11830*/  IADD3 R138, PT, PT, R138, -0x1, RZ ;  /* 0xffffffff8a8a7810 */ /* 0x000fe40007ffe0ff */
[----:B------:R-:W-:Y:S05]  /*11840*/  IADD3 R140, PT, PT, R140, -0x40, RZ ;  /* 0xffffffc08c8c7810 */ /* 0x000fea0007ffe0ff */
[----:B------:R-:W2:Y:S08]  /*11850*/  SHFL.BFLY PT, R0, R9, 0x2, 0x1f ;  /* 0x0c401f0009007f89 */ /* 0x000eb000000e0000 */
[----:B------:R-:W-:Y:S01]  /*11860*/  LDSM.16.MT88.4 R20, [R96+0x6000] ;  /* 0x006000006014783b */ /* 0x000fe20000004200 */
        /* <DEDUP_REMOVED lines=34> */
[----:B------:R-:W-:Y:S01]  /*11a90*/  FFMA.FTZ R115, R144, UR4, -R97 ;  /* 0x0000000490737c23 */ /* 0x000fe20008010861 */
[--C-:B------:R-:W-:Y:S07]  /*11aa0*/  FFMA.FTZ R111, R147, UR4, -R106.reuse ;  /* 0x00000004936f7c23 */ /* 0x100fee000801086a */
[----:B------:R-:W-:Y:S01]  /*11ab0*/  MUFU.EX2 R98, R98 ;  /* 0x0000006200627308 */ /* 0x000fe20000000800 */
        /* <DEDUP_REMOVED lines=17> */
[----:B------:R-:W-:Y:S01]  /*11bd0*/  FMUL.FTZ R16, R92, R68 ;  /* 0x000000445c107220 */ /* 0x000fe20000410000 */
[----:B------:R-:W3:Y:S07]  /*11be0*/  LDSM.16.MT88.4 R60, [R96+0x7000] ;  /* 0x00700000603c783b */ /* 0x000eee0000004200 */
[----:B------:R-:W4:Y:S01]  /*11bf0*/  MUFU.EX2 R99, R99 ;  /* 0x0000006300637308 */ /* 0x000f220000000800 */
[C---:B------:R-:W-:Y:S01]  /*11c00*/  FMUL.FTZ R18, R91.reuse, R70 ;  /* 0x000000465b127220 */ /* 0x040fe20000410000 */
[----:B-1----:R-:W-:Y:S01]  /*11c10*/  F2FP.F16.F32.PACK_AB R80, R108, R109 ;  /* 0x0000006d6c50723e */ /* 0x002fe200000000ff */
[----:B------:R-:W-:Y:S07]  /*11c20*/  FMUL.FTZ R19, R91, R71 ;  /* 0x000000475b137220 */ /* 0x000fee0000410000 */
[----:B------:R-:W1:Y:S01]  /*11c30*/  MUFU.EX2 R93, R93 ;  /* 0x0000005d005d7308 */ /* 0x000e620000000800 */
[C---:B------:R-:W-:Y:S01]  /*11c40*/  FMUL.FTZ R17, R92.reuse, R69 ;  /* 0x000000455c117220 */ /* 0x040fe20000410000 */
[----:B--2---:R-:W-:Y:S01]  /*11c50*/  F2FP.F16.F32.PACK_AB R81, R107, R110 ;  /* 0x0000006e6b51723e */ /* 0x004fe200000000ff */
[C---:B------:R-:W-:Y:S01]  /*11c60*/  FMUL.FTZ R32, R92.reuse, R52 ;  /* 0x000000345c207220 */ /* 0x040fe20000410000 */
[C---:B------:R-:W-:Y:S01]  /*11c70*/  FMUL.FTZ R33, R92.reuse, R53 ;  /* 0x000000355c217220 */ /* 0x040fe20000410000 */
[C---:B------:R-:W-:Y:S01]  /*11c80*/  FMUL.FTZ R34, R91.reuse, R54 ;  /* 0x000000365b227220 */ /* 0x040fe20000410000 */
[----:B------:R-:W-:Y:S01]  /*11c90*/  FMUL.FTZ R35, R91, R55 ;  /* 0x000000375b237220 */ /* 0x000fe20000410000 */
[C---:B------:R-:W-:Y:S01]  /*11ca0*/  FMUL.FTZ R36, R92.reuse, R36 ;  /* 0x000000245c247220 */ /* 0x040fe20000410000 */
[----:B------:R-:W2:Y:S01]  /*11cb0*/  LDSM.16.MT88.4 R52, [R116+0x8000] ;  /* 0x008000007434783b */ /* 0x000ea20000004200 */
[C---:B------:R-:W-:Y:S01]  /*11cc0*/  FMUL.FTZ R37, R92.reuse, R37 ;  /* 0x000000255c257220 */ /* 0x040fe20000410000 */
[----:B----4-:R-:W-:Y:S01]  /*11cd0*/  F2FP.F16.F32.PACK_AB R82, R99, R100 ;  /* 0x000000646352723e */ /* 0x010fe200000000ff */
[C---:B------:R-:W-:Y:S01]  /*11ce0*/  FMUL.FTZ R38, R91.reuse, R38 ;  /* 0x000000265b267220 */ /* 0x040fe20000410000 */
[----:B------:R-:W-:Y:S01]  /*11cf0*/  FMUL.FTZ R39, R91, R39 ;  /* 0x000000275b277220 */ /* 0x000fe20000410000 */
[C---:B------:R-:W-:Y:S01]  /*11d00*/  FMUL.FTZ R40, R92.reuse, R40 ;  /* 0x000000285c287220 */ /* 0x040fe20000410000 */
[----:B-1----:R-:W-:Y:S01]  /*11d10*/  F2FP.F16.F32.PACK_AB R83, R93, R98 ;  /* 0x000000625d53723e */ /* 0x002fe200000000ff */
[C---:B------:R-:W-:Y:S01]  /*11d20*/  FMUL.FTZ R41, R92.reuse, R41 ;  /* 0x000000295c297220 */ /* 0x040fe20000410000 */
[----:B------:R-:W-:Y:S01]  /*11d30*/  LDSM.16.MT88.4 R76, [R116+0x6c00] ;  /* 0x006c0000744c783b */ /* 0x000fe20000004200 */
[C---:B------:R-:W-:Y:S01]  /*11d40*/  FMUL.FTZ R42, R91.reuse, R42 ;  /* 0x0000002a5b2a7220 */ /* 0x040fe20000410000 */
[C---:B------:R-:W-:Y:S01]  /*11d50*/  FMUL.FTZ R43, R91.reuse, R43 ;  /* 0x0000002b5b2b7220 */ /* 0x040fe20000410000 */
[----:B------:R-:W-:Y:S01]  /*11d60*/  FFMA.FTZ R94, R91, R94, R110 ;  /* 0x0000005e5b5e7223 */ /* 0x000fe2000001006e */
[----:B------:R-:W-:Y:S01]  /*11d70*/  MUFU.EX2 R112, R112 ;  /* 0x0000007000707308 */ /* 0x000fe20000000800 */
[C---:B------:R-:W-:Y:S09]  /*11d80*/  HMMA.16816.F32 R4, R80.reuse, R12, R4 ;  /* 0x0000000c5004723c */ /* 0x040ff20000001804 */
[----:B------:R-:W-:Y:S01]  /*11d90*/  MUFU.EX2 R113, R113 ;  /* 0x0000007100717308 */ /* 0x000fe20000000800 */
[----:B------:R-:W-:Y:S01]  /*11da0*/  FADD.FTZ R69, R107, R94 ;  /* 0x0000005e6b457221 */ /* 0x000fe20000010000 */
[C---:B------:R-:W-:Y:S08]  /*11db0*/  FMUL.FTZ R12, R92.reuse, R72 ;  /* 0x000000485c0c7220 */ /* 0x040ff00000410000 */
[----:B------:R-:W-:Y:S01]  /*11dc0*/  MUFU.EX2 R115, R115 ;  /* 0x0000007300737308 */ /* 0x000fe20000000800 */
[C---:B------:R-:W-:Y:S03]  /*11dd0*/  HMMA.16816.F32 R8, R80.reuse, R14, R8 ;  /* 0x0000000e5008723c */ /* 0x040fe60000001808 */
[----:B------:R-:W-:Y:S01]  /*11de0*/  FMUL.FTZ R13, R92, R73 ;  /* 0x000000495c0d7220 */ /* 0x000fe20000410000 */
[C---:B------:R-:W-:Y:S01]  /*11df0*/  FMUL.FTZ R14, R91.reuse, R74 ;  /* 0x0000004a5b0e7220 */ /* 0x040fe20000410000 */
[C---:B------:R-:W-:Y:S01]  /*11e00*/  FMUL.FTZ R15, R91.reuse, R75 ;  /* 0x0000004b5b0f7220 */ /* 0x040fe20000410000 */
[----:B------:R-:W-:Y:S03]  /*11e10*/  FADD.FTZ R98, R98, R69 ;  /* 0x0000004562627221 */ /* 0x000fe60000010000 */
[----:B------:R-:W-:Y:S01]  /*11e20*/  MUFU.EX2 R111, R111 ;  /* 0x0000006f006f7308 */ /* 0x000fe20000000800 */
[----:B------:R-:W-:Y:S01]  /*11e30*/  LDSM.16.MT88.4 R68, [R96+0x6c00] ;  /* 0x006c00006044783b */ /* 0x000fe20000004200 */
[C---:B------:R-:W-:Y:S01]  /*11e40*/  FMUL.FTZ R44, R92.reuse, R44 ;  /* 0x0000002c5c2c7220 */ /* 0x040fe20000410000 */
[C---:B------:R-:W-:Y:S07]  /*11e50*/  FMUL.FTZ R45, R92.reuse, R45 ;  /* 0x0000002d5c2d7220 */ /* 0x040fee0000410000 */
[----:B------:R-:W-:Y:S01]  /*11e60*/  MUFU.EX2 R114, R114 ;  /* 0x0000007200727308 */ /* 0x000fe20000000800 */
[C---:B------:R-:W-:Y:S03]  /*11e70*/  HMMA.16816.F32 R12, R80.reuse, R20, R12 ;  /* 0x00000014500c723c */ /* 0x040fe6000000180c */
[C---:B------:R-:W-:Y:S01]  /*11e80*/  FMUL.FTZ R20, R92.reuse, R64 ;  /* 0x000000405c147220 */ /* 0x040fe20000410000 */
[C---:B------:R-:W-:Y:S01]  /*11e90*/  FMUL.FTZ R21, R92.reuse, R65 ;  /* 0x000000415c157220 */ /* 0x040fe20000410000 */
[C---:B------:R-:W-:Y:S01]  /*11ea0*/  FMUL.FTZ R46, R91.reuse, R46 ;  /* 0x0000002e5b2e7220 */ /* 0x040fe20000410000 */
[C---:B------:R-:W-:Y:S03]  /*11eb0*/  FMUL.FTZ R47, R91.reuse, R47 ;  /* 0x0000002f5b2f7220 */ /* 0x040fe60000410000 */
[----:B------:R-:W-:Y:S01]  /*11ec0*/  MUFU.EX2 R103, R103 ;  /* 0x0000006700677308 */ /* 0x000fe20000000800 */
[C---:B------:R-:W-:Y:S03]  /*11ed0*/  HMMA.16816.F32 R16, R80.reuse, R22, R16 ;  /* 0x000000165010723c */ /* 0x040fe60000001810 */
[C---:B------:R-:W-:Y:S01]  /*11ee0*/  FMUL.FTZ R22, R91.reuse, R66 ;  /* 0x000000425b167220 */ /* 0x040fe20000410000 */
[C---:B------:R-:W-:Y:S05]  /*11ef0*/  FMUL.FTZ R23, R91.reuse, R67 ;  /* 0x000000435b177220 */ /* 0x040fea0000410000 */
[----:B------:R-:W-:Y:S01]  /*11f00*/  MUFU.EX2 R105, R105 ;  /* 0x0000006900697308 */ /* 0x000fe20000000800 */
[C---:B------:R-:W-:Y:S01]  /*11f10*/  FMUL.FTZ R48, R92.reuse, R48 ;  /* 0x000000305c307220 */ /* 0x040fe20000410000 */
[C---:B------:R-:W-:Y:S01]  /*11f20*/  FMUL.FTZ R49, R92.reuse, R49 ;  /* 0x000000315c317220 */ /* 0x040fe20000410000 */
[C---:B------:R-:W-:Y:S07]  /*11f30*/  FMUL.FTZ R50, R91.reuse, R50 ;  /* 0x000000325b327220 */ /* 0x040fee0000410000 */
[----:B------:R-:W-:Y:S01]  /*11f40*/  MUFU.EX2 R104, R104 ;  /* 0x0000006800687308 */ /* 0x000fe20000000800 */
[C---:B------:R-:W-:Y:S01]  /*11f50*/  FMUL.FTZ R51, R91.reuse, R51 ;  /* 0x000000335b337220 */ /* 0x040fe20000410000 */
[C---:B------:R-:W-:Y:S08]  /*11f60*/  HMMA.16816.F32 R20, R80.reuse, R28, R20 ;  /* 0x0000001c5014723c */ /* 0x040ff00000001814 */
[----:B------:R-:W-:Y:S01]  /*11f70*/  MUFU.EX2 R102, R102 ;  /* 0x0000006600667308 */ /* 0x000fe20000000800 */
[C---:B------:R-:W-:Y:S01]  /*11f80*/  FMUL.FTZ R28, R92.reuse, R56 ;  /* 0x000000385c1c7220 */ /* 0x040fe20000410000 */
[C---:B------:R-:W-:Y:S01]  /*11f90*/  FMUL.FTZ R29, R92.reuse, R57 ;  /* 0x000000395c1d7220 */ /* 0x040fe20000410000 */
[----:B------:R-:W-:Y:S07]  /*11fa0*/  FFMA.FTZ R141, R92, R141, R109 ;  /* 0x0000008d5c8d7223 */ /* 0x000fee000001006d */
[----:B------:R-:W-:Y:S01]  /*11fb0*/  MUFU.EX2 R101, R101 ;  /* 0x0000006500657308 */ /* 0x000fe20000000800 */
[--C-:B------:R-:W-:Y:S01]  /*11fc0*/  FFMA.FTZ R110, R146, UR4, -R97.reuse ;  /* 0x00000004926e7c23 */ /* 0x100fe20008010861 */
[C---:B------:R-:W-:Y:S03]  /*11fd0*/  HMMA.16816.F32 R24, R80.reuse, R30, R24 ;  /* 0x0000001e5018723c */ /* 0x040fe60000001818 */
[C---:B------:R-:W-:Y:S01]  /*11fe0*/  FMUL.FTZ R30, R91.reuse, R58 ;  /* 0x0000003a5b1e7220 */ /* 0x040fe20000410000 */
[----:B------:R-:W-:Y:S04]  /*11ff0*/  FMUL.FTZ R31, R91, R59 ;  /* 0x0000003b5b1f7220 */ /* 0x000fe80000410000 */
[----:B------:R-:W-:Y:S01]  /*12000*/  MUFU.EX2 R110, R110 ;  /* 0x0000006e006e7308 */ /* 0x000fe20000000800 */
[----:B------:R-:W-:Y:S01]  /*12010*/  LDSM.16.MT88.4 R56, [R116+0x6400] ;  /* 0x006400007438783b */ /* 0x000fe20000004200 */
[--C-:B------:R-:W-:Y:S01]  /*12020*/  FFMA.FTZ R142, R150, UR4, -R97.reuse ;  /* 0x00000004968e7c23 */ /* 0x100fe20008010861 */
[--C-:B------:R-:W-:Y:S01]  /*12030*/  FFMA.FTZ R109, R152, UR4, -R97.reuse ;  /* 0x00000004986d7c23 */ /* 0x100fe20008010861 */
[----:B------:R-:W-:Y:S01]  /*12040*/  FADD.FTZ R93, R93, R98 ;  /* 0x000000625d5d7221 */ /* 0x000fe20000010000 */
[--C-:B------:R-:W-:Y:S01]  /*12050*/  FFMA.FTZ R65, R153, UR4, -R106.reuse ;  /* 0x0000000499417c23 */ /* 0x100fe2000801086a */
[C---:B---3--:R-:W-:Y:S04]  /*12060*/  HMMA.16816.F32 R28, R80.reuse, R60, R28 ;  /* 0x0000003c501c723c */ /* 0x048fe8000000181c */
[----:B------:R-:W-:Y:S01]  /*12070*/  MUFU.EX2 R142, R142 ;  /* 0x0000008e008e7308 */ /* 0x000fe20000000800 */
[--C-:B------:R-:W-:Y:S01]  /*12080*/  FFMA.FTZ R64, R151, UR4, -R106.reuse ;  /* 0x0000000497407c23 */ /* 0x100fe2000801086a */
[--C-:B------:R-:W-:Y:S01]  /*12090*/  FFMA.FTZ R66, R158, UR4, -R97.reuse ;  /* 0x000000049e427c23 */ /* 0x100fe20008010861 */
[--C-:B------:R-:W-:Y:S07]  /*120a0*/  FFMA.FTZ R144, R90, UR4, -R97.reuse ;  /* 0x000000045a907c23 */ /* 0x100fee0008010861 */
[----:B------:R-:W-:Y:S01]  /*120b0*/  MUFU.EX2 R109, R109 ;  /* 0x0000006d006d7308 */ /* 0x000fe20000000800 */
[----:B------:R-:W-:Y:S01]  /*120c0*/  FFMA.FTZ R89, R89, UR4, -R97 ;  /* 0x0000000459597c23 */ /* 0x000fe20008010861 */
[C---:B------:R-:W-:Y:S01]  /*120d0*/  HMMA.16816.F32 R32, R80.reuse, R62, R32 ;  /* 0x0000003e5020723c */ /* 0x040fe20000001820 */
[----:B------:R-:W-:Y:S07]  /*120e0*/  LDSM.16.MT88.4 R60, [R96+0x6800] ;  /* 0x00680000603c783b */ /* 0x000fee0000004200 */
[----:B------:R-:W-:Y:S01]  /*120f0*/  MUFU.EX2 R65, R65 ;  /* 0x0000004100417308 */ /* 0x000fe20000000800 */
[--C-:B------:R-:W-:Y:S01]  /*12100*/  FFMA.FTZ R145, R145, UR4, -R106.reuse ;  /* 0x0000000491917c23 */ /* 0x100fe2000801086a */
[--C-:B------:R-:W-:Y:S01]  /*12110*/  FFMA.FTZ R154, R154, UR4, -R106.reuse ;  /* 0x000000049a9a7c23 */ /* 0x100fe2000801086a */
[--C-:B------:R-:W-:Y:S07]  /*12120*/  FFMA.FTZ R149, R149, UR4, -R106.reuse ;  /* 0x0000000495957c23 */ /* 0x100fee000801086a */
[----:B------:R-:W-:Y:S01]  /*12130*/  MUFU.EX2 R64, R64 ;  /* 0x0000004000407308 */ /* 0x000fe20000000800 */
[----:B------:R-:W-:Y:S01]  /*12140*/  FFMA.FTZ R106, R156, UR4, -R106 ;  /* 0x000000049c6a7c23 */ /* 0x000fe2000801086a */
[C---:B--2---:R-:W-:Y:S08]  /*12150*/  HMMA.16816.F32 R36, R80.reuse, R52, R36 ;  /* 0x000000345024723c */ /* 0x044ff00000001824 */
[----:B------:R-:W1:Y:S01]  /*12160*/  MUFU.EX2 R66, R66 ;  /* 0x0000004200427308 */ /* 0x000e620000000800 */
[----:B------:R-:W-:Y:S01]  /*12170*/  FADD.FTZ R67, R108, R141 ;  /* 0x0000008d6c437221 */ /* 0x000fe20000010000 */
[----:B------:R-:W-:Y:S08]  /*12180*/  ISETP.NE.AND P0, PT, R138, RZ, PT ;  /* 0x000000ff8a00720c */ /* 0x000ff00003f05270 */
[----:B------:R-:W-:Y:S01]  /*12190*/  MUFU.EX2 R107, R145 ;  /* 0x00000091006b7308 */ /* 0x000fe20000000800 */
[----:B------:R-:W-:Y:S01]  /*121a0*/  FADD.FTZ R100, R100, R67 ;  /* 0x0000004364647221 */ /* 0x000fe20000010000 */
[C---:B------:R-:W-:Y:S01]  /*121b0*/  HMMA.16816.F32 R40, R80.reuse, R54, R40 ;  /* 0x000000365028723c */ /* 0x040fe20000001828 */
[----:B------:R-:W2:Y:S07]  /*121c0*/  LDSM.16.MT88.4 R52, [R96+0x8000] ;  /* 0x008000006034783b */ /* 0x000eae0000004200 */
[----:B------:R-:W3:Y:S01]  /*121d0*/  MUFU.EX2 R108, R154 ;  /* 0x0000009a006c7308 */ /* 0x000ee20000000800 */
[----:B------:R-:W-:Y:S01]  /*121e0*/  FADD.FTZ R100, R99, R100 ;  /* 0x0000006463647221 */ /* 0x000fe20000010000 */
[----:B------:R-:W-:Y:S08]  /*121f0*/  MOV R91, R2 ;  /* 0x00000002005b7202 */ /* 0x000ff00000000f00 */
[----:B------:R-:W-:Y:S01]  /*12200*/  MUFU.EX2 R144, R144 ;  /* 0x0000009000907308 */ /* 0x000fe20000000800 */
[----:B-1----:R-:W-:Y:S09]  /*12210*/  FADD.FTZ R98, R66, R93 ;  /* 0x0000005d42627221 */ /* 0x002ff20000010000 */
[----:B------:R-:W1:Y:S10]  /*12220*/  MUFU.EX2 R89, R89 ;  /* 0x0000005900597308 */ /* 0x000e740000000800 */
[----:B------:R-:W-:Y:S01]  /*12230*/  MUFU.EX2 R90, R149 ;  /* 0x00000095005a7308 */ /* 0x000fe20000000800 */
[----:B---3--:R-:W-:Y:S09]  /*12240*/  F2FP.F16.F32.PACK_AB R92, R108, R107 ;  /* 0x0000006b6c5c723e */ /* 0x008ff200000000ff */
[----:B------:R-:W3:Y:S01]  /*12250*/  MUFU.EX2 R141, R106 ;  /* 0x0000006a008d7308 */ /* 0x000ee20000000800 */
[----:B-1----:R-:W-:Y:S02]  /*12260*/  F2FP.F16.F32.PACK_AB R93, R89, R144 ;  /* 0x00000090595d723e */ /* 0x002fe400000000ff */
[----:B---3--:R-:W-:Y:S01]  /*12270*/  F2FP.F16.F32.PACK_AB R94, R141, R90 ;  /* 0x0000005a8d5e723e */ /* 0x008fe200000000ff */
[C---:B--2---:R-:W-:Y:S03]  /*12280*/  HMMA.16816.F32 R44, R80.reuse, R52, R44 ;  /* 0x00000034502c723c */ /* 0x044fe6000000182c */
[----:B------:R-:W-:Y:S01]  /*12290*/  F2FP.F16.F32.PACK_AB R52, R64, R65 ;  /* 0x000000414034723e */ /* 0x000fe200000000ff */
[----:B------:R-:W-:Y:S01]  /*122a0*/  FADD.FTZ R65, R65, R100 ;  /* 0x0000006441417221 */ /* 0x000fe20000010000 */
[C---:B------:R-:W-:Y:S01]  /*122b0*/  F2FP.F16.F32.PACK_AB R53, R103.reuse, R66 ;  /* 0x000000426735723e */ /* 0x040fe200000000ff */
[----:B------:R-:W-:Y:S02]  /*122c0*/  FADD.FTZ R103, R103, R98 ;  /* 0x0000006267677221 */ /* 0x000fe40000010000 */
[----:B------:R-:W-:Y:S03]  /*122d0*/  HMMA.16816.F32 R48, R80, R54, R48 ;  /* 0x000000365030723c */ /* 0x000fe60000001830 */
[----:B------:R-:W-:Y:S01]  /*122e0*/  F2FP.F16.F32.PACK_AB R54, R104, R105 ;  /* 0x000000696836723e */ /* 0x000fe200000000ff */
[----:B------:R-:W-:Y:S01]  /*122f0*/  FADD.FTZ R100, R64, R65 ;  /* 0x0000004140647221 */ /* 0x000fe20000010000 */
[C---:B------:R-:W-:Y:S01]  /*12300*/  F2FP.F16.F32.PACK_AB R55, R101.reuse, R102 ;  /* 0x000000666537723e */ /* 0x040fe200000000ff */
[----:B------:R-:W-:Y:S04]  /*12310*/  FADD.FTZ R102, R102, R103 ;  /* 0x0000006766667221 */ /* 0x000fe80000010000 */
[----:B------:R-:W-:Y:S02]  /*12320*/  FADD.FTZ R102, R101, R102 ;  /* 0x0000006665667221 */ /* 0x000fe40000010000 */
[C---:B------:R-:W-:Y:S08]  /*12330*/  HMMA.16816.F32 R4, R52.reuse, R56, R4 ;  /* 0x000000383404723c */ /* 0x040ff00000001804 */
        /* <DEDUP_REMOVED lines=41> */
[----:B------:R-:W-:Y:S03]  /*125d0*/  FFMA.FTZ R97, R3, UR4, -R97 ;  /* 0x0000000403617c23 */ /* 0x000fe60008010861 */
[----:B------:R-:W-:Y:S01]  /*125e0*/  MUFU.EX2 R3, R56 ;  /* 0x0000003800037308 */ /* 0x000fe20000000800 */
[C---:B------:R-:W-:Y:S09]  /*125f0*/  HMMA.16816.F32 R40, R52.reuse, R58, R40 ;  /* 0x0000003a3428723c */ /* 0x040ff20000001828 */
[----:B------:R-:W1:Y:S01]  /*12600*/  MUFU.EX2 R88, R97 ;  /* 0x0000006100587308 */ /* 0x000e620000000800 */
[C---:B--2---:R-:W-:Y:S08]  /*12610*/  HMMA.16816.F32 R44, R52.reuse, R60, R44 ;  /* 0x0000003c342c723c */ /* 0x044ff0000000182c */
[----:B------:R-:W-:Y:S01]  /*12620*/  HMMA.16816.F32 R48, R52, R62, R48 ;  /* 0x0000003e3430723c */ /* 0x000fe20000001830 */
[----:B------:R-:W2:Y:S02]  /*12630*/  LDSM.16.MT88.4 R60, [R116+0x7c00] ;  /* 0x007c0000743c783b */ /* 0x000ea40000004200 */
[----:B-1----:R-:W-:Y:S01]  /*12640*/  F2FP.F16.F32.PACK_AB R95, R88, R3 ;  /* 0x00000003585f723e */ /* 0x002fe200000000ff */
[----:B------:R-:W-:Y:S05]  /*12650*/  FADD.FTZ R3, R3, R144 ;  /* 0x0000009003037221 */ /* 0x000fea0000010000 */
[----:B------:R-:W1:Y:S01]  /*12660*/  LDSM.16.MT88.4 R52, [R96+0x7c00] ;  /* 0x007c00006034783b */ /* 0x000e620000004200 */
[C---:B------:R-:W-:Y:S07]  /*12670*/  HMMA.16816.F32 R80, R92.reuse, R76, R4 ;  /* 0x0000004c5c50723c */ /* 0x040fee0000001804 */
[----:B------:R-:W3:Y:S01]  /*12680*/  LDSM.16.MT88.4 R4, [R116+0x8c00] ;  /* 0x008c00007404783b */ /* 0x000ee20000004200 */
[C---:B------:R-:W-:Y:S07]  /*12690*/  HMMA.16816.F32 R76, R92.reuse, R78, R8 ;  /* 0x0000004e5c4c723c */ /* 0x040fee0000001808 */
[----:B------:R-:W4:Y:S01]  /*126a0*/  LDSM.16.MT88.4 R8, [R96+0x8c00] ;  /* 0x008c00006008783b */ /* 0x000f220000004200 */
[C---:B------:R-:W-:Y:S03]  /*126b0*/  HMMA.16816.F32 R72, R92.reuse, R68, R12 ;  /* 0x000000445c48723c */ /* 0x040fe6000000180c */
[----:B------:R-:W-:Y:S04]  /*126c0*/  FADD.FTZ R13, R105, R100 ;  /* 0x00000064690d7221 */ /* 0x000fe80000010000 */
[----:B------:R-:W-:Y:S01]  /*126d0*/  FADD.FTZ R13, R104, R13 ;  /* 0x0000000d680d7221 */ /* 0x000fe20000010000 */
[C---:B------:R-:W-:Y:S08]  /*126e0*/  HMMA.16816.F32 R68, R92.reuse, R70, R16 ;  /* 0x000000465c44723c */ /* 0x040ff00000001810 */
[C---:B--2---:R-:W-:Y:S08]  /*126f0*/  HMMA.16816.F32 R64, R92.reuse, R60, R20 ;  /* 0x0000003c5c40723c */ /* 0x044ff00000001814 */
[C---:B------:R-:W-:Y:S08]  /*12700*/  HMMA.16816.F32 R60, R92.reuse, R62, R24 ;  /* 0x0000003e5c3c723c */ /* 0x040ff00000001818 */
[C---:B-1----:R-:W-:Y:S08]  /*12710*/  HMMA.16816.F32 R56, R92.reuse, R52, R28 ;  /* 0x000000345c38723c */ /* 0x042ff0000000181c */
        /* <DEDUP_REMOVED lines=11> */
[----:B------:R-:W-:Y:S01]  /*127d0*/  MOV R93, R0 ;  /* 0x00000000005d7202 */ /* 0x000fe20000000f00 */
[----:B------:R-:W-:Y:S01]  /*127e0*/  FADD.FTZ R90, R90, R5 ;  /* 0x000000055a5a7221 */ /* 0x000fe20000010000 */
[----:B------:R-:W-:Y:S03]  /*127f0*/  FADD.FTZ R94, R88, R3 ;  /* 0x00000003585e7221 */ /* 0x000fe60000010000 */
[----:B------:R-:W-:Y:S01]  /*12800*/  FADD.FTZ R141, R141, R90 ;  /* 0x0000005a8d8d7221 */ /* 0x000fe20000010000 */
[----:B------:R-:W-:Y:S11]  /*12810*/  @P0 BRA `(.L_x_3772) ;  /* 0xffffffd400f80947 */ /* 0x000ff6000383ffff */
.L_x_3768:
[----:B------:R-:W1:Y:S01]  /*12820*/  SHFL.BFLY PT, R4, R141, 0x2, 0x1f ;  /* 0x0c401f008d047f89 */ /* 0x000e6200000e0000 */
[----:B------:R-:W2:Y:S01]  /*12830*/  S2UR UR4, SR_CgaCtaId ;  /* 0x00000000000479c3 */ /* 0x000ea20000008800 */
[----:B------:R-:W-:Y:S01]  /*12840*/  UMOV UR5, 0x400 ;  /* 0x0000040000057882 */ /* 0x000fe20000000000 */
[----:B------:R-:W-:Y:S01]  /*12850*/  ISETP.NE.AND P1, PT, R128, -0x1, PT ;  /* 0xffffffff8000780c */ /* 0x000fe20003f25270 */
[----:B------:R-:W3:Y:S01]  /*12860*/  SHFL.BFLY PT, R3, R94, 0x2, 0x1f ;  /* 0x0c401f005e037f89 */ /* 0x000ee200000e0000 */
[----:B------:R-:W4:Y:S01]  /*12870*/  LDCU.64 UR8, c[0x0][0x408] ;  /* 0x00008100ff0877ac */ /* 0x000f220008000a00 */
[----:B------:R-:W-:Y:S01]  /*12880*/  BSSY.RECONVERGENT B0, `(.L_x_3773) ;  /* 0x00000ad000007945 */ /* 0x000fe20003800200 */
[----:B------:R-:W5:Y:S01]  /*12890*/  S2R R6, SR_TID.X ;  /* 0x0000000000067919 */ /* 0x000f620000002100 */
        /* <DEDUP_REMOVED lines=8> */
[----:B------:R-:W-:-:S02]  /*12920*/  LOP3.LUT R9, R3, 0xc0, RZ, 0xc0, !PT ;  /* 0x000000c003097812 */ /* 0x000fc400078ec0ff */
[----:B------:R-:W-:Y:S02]  /*12930*/  LOP3.LUT R4, R4, 0x3e00, RZ, 0xc0, !PT ;  /* 0x00003e0004047812 */ /* 0x000fe400078ec0ff */
[----:B------:R-:W-:Y:S02]  /*12940*/  LOP3.LUT R3, R3, 0x20, RZ, 0xc0, !PT ;  /* 0x0000002003037812 */ /* 0x000fe400078ec0ff */
[----:B------:R-:W-:Y:S01]  /*12950*/  LEA R4, R5, R4, 0x1 ;  /* 0x0000000405047211 */ /* 0x000fe200078e08ff */
[----:B-1----:R-:W-:Y:S01]  /*12960*/  FADD.FTZ R8, R13, R8 ;  /* 0x000000080d087221 */ /* 0x002fe20000010000 */
[----:B------:R-:W-:Y:S02]  /*12970*/  ISETP.NE.AND P2, PT, R5, RZ, PT ;  /* 0x000000ff0500720c */ /* 0x000fe40003f45270 */
[----:B------:R-:W-:Y:S01]  /*12980*/  MOV R5, 0x7f800000 ;  /* 0x7f80000000057802 */ /* 0x000fe20000000f00 */
[----:B--2---:R-:W-:Y:S01]  /*12990*/  FADD.FTZ R7, R12, R7 ;  /* 0x000000070c077221 */ /* 0x004fe20000010000 */
[----:B------:R-:W1:Y:S01]  /*129a0*/  MUFU.RCP R11, R8 ;  /* 0x00000008000b7308 */ /* 0x000e620000001000 */
[----:B------:R-:W-:-:S02]  /*129b0*/  LOP3.LUT R12, R9, 0x18, R6, 0xf8, !PT ;  /* 0x00000018090c7812 */ /* 0x000fc400078ef806 */
[----:B------:R-:W-:Y:S02]  /*129c0*/  FSETP.NE.FTZ.AND P5, PT, R8, RZ, PT ;  /* 0x000000ff0800720b */ /* 0x000fe40003fb5000 */
[----:B------:R-:W-:Y:S02]  /*129d0*/  FSETP.NE.FTZ.AND P4, PT, R7, RZ, PT ;  /* 0x000000ff0700720b */ /* 0x000fe40003f95000 */
[----:B------:R-:W-:Y:S01]  /*129e0*/  IADD3 R3, PT, PT, R12, R4, R3 ;  /* 0x000000040c037210 */ /* 0x000fe20007ffe003 */
[----:B------:R-:W2:Y:S01]  /*129f0*/  MUFU.RCP R10, R7 ;  /* 0x00000007000a7308 */ /* 0x000ea20000001000 */
[C---:B------:R-:W-:Y:S02]  /*12a00*/  LOP3.LUT R4, R6.reuse, 0x8, RZ, 0xc0, !PT ;  /* 0x0000000806047812 */ /* 0x040fe400078ec0ff */
[----:B------:R-:W-:Y:S02]  /*12a10*/  SHF.L.U32 R9, R6, 0x2, RZ ;  /* 0x0000000206097819 */ /* 0x000fe400000006ff */
[----:B------:R-:W-:-:S02]  /*12a20*/  LEA R3, R3, UR4, 0x1 ;  /* 0x0000000403037c11 */ /* 0x000fc4000f8e08ff */
[----:B------:R-:W-:Y:S01]  /*12a30*/  LOP3.LUT R12, R9, 0x40, RZ, 0xc0, !PT ;  /* 0x00000040090c7812 */ /* 0x000fe200078ec0ff */
[----:B------:R-:W3:Y:S01]  /*12a40*/  @P5 LDC R19, c[0x0][0x458] ;  /* 0x00011600ff135b82 */ /* 0x000ee20000000800 */
[----:B------:R-:W-:Y:S01]  /*12a50*/  @P5 MUFU.LG2 R8, R8 ;  /* 0x0000000800085308 */ /* 0x000fe20000000c00 */
[----:B-1----:R-:W-:Y:S01]  /*12a60*/  FSEL R11, R11, 1, P5 ;  /* 0x3f8000000b0b7808 */ /* 0x002fe20002800000 */
[----:B------:R-:W-:Y:S01]  /*12a70*/  IMAD R9, R4, -0x4, R3 ;  /* 0xfffffffc04097824 */ /* 0x000fe200078e0203 */
[----:B------:R-:W-:-:S03]  /*12a80*/  IADD3 R15, PT, PT, R3, -R12, RZ ;  /* 0x8000000c030f7210 */ /* 0x000fc60007ffe0ff */
        /* <DEDUP_REMOVED lines=73> */
[----:B------:R-:W5:Y:S01]  /*12f20*/  @P1 LDC.64 R12, c[0x0][0x408] ;  /* 0x00010200ff0c1b82 */ /* 0x000f620000000a00 */
        /* <DEDUP_REMOVED lines=11> */
[----:B--2---:R-:W-:Y:S01]  /*12fe0*/  @P4 FMUL.FTZ R7, R7, 0.69314718246459960938 ;  /* 0x3f31721807074820 */ /* 0x004fe20000410000 */
[----:B-1----:R-:W-:-:S02]  /*12ff0*/  ISETP.NE.AND P3, PT, R10, RZ, PT ;  /* 0x000000ff0a00720c */ /* 0x002fc40003f65270 */
[----:B------:R-:W-:Y:S01]  /*13000*/  STS [R3+0x1000], R64 ;  /* 0x0010004003007388 */ /* 0x000fe20000000800 */
[----:B------:R-:W1:Y:S01]  /*13010*/  @!P1 LDC.64 R10, c[0x0][0x400] ;  /* 0x00010000ff0a9b82 */ /* 0x000e620000000a00 */
[----:B------:R-:W-:Y:S02]  /*13020*/  ISETP.NE.OR P0, PT, R128, -0x1, !P3 ;  /* 0xffffffff8000780c */ /* 0x000fe40005f05670 */
[----:B------:R-:W-:Y:S04]  /*13030*/  STS [R3+0x1200], R66 ;  /* 0x0012004203007388 */ /* 0x000fe80000000800 */
[----:B------:R-:W-:Y:S03]  /*13040*/  STS [R9+0x1010], R60 ;  /* 0x0010103c09007388 */ /* 0x000fe60000000800 */
[----:B------:R-:W2:Y:S01]  /*13050*/  @!P3 LDC R4, c[0x0][0x3e0] ;  /* 0x0000f800ff04bb82 */ /* 0x000ea20000000800 */
[----:B------:R-:W-:Y:S04]  /*13060*/  STS [R9+0x1210], R62 ;  /* 0x0012103e09007388 */ /* 0x000fe80000000800 */
[----:B------:R-:W-:Y:S03]  /*13070*/  STS [R15+0x1020], R56 ;  /* 0x001020380f007388 */ /* 0x000fe60000000800 */
[----:B------:R-:W4:Y:S01]  /*13080*/  @P3 LDC R14, c[0x0][0x454] ;  /* 0x00011500ff0e3b82 */ /* 0x000f220000000800 */
[----:B------:R-:W-:Y:S04]  /*13090*/  STS [R15+0x1220], R58 ;  /* 0x0012203a0f007388 */ /* 0x000fe80000000800 */
[----:B------:R-:W-:Y:S01]  /*130a0*/  STS [R17+0x1030], R52 ;  /* 0x0010303411007388 */ /* 0x000fe20000000800 */
[----:B-1----:R-:W-:Y:S01]  /*130b0*/  @!P1 IMAD.WIDE.U32 R24, R130, R10, RZ ;  /* 0x0000000a82189225 */ /* 0x002fe200078e00ff */
[----:B------:R-:W-:-:S02]  /*130c0*/  MOV R10, 0x7f800000 ;  /* 0x7f800000000a7802 */ /* 0x000fc40000000f00 */
[----:B------:R-:W-:Y:S01]  /*130d0*/  STS [R17+0x1230], R54 ;  /* 0x0012303611007388 */ /* 0x000fe20000000800 */
[----:B------:R-:W-:-:S03]  /*130e0*/  @!P1 IMAD R11, R130, R11, R25 ;  /* 0x0000000b820b9224 */ /* 0x000fc600078e0219 */
[----:B------:R-:W-:Y:S01]  /*130f0*/  STS [R3+0x2000], R36 ;  /* 0x0020002403007388 */ /* 0x000fe20000000800 */
[----:B--2---:R-:W-:-:S03]  /*13100*/  @!P3 IMAD R4, R130, R4, R129 ;  /* 0x000000048204b224 */ /* 0x004fc600078e0281 */
[----:B------:R1:W-:Y:S04]  /*13110*/  STS [R3+0x2200], R38 ;  /* 0x0022002603007388 */ /* 0x0003e80000000800 */
[----:B------:R-:W-:Y:S04]  /*13120*/  STS [R9+0x2010], R40 ;  /* 0x0020102809007388 */ /* 0x000fe80000000800 */
[----:B------:R2:W-:Y:S04]  /*13130*/  STS [R9+0x2210], R42 ;  /* 0x0022102a09007388 */ /* 0x0005e80000000800 */
[----:B------:R-:W-:Y:S04]  /*13140*/  STS [R15+0x2020], R44 ;  /* 0x0020202c0f007388 */ /* 0x000fe80000000800 */
[----:B------:R-:W-:Y:S04]  /*13150*/  STS [R15+0x2220], R46 ;  /* 0x0022202e0f007388 */ /* 0x000fe80000000800 */
[----:B------:R-:W-:Y:S04]  /*13160*/  STS [R17+0x2030], R48 ;  /* 0x0020303011007388 */ /* 0x000fe80000000800 */
[----:B------:R5:W-:Y:S01]  /*13170*/  STS [R17+0x2230], R50 ;  /* 0x0022303211007388 */ /* 0x000be20000000800 */
[----:B-1----:R-:W1:Y:S08]  /*13180*/  LDC R3, c[0x0][0x434] ;  /* 0x00010d00ff037b82 */ /* 0x002e700000000800 */
[----:B------:R-:W-:Y:S08]  /*13190*/  BAR.SYNC.DEFER_BLOCKING 0x0 ;  /* 0x0000000000007b1d */ /* 0x000ff00000010000 */
[----:B--2---:R-:W2:Y:S01]  /*131a0*/  @P4 LDC R9, c[0x0][0x458] ;  /* 0x00011600ff094b82 */ /* 0x004ea20000000800 */
[C---:B-----5:R-:W-:Y:S01]  /*131b0*/  @P1 IMAD.WIDE.U32 R16, R128.reuse, R12, RZ ;  /* 0x0000000c80101225 */ /* 0x060fe200078e00ff */
[----:B------:R1:W3:Y:S03]  /*131c0*/  LDS.128 R20, [R137+0x800] ;  /* 0x0008000089147984 */ /* 0x0002e60000000c00 */
[----:B------:R-:W-:-:S02]  /*131d0*/  @P1 IMAD R11, R128, R13, R17 ;  /* 0x0000000d800b1224 */ /* 0x000fc400078e0211 */
[----:B------:R-:W-:Y:S01]  /*131e0*/  @P5 FMUL.FTZ R13, R8, 0.69314718246459960938 ;  /* 0x3f317218080d5820 */ /* 0x000fe20000410000 */
[-C--:B-1----:R-:W-:Y:S02]  /*131f0*/  @!P0 IMAD R128, R130, R3.reuse, RZ ;  /* 0x0000000382808224 */ /* 0x082fe400078e02ff */
[----:B------:R-:W-:Y:S02]  /*13200*/  @!P3 IMAD R4, R4, R3, RZ ;  /* 0x000000030404b224 */ /* 0x000fe400078e02ff */
[----:B--2---:R-:W-:Y:S01]  /*13210*/  @P4 FFMA.FTZ R10, R0, R9, R7 ;  /* 0x00000009000a4223 */ /* 0x004fe20000010007 */
[----:B---3--:R-:W-:Y:S01]  /*13220*/  @P5 FFMA.FTZ R5, R2, R19, R13 ;  /* 0x0000001302055223 */ /* 0x008fe2000001000d */
[----:B----4-:R-:W-:Y:S01]  /*13230*/  @P3 IMAD R4, R129, R14, R128 ;  /* 0x0000000e81043224 */ /* 0x010fe200078e0280 */
[----:B------:R-:W-:Y:S01]  /*13240*/  SHF.R.U32.HI R0, RZ, 0x2, R6 ;  /* 0x00000002ff007819 */ /* 0x000fe20000011606 */
[----:B------:R-:W-:Y:S06]  /*13250*/  @P2 BRA `(.L_x_3774) ;  /* 0x00000000003c2947 */ /* 0x000fec0003800000 */
        /* <DEDUP_REMOVED lines=15> */
.L_x_3774:
[----:B------:R-:W-:Y:S05]  /*13350*/  BSYNC.RECONVERGENT B0 ;  /* 0x0000000000007941 */ /* 0x000fea0003800200 */
.L_x_3773:
[----:B------:R-:W-:Y:S01]  /*13360*/  MOV R4, R86 ;  /* 0x0000005600047202 */ /* 0x000fe20000000f00 */
[----:B------:R-:W-:Y:S01]  /*13370*/  @P1 IMAD.MOV.U32 R24, RZ, RZ, R16 ;  /* 0x000000ffff181224 */ /* 0x000fe200078e0010 */
[----:B-1----:R-:W-:Y:S01]  /*13380*/  MOV R5, RZ ;  /* 0x000000ff00057202 */ /* 0x002fe20000000f00 */
[----:B------:R1:W2:Y:S01]  /*13390*/  LDS.128 R12, [R137] ;  /* 0x00000000890c7984 */ /* 0x0002a20000000c00 */
[----:B------:R-:W3:Y:S01]  /*133a0*/  LDCU.64 UR4, c[0x0][0x410] ;  /* 0x00008200ff0477ac */ /* 0x000ee20008000a00 */
[----:B------:R-:W-:Y:S01]  /*133b0*/  BSSY.RECONVERGENT B0, `(.L_x_3775) ;  /* 0x000001a000007945 */ /* 0x000fe20003800200 */
[----:B------:R-:W-:-:S04]  /*133c0*/  IMAD.WIDE.U32 R4, R131, UR8, R4 ;  /* 0x0000000883047c25 */ /* 0x000fc8000f8e0004 */
[C---:B------:R-:W-:Y:S01]  /*133d0*/  IMAD R2, R131.reuse, UR9, R5 ;  /* 0x0000000983027c24 */ /* 0x040fe2000f8e0205 */
[----:B------:R-:W-:Y:S02]  /*133e0*/  IADD3 R16, P0, PT, R24, R4, RZ ;  /* 0x0000000418107210 */ /* 0x000fe40007f1e0ff */
[----:B------:R1:W4:Y:S01]  /*133f0*/  LDS.128 R4, [R137+0x2000] ;  /* 0x0020000089047984 */ /* 0x0003220000000c00 */
[----:B------:R-:W-:Y:S02]  /*13400*/  IADD3 R131, PT, PT, -R131, R132, RZ ;  /* 0x0000008483837210 */ /* 0x000fe40007ffe1ff */
[----:B------:R-:W-:Y:S02]  /*13410*/  IMAD.X R17, R11, 0x1, R2, P0 ;  /* 0x000000010b117824 */ /* 0x000fe400000e0602 */
[----:B------:R1:W1:Y:S01]  /*13420*/  LDS.128 R8, [R137+0x1000] ;  /* 0x0010000089087984 */ /* 0x0002620000000c00 */
[-C--:B------:R-:W-:Y:S01]  /*13430*/  ISETP.GE.AND P0, PT, R0, R131.reuse, PT ;  /* 0x000000830000720c */ /* 0x080fe20003f06270 */
[----:B---3--:R-:W-:Y:S01]  /*13440*/  IMAD.WIDE.U32 R16, R129, UR4, R16 ;  /* 0x0000000481107c25 */ /* 0x008fe2000f8e0010 */
[----:B------:R-:W-:-:S03]  /*13450*/  ISETP.GE.AND P4, PT, R133, R131, PT ;  /* 0x000000838500720c */ /* 0x000fc60003f86270 */
[----:B------:R-:W-:-:S08]  /*13460*/  IMAD R19, R129, UR5, R17 ;  /* 0x0000000581137c24 */ /* 0x000fd0000f8e0211 */
[----:B------:R-:W-:Y:S05]  /*13470*/  @P0 BRA `(.L_x_3776) ;  /* 0x0000000000340947 */ /* 0x000fea0003800000 */
[----:B------:R-:W3:Y:S01]  /*13480*/  LDCU UR10, c[0x0][0x440] ;  /* 0x00008800ff0a77ac */ /* 0x000ee20008000800 */
[----:B------:R-:W-:Y:S01]  /*13490*/  IMAD.MOV.U32 R18, RZ, RZ, R16 ;  /* 0x000000ffff127224 */ /* 0x000fe200078e0010 */
[----:B------:R-:W5:Y:S03]  /*134a0*/  LDCU.64 UR4, c[0x0][0x3f0] ;  /* 0x00007e00ff0477ac */ /* 0x000f660008000a00 */
[----:B------:R-:W-:-:S04]  /*134b0*/  IMAD.WIDE.U32 R26, R0, UR8, R18 ;  /* 0x00000008001a7c25 */ /* 0x000fc8000f8e0012 */
[----:B------:R-:W-:Y:S01]  /*134c0*/  IMAD R2, R0, UR9, R27 ;  /* 0x0000000900027c24 */ /* 0x000fe2000f8e021b */
[----:B---3--:R-:W-:Y:S02]  /*134d0*/  ISETP.GE.AND P2, PT, R86, UR10, PT ;  /* 0x0000000a56007c0c */ /* 0x008fe4000bf46270 */
[----:B------:R-:W-:Y:S02]  /*134e0*/  ISETP.GE.AND P1, PT, R85, UR10, PT ;  /* 0x0000000a55007c0c */ /* 0x000fe4000bf26270 */
[----:B------:R-:W-:Y:S02]  /*134f0*/  ISETP.GE.AND P0, PT, R84, UR10, PT ;  /* 0x0000000a54007c0c */ /* 0x000fe4000bf06270 */
[----:B-----5:R-:W-:-:S04]  /*13500*/  LEA R24, P3, R26, UR4, 0x1 ;  /* 0x000000041a187c11 */ /* 0x020fc8000f8608ff */
[----:B------:R-:W-:-:S05]  /*13510*/  LEA.HI.X R25, R26, UR5, R2, 0x1, P3 ;  /* 0x000000051a197c11 */ /* 0x000fca00098f0c02 */
[----:B--2---:R3:W-:Y:S04]  /*13520*/  @!P2 STG.E.128 desc[UR6][R24.64], R12 ;  /* 0x0000000c1800a986 */ /* 0x0047e8000c101d06 */
[----:B-1----:R3:W-:Y:S04]  /*13530*/  @!P1 STG.E.128 desc[UR6][R24.64+0x40], R8 ;  /* 0x0000400818009986 */ /* 0x0027e8000c101d06 */
[----:B----4-:R3:W-:Y:S02]  /*13540*/  @!P0 STG.E.128 desc[UR6][R24.64+0x80], R4 ;  /* 0x0000800418008986 */ /* 0x0107e4000c101d06 */
.L_x_3776:
[----:B------:R-:W-:Y:S05]  /*13550*/  BSYNC.RECONVERGENT B0 ;  /* 0x0000000000007941 */ /* 0x000fea0003800200 */
.L_x_3775:
[----:B---34-:R3:W4:Y:S01]  /*13560*/  LDS.128 R4, [R137+0x1800] ;  /* 0x0018000089047984 */ /* 0x0187220000000c00 */
[----:B------:R-:W-:Y:S05]  /*13570*/  @P4 EXIT ;  /* 0x000000000000494d */ /* 0x000fea0003800000 */
[----:B------:R-:W5:Y:S01]  /*13580*/  LDCU.64 UR4, c[0x0][0x3f0] ;  /* 0x00007e00ff0477ac */ /* 0x000f620008000a00 */
[----:B------:R-:W-:Y:S01]  /*13590*/  IADD3 R3, P0, PT, R0, 0x20, RZ ;  /* 0x0000002000037810 */ /* 0x000fe20007f1e0ff */
[----:B-1----:R1:W1:Y:S01]  /*135a0*/  LDS.128 R8, [R137+0x2800] ;  /* 0x0028000089087984 */ /* 0x0022620000000c00 */
[----:B--2---:R-:W-:Y:S01]  /*135b0*/  MOV R13, R19 ;  /* 0x00000013000d7202 */ /* 0x004fe20000000f00 */
        /* <DEDUP_REMOVED lines=17> */
.L_x_3777:
        /* <DEDUP_REMOVED lines=11> */
.L_x_5531:


//--------------------- .text._ZN5flash24flash_fwd_splitkv_kernelI23Flash_fwd_kernel_traitsILi96ELi64ELi64ELi4ELb0ELb0EN7cutlass6half_tE19Flash_kernel_traitsILi96ELi64ELi64ELi4ES3_EELb1ELb0ELb0ELb0ELb0ELb0ELb1ELb0EEEvNS_16Flash_fwd_paramsE --------------------------
	.section	.text._ZN5flash24flash_fwd_splitkv_kernelI23Flash_fwd_kernel_traitsILi96ELi64ELi64ELi4ELb0ELb0EN7cutlass6half_tE19Flash_kernel_traitsILi96ELi64ELi64ELi4ES3_EELb1ELb0ELb0ELb0ELb0ELb0ELb1ELb0EEEvNS_16Flash_fwd_paramsE,"ax",@progbits
	.align	128
        .global         _ZN5flash24flash_fwd_splitkv_kernelI23Flash_fwd_kernel_traitsILi96ELi64ELi64ELi4ELb0ELb0EN7cutlass6half_tE19Flash_kernel_traitsILi96ELi64ELi64ELi4ES3_EELb1ELb0ELb0ELb0ELb0ELb0ELb1ELb0EEEvNS_16Flash_fwd_paramsE
        .type           _ZN5flash24flash_fwd_splitkv_kernelI23Flash_fwd_kernel_traitsILi96ELi64ELi64ELi4ELb0ELb0EN7cutlass6half_tE19Flash_kernel_traitsILi96ELi64ELi64ELi4ES3_EELb1ELb0ELb0ELb0ELb0ELb0ELb1ELb0EEEvNS_16Flash_fwd_paramsE,@function
        .size           _ZN5flash24flash_fwd_splitkv_kernelI23Flash_fwd_kernel_traitsILi96ELi64ELi64ELi4ELb0ELb0EN7cutlass6half_tE19Flash_kernel_traitsILi96ELi64ELi64ELi4ES3_EELb1ELb0ELb0ELb0ELb0ELb0ELb1ELb0EEEvNS_16Flash_fwd_paramsE,(.L_x_5532 - _ZN5flash24flash_fwd_splitkv_kernelI23Flash_fwd_kernel_traitsILi96ELi64ELi64ELi4ELb0ELb0EN7cutlass6half_tE19Flash_kernel_traitsILi96ELi64ELi64ELi4ES3_EELb1ELb0ELb0ELb0ELb0ELb0ELb1ELb0EEEvNS_16Flash_fwd_paramsE)
        .other          _ZN5flash24flash_fwd_splitkv_kernelI23Flash_fwd_kernel_traitsILi96ELi64ELi64ELi4ELb0ELb0EN7cutlass6half_tE19Flash_kernel_traitsILi96ELi64ELi64ELi4ES3_EELb1ELb0ELb0ELb0ELb0ELb0ELb1ELb0EEEvNS_16Flash_fwd_paramsE,@"STO_CUDA_ENTRY STV_DEFAULT"
_ZN5flash24flash_fwd_splitkv_kernelI23Flash_fwd_kernel_traitsILi96ELi64ELi64ELi4ELb0ELb0EN7cutlass6half_tE19Flash_kernel_traitsILi96ELi64ELi64ELi4ES3_EELb1ELb0ELb0ELb0ELb0ELb0ELb1ELb0EEEvNS_16Flash_fwd_paramsE:
.text._ZN5flash24flash_fwd_splitkv_kernelI23Flash_fwd_kernel_traitsILi96ELi64ELi64ELi4ELb0ELb0EN7cutlass6half_tE19Flash_kernel_traitsILi96ELi64ELi64ELi4ES3_EELb1ELb0ELb0ELb0ELb0ELb0ELb1ELb0EEEvNS_16Flash_fwd_paramsE:
[----:B------:R-:W-:Y:S08]  /*0000*/  LDC R1, c[0x0][0x37c] ;  /* 0x0000df00ff017b82 */ /* 0x000ff00000000800 */
[----:B------:R-:W1:Y:S01]  /*0010*/  LDC R10, c[0x0][0x3e0] ;  /* 0x0000f800ff0a7b82 */ /* 0x000e620000000800 */
[----:B------:R-:W2:Y:S01]  /*0020*/  S2R R5, SR_CTAID.Z ;  /* 0x0000000000057919 */ /* 0x000ea20000002700 */
[----:B------:R-:W-:Y:S01]  /*0030*/  IMAD.MOV.U32 R2, RZ, RZ, RZ ;  /* 0x000000ffff027224 */ /* 0x000fe200078e00ff */
[----:B------:R-:W3:Y:S01]  /*0040*/  LDCU.64 UR4, c[0x0][0x478] ;  /* 0x00008f00ff0477ac */ /* 0x000ee20008000a00 */
[----:B------:R-:W-:Y:S01]  /*0050*/  IMAD.MOV.U32 R8, RZ, RZ, -0x1 ;  /* 0xffffffffff087424 */ /* 0x000fe200078e00ff */
        /* <DEDUP_REMOVED lines=28> */
[----:B------:R-:W-:-:S03]  /*0220*/  ISETP.NE.U32.AND P2, PT, RZ, UR4, PT ;  /* 0x00000004ff007c0c */ /* 0x000fc6000bf45070 */
[----:B-1----:R-:W-:Y:S01]  /*0230*/  IMAD.WIDE.U32 R18, R125, 0x4, R6 ;  /* 0x000000047d127825 */ /* 0x002fe200078e0006 */
[----:B------:R-:W-:-:S04]  /*0240*/  ISETP.NE.AND.EX P2, PT, RZ, UR5, PT, P2 ;  /* 0x00000005ff007c0c */ /* 0x000fc8000bf45320 */
[----:B----4-:R-:W3:Y:S04]  /*0250*/  @P0 LDG.E R8, desc[UR14][R18.64] ;  /* 0x0000000e12080981 */ /* 0x010ee8000c1e1900 */
[----:B------:R2:W3:Y:S01]  /*0260*/  @P4 LDG.E R17, desc[UR14][R18.64+0x4] ;  /* 0x0000040e12114981 */ /* 0x0004e2000c1e1900 */
[----:B------:R-:W-:Y:S01]  /*0270*/  IMAD.SHL.U32 R11, R125, 0x4, RZ ;  /* 0x000000047d0b7824 */ /* 0x000fe200078e00ff */
[----:B------:R-:W-:Y:S01]  /*0280*/  SHF.R.U32.HI R4, RZ, 0x1e, R125 ;  /* 0x0000001eff047819 */ /* 0x000fe2000001167d */
[----:B------:R-:W1:Y:S01]  /*0290*/  @!P4 LDC R9, c[0x0][0x434] ;  /* 0x00010d00ff09cb82 */ /* 0x000e620000000800 */
[----:B------:R-:W-:Y:S02]  /*02a0*/  IMAD.MOV.U32 R6, RZ, RZ, RZ ;  /* 0x000000ffff067224 */ /* 0x000fe400078e00ff */
[----:B------:R-:W-:-:S02]  /*02b0*/  @P2 IADD3 R14, P0, PT, R11, UR4, RZ ;  /* 0x000000040b0e2c10 */ /* 0x000fc4000ff1e0ff */
[----:B------:R-:W-:Y:S02]  /*02c0*/  @P3 IADD3 R12, P1, PT, R11, UR6, RZ ;  /* 0x000000060b0c3c10 */ /* 0x000fe4000ff3e0ff */
[C---:B------:R-:W-:Y:S02]  /*02d0*/  @P2 IADD3.X R15, PT, PT, R4.reuse, UR5, RZ, P0, !PT ;  /* 0x00000005040f2c10 */ /* 0x040fe400087fe4ff */
[----:B------:R-:W-:-:S04]  /*02e0*/  @P3 IADD3.X R13, PT, PT, R4, UR7, RZ, P1, !PT ;  /* 0x00000007040d3c10 */ /* 0x000fc80008ffe4ff */
[----:B------:R-:W5:Y:S01]  /*02f0*/  @P2 LDG.E R15, desc[UR14][R14.64] ;  /* 0x0000000e0e0f2981 */ /* 0x000f62000c1e1900 */
[----:B------:R-:W4:Y:S03]  /*0300*/  LDCU.U8 UR4, c[0x0][0x532] ;  /* 0x0000a640ff0477ac */ /* 0x000f260008000000 */
[----:B------:R4:W5:Y:S01]  /*0310*/  @P3 LDG.E R6, desc[UR14][R12.64] ;  /* 0x0000000e0c063981 */ /* 0x000962000c1e1900 */
[----:B--2---:R-:W-:-:S05]  /*0320*/  IADD3 R18, P0, PT, R11, R2, RZ ;  /* 0x000000020b127210 */ /* 0x004fca0007f1e0ff */
[----:B------:R-:W-:Y:S01]  /*0330*/  IMAD.X R19, R4, 0x1, R3, P0 ;  /* 0x0000000104137824 */ /* 0x000fe200000e0603 */
[----:B------:R-:W-:-:S04]  /*0340*/  ISETP.NE.U32.AND P0, PT, R2, RZ, PT ;  /* 0x000000ff0200720c */ /* 0x000fc80003f05070 */
[----:B------:R-:W-:Y:S01]  /*0350*/  ISETP.NE.AND.EX P0, PT, R3, RZ, PT, P0 ;  /* 0x000000ff0300720c */ /* 0x000fe20003f05300 */
[----:B----4-:R-:W2:Y:S01]  /*0360*/  S2R R13, SR_CTAID.X ;  /* 0x00000000000d7919 */ /* 0x010ea20000002500 */
        /* <DEDUP_REMOVED lines=13> */
.L_x_3778:
[----:B------:R-:W-:Y:S05]  /*0440*/  @!P3 EXIT ;  /* 0x000000000000b94d */ /* 0x000fea0003800000 */
[----:B------:R-:W3:Y:S01]  /*0450*/  LDC R14, c[0x0][0x374] ;  /* 0x0000dd00ff0e7b82 */ /* 0x000ee20000000800 */
[----:B-----5:R-:W-:Y:S01]  /*0460*/  @P2 IMAD.IADD R94, R15, 0x1, -R6 ;  /* 0x000000010f5e2824 */ /* 0x020fe200078e0a06 */
[----:B------:R-:W4:Y:S06]  /*0470*/  S2R R112, SR_TID.X ;  /* 0x0000000000707919 */ /* 0x000f2c0000002100 */
[----:B------:R-:W2:Y:S08]  /*0480*/  LDC R2, c[0x0][0x438] ;  /* 0x00010e00ff027b82 */ /* 0x000eb00000000800 */
[----:B-1----:R-:W1:Y:S01]  /*0490*/  @!P2 LDC R18, c[0x0][0x43c] ;  /* 0x00010f00ff12ab82 */ /* 0x002e620000000800 */
[----:B---3--:R-:W-:-:S07]  /*04a0*/  IABS R12, R14 ;  /* 0x0000000e000c7213 */ /* 0x008fce0000000000 */
[----:B------:R-:W3:Y:S01]  /*04b0*/  LDC R87, c[0x0][0x508] ;  /* 0x00014200ff577b82 */ /* 0x000ee20000000800 */
[----:B------:R-:W4:Y:S01]  /*04c0*/  I2F.RP R16, R12 ;  /* 0x0000000c00107306 */ /* 0x000f220000209400 */
[----:B--2---:R-:W-:-:S05]  /*04d0*/  VIADD R2, R2, 0x3f ;  /* 0x0000003f02027836 */ /* 0x004fca0000000000 */
[----:B------:R-:W-:-:S04]  /*04e0*/  SHF.R.S32.HI R19, RZ, 0x1f, R2 ;  /* 0x0000001fff137819 */ /* 0x000fc80000011402 */
[----:B------:R-:W-:Y:S01]  /*04f0*/  LEA.HI R19, R19, R2, RZ, 0x6 ;  /* 0x0000000213137211 */ /* 0x000fe200078f30ff */
[----:B----4-:R-:W2:Y:S01]  /*0500*/  MUFU.RCP R20, R16 ;  /* 0x0000001000147308 */ /* 0x010ea20000001000 */
[-C--:B------:R-:W-:Y:S02]  /*0510*/  IABS R2, R14.reuse ;  /* 0x0000000e00027213 */ /* 0x080fe40000000000 */
[----:B------:R-:W-:-:S03]  /*0520*/  LEA.HI.SX32 R19, R19, R14, 0x1a ;  /* 0x0000000e13137211 */ /* 0x000fc600078fd2ff */
[----:B------:R-:W-:Y:S02]  /*0530*/  IMAD.MOV R2, RZ, RZ, -R2 ;  /* 0x000000ffff027224 */ /* 0x000fe400078e0a02 */
[----:B------:R-:W-:Y:S02]  /*0540*/  VIADD R19, R19, 0xffffffff ;  /* 0xffffffff13137836 */ /* 0x000fe40000000000 */
[----:B--2---:R-:W-:-:S04]  /*0550*/  VIADD R20, R20, 0xffffffe ;  /* 0x0ffffffe14147836 */ /* 0x004fc80000000000 */
[----:B------:R-:W2:Y:S02]  /*0560*/  F2I.FTZ.U32.TRUNC.NTZ R21, R20 ;  /* 0x0000001400157305 */ /* 0x000ea4000021f000 */
[--C-:B--2---:R-:W-:Y:S02]  /*0570*/  IMAD.MOV R3, RZ, RZ, -R21.reuse ;  /* 0x000000ffff037224 */ /* 0x104fe400078e0a15 */
[----:B------:R-:W-:Y:S02]  /*0580*/  IMAD.MOV.U32 R20, RZ, RZ, RZ ;  /* 0x000000ffff147224 */ /* 0x000fe400078e00ff */
[----:B------:R-:W-:Y:S01]  /*0590*/  IMAD R16, R3, R12, RZ ;  /* 0x0000000c03107224 */ /* 0x000fe200078e02ff */
[----:B------:R-:W-:Y:S02]  /*05a0*/  IABS R3, R19 ;  /* 0x0000001300037213 */ /* 0x000fe40000000000 */
[----:B------:R-:W-:Y:S01]  /*05b0*/  LOP3.LUT R19, R19, R14, RZ, 0x3c, !PT ;  /* 0x0000000e13137212 */ /* 0x000fe200078e3cff */
[----:B------:R-:W-:-:S03]  /*05c0*/  IMAD.HI.U32 R16, R21, R16, R20 ;  /* 0x0000001015107227 */ /* 0x000fc600078e0014 */
[----:B------:R-:W-:-:S03]  /*05d0*/  ISETP.GE.AND P0, PT, R19, RZ, PT ;  /* 0x000000ff1300720c */ /* 0x000fc60003f06270 */
[----:B------:R-:W-:-:S04]  /*05e0*/  IMAD.HI.U32 R16, R16, R3, RZ ;  /* 0x0000000310107227 */ /* 0x000fc800078e00ff */
[----:B------:R-:W-:Y:S02]  /*05f0*/  IMAD R21, R16, R2, R3 ;  /* 0x0000000210157224 */ /* 0x000fe400078e0203 */
[----:B------:R-:W2:Y:S03]  /*0600*/  @!P2 LDC.64 R2, c[0x0][0x488] ;  /* 0x00012200ff02ab82 */ /* 0x000ea60000000a00 */
[----:B------:R-:W-:-:S13]  /*0610*/  ISETP.GT.U32.AND P1, PT, R12, R21, PT ;  /* 0x000000150c00720c */ /* 0x000fda0003f24070 */
[----:B------:R-:W-:Y:S02]  /*0620*/  @!P1 IMAD.IADD R21, R21, 0x1, -R12 ;  /* 0x0000000115159824 */ /* 0x000fe400078e0a0c */
[----:B------:R-:W-:Y:S01]  /*0630*/  @!P1 VIADD R16, R16, 0x1 ;  /* 0x0000000110109836 */ /* 0x000fe20000000000 */
[----:B------:R-:W-:Y:S02]  /*0640*/  ISETP.NE.AND P1, PT, R14, RZ, PT ;  /* 0x000000ff0e00720c */ /* 0x000fe40003f25270 */
[----:B------:R-:W-:Y:S02]  /*0650*/  ISETP.GE.U32.AND P4, PT, R21, R12, PT ;  /* 0x0000000c1500720c */ /* 0x000fe40003f86070 */
[----:B------:R-:W4:Y:S01]  /*0660*/  S2R R12, SR_CTAID.Y ;  /* 0x00000000000c7919 */ /* 0x000f220000002600 */
[----:B--2---:R-:W-:Y:S01]  /*0670*/  @!P2 ISETP.NE.U32.AND P3, PT, R2, RZ, PT ;  /* 0x000000ff0200a20c */ /* 0x004fe20003f65070 */
[----:B------:R-:W-:-:S03]  /*0680*/  VIADD R2, R13, 0x1 ;  /* 0x000000010d027836 */ /* 0x000fc60000000000 */
[----:B------:R-:W-:Y:S01]  /*0690*/  @!P2 ISETP.NE.AND.EX P3, PT, R3, RZ, PT, P3 ;  /* 0x000000ff0300a20c */ /* 0x000fe20003f65330 */
[----:B------:R-:W-:-:S03]  /*06a0*/  IMAD R2, R2, 0x40, -R9 ;  /* 0x0000004002027824 */ /* 0x000fc600078e0a09 */
[----:B-1----:R-:W-:Y:S02]  /*06b0*/  @!P2 SEL R18, R18, RZ, P3 ;  /* 0x000000ff1212a207 */ /* 0x002fe40001800000 */
[----:B------:R-:W-:Y:S02]  /*06c0*/  @P4 VIADD R16, R16, 0x1 ;  /* 0x0000000110104836 */ /* 0x000fe40000000000 */
[----:B------:R-:W-:Y:S02]  /*06d0*/  @!P2 IADD3 R94, PT, PT, R18, R17, -R6 ;  /* 0x00000011125ea210 */ /* 0x000fe40007ffe806 */
[----:B------:R-:W-:Y:S01]  /*06e0*/  @!P0 IMAD.MOV R16, RZ, RZ, -R16 ;  /* 0x000000ffff108224 */ /* 0x000fe200078e0a10 */
[----:B------:R-:W-:Y:S02]  /*06f0*/  @!P1 LOP3.LUT R16, RZ, R14, RZ, 0x33, !PT ;  /* 0x0000000eff109212 */ /* 0x000fe400078e33ff */
[----:B------:R-:W-:-:S05]  /*0700*/  VIADD R18, R94, 0x3f ;  /* 0x0000003f5e127836 */ /* 0x000fca0000000000 */
[----:B---3--:R-:W-:Y:S02]  /*0710*/  IADD3 R2, PT, PT, R18, R87, R2 ;  /* 0x0000005712027210 */ /* 0x008fe40007ffe002 */
[----:B------:R-:W-:Y:S02]  /*0720*/  SHF.R.S32.HI R3, RZ, 0x1f, R18 ;  /* 0x0000001fff037819 */ /* 0x000fe40000011412 */
[----:B------:R-:W-:Y:S02]  /*0730*/  SHF.R.S32.HI R15, RZ, 0x1f, R2 ;  /* 0x0000001fff0f7819 */ /* 0x000fe40000011402 */
[----:B------:R-:W-:Y:S02]  /*0740*/  LEA.HI R3, R3, R18, RZ, 0x6 ;  /* 0x0000001203037211 */ /* 0x000fe400078f30ff */
[----:B------:R-:W-:Y:S01]  /*0750*/  LEA.HI R15, R15, R2, RZ, 0x6 ;  /* 0x000000020f0f7211 */ /* 0x000fe200078f30ff */
[----:B----4-:R-:W-:Y:S01]  /*0760*/  IMAD R117, R16, R12, RZ ;  /* 0x0000000c10757224 */ /* 0x010fe200078e02ff */
[----:B------:R-:W-:-:S02]  /*0770*/  SHF.R.S32.HI R3, RZ, 0x6, R3 ;  /* 0x00000006ff037819 */ /* 0x000fc40000011403 */
        /* <DEDUP_REMOVED lines=15> */
[CC--:B------:R-:W-:Y:S02]  /*0870*/  ISETP.GE.AND P2, PT, R112.reuse, R9.reuse, PT ;  /* 0x000000097000720c */ /* 0x0c0fe40003f46270 */
[----:B------:R-:W-:Y:S01]  /*0880*/  LOP3.LUT R16, R13, 0x20, RZ, 0xfc, !PT ;  /* 0x000000200d107812 */ /* 0x000fe200078efcff */
[----:B------:R-:W-:Y:S01]  /*0890*/  IMAD R11, R112, 0x60, R13 ;  /* 0x00000060700b7824 */ /* 0x000fe200078e020d */
[----:B------:R-:W-:Y:S01]  /*08a0*/  ISETP.GE.AND P6, PT, R8, R9, PT ;  /* 0x000000090800720c */ /* 0x000fe20003fc6270 */
[----:B-1----:R-:W-:-:S02]  /*08b0*/  IMAD R14, R12, R14, R125 ;  /* 0x0000000e0c0e7224 */ /* 0x002fc400078e027d */
[----:B------:R-:W-:Y:S02]  /*08c0*/  VIADD R12, R112, 0x10 ;  /* 0x00000010700c7836 */ /* 0x000fe40000000000 */
[----:B------:R-:W-:Y:S01]  /*08d0*/  IMAD R3, R14, R10, R3 ;  /* 0x0000000a0e037224 */ /* 0x000fe200078e0203 */
[----:B------:R-:W-:Y:S01]  /*08e0*/  LOP3.LUT R14, R13, 0x40, RZ, 0xfc, !PT ;  /* 0x000000400d0e7812 */ /* 0x000fe200078efcff */
[----:B------:R-:W-:Y:S01]  /*08f0*/  VIADD R10, R112, 0x20 ;  /* 0x00000020700a7836 */ /* 0x000fe20000000000 */
[----:B------:R-:W-:Y:S01]  /*0900*/  ISETP.GE.AND P1, PT, R12, R9, PT ;  /* 0x000000090c00720c */ /* 0x000fe20003f26270 */
        /* <DEDUP_REMOVED lines=16> */
.L_x_3781:
[----:B------:R-:W-:Y:S05]  /*0a10*/  BSYNC.RECONVERGENT B0 ;  /* 0x0000000000007941 */ /* 0x000fea0003800200 */
.L_x_3780:
        /* <DEDUP_REMOVED lines=18> */
.L_x_3783:
[----:B------:R-:W-:Y:S05]  /*0b40*/  BSYNC.RECONVERGENT B0 ;  /* 0x0000000000007941 */ /* 0x000fea0003800200 */
.L_x_3782:
        /* <DEDUP_REMOVED lines=18> */
.L_x_3785:
[----:B------:R-:W-:Y:S05]  /*0c70*/  BSYNC.RECONVERGENT B0 ;  /* 0x0000000000007941 */ /* 0x000fea0003800200 */
.L_x_3784:
        /* <DEDUP_REMOVED lines=18> */
.L_x_3787:
[----:B------:R-:W-:Y:S05]  /*0da0*/  BSYNC.RECONVERGENT B0 ;  /* 0x0000000000007941 */ /* 0x000fea0003800200 */
.L_x_3786:
        /* <DEDUP_REMOVED lines=20> */
.L_x_3779:
        /* <DEDUP_REMOVED lines=11> */
.L_x_3788:
[----:B------:R-:W-:Y:S05]  /*0fa0*/  BRA.U !UP1, `(.L_x_3789) ;  /* 0x00000005097c7547 */ /* 0x000fea000b800000 */
[----:B-1----:R-:W1:Y:S01]  /*0fb0*/  LDC R11, c[0x0][0x4f0] ;  /* 0x00013c00ff0b7b82 */ /* 0x002e620000000800 */
        /* <DEDUP_REMOVED lines=11> */
[----:B-1---5:R-:W-:Y:S01]  /*1070*/  IADD3 R5, PT, PT, RZ, -R15, RZ ;  /* 0x8000000fff057210 */ /* 0x022fe20007ffe0ff */
[----:B------:R-:W-:-:S04]  /*1080*/  IMAD.MOV.U32 R14, RZ, RZ, RZ ;  /* 0x000000ffff0e7224 */ /* 0x000fc800078e00ff */
[----:B------:R-:W-:-:S04]  /*1090*/  IMAD R5, R5, R6, RZ ;  /* 0x0000000605057224 */ /* 0x000fc800078e02ff */
[----:B------:R-:W-:-:S06]  /*10a0*/  IMAD.HI.U32 R5, R15, R5, R14 ;  /* 0x000000050f057227 */ /* 0x000fcc00078e000e */
[----:B------:R-:W-:-:S05]  /*10b0*/  IMAD.HI.U32 R5, R5, R4, RZ ;  /* 0x0000000405057227 */ /* 0x000fca00078e00ff */
[----:B------:R-:W-:-:S05]  /*10c0*/  IADD3 R7, PT, PT, -R5, RZ, RZ ;  /* 0x000000ff05077210 */ /* 0x000fca0007ffe1ff */
[----:B------:R-:W-:Y:S01]  /*10d0*/  IMAD R7, R6, R7, R4 ;  /* 0x0000000706077224 */ /* 0x000fe200078e0204 */
[----:B------:R-:W-:-:S04]  /*10e0*/  LOP3.LUT R4, R2, R11, RZ, 0x3c, !PT ;  /* 0x0000000b02047212 */ /* 0x000fc800078e3cff */
[----:B------:R-:W-:Y:S02]  /*10f0*/  ISETP.GT.U32.AND P2, PT, R6, R7, PT ;  /* 0x000000070600720c */ /* 0x000fe40003f44070 */
[----:B------:R-:W-:Y:S02]  /*1100*/  ISETP.GE.AND P1, PT, R4, RZ, PT ;  /* 0x000000ff0400720c */ /* 0x000fe40003f26270 */
[----:B------:R-:W1:Y:S09]  /*1110*/  LDC R4, c[0x0][0x3e8] ;  /* 0x0000fa00ff047b82 */ /* 0x000e720000000800 */
[----:B------:R-:W-:Y:S01]  /*1120*/  @!P2 IMAD.IADD R7, R7, 0x1, -R6 ;  /* 0x000000010707a824 */ /* 0x000fe200078e0a06 */
[----:B------:R-:W-:-:S02]  /*1130*/  @!P2 IADD3 R5, PT, PT, R5, 0x1, RZ ;  /* 0x000000010505a810 */ /* 0x000fc40007ffe0ff */
[----:B------:R-:W-:Y:S02]  /*1140*/  ISETP.NE.AND P2, PT, R11, RZ, PT ;  /* 0x000000ff0b00720c */ /* 0x000fe40003f45270 */
[----:B------:R-:W-:Y:S01]  /*1150*/  ISETP.GE.U32.AND P0, PT, R7, R6, PT ;  /* 0x000000060700720c */ /* 0x000fe20003f06070 */
[----:B--2---:R-:W-:-:S04]  /*1160*/  IMAD.WIDE.U32 R6, R125, UR4, RZ ;  /* 0x000000047d067c25 */ /* 0x004fc8000f8e00ff */
[----:B------:R-:W-:Y:S01]  /*1170*/  IMAD R127, R125, UR5, R7 ;  /* 0x000000057d7f7c24 */ /* 0x000fe2000f8e0207 */
[----:B------:R-:W2:Y:S07]  /*1180*/  LDCU.64 UR4, c[0x0][0x3a8] ;  /* 0x00007500ff0477ac */ /* 0x000eae0008000a00 */
[----:B------:R-:W-:Y:S01]  /*1190*/  @P0 VIADD R5, R5, 0x1 ;  /* 0x0000000105050836 */ /* 0x000fe20000000000 */
[----:B------:R-:W-:-:S04]  /*11a0*/  LEA R126, P0, R6, UR8, 0x2 ;  /* 0x00000008067e7c11 */ /* 0x000fc8000f8010ff */
[----:B------:R-:W-:Y:S02]  /*11b0*/  @!P1 IADD3 R5, PT, PT, -R5, RZ, RZ ;  /* 0x000000ff05059210 */ /* 0x000fe40007ffe1ff */
[----:B------:R-:W-:Y:S02]  /*11c0*/  LEA.HI.X R127, R6, UR9, R127, 0x2, P0 ;  /* 0x00000009067f7c11 */ /* 0x000fe400080f147f */
[----:B------:R-:W-:-:S05]  /*11d0*/  @!P2 LOP3.LUT R5, RZ, R11, RZ, 0x33, !PT ;  /* 0x0000000bff05a212 */ /* 0x000fca00078e33ff */
[----:B------:R-:W-:-:S05]  /*11e0*/  IMAD.WIDE R18, R5, 0x4, R126 ;  /* 0x0000000405127825 */ /* 0x000fca00078e027e */
[----:B------:R-:W2:Y:S01]  /*11f0*/  LDG.E R10, desc[UR14][R18.64] ;  /* 0x0000000e120a7981 */ /* 0x000ea2000c1e1900 */
[----:B-1----:R-:W-:Y:S01]  /*1200*/  IABS R12, R4 ;  /* 0x00000004000c7213 */ /* 0x002fe20000000000 */
[----:B----4-:R-:W-:Y:S01]  /*1210*/  IMAD.U32 R84, RZ, RZ, UR12 ;  /* 0x0000000cff547e24 */ /* 0x010fe2000f8e00ff */
[----:B------:R-:W-:Y:S01]  /*1220*/  IADD3 R5, PT, PT, -R5, RZ, RZ ;  /* 0x000000ff05057210 */ /* 0x000fe20007ffe1ff */
[----:B------:R-:W-:Y:S01]  /*1230*/  IMAD.U32 R85, RZ, RZ, UR13 ;  /* 0x0000000dff557e24 */ /* 0x000fe2000f8e00ff */
[----:B------:R-:W1:Y:S01]  /*1240*/  I2F.RP R16, R12 ;  /* 0x0000000c00107306 */ /* 0x000e620000209400 */
[----:B---3--:R-:W-:Y:S02]  /*1250*/  MOV R88, UR10 ;  /* 0x0000000a00587c02 */ /* 0x008fe40008000f00 */
[----:B------:R-:W-:-:S05]  /*1260*/  MOV R89, UR11 ;  /* 0x0000000b00597c02 */ /* 0x000fca0008000f00 */
        /* <DEDUP_REMOVED lines=17> */
[----:B------:R-:W-:-:S13]  /*1380*/  ISETP.GE.U32.AND P2, PT, R15, R12, PT ;  /* 0x0000000c0f00720c */ /* 0x000fda0003f46070 */
[----:B------:R-:W-:-:S05]  /*1390*/  @P2 IADD3 R7, PT, PT, R7, 0x1, RZ ;  /* 0x0000000107072810 */ /* 0x000fca0007ffe0ff */
[----:B------:R-:W-:Y:S01]  /*13a0*/  @!P0 IMAD.MOV R7, RZ, RZ, -R7 ;  /* 0x000000ffff078224 */ /* 0x000fe200078e0a07 */
[----:B------:R-:W-:Y:S01]  /*13b0*/  @!P1 LOP3.LUT R7, RZ, R4, RZ, 0x33, !PT ;  /* 0x00000004ff079212 */ /* 0x000fe200078e33ff */
[----:B------:R-:W-:-:S05]  /*13c0*/  IMAD R4, R11, R5, R2 ;  /* 0x000000050b047224 */ /* 0x000fca00078e0202 */
        /* <DEDUP_REMOVED lines=29> */
.L_x_3789:
        /* <DEDUP_REMOVED lines=15> */
.L_x_3791:
[----:B------:R-:W2:Y:S01]  /*1690*/  LDC.64 R84, c[0x0][0x3b8] ;  /* 0x0000ee00ff547b82 */ /* 0x000ea20000000a00 */
[----:B-1----:R-:W-:-:S05]  /*16a0*/  IADD3 R10, PT, PT, R6, R7, RZ ;  /* 0x00000007060a7210 */ /* 0x002fca0007ffe0ff */
[C---:B--2---:R-:W-:Y:S02]  /*16b0*/  IMAD R15, R10.reuse, R85, RZ ;  /* 0x000000550a0f7224 */ /* 0x044fe400078e02ff */
[----:B------:R-:W-:-:S05]  /*16c0*/  IMAD.WIDE.U32 R10, R10, R84, RZ ;  /* 0x000000540a0a7225 */ /* 0x000fca00078e00ff */
[----:B------:R-:W-:Y:S02]  /*16d0*/  IADD3 R15, PT, PT, R11, R15, RZ ;  /* 0x0000000f0b0f7210 */ /* 0x000fe40007ffe0ff */
[----:B------:R-:W-:Y:S02]  /*16e0*/  MOV R14, R10 ;  /* 0x0000000a000e7202 */ /* 0x000fe40000000f00 */
.L_x_3792:
        /* <DEDUP_REMOVED lines=14> */
.L_x_3793:
[----:B------:R-:W1:Y:S01]  /*17d0*/  LDC.64 R88, c[0x0][0x3c0] ;  /* 0x0000f000ff587b82 */ /* 0x000e620000000a00 */
[----:B------:R-:W-:-:S05]  /*17e0*/  IADD3 R4, PT, PT, R6, R7, RZ ;  /* 0x0000000706047210 */ /* 0x000fca0007ffe0ff */
[C---:B-1----:R-:W-:Y:S02]  /*17f0*/  IMAD R17, R4.reuse, R89, RZ ;  /* 0x0000005904117224 */ /* 0x042fe400078e02ff */
[----:B-----5:R-:W-:-:S05]  /*1800*/  IMAD.WIDE.U32 R4, R4, R88, RZ ;  /* 0x0000005804047225 */ /* 0x020fca00078e00ff */
[----:B------:R-:W-:Y:S02]  /*1810*/  IADD3 R17, PT, PT, R5, R17, RZ ;  /* 0x0000001105117210 */ /* 0x000fe40007ffe0ff */
[----:B------:R-:W-:-:S07]  /*1820*/  MOV R16, R4 ;  /* 0x0000000400107202 */ /* 0x000fce0000000f00 */
.L_x_3794:
        /* <DEDUP_REMOVED lines=25> */
[----:B------:R-:W-:-:S04]  /*19c0*/  LEA R2, R104, 0xffffffc0, 0x6 ;  /* 0xffffffc068027811 */ /* 0x000fc800078e30ff */
[----:B------:R-:W-:Y:S01]  /*19d0*/  SHF.R.S32.HI R11, RZ, 0x1f, R2 ;  /* 0x0000001fff0b7819 */ /* 0x000fe20000011402 */
[----:B------:R-:W-:Y:S02]  /*19e0*/  @P2 VIADD R12, R12, 0x1 ;  /* 0x000000010c0c2836 */ /* 0x000fe40000000000 */
[----:B------:R-:W-:-:S04]  /*19f0*/  IMAD.WIDE.U32 R16, R2, R88, R16 ;  /* 0x0000005802107225 */ /* 0x000fc800078e0010 */
[----:B------:R-:W-:Y:S01]  /*1a00*/  @!P1 IADD3 R12, PT, PT, -R12, RZ, RZ ;  /* 0x000000ff0c0c9210 */ /* 0x000fe20007ffe1ff */
[C---:B------:R-:W-:Y:S01]  /*1a10*/  IMAD.WIDE.U32 R14, R2.reuse, R84, R14 ;  /* 0x00000054020e7225 */ /* 0x040fe200078e000e */
[----:B------:R-:W-:Y:S02]  /*1a20*/  @!P0 LOP3.LUT R12, RZ, R10, RZ, 0x33, !PT ;  /* 0x0000000aff0c8212 */ /* 0x000fe400078e33ff */
[----:B------:R-:W-:Y:S01]  /*1a30*/  MOV R18, R16 ;  /* 0x0000001000127202 */ /* 0x000fe20000000f00 */
[C---:B------:R-:W-:Y:S02]  /*1a40*/  IMAD R10, R11.reuse, R88, RZ ;  /* 0x000000580b0a7224 */ /* 0x040fe400078e02ff */
[----:B------:R-:W-:Y:S02]  /*1a50*/  IMAD R11, R11, R84, RZ ;  /* 0x000000540b0b7224 */ /* 0x000fe400078e02ff */
[C---:B------:R-:W-:Y:S02]  /*1a60*/  IMAD R10, R2.reuse, R89, R10 ;  /* 0x00000059020a7224 */ /* 0x040fe400078e020a */
[----:B------:R-:W-:-:S03]  /*1a70*/  IMAD R11, R2, R85, R11 ;  /* 0x00000055020b7224 */ /* 0x000fc600078e020b */
[----:B------:R-:W-:Y:S01]  /*1a80*/  IADD3 R19, PT, PT, R17, R10, RZ ;  /* 0x0000000a11137210 */ /* 0x000fe20007ffe0ff */
[----:B------:R-:W-:Y:S01]  /*1a90*/  IMAD.IADD R15, R15, 0x1, R11 ;  /* 0x000000010f0f7824 */ /* 0x000fe200078e020b */
[----:B------:R-:W-:Y:S01]  /*1aa0*/  SHF.R.S32.HI R17, RZ, 0x1f, R12 ;  /* 0x0000001fff117819 */ /* 0x000fe2000001140c */
        /* <DEDUP_REMOVED lines=10> */
.L_x_3790:
[----:B------:R-:W-:Y:S01]  /*1b50*/  ISETP.NE.AND P1, PT, R8, -0x1, PT ;  /* 0xffffffff0800780c */ /* 0x000fe20003f25270 */
[C---:B------:R-:W-:Y:S01]  /*1b60*/  IMAD.SHL.U32 R123, R112.reuse, 0x8, RZ ;  /* 0x00000008707b7824 */ /* 0x040fe200078e00ff */
[----:B------:R-:W1:Y:S01]  /*1b70*/  LDCU.64 UR4, c[0x0][0x388] ;  /* 0x00007100ff0477ac */ /* 0x000e620008000a00 */
[----:B------:R-:W-:Y:S01]  /*1b80*/  SHF.R.U32.HI R10, RZ, 0x2, R112 ;  /* 0x00000002ff0a7819 */ /* 0x000fe20000011670 */
[----:B------:R-:W2:Y:S01]  /*1b90*/  S2UR UR12, SR_CgaCtaId ;  /* 0x00000000000c79c3 */ /* 0x000ea20000008800 */
[----:B------:R-:W-:Y:S01]  /*1ba0*/  LOP3.LUT R122, R112, 0x18, RZ, 0xc0, !PT ;  /* 0x00000018707a7812 */ /* 0x000fe200078ec0ff */
[----:B------:R-:W3:Y:S01]  /*1bb0*/  LDCU.64 UR6, c[0x0][0x3c8] ;  /* 0x00007900ff0677ac */ /* 0x000ee20008000a00 */
[----:B------:R-:W-:Y:S01]  /*1bc0*/  LOP3.LUT R92, R123, 0x18, RZ, 0xc0, !PT ;  /* 0x000000187b5c7812 */ /* 0x000fe200078ec0ff */
[----:B------:R-:W-:Y:S01]  /*1bd0*/  IMAD.IADD R116, R9, 0x1, -R0 ;  /* 0x0000000109747824 */ /* 0x000fe200078e0a00 */
[C---:B------:R-:W-:Y:S01]  /*1be0*/  LOP3.LUT R15, R123.reuse, 0xd8, RZ, 0xc0, !PT ;  /* 0x000000d87b0f7812 */ /* 0x040fe200078ec0ff */
[----:B------:R-:W4:Y:S01]  /*1bf0*/  LDCU.64 UR10, c[0x0][0x390] ;  /* 0x00007200ff0a77ac */ /* 0x000f220008000a00 */
[C---:B------:R-:W-:Y:S01]  /*1c00*/  IADD3 R18, P0, PT, R92.reuse, R18, RZ ;  /* 0x000000125c127210 */ /* 0x040fe20007f1e0ff */
[----:B------:R-:W-:Y:S01]  /*1c10*/  IMAD.MOV.U32 R11, RZ, RZ, RZ ;  /* 0x000000ffff0b7224 */ /* 0x000fe200078e00ff */
[----:B------:R-:W5:Y:S01]  /*1c20*/  @!P1 LDC.64 R6, c[0x0][0x398] ;  /* 0x0000e600ff069b82 */ /* 0x000f620000000a00 */
[----:B------:R-:W-:Y:S01]  /*1c30*/  LOP3.LUT R20, R123, 0x1f20, RZ, 0xc0, !PT ;  /* 0x00001f207b147812 */ /* 0x000fe200078ec0ff */
[----:B------:R-:W-:Y:S01]  /*1c40*/  BSSY.RECONVERGENT B0, `(.L_x_3795) ;  /* 0x0000042000007945 */ /* 0x000fe20003800200 */
[----:B------:R-:W-:Y:S01]  /*1c50*/  IMAD.X R19, RZ, RZ, R12, P0 ;  /* 0x000000ffff137224 */ /* 0x000fe200000e060c */
[----:B------:R-:W-:Y:S01]  /*1c60*/  LOP3.LUT R15, R15, R122, RZ, 0x3c, !PT ;  /* 0x0000007a0f0f7212 */ /* 0x000fe200078e3cff */
[----:B------:R-:W-:Y:S01]  /*1c70*/  IMAD.WIDE.U32 R12, R13, 0x40, R10 ;  /* 0x000000400d0c7825 */ /* 0x000fe200078e000a */
[----:B------:R-:W-:-:S02]  /*1c80*/  LOP3.LUT R91, R92, 0x20, RZ, 0xfc, !PT ;  /* 0x000000205c5b7812 */ /* 0x000fc400078efcff */
[----:B------:R-:W3:Y:S01]  /*1c90*/  @P1 LDC.64 R4, c[0x0][0x3b0] ;  /* 0x0000ec00ff041b82 */ /* 0x000ee20000000a00 */
[----:B------:R-:W-:Y:S01]  /*1ca0*/  IMAD.WIDE.U32 R18, R10, R84, R18 ;  /* 0x000000540a127225 */ /* 0x000fe200078e0012 */
[----:B------:R-:W-:-:S03]  /*1cb0*/  LOP3.LUT R90, R92, 0x40, RZ, 0xfc, !PT ;  /* 0x000000405c5a7812 */ /* 0x000fc600078efcff */
[----:B------:R-:W-:Y:S01]  /*1cc0*/  IMAD R119, R10, R85, R19 ;  /* 0x000000550a777224 */ /* 0x000fe200078e0213 */
[----:B-1----:R-:W-:-:S04]  /*1cd0*/  LEA R118, P0, R18, UR4, 0x1 ;  /* 0x0000000412767c11 */ /* 0x002fc8000f8008ff */
[----:B------:R-:W-:Y:S01]  /*1ce0*/  LEA.HI.X R119, R18, UR5, R119, 0x1, P0 ;  /* 0x0000000512777c11 */ /* 0x000fe200080f0c77 */
[----:B------:R-:W-:Y:S01]  /*1cf0*/  UMOV UR5, 0x400 ;  /* 0x0000040000057882 */ /* 0x000fe20000000000 */
[----:B------:R-:W-:Y:S01]  /*1d00*/  IADD3 R16, P0, PT, R92, R16, RZ ;  /* 0x000000105c107210 */ /* 0x000fe20007f1e0ff */
[----:B--2---:R-:W-:Y:S01]  /*1d10*/  ULEA UR5, UR12, UR5, 0x18 ;  /* 0x000000050c057291 */ /* 0x004fe2000f8ec0ff */
[----:B-----5:R-:W-:Y:S01]  /*1d20*/  @!P1 IMAD.WIDE.U32 R22, R125, R6, RZ ;  /* 0x000000067d169225 */ /* 0x020fe200078e00ff */
[----:B------:R-:W-:-:S03]  /*1d30*/  LOP3.LUT R6, R20, R15, RZ, 0xfc, !PT ;  /* 0x0000000f14067212 */ /* 0x000fc600078efcff */
[----:B------:R-:W-:Y:S02]  /*1d40*/  @!P1 IMAD R7, R125, R7, R23 ;  /* 0x000000077d079224 */ /* 0x000fe400078e0217 */
[----:B------:R-:W-:Y:S02]  /*1d50*/  IMAD.X R17, RZ, RZ, R14, P0 ;  /* 0x000000ffff117224 */ /* 0x000fe400000e060e */
[----:B---3--:R-:W-:-:S04]  /*1d60*/  @P1 IMAD.WIDE.U32 R20, R8, R4, RZ ;  /* 0x0000000408141225 */ /* 0x008fc800078e00ff */
[----:B------:R-:W-:Y:S01]  /*1d70*/  @!P1 IMAD.MOV.U32 R4, RZ, RZ, R22 ;  /* 0x000000ffff049224 */ /* 0x000fe200078e0016 */
[----:B------:R-:W-:Y:S01]  /*1d80*/  @P1 MOV R4, R20 ;  /* 0x0000001400041202 */ /* 0x000fe20000000f00 */
[----:B------:R-:W-:Y:S01]  /*1d90*/  @P1 IMAD R7, R8, R5, R21 ;  /* 0x0000000508071224 */ /* 0x000fe200078e0215 */
[C---:B------:R-:W-:Y:S01]  /*1da0*/  ISETP.GE.AND P1, PT, R10.reuse, R116, PT ;  /* 0x000000740a00720c */ /* 0x040fe20003f26270 */
[----:B------:R-:W-:Y:S01]  /*1db0*/  IMAD.WIDE.U32 R16, R10, R88, R16 ;  /* 0x000000580a107225 */ /* 0x000fe200078e0010 */
[----:B------:R-:W-:Y:S02]  /*1dc0*/  SHF.R.S32.HI R5, RZ, 0x1f, R3 ;  /* 0x0000001fff057819 */ /* 0x000fe40000011403 */
[----:B------:R-:W-:Y:S01]  /*1dd0*/  IADD3 R14, P0, PT, R92, R4, RZ ;  /* 0x000000045c0e7210 */ /* 0x000fe20007f1e0ff */
[----:B------:R-:W-:Y:S02]  /*1de0*/  IMAD R121, R10, R89, R17 ;  /* 0x000000590a797224 */ /* 0x000fe400078e0211 */
[----:B------:R-:W-:Y:S01]  /*1df0*/  IMAD R4, R5, UR6, RZ ;  /* 0x0000000605047c24 */ /* 0x000fe2000f8e02ff */
[----:B------:R-:W-:-:S02]  /*1e00*/  IADD3.X R15, PT, PT, RZ, R7, RZ, P0, !PT ;  /* 0x00000007ff0f7210 */ /* 0x000fc400007fe4ff */
[C---:B----4-:R-:W-:Y:S01]  /*1e10*/  LEA R120, P0, R16.reuse, UR10, 0x1 ;  /* 0x0000000a10787c11 */ /* 0x050fe2000f8008ff */
[C---:B------:R-:W-:Y:S02]  /*1e20*/  IMAD R17, R3.reuse, UR7, R4 ;  /* 0x0000000703117c24 */ /* 0x040fe4000f8e0204 */
[----:B------:R-:W-:Y:S01]  /*1e30*/  IMAD.WIDE.U32 R14, R3, UR6, R14 ;  /* 0x00000006030e7c25 */ /* 0x000fe2000f8e000e */
[----:B------:R-:W-:Y:S02]  /*1e40*/  LEA.HI.X R121, R16, UR11, R121, 0x1, P0 ;  /* 0x0000000b10797c11 */ /* 0x000fe400080f0c79 */
[----:B------:R-:W-:Y:S01]  /*1e50*/  LEA R3, R6, UR5, 0x1 ;  /* 0x0000000506037c11 */ /* 0x000fe2000f8e08ff */
[----:B------:R-:W-:Y:S01]  /*1e60*/  IMAD.IADD R17, R15, 0x1, R17 ;  /* 0x000000010f117824 */ /* 0x000fe200078e0211 */
        /* <DEDUP_REMOVED lines=30> */
.L_x_3797:
[----:B------:R2:W-:Y:S02]  /*2050*/  STS.128 [R3+0x2000], RZ ;  /* 0x002000ff03007388 */ /* 0x0005e40000000c00 */
.L_x_3796:
[----:B------:R-:W-:Y:S05]  /*2060*/  BSYNC.RECONVERGENT B0 ;  /* 0x0000000000007941 */ /* 0x000fea0003800200 */
.L_x_3795:
        /* <DEDUP_REMOVED lines=36> */
.L_x_3800:
[----:B------:R4:W-:Y:S02]  /*22b0*/  STS.128 [R3+0x2800], RZ ;  /* 0x002800ff03007388 */ /* 0x0009e40000000c00 */
.L_x_3799:
[----:B------:R-:W-:Y:S05]  /*22c0*/  BSYNC.RECONVERGENT B0 ;  /* 0x0000000000007941 */ /* 0x000fea0003800200 */
.L_x_3798:
[----:B-1--4-:R-:W-:Y:S01]  /*22d0*/  IMAD R6, R104, -0x40, R94 ;  /* 0xffffffc068067824 */ /* 0x012fe200078e025e */
[----:B------:R-:W-:Y:S04]  /*22e0*/  BSSY.RECONVERGENT B0, `(.L_x_3801) ;  /* 0x000001b000007945 */ /* 0x000fe80003800200 */
[----:B------:R-:W-:-:S04]  /*22f0*/  IADD3 R6, PT, PT, R6, 0x40, RZ ;  /* 0x0000004006067810 */ /* 0x000fc80007ffe0ff */
[----:B------:R-:W-:-:S13]  /*2300*/  ISETP.GE.AND P3, PT, R10, R6, PT ;  /* 0x000000060a00720c */ /* 0x000fda0003f66270 */
        /* <DEDUP_REMOVED lines=23> */
.L_x_3803:
[----:B------:R4:W-:Y:S02]  /*2480*/  STS.128 [R3+0x5000], RZ ;  /* 0x005000ff03007388 */ /* 0x0009e40000000c00 */
.L_x_3802:
[----:B------:R-:W-:Y:S05]  /*2490*/  BSYNC.RECONVERGENT B0 ;  /* 0x0000000000007941 */ /* 0x000fea0003800200 */
.L_x_3801:
        /* <DEDUP_REMOVED lines=28> */
.L_x_3806:
[----:B------:R1:W-:Y:S02]  /*2660*/  STS.128 [R3+0x5800], RZ ;  /* 0x005800ff03007388 */ /* 0x0003e40000000c00 */
.L_x_3805:
[----:B------:R-:W-:Y:S05]  /*2670*/  BSYNC.RECONVERGENT B0 ;  /* 0x0000000000007941 */ /* 0x000fea0003800200 */
.L_x_3804:
[----:B------:R-:W0:Y:S01]  /*2680*/  LDGDEPBAR ;  /* 0x00000000000079af */ /* 0x000e220000000000 */
[----:B------:R-:W-:Y:S01]  /*2690*/  LOP3.LUT R7, R4, 0x1f0, RZ, 0xc0, !PT ;  /* 0x000001f004077812 */ /* 0x000fe200078ec0ff */
[----:B------:R-:W-:Y:S01]  /*26a0*/  BSSY.RECONVERGENT B0, `(.L_x_3807) ;  /* 0x0000023000007945 */ /* 0x000fe20003800200 */
[----:B------:R-:W-:Y:S02]  /*26b0*/  LOP3.LUT R10, R10, 0x7, RZ, 0xc0, !PT ;  /* 0x000000070a0a7812 */ /* 0x000fe400078ec0ff */
[----:B------:R-:W-:-:S04]  /*26c0*/  IADD3 R7, PT, PT, R7, 0x1, R0 ;  /* 0x0000000107077810 */ /* 0x000fc80007ffe000 */
[----:B------:R-:W-:-:S04]  /*26d0*/  IADD3 R7, PT, PT, -R9, R7, R10 ;  /* 0x0000000709077210 */ /* 0x000fc80007ffe10a */
[----:B------:R-:W-:Y:S01]  /*26e0*/  IADD3 R87, PT, PT, R7, R87, R94 ;  /* 0x0000005707577210 */ /* 0x000fe20007ffe05e */
        /* <DEDUP_REMOVED lines=25> */
.L_x_3809:
[----:B------:R1:W-:Y:S01]  /*2880*/  STS.128 [R3+0x8000], RZ ;  /* 0x008000ff03007388 */ /* 0x0003e20000000c00 */
[----:B------:R-:W-:Y:S05]  /*2890*/  BRA `(.L_x_3810) ;  /* 0x00000000000c7947 */ /* 0x000fea0003800000 */
.L_x_3808:
[----:B------:R1:W-:Y:S04]  /*28a0*/  STS.128 [R3+0x6000], RZ ;  /* 0x006000ff03007388 */ /* 0x0003e80000000c00 */
[----:B------:R1:W-:Y:S04]  /*28b0*/  STS.128 [R3+0x7000], RZ ;  /* 0x007000ff03007388 */ /* 0x0003e80000000c00 */
[----:B------:R1:W-:Y:S02]  /*28c0*/  STS.128 [R3+0x8000], RZ ;  /* 0x008000ff03007388 */ /* 0x0003e40000000c00 */
.L_x_3810:
[----:B------:R-:W-:Y:S05]  /*28d0*/  BSYNC.RECONVERGENT B0 ;  /* 0x0000000000007941 */ /* 0x000fea0003800200 */
.L_x_3807:
        /* <DEDUP_REMOVED lines=30> */
.L_x_3813:
[----:B------:R1:W-:Y:S02]  /*2ac0*/  STS.128 [R3+0x8800], RZ ;  /* 0x008800ff03007388 */ /* 0x0003e40000000c00 */
.L_x_3812:
[----:B------:R-:W-:Y:S05]  /*2ad0*/  BSYNC.RECONVERGENT B0 ;  /* 0x0000000000007941 */ /* 0x000fea0003800200 */
.L_x_3811:
        /* <DEDUP_REMOVED lines=20> */
[C---:B------:R-:W-:Y:S02]  /*2c20*/  VIMNMX R105, PT, PT, R87.reuse, R94, PT ;  /* 0x0000005e57697248 */ /* 0x040fe40003fe0100 */
[----:B------:R-:W-:Y:S01]  /*2c30*/  VIADDMNMX R87, R87, 0x8, R94, PT ;  /* 0x0000000857577846 */ /* 0x000fe2000380015e */
[----:B------:R-:W1:Y:S01]  /*2c40*/  LDSM.16.M88.4 R44, [R110+0x3000] ;  /* 0x003000006e2c783b */ /* 0x000e620000000200 */
[----:B------:R-:W-:-:S02]  /*2c50*/  IMAD.IADD R97, R114, 0x1, R93 ;  /* 0x0000000172617824 */ /* 0x000fc400078e025d */
[----:B------:R-:W-:Y:S01]  /*2c60*/  IMAD.IADD R96, R110, 0x1, R93 ;  /* 0x000000016e607824 */ /* 0x000fe200078e025d */
[----:B------:R-:W5:Y:S04]  /*2c70*/  LDSM.16.M88.4 R36, [R110+0x3400] ;  /* 0x003400006e24783b */ /* 0x000f680000000200 */
[----:B------:R-:W2:Y:S04]  /*2c80*/  LDSM.16.M88.4 R28, [R110+0x3800] ;  /* 0x003800006e1c783b */ /* 0x000ea80000000200 */
[----:B------:R-:W4:Y:S04]  /*2c90*/  LDSM.16.M88.4 R20, [R110+0x3c00] ;  /* 0x003c00006e14783b */ /* 0x000f280000000200 */
[----:B------:R-:W-:Y:S04]  /*2ca0*/  LDSM.16.M88.4 R4, [R97] ;  /* 0x000000006104783b */ /* 0x000fe80000000200 */
[----:B------:R-:W4:Y:S04]  /*2cb0*/  LDSM.16.M88.4 R68, [R96+0x3000] ;  /* 0x003000006044783b */ /* 0x000f280000000200 */
[----:B------:R-:W4:Y:S04]  /*2cc0*/  LDSM.16.M88.4 R64, [R96+0x3400] ;  /* 0x003400006040783b */ /* 0x000f280000000200 */
[----:B------:R-:W4:Y:S04]  /*2cd0*/  LDSM.16.M88.4 R12, [R96+0x3800] ;  /* 0x00380000600c783b */ /* 0x000f280000000200 */
[----:B------:R-:W4:Y:S04]  /*2ce0*/  LDSM.16.M88.4 R8, [R96+0x3c00] ;  /* 0x003c00006008783b */ /* 0x000f280000000200 */
[----:B---3--:R-:W-:Y:S01]  /*2cf0*/  LDSM.16.M88.4 R16, [R114+0x1000] ;  /* 0x001000007210783b */ /* 0x008fe20000000200 */
[C---:B-1----:R-:W-:Y:S03]  /*2d00*/  HMMA.16816.F32 R48, R72.reuse, R44, RZ ;  /* 0x0000002c4830723c */ /* 0x042fe600000018ff */
[----:B------:R-:W1:Y:S04]  /*2d10*/  LDSM.16.M88.4 R60, [R110+0x4000] ;  /* 0x004000006e3c783b */ /* 0x000e680000000200 */
[----:B------:R-:W3:Y:S01]  /*2d20*/  LDSM.16.M88.4 R56, [R110+0x4400] ;  /* 0x004400006e38783b */ /* 0x000ee20000000200 */
        /* <DEDUP_REMOVED lines=8> */
[C---:B----4-:R-:W-:Y:S08]  /*2db0*/  HMMA.16816.F32 R24, R72.reuse, R20, RZ ;  /* 0x000000144818723c */ /* 0x050ff000000018ff */
[----:B------:R-:W-:Y:S01]  /*2dc0*/  HMMA.16816.F32 R72, R72, R22, RZ ;  /* 0x000000164848723c */ /* 0x000fe200000018ff */
        /* <DEDUP_REMOVED lines=9> */
[----:B------:R-:W4:Y:S07]  /*2e60*/  LDSM.16.M88.4 R12, [R96+0x4000] ;  /* 0x00400000600c783b */ /* 0x000f2e0000000200 */
[C---:B------:R-:W-:Y:S08]  /*2e70*/  HMMA.16816.F32 R24, R4.reuse, R8, R24 ;  /* 0x000000080418723c */ /* 0x040ff00000001818 */
[----:B------:R-:W-:Y:S01]  /*2e80*/  HMMA.16816.F32 R72, R4, R10, R72 ;  /* 0x0000000a0448723c */ /* 0x000fe20000001848 */
[----:B------:R-:W4:Y:S04]  /*2e90*/  LDSM.16.M88.4 R8, [R96+0x4400] ;  /* 0x004400006008783b */ /* 0x000f280000000200 */
[----:B------:R-:W4:Y:S03]  /*2ea0*/  LDSM.16.M88.4 R4, [R96+0x4800] ;  /* 0x004800006004783b */ /* 0x000f260000000200 */
[C---:B-1----:R-:W-:Y:S08]  /*2eb0*/  HMMA.16816.F32 R48, R16.reuse, R60, R48 ;  /* 0x0000003c1030723c */ /* 0x042ff00000001830 */
[C---:B------:R-:W-:Y:S01]  /*2ec0*/  HMMA.16816.F32 R44, R16.reuse, R62, R44 ;  /* 0x0000003e102c723c */ /* 0x040fe2000000182c */
[----:B------:R-:W1:Y:S07]  /*2ed0*/  LDSM.16.M88.4 R60, [R110+0x5400] ;  /* 0x005400006e3c783b */ /* 0x000e6e0000000200 */
[C---:B---3--:R-:W-:Y:S08]  /*2ee0*/  HMMA.16816.F32 R40, R16.reuse, R56, R40 ;  /* 0x000000381028723c */ /* 0x048ff00000001828 */
[C---:B------:R-:W-:Y:S01]  /*2ef0*/  HMMA.16816.F32 R36, R16.reuse, R58, R36 ;  /* 0x0000003a1024723c */ /* 0x040fe20000001824 */
[----:B------:R-:W3:Y:S07]  /*2f00*/  LDSM.16.M88.4 R56, [R110+0x5800] ;  /* 0x005800006e38783b */ /* 0x000eee0000000200 */
[C---:B-----5:R-:W-:Y:S08]  /*2f10*/  HMMA.16816.F32 R32, R16.reuse, R52, R32 ;  /* 0x000000341020723c */ /* 0x060ff00000001820 */
[C---:B------:R-:W-:Y:S01]  /*2f20*/  HMMA.16816.F32 R28, R16.reuse, R54, R28 ;  /* 0x00000036101c723c */ /* 0x040fe2000000181c */
[----:B------:R-:W5:Y:S07]  /*2f30*/  LDSM.16.M88.4 R52, [R110+0x5c00] ;  /* 0x005c00006e34783b */ /* 0x000f6e0000000200 */
[C---:B--2---:R-:W-:Y:S08]  /*2f40*/  HMMA.16816.F32 R24, R16.reuse, R20, R24 ;  /* 0x000000141018723c */ /* 0x044ff00000001818 */
[----:B------:R-:W-:Y:S01]  /*2f50*/  HMMA.16816.F32 R72, R16, R22, R72 ;  /* 0x000000161048723c */ /* 0x000fe20000001848 */
[----:B------:R-:W-:Y:S04]  /*2f60*/  LDSM.16.M88.4 R20, [R97+0x2000] ;  /* 0x002000006114783b */ /* 0x000fe80000000200 */
[----:B------:R-:W2:Y:S03]  /*2f70*/  LDSM.16.M88.4 R16, [R96+0x5000] ;  /* 0x005000006010783b */ /* 0x000ea60000000200 */
[C---:B----4-:R-:W-:Y:S08]  /*2f80*/  HMMA.16816.F32 R48, R76.reuse, R12, R48 ;  /* 0x0000000c4c30723c */ /* 0x050ff00000001830 */
[C---:B------:R-:W-:Y:S01]  /*2f90*/  HMMA.16816.F32 R44, R76.reuse, R14, R44 ;  /* 0x0000000e4c2c723c */ /* 0x040fe2000000182c */
[----:B------:R-:W4:Y:S07]  /*2fa0*/  LDSM.16.M88.4 R12, [R96+0x5400] ;  /* 0x00540000600c783b */ /* 0x000f2e0000000200 */
[C---:B------:R-:W-:Y:S08]  /*2fb0*/  HMMA.16816.F32 R40, R76.reuse, R8, R40 ;  /* 0x000000084c28723c */ /* 0x040ff00000001828 */
        /* <DEDUP_REMOVED lines=12> */
[C---:B---3--:R-:W-:Y:S08]  /*3080*/  HMMA.16816.F32 R32, R68.reuse, R56, R32 ;  /* 0x000000384420723c */ /* 0x048ff00000001820 */
[C---:B------:R-:W-:Y:S08]  /*3090*/  HMMA.16816.F32 R28, R68.reuse, R58, R28 ;  /* 0x0000003a441c723c */ /* 0x040ff0000000181c */
[C---:B-----5:R-:W-:Y:S08]  /*30a0*/  HMMA.16816.F32 R24, R68.reuse, R52, R24 ;  /* 0x000000344418723c */ /* 0x060ff00000001818 */
[----:B------:R-:W-:Y:S08]  /*30b0*/  HMMA.16816.F32 R72, R68, R54, R72 ;  /* 0x000000364448723c */ /* 0x000ff00000001848 */
[C---:B--2---:R-:W-:Y:S08]  /*30c0*/  HMMA.16816.F32 R48, R20.reuse, R16, R48 ;  /* 0x000000101430723c */ /* 0x044ff00000001830 */
[C---:B------:R-:W-:Y:S08]  /*30d0*/  HMMA.16816.F32 R44, R20.reuse, R18, R44 ;  /* 0x00000012142c723c */ /* 0x040ff0000000182c */
[C---:B----4-:R-:W-:Y:S08]  /*30e0*/  HMMA.16816.F32 R40, R20.reuse, R12, R40 ;  /* 0x0000000c1428723c */ /* 0x050ff00000001828 */
[C---:B------:R-:W-:Y:S08]  /*30f0*/  HMMA.16816.F32 R36, R20.reuse, R14, R36 ;  /* 0x0000000e1424723c */ /* 0x040ff00000001824 */
[C---:B------:R-:W-:Y:S08]  /*3100*/  HMMA.16816.F32 R32, R20.reuse, R8, R32 ;  /* 0x000000081420723c */ /* 0x040ff00000001820 */
[C---:B------:R-:W-:Y:S08]  /*3110*/  HMMA.16816.F32 R28, R20.reuse, R10, R28 ;  /* 0x0000000a141c723c */ /* 0x040ff0000000181c */
[C---:B------:R-:W-:Y:S08]  /*3120*/  HMMA.16816.F32 R24, R20.reuse, R4, R24 ;  /* 0x000000041418723c */ /* 0x040ff00000001818 */
[----:B------:R-:W-:Y:S01]  /*3130*/  HMMA.16816.F32 R72, R20, R6, R72 ;  /* 0x000000061448723c */ /* 0x000fe20000001848 */
[----:B------:R-:W-:Y:S01]  /*3140*/  VIADD R20, R104, 0xffffffff ;  /* 0xffffffff68147836 */ /* 0x000fe20000000000 */
[----:B------:R-:W-:Y:S04]  /*3150*/  BAR.SYNC.DEFER_BLOCKING 0x0 ;  /* 0x0000000000007b1d */ /* 0x000fe80000010000 */
[----:B------:R-:W-:-:S13]  /*3160*/  ISETP.GT.AND P0, PT, R20, R117, PT ;  /* 0x000000751400720c */ /* 0x000fda0003f04270 */
[----:B------:R-:W-:Y:S05]  /*3170*/  @!P0 BRA `(.L_x_3814) ;  /* 0x0000000400b48947 */ /* 0x000fea0003800000 */
        /* <DEDUP_REMOVED lines=11> */
.L_x_3815:
[----:B------:R-:W1:Y:S01]  /*3230*/  LDC R5, c[0x0][0x4f0] ;  /* 0x00013c00ff057b82 */ /* 0x000e620000000800 */
[----:B------:R-:W-:Y:S01]  /*3240*/  LEA R12, R104, 0xffffff80, 0x6 ;  /* 0xffffff80680c7811 */ /* 0x000fe200078e30ff */
        /* <DEDUP_REMOVED lines=31> */
[----:B------:R-:W-:-:S07]  /*3440*/  LOP3.LUT R7, RZ, R5, RZ, 0x33, !PT ;  /* 0x00000005ff077212 */ /* 0x000fce00078e33ff */
[----:B------:R-:W-:-:S04]  /*3450*/  @P4 VIADD R10, R10, 0x1 ;  /* 0x000000010a0a4836 */ /* 0x000fc80000000000 */
[----:B------:R-:W-:Y:S01]  /*3460*/  @P5 IADD3 R11, PT, PT, R11, 0x1, RZ ;  /* 0x000000010b0b5810 */ /* 0x000fe20007ffe0ff */
[----:B------:R-:W-:-:S03]  /*3470*/  @!P0 IMAD.MOV R10, RZ, RZ, -R10 ;  /* 0x000000ffff0a8224 */ /* 0x000fc600078e0a0a */
[----:B------:R-:W-:Y:S02]  /*3480*/  @!P2 IADD3 R11, PT, PT, -R11, RZ, RZ ;  /* 0x000000ff0b0ba210 */ /* 0x000fe40007ffe1ff */
        /* <DEDUP_REMOVED lines=21> */
.L_x_3816:
        /* <DEDUP_REMOVED lines=39> */
.L_x_3814:
[----:B------:R-:W-:Y:S01]  /*3850*/  IMAD.SHL.U32 R107, R112, 0x2, RZ ;  /* 0x00000002706b7824 */ /* 0x000fe200078e00ff */
[----:B------:R-:W2:Y:S01]  /*3860*/  LDCU UR4, c[0x0][0x45c] ;  /* 0x00008b80ff0477ac */ /* 0x000ea20008000800 */
[----:B------:R-:W-:-:S03]  /*3870*/  LOP3.LUT R106, R0, 0x120, R95, 0xf8, !PT ;  /* 0x00000120006a7812 */ /* 0x000fc600078ef85f */
[----:B------:R-:W-:Y:S02]  /*3880*/  LOP3.LUT R107, R107, 0x6, RZ, 0xc0, !PT ;  /* 0x000000066b6b7812 */ /* 0x000fe400078ec0ff */
[----:B------:R-:W-:-:S03]  /*3890*/  LEA R113, R106, UR5, 0x1 ;  /* 0x000000056a717c11 */ /* 0x000fc6000f8e08ff */
[----:B------:R-:W-:Y:S02]  /*38a0*/  IMAD R2, R20, 0x40, R107 ;  /* 0x0000004014027824 */ /* 0x000fe400078e026b */
[----:B------:R-:W-:Y:S02]  /*38b0*/  LDSM.16.MT88.4 R56, [R113+0x7000] ;  /* 0x007000007138783b */ /* 0x000fe40000004200 */
[C---:B-1----:R-:W-:Y:S02]  /*38c0*/  VIADD R4, R2.reuse, 0x8 ;  /* 0x0000000802047836 */ /* 0x042fe40000000000 */
[C---:B------:R-:W-:Y:S02]  /*38d0*/  VIADD R6, R2.reuse, 0x1 ;  /* 0x0000000102067836 */ /* 0x040fe40000000000 */
[----:B------:R-:W-:Y:S01]  /*38e0*/  VIADD R16, R2, 0x21 ;  /* 0x0000002102107836 */ /* 0x000fe20000000000 */
[----:B------:R-:W-:Y:S01]  /*38f0*/  ISETP.GE.AND P1, PT, R4, R105, PT ;  /* 0x000000690400720c */ /* 0x000fe20003f26270 */
[----:B------:R-:W-:Y:S01]  /*3900*/  VIADD R14, R2, 0x28 ;  /* 0x00000028020e7836 */ /* 0x000fe20000000000 */
        /* <DEDUP_REMOVED lines=25> */
[C---:B------:R-:W-:Y:S01]  /*3aa0*/  ISETP.GE.AND P5, PT, R4.reuse, R105, PT ;  /* 0x000000690400720c */ /* 0x040fe20003fa6270 */
[----:B------:R-:W-:Y:S01]  /*3ab0*/  LDSM.16.MT88.4 R40, [R113+0x6000] ;  /* 0x006000007128783b */ /* 0x000fe20000004200 */
        /* <DEDUP_REMOVED lines=21> */
[----:B------:R-:W-:-:S02]  /*3c10*/  FSEL R13, R48, -INF , !P5 ;  /* 0xff800000300d7808 */ /* 0x000fc40006800000 */
[----:B------:R-:W-:Y:S02]  /*3c20*/  FSEL R14, R51, -INF , !P3 ;  /* 0xff800000330e7808 */ /* 0x000fe40005800000 */
[----:B------:R-:W-:Y:S02]  /*3c30*/  ISETP.GE.AND P3, PT, R2, R87, PT ;  /* 0x000000570200720c */ /* 0x000fe40003f66270 */
[----:B------:R-:W-:Y:S02]  /*3c40*/  FMNMX3.FTZ R18, R13, R49, R11, !PT ;  /* 0x000000310d127276 */ /* 0x000fe4000781000b */
[----:B------:R-:W-:Y:S02]  /*3c50*/  FSEL R50, R50, -INF , !P3 ;  /* 0xff80000032327808 */ /* 0x000fe40005800000 */
[----:B------:R-:W-:Y:S02]  /*3c60*/  FSEL R134, R28, -INF , !P1 ;  /* 0xff8000001c867808 */ /* 0x000fe40004800000 */
[----:B------:R-:W-:-:S02]  /*3c70*/  ISETP.GE.AND P5, PT, R16, R105, PT ;  /* 0x000000691000720c */ /* 0x000fc40003fa6270 */
[----:B------:R-:W-:Y:S01]  /*3c80*/  ISETP.GE.AND P1, PT, R16, R87, PT ;  /* 0x000000571000720c */ /* 0x000fe20003f26270 */
[----:B------:R-:W-:Y:S01]  /*3c90*/  VIADD R16, R2, 0x31 ;  /* 0x0000003102107836 */ /* 0x000fe20000000000 */
[----:B------:R-:W-:Y:S02]  /*3ca0*/  FMNMX3.FTZ R18, R18, R45, R7, !PT ;  /* 0x0000002d12127276 */ /* 0x000fe40007810007 */
[----:B------:R-:W-:Y:S02]  /*3cb0*/  FMNMX3.FTZ R15, R50, R14, R46, !PT ;  /* 0x0000000e320f7276 */ /* 0x000fe4000781002e */
[----:B------:R-:W-:Y:S01]  /*3cc0*/  FSEL R128, R30, -INF , !P4 ;  /* 0xff8000001e807808 */ /* 0x000fe20006000000 */
[----:B------:R-:W-:Y:S01]  /*3cd0*/  IMAD.IADD R30, R93, 0x1, R113 ;  /* 0x000000015d1e7824 */ /* 0x000fe200078e0271 */
[----:B------:R-:W-:Y:S02]  /*3ce0*/  FSEL R129, R29, -INF , !P0 ;  /* 0xff8000001d817808 */ /* 0x000fe40004000000 */
[----:B------:R-:W-:-:S02]  /*3cf0*/  FMNMX3.FTZ R18, R18, R9, R5, !PT ;  /* 0x0000000912127276 */ /* 0x000fc40007810005 */
[C---:B------:R-:W-:Y:S01]  /*3d00*/  ISETP.GE.AND P4, PT, R16.reuse, R105, PT ;  /* 0x000000691000720c */ /* 0x040fe20003f86270 */
[----:B------:R-:W-:Y:S01]  /*3d10*/  LDSM.16.MT88.4 R64, [R30+0x7400] ;  /* 0x007400001e40783b */ /* 0x000fe20000004200 */
[----:B------:R-:W-:Y:S01]  /*3d20*/  ISETP.GE.AND P0, PT, R16, R87, PT ;  /* 0x000000571000720c */ /* 0x000fe20003f06270 */
[C---:B------:R-:W-:Y:S01]  /*3d30*/  VIADD R16, R2.reuse, 0x38 ;  /* 0x0000003802107836 */ /* 0x040fe20000000000 */
[----:B------:R-:W-:Y:S01]  /*3d40*/  FMNMX3.FTZ R15, R15, R12, R8, !PT ;  /* 0x0000000c0f0f7276 */ /* 0x000fe20007810008 */
[----:B------:R-:W-:Y:S01]  /*3d50*/  VIADD R2, R2, 0x39 ;  /* 0x0000003902027836 */ /* 0x000fe20000000000 */
[----:B------:R-:W-:Y:S02]  /*3d60*/  FMNMX3.FTZ R18, R18, R37, R99, !PT ;  /* 0x0000002512127276 */ /* 0x000fe40007810063 */
[----:B------:R-:W-:Y:S02]  /*3d70*/  FMNMX3.FTZ R15, R15, R10, R4, !PT ;  /* 0x0000000a0f0f7276 */ /* 0x000fe40007810004 */
        /* <DEDUP_REMOVED lines=8> */
[----:B------:R-:W-:Y:S02]  /*3e00*/  ISETP.GE.AND P3, PT, R16, R87, PT ;  /* 0x000000571000720c */ /* 0x000fe40003f66270 */
[----:B------:R-:W-:Y:S02]  /*3e10*/  FSEL R132, R31, -INF , !P2 ;  /* 0xff8000001f847808 */ /* 0x000fe40005000000 */
        /* <DEDUP_REMOVED lines=13> */
[----:B------:R-:W-:Y:S01]  /*3ef0*/  FMNMX.FTZ R18, R94, R17, !PT ;  /* 0x000000115e127209 */ /* 0x000fe20007810000 */
[----:B------:R-:W-:Y:S04]  /*3f00*/  LDSM.16.MT88.4 R72, [R113+0x8000] ;  /* 0x008000007148783b */ /* 0x000fe80000004200 */
        /* <DEDUP_REMOVED lines=40> */
[----:B------:R-:W1:Y:S01]  /*4190*/  LDSM.16.MT88.4 R12, [R30+0x7000] ;  /* 0x007000001e0c783b */ /* 0x000e620000004200 */
[----:B------:R-:W5:Y:S01]  /*41a0*/  MUFU.EX2 R133, R133 ;  /* 0x0000008500857308 */ /* 0x000f620000000800 */
[--C-:B------:R-:W-:Y:S01]  /*41b0*/  FFMA.FTZ R102, R102, UR4, -R95.reuse ;  /* 0x0000000466667c23 */ /* 0x100fe2000801085f */
[----:B------:R-:W-:Y:S01]  /*41c0*/  FFMA.FTZ R99, R124, UR4, -R95 ;  /* 0x000000047c637c23 */ /* 0x000fe2000801085f */
[----:B------:R-:W-:Y:S01]  /*41d0*/  FADD.FTZ R131, R138, R131 ;  /* 0x000000838a837221 */ /* 0x000fe20000010000 */
[----:B------:R-:W-:Y:S01]  /*41e0*/  MUFU.EX2 R100, R100 ;  /* 0x0000006400647308 */ /* 0x000fe20000000800 */
[--C-:B------:R-:W-:Y:S01]  /*41f0*/  FFMA.FTZ R103, R103, UR4, -R136.reuse ;  /* 0x0000000467677c23 */ /* 0x100fe20008010888 */
[----:B---3--:R-:W-:Y:S01]  /*4200*/  F2FP.F16.F32.PACK_AB R82, R93, R98 ;  /* 0x000000625d52723e */ /* 0x008fe200000000ff */
[--C-:B------:R-:W-:Y:S01]  /*4210*/  FFMA.FTZ R130, R130, UR4, -R136.reuse ;  /* 0x0000000482827c23 */ /* 0x100fe20008010888 */
[----:B------:R-:W3:Y:S01]  /*4220*/  MUFU.EX2 R31, R31 ;  /* 0x0000001f001f7308 */ /* 0x000ee20000000800 */
[--C-:B------:R-:W-:Y:S01]  /*4230*/  FFMA.FTZ R111, R111, UR4, -R136.reuse ;  /* 0x000000046f6f7c23 */ /* 0x100fe20008010888 */
[--C-:B------:R-:W-:Y:S01]  /*4240*/  FFMA.FTZ R96, R96, UR4, -R95.reuse ;  /* 0x0000000460607c23 */ /* 0x100fe2000801085f */
[----:B------:R-:W-:Y:S01]  /*4250*/  FFMA.FTZ R109, R109, UR4, -R136 ;  /* 0x000000046d6d7c23 */ /* 0x000fe20008010888 */
[----:B------:R-:W-:Y:S01]  /*4260*/  MUFU.EX2 R34, R34 ;  /* 0x0000002200227308 */ /* 0x000fe20000000800 */
[----:B------:R-:W-:Y:S01]  /*4270*/  FFMA.FTZ R97, R97, UR4, -R95 ;  /* 0x0000000461617c23 */ /* 0x000fe2000801085f */
[----:B-----5:R-:W-:Y:S01]  /*4280*/  F2FP.F16.F32.PACK_AB R81, R133, R140 ;  /* 0x0000008c8551723e */ /* 0x020fe200000000ff */
[----:B------:R-:W-:Y:S01]  /*4290*/  FADD.FTZ R133, R140, R133 ;  /* 0x000000858c857221 */ /* 0x000fe20000010000 */
[----:B------:R-:W5:Y:S01]  /*42a0*/  MUFU.EX2 R33, R33 ;  /* 0x0000002100217308 */ /* 0x000f620000000800 */
[----:B------:R-:W-:-:S03]  /*42b0*/  ISETP.GT.AND P0, PT, R20, R117, PT ;  /* 0x000000751400720c */ /* 0x000fc60003f04270 */
[----:B------:R-:W-:Y:S01]  /*42c0*/  MUFU.EX2 R28, R28 ;  /* 0x0000001c001c7308 */ /* 0x000fe20000000800 */
[C---:B---3--:R-:W-:Y:S01]  /*42d0*/  F2FP.F16.F32.PACK_AB R83, R31.reuse, R100 ;  /* 0x000000641f53723e */ /* 0x048fe200000000ff */
[----:B------:R-:W-:Y:S02]  /*42e0*/  FADD.FTZ R100, R100, R133 ;  /* 0x0000008564647221 */ /* 0x000fe40000010000 */
[----:B------:R-:W3:Y:S02]  /*42f0*/  MUFU.EX2 R23, R23 ;  /* 0x0000001700177308 */ /* 0x000ee40000000800 */
[----:B------:R-:W-:Y:S02]  /*4300*/  FADD.FTZ R31, R31, R100 ;  /* 0x000000641f1f7221 */ /* 0x000fe40000010000 */
[----:B------:R-:W-:Y:S01]  /*4310*/  MUFU.EX2 R32, R32 ;  /* 0x0000002000207308 */ /* 0x000fe20000000800 */
[----:B------:R-:W-:Y:S01]  /*4320*/  HMMA.16816.F32 R52, R80, R56, RZ ;  /* 0x000000385034723c */ /* 0x000fe200000018ff */
[----:B-----5:R-:W-:-:S02]  /*4330*/  F2FP.F16.F32.PACK_AB R4, R33, R34 ;  /* 0x000000222104723e */ /* 0x020fc400000000ff */
[----:B------:R-:W5:Y:S04]  /*4340*/  MUFU.EX2 R29, R29 ;  /* 0x0000001d001d7308 */ /* 0x000f680000000800 */
[----:B------:R-:W-:Y:S01]  /*4350*/  MUFU.EX2 R22, R22 ;  /* 0x0000001600167308 */ /* 0x000fe20000000800 */
[C---:B------:R-:W-:Y:S01]  /*4360*/  HMMA.16816.F32 R56, R80.reuse, R58, RZ ;  /* 0x0000003a5038723c */ /* 0x040fe200000018ff */
[----:B---3--:R-:W-:Y:S02]  /*4370*/  F2FP.F16.F32.PACK_AB R6, R23, R28 ;  /* 0x0000001c1706723e */ /* 0x008fe400000000ff */
[----:B------:R-:W3:Y:S04]  /*4380*/  MUFU.EX2 R21, R21 ;  /* 0x0000001500157308 */ /* 0x000ee80000000800 */
[----:B------:R-:W-:Y:S01]  /*4390*/  MUFU.EX2 R108, R108 ;  /* 0x0000006c006c7308 */ /* 0x000fe20000000800 */
[C---:B------:R-:W-:Y:S01]  /*43a0*/  HMMA.16816.F32 R68, R80.reuse, R72, RZ ;  /* 0x000000485044723c */ /* 0x040fe200000018ff */
[C---:B-----5:R-:W-:Y:S01]  /*43b0*/  F2FP.F16.F32.PACK_AB R5, R29.reuse, R32 ;  /* 0x000000201d05723e */ /* 0x060fe200000000ff */
[----:B------:R-:W-:Y:S01]  /*43c0*/  FADD.FTZ R32, R32, R31 ;  /* 0x0000001f20207221 */ /* 0x000fe20000010000 */
[----:B------:R-:W5:Y:S03]  /*43d0*/  MUFU.EX2 R101, R101 ;  /* 0x0000006500657308 */ /* 0x000f660000000800 */
        /* <DEDUP_REMOVED lines=13> */
[----:B------:R-:W-:Y:S05]  /*44b0*/  MUFU.EX2 R96, R96 ;  /* 0x0000006000607308 */ /* 0x000fea0000000800 */
[C---:B------:R-:W-:Y:S08]  /*44c0*/  HMMA.16816.F32 R36, R80.reuse, R40, RZ ;  /* 0x000000285024723c */ /* 0x040ff000000018ff */
[C---:B----4-:R-:W-:Y:S08]  /*44d0*/  HMMA.16816.F32 R44, R80.reuse, R48, RZ ;  /* 0x00000030502c723c */ /* 0x050ff000000018ff */
[C---:B-1----:R-:W-:Y:S08]  /*44e0*/  HMMA.16816.F32 R60, R80.reuse, R12, RZ ;  /* 0x0000000c503c723c */ /* 0x042ff000000018ff */
[C---:B------:R-:W-:Y:S08]  /*44f0*/  HMMA.16816.F32 R40, R80.reuse, R42, RZ ;  /* 0x0000002a5028723c */ /* 0x040ff000000018ff */
[----:B------:R-:W-:Y:S08]  /*4500*/  HMMA.16816.F32 R48, R80, R50, RZ ;  /* 0x000000325030723c */ /* 0x000ff000000018ff */
[C---:B--2---:R-:W-:Y:S08]  /*4510*/  HMMA.16816.F32 R68, R4.reuse, R8, R68 ;  /* 0x000000080444723c */ /* 0x044ff00000001844 */
[----:B------:R-:W-:Y:S01]  /*4520*/  HMMA.16816.F32 R72, R4, R10, R72 ;  /* 0x0000000a0448723c */ /* 0x000fe20000001848 */
[----:B------:R-:W1:Y:S07]  /*4530*/  LDSM.16.MT88.4 R8, [R30+0x8000] ;  /* 0x008000001e08783b */ /* 0x000e6e0000004200 */
[----:B------:R-:W-:Y:S08]  /*4540*/  HMMA.16816.F32 R12, R80, R14, RZ ;  /* 0x0000000e500c723c */ /* 0x000ff000000018ff */
        /* <DEDUP_REMOVED lines=10> */
[----:B------:R-:W2:Y:S05]  /*45f0*/  MUFU.EX2 R26, R26 ;  /* 0x0000001a001a7308 */ /* 0x000eaa0000000800 */
[----:B------:R-:W-:Y:S08]  /*4600*/  HMMA.16816.F32 R44, R4, R16, R44 ;  /* 0x00000010042c723c */ /* 0x000ff0000000182c */
[C---:B-1----:R-:W-:Y:S08]  /*4610*/  HMMA.16816.F32 R76, R80.reuse, R8, RZ ;  /* 0x00000008504c723c */ /* 0x042ff000000018ff */
[----:B------:R-:W-:Y:S01]  /*4620*/  HMMA.16816.F32 R80, R80, R10, RZ ;  /* 0x0000000a5050723c */ /* 0x000fe200000018ff */
[----:B------:R-:W1:Y:S07]  /*4630*/  LDSM.16.MT88.4 R8, [R30+0x8400] ;  /* 0x008400001e08783b */ /* 0x000e6e0000004200 */
[C---:B------:R-:W-:Y:S01]  /*4640*/  HMMA.16816.F32 R48, R4.reuse, R18, R48 ;  /* 0x000000120430723c */ /* 0x040fe20000001830 */
[----:B------:R-:W-:Y:S07]  /*4650*/  LDSM.16.MT88.4 R16, [R113+0x6c00] ;  /* 0x006c00007110783b */ /* 0x000fee0000004200 */
[C---:B------:R-:W-:Y:S01]  /*4660*/  HMMA.16816.F32 R64, R4.reuse, R66, R12 ;  /* 0x000000420440723c */ /* 0x040fe2000000180c */
[----:B------:R-:W-:Y:S07]  /*4670*/  LDSM.16.MT88.4 R12, [R30+0x6c00] ;  /* 0x006c00001e0c783b */ /* 0x000fee0000004200 */
[C---:B-1----:R-:W-:Y:S08]  /*4680*/  HMMA.16816.F32 R76, R4.reuse, R8, R76 ;  /* 0x00000008044c723c */ /* 0x042ff0000000184c */
[----:B------:R-:W-:Y:S01]  /*4690*/  HMMA.16816.F32 R80, R4, R10, R80 ;  /* 0x0000000a0450723c */ /* 0x000fe20000001850 */
[----:B------:R-:W1:Y:S01]  /*46a0*/  LDSM.16.MT88.4 R8, [R113+0x6800] ;  /* 0x006800007108783b */ /* 0x000e620000004200 */
[----:B-----5:R-:W-:-:S02]  /*46b0*/  F2FP.F16.F32.PACK_AB R4, R101, R108 ;  /* 0x0000006c6504723e */ /* 0x020fc400000000ff */
[----:B---3--:R-:W-:Y:S02]  /*46c0*/  F2FP.F16.F32.PACK_AB R5, R99, R102 ;  /* 0x000000666305723e */ /* 0x008fe400000000ff */
[----:B--2---:R-:W-:Y:S02]  /*46d0*/  F2FP.F16.F32.PACK_AB R6, R26, R27 ;  /* 0x0000001b1a06723e */ /* 0x004fe400000000ff */
[----:B------:R-:W-:-:S07]  /*46e0*/  F2FP.F16.F32.PACK_AB R7, R24, R25 ;  /* 0x000000191807723e */ /* 0x000fce00000000ff */
        /* <DEDUP_REMOVED lines=18> */
[----:B------:R-:W-:Y:S01]  /*4810*/  FADD.FTZ R4, R98, R131 ;  /* 0x0000008362047221 */ /* 0x000fe20000010000 */
[--C-:B------:R-:W-:Y:S01]  /*4820*/  FFMA.FTZ R98, R35, UR4, -R95.reuse ;  /* 0x0000000423627c23 */ /* 0x100fe2000801085f */
[----:B------:R-:W-:Y:S01]  /*4830*/  FFMA.FTZ R35, R94, UR4, -R95 ;  /* 0x000000045e237c23 */ /* 0x000fe2000801085f */
[----:B------:R-:W-:Y:S01]  /*4840*/  F2FP.F16.F32.PACK_AB R6, R111, R130 ;  /* 0x000000826f06723e */ /* 0x000fe200000000ff */
[----:B------:R-:W-:Y:S01]  /*4850*/  FADD.FTZ R5, R93, R4 ;  /* 0x000000045d057221 */ /* 0x000fe20000010000 */
[----:B------:R-:W2:Y:S03]  /*4860*/  MUFU.EX2 R94, R109 ;  /* 0x0000006d005e7308 */ /* 0x000ea60000000800 */
[----:B------:R-:W-:Y:S01]  /*4870*/  FADD.FTZ R34, R34, R5 ;  /* 0x0000000522227221 */ /* 0x000fe20000010000 */
[----:B------:R-:W-:Y:S03]  /*4880*/  MUFU.EX2 R98, R98 ;  /* 0x0000006200627308 */ /* 0x000fe60000000800 */
[----:B------:R-:W-:Y:S01]  /*4890*/  FADD.FTZ R33, R33, R34 ;  /* 0x0000002221217221 */ /* 0x000fe20000010000 */
[----:B------:R-:W3:Y:S03]  /*48a0*/  MUFU.EX2 R93, R97 ;  /* 0x00000061005d7308 */ /* 0x000ee60000000800 */
[----:B------:R-:W-:Y:S01]  /*48b0*/  FADD.FTZ R28, R28, R33 ;  /* 0x000000211c1c7221 */ /* 0x000fe20000010000 */
[----:B------:R-:W4:Y:S01]  /*48c0*/  MUFU.EX2 R35, R35 ;  /* 0x0000002300237308 */ /* 0x000f220000000800 */
[----:B--2---:R-:W-:-:S02]  /*48d0*/  F2FP.F16.F32.PACK_AB R4, R94, R103 ;  /* 0x000000675e04723e */ /* 0x004fc400000000ff */
[----:B------:R-:W-:Y:S01]  /*48e0*/  FADD.FTZ R23, R23, R28 ;  /* 0x0000001c17177221 */ /* 0x000fe20000010000 */
[----:B---3--:R-:W-:Y:S02]  /*48f0*/  F2FP.F16.F32.PACK_AB R5, R93, R98 ;  /* 0x000000625d05723e */ /* 0x008fe400000000ff */
        /* <DEDUP_REMOVED lines=38> */
[----:B------:R-:W-:Y:S01]  /*4b60*/  LEA R6, R104, 0xffffff80, 0x6 ;  /* 0xffffff8068067811 */ /* 0x000fe200078e30ff */
[----:B------:R-:W2:Y:S03]  /*4b70*/  LDCU.64 UR6, c[0x0][0x3a8] ;  /* 0x00007500ff0677ac */ /* 0x000ea60008000a00 */
[----:B------:R-:W-:Y:S02]  /*4b80*/  IADD3 R14, PT, PT, R6, 0x40, RZ ;  /* 0x00000040060e7810 */ /* 0x000fe40007ffe0ff */
[----:B------:R-:W-:Y:S02]  /*4b90*/  IABS R8, R6 ;  /* 0x0000000600087213 */ /* 0x000fe40000000000 */
[----:B------:R-:W-:Y:S02]  /*4ba0*/  IABS R10, R14 ;  /* 0x0000000e000a7213 */ /* 0x000fe40000000000 */
[----:B-1----:R-:W-:-:S02]  /*4bb0*/  IABS R4, R5 ;  /* 0x0000000500047213 */ /* 0x002fc40000000000 */
        /* <DEDUP_REMOVED lines=54> */
.L_x_3818:
[----:B------:R-:W-:Y:S01]  /*4f20*/  UMOV UR4, URZ ;  /* 0x000000ff00047c82 */ /* 0x000fe20008000000 */
[----:B------:R-:W-:Y:S01]  /*4f30*/  IMAD.SHL.U32 R4, R88, 0x40, RZ ;  /* 0x0000004058047824 */ /* 0x000fe200078e00ff */
[----:B------:R-:W-:-:S05]  /*4f40*/  IADD3 R5, P0, PT, RZ, -UR4, RZ ;  /* 0x80000004ff057c10 */ /* 0x000fca000ff1e0ff */
[----:B------:R-:W-:-:S05]  /*4f50*/  IMAD.X R4, RZ, RZ, ~R4, P0 ;  /* 0x000000ffff047224 */ /* 0x000fca00000e0e04 */
[----:B------:R-:W-:-:S04]  /*4f60*/  SHF.R.S64 R5, R5, 0x1f, R4 ;  /* 0x0000001f05057819 */ /* 0x000fc80000001004 */
[----:B------:R-:W-:-:S04]  /*4f70*/  IADD3 R120, P0, PT, R5, R120, RZ ;  /* 0x0000007805787210 */ /* 0x000fc80007f1e0ff */
[----:B------:R-:W-:-:S09]  /*4f80*/  LEA.HI.X.SX32 R121, R4, R121, 0x1, P0 ;  /* 0x0000007904797211 */ /* 0x000fd200000f0eff */
.L_x_3819:
        /* <DEDUP_REMOVED lines=46> */
[----:B-1----:R-:W-:Y:S04]  /*5270*/  LDSM.16.M88.4 R4, [R110+0x3400] ;  /* 0x003400006e04783b */ /* 0x002fe80000000200 */
[----:B------:R-:W1:Y:S04]  /*5280*/  LDSM.16.M88.4 R28, [R110+0x3800] ;  /* 0x003800006e1c783b */ /* 0x000e680000000200 */
[----:B------:R-:W3:Y:S04]  /*5290*/  LDSM.16.M88.4 R24, [R111+0x3400] ;  /* 0x003400006f18783b */ /* 0x000ee80000000200 */
[----:B------:R-:W4:Y:S04]  /*52a0*/  LDSM.16.M88.4 R92, [R110+0x3c00] ;  /* 0x003c00006e5c783b */ /* 0x000f280000000200 */
[----:B------:R-:W5:Y:S04]  /*52b0*/  LDSM.16.M88.4 R96, [R111+0x3800] ;  /* 0x003800006f60783b */ /* 0x000f680000000200 */
[----:B------:R-:W-:Y:S04]  /*52c0*/  LDSM.16.M88.4 R100, [R111+0x5400] ;  /* 0x005400006f64783b */ /* 0x000fe80000000200 */
[----:B------:R-:W0:Y:S01]  /*52d0*/  LDGDEPBAR ;  /* 0x00000000000079af */ /* 0x000e220000000000 */
[C---:B--2---:R-:W-:Y:S08]  /*52e0*/  HMMA.16816.F32 R16, R20.reuse, R12, RZ ;  /* 0x0000000c1410723c */ /* 0x044ff000000018ff */
[C---:B------:R-:W-:Y:S08]  /*52f0*/  HMMA.16816.F32 R12, R20.reuse, R14, RZ ;  /* 0x0000000e140c723c */ /* 0x040ff000000018ff */
[----:B-1----:R-:W-:Y:S08]  /*5300*/  HMMA.16816.F32 R32, R20, R28, RZ ;  /* 0x0000001c1420723c */ /* 0x002ff000000018ff */
[C---:B------:R-:W-:Y:S08]  /*5310*/  HMMA.16816.F32 R16, R88.reuse, R8, R16 ;  /* 0x000000085810723c */ /* 0x040ff00000001810 */
[----:B------:R-:W-:Y:S08]  /*5320*/  HMMA.16816.F32 R12, R88, R10, R12 ;  /* 0x0000000a580c723c */ /* 0x000ff0000000180c */
[C---:B------:R-:W-:Y:S08]  /*5330*/  HMMA.16816.F32 R8, R20.reuse, R4, RZ ;  /* 0x000000041408723c */ /* 0x040ff000000018ff */
[C---:B------:R-:W-:Y:S08]  /*5340*/  HMMA.16816.F32 R4, R20.reuse, R6, RZ ;  /* 0x000000061404723c */ /* 0x040ff000000018ff */
[----:B------:R-:W-:Y:S08]  /*5350*/  HMMA.16816.F32 R28, R20, R30, RZ ;  /* 0x0000001e141c723c */ /* 0x000ff000000018ff */
[C---:B---3--:R-:W-:Y:S08]  /*5360*/  HMMA.16816.F32 R8, R88.reuse, R24, R8 ;  /* 0x000000185808723c */ /* 0x048ff00000001808 */
[----:B------:R-:W-:Y:S08]  /*5370*/  HMMA.16816.F32 R4, R88, R26, R4 ;  /* 0x0000001a5804723c */ /* 0x000ff00000001804 */
[C---:B----4-:R-:W-:Y:S08]  /*5380*/  HMMA.16816.F32 R24, R20.reuse, R92, RZ ;  /* 0x0000005c1418723c */ /* 0x050ff000000018ff */
[----:B------:R-:W-:Y:S01]  /*5390*/  HMMA.16816.F32 R20, R20, R94, RZ ;  /* 0x0000005e1414723c */ /* 0x000fe200000018ff */
[----:B------:R-:W1:Y:S07]  /*53a0*/  LDSM.16.M88.4 R92, [R111+0x3c00] ;  /* 0x003c00006f5c783b */ /* 0x000e6e0000000200 */
[C---:B-----5:R-:W-:Y:S08]  /*53b0*/  HMMA.16816.F32 R32, R88.reuse, R96, R32 ;  /* 0x000000605820723c */ /* 0x060ff00000001820 */
        /* <DEDUP_REMOVED lines=46> */
[C---:B------:R-:W-:Y:S08]  /*56a0*/  HMMA.16816.F32 R4, R96.reuse, R102, R4 ;  /* 0x000000666004723c */ /* 0x040ff00000001804 */
[C---:B--2---:R-:W-:Y:S08]  /*56b0*/  HMMA.16816.F32 R16, R96.reuse, R88, R16 ;  /* 0x000000586010723c */ /* 0x044ff00000001810 */
[----:B------:R-:W-:Y:S01]  /*56c0*/  HMMA.16816.F32 R12, R96, R90, R12 ;  /* 0x0000005a600c723c */ /* 0x000fe2000000180c */
[----:B------:R-:W1:Y:S01]  /*56d0*/  LDSM.16.M88.4 R88, [R111+0x5c00] ;  /* 0x005c00006f58783b */ /* 0x000e620000000200 */
[----:B------:R-:W-:-:S06]  /*56e0*/  DEPBAR.LE SB0, 0x0 ;  /* 0x000080000000791a */ /* 0x000fcc0000000000 */
[C---:B---3--:R-:W-:Y:S08]  /*56f0*/  HMMA.16816.F32 R32, R96.reuse, R92, R32 ;  /* 0x0000005c6020723c */ /* 0x048ff00000001820 */
[C---:B------:R-:W-:Y:S08]  /*5700*/  HMMA.16816.F32 R28, R96.reuse, R94, R28 ;  /* 0x0000005e601c723c */ /* 0x040ff0000000181c */
[----:B-1----:R-:W-:Y:S01]  /*5710*/  HMMA.16816.F32 R24, R96, R88, R24 ;  /* 0x000000586018723c */ /* 0x002fe20000001818 */
[----:B------:R-:W-:-:S05]  /*5720*/  IMAD.SHL.U32 R88, R104, 0x40, RZ ;  /* 0x0000004068587824 */ /* 0x000fca00078e00ff */
[----:B------:R-:W-:Y:S02]  /*5730*/  LOP3.LUT R107, R88, R107, RZ, 0xfc, !PT ;  /* 0x0000006b586b7212 */ /* 0x000fe400078efcff */
[----:B------:R-:W-:Y:S03]  /*5740*/  HMMA.16816.F32 R20, R96, R90, R20 ;  /* 0x0000005a6014723c */ /* 0x000fe60000001814 */
[C---:B------:R-:W-:Y:S02]  /*5750*/  VIADD R92, R107.reuse, 0xffffff80 ;  /* 0xffffff806b5c7836 */ /* 0x040fe40000000000 */
[----:B------:R-:W-:Y:S01]  /*5760*/  VIADD R90, R107, 0xffffff81 ;  /* 0xffffff816b5a7836 */ /* 0x000fe20000000000 */
[----:B------:R-:W-:Y:S02]  /*5770*/  BAR.SYNC.DEFER_BLOCKING 0x0 ;  /* 0x0000000000007b1d */ /* 0x000fe40000010000 */
[----:B------:R-:W-:-:S02]  /*5780*/  ISETP.GE.AND P1, PT, R92, R105, PT ;  /* 0x000000695c00720c */ /* 0x000fc40003f26270 */
[----:B------:R-:W-:Y:S01]  /*5790*/  ISETP.GE.AND P0, PT, R92, R87, PT ;  /* 0x000000575c00720c */ /* 0x000fe20003f06270 */
[C---:B------:R-:W-:Y:S01]  /*57a0*/  VIADD R92, R107.reuse, 0xffffff88 ;  /* 0xffffff886b5c7836 */ /* 0x040fe20000000000 */
[----:B------:R-:W-:Y:S01]  /*57b0*/  FSEL R91, R16, -INF , !P1 ;  /* 0xff800000105b7808 */ /* 0x000fe20004800000 */
[C---:B------:R-:W-:Y:S01]  /*57c0*/  VIADD R16, R107.reuse, 0xffffff90 ;  /* 0xffffff906b107836 */ /* 0x040fe20000000000 */
        /* <DEDUP_REMOVED lines=8> */
[----:B------:R-:W-:Y:S02]  /*5850*/  FSEL R19, R19, -INF , !P1 ;  /* 0xff80000013137808 */ /* 0x000fe40004800000 */
[----:B------:R-:W-:Y:S02]  /*5860*/  ISETP.GE.AND P1, PT, R90, R105, PT ;  /* 0x000000695a00720c */ /* 0x000fe40003f26270 */
[----:B------:R-:W-:Y:S01]  /*5870*/  FSEL R95, R12, -INF , !P0 ;  /* 0xff8000000c5f7808 */ /* 0x000fe20004000000 */
[C---:B------:R-:W-:Y:S01]  /*5880*/  VIADD R12, R107.reuse, 0xffffff91 ;  /* 0xffffff916b0c7836 */ /* 0x040fe20000000000 */
[----:B------:R-:W-:Y:S01]  /*5890*/  FSEL R17, R14, -INF , !P5 ;  /* 0xff8000000e117808 */ /* 0x000fe20006800000 */
[----:B------:R-:W-:Y:S01]  /*58a0*/  VIADD R14, R107, 0xffffff98 ;  /* 0xffffff986b0e7836 */ /* 0x000fe20000000000 */
[----:B------:R-:W-:-:S02]  /*58b0*/  ISETP.GE.AND P0, PT, R90, R87, PT ;  /* 0x000000575a00720c */ /* 0x000fc40003f06270 */
[C---:B------:R-:W-:Y:S02]  /*58c0*/  ISETP.GE.AND P5, PT, R16.reuse, R105, PT ;  /* 0x000000691000720c */ /* 0x040fe40003fa6270 */
[----:B------:R-:W-:Y:S02]  /*58d0*/  FSEL R13, R13, -INF , !P1 ;  /* 0xff8000000d0d7808 */ /* 0x000fe40004800000 */
        /* <DEDUP_REMOVED lines=8> */
[C---:B------:R-:W-:Y:S02]  /*5960*/  ISETP.GE.AND P1, PT, R14.reuse, R105, PT ;  /* 0x000000690e00720c */ /* 0x040fe40003f26270 */
[----:B------:R-:W-:Y:S02]  /*5970*/  FSEL R159, R9, -INF , !P0 ;  /* 0xff800000099f7808 */ /* 0x000fe40004000000 */
[----:B------:R-:W-:Y:S02]  /*5980*/  ISETP.GE.AND P0, PT, R14, R87, PT ;  /* 0x000000570e00720c */ /* 0x000fe40003f06270 */
[----:B------:R-:W-:-:S02]  /*5990*/  FSEL R151, R11, -INF , !P5 ;  /* 0xff8000000b977808 */ /* 0x000fc40006800000 */
[----:B------:R-:W-:Y:S01]  /*59a0*/  FSEL R149, R4, -INF , !P1 ;  /* 0xff80000004957808 */ /* 0x000fe20004800000 */
[C---:B------:R-:W-:Y:S01]  /*59b0*/  VIADD R4, R107.reuse, 0xffffffa1 ;  /* 0xffffffa16b047836 */ /* 0x040fe20000000000 */
[C---:B------:R-:W-:Y:S02]  /*59c0*/  ISETP.GE.AND P5, PT, R12.reuse, R105, PT ;  /* 0x000000690c00720c */ /* 0x040fe40003fa6270 */
[----:B------:R-:W-:Y:S02]  /*59d0*/  ISETP.GE.AND P1, PT, R12, R87, PT ;  /* 0x000000570c00720c */ /* 0x000fe40003f26270 */
[----:B------:R-:W-:Y:S01]  /*59e0*/  FSEL R153, R6, -INF , !P0 ;  /* 0xff80000006997808 */ /* 0x000fe20004000000 */
[----:B------:R-:W-:Y:S01]  /*59f0*/  VIADD R6, R107, 0xffffffa8 ;  /* 0xffffffa86b067836 */ /* 0x000fe20000000000 */
[----:B------:R-:W-:Y:S02]  /*5a00*/  ISETP.GE.AND P0, PT, R8, R105, PT ;  /* 0x000000690800720c */ /* 0x000fe40003f06270 */
[----:B------:R-:W-:-:S02]  /*5a10*/  FSEL R147, R5, -INF , !P5 ;  /* 0xff80000005937808 */ /* 0x000fc40006800000 */
[----:B------:R-:W-:Y:S02]  /*5a20*/  FSEL R155, R7, -INF , !P1 ;  /* 0xff800000079b7808 */ /* 0x000fe40004800000 */
[----:B------:R-:W-:Y:S02]  /*5a30*/  ISETP.GE.AND P5, PT, R8, R87, PT ;  /* 0x000000570800720c */ /* 0x000fe40003fa6270 */
[----:B------:R-:W-:Y:S02]  /*5a40*/  ISETP.GE.AND P1, PT, R4, R105, PT ;  /* 0x000000690400720c */ /* 0x000fe40003f26270 */
[----:B------:R-:W-:Y:S02]  /*5a50*/  FSEL R141, R32, -INF , !P0 ;  /* 0xff800000208d7808 */ /* 0x000fe40004000000 */
        /* <DEDUP_REMOVED lines=13> */
[-C--:B------:R-:W-:Y:S02]  /*5b30*/  ISETP.GE.AND P1, PT, R6, R105.reuse, PT ;  /* 0x000000690600720c */ /* 0x080fe40003f26270 */
[----:B------:R-:W-:Y:S02]  /*5b40*/  FSEL R137, R31, -INF , !P5 ;  /* 0xff8000001f897808 */ /* 0x000fe40006800000 */
[----:B------:R-:W-:Y:S02]  /*5b50*/  FSEL R98, R24, -INF , !P1 ;  /* 0xff80000018627808 */ /* 0x000fe40004800000 */
[----:B------:R-:W-:-:S02]  /*5b60*/  ISETP.GE.AND P5, PT, R4, R105, PT ;  /* 0x000000690400720c */ /* 0x000fc40003fa6270 */
[----:B------:R-:W-:Y:S01]  /*5b70*/  ISETP.GE.AND P1, PT, R4, R87, PT ;  /* 0x000000570400720c */ /* 0x000fe20003f26270 */
[----:B------:R-:W-:Y:S01]  /*5b80*/  VIADD R4, R107, 0xffffffb9 ;  /* 0xffffffb96b047836 */ /* 0x000fe20000000000 */
[----:B------:R-:W-:Y:S02]  /*5b90*/  FSEL R99, R25, -INF , !P5 ;  /* 0xff80000019637808 */ /* 0x000fe40006800000 */
[----:B------:R-:W-:Y:S02]  /*5ba0*/  FSEL R135, R29, -INF , !P0 ;  /* 0xff8000001d877808 */ /* 0x000fe40004000000 */
[----:B------:R-:W-:Y:S02]  /*5bb0*/  ISETP.GE.AND P5, PT, R4, R105, PT ;  /* 0x000000690400720c */ /* 0x000fe40003fa6270 */
[----:B------:R-:W-:Y:S01]  /*5bc0*/  ISETP.GE.AND P0, PT, R6, R87, PT ;  /* 0x000000570600720c */ /* 0x000fe20003f06270 */
[----:B------:R-:W-:Y:S01]  /*5bd0*/  VIADD R6, R107, 0xffffffb8 ;  /* 0xffffffb86b067836 */ /* 0x000fe20000000000 */
[----:B------:R-:W-:-:S02]  /*5be0*/  FSEL R102, R21, -INF , !P5 ;  /* 0xff80000015667808 */ /* 0x000fc40006800000 */
[----:B------:R-:W-:Y:S02]  /*5bf0*/  ISETP.GT.AND P5, PT, R92, R117, PT ;  /* 0x000000755c00720c */ /* 0x000fe40003fa4270 */
[----:B------:R-:W-:Y:S02]  /*5c00*/  FSEL R96, R26, -INF , !P0 ;  /* 0xff8000001a607808 */ /* 0x000fe40004000000 */
[----:B------:R-:W-:Y:S02]  /*5c10*/  ISETP.GE.AND P0, PT, R6, R105, PT ;  /* 0x000000690600720c */ /* 0x000fe40003f06270 */
[----:B------:R-:W-:Y:S02]  /*5c20*/  FSEL R97, R27, -INF , !P1 ;  /* 0xff8000001b617808 */ /* 0x000fe40004800000 */
[----:B------:R-:W-:Y:S02]  /*5c30*/  FSEL R111, R20, -INF , !P0 ;  /* 0xff800000146f7808 */ /* 0x000fe40004000000 */
[----:B------:R-:W-:-:S02]  /*5c40*/  ISETP.GE.AND P1, PT, R6, R87, PT ;  /* 0x000000570600720c */ /* 0x000fc40003f26270 */
[----:B------:R-:W-:Y:S02]  /*5c50*/  ISETP.GE.AND P0, PT, R4, R87, PT ;  /* 0x000000570400720c */ /* 0x000fe40003f06270 */
[----:B------:R-:W-:Y:S02]  /*5c60*/  FSEL R107, R22, -INF , !P1 ;  /* 0xff800000166b7808 */ /* 0x000fe40004800000 */
[----:B------:R-:W-:Y:S01]  /*5c70*/  FSEL R110, R23, -INF , !P0 ;  /* 0xff800000176e7808 */ /* 0x000fe20004000000 */
[----:B------:R-:W-:Y:S08]  /*5c80*/  @!P5 BRA `(.L_x_3820) ;  /* 0x0000000400b0d947 */ /* 0x000ff00003800000 */
[----:B------:R-:W-:Y:S05]  /*5c90*/  BRA.U !UP1, `(.L_x_3821) ;  /* 0x0000000109f47547 */ /* 0x000fea000b800000 */
[----:B------:R-:W1:Y:S01]  /*5ca0*/  LDC R6, c[0x0][0x4f0] ;  /* 0x00013c00ff067b82 */ /* 0x000e620000000800 */
[----:B------:R-:W-:Y:S01]  /*5cb0*/  IADD3 R9, PT, PT, R88, -0x80, RZ ;  /* 0xffffff8058097810 */ /* 0x000fe20007ffe0ff */
[----:B------:R-:W2:Y:S03]  /*5cc0*/  LDCU.64 UR6, c[0x0][0x3a0] ;  /* 0x00007400ff0677ac */ /* 0x000ea60008000a00 */
        /* <DEDUP_REMOVED lines=11> */
[----:B------:R-:W-:-:S04]  /*5d80*/  IADD3 R11, PT, PT, R88, -0xc0, RZ ;  /* 0xffffff40580b7810 */ /* 0x000fc80007ffe0ff */
[----:B------:R-:W-:Y:S01]  /*5d90*/  IABS R8, R11 ;  /* 0x0000000b00087213 */ /* 0x000fe20000000000 */
[----:B------:R-:W-:Y:S01]  /*5da0*/  IMAD.HI.U32 R12, R4, R7, RZ ;  /* 0x00000007040c7227 */ /* 0x000fe200078e00ff */
[----:B------:R-:W-:-:S03]  /*5db0*/  LOP3.LUT R11, R11, R6, RZ, 0x3c, !PT ;  /* 0x000000060b0b7212 */ /* 0x000fc600078e3cff */
[----:B------:R-:W-:-:S04]  /*5dc0*/  IMAD.MOV R10, RZ, RZ, -R12 ;  /* 0x000000ffff0a7224 */ /* 0x000fc800078e0a0c */
[----:B------:R-:W-:Y:S02]  /*5dd0*/  IMAD R10, R5, R10, R7 ;  /* 0x0000000a050a7224 */ /* 0x000fe400078e0207 */
[----:B------:R-:W-:-:S03]  /*5de0*/  IMAD.HI.U32 R7, R4, R8, RZ ;  /* 0x0000000804077227 */ /* 0x000fc600078e00ff */
[----:B------:R-:W-:Y:S02]  /*5df0*/  ISETP.GT.U32.AND P0, PT, R5, R10, PT ;  /* 0x0000000a0500720c */ /* 0x000fe40003f04070 */
[----:B------:R-:W-:-:S05]  /*5e00*/  IADD3 R4, PT, PT, -R7, RZ, RZ ;  /* 0x000000ff07047210 */ /* 0x000fca0007ffe1ff */
[----:B------:R-:W-:-:S06]  /*5e10*/  IMAD R4, R5, R4, R8 ;  /* 0x0000000405047224 */ /* 0x000fcc00078e0208 */
[----:B------:R-:W-:Y:S01]  /*5e20*/  @!P0 VIADD R12, R12, 0x1 ;  /* 0x000000010c0c8836 */ /* 0x000fe20000000000 */
[-C--:B------:R-:W-:Y:S02]  /*5e30*/  @!P0 IADD3 R10, PT, PT, R10, -R5.reuse, RZ ;  /* 0x800000050a0a8210 */ /* 0x080fe40007ffe0ff */
[----:B------:R-:W-:Y:S02]  /*5e40*/  ISETP.GT.U32.AND P0, PT, R5, R4, PT ;  /* 0x000000040500720c */ /* 0x000fe40003f04070 */
[----:B------:R-:W-:-:S11]  /*5e50*/  ISETP.GE.U32.AND P1, PT, R10, R5, PT ;  /* 0x000000050a00720c */ /* 0x000fd60003f26070 */
[----:B------:R-:W-:Y:S02]  /*5e60*/  @!P0 IMAD.IADD R4, R4, 0x1, -R5 ;  /* 0x0000000104048824 */ /* 0x000fe400078e0a05 */
[----:B------:R-:W-:Y:S01]  /*5e70*/  @P1 IADD3 R12, PT, PT, R12, 0x1, RZ ;  /* 0x000000010c0c1810 */ /* 0x000fe20007ffe0ff */
[----:B------:R-:W-:Y:S01]  /*5e80*/  @!P0 VIADD R7, R7, 0x1 ;  /* 0x0000000107078836 */ /* 0x000fe20000000000 */
[----:B------:R-:W-:Y:S02]  /*5e90*/  ISETP.GE.AND P0, PT, R9, RZ, PT ;  /* 0x000000ff0900720c */ /* 0x000fe40003f06270 */
[----:B------:R-:W-:Y:S02]  /*5ea0*/  ISETP.GE.U32.AND P1, PT, R4, R5, PT ;  /* 0x000000050400720c */ /* 0x000fe40003f26070 */
[----:B------:R-:W-:-:S09]  /*5eb0*/  LOP3.LUT R5, RZ, R6, RZ, 0x33, !PT ;  /* 0x00000006ff057212 */ /* 0x000fd200078e33ff */
[----:B------:R-:W-:Y:S01]  /*5ec0*/  @!P0 IMAD.MOV R12, RZ, RZ, -R12 ;  /* 0x000000ffff0c8224 */ /* 0x000fe200078e0a0c */
[----:B------:R-:W-:Y:S02]  /*5ed0*/  ISETP.NE.AND P0, PT, R6, RZ, PT ;  /* 0x000000ff0600720c */ /* 0x000fe40003f05270 */
[----:B------:R-:W-:Y:S02]  /*5ee0*/  @P1 IADD3 R7, PT, PT, R7, 0x1, RZ ;  /* 0x0000000107071810 */ /* 0x000fe40007ffe0ff */
[----:B------:R-:W-:-:S13]  /*5ef0*/  ISETP.GE.AND P1, PT, R11, RZ, PT ;  /* 0x000000ff0b00720c */ /* 0x000fda0003f26270 */
[----:B------:R-:W-:-:S04]  /*5f00*/  @!P1 IADD3 R7, PT, PT, -R7, RZ, RZ ;  /* 0x000000ff07079210 */ /* 0x000fc80007ffe1ff */
        /* <DEDUP_REMOVED lines=22> */
.L_x_3821:
[----:B------:R-:W-:Y:S01]  /*6070*/  UMOV UR4, URZ ;  /* 0x000000ff00047c82 */ /* 0x000fe20008000000 */
[----:B------:R-:W-:Y:S01]  /*6080*/  IMAD.SHL.U32 R4, R84, 0x40, RZ ;  /* 0x0000004054047824 */ /* 0x000fe200078e00ff */
[----:B------:R-:W-:-:S05]  /*6090*/  IADD3 R5, P0, PT, RZ, -UR4, RZ ;  /* 0x80000004ff057c10 */ /* 0x000fca000ff1e0ff */
[----:B------:R-:W-:-:S05]  /*60a0*/  IMAD.X R4, RZ, RZ, ~R4, P0 ;  /* 0x000000ffff047224 */ /* 0x000fca00000e0e04 */
[----:B------:R-:W-:-:S04]  /*60b0*/  SHF.R.S64 R5, R5, 0x1f, R4 ;  /* 0x0000001f05057819 */ /* 0x000fc80000001004 */
[----:B------:R-:W-:-:S04]  /*60c0*/  IADD3 R118, P0, PT, R5, R118, RZ ;  /* 0x0000007605767210 */ /* 0x000fc80007f1e0ff */
[----:B------:R-:W-:-:S09]  /*60d0*/  LEA.HI.X.SX32 R119, R4, R119, 0x1, P0 ;  /* 0x0000007704777211 */ /* 0x000fd200000f0eff */
.L_x_3822:
[CC--:B------:R-:W-:Y:S01]  /*60e0*/  @!P3 LEA R8, P1, R84.reuse, R118.reuse, 0x6 ;  /* 0x000000765408b211 */ /* 0x0c0fe200078230ff */
[C---:B------:R-:W-:Y:S01]  /*60f0*/  IMAD.WIDE.U32 R10, R84.reuse, 0x40, RZ ;  /* 0x00000040540a7825 */ /* 0x040fe200078e00ff */
[----:B------:R-:W-:Y:S01]  /*6100*/  @!PT LDS RZ, [RZ] ;  /* 0x00000000fffff984 */ /* 0x000fe20000000800 */
[----:B------:R-:W-:Y:S01]  /*6110*/  @!PT LDS RZ, [RZ] ;  /* 0x00000000fffff984 */ /* 0x000fe20000000800 */
[----:B------:R-:W-:Y:S01]  /*6120*/  @!PT LDS RZ, [RZ] ;  /* 0x00000000fffff984 */ /* 0x000fe20000000800 */
[----:B------:R1:W-:Y:S01]  /*6130*/  @!P4 LDGSTS.E.BYPASS.LTC128B.128 [R3+0x3000], desc[UR14][R118.64] ;  /* 0x030000007603cfae */ /* 0x0003e2000b981a0e */
[C---:B------:R-:W-:Y:S02]  /*6140*/  @!P2 LEA R6, P0, R84.reuse, R118, 0x6 ;  /* 0x000000765406a211 */ /* 0x040fe400078030ff */
[----:B------:R-:W-:Y:S01]  /*6150*/  IMAD.SHL.U32 R4, R85, 0x40, RZ ;  /* 0x0000004055047824 */ /* 0x000fe200078e00ff */
[-CC-:B------:R-:W-:Y:S01]  /*6160*/  @!P3 LEA.HI.X R9, R84, R119.reuse, R85.reuse, 0x6, P1 ;  /* 0x000000775409b211 */ /* 0x180fe200008f3455 */
[----:B------:R1:W-:Y:S01]  /*6170*/  @P4 STS.128 [R3+0x3000], RZ ;  /* 0x003000ff03004388 */ /* 0x0003e20000000c00 */
[----:B------:R-:W-:Y:S02]  /*6180*/  @!P4 IADD3 R10, P1, PT, R118, R10, RZ ;  /* 0x0000000a760ac210 */ /* 0x000fe40007f3e0ff */
[----:B------:R-:W-:Y:S01]  /*6190*/  @!P2 LEA.HI.X R7, R84, R119, R85, 0x6, P0 ;  /* 0x000000775407a211 */ /* 0x000fe200000f3455 */
[----:B------:R-:W-:Y:S01]  /*61a0*/  @!PT LDS RZ, [RZ] ;  /* 0x00000000fffff984 */ /* 0x000fe20000000800 */
[----:B------:R-:W-:Y:S01]  /*61b0*/  @!PT LDS RZ, [RZ] ;  /* 0x00000000fffff984 */ /* 0x000fe20000000800 */
[----:B------:R-:W-:Y:S01]  /*61c0*/  @!PT LDS RZ, [RZ] ;  /* 0x00000000fffff984 */ /* 0x000fe20000000800 */
[----:B------:R1:W-:Y:S01]  /*61d0*/  @!P3 LDGSTS.E.BYPASS.LTC128B.128 [R3+0x4000], desc[UR14][R118.64+0x40] ;  /* 0x040000407603bfae */ /* 0x0003e2000b981a0e */
[----:B------:R-:W-:-:S03]  /*61e0*/  @!P4 IADD3.X R11, PT, PT, R119, R11, R4, P1, !PT ;  /* 0x0000000b770bc210 */ /* 0x000fc60000ffe404 */
        /* <DEDUP_REMOVED lines=22> */
.L_x_3820:
        /* <DEDUP_REMOVED lines=17> */
[----:B------:R-:W-:Y:S01]  /*6460*/  LEA R113, R106, UR5, 0x1 ;  /* 0x000000056a717c11 */ /* 0x000fe2000f8e08ff */
[----:B------:R-:W2:Y:S01]  /*6470*/  SHFL.BFLY PT, R6, R7, 0x2, 0x1f ;  /* 0x0c401f0007067f89 */ /* 0x000ea200000e0000 */
[----:B------:R-:W-:-:S03]  /*6480*/  @P5 IADD3 R104, PT, PT, R104, -0x3, RZ ;  /* 0xfffffffd68685810 */ /* 0x000fc60007ffe0ff */
[----:B------:R-:W3:Y:S04]  /*6490*/  SHFL.BFLY PT, R5, R4, 0x2, 0x1f ;  /* 0x0c401f0004057f89 */ /* 0x000ee800000e0000 */
[----:B------:R-:W-:Y:S04]  /*64a0*/  LDSM.16.MT88.4 R24, [R113+0x7000] ;  /* 0x007000007118783b */ /* 0x000fe80000004200 */
[----:B------:R-:W-:Y:S01]  /*64b0*/  LDSM.16.MT88.4 R8, [R113+0x6000] ;  /* 0x006000007108783b */ /* 0x000fe20000004200 */
[----:B--2---:R-:W-:Y:S02]  /*64c0*/  FMNMX.FTZ R6, R7, R6, !PT ;  /* 0x0000000607067209 */ /* 0x004fe40007810000 */
[----:B---3--:R-:W-:-:S03]  /*64d0*/  FMNMX.FTZ R5, R4, R5, !PT ;  /* 0x0000000504057209 */ /* 0x008fc60007810000 */
[----:B------:R-:W2:Y:S04]  /*64e0*/  SHFL.BFLY PT, R3, R6, 0x1, 0x1f ;  /* 0x0c201f0006037f89 */ /* 0x000ea800000e0000 */
[----:B------:R-:W3:Y:S01]  /*64f0*/  SHFL.BFLY PT, R84, R5, 0x1, 0x1f ;  /* 0x0c201f0005547f89 */ /* 0x000ee200000e0000 */
[----:B--2---:R-:W-:Y:S02]  /*6500*/  FMNMX.FTZ R3, R6, R3, !PT ;  /* 0x0000000306037209 */ /* 0x004fe40007810000 */
[----:B---3--:R-:W-:-:S03]  /*6510*/  FMNMX.FTZ R84, R5, R84, !PT ;  /* 0x0000005405547209 */ /* 0x008fc60007810000 */
[C---:B-1----:R-:W-:Y:S01]  /*6520*/  FMUL.FTZ R4, R3.reuse, UR4 ;  /* 0x0000000403047c20 */ /* 0x042fe20008410000 */
[C---:B------:R-:W-:Y:S02]  /*6530*/  FSETP.NEU.FTZ.AND P0, PT, R3.reuse, -INF , PT ;  /* 0xff8000000300780b */ /* 0x040fe40003f1d000 */
[C---:B------:R-:W-:Y:S01]  /*6540*/  FSETP.NEU.FTZ.AND P1, PT, R84.reuse, -INF , PT ;  /* 0xff8000005400780b */ /* 0x040fe20003f3d000 */
[C---:B------:R-:W-:Y:S01]  /*6550*/  FMUL.FTZ R124, R84.reuse, UR4 ;  /* 0x00000004547c7c20 */ /* 0x040fe20008410000 */
[----:B------:R-:W-:Y:S02]  /*6560*/  FSEL R5, R3, RZ, P0 ;  /* 0x000000ff03057208 */ /* 0x000fe40000000000 */
[----:B------:R-:W-:Y:S02]  /*6570*/  FSEL R7, R84, RZ, P1 ;  /* 0x000000ff54077208 */ /* 0x000fe40000800000 */
[----:B------:R-:W-:Y:S01]  /*6580*/  FSEL R124, R124, RZ, P1 ;  /* 0x000000ff7c7c7208 */ /* 0x000fe20000800000 */
[----:B------:R-:W-:Y:S01]  /*6590*/  FADD.FTZ R5, R0, -R5 ;  /* 0x8000000500057221 */ /* 0x000fe20000010000 */
[----:B------:R-:W-:Y:S01]  /*65a0*/  IADD3 R0, PT, PT, R113, 0x6000, RZ ;  /* 0x0000600071007810 */ /* 0x000fe20007ffe0ff */
[----:B------:R-:W-:Y:S01]  /*65b0*/  FADD.FTZ R7, R2, -R7 ;  /* 0x8000000702077221 */ /* 0x000fe20000010000 */
[----:B------:R-:W-:Y:S01]  /*65c0*/  FSEL R106, R4, RZ, P0 ;  /* 0x000000ff046a7208 */ /* 0x000fe20000000000 */
[--C-:B------:R-:W-:Y:S01]  /*65d0*/  FFMA.FTZ R94, R95, UR4, -R124.reuse ;  /* 0x000000045f5e7c23 */ /* 0x100fe2000801087c */
[----:B------:R-:W-:Y:S01]  /*65e0*/  IADD3 R95, PT, PT, R113, 0x6020, RZ ;  /* 0x00006020715f7810 */ /* 0x000fe20007ffe0ff */
[--C-:B------:R-:W-:Y:S01]  /*65f0*/  FFMA.FTZ R100, R91, UR4, -R124.reuse ;  /* 0x000000045b647c23 */ /* 0x100fe2000801087c */
[----:B------:R-:W-:Y:S01]  /*6600*/  @P6 IADD3 R95, PT, PT, R0, -0x20, RZ ;  /* 0xffffffe0005f6810 */ /* 0x000fe20007ffe0ff */
[--C-:B------:R-:W-:Y:S01]  /*6610*/  FFMA.FTZ R93, R93, UR4, -R124.reuse ;  /* 0x000000045d5d7c23 */ /* 0x100fe2000801087c */
[----:B------:R-:W-:Y:S01]  /*6620*/  FFMA.FTZ R85, R13, UR4, -R124 ;  /* 0x000000040d557c23 */ /* 0x000fe2000801087c */
[--C-:B------:R-:W-:Y:S01]  /*6630*/  FFMA.FTZ R101, R89, UR4, -R106.reuse ;  /* 0x0000000459657c23 */ /* 0x100fe2000801086a */
[--C-:B------:R-:W-:Y:S01]  /*6640*/  FFMA.FTZ R2, R19, UR4, -R106.reuse ;  /* 0x0000000413027c23 */ /* 0x100fe2000801086a */
[----:B------:R-:W1:Y:S01]  /*6650*/  LDSM.16.MT88.4 R32, [R95+0x1000] ;  /* 0x001000005f20783b */ /* 0x000e620000004200 */
[----:B------:R-:W-:Y:S01]  /*6660*/  FMUL.FTZ R103, R5, UR4 ;  /* 0x0000000405677c20 */ /* 0x000fe20008410000 */
[--C-:B------:R-:W-:Y:S01]  /*6670*/  FFMA.FTZ R87, R17, UR4, -R106.reuse ;  /* 0x0000000411577c23 */ /* 0x100fe2000801086a */
[----:B------:R-:W-:Y:S01]  /*6680*/  FMUL.FTZ R7, R7, UR4 ;  /* 0x0000000407077c20 */ /* 0x000fe20008410000 */
[--C-:B------:R-:W-:Y:S01]  /*6690*/  FFMA.FTZ R15, R15, UR4, -R106.reuse ;  /* 0x000000040f0f7c23 */ /* 0x100fe2000801086a */
[----:B------:R-:W-:Y:S01]  /*66a0*/  MUFU.EX2 R100, R100 ;  /* 0x0000006400647308 */ /* 0x000fe20000000800 */
[----:B------:R-:W2:Y:S01]  /*66b0*/  LDSM.16.MT88.4 R16, [R95] ;  /* 0x000000005f10783b */ /* 0x000ea20000004200 */
[----:B------:R-:W-:Y:S01]  /*66c0*/  FFMA.FTZ R134, R151, UR4, -R106 ;  /* 0x0000000497867c23 */ /* 0x000fe2000801086a */
[--C-:B------:R-:W-:Y:S01]  /*66d0*/  FFMA.FTZ R128, R157, UR4, -R124.reuse ;  /* 0x000000049d807c23 */ /* 0x100fe2000801087c */
[----:B------:R-:W3:Y:S01]  /*66e0*/  MUFU.EX2 R93, R93 ;  /* 0x0000005d005d7308 */ /* 0x000ee20000000800 */
[----:B------:R-:W-:Y:S01]  /*66f0*/  FFMA.FTZ R132, R147, UR4, -R124 ;  /* 0x0000000493847c23 */ /* 0x000fe2000801087c */
[----:B------:R-:W-:Y:S01]  /*6700*/  FFMA.FTZ R130, R155, UR4, -R106 ;  /* 0x000000049b827c23 */ /* 0x000fe2000801086a */
[--C-:B------:R-:W-:Y:S01]  /*6710*/  FFMA.FTZ R159, R159, UR4, -R124.reuse ;  /* 0x000000049f9f7c23 */ /* 0x100fe2000801087c */
[----:B------:R-:W-:Y:S01]  /*6720*/  MUFU.EX2 R94, R94 ;  /* 0x0000005e005e7308 */ /* 0x000fe20000000800 */
[--C-:B------:R-:W-:Y:S01]  /*6730*/  FFMA.FTZ R136, R141, UR4, -R124.reuse ;  /* 0x000000048d887c23 */ /* 0x100fe2000801087c */
[----:B------:R-:W-:Y:S01]  /*6740*/  FFMA.FTZ R138, R139, UR4, -R124 ;  /* 0x000000048b8a7c23 */ /* 0x000fe2000801087c */
[--C-:B------:R-:W-:Y:S01]  /*6750*/  FFMA.FTZ R142, R129, UR4, -R106.reuse ;  /* 0x00000004818e7c23 */ /* 0x100fe2000801086a */
[----:B------:R-:W4:Y:S01]  /*6760*/  MUFU.EX2 R85, R85 ;  /* 0x0000005500557308 */ /* 0x000f220000000800 */
[----:B------:R-:W-:Y:S01]  /*6770*/  FFMA.FTZ R140, R133, UR4, -R106 ;  /* 0x00000004858c7c23 */ /* 0x000fe2000801086a */
[--C-:B------:R-:W-:Y:S01]  /*6780*/  FFMA.FTZ R143, R143, UR4, -R124.reuse ;  /* 0x000000048f8f7c23 */ /* 0x100fe2000801087c */
[----:B------:R-:W-:Y:S01]  /*6790*/  FFMA.FTZ R135, R135, UR4, -R124 ;  /* 0x0000000487877c23 */ /* 0x000fe2000801087c */
[----:B------:R-:W-:Y:S01]  /*67a0*/  MUFU.EX2 R101, R101 ;  /* 0x0000006500657308 */ /* 0x000fe20000000800 */
[----:B---3--:R-:W-:-:S03]  /*67b0*/  F2FP.F16.F32.PACK_AB R88, R93, R100 ;  /* 0x000000645d58723e */ /* 0x008fc600000000ff */
[----:B------:R-:W3:Y:S04]  /*67c0*/  MUFU.EX2 R2, R2 ;  /* 0x0000000200027308 */ /* 0x000ee80000000800 */
[----:B------:R-:W5:Y:S01]  /*67d0*/  MUFU.EX2 R105, R7 ;  /* 0x0000000700697308 */ /* 0x000f620000000800 */
[----:B----4-:R-:W-:-:S03]  /*67e0*/  F2FP.F16.F32.PACK_AB R90, R85, R94 ;  /* 0x0000005e555a723e */ /* 0x010fc600000000ff */
[----:B------:R-:W4:Y:S04]  /*67f0*/  MUFU.EX2 R103, R103 ;  /* 0x0000006700677308 */ /* 0x000f280000000800 */
[----:B------:R-:W-:Y:S01]  /*6800*/  MUFU.EX2 R87, R87 ;  /* 0x0000005700577308 */ /* 0x000fe20000000800 */
[----:B---3--:R-:W-:-:S03]  /*6810*/  F2FP.F16.F32.PACK_AB R89, R2, R101 ;  /* 0x000000650259723e */ /* 0x008fc600000000ff */
[----:B------:R-:W3:Y:S01]  /*6820*/  MUFU.EX2 R0, R15 ;  /* 0x0000000f00007308 */ /* 0x000ee20000000800 */
        /* <DEDUP_REMOVED lines=26> */
[----:B------:R-:W-:Y:S01]  /*69d0*/  FFMA.FTZ R53, R149, UR4, -R124 ;  /* 0x0000000495357c23 */ /* 0x000fe2000801087c */
[C---:B------:R-:W-:Y:S01]  /*69e0*/  HMMA.16816.F32 R24, R88.reuse, R26, R56 ;  /* 0x0000001a5818723c */ /* 0x040fe20000001838 */
[----:B------:R-:W3:Y:S01]  /*69f0*/  LDSM.16.MT88.4 R56, [R95+0x400] ;  /* 0x000400005f38783b */ /* 0x000ee20000004200 */
[----:B------:R-:W-:Y:S01]  /*6a00*/  MUFU.EX2 R128, R128 ;  /* 0x0000008000807308 */ /* 0x000fe20000000800 */
[-C--:B------:R-:W-:Y:S01]  /*6a10*/  FMUL.FTZ R4, R36, R105.reuse ;  /* 0x0000006924047220 */ /* 0x080fe20000410000 */
[----:B------:R-:W-:Y:S01]  /*6a20*/  FMUL.FTZ R5, R37, R105 ;  /* 0x0000006925057220 */ /* 0x000fe20000410000 */
[-C--:B------:R-:W-:Y:S01]  /*6a30*/  FMUL.FTZ R6, R38, R103.reuse ;  /* 0x0000006726067220 */ /* 0x080fe20000410000 */
[----:B------:R-:W4:Y:S01]  /*6a40*/  MUFU.EX2 R149, R159 ;  /* 0x0000009f00957308 */ /* 0x000f220000000800 */
[----:B------:R-:W-:Y:S01]  /*6a50*/  FMUL.FTZ R7, R39, R103 ;  /* 0x0000006727077220 */ /* 0x000fe20000410000 */
[C---:B-1----:R-:W-:Y:S01]  /*6a60*/  HMMA.16816.F32 R28, R88.reuse, R32, R28 ;  /* 0x00000020581c723c */ /* 0x042fe2000000181c */
[-C--:B------:R-:W-:Y:S01]  /*6a70*/  FMUL.FTZ R40, R40, R105.reuse ;  /* 0x0000006928287220 */ /* 0x080fe20000410000 */
[----:B------:R-:W-:Y:S01]  /*6a80*/  MUFU.EX2 R147, R53 ;  /* 0x0000003500937308 */ /* 0x000fe20000000800 */
[----:B------:R-:W-:Y:S01]  /*6a90*/  FMUL.FTZ R41, R41, R105 ;  /* 0x0000006929297220 */ /* 0x000fe20000410000 */
[-C--:B------:R-:W-:Y:S01]  /*6aa0*/  FMUL.FTZ R42, R42, R103.reuse ;  /* 0x000000672a2a7220 */ /* 0x080fe20000410000 */
[----:B------:R-:W-:Y:S01]  /*6ab0*/  FMUL.FTZ R43, R43, R103 ;  /* 0x000000672b2b7220 */ /* 0x000fe20000410000 */
[----:B------:R-:W1:Y:S01]  /*6ac0*/  MUFU.EX2 R132, R132 ;  /* 0x0000008400847308 */ /* 0x000e620000000800 */
[----:B------:R-:W5:Y:S01]  /*6ad0*/  LDSM.16.MT88.4 R60, [R113+0x6400] ;  /* 0x00640000713c783b */ /* 0x000f620000004200 */
[C---:B------:R-:W-:Y:S01]  /*6ae0*/  HMMA.16816.F32 R32, R88.reuse, R34, R64 ;  /* 0x000000225820723c */ /* 0x040fe20000001840 */
[--C-:B------:R-:W-:Y:S01]  /*6af0*/  FFMA.FTZ R64, R145, UR4, -R106.reuse ;  /* 0x0000000491407c23 */ /* 0x100fe2000801086a */
[----:B------:R-:W-:Y:S01]  /*6b00*/  FFMA.FTZ R145, R153, UR4, -R106 ;  /* 0x0000000499917c23 */ /* 0x000fe2000801086a */
[----:B------:R-:W-:Y:S01]  /*6b10*/  MUFU.EX2 R134, R134 ;  /* 0x0000008600867308 */ /* 0x000fe20000000800 */
[----:B----4-:R-:W-:Y:S01]  /*6b20*/  F2FP.F16.F32.PACK_AB R52, R149, R128 ;  /* 0x000000809534723e */ /* 0x010fe200000000ff */
[-C--:B------:R-:W-:Y:S01]  /*6b30*/  FMUL.FTZ R44, R76, R105.reuse ;  /* 0x000000694c2c7220 */ /* 0x080fe20000410000 */
[----:B------:R-:W-:Y:S01]  /*6b40*/  FMUL.FTZ R45, R77, R105 ;  /* 0x000000694d2d7220 */ /* 0x000fe20000410000 */
[----:B------:R4:W4:Y:S01]  /*6b50*/  MUFU.EX2 R151, R64 ;  /* 0x0000004000977308 */ /* 0x0009220000000800 */
[C---:B--2---:R-:W-:Y:S01]  /*6b60*/  HMMA.16816.F32 R12, R88.reuse, R16, R12 ;  /* 0x00000010580c723c */ /* 0x044fe2000000180c */
[-C--:B------:R-:W-:Y:S01]  /*6b70*/  FMUL.FTZ R46, R78, R103.reuse ;  /* 0x000000674e2e7220 */ /* 0x080fe20000410000 */
[----:B------:R-:W-:Y:S01]  /*6b80*/  FMUL.FTZ R47, R79, R103 ;  /* 0x000000674f2f7220 */ /* 0x000fe20000410000 */
[----:B------:R-:W-:Y:S01]  /*6b90*/  MUFU.EX2 R145, R145 ;  /* 0x0000009100917308 */ /* 0x000fe20000000800 */
[----:B-1----:R-:W-:Y:S01]  /*6ba0*/  F2FP.F16.F32.PACK_AB R54, R132, R147 ;  /* 0x000000938436723e */ /* 0x002fe200000000ff */
[-C--:B------:R-:W-:Y:S01]  /*6bb0*/  FMUL.FTZ R80, R80, R105.reuse ;  /* 0x0000006950507220 */ /* 0x080fe20000410000 */
[----:B------:R-:W-:Y:S01]  /*6bc0*/  FMUL.FTZ R81, R81, R105 ;  /* 0x0000006951517220 */ /* 0x000fe20000410000 */
[----:B------:R-:W1:Y:S01]  /*6bd0*/  MUFU.EX2 R130, R130 ;  /* 0x0000008200827308 */ /* 0x000e620000000800 */
[C---:B------:R-:W-:Y:S01]  /*6be0*/  HMMA.16816.F32 R16, R88.reuse, R18, R48 ;  /* 0x000000125810723c */ /* 0x040fe20000001830 */
[----:B------:R-:W-:Y:S01]  /*6bf0*/  LDSM.16.MT88.4 R48, [R95+0x2000] ;  /* 0x002000005f30783b */ /* 0x000fe20000004200 */
[-C--:B------:R-:W-:Y:S01]  /*6c00*/  FMUL.FTZ R82, R82, R103.reuse ;  /* 0x0000006752527220 */ /* 0x080fe20000410000 */
[----:B------:R-:W-:Y:S01]  /*6c10*/  FMUL.FTZ R83, R83, R103 ;  /* 0x0000006753537220 */ /* 0x000fe20000410000 */
[----:B------:R-:W-:Y:S01]  /*6c20*/  FMUL.FTZ R36, R68, R105 ;  /* 0x0000006944247220 */ /* 0x000fe20000410000 */
[----:B----4-:R-:W2:Y:S01]  /*6c30*/  LDSM.16.MT88.4 R64, [R113+0x7400] ;  /* 0x007400007140783b */ /* 0x010ea20000004200 */
[----:B------:R-:W-:Y:S01]  /*6c40*/  F2FP.F16.F32.PACK_AB R53, R134, R151 ;  /* 0x000000978635723e */ /* 0x000fe200000000ff */
[----:B------:R-:W-:Y:S01]  /*6c50*/  FMUL.FTZ R37, R69, R105 ;  /* 0x0000006945257220 */ /* 0x000fe20000410000 */
[C---:B------:R-:W-:Y:S01]  /*6c60*/  HMMA.16816.F32 R4, R88.reuse, R8, R4 ;  /* 0x000000085804723c */ /* 0x040fe20000001804 */
[-C--:B------:R-:W-:Y:S01]  /*6c70*/  FMUL.FTZ R38, R70, R103.reuse ;  /* 0x0000006746267220 */ /* 0x080fe20000410000 */
[----:B------:R-:W-:Y:S01]  /*6c80*/  FMUL.FTZ R39, R71, R103 ;  /* 0x0000006747277220 */ /* 0x000fe20000410000 */
[-C--:B------:R-:W-:Y:S01]  /*6c90*/  FMUL.FTZ R72, R72, R105.reuse ;  /* 0x0000006948487220 */ /* 0x080fe20000410000 */
[----:B------:R-:W-:Y:S01]  /*6ca0*/  FMUL.FTZ R73, R73, R105 ;  /* 0x0000006949497220 */ /* 0x000fe20000410000 */
[----:B-1----:R-:W-:Y:S01]  /*6cb0*/  F2FP.F16.F32.PACK_AB R55, R130, R145 ;  /* 0x000000918237723e */ /* 0x002fe200000000ff */
[-C--:B------:R-:W-:Y:S01]  /*6cc0*/  FMUL.FTZ R74, R74, R103.reuse ;  /* 0x000000674a4a7220 */ /* 0x080fe20000410000 */
[----:B------:R-:W-:Y:S01]  /*6cd0*/  FMUL.FTZ R75, R75, R103 ;  /* 0x000000674b4b7220 */ /* 0x000fe20000410000 */
[----:B------:R-:W-:Y:S01]  /*6ce0*/  HMMA.16816.F32 R8, R88, R10, R40 ;  /* 0x0000000a5808723c */ /* 0x000fe20000001828 */
[----:B------:R-:W1:Y:S01]  /*6cf0*/  LDSM.16.MT88.4 R40, [R113+0x8000] ;  /* 0x008000007128783b */ /* 0x000e620000004200 */
[----:B------:R-:W-:Y:S01]  /*6d00*/  MUFU.EX2 R136, R136 ;  /* 0x0000008800887308 */ /* 0x000fe20000000800 */
[----:B------:R-:W-:Y:S01]  /*6d10*/  FFMA.FTZ R100, R109, R105, R100 ;  /* 0x000000696d647223 */ /* 0x000fe20000010064 */
[----:B------:R-:W-:-:S02]  /*6d20*/  FFMA.FTZ R101, R108, R103, R101 ;  /* 0x000000676c657223 */ /* 0x000fc40000010065 */
[----:B------:R-:W4:Y:S01]  /*6d30*/  MUFU.EX2 R139, R143 ;  /* 0x0000008f008b7308 */ /* 0x000f220000000800 */
[----:B------:R-:W-:Y:S01]  /*6d40*/  FADD.FTZ R93, R93, R100 ;  /* 0x000000645d5d7221 */ /* 0x000fe20000010000 */
[C---:B---3--:R-:W-:Y:S01]  /*6d50*/  HMMA.16816.F32 R12, R52.reuse, R56, R12 ;  /* 0x00000038340c723c */ /* 0x048fe2000000180c */
[----:B------:R-:W-:Y:S01]  /*6d60*/  FADD.FTZ R2, R2, R101 ;  /* 0x0000006502027221 */ /* 0x000fe20000010000 */
[----:B------:R-:W-:Y:S01]  /*6d70*/  MUFU.EX2 R138, R138 ;  /* 0x0000008a008a7308 */ /* 0x000fe20000000800 */
[----:B------:R-:W-:Y:S02]  /*6d80*/  FADD.FTZ R94, R94, R93 ;  /* 0x0000005d5e5e7221 */ /* 0x000fe40000010000 */
[----:B------:R-:W-:Y:S01]  /*6d90*/  FADD.FTZ R87, R87, R2 ;  /* 0x0000000257577221 */ /* 0x000fe20000010000 */
[----:B------:R-:W-:Y:S01]  /*6da0*/  MUFU.EX2 R129, R135 ;  /* 0x0000008700817308 */ /* 0x000fe20000000800 */
[----:B------:R-:W-:Y:S01]  /*6db0*/  FADD.FTZ R85, R85, R94 ;  /* 0x0000005e55557221 */ /* 0x000fe20000010000 */
[C---:B------:R-:W-:Y:S01]  /*6dc0*/  HMMA.16816.F32 R16, R52.reuse, R58, R16 ;  /* 0x0000003a3410723c */ /* 0x040fe20000001810 */
[----:B------:R-:W3:Y:S01]  /*6dd0*/  LDSM.16.MT88.4 R56, [R95+0x2400] ;  /* 0x002400005f38783b */ /* 0x000ee20000004200 */
[----:B------:R-:W-:Y:S01]  /*6de0*/  MUFU.EX2 R142, R142 ;  /* 0x0000008e008e7308 */ /* 0x000fe20000000800 */
[----:B------:R-:W-:Y:S01]  /*6df0*/  FADD.FTZ R0, R0, R87 ;  /* 0x0000005700007221 */ /* 0x000fe20000010000 */
[----:B------:R-:W-:Y:S01]  /*6e00*/  FADD.FTZ R128, R128, R85 ;  /* 0x0000005580807221 */ /* 0x000fe20000010000 */
[-C--:B------:R-:W-:Y:S01]  /*6e10*/  MOV R2, R84.reuse ;  /* 0x0000005400027202 */ /* 0x080fe20000000f00 */
[----:B------:R-:W-:Y:S01]  /*6e20*/  MUFU.EX2 R140, R140 ;  /* 0x0000008c008c7308 */ /* 0x000fe20000000800 */
[----:B------:R-:W-:Y:S01]  /*6e30*/  FADD.FTZ R151, R151, R0 ;  /* 0x0000000097977221 */ /* 0x000fe20000010000 */
[C---:B-----5:R-:W-:Y:S01]  /*6e40*/  HMMA.16816.F32 R4, R52.reuse, R60, R4 ;  /* 0x0000003c3404723c */ /* 0x060fe20000001804 */
[----:B------:R-:W-:Y:S01]  /*6e50*/  FADD.FTZ R128, R149, R128 ;  /* 0x0000008095807221 */ /* 0x000fe20000010000 */
[-C--:B------:R-:W-:Y:S01]  /*6e60*/  MOV R0, R3.reuse ;  /* 0x0000000300007202 */ /* 0x080fe20000000f00 */
[----:B------:R-:W-:Y:S01]  /*6e70*/  FADD.FTZ R134, R134, R151 ;  /* 0x0000009786867221 */ /* 0x000fe20000010000 */
[----:B------:R-:W-:Y:S01]  /*6e80*/  @P5 MOV R0, R3 ;  /* 0x0000000300005202 */ /* 0x000fe20000000f00 */
[----:B------:R-:W-:Y:S01]  /*6e90*/  FADD.FTZ R147, R147, R128 ;  /* 0x0000008093937221 */ /* 0x000fe20000010000 */
[----:B------:R-:W-:Y:S01]  /*6ea0*/  @P5 MOV R2, R84 ;  /* 0x0000005400025202 */ /* 0x000fe20000000f00 */
[----:B------:R-:W-:Y:S01]  /*6eb0*/  FADD.FTZ R145, R145, R134 ;  /* 0x0000008691917221 */ /* 0x000fe20000010000 */
[----:B--2---:R-:W-:Y:S01]  /*6ec0*/  HMMA.16816.F32 R20, R52, R64, R20 ;  /* 0x000000403414723c */ /* 0x004fe20000001814 */
[----:B------:R-:W-:-:S02]  /*6ed0*/  FADD.FTZ R147, R132, R147 ;  /* 0x0000009384937221 */ /* 0x000fc40000010000 */
[----:B------:R-:W-:-:S05]  /*6ee0*/  FADD.FTZ R145, R130, R145 ;  /* 0x0000009182917221 */ /* 0x000fca0000010000 */
[----:B------:R-:W-:Y:S01]  /*6ef0*/  HMMA.16816.F32 R24, R52, R66, R24 ;  /* 0x000000423418723c */ /* 0x000fe20000001818 */
[----:B------:R-:W2:Y:S07]  /*6f00*/  LDSM.16.MT88.4 R64, [R113+0x8400] ;  /* 0x008400007140783b */ /* 0x000eae0000004200 */
[C---:B------:R-:W-:Y:S08]  /*6f10*/  HMMA.16816.F32 R44, R88.reuse, R48, R44 ;  /* 0x00000030582c723c */ /* 0x040ff0000000182c */
[C---:B------:R-:W-:Y:S01]  /*6f20*/  HMMA.16816.F32 R48, R88.reuse, R50, R80 ;  /* 0x000000325830723c */ /* 0x040fe20000001850 */
[----:B------:R-:W-:Y:S07]  /*6f30*/  LDSM.16.MT88.4 R80, [R95+0x2800] ;  /* 0x002800005f50783b */ /* 0x000fee0000004200 */
[----:B-1----:R-:W-:Y:S08]  /*6f40*/  HMMA.16816.F32 R36, R88, R40, R36 ;  /* 0x000000285824723c */ /* 0x002ff00000001824 */
[----:B------:R-:W-:Y:S01]  /*6f50*/  HMMA.16816.F32 R8, R52, R62, R8 ;  /* 0x0000003e3408723c */ /* 0x000fe20000001808 */
[----:B------:R-:W1:Y:S07]  /*6f60*/  LDSM.16.MT88.4 R60, [R95+0x1400] ;  /* 0x001400005f3c783b */ /* 0x000e6e0000004200 */
[----:B------:R-:W-:Y:S01]  /*6f70*/  HMMA.16816.F32 R40, R88, R42, R72 ;  /* 0x0000002a5828723c */ /* 0x000fe20000001848 */
[----:B------:R-:W5:Y:S07]  /*6f80*/  LDSM.16.MT88.4 R72, [R113+0x8800] ;  /* 0x008800007148783b */ /* 0x000f6e0000004200 */
[C---:B---3--:R-:W-:Y:S08]  /*6f90*/  HMMA.16816.F32 R44, R52.reuse, R56, R44 ;  /* 0x00000038342c723c */ /* 0x048ff0000000182c */
[C---:B------:R-:W-:Y:S01]  /*6fa0*/  HMMA.16816.F32 R48, R52.reuse, R58, R48 ;  /* 0x0000003a3430723c */ /* 0x040fe20000001830 */
[----:B------:R-:W3:Y:S07]  /*6fb0*/  LDSM.16.MT88.4 R56, [R113+0x6800] ;  /* 0x006800007138783b */ /* 0x000eee0000004200 */
[----:B--2---:R-:W-:Y:S01]  /*6fc0*/  HMMA.16816.F32 R36, R52, R64, R36 ;  /* 0x000000403424723c */ /* 0x004fe20000001824 */
[--C-:B------:R-:W-:Y:S01]  /*6fd0*/  FFMA.FTZ R64, R131, UR4, -R106.reuse ;  /* 0x0000000483407c23 */ /* 0x100fe2000801086a */
[----:B------:R-:W-:-:S03]  /*6fe0*/  FFMA.FTZ R131, R137, UR4, -R106 ;  /* 0x0000000489837c23 */ /* 0x000fc6000801086a */
[----:B------:R2:W5:Y:S03]  /*6ff0*/  MUFU.EX2 R133, R64 ;  /* 0x0000004000857308 */ /* 0x0005660000000800 */
[C---:B------:R-:W-:Y:S01]  /*7000*/  HMMA.16816.F32 R40, R52.reuse, R66, R40 ;  /* 0x000000423428723c */ /* 0x040fe20000001828 */
[----:B------:R-:W5:Y:S07]  /*7010*/  MUFU.EX2 R131, R131 ;  /* 0x0000008300837308 */ /* 0x000f6e0000000800 */
[C---:B-1----:R-:W-:Y:S01]  /*7020*/  HMMA.16816.F32 R28, R52.reuse, R60, R28 ;  /* 0x0000003c341c723c */ /* 0x042fe2000000181c */
[----:B--2---:R-:W1:Y:S07]  /*7030*/  LDSM.16.MT88.4 R64, [R113+0x7800] ;  /* 0x007800007140783b */ /* 0x004e6e0000004200 */
[----:B------:R-:W-:Y:S01]  /*7040*/  HMMA.16816.F32 R32, R52, R62, R32 ;  /* 0x0000003e3420723c */ /* 0x000fe20000001820 */
[----:B----4-:R-:W-:Y:S01]  /*7050*/  F2FP.F16.F32.PACK_AB R52, R139, R136 ;  /* 0x000000888b34723e */ /* 0x010fe200000000ff */
[----:B------:R-:W-:Y:S01]  /*7060*/  LDSM.16.MT88.4 R60, [R95+0x800] ;  /* 0x000800005f3c783b */ /* 0x000fe20000004200 */
        /* <DEDUP_REMOVED lines=8> */
[C---:B------:R-:W-:Y:S01]  /*70f0*/  HMMA.16816.F32 R68, R52.reuse, R72, R36 ;  /* 0x000000483444723c */ /* 0x040fe20000001824 */
[--C-:B------:R-:W-:Y:S01]  /*7100*/  FFMA.FTZ R39, R98, UR4, -R124.reuse ;  /* 0x0000000462277c23 */ /* 0x100fe2000801087c */
[----:B------:R-:W-:Y:S01]  /*7110*/  FFMA.FTZ R36, R99, UR4, -R124 ;  /* 0x0000000463247c23 */ /* 0x000fe2000801087c */
[--C-:B------:R-:W-:Y:S01]  /*7120*/  FFMA.FTZ R37, R96, UR4, -R106.reuse ;  /* 0x0000000460257c23 */ /* 0x100fe2000801086a */
[----:B------:R-:W-:Y:S01]  /*7130*/  FFMA.FTZ R38, R97, UR4, -R106 ;  /* 0x0000000461267c23 */ /* 0x000fe2000801086a */
[--C-:B------:R-:W-:Y:S01]  /*7140*/  FFMA.FTZ R98, R111, UR4, -R124.reuse ;  /* 0x000000046f627c23 */ /* 0x100fe2000801087c */
[----:B------:R-:W-:Y:S01]  /*7150*/  FFMA.FTZ R99, R102, UR4, -R124 ;  /* 0x0000000466637c23 */ /* 0x000fe2000801087c */
[--C-:B------:R-:W-:Y:S01]  /*7160*/  FFMA.FTZ R97, R107, UR4, -R106.reuse ;  /* 0x000000046b617c23 */ /* 0x100fe2000801086a */
[----:B---3--:R-:W-:Y:S01]  /*7170*/  HMMA.16816.F32 R4, R52, R56, R4 ;  /* 0x000000383404723c */ /* 0x008fe20000001804 */
[----:B------:R-:W-:Y:S01]  /*7180*/  FFMA.FTZ R96, R110, UR4, -R106 ;  /* 0x000000046e607c23 */ /* 0x000fe2000801086a */
[----:B------:R-:W-:Y:S01]  /*7190*/  MUFU.EX2 R111, R39 ;  /* 0x00000027006f7308 */ /* 0x000fe20000000800 */
[----:B------:R-:W-:Y:S01]  /*71a0*/  FADD.FTZ R140, R140, R133 ;  /* 0x000000858c8c7221 */ /* 0x000fe20000010000 */
[----:B------:R-:W-:-:S02]  /*71b0*/  FADD.FTZ R138, R129, R138 ;  /* 0x0000008a818a7221 */ /* 0x000fc40000010000 */
[----:B------:R-:W2:Y:S01]  /*71c0*/  MUFU.EX2 R102, R36 ;  /* 0x0000002400667308 */ /* 0x000ea20000000800 */
[----:B------:R-:W-:Y:S01]  /*71d0*/  FADD.FTZ R140, R131, R140 ;  /* 0x0000008c838c7221 */ /* 0x000fe20000010000 */
[C---:B------:R-:W-:Y:S01]  /*71e0*/  HMMA.16816.F32 R8, R52.reuse, R58, R8 ;  /* 0x0000003a3408723c */ /* 0x040fe20000001808 */
[----:B------:R-:W3:Y:S01]  /*71f0*/  LDSM.16.MT88.4 R56, [R95+0x1800] ;  /* 0x001800005f38783b */ /* 0x000ee20000004200 */
[----:B------:R-:W-:Y:S04]  /*7200*/  MUFU.EX2 R98, R98 ;  /* 0x0000006200627308 */ /* 0x000fe80000000800 */
[----:B------:R-:W4:Y:S02]  /*7210*/  MUFU.EX2 R99, R99 ;  /* 0x0000006300637308 */ /* 0x000f240000000800 */
[----:B------:R-:W-:Y:S01]  /*7220*/  HMMA.16816.F32 R72, R52, R74, R40 ;  /* 0x0000004a3448723c */ /* 0x000fe20000001828 */
[----:B------:R-:W5:Y:S01]  /*7230*/  LDSM.16.MT88.4 R40, [R113+0x6c00] ;  /* 0x006c00007128783b */ /* 0x000f620000004200 */
[----:B------:R-:W-:Y:S01]  /*7240*/  MUFU.EX2 R107, R37 ;  /* 0x00000025006b7308 */ /* 0x000fe20000000800 */
[----:B--2---:R-:W-:Y:S01]  /*7250*/  F2FP.F16.F32.PACK_AB R88, R102, R111 ;  /* 0x0000006f6658723e */ /* 0x004fe200000000ff */
[----:B------:R-:W-:-:S02]  /*7260*/  FADD.FTZ R111, R111, R138 ;  /* 0x0000008a6f6f7221 */ /* 0x000fc40000010000 */
[----:B------:R-:W2:Y:S02]  /*7270*/  MUFU.EX2 R106, R38 ;  /* 0x00000026006a7308 */ /* 0x000ea40000000800 */
[C---:B------:R-:W-:Y:S01]  /*7280*/  HMMA.16816.F32 R76, R52.reuse, R80, R44 ;  /* 0x00000050344c723c */ /* 0x040fe2000000182c */
[----:B------:R-:W-:Y:S01]  /*7290*/  FADD.FTZ R111, R102, R111 ;  /* 0x0000006f666f7221 */ /* 0x000fe20000010000 */
[----:B------:R-:W-:Y:S01]  /*72a0*/  MUFU.EX2 R97, R97 ;  /* 0x0000006100617308 */ /* 0x000fe20000000800 */
[C---:B----4-:R-:W-:Y:S02]  /*72b0*/  F2FP.F16.F32.PACK_AB R90, R99.reuse, R98 ;  /* 0x00000062635a723e */ /* 0x050fe400000000ff */
[----:B------:R-:W-:Y:S01]  /*72c0*/  FADD.FTZ R98, R98, R111 ;  /* 0x0000006f62627221 */ /* 0x000fe20000010000 */
[----:B------:R-:W4:Y:S02]  /*72d0*/  MUFU.EX2 R96, R96 ;  /* 0x0000006000607308 */ /* 0x000f240000000800 */
[----:B-1----:R-:W-:Y:S01]  /*72e0*/  HMMA.16816.F32 R20, R52, R64, R20 ;  /* 0x000000403414723c */ /* 0x002fe20000001814 */
[----:B------:R-:W-:Y:S01]  /*72f0*/  FADD.FTZ R109, R99, R98 ;  /* 0x00000062636d7221 */ /* 0x000fe20000010000 */
[----:B--2---:R-:W-:Y:S01]  /*7300*/  F2FP.F16.F32.PACK_AB R89, R106, R107 ;  /* 0x0000006b6a59723e */ /* 0x004fe200000000ff */
[----:B------:R-:W-:-:S05]  /*7310*/  FADD.FTZ R107, R107, R140 ;  /* 0x0000008c6b6b7221 */ /* 0x000fca0000010000 */
[----:B------:R-:W-:Y:S01]  /*7320*/  HMMA.16816.F32 R24, R52, R66, R24 ;  /* 0x000000423418723c */ /* 0x000fe20000001818 */
[----:B------:R-:W1:Y:S01]  /*7330*/  LDSM.16.MT88.4 R64, [R95+0x1c00] ;  /* 0x001c00005f40783b */ /* 0x000e620000004200 */
[----:B------:R-:W-:Y:S01]  /*7340*/  FADD.FTZ R106, R106, R107 ;  /* 0x0000006b6a6a7221 */ /* 0x000fe20000010000 */
[----:B----4-:R-:W-:-:S03]  /*7350*/  F2FP.F16.F32.PACK_AB R91, R96, R97 ;  /* 0x00000061605b723e */ /* 0x010fc600000000ff */
[----:B------:R-:W-:Y:S02]  /*7360*/  FADD.FTZ R97, R97, R106 ;  /* 0x0000006a61617221 */ /* 0x000fe40000010000 */
[----:B------:R-:W-:Y:S01]  /*7370*/  HMMA.16816.F32 R80, R52, R82, R48 ;  /* 0x000000523450723c */ /* 0x000fe20000001830 */
[----:B------:R-:W2:Y:S01]  /*7380*/  LDSM.16.MT88.4 R48, [R95+0xc00] ;  /* 0x000c00005f30783b */ /* 0x000ea20000004200 */
[----:B------:R-:W-:-:S06]  /*7390*/  FADD.FTZ R108, R96, R97 ;  /* 0x00000061606c7221 */ /* 0x000fcc0000010000 */
[C---:B---3--:R-:W-:Y:S08]  /*73a0*/  HMMA.16816.F32 R28, R52.reuse, R56, R28 ;  /* 0x00000038341c723c */ /* 0x048ff0000000181c */
[----:B------:R-:W-:Y:S01]  /*73b0*/  HMMA.16816.F32 R32, R52, R58, R32 ;  /* 0x0000003a3420723c */ /* 0x000fe20000001820 */
[----:B------:R-:W3:Y:S07]  /*73c0*/  LDSM.16.MT88.4 R56, [R113+0x7c00] ;  /* 0x007c00007138783b */ /* 0x000eee0000004200 */
[C---:B-----5:R-:W-:Y:S01]  /*73d0*/  HMMA.16816.F32 R36, R88.reuse, R40, R4 ;  /* 0x000000285824723c */ /* 0x060fe20000001804 */
[----:B------:R-:W-:Y:S07]  /*73e0*/  LDSM.16.MT88.4 R4, [R95+0x2c00] ;  /* 0x002c00005f04783b */ /* 0x000fee0000004200 */
[----:B------:R-:W-:Y:S01]  /*73f0*/  HMMA.16816.F32 R40, R88, R42, R8 ;  /* 0x0000002a5828723c */ /* 0x000fe20000001808 */
[----:B------:R-:W4:Y:S07]  /*7400*/  LDSM.16.MT88.4 R8, [R113+0x8c00] ;  /* 0x008c00007108783b */ /* 0x000f2e0000004200 */
[C---:B------:R-:W-:Y:S08]  /*7410*/  HMMA.16816.F32 R12, R52.reuse, R60, R12 ;  /* 0x0000003c340c723c */ /* 0x040ff0000000180c */
[----:B------:R-:W-:Y:S08]  /*7420*/  HMMA.16816.F32 R16, R52, R62, R16 ;  /* 0x0000003e3410723c */ /* 0x000ff00000001810 */
[C---:B-1----:R-:W-:Y:S08]  /*7430*/  HMMA.16816.F32 R60, R88.reuse, R64, R28 ;  /* 0x00000040583c723c */ /* 0x042ff0000000181c */
[C---:B--2---:R-:W-:Y:S08]  /*7440*/  HMMA.16816.F32 R44, R88.reuse, R48, R12 ;  /* 0x00000030582c723c */ /* 0x044ff0000000180c */
[----:B---3--:R-:W-:Y:S01]  /*7450*/  HMMA.16816.F32 R52, R88, R56, R20 ;  /* 0x000000385834723c */ /* 0x008fe20000001814 */
[----:B------:R-:W-:-:S07]  /*7460*/  MOV R20, R92 ;  /* 0x0000005c00147202 */ /* 0x000fce0000000f00 */
[C---:B------:R-:W-:Y:S08]  /*7470*/  HMMA.16816.F32 R48, R88.reuse, R50, R16 ;  /* 0x000000325830723c */ /* 0x040ff00000001810 */
[C---:B------:R-:W-:Y:S08]  /*7480*/  HMMA.16816.F32 R56, R88.reuse, R58, R24 ;  /* 0x0000003a5838723c */ /* 0x040ff00000001818 */
[C---:B------:R-:W-:Y:S08]  /*7490*/  HMMA.16816.F32 R64, R88.reuse, R66, R32 ;  /* 0x000000425840723c */ /* 0x040ff00000001820 */
[C---:B----4-:R-:W-:Y:S08]  /*74a0*/  HMMA.16816.F32 R68, R88.reuse, R8, R68 ;  /* 0x000000085844723c */ /* 0x050ff00000001844 */
[C---:B------:R-:W-:Y:S08]  /*74b0*/  HMMA.16816.F32 R72, R88.reuse, R10, R72 ;  /* 0x0000000a5848723c */ /* 0x040ff00000001848 */
[C---:B------:R-:W-:Y:S08]  /*74c0*/  HMMA.16816.F32 R76, R88.reuse, R4, R76 ;  /* 0x00000004584c723c */ /* 0x040ff0000000184c */
[----:B------:R-:W-:Y:S01]  /*74d0*/  HMMA.16816.F32 R80, R88, R6, R80 ;  /* 0x000000065850723c */ /* 0x000fe20000001850 */
[----:B------:R-:W-:-:S04]  /*74e0*/  NOP ;  /* 0x0000000000007918 */ /* 0x000fc80000000000 */
[----:B------:R-:W-:-:S15]  /*74f0*/  @P5 BRA `(.L_x_3823) ;  /* 0x0000000000045947 */ /* 0x000fde0003800000 */
.L_x_3817:
[----:B------:R-:W-:-:S07]  /*7500*/  IADD3 R104, PT, PT, R20, -0x1, RZ ;  /* 0xffffffff14687810 */ /* 0x000fce0007ffe0ff */
.L_x_3823:
[----:B------:R-:W-:-:S13]  /*7510*/  ISETP.GE.AND P0, PT, R104, R117, PT ;  /* 0x000000756800720c */ /* 0x000fda0003f06270 */
[----:B------:R-:W-:Y:S05]  /*7520*/  @!P0 BRA `(.L_x_3824) ;  /* 0x0000002400d08947 */ /* 0x000fea0003800000 */
[----:B------:R-:W1:Y:S01]  /*7530*/  S2UR UR5, SR_CgaCtaId ;  /* 0x00000000000579c3 */ /* 0x000e620000008800 */
[----:B------:R-:W-:Y:S01]  /*7540*/  UISETP.NE.U32.AND UP0, UPT, UR8, URZ, UPT ;  /* 0x000000ff0800728c */ /* 0x000fe2000bf05070 */
[----:B------:R-:W-:Y:S01]  /*7550*/  IMAD.MOV.U32 R85, RZ, RZ, R0 ;  /* 0x000000ffff557224 */ /* 0x000fe200078e0000 */
[----:B------:R-:W-:Y:S01]  /*7560*/  MOV R3, R2 ;  /* 0x0000000200037202 */ /* 0x000fe20000000f00 */
[C---:B------:R-:W-:Y:S01]  /*7570*/  VIADD R130, R104.reuse, 0x1 ;  /* 0x0000000168827836 */ /* 0x040fe20000000000 */
[----:B------:R-:W-:Y:S01]  /*7580*/  UISETP.NE.AND.EX UP0, UPT, UR9, URZ, UPT, UP0 ;  /* 0x000000ff0900728c */ /* 0x000fe2000bf05300 */
[----:B------:R-:W-:Y:S01]  /*7590*/  LEA R129, R104, 0x40, 0x6 ;  /* 0x0000004068817811 */ /* 0x000fe200078e30ff */
[----:B------:R-:W-:Y:S01]  /*75a0*/  IMAD.MOV.U32 R128, RZ, RZ, RZ ;  /* 0x000000ffff807224 */ /* 0x000fe200078e00ff */
[----:B------:R-:W-:Y:S01]  /*75b0*/  IADD3 R124, PT, PT, R113, 0x6000, RZ ;  /* 0x00006000717c7810 */ /* 0x000fe20007ffe0ff */
[----:B------:R-:W-:Y:S01]  /*75c0*/  UMOV UR11, 0x400 ;  /* 0x00000400000b7882 */ /* 0x000fe20000000000 */
[----:B------:R-:W2:Y:S01]  /*75d0*/  LDCU UR10, c[0x0][0x440] ;  /* 0x00008800ff0a77ac */ /* 0x000ea20008000800 */
[----:B------:R-:W-:Y:S01]  /*75e0*/  PLOP3.LUT P6, PT, PT, PT, UP0, 0x80, 0x8 ;  /* 0x000000000008781c */ /* 0x000fe20003fcf008 */
[----:B------:R-:W3:Y:S01]  /*75f0*/  LDCU UR4, c[0x0][0x45c] ;  /* 0x00008b80ff0477ac */ /* 0x000ee20008000800 */
[----:B------:R-:W4:Y:S01]  /*7600*/  LDCU.64 UR6, c[0x0][0x3a0] ;  /* 0x00007400ff0677ac */ /* 0x000f220008000a00 */
[----:B------:R-:W2:Y:S01]  /*7610*/  LDCU.64 UR8, c[0x0][0x3a8] ;  /* 0x00007500ff0877ac */ /* 0x000ea20008000a00 */
[----:B-1----:R-:W-:-:S12]  /*7620*/  ULEA UR5, UR5, UR11, 0x18 ;  /* 0x0000000b05057291 */ /* 0x002fd8000f8ec0ff */
.L_x_3828:
[----:B------:R-:W-:Y:S01]  /*7630*/  @!P6 IADD3 R2, P0, PT, RZ, -R128, RZ ;  /* 0x80000080ff02e210 */ /* 0x000fe20007f1e0ff */
[----:B------:R-:W1:Y:S01]  /*7640*/  S2R R112, SR_TID.X ;  /* 0x0000000000707919 */ /* 0x000e620000002100 */
[----:B------:R-:W5:Y:S01]  /*7650*/  @!P6 LDC R132, c[0x0][0x3c0] ;  /* 0x0000f000ff84eb82 */ /* 0x000f620000000800 */
[----:B------:R-:W-:Y:S07]  /*7660*/  DEPBAR.LE SB0, 0x0 ;  /* 0x000080000000791a */ /* 0x000fee0000000000 */
[----:B------:R-:W2:Y:S08]  /*7670*/  LDC R110, c[0x0][0x3c4] ;  /* 0x0000f100ff6e7b82 */ /* 0x000eb00000000800 */
[----:B------:R-:W-:Y:S01]  /*7680*/  BAR.SYNC.DEFER_BLOCKING 0x0 ;  /* 0x0000000000007b1d */ /* 0x000fe20000010000 */
[C---:B-1----:R-:W-:Y:S01]  /*7690*/  LOP3.LUT R122, R112.reuse, 0x18, RZ, 0xc0, !PT ;  /* 0x00000018707a7812 */ /* 0x042fe200078ec0ff */
[----:B------:R-:W-:Y:S02]  /*76a0*/  IMAD.SHL.U32 R123, R112, 0x8, RZ ;  /* 0x00000008707b7824 */ /* 0x000fe400078e00ff */
[----:B-----5:R-:W-:Y:S02]  /*76b0*/  @!P6 IMAD.SHL.U32 R6, R132, 0x40, RZ ;  /* 0x000000408406e824 */ /* 0x020fe400078e00ff */
[C---:B------:R-:W-:Y:S01]  /*76c0*/  IMAD.SHL.U32 R86, R112.reuse, 0x4, RZ ;  /* 0x0000000470567824 */ /* 0x040fe200078e00ff */
[C---:B------:R-:W-:Y:S01]  /*76d0*/  LOP3.LUT R111, R123.reuse, 0xd8, RZ, 0xc0, !PT ;  /* 0x000000d87b6f7812 */ /* 0x040fe200078ec0ff */
[----:B------:R-:W-:Y:S01]  /*76e0*/  @!P6 IMAD.X R6, RZ, RZ, ~R6, P0 ;  /* 0x000000ffff06e224 */ /* 0x000fe200000e0e06 */
[----:B------:R-:W-:Y:S01]  /*76f0*/  LOP3.LUT R4, R123, 0x1f20, RZ, 0xc0, !PT ;  /* 0x00001f207b047812 */ /* 0x000fe200078ec0ff */
[C---:B------:R-:W-:Y:S01]  /*7700*/  IMAD.SHL.U32 R115, R112.reuse, 0x10, RZ ;  /* 0x0000001070737824 */ /* 0x040fe200078e00ff */
[----:B------:R-:W-:Y:S01]  /*7710*/  LOP3.LUT R111, R111, R122, RZ, 0x3c, !PT ;  /* 0x0000007a6f6f7212 */ /* 0x000fe200078e3cff */
[----:B------:R-:W-:Y:S01]  /*7720*/  IMAD.SHL.U32 R0, R112, 0x20, RZ ;  /* 0x0000002070007824 */ /* 0x000fe200078e00ff */
[----:B------:R-:W-:Y:S02]  /*7730*/  LOP3.LUT R8, R123, 0x18, RZ, 0xc0, !PT ;  /* 0x000000187b087812 */ /* 0x000fe400078ec0ff */
[----:B------:R-:W-:Y:S02]  /*7740*/  LOP3.LUT R5, R86, 0x18, RZ, 0xc0, !PT ;  /* 0x0000001856057812 */ /* 0x000fe400078ec0ff */
[----:B------:R-:W-:Y:S02]  /*7750*/  @!P6 SHF.R.S64 R9, R2, 0x1f, R6 ;  /* 0x0000001f0209e819 */ /* 0x000fe40000001006 */
[----:B------:R-:W-:Y:S01]  /*7760*/  LOP3.LUT R111, R4, R111, RZ, 0xfc, !PT ;  /* 0x0000006f046f7212 */ /* 0x000fe200078efcff */
[----:B------:R-:W-:Y:S01]  /*7770*/  IMAD.MOV.U32 R4, RZ, RZ, R120 ;  /* 0x000000ffff047224 */ /* 0x000fe200078e0078 */
[C---:B------:R-:W-:Y:S02]  /*7780*/  LOP3.LUT R2, R8.reuse, 0x20, RZ, 0xfc, !PT ;  /* 0x0000002008027812 */ /* 0x040fe400078efcff */
[C---:B--2---:R-:W-:Y:S02]  /*7790*/  ISETP.GE.AND P5, PT, R8.reuse, UR10, PT ;  /* 0x0000000a08007c0c */ /* 0x044fe4000bfa6270 */
[----:B------:R-:W-:Y:S02]  /*77a0*/  LOP3.LUT R7, R115, 0x100, RZ, 0xc0, !PT ;  /* 0x0000010073077812 */ /* 0x000fe400078ec0ff */
[--C-:B------:R-:W-:Y:S02]  /*77b0*/  LOP3.LUT R5, R5, 0xc0, R0.reuse, 0xf8, !PT ;  /* 0x000000c005057812 */ /* 0x100fe400078ef800 */
[----:B------:R-:W-:Y:S02]  /*77c0*/  LOP3.LUT R8, R8, 0x40, RZ, 0xfc, !PT ;  /* 0x0000004008087812 */ /* 0x000fe400078efcff */
[----:B------:R-:W-:Y:S02]  /*77d0*/  @!P6 IADD3 R120, P0, PT, R120, R9, RZ ;  /* 0x000000097878e210 */ /* 0x000fe40007f1e0ff */
[----:B------:R-:W-:Y:S01]  /*77e0*/  ISETP.GE.AND P4, PT, R2, UR10, PT ;  /* 0x0000000a02007c0c */ /* 0x000fe2000bf86270 */
[----:B------:R-:W-:Y:S01]  /*77f0*/  IMAD.MOV.U32 R2, RZ, RZ, R121 ;  /* 0x000000ffff027224 */ /* 0x000fe200078e0079 */
[----:B------:R-:W-:Y:S02]  /*7800*/  LOP3.LUT R0, R7, 0x20, R0, 0xf8, !PT ;  /* 0x0000002007007812 */ /* 0x000fe400078ef800 */
[----:B------:R-:W-:Y:S02]  /*7810*/  ISETP.GE.AND P3, PT, R8, UR10, PT ;  /* 0x0000000a08007c0c */ /* 0x000fe4000bf66270 */
[----:B------:R-:W-:Y:S02]  /*7820*/  @!P6 LEA.HI.X.SX32 R121, R6, R121, 0x1, P0 ;  /* 0x000000790679e211 */ /* 0x000fe400000f0eff */
[----:B------:R-:W-:Y:S02]  /*7830*/  LOP3.LUT R87, R5, 0x8, R112, 0x78, !PT ;  /* 0x0000000805577812 */ /* 0x000fe400078e7870 */
[----:B------:R-:W-:Y:S01]  /*7840*/  LEA R111, R111, UR5, 0x1 ;  /* 0x000000056f6f7c11 */ /* 0x000fe2000f8e08ff */
[----:B------:R-:W-:Y:S06]  /*7850*/  @!P6 BRA `(.L_x_3825) ;  /* 0x0000000000f4e947 */ /* 0x000fec0003800000 */
        /* <DEDUP_REMOVED lines=43> */
[----:B------:R-:W5:Y:S01]  /*7b10*/  LDG.E R8, desc[UR14][R14.64] ;  /* 0x0000000e0e087981 */ /* 0x000f62000c1e1900 */
[C---:B------:R-:W-:Y:S01]  /*7b20*/  LEA.HI.X.SX32 R13, R7.reuse, R127, 0x2, P0 ;  /* 0x0000007f070d7211 */ /* 0x040fe200000f16ff */
[----:B------:R-:W-:Y:S04]  /*7b30*/  IMAD.IADD R7, R7, 0x1, -R11 ;  /* 0x0000000107077824 */ /* 0x000fe800078e0a0b */
[----:B------:R-:W-:Y:S01]  /*7b40*/  IMAD R7, R7, R6, -0x40 ;  /* 0xffffffc007077424 */ /* 0x000fe200078e0206 */
[----:B------:R-:W5:Y:S03]  /*7b50*/  LDG.E R5, desc[UR14][R12.64] ;  /* 0x0000000e0c057981 */ /* 0x000f66000c1e1900 */
[-C--:B--2---:R-:W-:Y:S01]  /*7b60*/  IMAD.WIDE.U32 R10, R7, R132.reuse, RZ ;  /* 0x00000084070a7225 */ /* 0x084fe200078e00ff */
[----:B------:R-:W-:Y:S05]  /*7b70*/  SHF.R.S32.HI R9, RZ, 0x1f, R7 ;  /* 0x0000001fff097819 */ /* 0x000fea0000011407 */
        /* <DEDUP_REMOVED lines=11> */
.L_x_3825:
[----:B------:R-:W-:Y:S01]  /*7c30*/  @!PT LDS RZ, [RZ] ;  /* 0x00000000fffff984 */ /* 0x000fe20000000800 */
[----:B------:R-:W-:Y:S01]  /*7c40*/  @!PT LDS RZ, [RZ] ;  /* 0x00000000fffff984 */ /* 0x000fe20000000800 */
[----:B------:R-:W-:Y:S01]  /*7c50*/  @!PT LDS RZ, [RZ] ;  /* 0x00000000fffff984 */ /* 0x000fe20000000800 */
[----:B------:R1:W-:Y:S01]  /*7c60*/  @!P5 LDGSTS.E.BYPASS.LTC128B.128 [R111+0x6000], desc[UR14][R120.64] ;  /* 0x06000000786fdfae */ /* 0x0003e2000b981a0e */
[----:B------:R-:W-:Y:S01]  /*7c70*/  LEA R134, P0, R132, R120, 0x6 ;  /* 0x0000007884867211 */ /* 0x000fe200078030ff */
[----:B------:R-:W-:Y:S01]  /*7c80*/  VIADD R130, R130, 0xffffffff ;  /* 0xffffffff82827836 */ /* 0x000fe20000000000 */
[----:B------:R-:W-:Y:S01]  /*7c90*/  LOP3.LUT R0, R0, R87, RZ, 0xfc, !PT ;  /* 0x0000005700007212 */ /* 0x000fe200078efcff */
[----:B------:R-:W-:Y:S01]  /*7ca0*/  @P5 STS.128 [R111+0x6000], RZ ;  /* 0x006000ff6f005388 */ /* 0x000fe20000000c00 */
[----:B------:R-:W-:Y:S01]  /*7cb0*/  LEA.HI.X R135, R132, R121, R110, 0x6, P0 ;  /* 0x0000007984877211 */ /* 0x000fe200000f346e */
[----:B------:R-:W-:Y:S01]  /*7cc0*/  IMAD.MOV.U32 R87, RZ, RZ, 0x20 ;  /* 0x00000020ff577424 */ /* 0x000fe200078e00ff */
[----:B------:R-:W-:Y:S01]  /*7cd0*/  LEA R84, R0, UR5, 0x1 ;  /* 0x0000000500547c11 */ /* 0x000fe2000f8e08ff */
[----:B------:R-:W-:Y:S01]  /*7ce0*/  @!PT LDS RZ, [RZ] ;  /* 0x00000000fffff984 */ /* 0x000fe20000000800 */
[----:B------:R-:W-:Y:S01]  /*7cf0*/  @!PT LDS RZ, [RZ] ;  /* 0x00000000fffff984 */ /* 0x000fe20000000800 */
[----:B------:R-:W-:Y:S01]  /*7d00*/  @!PT LDS RZ, [RZ] ;  /* 0x00000000fffff984 */ /* 0x000fe20000000800 */
[----:B------:R1:W-:Y:S01]  /*7d10*/  @!P4 LDGSTS.E.BYPASS.LTC128B.128 [R111+0x7000], desc[UR14][R120.64+0x40] ;  /* 0x07000040786fcfae */ /* 0x0003e2000b981a0e */
[----:B------:R-:W-:Y:S02]  /*7d20*/  LOP3.LUT P0, RZ, R112, 0x4, RZ, 0xc0, !PT ;  /* 0x0000000470ff7812 */ /* 0x000fe4000780c0ff */
[----:B------:R-:W-:Y:S01]  /*7d30*/  ISETP.GT.AND P1, PT, R130, R117, PT ;  /* 0x000000758200720c */ /* 0x000fe20003f24270 */
[----:B------:R-:W-:Y:S01]  /*7d40*/  @P4 STS.128 [R111+0x7000], RZ ;  /* 0x007000ff6f004388 */ /* 0x000fe20000000c00 */
[----:B------:R-:W-:Y:S03]  /*7d50*/  SEL R87, R87, 0xffffffe0, !P0 ;  /* 0xffffffe057577807 */ /* 0x000fe60004000000 */
[----:B------:R-:W-:Y:S01]  /*7d60*/  @!PT LDS RZ, [RZ] ;  /* 0x00000000fffff984 */ /* 0x000fe20000000800 */
[----:B------:R-:W-:Y:S01]  /*7d70*/  @!PT LDS RZ, [RZ] ;  /* 0x00000000fffff984 */ /* 0x000fe20000000800 */
[----:B------:R-:W-:Y:S01]  /*7d80*/  @!PT LDS RZ, [RZ] ;  /* 0x00000000fffff984 */ /* 0x000fe20000000800 */
[----:B------:R1:W-:Y:S02]  /*7d90*/  @!P3 LDGSTS.E.BYPASS.LTC128B.128 [R111+0x8000], desc[UR14][R120.64+0x80] ;  /* 0x08000080786fbfae */ /* 0x0003e4000b981a0e */
        /* <DEDUP_REMOVED lines=20> */
[----:B------:R-:W5:Y:S04]  /*7ee0*/  LDSM.16.M88.4 R96, [R84+0x3400] ;  /* 0x003400005460783b */ /* 0x000f680000000200 */
[----:B------:R-:W3:Y:S04]  /*7ef0*/  LDSM.16.M88.4 R100, [R84+0x3800] ;  /* 0x003800005464783b */ /* 0x000ee80000000200 */
[----:B------:R-:W0:Y:S04]  /*7f00*/  LDGDEPBAR ;  /* 0x00000000000079af */ /* 0x000e280000000000 */
[----:B------:R-:W4:Y:S01]  /*7f10*/  LDSM.16.M88.4 R104, [R84+0x3c00] ;  /* 0x003c00005468783b */ /* 0x000f220000000200 */
[C---:B--2---:R-:W-:Y:S08]  /*7f20*/  HMMA.16816.F32 R4, R88.reuse, R92, RZ ;  /* 0x0000005c5804723c */ /* 0x044ff000000018ff */
[C---:B------:R-:W-:Y:S01]  /*7f30*/  HMMA.16816.F32 R8, R88.reuse, R94, RZ ;  /* 0x0000005e5808723c */ /* 0x040fe200000018ff */
[----:B------:R-:W-:Y:S07]  /*7f40*/  LDSM.16.M88.4 R92, [R2] ;  /* 0x00000000025c783b */ /* 0x000fee0000000200 */
[C---:B-----5:R-:W-:Y:S08]  /*7f50*/  HMMA.16816.F32 R12, R88.reuse, R96, RZ ;  /* 0x00000060580c723c */ /* 0x060ff000000018ff */
[C---:B------:R-:W-:Y:S01]  /*7f60*/  HMMA.16816.F32 R16, R88.reuse, R98, RZ ;  /* 0x000000625810723c */ /* 0x040fe200000018ff */
[----:B------:R-:W2:Y:S07]  /*7f70*/  LDSM.16.M88.4 R96, [R0+0x3000] ;  /* 0x003000000060783b */ /* 0x000eae0000000200 */
[C---:B---3--:R-:W-:Y:S08]  /*7f80*/  HMMA.16816.F32 R20, R88.reuse, R100, RZ ;  /* 0x000000645814723c */ /* 0x048ff000000018ff */
[C---:B------:R-:W-:Y:S01]  /*7f90*/  HMMA.16816.F32 R24, R88.reuse, R102, RZ ;  /* 0x000000665818723c */ /* 0x040fe200000018ff */
[----:B------:R-:W-:Y:S07]  /*7fa0*/  LDSM.16.M88.4 R100, [R84+0x5c00] ;  /* 0x005c00005464783b */ /* 0x000fee0000000200 */
[C---:B----4-:R-:W-:Y:S08]  /*7fb0*/  HMMA.16816.F32 R28, R88.reuse, R104, RZ ;  /* 0x00000068581c723c */ /* 0x050ff000000018ff */
[----:B------:R-:W-:Y:S01]  /*7fc0*/  HMMA.16816.F32 R32, R88, R106, RZ ;  /* 0x0000006a5820723c */ /* 0x000fe200000018ff */
[----:B------:R-:W3:Y:S07]  /*7fd0*/  LDSM.16.M88.4 R88, [R0+0x3400] ;  /* 0x003400000058783b */ /* 0x000eee0000000200 */
[C---:B--2---:R-:W-:Y:S08]  /*7fe0*/  HMMA.16816.F32 R4, R92.reuse, R96, R4 ;  /* 0x000000605c04723c */ /* 0x044ff00000001804 */
[C---:B------:R-:W-:Y:S01]  /*7ff0*/  HMMA.16816.F32 R8, R92.reuse, R98, R8 ;  /* 0x000000625c08723c */ /* 0x040fe20000001808 */
[----:B------:R-:W2:Y:S07]  /*8000*/  LDSM.16.M88.4 R96, [R0+0x3800] ;  /* 0x003800000060783b */ /* 0x000eae0000000200 */
[C---:B---3--:R-:W-:Y:S08]  /*8010*/  HMMA.16816.F32 R12, R92.reuse, R88, R12 ;  /* 0x000000585c0c723c */ /* 0x048ff0000000180c */
[C---:B------:R-:W-:Y:S01]  /*8020*/  HMMA.16816.F32 R16, R92.reuse, R90, R16 ;  /* 0x0000005a5c10723c */ /* 0x040fe20000001810 */
[----:B------:R-:W3:Y:S07]  /*8030*/  LDSM.16.M88.4 R88, [R0+0x3c00] ;  /* 0x003c00000058783b */ /* 0x000eee0000000200 */
[C---:B--2---:R-:W-:Y:S08]  /*8040*/  HMMA.16816.F32 R20, R92.reuse, R96, R20 ;  /* 0x000000605c14723c */ /* 0x044ff00000001814 */
[C---:B------:R-:W-:Y:S01]  /*8050*/  HMMA.16816.F32 R24, R92.reuse, R98, R24 ;  /* 0x000000625c18723c */ /* 0x040fe20000001818 */
[----:B------:R-:W-:Y:S07]  /*8060*/  LDSM.16.M88.4 R96, [R114+0x1000] ;  /* 0x001000007260783b */ /* 0x000fee0000000200 */
[C---:B---3--:R-:W-:Y:S08]  /*8070*/  HMMA.16816.F32 R28, R92.reuse, R88, R28 ;  /* 0x000000585c1c723c */ /* 0x048ff0000000181c */
[----:B------:R-:W-:Y:S01]  /*8080*/  HMMA.16816.F32 R32, R92, R90, R32 ;  /* 0x0000005a5c20723c */ /* 0x000fe20000001820 */
[----:B------:R-:W2:Y:S04]  /*8090*/  LDSM.16.M88.4 R88, [R84+0x4000] ;  /* 0x004000005458783b */ /* 0x000ea80000000200 */
[----:B------:R-:W3:Y:S03]  /*80a0*/  LDSM.16.M88.4 R92, [R84+0x4400] ;  /* 0x00440000545c783b */ /* 0x000ee60000000200 */
        /* <DEDUP_REMOVED lines=31> */
[----:B------:R-:W-:Y:S07]  /*82a0*/  LDSM.16.M88.4 R96, [R0+0x5000] ;  /* 0x005000000060783b */ /* 0x000fee0000000200 */
[C---:B--2---:R-:W-:Y:S08]  /*82b0*/  HMMA.16816.F32 R20, R92.reuse, R88, R20 ;  /* 0x000000585c14723c */ /* 0x044ff00000001814 */
[C---:B------:R-:W-:Y:S01]  /*82c0*/  HMMA.16816.F32 R24, R92.reuse, R90, R24 ;  /* 0x0000005a5c18723c */ /* 0x040fe20000001818 */
[----:B------:R-:W2:Y:S07]  /*82d0*/  LDSM.16.M88.4 R88, [R2+0x2000] ;  /* 0x002000000258783b */ /* 0x000eae0000000200 */
[C---:B------:R-:W-:Y:S08]  /*82e0*/  HMMA.16816.F32 R28, R92.reuse, R100, R28 ;  /* 0x000000645c1c723c */ /* 0x040ff0000000181c */
[----:B------:R-:W-:Y:S01]  /*82f0*/  HMMA.16816.F32 R32, R92, R102, R32 ;  /* 0x000000665c20723c */ /* 0x000fe20000001820 */
[----:B------:R-:W3:Y:S04]  /*8300*/  LDSM.16.M88.4 R92, [R0+0x5400] ;  /* 0x00540000005c783b */ /* 0x000ee80000000200 */
[----:B------:R-:W4:Y:S03]  /*8310*/  LDSM.16.M88.4 R100, [R0+0x5800] ;  /* 0x005800000064783b */ /* 0x000f260000000200 */
[C---:B--2---:R-:W-:Y:S08]  /*8320*/  HMMA.16816.F32 R4, R88.reuse, R96, R4 ;  /* 0x000000605804723c */ /* 0x044ff00000001804 */
[C---:B------:R-:W-:Y:S01]  /*8330*/  HMMA.16816.F32 R8, R88.reuse, R98, R8 ;  /* 0x000000625808723c */ /* 0x040fe20000001808 */
[----:B------:R-:W2:Y:S01]  /*8340*/  LDSM.16.M88.4 R96, [R0+0x5c00] ;  /* 0x005c00000060783b */ /* 0x000ea20000000200 */
[----:B------:R-:W-:Y:S04]  /*8350*/  DEPBAR.LE SB0, 0x0 ;  /* 0x000080000000791a */ /* 0x000fe80000000000 */
[----:B------:R-:W-:Y:S02]  /*8360*/  BAR.SYNC.DEFER_BLOCKING 0x0 ;  /* 0x0000000000007b1d */ /* 0x000fe40000010000 */
[C---:B---3--:R-:W-:Y:S08]  /*8370*/  HMMA.16816.F32 R12, R88.reuse, R92, R12 ;  /* 0x0000005c580c723c */ /* 0x048ff0000000180c */
[C---:B------:R-:W-:Y:S08]  /*8380*/  HMMA.16816.F32 R16, R88.reuse, R94, R16 ;  /* 0x0000005e5810723c */ /* 0x040ff00000001810 */
[C---:B----4-:R-:W-:Y:S08]  /*8390*/  HMMA.16816.F32 R20, R88.reuse, R100, R20 ;  /* 0x000000645814723c */ /* 0x050ff00000001814 */
[C---:B------:R-:W-:Y:S08]  /*83a0*/  HMMA.16816.F32 R24, R88.reuse, R102, R24 ;  /* 0x000000665818723c */ /* 0x040ff00000001818 */
[C---:B--2---:R-:W-:Y:S08]  /*83b0*/  HMMA.16816.F32 R28, R88.reuse, R96, R28 ;  /* 0x00000060581c723c */ /* 0x044ff0000000181c */
[----:B------:R-:W-:Y:S01]  /*83c0*/  HMMA.16816.F32 R32, R88, R98, R32 ;  /* 0x000000625820723c */ /* 0x000fe20000001820 */
[----:B------:R-:W-:Y:S08]  /*83d0*/  @!UPT UIADD3 URZ, UPT, UPT, URZ, URZ, URZ ;  /* 0x000000fffffff290 */ /* 0x000ff0000fffe0ff */
[----:B-1----:R-:W-:Y:S11]  /*83e0*/  @!P1 BRA `(.L_x_3826) ;  /* 0x0000000400d09947 */ /* 0x002ff60003800000 */
        /* <DEDUP_REMOVED lines=76> */
.L_x_3827:
        /* <DEDUP_REMOVED lines=40> */
.L_x_3826:
[----:B-1----:R-:W-:Y:S01]  /*8b30*/  FMNMX3.FTZ R91, R3, R4, R5, !PT ;  /* 0x00000004035b7276 */ /* 0x002fe20007810005 */
        /* <DEDUP_REMOVED lines=27> */
[----:B------:R-:W-:Y:S01]  /*8cf0*/  IADD3 R88, PT, PT, R113, 0x6020, RZ ;  /* 0x0000602071587810 */ /* 0x000fe20007ffe0ff */
[C---:B------:R-:W-:Y:S01]  /*8d00*/  FMUL.FTZ R104, R2.reuse, UR4 ;  /* 0x0000000402687c20 */ /* 0x040fe20008410000 */
[C---:B------:R-:W-:Y:S01]  /*8d10*/  FSETP.NEU.FTZ.AND P1, PT, R2.reuse, -INF , PT ;  /* 0xff8000000200780b */ /* 0x040fe20003f3d000 */
[----:B------:R-:W-:Y:S01]  /*8d20*/  FADD.FTZ R3, -R2, R3 ;  /* 0x0000000302037221 */ /* 0x000fe20000010100 */
[----:B------:R-:W-:Y:S02]  /*8d30*/  @P0 IADD3 R88, PT, PT, R124, -0x20, RZ ;  /* 0xffffffe07c580810 */ /* 0x000fe40007ffe0ff */
[----:B------:R-:W-:Y:S01]  /*8d40*/  FSEL R104, R104, RZ, P1 ;  /* 0x000000ff68687208 */ /* 0x000fe20000800000 */
[----:B------:R-:W-:Y:S01]  /*8d50*/  FMUL.FTZ R84, R3, UR4 ;  /* 0x0000000403547c20 */ /* 0x000fe20008410000 */
[----:B------:R-:W-:Y:S01]  /*8d60*/  FSETP.NEU.FTZ.AND P1, PT, R0, -INF , PT ;  /* 0xff8000000000780b */ /* 0x000fe20003f3d000 */
[----:B------:R-:W-:Y:S01]  /*8d70*/  FMUL.FTZ R3, R85, UR4 ;  /* 0x0000000455037c20 */ /* 0x000fe20008410000 */
[----:B------:R-:W1:Y:S01]  /*8d80*/  LDSM.16.MT88.4 R100, [R88] ;  /* 0x000000005864783b */ /* 0x000e620000004200 */
        /* <DEDUP_REMOVED lines=10> */
[----:B------:R-:W-:Y:S01]  /*8e30*/  MUFU.EX2 R107, R107 ;  /* 0x0000006b006b7308 */ /* 0x000fe20000000800 */
[--C-:B------:R-:W-:Y:S01]  /*8e40*/  FFMA.FTZ R138, R14, UR4, -R105.reuse ;  /* 0x000000040e8a7c23 */ /* 0x100fe20008010869 */
[--C-:B------:R-:W-:Y:S01]  /*8e50*/  FFMA.FTZ R137, R15, UR4, -R105.reuse ;  /* 0x000000040f897c23 */ /* 0x100fe20008010869 */
[--C-:B------:R-:W-:Y:S07]  /*8e60*/  FFMA.FTZ R142, R18, UR4, -R105.reuse ;  /* 0x00000004128e7c23 */ /* 0x100fee0008010869 */
[----:B------:R-:W-:Y:S01]  /*8e70*/  MUFU.EX2 R106, R106 ;  /* 0x0000006a006a7308 */ /* 0x000fe20000000800 */
[--C-:B------:R-:W-:Y:S01]  /*8e80*/  FFMA.FTZ R141, R19, UR4, -R105.reuse ;  /* 0x00000004138d7c23 */ /* 0x100fe20008010869 */
[--C-:B------:R-:W-:Y:S01]  /*8e90*/  FFMA.FTZ R135, R12, UR4, -R104.reuse ;  /* 0x000000040c877c23 */ /* 0x100fe20008010868 */
[----:B------:R-:W-:Y:S07]  /*8ea0*/  FFMA.FTZ R136, R13, UR4, -R104 ;  /* 0x000000040d887c23 */ /* 0x000fee0008010868 */
[----:B------:R-:W3:Y:S01]  /*8eb0*/  MUFU.EX2 R3, R3 ;  /* 0x0000000300037308 */ /* 0x000ee20000000800 */
[C---:B--2---:R-:W-:Y:S01]  /*8ec0*/  FMUL.FTZ R36, R84.reuse, R36 ;  /* 0x0000002454247220 */ /* 0x044fe20000410000 */
[C---:B------:R-:W-:Y:S01]  /*8ed0*/  FMUL.FTZ R37, R84.reuse, R37 ;  /* 0x0000002554257220 */ /* 0x040fe20000410000 */
[C---:B------:R-:W-:Y:S07]  /*8ee0*/  FMUL.FTZ R40, R84.reuse, R40 ;  /* 0x0000002854287220 */ /* 0x040fee0000410000 */
[----:B------:R-:W2:Y:S01]  /*8ef0*/  MUFU.EX2 R133, R133 ;  /* 0x0000008500857308 */ /* 0x000ea20000000800 */
[C---:B------:R-:W-:Y:S01]  /*8f00*/  FMUL.FTZ R41, R84.reuse, R41 ;  /* 0x0000002954297220 */ /* 0x040fe20000410000 */
[C---:B------:R-:W-:Y:S01]  /*8f10*/  FMUL.FTZ R44, R84.reuse, R44 ;  /* 0x0000002c542c7220 */ /* 0x040fe20000410000 */
[C---:B------:R-:W-:Y:S07]  /*8f20*/  FMUL.FTZ R45, R84.reuse, R45 ;  /* 0x0000002d542d7220 */ /* 0x040fee0000410000 */
[----:B------:R-:W4:Y:S01]  /*8f30*/  MUFU.EX2 R134, R134 ;  /* 0x0000008600867308 */ /* 0x000f220000000800 */
        /* <DEDUP_REMOVED lines=8> */
[----:B------:R-:W-:Y:S01]  /*8fc0*/  FMUL.FTZ R42, R3, R42 ;  /* 0x0000002a032a7220 */ /* 0x000fe20000410000 */
[----:B--2---:R-:W-:Y:S01]  /*8fd0*/  F2FP.F16.F32.PACK_AB R92, R133, R107 ;  /* 0x0000006b855c723e */ /* 0x004fe200000000ff */
[C---:B------:R-:W-:Y:S07]  /*8fe0*/  FMUL.FTZ R43, R3.reuse, R43 ;  /* 0x0000002b032b7220 */ /* 0x040fee0000410000 */
[----:B------:R-:W-:Y:S01]  /*8ff0*/  MUFU.EX2 R132, R132 ;  /* 0x0000008400847308 */ /* 0x000fe20000000800 */
[C---:B------:R-:W-:Y:S01]  /*9000*/  FMUL.FTZ R46, R3.reuse, R46 ;  /* 0x0000002e032e7220 */ /* 0x040fe20000410000 */
[----:B----4-:R-:W-:Y:S01]  /*9010*/  F2FP.F16.F32.PACK_AB R93, R134, R106 ;  /* 0x0000006a865d723e */ /* 0x010fe200000000ff */
[C---:B------:R-:W-:Y:S07]  /*9020*/  FMUL.FTZ R47, R3.reuse, R47 ;  /* 0x0000002f032f7220 */ /* 0x040fee0000410000 */
[----:B------:R-:W2:Y:S01]  /*9030*/  MUFU.EX2 R131, R131 ;  /* 0x0000008300837308 */ /* 0x000ea20000000800 */
[C---:B------:R-:W-:Y:S01]  /*9040*/  FMUL.FTZ R50, R3.reuse, R50 ;  /* 0x0000003203327220 */ /* 0x040fe20000410000 */
[C---:B------:R-:W-:Y:S01]  /*9050*/  FMUL.FTZ R51, R3.reuse, R51 ;  /* 0x0000003303337220 */ /* 0x040fe20000410000 */
[C---:B------:R-:W-:Y:S01]  /*9060*/  FMUL.FTZ R54, R3.reuse, R54 ;  /* 0x0000003603367220 */ /* 0x040fe20000410000 */
[----:B------:R-:W-:Y:S01]  /*9070*/  FMUL.FTZ R55, R3, R55 ;  /* 0x0000003703377220 */ /* 0x000fe20000410000 */
[C---:B------:R-:W-:Y:S01]  /*9080*/  FMUL.FTZ R56, R84.reuse, R56 ;  /* 0x0000003854387220 */ /* 0x040fe20000410000 */
[----:B---3--:R-:W-:Y:S01]  /*9090*/  F2FP.F16.F32.PACK_AB R94, R91, R90 ;  /* 0x0000005a5b5e723e */ /* 0x008fe200000000ff */
        /* <DEDUP_REMOVED lines=8> */
[--C-:B------:R-:W-:Y:S01]  /*9120*/  FFMA.FTZ R148, R22, UR4, -R105.reuse ;  /* 0x0000000416947c23 */ /* 0x100fe20008010869 */
[--C-:B------:R-:W-:Y:S01]  /*9130*/  FFMA.FTZ R143, R23, UR4, -R105.reuse ;  /* 0x00000004178f7c23 */ /* 0x100fe20008010869 */
[--C-:B------:R-:W-:Y:S01]  /*9140*/  FFMA.FTZ R150, R26, UR4, -R105.reuse ;  /* 0x000000041a967c23 */ /* 0x100fe20008010869 */
[--C-:B------:R-:W-:Y:S01]  /*9150*/  FFMA.FTZ R147, R27, UR4, -R105.reuse ;  /* 0x000000041b937c23 */ /* 0x100fe20008010869 */
[--C-:B------:R-:W-:Y:S01]  /*9160*/  FFMA.FTZ R156, R30, UR4, -R105.reuse ;  /* 0x000000041e9c7c23 */ /* 0x100fe20008010869 */
[--C-:B------:R-:W-:Y:S01]  /*9170*/  FFMA.FTZ R153, R31, UR4, -R105.reuse ;  /* 0x000000041f997c23 */ /* 0x100fe20008010869 */
[C---:B------:R-:W-:Y:S01]  /*9180*/  HMMA.16816.F32 R36, R92.reuse, R96, R36 ;  /* 0x000000605c24723c */ /* 0x040fe20000001824 */
[----:B------:R-:W-:Y:S04]  /*9190*/  MUFU.EX2 R135, R135 ;  /* 0x0000008700877308 */ /* 0x000fe80000000800 */
[--C-:B------:R-:W-:Y:S01]  /*91a0*/  FFMA.FTZ R158, R34, UR4, -R105.reuse ;  /* 0x00000004229e7c23 */ /* 0x100fe20008010869 */
[----:B------:R-:W-:Y:S01]  /*91b0*/  FFMA.FTZ R157, R35, UR4, -R105 ;  /* 0x00000004239d7c23 */ /* 0x000fe20008010869 */
[C---:B------:R-:W-:Y:S01]  /*91c0*/  FFMA.FTZ R160, R84.reuse, R109, R107 ;  /* 0x0000006d54a07223 */ /* 0x040fe2000001006b */
[C---:B------:R-:W-:Y:S01]  /*91d0*/  HMMA.16816.F32 R40, R92.reuse, R98, R40 ;  /* 0x000000625c28723c */ /* 0x040fe20000001828 */
[----:B------:R-:W2:Y:S02]  /*91e0*/  LDSM.16.MT88.4 R96, [R113+0x7000] ;  /* 0x007000007160783b */ /* 0x000ea40000004200 */
[----:B------:R-:W3:Y:S01]  /*91f0*/  MUFU.EX2 R136, R136 ;  /* 0x0000008800887308 */ /* 0x000ee20000000800 */
[C---:B------:R-:W-:Y:S01]  /*9200*/  FFMA.FTZ R159, R3.reuse, R108, R106 ;  /* 0x0000006c039f7223 */ /* 0x040fe2000001006a */
[C---:B------:R-:W-:Y:S01]  /*9210*/  FMUL.FTZ R64, R84.reuse, R64 ;  /* 0x0000004054407220 */ /* 0x040fe20000410000 */
[C---:B------:R-:W-:Y:S01]  /*9220*/  FMUL.FTZ R65, R84.reuse, R65 ;  /* 0x0000004154417220 */ /* 0x040fe20000410000 */
[C---:B------:R-:W-:Y:S01]  /*9230*/  FMUL.FTZ R66, R3.reuse, R66 ;  /* 0x0000004203427220 */ /* 0x040fe20000410000 */
[C---:B------:R-:W-:Y:S01]  /*9240*/  FMUL.FTZ R67, R3.reuse, R67 ;  /* 0x0000004303437220 */ /* 0x040fe20000410000 */
[C---:B-1----:R-:W-:Y:S01]  /*9250*/  HMMA.16816.F32 R44, R92.reuse, R100, R44 ;  /* 0x000000645c2c723c */ /* 0x042fe2000000182c */
        /* <DEDUP_REMOVED lines=8> */
[----:B------:R-:W1:Y:S03]  /*92e0*/  LDSM.16.MT88.4 R100, [R88+0x1000] ;  /* 0x001000005864783b */ /* 0x000e660000004200 */
[----:B------:R-:W4:Y:S01]  /*92f0*/  MUFU.EX2 R137, R137 ;  /* 0x0000008900897308 */ /* 0x000f220000000800 */
[----:B------:R-:W-:Y:S01]  /*9300*/  FMUL.FTZ R73, R84, R73 ;  /* 0x0000004954497220 */ /* 0x000fe20000410000 */
[C---:B------:R-:W-:Y:S01]  /*9310*/  FMUL.FTZ R74, R3.reuse, R74 ;  /* 0x0000004a034a7220 */ /* 0x040fe20000410000 */
[----:B------:R-:W-:Y:S01]  /*9320*/  FMUL.FTZ R75, R3, R75 ;  /* 0x0000004b034b7220 */ /* 0x000fe20000410000 */
[--C-:B------:R-:W-:Y:S01]  /*9330*/  FFMA.FTZ R139, R16, UR4, -R104.reuse ;  /* 0x00000004108b7c23 */ /* 0x100fe20008010868 */
[--C-:B------:R-:W-:Y:S01]  /*9340*/  FFMA.FTZ R140, R17, UR4, -R104.reuse ;  /* 0x00000004118c7c23 */ /* 0x100fe20008010868 */
        /* <DEDUP_REMOVED lines=11> */
[--C-:B------:R-:W-:Y:S01]  /*9400*/  FFMA.FTZ R149, R25, UR4, -R104.reuse ;  /* 0x0000000419957c23 */ /* 0x100fe20008010868 */
[--C-:B------:R-:W-:Y:S01]  /*9410*/  FFMA.FTZ R151, R28, UR4, -R104.reuse ;  /* 0x000000041c977c23 */ /* 0x100fe20008010868 */
[--C-:B------:R-:W-:Y:S01]  /*9420*/  FFMA.FTZ R152, R29, UR4, -R104.reuse ;  /* 0x000000041d987c23 */ /* 0x100fe20008010868 */
[--C-:B------:R-:W-:Y:S01]  /*9430*/  FFMA.FTZ R154, R32, UR4, -R104.reuse ;  /* 0x00000004209a7c23 */ /* 0x100fe20008010868 */
[----:B------:R-:W-:Y:S01]  /*9440*/  FFMA.FTZ R104, R33, UR4, -R104 ;  /* 0x0000000421687c23 */ /* 0x000fe20008010868 */
[----:B------:R-:W-:Y:S01]  /*9450*/  MUFU.EX2 R139, R139 ;  /* 0x0000008b008b7308 */ /* 0x000fe20000000800 */
[C---:B--2---:R-:W-:Y:S09]  /*9460*/  HMMA.16816.F32 R52, R92.reuse, R96, R52 ;  /* 0x000000605c34723c */ /* 0x044ff20000001834 */
[----:B------:R2:W-:Y:S01]  /*9470*/  MUFU.EX2 R155, R104 ;  /* 0x00000068009b7308 */ /* 0x0005e20000000800 */
[----:B------:R-:W-:Y:S01]  /*9480*/  FADD.FTZ R133, R133, R160 ;  /* 0x000000a085857221 */ /* 0x000fe20000010000 */
[----:B------:R-:W-:Y:S01]  /*9490*/  ISETP.GT.AND P0, PT, R130, R117, PT ;  /* 0x000000758200720c */ /* 0x000fe20003f04270 */
[----:B------:R-:W-:Y:S07]  /*94a0*/  FADD.FTZ R159, R134, R159 ;  /* 0x0000009f869f7221 */ /* 0x000fee0000010000 */
[----:B------:R-:W5:Y:S01]  /*94b0*/  MUFU.EX2 R140, R140 ;  /* 0x0000008c008c7308 */ /* 0x000f620000000800 */
[C---:B------:R-:W-:Y:S01]  /*94c0*/  HMMA.16816.F32 R56, R92.reuse, R98, R56 ;  /* 0x000000625c38723c */ /* 0x040fe20000001838 */
[----:B------:R-:W3:Y:S08]  /*94d0*/  LDSM.16.MT88.4 R96, [R113+0x8000] ;  /* 0x008000007160783b */ /* 0x000ef00000004200 */
[----:B------:R-:W-:Y:S01]  /*94e0*/  MUFU.EX2 R142, R142 ;  /* 0x0000008e008e7308 */ /* 0x000fe20000000800 */
[----:B------:R-:W-:Y:S01]  /*94f0*/  FADD.FTZ R90, R90, R133 ;  /* 0x000000855a5a7221 */ /* 0x000fe20000010000 */
[----:B------:R-:W-:Y:S01]  /*9500*/  FADD.FTZ R132, R132, R159 ;  /* 0x0000009f84847221 */ /* 0x000fe20000010000 */
[----:B------:R-:W-:Y:S07]  /*9510*/  MOV R85, R0 ;  /* 0x0000000000557202 */ /* 0x000fee0000000f00 */
[----:B------:R-:W5:Y:S01]  /*9520*/  MUFU.EX2 R141, R141 ;  /* 0x0000008d008d7308 */ /* 0x000f620000000800 */
[C---:B-1----:R-:W-:Y:S01]  /*9530*/  HMMA.16816.F32 R60, R92.reuse, R100, R60 ;  /* 0x000000645c3c723c */ /* 0x042fe2000000183c */
[----:B--2---:R-:W-:Y:S08]  /*9540*/  LDSM.16.MT88.4 R104, [R88+0xc00] ;  /* 0x000c00005868783b */ /* 0x004ff00000004200 */
[----:B------:R-:W1:Y:S01]  /*9550*/  MUFU.EX2 R145, R145 ;  /* 0x0000009100917308 */ /* 0x000e620000000800 */
[----:B------:R-:W-:Y:S01]  /*9560*/  FADD.FTZ R90, R91, R90 ;  /* 0x0000005a5b5a7221 */ /* 0x000fe20000010000 */
[----:B------:R-:W-:Y:S01]  /*9570*/  FADD.FTZ R131, R131, R132 ;  /* 0x0000008483837221 */ /* 0x000fe20000010000 */
[----:B------:R-:W-:Y:S07]  /*9580*/  MOV R3, R2 ;  /* 0x0000000200037202 */ /* 0x000fee0000000f00 */
[----:B------:R-:W2:Y:S01]  /*9590*/  MUFU.EX2 R146, R146 ;  /* 0x0000009200927308 */ /* 0x000ea20000000800 */
[C---:B------:R-:W-:Y:S01]  /*95a0*/  HMMA.16816.F32 R64, R92.reuse, R102, R64 ;  /* 0x000000665c40723c */ /* 0x040fe20000001840 */
[----:B------:R-:W4:Y:S08]  /*95b0*/  LDSM.16.MT88.4 R100, [R88+0x2000] ;  /* 0x002000005864783b */ /* 0x000f300000004200 */
[----:B------:R-:W-:Y:S10]  /*95c0*/  MUFU.EX2 R148, R148 ;  /* 0x0000009400947308 */ /* 0x000ff40000000800 */
[----:B------:R-:W2:Y:S10]  /*95d0*/  MUFU.EX2 R143, R143 ;  /* 0x0000008f008f7308 */ /* 0x000eb40000000800 */
[----:B------:R-:W-:Y:S10]  /*95e0*/  MUFU.EX2 R144, R144 ;  /* 0x0000009000907308 */ /* 0x000ff40000000800 */
[----:B------:R-:W2:Y:S10]  /*95f0*/  MUFU.EX2 R149, R149 ;  /* 0x0000009500957308 */ /* 0x000eb40000000800 */
[----:B------:R-:W-:Y:S10]  /*9600*/  MUFU.EX2 R150, R150 ;  /* 0x0000009600967308 */ /* 0x000ff40000000800 */
[----:B------:R-:W2:Y:S01]  /*9610*/  MUFU.EX2 R147, R147 ;  /* 0x0000009300937308 */ /* 0x000ea20000000800 */
[C---:B---3--:R-:W-:Y:S09]  /*9620*/  HMMA.16816.F32 R68, R92.reuse, R96, R68 ;  /* 0x000000605c44723c */ /* 0x048ff20000001844 */
[----:B------:R-:W-:Y:S10]  /*9630*/  MUFU.EX2 R151, R151 ;  /* 0x0000009700977308 */ /* 0x000ff40000000800 */
[----:B------:R-:W3:Y:S01]  /*9640*/  MUFU.EX2 R152, R152 ;  /* 0x0000009800987308 */ /* 0x000ee20000000800 */
[C---:B------:R-:W-:Y:S01]  /*9650*/  HMMA.16816.F32 R72, R92.reuse, R98, R72 ;  /* 0x000000625c48723c */ /* 0x040fe20000001848 */
[----:B------:R-:W3:Y:S08]  /*9660*/  LDSM.16.MT88.4 R96, [R113+0x6400] ;  /* 0x006400007160783b */ /* 0x000ef00000004200 */
[----:B------:R-:W-:Y:S10]  /*9670*/  MUFU.EX2 R156, R156 ;  /* 0x0000009c009c7308 */ /* 0x000ff40000000800 */
[----:B------:R-:W3:Y:S01]  /*9680*/  MUFU.EX2 R153, R153 ;  /* 0x0000009900997308 */ /* 0x000ee20000000800 */
[C---:B----4-:R-:W-:Y:S09]  /*9690*/  HMMA.16816.F32 R76, R92.reuse, R100, R76 ;  /* 0x000000645c4c723c */ /* 0x050ff2000000184c */
[----:B------:R-:W4:Y:S10]  /*96a0*/  MUFU.EX2 R154, R154 ;  /* 0x0000009a009a7308 */ /* 0x000f340000000800 */
[----:B------:R-:W-:Y:S01]  /*96b0*/  MUFU.EX2 R158, R158 ;  /* 0x0000009e009e7308 */ /* 0x000fe20000000800 */
[----:B------:R-:W-:Y:S01]  /*96c0*/  HMMA.16816.F32 R80, R92, R102, R80 ;  /* 0x000000665c50723c */ /* 0x000fe20000001850 */
[----:B------:R-:W4:Y:S08]  /*96d0*/  LDSM.16.MT88.4 R100, [R88+0x400] ;  /* 0x000400005864783b */ /* 0x000f300000004200 */
[----:B------:R-:W4:Y:S01]  /*96e0*/  MUFU.EX2 R157, R157 ;  /* 0x0000009d009d7308 */ /* 0x000f220000000800 */
[----:B------:R-:W-:Y:S01]  /*96f0*/  F2FP.F16.F32.PACK_AB R92, R136, R135 ;  /* 0x00000087885c723e */ /* 0x000fe200000000ff */
[----:B------:R-:W-:Y:S01]  /*9700*/  FADD.FTZ R135, R135, R90 ;  /* 0x0000005a87877221 */ /* 0x000fe20000010000 */
[----:B------:R-:W-:Y:S01]  /*9710*/  F2FP.F16.F32.PACK_AB R93, R137, R138 ;  /* 0x0000008a895d723e */ /* 0x000fe200000000ff */
[----:B------:R-:W-:Y:S01]  /*9720*/  FADD.FTZ R138, R138, R131 ;  /* 0x000000838a8a7221 */ /* 0x000fe20000010000 */
[----:B-----5:R-:W-:Y:S01]  /*9730*/  F2FP.F16.F32.PACK_AB R94, R140, R139 ;  /* 0x0000008b8c5e723e */ /* 0x020fe200000000ff */
[----:B------:R-:W-:Y:S01]  /*9740*/  FADD.FTZ R136, R136, R135 ;  /* 0x0000008788887221 */ /* 0x000fe20000010000 */
[----:B------:R-:W-:Y:S01]  /*9750*/  F2FP.F16.F32.PACK_AB R95, R141, R142 ;  /* 0x0000008e8d5f723e */ /* 0x000fe200000000ff */
[----:B------:R-:W-:Y:S02]  /*9760*/  FADD.FTZ R137, R137, R138 ;  /* 0x0000008a89897221 */ /* 0x000fe40000010000 */
[----:B------:R-:W-:Y:S02]  /*9770*/  FADD.FTZ R139, R139, R136 ;  /* 0x000000888b8b7221 */ /* 0x000fe40000010000 */
[----:B------:R-:W-:Y:S02]  /*9780*/  FADD.FTZ R142, R142, R137 ;  /* 0x000000898e8e7221 */ /* 0x000fe40000010000 */
[----:B------:R-:W-:Y:S02]  /*9790*/  FADD.FTZ R140, R140, R139 ;  /* 0x0000008b8c8c7221 */ /* 0x000fe40000010000 */
[----:B------:R-:W-:Y:S02]  /*97a0*/  FADD.FTZ R141, R141, R142 ;  /* 0x0000008e8d8d7221 */ /* 0x000fe40000010000 */
[----:B-1----:R-:W-:Y:S04]  /*97b0*/  FADD.FTZ R91, R145, R140 ;  /* 0x0000008c915b7221 */ /* 0x002fe80000010000 */
[C---:B--2---:R-:W-:Y:S01]  /*97c0*/  FADD.FTZ R91, R146.reuse, R91 ;  /* 0x0000005b925b7221 */ /* 0x044fe20000010000 */
[C---:B---3--:R-:W-:Y:S08]  /*97d0*/  HMMA.16816.F32 R36, R92.reuse, R96, R36 ;  /* 0x000000605c24723c */ /* 0x048ff00000001824 */
[C---:B------:R-:W-:Y:S01]  /*97e0*/  HMMA.16816.F32 R40, R92.reuse, R98, R40 ;  /* 0x000000625c28723c */ /* 0x040fe20000001828 */
[----:B------:R-:W1:Y:S07]  /*97f0*/  LDSM.16.MT88.4 R96, [R113+0x7400] ;  /* 0x007400007160783b */ /* 0x000e6e0000004200 */
[C---:B----4-:R-:W-:Y:S08]  /*9800*/  HMMA.16816.F32 R44, R92.reuse, R100, R44 ;  /* 0x000000645c2c723c */ /* 0x050ff0000000182c */
        /* <DEDUP_REMOVED lines=20> */
[----:B------:R-:W-:Y:S04]  /*9950*/  FADD.FTZ R150, R150, R143 ;  /* 0x0000008f96967221 */ /* 0x000fe80000010000 */
        /* <DEDUP_REMOVED lines=24> */
[----:B------:R-:W-:Y:S06]  /*9ae0*/  FADD.FTZ R153, R153, R156 ;  /* 0x0000009c99997221 */ /* 0x000fec0000010000 */
[C---:B-1----:R-:W-:Y:S08]  /*9af0*/  HMMA.16816.F32 R36, R92.reuse, R96, R36 ;  /* 0x000000605c24723c */ /* 0x042ff00000001824 */
[C---:B------:R-:W-:Y:S01]  /*9b00*/  HMMA.16816.F32 R40, R92.reuse, R98, R40 ;  /* 0x000000625c28723c */ /* 0x040fe20000001828 */
[----:B------:R-:W1:Y:S07]  /*9b10*/  LDSM.16.MT88.4 R96, [R113+0x8c00] ;  /* 0x008c00007160783b */ /* 0x000e6e0000004200 */
[C---:B------:R-:W-:Y:S08]  /*9b20*/  HMMA.16816.F32 R44, R92.reuse, R104, R44 ;  /* 0x000000685c2c723c */ /* 0x040ff0000000182c */
[C---:B------:R-:W-:Y:S01]  /*9b30*/  HMMA.16816.F32 R48, R92.reuse, R106, R48 ;  /* 0x0000006a5c30723c */ /* 0x040fe20000001830 */
[----:B------:R3:W4:Y:S07]  /*9b40*/  LDSM.16.MT88.4 R104, [R88+0x2c00] ;  /* 0x002c00005868783b */ /* 0x00072e0000004200 */
[C---:B------:R-:W-:Y:S03]  /*9b50*/  HMMA.16816.F32 R52, R92.reuse, R108, R52 ;  /* 0x0000006c5c34723c */ /* 0x040fe60000001834 */
[----:B------:R-:W-:Y:S04]  /*9b60*/  FADD.FTZ R108, R158, R153 ;  /* 0x000000999e6c7221 */ /* 0x000fe80000010000 */
[----:B------:R-:W-:Y:S01]  /*9b70*/  FADD.FTZ R108, R157, R108 ;  /* 0x0000006c9d6c7221 */ /* 0x000fe20000010000 */
        /* <DEDUP_REMOVED lines=11> */
[C---:B----4-:R-:W-:Y:S08]  /*9c30*/  HMMA.16816.F32 R76, R92.reuse, R104, R76 ;  /* 0x000000685c4c723c */ /* 0x050ff0000000184c */
[----:B------:R-:W-:Y:S01]  /*9c40*/  HMMA.16816.F32 R80, R92, R106, R80 ;  /* 0x0000006a5c50723c */ /* 0x000fe20000001850 */
[----:B------:R-:W-:Y:S08]  /*9c50*/  @!UPT UIADD3 URZ, UPT, UPT, URZ, URZ, URZ ;  /* 0x000000fffffff290 */ /* 0x000ff0000fffe0ff */
[----:B------:R-:W-:Y:S11]  /*9c60*/  @P0 BRA `(.L_x_3828) ;  /* 0xffffffd800700947 */ /* 0x000ff6000383ffff */
.L_x_3824:
[----:B------:R-:W1:Y:S01]  /*9c70*/  SHFL.BFLY PT, R4, R109, 0x2, 0x1f ;  /* 0x0c401f006d047f89 */ /* 0x000e6200000e0000 */
[----:B------:R-:W-:Y:S01]  /*9c80*/  SHF.L.U32 R8, R112, 0x1, RZ ;  /* 0x0000000170087819 */ /* 0x000fe200000006ff */
[----:B------:R-:W-:Y:S01]  /*9c90*/  S2UR UR4, SR_CTAID.Y ;  /* 0x00000000000479c3 */ /* 0x000fe20000002600 */
[----:B------:R-:W-:Y:S01]  /*9ca0*/  SHF.R.U32.HI R5, RZ, 0x3, R112 ;  /* 0x00000003ff057819 */ /* 0x000fe20000011670 */
[----:B------:R-:W2:Y:S01]  /*9cb0*/  SHFL.BFLY PT, R3, R108, 0x2, 0x1f ;  /* 0x0c401f006c037f89 */ /* 0x000ea200000e0000 */
[----:B------:R-:W-:Y:S01]  /*9cc0*/  LOP3.LUT R8, R8, 0x6, RZ, 0xc0, !PT ;  /* 0x0000000608087812 */ /* 0x000fe200078ec0ff */
[----:B------:R-:W-:Y:S01]  /*9cd0*/  BSSY.RECONVERGENT B0, `(.L_x_3829) ;  /* 0x0000094000007945 */ /* 0x000fe20003800200 */
[----:B------:R-:W-:-:S03]  /*9ce0*/  LOP3.LUT R122, R122, 0xc0, R123, 0xf8, !PT ;  /* 0x000000c07a7a7812 */ /* 0x000fc600078ef87b */
[----:B------:R-:W-:Y:S01]  /*9cf0*/  BAR.SYNC.DEFER_BLOCKING 0x0 ;  /* 0x0000000000007b1d */ /* 0x000fe20000010000 */
[----:B------:R-:W-:Y:S02]  /*9d00*/  LOP3.LUT R8, R8, 0x3e00, R115, 0xf8, !PT ;  /* 0x00003e0008087812 */ /* 0x000fe400078ef873 */
[----:B------:R-:W-:Y:S02]  /*9d10*/  SHF.R.U32.HI R7, RZ, 0x1, R112 ;  /* 0x00000001ff077819 */ /* 0x000fe40000011670 */
[----:B------:R-:W-:-:S03]  /*9d20*/  LOP3.LUT R15, R8, 0x20, R123, 0xf8, !PT ;  /* 0x00000020080f7812 */ /* 0x000fc600078ef87b */
[----:B------:R-:W-:Y:S01]  /*9d30*/  S2UR UR7, SR_CTAID.Z ;  /* 0x00000000000779c3 */ /* 0x000fe20000002700 */
[----:B------:R-:W-:Y:S02]  /*9d40*/  SHF.R.U32.HI R9, RZ, 0x2, R112 ;  /* 0x00000002ff097819 */ /* 0x000fe40000011670 */
[----:B------:R-:W-:Y:S02]  /*9d50*/  LOP3.LUT R8, R15, R122, RZ, 0xfc, !PT ;  /* 0x0000007a0f087212 */ /* 0x000fe400078efcff */
[----:B------:R-:W-:Y:S02]  /*9d60*/  IADD3 R13, PT, PT, R5, 0x20, RZ ;  /* 0x00000020050d7810 */ /* 0x000fe40007ffe0ff */
[----:B------:R-:W-:Y:S01]  /*9d70*/  LEA R8, R8, UR5, 0x2 ;  /* 0x0000000508087c11 */ /* 0x000fe2000f8e10ff */
[----:B------:R-:W3:Y:S01]  /*9d80*/  S2UR UR6, SR_CTAID.X ;  /* 0x00000000000679c3 */ /* 0x000ee20000002500 */
[----:B------:R-:W-:Y:S01]  /*9d90*/  ISETP.GE.AND P5, PT, R13, R116, PT ;  /* 0x000000740d00720c */ /* 0x000fe20003fa6270 */
[----:B-1----:R-:W-:Y:S01]  /*9da0*/  FADD.FTZ R11, R4, R109 ;  /* 0x0000006d040b7221 */ /* 0x002fe20000010000 */
[----:B------:R-:W-:-:S02]  /*9db0*/  LOP3.LUT R14, R86, 0xd8, RZ, 0xc0, !PT ;  /* 0x000000d8560e7812 */ /* 0x000fc400078ec0ff */
[----:B------:R-:W-:Y:S01]  /*9dc0*/  LOP3.LUT P3, RZ, R112, 0x3, RZ, 0xc0, !PT ;  /* 0x0000000370ff7812 */ /* 0x000fe2000786c0ff */
[----:B--2---:R-:W-:Y:S01]  /*9dd0*/  FADD.FTZ R12, R3, R108 ;  /* 0x0000006c030c7221 */ /* 0x004fe20000010000 */
[----:B------:R-:W1:Y:S01]  /*9de0*/  SHFL.BFLY PT, R4, R11, 0x1, 0x1f ;  /* 0x0c201f000b047f89 */ /* 0x000e6200000e0000 */
[----:B------:R-:W2:Y:S01]  /*9df0*/  LDC R13, c[0x0][0x3e0] ;  /* 0x0000f800ff0d7b82 */ /* 0x000ea20000000800 */
[----:B------:R-:W-:Y:S02]  /*9e00*/  ISETP.GE.AND P1, PT, R5, R116, PT ;  /* 0x000000740500720c */ /* 0x000fe40003f26270 */
[----:B------:R-:W4:Y:S01]  /*9e10*/  SHFL.BFLY PT, R3, R12, 0x1, 0x1f ;  /* 0x0c201f000c037f89 */ /* 0x000f2200000e0000 */
[----:B---3--:R-:W-:Y:S01]  /*9e20*/  USHF.L.U32 UR6, UR6, 0x6, URZ ;  /* 0x0000000606067899 */ /* 0x008fe200080006ff */
[----:B-1----:R-:W-:Y:S01]  /*9e30*/  FADD.FTZ R4, R11, R4 ;  /* 0x000000040b047221 */ /* 0x002fe20000010000 */
[----:B------:R-:W-:-:S03]  /*9e40*/  IADD3 R11, PT, PT, R5, 0x10, RZ ;  /* 0x00000010050b7810 */ /* 0x000fc60007ffe0ff */
[----:B------:R-:W1:Y:S01]  /*9e50*/  MUFU.RCP R10, R4 ;  /* 0x00000004000a7308 */ /* 0x000e620000001000 */
[-C--:B------:R-:W-:Y:S01]  /*9e60*/  ISETP.GE.AND P4, PT, R11, R116.reuse, PT ;  /* 0x000000740b00720c */ /* 0x080fe20003f86270 */
[----:B----4-:R-:W-:Y:S01]  /*9e70*/  FADD.FTZ R3, R12, R3 ;  /* 0x000000030c037221 */ /* 0x010fe20000010000 */
[----:B------:R-:W-:Y:S02]  /*9e80*/  IADD3 R11, PT, PT, R5, 0x30, RZ ;  /* 0x00000030050b7810 */ /* 0x000fe40007ffe0ff */
[----:B------:R-:W-:Y:S02]  /*9e90*/  FSETP.NE.FTZ.AND P2, PT, R4, RZ, PT ;  /* 0x000000ff0400720b */ /* 0x000fe40003f55000 */
[----:B------:R-:W-:Y:S01]  /*9ea0*/  ISETP.GE.AND P6, PT, R11, R116, PT ;  /* 0x000000740b00720c */ /* 0x000fe20003fc6270 */
[----:B------:R-:W3:Y:S01]  /*9eb0*/  MUFU.RCP R6, R3 ;  /* 0x0000000300067308 */ /* 0x000ee20000001000 */
[----:B------:R-:W-:Y:S02]  /*9ec0*/  LOP3.LUT R12, R7, 0x30, RZ, 0xc0, !PT ;  /* 0x00000030070c7812 */ /* 0x000fe400078ec0ff */
[----:B------:R-:W-:-:S02]  /*9ed0*/  LOP3.LUT R11, R123, 0x40, RZ, 0xc0, !PT ;  /* 0x000000407b0b7812 */ /* 0x000fc400078ec0ff */
[----:B------:R-:W-:Y:S02]  /*9ee0*/  LOP3.LUT R9, R12, 0x7, R9, 0xf8, !PT ;  /* 0x000000070c097812 */ /* 0x000fe400078ef809 */
[----:B------:R-:W-:Y:S02]  /*9ef0*/  IADD3 R12, PT, PT, R8, -R11, RZ ;  /* 0x8000000b080c7210 */ /* 0x000fe40007ffe0ff */
[----:B------:R-:W-:Y:S01]  /*9f00*/  FSETP.NE.FTZ.AND P0, PT, R3, RZ, PT ;  /* 0x000000ff0300720b */ /* 0x000fe20003f15000 */
[----:B------:R-:W4:Y:S01]  /*9f10*/  @P2 LDC R15, c[0x0][0x458] ;  /* 0x00011600ff0f2b82 */ /* 0x000f220000000800 */
[----:B-1----:R-:W-:Y:S01]  /*9f20*/  FSEL R10, R10, 1, P2 ;  /* 0x3f8000000a0a7808 */ /* 0x002fe20001000000 */
[----:B------:R-:W-:Y:S01]  /*9f30*/  @P2 MUFU.LG2 R4, R4 ;  /* 0x0000000400042308 */ /* 0x000fe20000000c00 */
[----:B------:R-:W-:Y:S02]  /*9f40*/  LOP3.LUT R123, R123, 0x80, RZ, 0xc0, !PT ;  /* 0x000000807b7b7812 */ /* 0x000fe400078ec0ff */
[----:B------:R-:W-:Y:S01]  /*9f50*/  LOP3.LUT R7, R14, 0x18, R7, 0x78, !PT ;  /* 0x000000180e077812 */ /* 0x000fe200078e7807 */
        /* <DEDUP_REMOVED lines=24> */
[----:B------:R-:W1:Y:S01]  /*a0e0*/  @P0 LDC R17, c[0x0][0x458] ;  /* 0x00011600ff110b82 */ /* 0x000e620000000800 */
[----:B------:R-:W5:Y:S01]  /*a0f0*/  @P0 MUFU.LG2 R3, R3 ;  /* 0x0000000300030308 */ /* 0x000f620000000c00 */
[----:B---3--:R-:W-:Y:S01]  /*a100*/  FSEL R6, R6, 1, P0 ;  /* 0x3f80000006067808 */ /* 0x008fe20000000000 */
[----:B------:R-:W-:Y:S01]  /*a110*/  STS.64 [R8], R36 ;  /* 0x0000002408007388 */ /* 0x000fe20000000a00 */
[----:B------:R-:W-:-:S02]  /*a120*/  IADD3 R14, PT, PT, -R125, RZ, RZ ;  /* 0x000000ff7d0e7210 */ /* 0x000fc40007ffe1ff */
[----:B------:R-:W-:Y:S01]  /*a130*/  LOP3.LUT R7, R7, 0xf24, R86, 0xf8, !PT ;  /* 0x00000f2407077812 */ /* 0x000fe200078ef856 */
[C---:B------:R-:W-:Y:S01]  /*a140*/  FMUL.FTZ R38, R6.reuse, R38 ;  /* 0x0000002606267220 */ /* 0x040fe20000410000 */
[----:B------:R-:W3:Y:S01]  /*a150*/  LDC.64 R10, c[0x0][0x430] ;  /* 0x00010c00ff0a7b82 */ /* 0x000ee20000000a00 */
        /* <DEDUP_REMOVED lines=23> */
[----:B---3--:R-:W-:Y:S01]  /*a2d0*/  IMAD R10, R10, UR4, R125 ;  /* 0x000000040a0a7c24 */ /* 0x008fe2000f8e027d */
[----:B------:R-:W3:Y:S01]  /*a2e0*/  LDCU UR4, c[0x0][0x44c] ;  /* 0x00008980ff0477ac */ /* 0x000ee20008000800 */
[-C--:B------:R-:W-:Y:S01]  /*a2f0*/  IADD3 R6, PT, PT, R8, -R123.reuse, RZ ;  /* 0x8000007b08067210 */ /* 0x080fe20007ffe0ff */
[----:B------:R-:W-:Y:S01]  /*a300*/  STS.64 [R8+0x400], R38 ;  /* 0x0004002608007388 */ /* 0x000fe20000000a00 */
[----:B------:R-:W-:Y:S01]  /*a310*/  IADD3 R123, PT, PT, R12, -R123, RZ ;  /* 0x8000007b0c7b7210 */ /* 0x000fe20007ffe0ff */
[----:B--2---:R-:W-:-:S02]  /*a320*/  IMAD R14, R13, R14, UR7 ;  /* 0x000000070d0e7e24 */ /* 0x004fc4000f8e020e */
[----:B-----5:R-:W-:Y:S01]  /*a330*/  @P0 FMUL.FTZ R3, R3, 0.69314718246459960938 ;  /* 0x3f31721803030820 */ /* 0x020fe20000410000 */
[----:B------:R-:W-:Y:S01]  /*a340*/  STS.64 [R12+0x20], R40 ;  /* 0x000020280c007388 */ /* 0x000fe20000000a00 */
[----:B------:R-:W-:Y:S01]  /*a350*/  LOP3.LUT R86, R86, 0x1c, RZ, 0xc0, !PT ;  /* 0x0000001c56567812 */ /* 0x000fe200078ec0ff */
[----:B------:R-:W-:Y:S02]  /*a360*/  IMAD R10, R10, R13, R14 ;  /* 0x0000000d0a0a7224 */ /* 0x000fe400078e020e */
[----:B------:R-:W-:Y:S01]  /*a370*/  @P2 FMUL.FTZ R13, R4, 0.69314718246459960938 ;  /* 0x3f317218040d2820 */ /* 0x000fe20000410000 */
[----:B------:R-:W-:Y:S01]  /*a380*/  STS.64 [R12+0x420], R42 ;  /* 0x0004202a0c007388 */ /* 0x000fe20000000a00 */
[----:B------:R-:W-:Y:S01]  /*a390*/  MOV R4, 0xff800000 ;  /* 0xff80000000047802 */ /* 0x000fe20000000f00 */
[----:B------:R-:W-:Y:S02]  /*a3a0*/  IMAD R10, R10, R11, UR6 ;  /* 0x000000060a0a7e24 */ /* 0x000fe4000f8e020b */
[----:B-1----:R-:W-:Y:S01]  /*a3b0*/  @P0 FFMA.FTZ R4, R0, R17, R3 ;  /* 0x0000001100040223 */ /* 0x002fe20000010003 */
[----:B------:R-:W-:Y:S01]  /*a3c0*/  STS.64 [R6+0x40], R44 ;  /* 0x0000402c06007388 */ /* 0x000fe20000000a00 */
[----:B------:R-:W-:-:S03]  /*a3d0*/  IMAD R3, R5, 0x60, R86 ;  /* 0x0000006005037824 */ /* 0x000fc600078e0256 */
[----:B------:R-:W-:Y:S01]  /*a3e0*/  STS.64 [R6+0x440], R46 ;  /* 0x0004402e06007388 */ /* 0x000fe20000000a00 */
[----:B---3--:R-:W-:-:S03]  /*a3f0*/  IMAD R0, R10, UR4, RZ ;  /* 0x000000040a007c24 */ /* 0x008fc6000f8e02ff */
        /* <DEDUP_REMOVED lines=19> */
[----:B----4-:R-:W-:Y:S01]  /*a530*/  @P2 FFMA.FTZ R8, R2, R15, R13 ;  /* 0x0000000f02082223 */ /* 0x010fe2000001000d */
[----:B------:R-:W-:Y:S01]  /*a540*/  LEA R2, R7, UR5, 0x2 ;  /* 0x0000000507027c11 */ /* 0x000fe2000f8e10ff */
[----:B------:R-:W-:Y:S06]  /*a550*/  BAR.SYNC.DEFER_BLOCKING 0x0 ;  /* 0x0000000000007b1d */ /* 0x000fec0000010000 */
[----:B------:R-:W-:Y:S05]  /*a560*/  @P3 BRA `(.L_x_3830) ;  /* 0x0000000000283947 */ /* 0x000fea0003800000 */
[----:B------:R-:W2:Y:S01]  /*a570*/  LDCU.64 UR4, c[0x0][0x428] ;  /* 0x00008500ff0477ac */ /* 0x000ea20008000a00 */
[C---:B------:R-:W-:Y:S01]  /*a580*/  VIADD R7, R9.reuse, 0x8 ;  /* 0x0000000809077836 */ /* 0x040fe20000000000 */
[C---:B------:R-:W-:Y:S02]  /*a590*/  IADD3 R5, P0, PT, R10.reuse, R9, RZ ;  /* 0x000000090a057210 */ /* 0x040fe40007f1e0ff */
[-C--:B------:R-:W-:Y:S02]  /*a5a0*/  ISETP.GE.AND P3, PT, R9, R116.reuse, PT ;  /* 0x000000740900720c */ /* 0x080fe40003f66270 */
[----:B------:R-:W-:Y:S02]  /*a5b0*/  ISETP.GE.AND P2, PT, R7, R116, PT ;  /* 0x000000740700720c */ /* 0x000fe40003f46270 */
[----:B------:R-:W-:Y:S02]  /*a5c0*/  LEA.HI.X.SX32 R10, R10, RZ, 0x1, P0 ;  /* 0x000000ff0a0a7211 */ /* 0x000fe400000f0eff */
[----:B--2---:R-:W-:-:S04]  /*a5d0*/  LEA R6, P0, R5, UR4, 0x2 ;  /* 0x0000000405067c11 */ /* 0x004fc8000f8010ff */
[----:B------:R-:W-:-:S05]  /*a5e0*/  LEA.HI.X R7, R5, UR5, R10, 0x2, P0 ;  /* 0x0000000505077c11 */ /* 0x000fca00080f140a */
[----:B------:R1:W-:Y:S04]  /*a5f0*/  @!P3 STG.E desc[UR14][R6.64], R8 ;  /* 0x000000080600b986 */ /* 0x0003e8000c10190e */
[----:B------:R1:W-:Y:S02]  /*a600*/  @!P2 STG.E desc[UR14][R6.64+0x20], R4 ;  /* 0x000020040600a986 */ /* 0x0003e4000c10190e */
.L_x_3830:
[----:B------:R-:W-:Y:S05]  /*a610*/  BSYNC.RECONVERGENT B0 ;  /* 0x0000000000007941 */ /* 0x000fea0003800200 */
.L_x_3829:
        /* <DEDUP_REMOVED lines=19> */
.L_x_3832:
[----:B------:R-:W-:Y:S05]  /*a750*/  BSYNC.RECONVERGENT B0 ;  /* 0x0000000000007941 */ /* 0x000fea0003800200 */
.L_x_3831:
        /* <DEDUP_REMOVED lines=21> */
.L_x_3834:
[----:B------:R-:W-:Y:S05]  /*a8b0*/  BSYNC.RECONVERGENT B0 ;  /* 0x0000000000007941 */ /* 0x000fea0003800200 */
.L_x_3833:
        /* <DEDUP_REMOVED lines=21> */
.L_x_3836:
[----:B------:R-:W-:Y:S05]  /*aa10*/  BSYNC.RECONVERGENT B0 ;  /* 0x0000000000007941 */ /* 0x000fea0003800200 */
.L_x_3835:
        /* <DEDUP_REMOVED lines=22> */
.L_x_3837:
        /* <DEDUP_REMOVED lines=16> */
.L_x_5532:


//--------------------- .text._ZN5flash24flash_fwd_splitkv_kernelI23Flash_fwd_kernel_traitsILi96ELi64ELi64ELi4ELb0ELb0EN7cutlass6half_tE19Flash_kernel_traitsILi96ELi64ELi64ELi4ES3_EELb1ELb0ELb0ELb0ELb0ELb1ELb1ELb0EEEvNS_16Flash_fwd_paramsE --------------------------
	.section	.text._ZN5flash24flash_fwd_splitkv_kernelI23Flash_fwd_kernel_traitsILi96ELi64ELi64ELi4ELb0ELb0EN7cutlass6half_tE19Flash_kernel_traitsILi96ELi64ELi64ELi4ES3_EELb1ELb0ELb0ELb0ELb0ELb1ELb1ELb0EEEvNS_16Flash_fwd_paramsE,"ax",@progbits
	.align	128
        .global         _ZN5flash24flash_fwd_splitkv_kernelI23Flash_fwd_kernel_traitsILi96ELi64ELi64ELi4ELb0ELb0EN7cutlass6half_tE19Flash_kernel_traitsILi96ELi64ELi64ELi4ES3_EELb1ELb0ELb0ELb0ELb0ELb1ELb1ELb0EEEvNS_16Flash_fwd_paramsE
        .type           _ZN5flash24flash_fwd_splitkv_kernelI23Flash_fwd_kernel_traitsILi96ELi64ELi64ELi4ELb0ELb0EN7cutlass6half_tE19Flash_kernel_traitsILi96ELi64ELi64ELi4ES3_EELb1ELb0ELb0ELb0ELb0ELb1ELb1ELb0EEEvNS_16Flash_fwd_paramsE,@function
        .size           _ZN5flash24flash_fwd_splitkv_kernelI23Flash_fwd_kernel_traitsILi96ELi64ELi64ELi4ELb0ELb0EN7cutlass6half_tE19Flash_kernel_traitsILi96ELi64ELi64ELi4ES3_EELb1ELb0ELb0ELb0ELb0ELb1ELb1ELb0EEEvNS_16Flash_fwd_paramsE,(.L_x_5533 - _ZN5flash24flash_fwd_splitkv_kernelI23Flash_fwd_kernel_traitsILi96ELi64ELi64ELi4ELb0ELb0EN7cutlass6half_tE19Flash_kernel_traitsILi96ELi64ELi64ELi4ES3_EELb1ELb0ELb0ELb0ELb0ELb1ELb1ELb0EEEvNS_16Flash_fwd_paramsE)
        .other          _ZN5flash24flash_fwd_splitkv_kernelI23Flash_fwd_kernel_traitsILi96ELi64ELi64ELi4ELb0ELb0EN7cutlass6half_tE19Flash_kernel_traitsILi96ELi64ELi64ELi4ES3_EELb1ELb0ELb0ELb0ELb0ELb1ELb1ELb0EEEvNS_16Flash_fwd_paramsE,@"STO_CUDA_ENTRY STV_DEFAULT"
_ZN5flash24flash_fwd_splitkv_kernelI23Flash_fwd_kernel_traitsILi96ELi64ELi64ELi4ELb0ELb0EN7cutlass6half_tE19Flash_kernel_traitsILi96ELi64ELi64ELi4ES3_EELb1ELb0ELb0ELb0ELb0ELb1ELb1ELb0EEEvNS_16Flash_fwd_paramsE:
.text._ZN5flash24flash_fwd_splitkv_kernelI23Flash_fwd_kernel_traitsILi96ELi64ELi64ELi4ELb0ELb0EN7cutlass6half_tE19Flash_kernel_traitsILi96ELi64ELi64ELi4ES3_EELb1ELb0ELb0ELb0ELb0ELb1ELb1ELb0EEEvNS_16Flash_fwd_paramsE:
        /* <DEDUP_REMOVED lines=46> */
[----:B------:R-:W-:-:S03]  /*02e0*/  @P3 IADD3.X R13, PT, PT, R4, UR7, RZ, P1, !PT ;  /* 0x00000007040d3c10 */ /* 0x000fc60008ffe4ff */
        /* <DEDUP_REMOVED lines=21> */
.L_x_3838:
[----:B------:R-:W-:Y:S05]  /*0440*/  @!P3 EXIT ;  /* 0x000000000000b94d */ /* 0x000fea0003800000 */
[----:B-1----:R-:W1:Y:S01]  /*0450*/  LDC R14, c[0x0][0x374] ;  /* 0x0000dd00ff0e7b82 */ /* 0x002e620000000800 */
[----:B-----5:R-:W-:Y:S01]  /*0460*/  @P2 IMAD.IADD R85, R85, 0x1, -R6 ;  /* 0x0000000155552824 */ /* 0x020fe200078e0a06 */
[----:B------:R-:W3:Y:S06]  /*0470*/  S2R R91, SR_TID.X ;  /* 0x00000000005b7919 */ /* 0x000eec0000002100 */
[----:B------:R-:W4:Y:S08]  /*0480*/  LDC R2, c[0x0][0x438] ;  /* 0x00010e00ff027b82 */ /* 0x000f300000000800 */
[----:B------:R-:W2:Y:S01]  /*0490*/  @!P2 LDC R16, c[0x0][0x43c] ;  /* 0x00010f00ff10ab82 */ /* 0x000ea20000000800 */
[----:B-1----:R-:W-:-:S07]  /*04a0*/  IABS R12, R14 ;  /* 0x0000000e000c7213 */ /* 0x002fce0000000000 */
[----:B------:R-:W1:Y:S01]  /*04b0*/  LDC R80, c[0x0][0x508] ;  /* 0x00014200ff507b82 */ /* 0x000e620000000800 */
[----:B------:R-:W3:Y:S01]  /*04c0*/  I2F.RP R3, R12 ;  /* 0x0000000c00037306 */ /* 0x000ee20000209400 */
[----:B----4-:R-:W-:-:S05]  /*04d0*/  VIADD R2, R2, 0x3f ;  /* 0x0000003f02027836 */ /* 0x010fca0000000000 */
[----:B------:R-:W-:-:S04]  /*04e0*/  SHF.R.S32.HI R19, RZ, 0x1f, R2 ;  /* 0x0000001fff137819 */ /* 0x000fc80000011402 */
[----:B------:R-:W-:Y:S01]  /*04f0*/  LEA.HI R19, R19, R2, RZ, 0x6 ;  /* 0x0000000213137211 */ /* 0x000fe200078f30ff */
[----:B---3--:R-:W3:Y:S01]  /*0500*/  MUFU.RCP R20, R3 ;  /* 0x0000000300147308 */ /* 0x008ee20000001000 */
[-C--:B------:R-:W-:Y:S02]  /*0510*/  IABS R2, R14.reuse ;  /* 0x0000000e00027213 */ /* 0x080fe40000000000 */
[----:B------:R-:W-:-:S03]  /*0520*/  LEA.HI.SX32 R19, R19, R14, 0x1a ;  /* 0x0000000e13137211 */ /* 0x000fc600078fd2ff */
[----:B------:R-:W-:Y:S02]  /*0530*/  IMAD.MOV R2, RZ, RZ, -R2 ;  /* 0x000000ffff027224 */ /* 0x000fe400078e0a02 */
[----:B------:R-:W-:Y:S02]  /*0540*/  VIADD R19, R19, 0xffffffff ;  /* 0xffffffff13137836 */ /* 0x000fe40000000000 */
[----:B---3--:R-:W-:-:S03]  /*0550*/  VIADD R20, R20, 0xffffffe ;  /* 0x0ffffffe14147836 */ /* 0x008fc60000000000 */
[----:B------:R-:W-:Y:S02]  /*0560*/  IABS R3, R19 ;  /* 0x0000001300037213 */ /* 0x000fe40000000000 */
[----:B------:R-:W-:Y:S01]  /*0570*/  LOP3.LUT R19, R19, R14, RZ, 0x3c, !PT ;  /* 0x0000000e13137212 */ /* 0x000fe200078e3cff */
[----:B------:R-:W3:Y:S03]  /*0580*/  F2I.FTZ.U32.TRUNC.NTZ R21, R20 ;  /* 0x0000001400157305 */ /* 0x000ee6000021f000 */
[----:B------:R-:W-:Y:S01]  /*0590*/  ISETP.GE.AND P0, PT, R19, RZ, PT ;  /* 0x000000ff1300720c */ /* 0x000fe20003f06270 */
[----:B---3--:R-:W-:Y:S02]  /*05a0*/  IMAD.MOV R15, RZ, RZ, -R21 ;  /* 0x000000ffff0f7224 */ /* 0x008fe400078e0a15 */
[----:B------:R-:W-:Y:S02]  /*05b0*/  IMAD.MOV.U32 R20, RZ, RZ, RZ ;  /* 0x000000ffff147224 */ /* 0x000fe400078e00ff */
[----:B------:R-:W-:-:S04]  /*05c0*/  IMAD R15, R15, R12, RZ ;  /* 0x0000000c0f0f7224 */ /* 0x000fc800078e02ff */
[----:B------:R-:W-:-:S06]  /*05d0*/  IMAD.HI.U32 R15, R21, R15, R20 ;  /* 0x0000000f150f7227 */ /* 0x000fcc00078e0014 */
[----:B------:R-:W-:-:S04]  /*05e0*/  IMAD.HI.U32 R15, R15, R3, RZ ;  /* 0x000000030f0f7227 */ /* 0x000fc800078e00ff */
[----:B------:R-:W-:Y:S02]  /*05f0*/  IMAD R21, R15, R2, R3 ;  /* 0x000000020f157224 */ /* 0x000fe400078e0203 */
[----:B------:R-:W3:Y:S03]  /*0600*/  @!P2 LDC.64 R2, c[0x0][0x488] ;  /* 0x00012200ff02ab82 */ /* 0x000ee60000000a00 */
[----:B------:R-:W-:-:S13]  /*0610*/  ISETP.GT.U32.AND P1, PT, R12, R21, PT ;  /* 0x000000150c00720c */ /* 0x000fda0003f24070 */
[----:B------:R-:W-:Y:S02]  /*0620*/  @!P1 IMAD.IADD R21, R21, 0x1, -R12 ;  /* 0x0000000115159824 */ /* 0x000fe400078e0a0c */
[----:B------:R-:W-:Y:S01]  /*0630*/  @!P1 VIADD R15, R15, 0x1 ;  /* 0x000000010f0f9836 */ /* 0x000fe20000000000 */
[----:B------:R-:W-:Y:S02]  /*0640*/  ISETP.NE.AND P1, PT, R14, RZ, PT ;  /* 0x000000ff0e00720c */ /* 0x000fe40003f25270 */
[----:B------:R-:W-:Y:S02]  /*0650*/  ISETP.GE.U32.AND P4, PT, R21, R12, PT ;  /* 0x0000000c1500720c */ /* 0x000fe40003f86070 */
[----:B------:R-:W4:Y:S01]  /*0660*/  S2R R12, SR_CTAID.Y ;  /* 0x00000000000c7919 */ /* 0x000f220000002600 */
[----:B---3--:R-:W-:Y:S01]  /*0670*/  @!P2 ISETP.NE.U32.AND P3, PT, R2, RZ, PT ;  /* 0x000000ff0200a20c */ /* 0x008fe20003f65070 */
[----:B------:R-:W-:-:S03]  /*0680*/  VIADD R2, R13, 0x1 ;  /* 0x000000010d027836 */ /* 0x000fc60000000000 */
[----:B------:R-:W-:Y:S01]  /*0690*/  @!P2 ISETP.NE.AND.EX P3, PT, R3, RZ, PT, P3 ;  /* 0x000000ff0300a20c */ /* 0x000fe20003f65330 */
[----:B------:R-:W-:-:S03]  /*06a0*/  IMAD R2, R2, 0x40, -R9 ;  /* 0x0000004002027824 */ /* 0x000fc600078e0a09 */
[----:B--2---:R-:W-:Y:S02]  /*06b0*/  @!P2 SEL R16, R16, RZ, P3 ;  /* 0x000000ff1010a207 */ /* 0x004fe40001800000 */
[----:B------:R-:W-:Y:S02]  /*06c0*/  @P4 VIADD R15, R15, 0x1 ;  /* 0x000000010f0f4836 */ /* 0x000fe40000000000 */
[----:B------:R-:W-:Y:S02]  /*06d0*/  @!P2 IADD3 R85, PT, PT, R16, R17, -R6 ;  /* 0x000000111055a210 */ /* 0x000fe40007ffe806 */
[----:B------:R-:W-:Y:S01]  /*06e0*/  @!P0 IMAD.MOV R15, RZ, RZ, -R15 ;  /* 0x000000ffff0f8224 */ /* 0x000fe200078e0a0f */
[----:B------:R-:W-:Y:S02]  /*06f0*/  @!P1 LOP3.LUT R15, RZ, R14, RZ, 0x33, !PT ;  /* 0x0000000eff0f9212 */ /* 0x000fe400078e33ff */
[----:B------:R-:W-:-:S05]  /*0700*/  VIADD R3, R85, 0x3f ;  /* 0x0000003f55037836 */ /* 0x000fca0000000000 */
[----:B-1----:R-:W-:Y:S02]  /*0710*/  IADD3 R2, PT, PT, R3, R80, R2 ;  /* 0x0000005003027210 */ /* 0x002fe40007ffe002 */
[----:B------:R-:W-:Y:S02]  /*0720*/  SHF.R.S32.HI R14, RZ, 0x1f, R3 ;  /* 0x0000001fff0e7819 */ /* 0x000fe40000011403 */
[----:B------:R-:W-:Y:S02]  /*0730*/  SHF.R.S32.HI R17, RZ, 0x1f, R2 ;  /* 0x0000001fff117819 */ /* 0x000fe40000011402 */
[----:B------:R-:W-:Y:S02]  /*0740*/  LEA.HI R3, R14, R3, RZ, 0x6 ;  /* 0x000000030e037211 */ /* 0x000fe400078f30ff */
[----:B------:R-:W-:Y:S01]  /*0750*/  LEA.HI R17, R17, R2, RZ, 0x6 ;  /* 0x0000000211117211 */ /* 0x000fe200078f30ff */
[----:B----4-:R-:W-:Y:S01]  /*0760*/  IMAD R117, R15, R12, RZ ;  /* 0x0000000c0f757224 */ /* 0x010fe200078e02ff */
[----:B------:R-:W-:Y:S01]  /*0770*/  SHF.R.S32.HI R2, RZ, 0x6, R3 ;  /* 0x00000006ff027819 */ /* 0x000fe20000011403 */
[----:B------:R-:W-:Y:S01]  /*0780*/  IMAD.MOV R3, RZ, RZ, -R125 ;  /* 0x000000ffff037224 */ /* 0x000fe200078e0a7d */
[----:B------:R-:W-:-:S02]  /*0790*/  SHF.R.S32.HI R17, RZ, 0x6, R17 ;  /* 0x00000006ff117819 */ /* 0x000fc40000011411 */
[----:B------:R-:W-:Y:S01]  /*07a0*/  VIADDMNMX R2, R117, R15, R2, PT ;  /* 0x0000000f75027246 */ /* 0x000fe20003800102 */
[----:B------:R-:W-:-:S03]  /*07b0*/  IMAD R3, R10, R3, R5 ;  /* 0x000000030a037224 */ /* 0x000fc600078e0205 */
[----:B------:R-:W-:-:S04]  /*07c0*/  VIMNMX R100, PT, PT, R2, R17, PT ;  /* 0x0000001102647248 */ /* 0x000fc80003fe0100 */
[----:B------:R-:W-:-:S13]  /*07d0*/  ISETP.GE.AND P0, PT, R117, R100, PT ;  /* 0x000000647500720c */ /* 0x000fda0003f06270 */
[----:B------:R-:W-:Y:S05]  /*07e0*/  @!P0 BRA `(.L_x_3839) ;  /* 0x0000000400c08947 */ /* 0x000fea0003800000 */
        /* <DEDUP_REMOVED lines=34> */
.L_x_3841:
[----:B------:R-:W-:Y:S05]  /*0a10*/  BSYNC.RECONVERGENT B0 ;  /* 0x0000000000007941 */ /* 0x000fea0003800200 */
.L_x_3840:
        /* <DEDUP_REMOVED lines=18> */
.L_x_3843:
[----:B------:R-:W-:Y:S05]  /*0b40*/  BSYNC.RECONVERGENT B0 ;  /* 0x0000000000007941 */ /* 0x000fea0003800200 */
.L_x_3842:
        /* <DEDUP_REMOVED lines=18> */
.L_x_3845:
[----:B------:R-:W-:Y:S05]  /*0c70*/  BSYNC.RECONVERGENT B0 ;  /* 0x0000000000007941 */ /* 0x000fea0003800200 */
.L_x_3844:
        /* <DEDUP_REMOVED lines=18> */
.L_x_3847:
[----:B------:R-:W-:Y:S05]  /*0da0*/  BSYNC.RECONVERGENT B0 ;  /* 0x0000000000007941 */ /* 0x000fea0003800200 */
.L_x_3846:
        /* <DEDUP_REMOVED lines=20> */
.L_x_3839:
        /* <DEDUP_REMOVED lines=11> */
.L_x_3848:
        /* <DEDUP_REMOVED lines=96> */
.L_x_3849:
        /* <DEDUP_REMOVED lines=15> */
.L_x_3851:
[----:B------:R-:W2:Y:S01]  /*1690*/  LDC.64 R88, c[0x0][0x3b8] ;  /* 0x0000ee00ff587b82 */ /* 0x000ea20000000a00 */
[----:B-1----:R-:W-:-:S05]  /*16a0*/  IADD3 R10, PT, PT, R6, R7, RZ ;  /* 0x00000007060a7210 */ /* 0x002fca0007ffe0ff */
[C---:B--2---:R-:W-:Y:S02]  /*16b0*/  IMAD R15, R10.reuse, R89, RZ ;  /* 0x000000590a0f7224 */ /* 0x044fe400078e02ff */
[----:B------:R-:W-:-:S05]  /*16c0*/  IMAD.WIDE.U32 R10, R10, R88, RZ ;  /* 0x000000580a0a7225 */ /* 0x000fca00078e00ff */
[----:B------:R-:W-:Y:S02]  /*16d0*/  IADD3 R15, PT, PT, R11, R15, RZ ;  /* 0x0000000f0b0f7210 */ /* 0x000fe40007ffe0ff */
[----:B------:R-:W-:Y:S02]  /*16e0*/  MOV R14, R10 ;  /* 0x0000000a000e7202 */ /* 0x000fe40000000f00 */
.L_x_3852:
        /* <DEDUP_REMOVED lines=14> */
.L_x_3853:
[----:B------:R-:W1:Y:S01]  /*17d0*/  LDC.64 R20, c[0x0][0x3c0] ;  /* 0x0000f000ff147b82 */ /* 0x000e620000000a00 */
[----:B------:R-:W-:-:S05]  /*17e0*/  IADD3 R4, PT, PT, R6, R7, RZ ;  /* 0x0000000706047210 */ /* 0x000fca0007ffe0ff */
[C---:B-1----:R-:W-:Y:S02]  /*17f0*/  IMAD R17, R4.reuse, R21, RZ ;  /* 0x0000001504117224 */ /* 0x042fe400078e02ff */
[----:B-----5:R-:W-:-:S05]  /*1800*/  IMAD.WIDE.U32 R4, R4, R20, RZ ;  /* 0x0000001404047225 */ /* 0x020fca00078e00ff */
[----:B------:R-:W-:Y:S02]  /*1810*/  IADD3 R17, PT, PT, R5, R17, RZ ;  /* 0x0000001105117210 */ /* 0x000fe40007ffe0ff */
[----:B------:R-:W-:-:S07]  /*1820*/  MOV R16, R4 ;  /* 0x0000000400107202 */ /* 0x000fce0000000f00 */
.L_x_3854:
        /* <DEDUP_REMOVED lines=50> */
.L_x_3850:
        /* <DEDUP_REMOVED lines=11> */
[----:B------:R-:W-:Y:S01]  /*1c00*/  IADD3 R18, P0, PT, R84, R18, RZ ;  /* 0x0000001254127210 */ /* 0x000fe20007f1e0ff */
[----:B------:R-:W-:Y:S01]  /*1c10*/  IMAD.MOV.U32 R11, RZ, RZ, RZ ;  /* 0x000000ffff0b7224 */ /* 0x000fe200078e00ff */
[----:B------:R-:W5:Y:S01]  /*1c20*/  @!P1 LDC.64 R6, c[0x0][0x398] ;  /* 0x0000e600ff069b82 */ /* 0x000f620000000a00 */
[----:B------:R-:W-:Y:S01]  /*1c30*/  LOP3.LUT R22, R123, 0x1f20, RZ, 0xc0, !PT ;  /* 0x00001f207b167812 */ /* 0x000fe200078ec0ff */
[----:B------:R-:W-:Y:S01]  /*1c40*/  BSSY.RECONVERGENT B0, `(.L_x_3855) ;  /* 0x0000042000007945 */ /* 0x000fe20003800200 */
[----:B------:R-:W-:Y:S01]  /*1c50*/  IMAD.X R19, RZ, RZ, R12, P0 ;  /* 0x000000ffff137224 */ /* 0x000fe200000e060c */
[----:B------:R-:W-:Y:S01]  /*1c60*/  LOP3.LUT R15, R15, R122, RZ, 0x3c, !PT ;  /* 0x0000007a0f0f7212 */ /* 0x000fe200078e3cff */
[----:B------:R-:W-:-:S03]  /*1c70*/  IMAD.WIDE.U32 R12, R13, 0x40, R10 ;  /* 0x000000400d0c7825 */ /* 0x000fc600078e000a */
[----:B------:R-:W3:Y:S01]  /*1c80*/  @P1 LDC.64 R4, c[0x0][0x3b0] ;  /* 0x0000ec00ff041b82 */ /* 0x000ee20000000a00 */
[----:B------:R-:W-:-:S04]  /*1c90*/  IMAD.WIDE.U32 R18, R10, R88, R18 ;  /* 0x000000580a127225 */ /* 0x000fc800078e0012 */
        /* <DEDUP_REMOVED lines=18> */
[----:B------:R-:W-:Y:S01]  /*1dc0*/  IMAD R121, R10, R21, R17 ;  /* 0x000000150a797224 */ /* 0x000fe200078e0211 */
[----:B------:R-:W-:Y:S01]  /*1dd0*/  LOP3.LUT R23, R84, 0x20, RZ, 0xfc, !PT ;  /* 0x0000002054177812 */ /* 0x000fe200078efcff */
[----:B------:R-:W-:Y:S01]  /*1de0*/  IMAD R4, R5, UR6, RZ ;  /* 0x0000000605047c24 */ /* 0x000fe2000f8e02ff */
[----:B------:R-:W-:-:S02]  /*1df0*/  IADD3.X R15, PT, PT, RZ, R7, RZ, P0, !PT ;  /* 0x00000007ff0f7210 */ /* 0x000fc400007fe4ff */
[----:B----4-:R-:W-:Y:S01]  /*1e00*/  LEA R120, P0, R16, UR10, 0x1 ;  /* 0x0000000a10787c11 */ /* 0x010fe2000f8008ff */
[C---:B------:R-:W-:Y:S01]  /*1e10*/  IMAD R17, R3.reuse, UR7, R4 ;  /* 0x0000000703117c24 */ /* 0x040fe2000f8e0204 */
[----:B------:R-:W-:Y:S01]  /*1e20*/  LOP3.LUT R22, R84, 0x40, RZ, 0xfc, !PT ;  /* 0x0000004054167812 */ /* 0x000fe200078efcff */
        /* <DEDUP_REMOVED lines=34> */
.L_x_3857:
[----:B------:R2:W-:Y:S02]  /*2050*/  STS.128 [R3+0x2000], RZ ;  /* 0x002000ff03007388 */ /* 0x0005e40000000c00 */
.L_x_3856:
[----:B------:R-:W-:Y:S05]  /*2060*/  BSYNC.RECONVERGENT B0 ;  /* 0x0000000000007941 */ /* 0x000fea0003800200 */
.L_x_3855:
        /* <DEDUP_REMOVED lines=36> */
.L_x_3860:
[----:B------:R4:W-:Y:S02]  /*22b0*/  STS.128 [R3+0x2800], RZ ;  /* 0x002800ff03007388 */ /* 0x0009e40000000c00 */
.L_x_3859:
[----:B------:R-:W-:Y:S05]  /*22c0*/  BSYNC.RECONVERGENT B0 ;  /* 0x0000000000007941 */ /* 0x000fea0003800200 */
.L_x_3858:
        /* <DEDUP_REMOVED lines=27> */
.L_x_3863:
[----:B------:R4:W-:Y:S02]  /*2480*/  STS.128 [R3+0x5000], RZ ;  /* 0x005000ff03007388 */ /* 0x0009e40000000c00 */
.L_x_3862:
[----:B------:R-:W-:Y:S05]  /*2490*/  BSYNC.RECONVERGENT B0 ;  /* 0x0000000000007941 */ /* 0x000fea0003800200 */
.L_x_3861:
        /* <DEDUP_REMOVED lines=28> */
.L_x_3866:
[----:B------:R1:W-:Y:S02]  /*2660*/  STS.128 [R3+0x5800], RZ ;  /* 0x005800ff03007388 */ /* 0x0003e40000000c00 */
.L_x_3865:
[----:B------:R-:W-:Y:S05]  /*2670*/  BSYNC.RECONVERGENT B0 ;  /* 0x0000000000007941 */ /* 0x000fea0003800200 */
.L_x_3864:
        /* <DEDUP_REMOVED lines=32> */
.L_x_3869:
[----:B------:R1:W-:Y:S01]  /*2880*/  STS.128 [R3+0x8000], RZ ;  /* 0x008000ff03007388 */ /* 0x0003e20000000c00 */
[----:B------:R-:W-:Y:S05]  /*2890*/  BRA `(.L_x_3870) ;  /* 0x00000000000c7947 */ /* 0x000fea0003800000 */
.L_x_3868:
[----:B------:R1:W-:Y:S04]  /*28a0*/  STS.128 [R3+0x6000], RZ ;  /* 0x006000ff03007388 */ /* 0x0003e80000000c00 */
[----:B------:R1:W-:Y:S04]  /*28b0*/  STS.128 [R3+0x7000], RZ ;  /* 0x007000ff03007388 */ /* 0x0003e80000000c00 */
[----:B------:R1:W-:Y:S02]  /*28c0*/  STS.128 [R3+0x8000], RZ ;  /* 0x008000ff03007388 */ /* 0x0003e40000000c00 */
.L_x_3870:
[----:B------:R-:W-:Y:S05]  /*28d0*/  BSYNC.RECONVERGENT B0 ;  /* 0x0000000000007941 */ /* 0x000fea0003800200 */
.L_x_3867:
        /* <DEDUP_REMOVED lines=30> */
.L_x_3873:
[----:B------:R1:W-:Y:S02]  /*2ac0*/  STS.128 [R3+0x8800], RZ ;  /* 0x008800ff03007388 */ /* 0x0003e40000000c00 */
.L_x_3872:
[----:B------:R-:W-:Y:S05]  /*2ad0*/  BSYNC.RECONVERGENT B0 ;  /* 0x0000000000007941 */ /* 0x000fea0003800200 */
.L_x_3871:
        /* <DEDUP_REMOVED lines=9> */
[--C-:B------:R-:W-:Y:S02]  /*2b70*/  LOP3.LUT R113, R0, 0x120, R83.reuse, 0xf8, !PT ;  /* 0x0000012000717812 */ /* 0x100fe400078ef853 */
        /* <DEDUP_REMOVED lines=10> */
[----:B------:R-:W-:Y:S01]  /*2c20*/  IADD3 R92, PT, PT, R100, -0x1, RZ ;  /* 0xffffffff645c7810 */ /* 0x000fe20007ffe0ff */
[----:B------:R-:W1:Y:S01]  /*2c30*/  LDSM.16.M88.4 R32, [R106+0x3000] ;  /* 0x003000006a20783b */ /* 0x000e620000000200 */
[----:B------:R-:W-:-:S02]  /*2c40*/  SEL R81, R81, 0xffffffe0, !P6 ;  /* 0xffffffe051517807 */ /* 0x000fc40007000000 */
[----:B------:R-:W-:Y:S01]  /*2c50*/  ISETP.GT.AND P0, PT, R92, R117, PT ;  /* 0x000000755c00720c */ /* 0x000fe20003f04270 */
[----:B------:R-:W2:Y:S01]  /*2c60*/  LDSM.16.M88.4 R60, [R106+0x3400] ;  /* 0x003400006a3c783b */ /* 0x000ea20000000200 */
[-C--:B------:R-:W-:Y:S02]  /*2c70*/  IADD3 R86, PT, PT, R113, R81.reuse, RZ ;  /* 0x0000005171567210 */ /* 0x080fe40007ffe0ff */
[----:B------:R-:W-:Y:S01]  /*2c80*/  IADD3 R82, PT, PT, R106, R81, RZ ;  /* 0x000000516a527210 */ /* 0x000fe20007ffe0ff */
[----:B------:R-:W4:Y:S01]  /*2c90*/  LDSM.16.M88.4 R52, [R106+0x3800] ;  /* 0x003800006a34783b */ /* 0x000f220000000200 */
[C---:B------:R-:W-:Y:S02]  /*2ca0*/  VIMNMX R102, PT, PT, R80.reuse, R85, PT ;  /* 0x0000005550667248 */ /* 0x040fe40003fe0100 */
[----:B------:R-:W-:Y:S01]  /*2cb0*/  VIADDMNMX R101, R80, 0x8, R85, PT ;  /* 0x0000000850657846 */ /* 0x000fe20003800155 */
[----:B------:R-:W5:Y:S04]  /*2cc0*/  LDSM.16.M88.4 R8, [R106+0x3c00] ;  /* 0x003c00006a08783b */ /* 0x000f680000000200 */
[----:B------:R-:W-:Y:S04]  /*2cd0*/  LDSM.16.M88.4 R4, [R86] ;  /* 0x000000005604783b */ /* 0x000fe80000000200 */
[----:B------:R-:W5:Y:S04]  /*2ce0*/  LDSM.16.M88.4 R24, [R82+0x3000] ;  /* 0x003000005218783b */ /* 0x000f680000000200 */
[----:B---3--:R-:W3:Y:S04]  /*2cf0*/  LDSM.16.M88.4 R16, [R82+0x3400] ;  /* 0x003400005210783b */ /* 0x008ee80000000200 */
[----:B------:R-:W-:Y:S04]  /*2d00*/  LDSM.16.M88.4 R68, [R113+0x1000] ;  /* 0x001000007144783b */ /* 0x000fe80000000200 */
[----:B------:R-:W3:Y:S04]  /*2d10*/  LDSM.16.M88.4 R36, [R106+0x4000] ;  /* 0x004000006a24783b */ /* 0x000ee80000000200 */
[----:B------:R-:W3:Y:S01]  /*2d20*/  LDSM.16.M88.4 R64, [R82+0x3800] ;  /* 0x003800005240783b */ /* 0x000ee20000000200 */
[C---:B-1----:R-:W-:Y:S03]  /*2d30*/  HMMA.16816.F32 R12, R44.reuse, R32, RZ ;  /* 0x000000202c0c723c */ /* 0x042fe600000018ff */
[----:B------:R-:W-:Y:S04]  /*2d40*/  LDSM.16.M88.4 R40, [R86+0x1000] ;  /* 0x001000005628783b */ /* 0x000fe80000000200 */
[----:B------:R-:W-:Y:S01]  /*2d50*/  LDSM.16.M88.4 R76, [R82+0x4000] ;  /* 0x00400000524c783b */ /* 0x000fe20000000200 */
[C---:B------:R-:W-:Y:S03]  /*2d60*/  HMMA.16816.F32 R32, R44.reuse, R34, RZ ;  /* 0x000000222c20723c */ /* 0x040fe600000018ff */
[----:B------:R-:W-:Y:S05]  /*2d70*/  LDSM.16.M88.4 R72, [R106+0x4400] ;  /* 0x004400006a48783b */ /* 0x000fea0000000200 */
[C---:B--2---:R-:W-:Y:S08]  /*2d80*/  HMMA.16816.F32 R28, R44.reuse, R60, RZ ;  /* 0x0000003c2c1c723c */ /* 0x044ff000000018ff */
[C---:B----4-:R-:W-:Y:S08]  /*2d90*/  HMMA.16816.F32 R56, R44.reuse, R52, RZ ;  /* 0x000000342c38723c */ /* 0x050ff000000018ff */
[C---:B------:R-:W-:Y:S08]  /*2da0*/  HMMA.16816.F32 R60, R44.reuse, R62, RZ ;  /* 0x0000003e2c3c723c */ /* 0x040ff000000018ff */
[C---:B------:R-:W-:Y:S08]  /*2db0*/  HMMA.16816.F32 R52, R44.reuse, R54, RZ ;  /* 0x000000362c34723c */ /* 0x040ff000000018ff */
[C---:B-----5:R-:W-:Y:S08]  /*2dc0*/  HMMA.16816.F32 R48, R44.reuse, R8, RZ ;  /* 0x000000082c30723c */ /* 0x060ff000000018ff */
[----:B------:R-:W-:Y:S01]  /*2dd0*/  HMMA.16816.F32 R44, R44, R10, RZ ;  /* 0x0000000a2c2c723c */ /* 0x000fe200000018ff */
[----:B------:R-:W1:Y:S07]  /*2de0*/  LDSM.16.M88.4 R8, [R82+0x3c00] ;  /* 0x003c00005208783b */ /* 0x000e6e0000000200 */
[C---:B------:R-:W-:Y:S08]  /*2df0*/  HMMA.16816.F32 R12, R4.reuse, R24, R12 ;  /* 0x00000018040c723c */ /* 0x040ff0000000180c */
[C---:B------:R-:W-:Y:S01]  /*2e00*/  HMMA.16816.F32 R32, R4.reuse, R26, R32 ;  /* 0x0000001a0420723c */ /* 0x040fe20000001820 */
[----:B------:R-:W-:Y:S07]  /*2e10*/  LDSM.16.M88.4 R24, [R113+0x2000] ;  /* 0x002000007118783b */ /* 0x000fee0000000200 */
[C---:B---3--:R-:W-:Y:S08]  /*2e20*/  HMMA.16816.F32 R28, R4.reuse, R16, R28 ;  /* 0x00000010041c723c */ /* 0x048ff0000000181c */
        /* <DEDUP_REMOVED lines=48> */
[C---:B------:R-:W-:Y:S01]  /*3130*/  HMMA.16816.F32 R60, R24.reuse, R58, R60 ;  /* 0x0000003a183c723c */ /* 0x040fe2000000183c */
[----:B------:R-:W3:Y:S07]  /*3140*/  LDSM.16.M88.4 R56, [R82+0x5800] ;  /* 0x005800005238783b */ /* 0x000eee0000000200 */
[C---:B----4-:R-:W-:Y:S08]  /*3150*/  HMMA.16816.F32 R72, R24.reuse, R12, R72 ;  /* 0x0000000c1848723c */ /* 0x050ff00000001848 */
[----:B------:R-:W-:Y:S01]  /*3160*/  HMMA.16816.F32 R52, R24, R14, R52 ;  /* 0x0000000e1834723c */ /* 0x000fe20000001834 */
[----:B------:R-:W4:Y:S01]  /*3170*/  LDSM.16.M88.4 R12, [R82+0x5c00] ;  /* 0x005c0000520c783b */ /* 0x000f220000000200 */
[----:B------:R-:W-:-:S06]  /*3180*/  DEPBAR.LE SB0, 0x0 ;  /* 0x000080000000791a */ /* 0x000fcc0000000000 */
[C---:B-----5:R-:W-:Y:S08]  /*3190*/  HMMA.16816.F32 R48, R40.reuse, R36, R48 ;  /* 0x000000242830723c */ /* 0x060ff00000001830 */
[----:B------:R-:W-:Y:S08]  /*31a0*/  HMMA.16816.F32 R44, R40, R38, R44 ;  /* 0x00000026282c723c */ /* 0x000ff0000000182c */
[----:B------:R-:W-:Y:S01]  /*31b0*/  HMMA.16816.F32 R76, R8, R28, R76 ;  /* 0x0000001c084c723c */ /* 0x000fe2000000184c */
[----:B------:R-:W-:Y:S01]  /*31c0*/  FMUL.FTZ R28, R34, UR4 ;  /* 0x00000004221c7c20 */ /* 0x000fe20008410000 */
[----:B------:R-:W-:-:S05]  /*31d0*/  FMUL.FTZ R29, R35, UR4 ;  /* 0x00000004231d7c20 */ /* 0x000fca0008410000 */
[----:B------:R-:W1:Y:S01]  /*31e0*/  MUFU.TANH R28, R28 ;  /* 0x0000001c001c7308 */ /* 0x000e620000002400 */
[C---:B--2---:R-:W-:Y:S07]  /*31f0*/  HMMA.16816.F32 R48, R24.reuse, R4, R48 ;  /* 0x000000041830723c */ /* 0x044fee0000001830 */
[----:B------:R-:W2:Y:S01]  /*3200*/  MUFU.TANH R29, R29 ;  /* 0x0000001d001d7308 */ /* 0x000ea20000002400 */
[----:B------:R-:W-:Y:S03]  /*3210*/  HMMA.16816.F32 R44, R24, R6, R44 ;  /* 0x00000006182c723c */ /* 0x000fe6000000182c */
[----:B------:R-:W-:Y:S01]  /*3220*/  FMUL.FTZ R32, R76, UR4 ;  /* 0x000000044c207c20 */ /* 0x000fe20008410000 */
[----:B------:R-:W-:-:S04]  /*3230*/  FMUL.FTZ R33, R79, UR4 ;  /* 0x000000044f217c20 */ /* 0x000fc80008410000 */
[C---:B------:R-:W-:Y:S01]  /*3240*/  HMMA.16816.F32 R60, R8.reuse, R30, R60 ;  /* 0x0000001e083c723c */ /* 0x040fe2000000183c */
[----:B------:R-:W-:Y:S01]  /*3250*/  FMUL.FTZ R30, R77, UR4 ;  /* 0x000000044d1e7c20 */ /* 0x000fe20008410000 */
[----:B------:R-:W-:Y:S01]  /*3260*/  FMUL.FTZ R31, R78, UR4 ;  /* 0x000000044e1f7c20 */ /* 0x000fe20008410000 */
[----:B------:R-:W1:Y:S05]  /*3270*/  MUFU.TANH R32, R32 ;  /* 0x0000002000207308 */ /* 0x000e6a0000002400 */
[C---:B---3--:R-:W-:Y:S03]  /*3280*/  HMMA.16816.F32 R72, R8.reuse, R56, R72 ;  /* 0x000000380848723c */ /* 0x048fe60000001848 */
[----:B------:R-:W3:Y:S05]  /*3290*/  MUFU.TANH R30, R30 ;  /* 0x0000001e001e7308 */ /* 0x000eea0000002400 */
[C---:B------:R-:W-:Y:S03]  /*32a0*/  HMMA.16816.F32 R52, R8.reuse, R58, R52 ;  /* 0x0000003a0834723c */ /* 0x040fe60000001834 */
[----:B------:R-:W-:Y:S01]  /*32b0*/  FMUL.FTZ R34, R60, UR4 ;  /* 0x000000043c227c20 */ /* 0x000fe20008410000 */
[----:B------:R-:W-:Y:S01]  /*32c0*/  FMUL.FTZ R35, R61, UR4 ;  /* 0x000000043d237c20 */ /* 0x000fe20008410000 */
[----:B------:R-:W-:Y:S01]  /*32d0*/  FMUL.FTZ R18, R62, UR4 ;  /* 0x000000043e127c20 */ /* 0x000fe20008410000 */
[----:B------:R-:W-:Y:S01]  /*32e0*/  FMUL.FTZ R4, R63, UR4 ;  /* 0x000000043f047c20 */ /* 0x000fe20008410000 */
[----:B------:R-:W1:Y:S01]  /*32f0*/  MUFU.TANH R31, R31 ;  /* 0x0000001f001f7308 */ /* 0x000e620000002400 */
[C---:B----4-:R-:W-:Y:S03]  /*3300*/  HMMA.16816.F32 R48, R8.reuse, R12, R48 ;  /* 0x0000000c0830723c */ /* 0x050fe60000001830 */
[----:B------:R-:W-:Y:S01]  /*3310*/  FMUL.FTZ R72, R72, UR4 ;  /* 0x0000000448487c20 */ /* 0x000fe20008410000 */
[----:B------:R-:W-:Y:S01]  /*3320*/  FMUL.FTZ R73, R73, UR4 ;  /* 0x0000000449497c20 */ /* 0x000fe20008410000 */
[----:B------:R-:W-:Y:S01]  /*3330*/  FMUL.FTZ R74, R74, UR4 ;  /* 0x000000044a4a7c20 */ /* 0x000fe20008410000 */
[----:B------:R-:W-:Y:S01]  /*3340*/  FMUL.FTZ R75, R75, UR4 ;  /* 0x000000044b4b7c20 */ /* 0x000fe20008410000 */
[----:B------:R-:W4:Y:S01]  /*3350*/  MUFU.TANH R33, R33 ;  /* 0x0000002100217308 */ /* 0x000f220000002400 */
        /* <DEDUP_REMOVED lines=32> */
[----:B------:R1:W1:Y:S01]  /*3560*/  MUFU.TANH R87, R47 ;  /* 0x0000002f00577308 */ /* 0x0002620000002400 */
        /* <DEDUP_REMOVED lines=13> */
.L_x_3875:
[----:B------:R-:W2:Y:S01]  /*3640*/  LDC R7, c[0x0][0x4f0] ;  /* 0x00013c00ff077b82 */ /* 0x000ea20000000800 */
[----:B------:R-:W-:Y:S01]  /*3650*/  LEA R12, R100, 0xffffff80, 0x6 ;  /* 0xffffff80640c7811 */ /* 0x000fe200078e30ff */
[----:B------:R-:W3:Y:S01]  /*3660*/  LDCU.64 UR6, c[0x0][0x3a0] ;  /* 0x00007400ff0677ac */ /* 0x000ee20008000a00 */
[----:B------:R-:W-:Y:S02]  /*3670*/  IABS R9, R2 ;  /* 0x0000000200097213 */ /* 0x000fe40000000000 */
[----:B------:R-:W-:Y:S02]  /*3680*/  IABS R8, R12 ;  /* 0x0000000c00087213 */ /* 0x000fe40000000000 */
        /* <DEDUP_REMOVED lines=9> */
[----:B--2---:R-:W-:Y:S01]  /*3720*/  IMAD.MOV R6, RZ, RZ, -R11 ;  /* 0x000000ffff067224 */ /* 0x004fe200078e0a0b */
        /* <DEDUP_REMOVED lines=44> */
.L_x_3876:
        /* <DEDUP_REMOVED lines=39> */
.L_x_3874:
[----:B------:R-:W-:Y:S01]  /*3c60*/  IMAD.SHL.U32 R104, R91, 0x2, RZ ;  /* 0x000000025b687824 */ /* 0x000fe200078e00ff */
[----:B------:R-:W3:Y:S01]  /*3c70*/  LDCU UR6, c[0x0][0x45c] ;  /* 0x00008b80ff0677ac */ /* 0x000ee20008000800 */
[----:B------:R-:W-:-:S03]  /*3c80*/  LOP3.LUT R103, R0, 0x120, R83, 0xf8, !PT ;  /* 0x0000012000677812 */ /* 0x000fc600078ef853 */
[----:B------:R-:W-:Y:S02]  /*3c90*/  LOP3.LUT R104, R104, 0x6, RZ, 0xc0, !PT ;  /* 0x0000000668687812 */ /* 0x000fe400078ec0ff */
[----:B------:R-:W-:-:S03]  /*3ca0*/  LEA R112, R103, UR5, 0x1 ;  /* 0x0000000567707c11 */ /* 0x000fc6000f8e08ff */
[----:B------:R-:W-:Y:S02]  /*3cb0*/  IMAD R2, R92, 0x40, R104 ;  /* 0x000000405c027824 */ /* 0x000fe400078e0268 */
[----:B------:R-:W-:Y:S02]  /*3cc0*/  LDSM.16.MT88.4 R60, [R112+0x7000] ;  /* 0x00700000703c783b */ /* 0x000fe40000004200 */
[C---:B------:R-:W-:Y:S02]  /*3cd0*/  VIADD R5, R2.reuse, 0x8 ;  /* 0x0000000802057836 */ /* 0x040fe40000000000 */
[C---:B--2---:R-:W-:Y:S01]  /*3ce0*/  VIADD R6, R2.reuse, 0x1 ;  /* 0x0000000102067836 */ /* 0x044fe20000000000 */
[----:B------:R-:W-:Y:S01]  /*3cf0*/  LDSM.16.MT88.4 R40, [R112+0x8000] ;  /* 0x008000007028783b */ /* 0x000fe20000004200 */
[C---:B------:R-:W-:Y:S01]  /*3d00*/  VIADD R7, R2.reuse, 0x21 ;  /* 0x0000002102077836 */ /* 0x040fe20000000000 */
[CC--:B------:R-:W-:Y:S01]  /*3d10*/  ISETP.GE.AND P3, PT, R5.reuse, R102.reuse, PT ;  /* 0x000000660500720c */ /* 0x0c0fe20003f66270 */
[C---:B------:R-:W-:Y:S01]  /*3d20*/  VIADD R12, R2.reuse, 0x28 ;  /* 0x00000028020c7836 */ /* 0x040fe20000000000 */
[-C--:B------:R-:W-:Y:S01]  /*3d30*/  ISETP.GE.AND P0, PT, R5, R101.reuse, PT ;  /* 0x000000650500720c */ /* 0x080fe20003f06270 */
[----:B------:R-:W-:Y:S01]  /*3d40*/  VIADD R5, R2, 0x10 ;  /* 0x0000001002057836 */ /* 0x000fe20000000000 */
[C---:B------:R-:W-:Y:S01]  /*3d50*/  ISETP.GE.AND P1, PT, R6.reuse, R102, PT ;  /* 0x000000660600720c */ /* 0x040fe20003f26270 */
[----:B------:R-:W-:Y:S01]  /*3d60*/  LDSM.16.MT88.4 R76, [R112+0x6000] ;  /* 0x00600000704c783b */ /* 0x000fe20000004200 */
[----:B------:R-:W-:Y:S01]  /*3d70*/  ISETP.GE.AND P4, PT, R6, R101, PT ;  /* 0x000000650600720c */ /* 0x000fe20003f86270 */
[----:B------:R-:W-:Y:S01]  /*3d80*/  VIADD R6, R2, 0x9 ;  /* 0x0000000902067836 */ /* 0x000fe20000000000 */
[----:B------:R-:W-:Y:S01]  /*3d90*/  FSEL R66, R66, -INF , !P1 ;  /* 0xff80000042427808 */ /* 0x000fe20004800000 */
[----:B------:R-:W-:Y:S01]  /*3da0*/  LDSM.16.MT88.4 R24, [R112+0x6400] ;  /* 0x006400007018783b */ /* 0x000fe20000004200 */
[----:B------:R-:W-:-:S02]  /*3db0*/  FSEL R67, R67, -INF , !P4 ;  /* 0xff80000043437808 */ /* 0x000fc40006000000 */
[CC--:B------:R-:W-:Y:S02]  /*3dc0*/  ISETP.GE.AND P1, PT, R5.reuse, R102.reuse, PT ;  /* 0x000000660500720c */ /* 0x0c0fe40003f26270 */
[-C--:B------:R-:W-:Y:S01]  /*3dd0*/  ISETP.GE.AND P4, PT, R5, R101.reuse, PT ;  /* 0x000000650500720c */ /* 0x080fe20003f86270 */
[----:B------:R-:W-:Y:S01]  /*3de0*/  VIADD R5, R2, 0x18 ;  /* 0x0000001802057836 */ /* 0x000fe20000000000 */
[C---:B------:R-:W-:Y:S02]  /*3df0*/  ISETP.GE.AND P2, PT, R6.reuse, R102, PT ;  /* 0x000000660600720c */ /* 0x040fe40003f46270 */
[----:B------:R-:W-:Y:S01]  /*3e00*/  ISETP.GE.AND P5, PT, R6, R101, PT ;  /* 0x000000650600720c */ /* 0x000fe20003fa6270 */
[----:B------:R-:W-:Y:S01]  /*3e10*/  VIADD R6, R2, 0x11 ;  /* 0x0000001102067836 */ /* 0x000fe20000000000 */
[----:B-1----:R-:W-:Y:S02]  /*3e20*/  FSEL R10, R17, -INF , !P2 ;  /* 0xff800000110a7808 */ /* 0x002fe40005000000 */
[----:B------:R-:W-:-:S02]  /*3e30*/  FSEL R29, R29, -INF , !P5 ;  /* 0xff8000001d1d7808 */ /* 0x000fc40006800000 */
[----:B------:R-:W-:Y:S02]  /*3e40*/  FSEL R16, R16, -INF , !P3 ;  /* 0xff80000010107808 */ /* 0x000fe40005800000 */
[CC--:B------:R-:W-:Y:S02]  /*3e50*/  ISETP.GE.AND P2, PT, R5.reuse, R102.reuse, PT ;  /* 0x000000660500720c */ /* 0x0c0fe40003f46270 */
[----:B------:R-:W-:Y:S01]  /*3e60*/  ISETP.GE.AND P5, PT, R5, R101, PT ;  /* 0x000000650500720c */ /* 0x000fe20003fa6270 */
[----:B------:R-:W-:Y:S01]  /*3e70*/  VIADD R5, R2, 0x20 ;  /* 0x0000002002057836 */ /* 0x000fe20000000000 */
[----:B------:R-:W-:Y:S02]  /*3e80*/  ISETP.GE.AND P3, PT, R6, R102, PT ;  /* 0x000000660600720c */ /* 0x000fe40003f66270 */
[----:B------:R-:W-:Y:S02]  /*3e90*/  FSEL R13, R28, -INF , !P0 ;  /* 0xff8000001c0d7808 */ /* 0x000fe40004000000 */
[----:B------:R-:W-:-:S02]  /*3ea0*/  FSEL R8, R30, -INF , !P3 ;  /* 0xff8000001e087808 */ /* 0x000fc40005800000 */
[----:B------:R-:W-:Y:S01]  /*3eb0*/  ISETP.GE.AND P0, PT, R6, R101, PT ;  /* 0x000000650600720c */ /* 0x000fe20003f06270 */
[----:B------:R-:W-:Y:S01]  /*3ec0*/  VIADD R6, R2, 0x19 ;  /* 0x0000001902067836 */ /* 0x000fe20000000000 */
[-C--:B------:R-:W-:Y:S02]  /*3ed0*/  ISETP.GE.AND P3, PT, R5, R102.reuse, PT ;  /* 0x000000660500720c */ /* 0x080fe40003f66270 */
[----:B------:R-:W-:Y:S02]  /*3ee0*/  FSEL R32, R32, -INF , !P1 ;  /* 0xff80000020207808 */ /* 0x000fe40004800000 */
[----:B------:R-:W-:Y:S02]  /*3ef0*/  FSEL R140, R140, -INF , !P3 ;  /* 0xff8000008c8c7808 */ /* 0x000fe40005800000 */
[----:B------:R-:W-:Y:S02]  /*3f00*/  FSEL R9, R31, -INF , !P4 ;  /* 0xff8000001f097808 */ /* 0x000fe40006000000 */
[----:B------:R-:W-:-:S02]  /*3f10*/  ISETP.GE.AND P3, PT, R2, R102, PT ;  /* 0x000000660200720c */ /* 0x000fc40003f66270 */
[CC--:B------:R-:W-:Y:S02]  /*3f20*/  ISETP.GE.AND P1, PT, R6.reuse, R102.reuse, PT ;  /* 0x000000660600720c */ /* 0x0c0fe40003f26270 */
[-C--:B------:R-:W-:Y:S02]  /*3f30*/  ISETP.GE.AND P4, PT, R6, R101.reuse, PT ;  /* 0x000000650600720c */ /* 0x080fe40003f86270 */
[----:B------:R-:W-:Y:S01]  /*3f40*/  FSEL R11, R33, -INF , !P0 ;  /* 0xff800000210b7808 */ /* 0x000fe20004000000 */
[----:B------:R-:W-:Y:S01]  /*3f50*/  IMAD.IADD R33, R81, 0x1, R112 ;  /* 0x0000000151217824 */ /* 0x000fe200078e0270 */
[----:B------:R-:W-:Y:S02]  /*3f60*/  ISETP.GE.AND P0, PT, R5, R101, PT ;  /* 0x000000650500720c */ /* 0x000fe40003f06270 */
[----:B------:R-:W-:Y:S02]  /*3f70*/  FSEL R6, R34, -INF , !P2 ;  /* 0xff80000022067808 */ /* 0x000fe40005000000 */
[----:B------:R-:W-:Y:S01]  /*3f80*/  FSEL R5, R18, -INF , !P5 ;  /* 0xff80000012057808 */ /* 0x000fe20006800000 */
[----:B------:R-:W-:Y:S01]  /*3f90*/  LDSM.16.MT88.4 R68, [R33+0x6000] ;  /* 0x006000002144783b */ /* 0x000fe20000004200 */
[----:B------:R-:W-:-:S02]  /*3fa0*/  ISETP.GE.AND P2, PT, R7, R102, PT ;  /* 0x000000660700720c */ /* 0x000fc40003f46270 */
[-C--:B------:R-:W-:Y:S01]  /*3fb0*/  ISETP.GE.AND P5, PT, R7, R101.reuse, PT ;  /* 0x000000650700720c */ /* 0x080fe20003fa6270 */
[----:B------:R-:W-:Y:S01]  /*3fc0*/  LDSM.16.MT88.4 R52, [R33+0x7400] ;  /* 0x007400002134783b */ /* 0x000fe20000004200 */
[----:B------:R-:W-:Y:S02]  /*3fd0*/  FSEL R64, R64, -INF , !P3 ;  /* 0xff80000040407808 */ /* 0x000fe40005800000 */
[----:B------:R-:W-:Y:S02]  /*3fe0*/  FSEL R30, R35, -INF , !P1 ;  /* 0xff800000231e7808 */ /* 0x000fe40004800000 */
[----:B------:R-:W-:Y:S01]  /*3ff0*/  FSEL R7, R4, -INF , !P4 ;  /* 0xff80000004077808 */ /* 0x000fe20006000000 */
[C---:B------:R-:W-:Y:S01]  /*4000*/  VIADD R4, R2.reuse, 0x30 ;  /* 0x0000003002047836 */ /* 0x040fe20000000000 */
[----:B------:R-:W-:Y:S02]  /*4010*/  ISETP.GE.AND P3, PT, R2, R101, PT ;  /* 0x000000650200720c */ /* 0x000fe40003f66270 */
[----:B------:R-:W-:-:S02]  /*4020*/  ISETP.GE.AND P1, PT, R12, R102, PT ;  /* 0x000000660c00720c */ /* 0x000fc40003f26270 */
[----:B------:R-:W-:Y:S01]  /*4030*/  ISETP.GE.AND P4, PT, R12, R101, PT ;  /* 0x000000650c00720c */ /* 0x000fe20003f86270 */
[----:B------:R-:W-:Y:S01]  /*4040*/  VIADD R12, R2, 0x29 ;  /* 0x00000029020c7836 */ /* 0x000fe20000000000 */
[----:B------:R-:W-:Y:S02]  /*4050*/  FMNMX3.FTZ R15, R64, R66, R16, !PT ;  /* 0x00000042400f7276 */ /* 0x000fe40007810010 */
[----:B------:R-:W-:Y:S02]  /*4060*/  FSEL R65, R65, -INF , !P3 ;  /* 0xff80000041417808 */ /* 0x000fe40005800000 */
[----:B------:R-:W-:Y:S02]  /*4070*/  FSEL R133, R133, -INF , !P0 ;  /* 0xff80000085857808 */ /* 0x000fe40004000000 */
        /* <DEDUP_REMOVED lines=20> */
[----:B------:R-:W-:Y:S02]  /*41c0*/  ISETP.GE.AND P3, PT, R4, R102, PT ;  /* 0x000000660400720c */ /* 0x000fe40003f66270 */
[----:B------:R-:W-:Y:S02]  /*41d0*/  FSEL R132, R132, -INF , !P5 ;  /* 0xff80000084847808 */ /* 0x000fe40006800000 */
[----:B------:R-:W-:-:S02]  /*41e0*/  FMNMX3.FTZ R15, R15, R110, R138, !PT ;  /* 0x0000006e0f0f7276 */ /* 0x000fc4000781008a */
[----:B------:R-:W-:Y:S02]  /*41f0*/  FMNMX3.FTZ R12, R12, R7, R133, !PT ;  /* 0x000000070c0c7276 */ /* 0x000fe40007810085 */
[----:B------:R-:W-:Y:S02]  /*4200*/  ISETP.GE.AND P5, PT, R2, R102, PT ;  /* 0x000000660200720c */ /* 0x000fe40003fa6270 */
[----:B------:R-:W-:Y:S02]  /*4210*/  FSEL R130, R130, -INF , !P4 ;  /* 0xff80000082827808 */ /* 0x000fe40006000000 */
[----:B------:R-:W-:Y:S02]  /*4220*/  FSEL R128, R128, -INF , !P3 ;  /* 0xff80000080807808 */ /* 0x000fe40005800000 */
[----:B------:R-:W-:Y:S02]  /*4230*/  FMNMX3.FTZ R15, R15, R108, R132, !PT ;  /* 0x0000006c0f0f7276 */ /* 0x000fe40007810084 */
[----:B------:R-:W-:-:S02]  /*4240*/  ISETP.GE.AND P3, PT, R4, R101, PT ;  /* 0x000000650400720c */ /* 0x000fc40003f66270 */
[----:B------:R-:W-:Y:S02]  /*4250*/  FSEL R115, R115, -INF , !P2 ;  /* 0xff80000073737808 */ /* 0x000fe40005000000 */
        /* <DEDUP_REMOVED lines=56> */
[--C-:B------:R-:W-:Y:S01]  /*45e0*/  FFMA.FTZ R130, R130, UR6, -R109.reuse ;  /* 0x0000000682827c23 */ /* 0x100fe2000801086d */
[----:B------:R-:W-:Y:S01]  /*45f0*/  MUFU.EX2 R99, R99 ;  /* 0x0000006300637308 */ /* 0x000fe20000000800 */
[----:B------:R-:W-:Y:S01]  /*4600*/  FFMA.FTZ R128, R128, UR6, -R109 ;  /* 0x0000000680807c23 */ /* 0x000fe2000801086d */
[----:B---3--:R-:W-:Y:S01]  /*4610*/  F2FP.F16.F32.PACK_AB R50, R98, R97 ;  /* 0x000000616232723e */ /* 0x008fe200000000ff */
[----:B------:R-:W-:Y:S01]  /*4620*/  FADD.FTZ R134, R134, R111 ;  /* 0x0000006f86867221 */ /* 0x000fe20000010000 */
[----:B------:R-:W3:Y:S01]  /*4630*/  MUFU.EX2 R34, R34 ;  /* 0x0000002200227308 */ /* 0x000ee20000000800 */
[----:B------:R-:W-:-:S03]  /*4640*/  ISETP.GT.AND P0, PT, R92, R117, PT ;  /* 0x000000755c00720c */ /* 0x000fc60003f04270 */
[----:B------:R-:W-:Y:S01]  /*4650*/  MUFU.EX2 R86, R86 ;  /* 0x0000005600567308 */ /* 0x000fe20000000800 */
[----:B-1----:R-:W-:Y:S01]  /*4660*/  F2FP.F16.F32.PACK_AB R49, R129, R136 ;  /* 0x000000888131723e */ /* 0x002fe200000000ff */
[----:B------:R-:W-:Y:S02]  /*4670*/  FADD.FTZ R136, R136, R129 ;  /* 0x0000008188887221 */ /* 0x000fe40000010000 */
[----:B------:R-:W1:Y:S04]  /*4680*/  MUFU.EX2 R85, R85 ;  /* 0x0000005500557308 */ /* 0x000e680000000800 */
[----:B------:R-:W-:Y:S01]  /*4690*/  MUFU.EX2 R31, R31 ;  /* 0x0000001f001f7308 */ /* 0x000fe20000000800 */
[----:B---3--:R-:W-:Y:S01]  /*46a0*/  F2FP.F16.F32.PACK_AB R51, R34, R99 ;  /* 0x000000632233723e */ /* 0x008fe200000000ff */
[----:B------:R-:W-:-:S02]  /*46b0*/  FADD.FTZ R99, R99, R136 ;  /* 0x0000008863637221 */ /* 0x000fc40000010000 */
[----:B------:R-:W3:Y:S02]  /*46c0*/  MUFU.EX2 R30, R30 ;  /* 0x0000001e001e7308 */ /* 0x000ee40000000800 */
[----:B------:R-:W-:Y:S02]  /*46d0*/  FADD.FTZ R34, R34, R99 ;  /* 0x0000006322227221 */ /* 0x000fe40000010000 */
[----:B------:R-:W-:Y:S01]  /*46e0*/  MUFU.EX2 R35, R35 ;  /* 0x0000002300237308 */ /* 0x000fe20000000800 */
[C---:B------:R-:W-:Y:S01]  /*46f0*/  HMMA.16816.F32 R64, R48.reuse, R60, RZ ;  /* 0x0000003c3040723c */ /* 0x040fe200000018ff */
[----:B-1----:R-:W-:Y:S02]  /*4700*/  F2FP.F16.F32.PACK_AB R4, R85, R86 ;  /* 0x000000565504723e */ /* 0x002fe400000000ff */
[----:B------:R-:W1:Y:S04]  /*4710*/  MUFU.EX2 R32, R32 ;  /* 0x0000002000207308 */ /* 0x000e680000000800 */
[----:B------:R-:W-:Y:S01]  /*4720*/  MUFU.EX2 R29, R29 ;  /* 0x0000001d001d7308 */ /* 0x000fe20000000800 */
[----:B------:R-:W-:Y:S01]  /*4730*/  HMMA.16816.F32 R60, R48, R62, RZ ;  /* 0x0000003e303c723c */ /* 0x000fe200000018ff */
[----:B---3--:R-:W-:-:S02]  /*4740*/  F2FP.F16.F32.PACK_AB R6, R30, R31 ;  /* 0x0000001f1e06723e */ /* 0x008fc400000000ff */
        /* <DEDUP_REMOVED lines=10> */
[----:B------:R-:W-:Y:S05]  /*47f0*/  MUFU.EX2 R128, R128 ;  /* 0x0000008000807308 */ /* 0x000fea0000000800 */
[C---:B--2---:R-:W-:Y:S08]  /*4800*/  HMMA.16816.F32 R64, R4.reuse, R8, R64 ;  /* 0x000000080440723c */ /* 0x044ff00000001840 */
[----:B------:R-:W-:Y:S01]  /*4810*/  HMMA.16816.F32 R60, R4, R10, R60 ;  /* 0x0000000a043c723c */ /* 0x000fe2000000183c */
[----:B------:R-:W2:Y:S07]  /*4820*/  LDSM.16.MT88.4 R8, [R112+0x8400] ;  /* 0x008400007008783b */ /* 0x000eae0000004200 */
        /* <DEDUP_REMOVED lines=9> */
[----:B------:R-:W-:Y:S01]  /*48c0*/  HMMA.16816.F32 R76, R4, R26, R76 ;  /* 0x0000001a044c723c */ /* 0x000fe2000000184c */
[--C-:B------:R-:W-:Y:S01]  /*48d0*/  FFMA.FTZ R26, R108, UR6, -R109.reuse ;  /* 0x000000066c1a7c23 */ /* 0x100fe2000801086d */
[--C-:B------:R-:W-:Y:S01]  /*48e0*/  FFMA.FTZ R27, R138, UR6, -R109.reuse ;  /* 0x000000068a1b7c23 */ /* 0x100fe2000801086d */
[----:B------:R-:W-:Y:S01]  /*48f0*/  FFMA.FTZ R108, R133, UR6, -R96 ;  /* 0x00000006856c7c23 */ /* 0x000fe20008010860 */
[----:B------:R-:W-:-:S03]  /*4900*/  FFMA.FTZ R109, R124, UR6, -R109 ;  /* 0x000000067c6d7c23 */ /* 0x000fc6000801086d */
[----:B------:R-:W-:Y:S01]  /*4910*/  MUFU.EX2 R26, R26 ;  /* 0x0000001a001a7308 */ /* 0x000fe20000000800 */
[C---:B------:R-:W-:Y:S01]  /*4920*/  HMMA.16816.F32 R80, R4.reuse, R24, R80 ;  /* 0x000000180450723c */ /* 0x040fe20000001850 */
[--C-:B------:R-:W-:Y:S01]  /*4930*/  FFMA.FTZ R25, R105, UR6, -R96.reuse ;  /* 0x0000000669197c23 */ /* 0x100fe20008010860 */
[----:B------:R-:W-:Y:S01]  /*4940*/  FFMA.FTZ R24, R115, UR6, -R96 ;  /* 0x0000000673187c23 */ /* 0x000fe20008010860 */
[----:B------:R-:W-:Y:S04]  /*4950*/  MUFU.EX2 R27, R27 ;  /* 0x0000001b001b7308 */ /* 0x000fe80000000800 */
[----:B------:R-:W-:Y:S01]  /*4960*/  MUFU.EX2 R108, R108 ;  /* 0x0000006c006c7308 */ /* 0x000fe20000000800 */
[C---:B------:R-:W-:Y:S03]  /*4970*/  HMMA.16816.F32 R56, R4.reuse, R52, R56 ;  /* 0x000000340438723c */ /* 0x040fe60000001838 */
[----:B------:R-:W3:Y:S04]  /*4980*/  MUFU.EX2 R105, R131 ;  /* 0x0000008300697308 */ /* 0x000ee80000000800 */
[----:B------:R-:W-:Y:S01]  /*4990*/  MUFU.EX2 R25, R25 ;  /* 0x0000001900197308 */ /* 0x000fe20000000800 */
[----:B------:R-:W-:Y:S03]  /*49a0*/  HMMA.16816.F32 R72, R4, R16, R72 ;  /* 0x000000100448723c */ /* 0x000fe60000001848 */
[----:B------:R-:W4:Y:S04]  /*49b0*/  MUFU.EX2 R24, R24 ;  /* 0x0000001800187308 */ /* 0x000f280000000800 */
[----:B------:R-:W5:Y:S01]  /*49c0*/  MUFU.EX2 R109, R109 ;  /* 0x0000006d006d7308 */ /* 0x000f620000000800 */
[C---:B--2---:R-:W-:Y:S08]  /*49d0*/  HMMA.16816.F32 R44, R48.reuse, R8, RZ ;  /* 0x00000008302c723c */ /* 0x044ff000000018ff */
[----:B------:R-:W-:Y:S01]  /*49e0*/  HMMA.16816.F32 R48, R48, R10, RZ ;  /* 0x0000000a3030723c */ /* 0x000fe200000018ff */
[----:B------:R-:W2:Y:S07]  /*49f0*/  LDSM.16.MT88.4 R8, [R33+0x8400] ;  /* 0x008400002108783b */ /* 0x000eae0000004200 */
[C---:B------:R-:W-:Y:S01]  /*4a00*/  HMMA.16816.F32 R68, R4.reuse, R18, R68 ;  /* 0x000000120444723c */ /* 0x040fe20000001844 */
[----:B------:R-:W-:Y:S07]  /*4a10*/  LDSM.16.MT88.4 R16, [R112+0x6c00] ;  /* 0x006c00007010783b */ /* 0x000fee0000004200 */
[C---:B------:R-:W-:Y:S01]  /*4a20*/  HMMA.16816.F32 R52, R4.reuse, R54, R12 ;  /* 0x000000360434723c */ /* 0x040fe2000000180c */
[----:B------:R-:W-:Y:S07]  /*4a30*/  LDSM.16.MT88.4 R12, [R33+0x6c00] ;  /* 0x006c0000210c783b */ /* 0x000fee0000004200 */
[C---:B--2---:R-:W-:Y:S08]  /*4a40*/  HMMA.16816.F32 R44, R4.reuse, R8, R44 ;  /* 0x00000008042c723c */ /* 0x044ff0000000182c */
[----:B------:R-:W-:Y:S01]  /*4a50*/  HMMA.16816.F32 R48, R4, R10, R48 ;  /* 0x0000000a0430723c */ /* 0x000fe20000001830 */
[----:B------:R-:W2:Y:S01]  /*4a60*/  LDSM.16.MT88.4 R8, [R112+0x6800] ;  /* 0x006800007008783b */ /* 0x000ea20000004200 */
[----:B-1----:R-:W-:-:S02]  /*4a70*/  F2FP.F16.F32.PACK_AB R4, R107, R110 ;  /* 0x0000006e6b04723e */ /* 0x002fc400000000ff */
[----:B---3--:R-:W-:Y:S02]  /*4a80*/  F2FP.F16.F32.PACK_AB R5, R105, R108 ;  /* 0x0000006c6905723e */ /* 0x008fe400000000ff */
        /* <DEDUP_REMOVED lines=23> */
[----:B------:R-:W1:Y:S01]  /*4c00*/  LDSM.16.MT88.4 R8, [R112+0x7c00] ;  /* 0x007c00007008783b */ /* 0x000e620000004200 */
[----:B------:R-:W2:Y:S01]  /*4c10*/  MUFU.EX2 R87, R130 ;  /* 0x0000008200577308 */ /* 0x000ea20000000800 */
[----:B------:R-:W-:Y:S01]  /*4c20*/  FADD.FTZ R5, R97, R134 ;  /* 0x0000008661057221 */ /* 0x000fe20000010000 */
[----:B-----5:R-:W-:-:S02]  /*4c30*/  F2FP.F16.F32.PACK_AB R6, R109, R128 ;  /* 0x000000806d06723e */ /* 0x020fc400000000ff */
[----:B------:R-:W-:Y:S01]  /*4c40*/  MUFU.EX2 R96, R7 ;  /* 0x0000000700607308 */ /* 0x000fe20000000800 */
[----:B------:R-:W-:-:S03]  /*4c50*/  FADD.FTZ R5, R98, R5 ;  /* 0x0000000562057221 */ /* 0x000fc60000010000 */
[----:B------:R-:W3:Y:S01]  /*4c60*/  MUFU.EX2 R95, R95 ;  /* 0x0000005f005f7308 */ /* 0x000ee20000000800 */
[----:B------:R-:W-:-:S03]  /*4c70*/  FADD.FTZ R86, R86, R5 ;  /* 0x0000000556567221 */ /* 0x000fc60000010000 */
[----:B------:R-:W-:Y:S01]  /*4c80*/  MUFU.EX2 R94, R94 ;  /* 0x0000005e005e7308 */ /* 0x000fe20000000800 */
[----:B------:R-:W-:Y:S01]  /*4c90*/  FADD.FTZ R34, R85, R86 ;  /* 0x0000005655227221 */ /* 0x000fe20000010000 */
[----:B--2---:R-:W-:Y:S02]  /*4ca0*/  F2FP.F16.F32.PACK_AB R4, R87, R132 ;  /* 0x000000845704723e */ /* 0x004fe400000000ff */
[----:B------:R-:W2:Y:S01]  /*4cb0*/  MUFU.EX2 R93, R93 ;  /* 0x0000005d005d7308 */ /* 0x000ea20000000800 */
[----:B---3--:R-:W-:Y:S02]  /*4cc0*/  F2FP.F16.F32.PACK_AB R5, R95, R96 ;  /* 0x000000605f05723e */ /* 0x008fe400000000ff */
[----:B--2---:R-:W-:-:S07]  /*4cd0*/  F2FP.F16.F32.PACK_AB R7, R93, R94 ;  /* 0x0000005e5d07723e */ /* 0x004fce00000000ff */
        /* <DEDUP_REMOVED lines=35> */
[----:B------:R-:W-:Y:S05]  /*4f10*/  @!P0 BRA `(.L_x_3877) ;  /* 0x0000002c00748947 */ /* 0x000fea0003800000 */
        /* <DEDUP_REMOVED lines=64> */
.L_x_3878:
[----:B------:R-:W-:Y:S01]  /*5320*/  UMOV UR6, URZ ;  /* 0x000000ff00067c82 */ /* 0x000fe20008000000 */
[----:B------:R-:W-:Y:S01]  /*5330*/  IMAD.SHL.U32 R4, R20, 0x40, RZ ;  /* 0x0000004014047824 */ /* 0x000fe200078e00ff */
[----:B------:R-:W-:-:S05]  /*5340*/  IADD3 R5, P0, PT, RZ, -UR6, RZ ;  /* 0x80000006ff057c10 */ /* 0x000fca000ff1e0ff */
[----:B------:R-:W-:-:S05]  /*5350*/  IMAD.X R4, RZ, RZ, ~R4, P0 ;  /* 0x000000ffff047224 */ /* 0x000fca00000e0e04 */
[----:B------:R-:W-:-:S04]  /*5360*/  SHF.R.S64 R5, R5, 0x1f, R4 ;  /* 0x0000001f05057819 */ /* 0x000fc80000001004 */
[----:B------:R-:W-:-:S04]  /*5370*/  IADD3 R120, P0, PT, R5, R120, RZ ;  /* 0x0000007805787210 */ /* 0x000fc80007f1e0ff */
[----:B------:R-:W-:-:S09]  /*5380*/  LEA.HI.X.SX32 R121, R4, R121, 0x1, P0 ;  /* 0x0000007904797211 */ /* 0x000fd200000f0eff */
.L_x_3879:
        /* <DEDUP_REMOVED lines=45> */
[----:B------:R-:W-:Y:S04]  /*5660*/  LDSM.16.M88.4 R84, [R107] ;  /* 0x000000006b54783b */ /* 0x000fe80000000200 */
[----:B------:R-:W3:Y:S04]  /*5670*/  LDSM.16.M88.4 R24, [R105+0x3000] ;  /* 0x003000006918783b */ /* 0x000ee80000000200 */
[----:B------:R-:W4:Y:S04]  /*5680*/  LDSM.16.M88.4 R20, [R106+0x3800] ;  /* 0x003800006a14783b */ /* 0x000f280000000200 */
[----:B------:R-:W5:Y:S04]  /*5690*/  LDSM.16.M88.4 R16, [R105+0x3400] ;  /* 0x003400006910783b */ /* 0x000f680000000200 */
[----:B------:R-:W5:Y:S04]  /*56a0*/  LDSM.16.M88.4 R92, [R106+0x3c00] ;  /* 0x003c00006a5c783b */ /* 0x000f680000000200 */
[----:B------:R-:W5:Y:S04]  /*56b0*/  LDSM.16.M88.4 R96, [R105+0x3800] ;  /* 0x003800006960783b */ /* 0x000f680000000200 */
[----:B------:R-:W0:Y:S01]  /*56c0*/  LDGDEPBAR ;  /* 0x00000000000079af */ /* 0x000e220000000000 */
[C---:B--2---:R-:W-:Y:S08]  /*56d0*/  HMMA.16816.F32 R8, R12.reuse, R4, RZ ;  /* 0x000000040c08723c */ /* 0x044ff000000018ff */
[C---:B------:R-:W-:Y:S08]  /*56e0*/  HMMA.16816.F32 R4, R12.reuse, R6, RZ ;  /* 0x000000060c04723c */ /* 0x040ff000000018ff */
[C---:B-1----:R-:W-:Y:S08]  /*56f0*/  HMMA.16816.F32 R32, R12.reuse, R28, RZ ;  /* 0x0000001c0c20723c */ /* 0x042ff000000018ff */
[----:B------:R-:W-:Y:S08]  /*5700*/  HMMA.16816.F32 R28, R12, R30, RZ ;  /* 0x0000001e0c1c723c */ /* 0x000ff000000018ff */
[C---:B---3--:R-:W-:Y:S08]  /*5710*/  HMMA.16816.F32 R8, R84.reuse, R24, R8 ;  /* 0x000000185408723c */ /* 0x048ff00000001808 */
[----:B------:R-:W-:Y:S08]  /*5720*/  HMMA.16816.F32 R4, R84, R26, R4 ;  /* 0x0000001a5404723c */ /* 0x000ff00000001804 */
[----:B----4-:R-:W-:Y:S08]  /*5730*/  HMMA.16816.F32 R24, R12, R20, RZ ;  /* 0x000000140c18723c */ /* 0x010ff000000018ff */
[C---:B-----5:R-:W-:Y:S08]  /*5740*/  HMMA.16816.F32 R32, R84.reuse, R16, R32 ;  /* 0x000000105420723c */ /* 0x060ff00000001820 */
[----:B------:R-:W-:Y:S08]  /*5750*/  HMMA.16816.F32 R28, R84, R18, R28 ;  /* 0x00000012541c723c */ /* 0x000ff0000000181c */
[C---:B------:R-:W-:Y:S08]  /*5760*/  HMMA.16816.F32 R20, R12.reuse, R22, RZ ;  /* 0x000000160c14723c */ /* 0x040ff000000018ff */
[C---:B------:R-:W-:Y:S08]  /*5770*/  HMMA.16816.F32 R16, R12.reuse, R92, RZ ;  /* 0x0000005c0c10723c */ /* 0x040ff000000018ff */
[----:B------:R-:W-:Y:S01]  /*5780*/  HMMA.16816.F32 R12, R12, R94, RZ ;  /* 0x0000005e0c0c723c */ /* 0x000fe200000018ff */
[----:B------:R-:W1:Y:S07]  /*5790*/  LDSM.16.M88.4 R92, [R105+0x3c00] ;  /* 0x003c0000695c783b */ /* 0x000e6e0000000200 */
[C---:B------:R-:W-:Y:S08]  /*57a0*/  HMMA.16816.F32 R24, R84.reuse, R96, R24 ;  /* 0x000000605418723c */ /* 0x040ff00000001818 */
        /* <DEDUP_REMOVED lines=48> */
[----:B--2---:R-:W-:Y:S03]  /*5ab0*/  HMMA.16816.F32 R32, R96, R92, R32 ;  /* 0x0000005c6020723c */ /* 0x004fe60000001820 */
[----:B------:R-:W-:Y:S01]  /*5ac0*/  FMUL.FTZ R8, R8, UR4 ;  /* 0x0000000408087c20 */ /* 0x000fe20008410000 */
[----:B------:R-:W-:Y:S01]  /*5ad0*/  FMUL.FTZ R10, R10, UR4 ;  /* 0x000000040a0a7c20 */ /* 0x000fe20008410000 */
[----:B------:R-:W-:Y:S01]  /*5ae0*/  FMUL.FTZ R9, R9, UR4 ;  /* 0x0000000409097c20 */ /* 0x000fe20008410000 */
[----:B------:R-:W-:-:S02]  /*5af0*/  FMUL.FTZ R11, R11, UR4 ;  /* 0x000000040b0b7c20 */ /* 0x000fc40008410000 */
[----:B------:R-:W-:Y:S01]  /*5b00*/  HMMA.16816.F32 R28, R96, R94, R28 ;  /* 0x0000005e601c723c */ /* 0x000fe2000000181c */
[----:B------:R-:W2:Y:S02]  /*5b10*/  MUFU.TANH R8, R8 ;  /* 0x0000000800087308 */ /* 0x000ea40000002400 */
[----:B------:R-:W-:Y:S01]  /*5b20*/  FMUL.FTZ R4, R4, UR4 ;  /* 0x0000000404047c20 */ /* 0x000fe20008410000 */
[----:B------:R-:W-:Y:S01]  /*5b30*/  FMUL.FTZ R5, R5, UR4 ;  /* 0x0000000405057c20 */ /* 0x000fe20008410000 */
[----:B------:R-:W-:Y:S01]  /*5b40*/  FMUL.FTZ R6, R6, UR4 ;  /* 0x0000000406067c20 */ /* 0x000fe20008410000 */
[----:B------:R-:W-:-:S03]  /*5b50*/  FMUL.FTZ R93, R7, UR4 ;  /* 0x00000004075d7c20 */ /* 0x000fc60008410000 */
[----:B------:R-:W-:Y:S02]  /*5b60*/  MUFU.TANH R92, R6 ;  /* 0x00000006005c7308 */ /* 0x000fe40000002400 */
        /* <DEDUP_REMOVED lines=8> */
[----:B------:R-:W-:Y:S01]  /*5bf0*/  FMUL.FTZ R31, R31, UR4 ;  /* 0x000000041f1f7c20 */ /* 0x000fe20008410000 */
[C---:B-1----:R-:W-:Y:S02]  /*5c00*/  HMMA.16816.F32 R24, R96.reuse, R84, R24 ;  /* 0x000000546018723c */ /* 0x042fe40000001818 */
[----:B------:R-:W-:Y:S06]  /*5c10*/  MUFU.TANH R84, R4 ;  /* 0x0000000400547308 */ /* 0x000fec0000002400 */
[----:B------:R-:W-:Y:S02]  /*5c20*/  HMMA.16816.F32 R20, R96, R86, R20 ;  /* 0x000000566014723c */ /* 0x000fe40000001814 */
[----:B------:R1:W-:Y:S08]  /*5c30*/  MUFU.TANH R85, R5 ;  /* 0x0000000500557308 */ /* 0x0003f00000002400 */
[----:B------:R-:W3:Y:S01]  /*5c40*/  MUFU.TANH R9, R9 ;  /* 0x0000000900097308 */ /* 0x000ee20000002400 */
[----:B------:R-:W-:Y:S01]  /*5c50*/  FMUL.FTZ R24, R24, UR4 ;  /* 0x0000000418187c20 */ /* 0x000fe20008410000 */
[----:B------:R-:W-:Y:S01]  /*5c60*/  FMUL.FTZ R26, R26, UR4 ;  /* 0x000000041a1a7c20 */ /* 0x000fe20008410000 */
[----:B------:R-:W-:Y:S01]  /*5c70*/  FMUL.FTZ R27, R27, UR4 ;  /* 0x000000041b1b7c20 */ /* 0x000fe20008410000 */
[----:B------:R-:W-:-:S04]  /*5c80*/  FMUL.FTZ R25, R25, UR4 ;  /* 0x0000000419197c20 */ /* 0x000fc80008410000 */
[----:B------:R-:W4:Y:S01]  /*5c90*/  MUFU.TANH R11, R11 ;  /* 0x0000000b000b7308 */ /* 0x000f220000002400 */
[----:B-1----:R-:W1:Y:S01]  /*5ca0*/  LDSM.16.M88.4 R4, [R105+0x5c00] ;  /* 0x005c00006904783b */ /* 0x002e620000000200 */
[----:B------:R-:W-:Y:S01]  /*5cb0*/  FMUL.FTZ R20, R20, UR4 ;  /* 0x0000000414147c20 */ /* 0x000fe20008410000 */
[----:B------:R-:W-:Y:S01]  /*5cc0*/  FMUL.FTZ R21, R21, UR4 ;  /* 0x0000000415157c20 */ /* 0x000fe20008410000 */
[----:B------:R-:W-:Y:S01]  /*5cd0*/  FMUL.FTZ R22, R22, UR4 ;  /* 0x0000000416167c20 */ /* 0x000fe20008410000 */
[----:B------:R-:W-:Y:S01]  /*5ce0*/  FMUL.FTZ R23, R23, UR4 ;  /* 0x0000000417177c20 */ /* 0x000fe20008410000 */
[----:B------:R-:W-:-:S04]  /*5cf0*/  DEPBAR.LE SB0, 0x0 ;  /* 0x000080000000791a */ /* 0x000fc80000000000 */
[----:B------:R-:W-:Y:S08]  /*5d00*/  MUFU.TANH R93, R93 ;  /* 0x0000005d005d7308 */ /* 0x000ff00000002400 */
[----:B------:R-:W-:Y:S08]  /*5d10*/  MUFU.TANH R139, R32 ;  /* 0x00000020008b7308 */ /* 0x000ff00000002400 */
[----:B------:R-:W-:Y:S08]  /*5d20*/  MUFU.TANH R111, R33 ;  /* 0x00000021006f7308 */ /* 0x000ff00000002400 */
[----:B------:R-:W-:Y:S01]  /*5d30*/  MUFU.TANH R134, R35 ;  /* 0x0000002300867308 */ /* 0x000fe20000002400 */
[----:B-1----:R-:W-:Y:S01]  /*5d40*/  HMMA.16816.F32 R16, R96, R4, R16 ;  /* 0x000000046010723c */ /* 0x002fe20000001810 */
[----:B------:R-:W-:-:S06]  /*5d50*/  IMAD.SHL.U32 R5, R100, 0x40, RZ ;  /* 0x0000004064057824 */ /* 0x000fcc00078e00ff */
[----:B------:R-:W1:Y:S01]  /*5d60*/  MUFU.TANH R142, R34 ;  /* 0x00000022008e7308 */ /* 0x000e620000002400 */
[----:B------:R-:W-:Y:S01]  /*5d70*/  LOP3.LUT R104, R5, R104, RZ, 0xfc, !PT ;  /* 0x0000006805687212 */ /* 0x000fe200078efcff */
[----:B------:R-:W-:Y:S06]  /*5d80*/  HMMA.16816.F32 R12, R96, R6, R12 ;  /* 0x00000006600c723c */ /* 0x000fec000000180c */
[----:B------:R-:W-:Y:S01]  /*5d90*/  MUFU.TANH R115, R29 ;  /* 0x0000001d00737308 */ /* 0x000fe20000002400 */
[C---:B------:R-:W-:Y:S02]  /*5da0*/  VIADD R6, R104.reuse, 0xffffff80 ;  /* 0xffffff8068067836 */ /* 0x040fe40000000000 */
[----:B------:R-:W-:-:S03]  /*5db0*/  VIADD R4, R104, 0xffffff81 ;  /* 0xffffff8168047836 */ /* 0x000fc60000000000 */
[-C--:B------:R-:W-:Y:S02]  /*5dc0*/  ISETP.GE.AND P1, PT, R6, R102.reuse, PT ;  /* 0x000000660600720c */ /* 0x080fe40003f26270 */
[-C--:B------:R-:W-:Y:S01]  /*5dd0*/  ISETP.GE.AND P5, PT, R4, R102.reuse, PT ;  /* 0x000000660400720c */ /* 0x080fe20003fa6270 */
[----:B------:R-:W-:Y:S01]  /*5de0*/  MUFU.TANH R130, R30 ;  /* 0x0000001e00827308 */ /* 0x000fe20000002400 */
[----:B--2---:R-:W-:Y:S01]  /*5df0*/  FSEL R7, R8, -INF , !P1 ;  /* 0xff80000008077808 */ /* 0x004fe20004800000 */
[----:B------:R-:W-:Y:S01]  /*5e00*/  VIADD R8, R104, 0xffffff98 ;  /* 0xffffff9868087836 */ /* 0x000fe20000000000 */
[-C--:B------:R-:W-:Y:S01]  /*5e10*/  ISETP.GE.AND P1, PT, R4, R101.reuse, PT ;  /* 0x000000650400720c */ /* 0x080fe20003f26270 */
[----:B------:R-:W-:Y:S01]  /*5e20*/  VIADD R4, R104, 0xffffff88 ;  /* 0xffffff8868047836 */ /* 0x000fe20000000000 */
[-C--:B------:R-:W-:Y:S01]  /*5e30*/  ISETP.GE.AND P0, PT, R6, R101.reuse, PT ;  /* 0x000000650600720c */ /* 0x080fe20003f06270 */
[----:B------:R-:W-:Y:S01]  /*5e40*/  VIADD R6, R104, 0xffffff89 ;  /* 0xffffff8968067836 */ /* 0x000fe20000000000 */
[----:B---3--:R-:W-:Y:S01]  /*5e50*/  FSEL R9, R9, -INF , !P5 ;  /* 0xff80000009097808 */ /* 0x008fe20006800000 */
[----:B------:R-:W2:Y:S01]  /*5e60*/  MUFU.TANH R129, R28 ;  /* 0x0000001c00817308 */ /* 0x000ea20000002400 */
[----:B------:R-:W-:Y:S01]  /*5e70*/  FSEL R10, R10, -INF , !P0 ;  /* 0xff8000000a0a7808 */ /* 0x000fe20004000000 */
[----:B------:R-:W-:Y:S01]  /*5e80*/  FMUL.FTZ R105, R16, UR4 ;  /* 0x0000000410697c20 */ /* 0x000fe20008410000 */
[-C--:B------:R-:W-:Y:S01]  /*5e90*/  ISETP.GE.AND P0, PT, R4, R102.reuse, PT ;  /* 0x000000660400720c */ /* 0x080fe20003f06270 */
[----:B------:R-:W-:Y:S01]  /*5ea0*/  VIADD R16, R104, 0xffffffa0 ;  /* 0xffffffa068107836 */ /* 0x000fe20000000000 */
[-C--:B------:R-:W-:Y:S01]  /*5eb0*/  ISETP.GE.AND P5, PT, R4, R101.reuse, PT ;  /* 0x000000650400720c */ /* 0x080fe20003fa6270 */
[----:B------:R-:W-:Y:S01]  /*5ec0*/  FMUL.FTZ R107, R12, UR4 ;  /* 0x000000040c6b7c20 */ /* 0x000fe20008410000 */
[----:B----4-:R-:W-:Y:S01]  /*5ed0*/  FSEL R4, R11, -INF , !P1 ;  /* 0xff8000000b047808 */ /* 0x010fe20004800000 */
[----:B------:R3:W-:Y:S01]  /*5ee0*/  MUFU.TANH R133, R20 ;  /* 0x0000001400857308 */ /* 0x0007e20000002400 */
[----:B------:R-:W-:Y:S01]  /*5ef0*/  FSEL R11, R84, -INF , !P0 ;  /* 0xff800000540b7808 */ /* 0x000fe20004000000 */
[----:B------:R-:W-:Y:S01]  /*5f00*/  FMUL.FTZ R18, R18, UR4 ;  /* 0x0000000412127c20 */ /* 0x000fe20008410000 */
[C---:B------:R-:W-:Y:S01]  /*5f10*/  ISETP.GE.AND P1, PT, R6.reuse, R102, PT ;  /* 0x000000660600720c */ /* 0x040fe20003f26270 */
[----:B------:R-:W-:Y:S01]  /*5f20*/  FMUL.FTZ R12, R13, UR4 ;  /* 0x000000040d0c7c20 */ /* 0x000fe20008410000 */
[----:B------:R-:W-:Y:S01]  /*5f30*/  ISETP.GE.AND P0, PT, R6, R101, PT ;  /* 0x000000650600720c */ /* 0x000fe20003f06270 */
[C---:B------:R-:W-:Y:S01]  /*5f40*/  VIADD R6, R104.reuse, 0xffffff90 ;  /* 0xffffff9068067836 */ /* 0x040fe20000000000 */
[----:B------:R-:W-:Y:S01]  /*5f50*/  FSEL R85, R85, -INF , !P1 ;  /* 0xff80000055557808 */ /* 0x000fe20004800000 */
[----:B------:R4:W-:Y:S01]  /*5f60*/  MUFU.TANH R109, R21 ;  /* 0x00000015006d7308 */ /* 0x0009e20000002400 */
[----:B------:R-:W-:-:S02]  /*5f70*/  VIADD R13, R104, 0xffffffb1 ;  /* 0xffffffb1680d7836 */ /* 0x000fc40000000000 */
[----:B------:R-:W-:Y:S01]  /*5f80*/  FMUL.FTZ R19, R19, UR4 ;  /* 0x0000000413137c20 */ /* 0x000fe20008410000 */
[----:B------:R-:W-:Y:S01]  /*5f90*/  ISETP.GE.AND P1, PT, R6, R101, PT ;  /* 0x000000650600720c */ /* 0x000fe20003f26270 */
[----:B------:R-:W-:Y:S01]  /*5fa0*/  FMUL.FTZ R98, R15, UR4 ;  /* 0x000000040f627c20 */ /* 0x000fe20008410000 */
[----:B------:R-:W-:Y:S02]  /*5fb0*/  VIADD R15, R104, 0xffffffb8 ;  /* 0xffffffb8680f7836 */ /* 0x000fe40000000000 */
[----:B-1----:R-:W-:Y:S01]  /*5fc0*/  FSEL R142, R142, -INF , !P1 ;  /* 0xff8000008e8e7808 */ /* 0x002fe20004800000 */
[----:B------:R-:W-:Y:S01]  /*5fd0*/  MUFU.TANH R140, R31 ;  /* 0x0000001f008c7308 */ /* 0x000fe20000002400 */
[-C--:B------:R-:W-:Y:S02]  /*5fe0*/  ISETP.GE.AND P1, PT, R8, R102.reuse, PT ;  /* 0x000000660800720c */ /* 0x080fe40003f26270 */
[----:B---3--:R-:W-:Y:S01]  /*5ff0*/  FSEL R20, R92, -INF , !P5 ;  /* 0xff8000005c147808 */ /* 0x008fe20006800000 */
[----:B------:R-:W-:Y:S01]  /*6000*/  VIADD R92, R100, 0xfffffffe ;  /* 0xfffffffe645c7836 */ /* 0x000fe20000000000 */
[----:B------:R-:W-:-:S02]  /*6010*/  ISETP.GE.AND P5, PT, R6, R102, PT ;  /* 0x000000660600720c */ /* 0x000fc40003fa6270 */
[----:B------:R-:W-:Y:S01]  /*6020*/  FSEL R6, R93, -INF , !P0 ;  /* 0xff8000005d067808 */ /* 0x000fe20004000000 */
[----:B------:R-:W1:Y:S01]  /*6030*/  MUFU.TANH R137, R24 ;  /* 0x0000001800897308 */ /* 0x000e620000002400 */
[----:B------:R-:W-:Y:S01]  /*6040*/  FSEL R139, R139, -INF , !P5 ;  /* 0xff8000008b8b7808 */ /* 0x000fe20006800000 */
[----:B----4-:R-:W-:Y:S01]  /*6050*/  VIADD R21, R104, 0xffffff91 ;  /* 0xffffff9168157836 */ /* 0x010fe20000000000 */
[----:B--2---:R-:W-:-:S04]  /*6060*/  FSEL R129, R129, -INF , !P1 ;  /* 0xff80000081817808 */ /* 0x004fc80004800000 */
[CC--:B------:R-:W-:Y:S01]  /*6070*/  ISETP.GE.AND P0, PT, R21.reuse, R102.reuse, PT ;  /* 0x000000661500720c */ /* 0x0c0fe20003f06270 */
[----:B------:R-:W2:Y:S01]  /*6080*/  MUFU.TANH R108, R26 ;  /* 0x0000001a006c7308 */ /* 0x000ea20000002400 */
[-C--:B------:R-:W-:Y:S01]  /*6090*/  ISETP.GE.AND P5, PT, R21, R101.reuse, PT ;  /* 0x000000651500720c */ /* 0x080fe20003fa6270 */
[----:B------:R-:W-:Y:S01]  /*60a0*/  VIADD R21, R104, 0xffffff99 ;  /* 0xffffff9968157836 */ /* 0x000fe20000000000 */
[----:B------:R-:W-:Y:S02]  /*60b0*/  FSEL R111, R111, -INF , !P0 ;  /* 0xff8000006f6f7808 */ /* 0x000fe40004000000 */
[----:B------:R-:W-:Y:S02]  /*60c0*/  FSEL R134, R134, -INF , !P5 ;  /* 0xff80000086867808 */ /* 0x000fe40006800000 */
[----:B------:R-:W-:Y:S01]  /*60d0*/  ISETP.GE.AND P0, PT, R8, R101, PT ;  /* 0x000000650800720c */ /* 0x000fe20003f06270 */
[----:B------:R-:W3:Y:S01]  /*60e0*/  MUFU.TANH R110, R27 ;  /* 0x0000001b006e7308 */ /* 0x000ee20000002400 */
[----:B------:R-:W-:Y:S01]  /*60f0*/  ISETP.GE.AND P5, PT, R21, R102, PT ;  /* 0x000000661500720c */ /* 0x000fe20003fa6270 */
[----:B------:R-:W-:Y:S01]  /*6100*/  FMUL.FTZ R8, R17, UR4 ;  /* 0x0000000411087c20 */ /* 0x000fe20008410000 */
[----:B------:R-:W-:Y:S01]  /*6110*/  FSEL R130, R130, -INF , !P0 ;  /* 0xff80000082827808 */ /* 0x000fe20004000000 */
[----:B------:R-:W-:Y:S01]  /*6120*/  VIADD R17, R104, 0xffffffa8 ;  /* 0xffffffa868117836 */ /* 0x000fe20000000000 */
[----:B------:R-:W-:-:S02]  /*6130*/  FSEL R115, R115, -INF , !P5 ;  /* 0xff80000073737808 */ /* 0x000fc40006800000 */
[CC--:B------:R-:W-:Y:S01]  /*6140*/  ISETP.GE.AND P0, PT, R16.reuse, R102.reuse, PT ;  /* 0x000000661000720c */ /* 0x0c0fe20003f06270 */
[----:B------:R-:W4:Y:S01]  /*6150*/  MUFU.TANH R135, R25 ;  /* 0x0000001900877308 */ /* 0x000f220000002400 */
[-C--:B------:R-:W-:Y:S01]  /*6160*/  ISETP.GE.AND P5, PT, R16, R101.reuse, PT ;  /* 0x000000651000720c */ /* 0x080fe20003fa6270 */
[----:B------:R-:W-:Y:S01]  /*6170*/  VIADD R16, R104, 0xffffffa1 ;  /* 0xffffffa168107836 */ /* 0x000fe20000000000 */
[----:B------:R-:W-:Y:S02]  /*6180*/  ISETP.GE.AND P1, PT, R21, R101, PT ;  /* 0x000000651500720c */ /* 0x000fe40003f26270 */
[----:B-1----:R-:W-:Y:S02]  /*6190*/  FSEL R137, R137, -INF , !P0 ;  /* 0xff80000089897808 */ /* 0x002fe40004000000 */
[----:B------:R-:W-:Y:S01]  /*61a0*/  FSEL R140, R140, -INF , !P1 ;  /* 0xff8000008c8c7808 */ /* 0x000fe20004800000 */
[----:B------:R-:W1:Y:S01]  /*61b0*/  MUFU.TANH R124, R22 ;  /* 0x00000016007c7308 */ /* 0x000e620000002400 */
[----:B------:R-:W-:-:S02]  /*61c0*/  ISETP.GE.AND P1, PT, R16, R102, PT ;  /* 0x000000661000720c */ /* 0x000fc40003f26270 */
[----:B------:R-:W-:Y:S01]  /*61d0*/  ISETP.GE.AND P0, PT, R16, R101, PT ;  /* 0x000000651000720c */ /* 0x000fe20003f06270 */
[----:B------:R-:W-:Y:S01]  /*61e0*/  VIADD R16, R104, 0xffffffa9 ;  /* 0xffffffa968107836 */ /* 0x000fe20000000000 */
[----:B--2---:R-:W-:Y:S02]  /*61f0*/  FSEL R108, R108, -INF , !P5 ;  /* 0xff8000006c6c7808 */ /* 0x004fe40006800000 */
[----:B------:R-:W-:Y:S01]  /*6200*/  ISETP.GE.AND P5, PT, R17, R102, PT ;  /* 0x000000661100720c */ /* 0x000fe20003fa6270 */
[----:B------:R-:W2:Y:S01]  /*6210*/  MUFU.TANH R128, R23 ;  /* 0x0000001700807308 */ /* 0x000ea20000002400 */
[----:B---3--:R-:W-:Y:S02]  /*6220*/  FSEL R110, R110, -INF , !P0 ;  /* 0xff8000006e6e7808 */ /* 0x008fe40004000000 */
[----:B------:R-:W-:Y:S02]  /*6230*/  FSEL R133, R133, -INF , !P5 ;  /* 0xff80000085857808 */ /* 0x000fe40006800000 */
[----:B----4-:R-:W-:-:S02]  /*6240*/  FSEL R135, R135, -INF , !P1 ;  /* 0xff80000087877808 */ /* 0x010fc40004800000 */
[CC--:B------:R-:W-:Y:S01]  /*6250*/  ISETP.GE.AND P0, PT, R16.reuse, R102.reuse, PT ;  /* 0x000000661000720c */ /* 0x0c0fe20003f06270 */
[----:B------:R-:W3:Y:S01]  /*6260*/  MUFU.TANH R8, R8 ;  /* 0x0000000800087308 */ /* 0x000ee20000002400 */
[-C--:B------:R-:W-:Y:S01]  /*6270*/  ISETP.GE.AND P5, PT, R16, R101.reuse, PT ;  /* 0x000000651000720c */ /* 0x080fe20003fa6270 */
[----:B------:R-:W-:Y:S01]  /*6280*/  VIADD R16, R104, 0xffffffb0 ;  /* 0xffffffb068107836 */ /* 0x000fe20000000000 */
[----:B------:R-:W-:Y:S02]  /*6290*/  ISETP.GE.AND P1, PT, R17, R101, PT ;  /* 0x000000651100720c */ /* 0x000fe40003f26270 */
[----:B------:R-:W-:Y:S02]  /*62a0*/  FSEL R109, R109, -INF , !P0 ;  /* 0xff8000006d6d7808 */ /* 0x000fe40004000000 */
[----:B-1----:R-:W-:Y:S01]  /*62b0*/  FSEL R124, R124, -INF , !P1 ;  /* 0xff8000007c7c7808 */ /* 0x002fe20004800000 */
[----:B------:R-:W1:Y:S01]  /*62c0*/  MUFU.TANH R105, R105 ;  /* 0x0000006900697308 */ /* 0x000e620000002400 */
[----:B------:R-:W-:-:S02]  /*62d0*/  ISETP.GE.AND P1, PT, R16, R102, PT ;  /* 0x000000661000720c */ /* 0x000fc40003f26270 */
[----:B------:R-:W-:Y:S01]  /*62e0*/  ISETP.GE.AND P0, PT, R16, R101, PT ;  /* 0x000000651000720c */ /* 0x000fe20003f06270 */
[----:B------:R-:W-:Y:S01]  /*62f0*/  FMUL.FTZ R16, R14, UR4 ;  /* 0x000000040e107c20 */ /* 0x000fe20008410000 */
[----:B--2---:R-:W-:Y:S01]  /*6300*/  FSEL R128, R128, -INF , !P5 ;  /* 0xff80000080807808 */ /* 0x004fe20006800000 */
[----:B------:R-:W-:Y:S01]  /*6310*/  VIADD R14, R104, 0xffffffb9 ;  /* 0xffffffb9680e7836 */ /* 0x000fe20000000000 */
[----:B------:R-:W-:Y:S01]  /*6320*/  BAR.SYNC.DEFER_BLOCKING 0x0 ;  /* 0x0000000000007b1d */ /* 0x000fe20000010000 */
[----:B------:R-:W-:-:S04]  /*6330*/  ISETP.GE.AND P5, PT, R13, R102, PT ;  /* 0x000000660d00720c */ /* 0x000fc80003fa6270 */
[----:B---3--:R-:W-:Y:S01]  /*6340*/  FSEL R104, R8, -INF , !P5 ;  /* 0xff80000008687808 */ /* 0x008fe20006800000 */
[----:B------:R-:W2:Y:S01]  /*6350*/  MUFU.TANH R86, R18 ;  /* 0x0000001200567308 */ /* 0x000ea20000002400 */
[----:B------:R-:W-:Y:S02]  /*6360*/  ISETP.GE.AND P5, PT, R14, R102, PT ;  /* 0x000000660e00720c */ /* 0x000fe40003fa6270 */
[----:B-1----:R-:W-:Y:S02]  /*6370*/  FSEL R105, R105, -INF , !P1 ;  /* 0xff80000069697808 */ /* 0x002fe40004800000 */
[----:B------:R-:W-:-:S03]  /*6380*/  ISETP.GE.AND P1, PT, R13, R101, PT ;  /* 0x000000650d00720c */ /* 0x000fc60003f26270 */
[----:B------:R-:W1:Y:S08]  /*6390*/  MUFU.TANH R12, R12 ;  /* 0x0000000c000c7308 */ /* 0x000e700000002400 */
[----:B------:R-:W3:Y:S01]  /*63a0*/  MUFU.TANH R99, R19 ;  /* 0x0000001300637308 */ /* 0x000ee20000002400 */
[----:B--2---:R-:W-:Y:S02]  /*63b0*/  FSEL R86, R86, -INF , !P0 ;  /* 0xff80000056567808 */ /* 0x004fe40004000000 */
[----:B------:R-:W-:-:S05]  /*63c0*/  ISETP.GE.AND P0, PT, R15, R102, PT ;  /* 0x000000660f00720c */ /* 0x000fca0003f06270 */
[----:B------:R-:W2:Y:S01]  /*63d0*/  MUFU.TANH R107, R107 ;  /* 0x0000006b006b7308 */ /* 0x000ea20000002400 */
[----:B-1----:R-:W-:Y:S02]  /*63e0*/  FSEL R102, R12, -INF , !P5 ;  /* 0xff8000000c667808 */ /* 0x002fe40006800000 */
[----:B------:R-:W-:-:S05]  /*63f0*/  ISETP.GT.AND P5, PT, R92, R117, PT ;  /* 0x000000755c00720c */ /* 0x000fca0003fa4270 */
[----:B------:R-:W1:Y:S01]  /*6400*/  MUFU.TANH R13, R16 ;  /* 0x00000010000d7308 */ /* 0x000e620000002400 */
[----:B---3--:R-:W-:Y:S02]  /*6410*/  FSEL R99, R99, -INF , !P1 ;  /* 0xff80000063637808 */ /* 0x008fe40004800000 */
[----:B------:R-:W-:-:S05]  /*6420*/  ISETP.GE.AND P1, PT, R15, R101, PT ;  /* 0x000000650f00720c */ /* 0x000fca0003f26270 */
[----:B------:R-:W3:Y:S01]  /*6430*/  MUFU.TANH R98, R98 ;  /* 0x0000006200627308 */ /* 0x000ee20000002400 */
[----:B--2---:R-:W-:Y:S02]  /*6440*/  FSEL R107, R107, -INF , !P0 ;  /* 0xff8000006b6b7808 */ /* 0x004fe40004000000 */
[----:B------:R-:W-:Y:S02]  /*6450*/  ISETP.GE.AND P0, PT, R14, R101, PT ;  /* 0x000000650e00720c */ /* 0x000fe40003f06270 */
[----:B-1----:R-:W-:Y:S02]  /*6460*/  FSEL R101, R13, -INF , !P1 ;  /* 0xff8000000d657808 */ /* 0x002fe40004800000 */
[----:B---3--:R-:W-:Y:S01]  /*6470*/  FSEL R98, R98, -INF , !P0 ;  /* 0xff80000062627808 */ /* 0x008fe20004000000 */
[----:B------:R-:W-:Y:S08]  /*6480*/  @!P5 BRA `(.L_x_3880) ;  /* 0x0000000400b0d947 */ /* 0x000ff00003800000 */
[----:B------:R-:W-:Y:S05]  /*6490*/  BRA.U !UP1, `(.L_x_3881) ;  /* 0x0000000109f47547 */ /* 0x000fea000b800000 */
[----:B------:R-:W1:Y:S01]  /*64a0*/  LDC R13, c[0x0][0x4f0] ;  /* 0x00013c00ff0d7b82 */ /* 0x000e620000000800 */
[----:B------:R-:W-:Y:S01]  /*64b0*/  IADD3 R14, PT, PT, R5, -0x80, RZ ;  /* 0xffffff80050e7810 */ /* 0x000fe20007ffe0ff */
[----:B------:R-:W2:Y:S01]  /*64c0*/  LDCU.64 UR6, c[0x0][0x3a0] ;  /* 0x00007400ff0677ac */ /* 0x000ea20008000a00 */
[----:B-1----:R-:W-:-:S04]  /*64d0*/  IABS R12, R13 ;  /* 0x0000000d000c7213 */ /* 0x002fc80000000000 */
[----:B------:R-:W1:Y:S08]  /*64e0*/  I2F.RP R18, R12 ;  /* 0x0000000c00127306 */ /* 0x000e700000209400 */
[----:B-1----:R-:W1:Y:S02]  /*64f0*/  MUFU.RCP R16, R18 ;  /* 0x0000001200107308 */ /* 0x002e640000001000 */
[----:B-1----:R-:W-:Y:S01]  /*6500*/  VIADD R16, R16, 0xffffffe ;  /* 0x0ffffffe10107836 */ /* 0x002fe20000000000 */
[----:B------:R-:W-:-:S05]  /*6510*/  IADD3 R18, PT, PT, R5, -0xc0, RZ ;  /* 0xffffff4005127810 */ /* 0x000fca0007ffe0ff */
[----:B------:R-:W1:Y:S01]  /*6520*/  F2I.FTZ.U32.TRUNC.NTZ R17, R16 ;  /* 0x0000001000117305 */ /* 0x000e62000021f000 */
[----:B------:R-:W-:Y:S02]  /*6530*/  IABS R5, R18 ;  /* 0x0000001200057213 */ /* 0x000fe40000000000 */
[-C--:B------:R-:W-:Y:S01]  /*6540*/  LOP3.LUT R18, R18, R13.reuse, RZ, 0x3c, !PT ;  /* 0x0000000d12127212 */ /* 0x080fe200078e3cff */
[--C-:B-1----:R-:W-:Y:S02]  /*6550*/  IMAD.MOV R15, RZ, RZ, -R17.reuse ;  /* 0x000000ffff0f7224 */ /* 0x102fe400078e0a11 */
[----:B------:R-:W-:Y:S02]  /*6560*/  IMAD.MOV.U32 R16, RZ, RZ, RZ ;  /* 0x000000ffff107224 */ /* 0x000fe400078e00ff */
[----:B------:R-:W-:Y:S01]  /*6570*/  IMAD R8, R15, R12, RZ ;  /* 0x0000000c0f087224 */ /* 0x000fe200078e02ff */
[----:B------:R-:W-:Y:S02]  /*6580*/  IABS R15, R14 ;  /* 0x0000000e000f7213 */ /* 0x000fe40000000000 */
[----:B------:R-:W-:Y:S01]  /*6590*/  LOP3.LUT R14, R14, R13, RZ, 0x3c, !PT ;  /* 0x0000000d0e0e7212 */ /* 0x000fe200078e3cff */
[----:B------:R-:W-:-:S06]  /*65a0*/  IMAD.HI.U32 R8, R17, R8, R16 ;  /* 0x0000000811087227 */ /* 0x000fcc00078e0010 */
[----:B------:R-:W-:-:S04]  /*65b0*/  IMAD.HI.U32 R17, R8, R15, RZ ;  /* 0x0000000f08117227 */ /* 0x000fc800078e00ff */
[----:B------:R-:W-:-:S04]  /*65c0*/  IMAD.MOV R16, RZ, RZ, -R17 ;  /* 0x000000ffff107224 */ /* 0x000fc800078e0a11 */
[----:B------:R-:W-:Y:S02]  /*65d0*/  IMAD R15, R12, R16, R15 ;  /* 0x000000100c0f7224 */ /* 0x000fe400078e020f */
[----:B------:R-:W-:-:S03]  /*65e0*/  IMAD.HI.U32 R16, R8, R5, RZ ;  /* 0x0000000508107227 */ /* 0x000fc600078e00ff */
[----:B------:R-:W-:Y:S02]  /*65f0*/  ISETP.GT.U32.AND P0, PT, R12, R15, PT ;  /* 0x0000000f0c00720c */ /* 0x000fe40003f04070 */
[----:B------:R-:W-:-:S05]  /*6600*/  IADD3 R8, PT, PT, -R16, RZ, RZ ;  /* 0x000000ff10087210 */ /* 0x000fca0007ffe1ff */
[----:B------:R-:W-:Y:S01]  /*6610*/  IMAD R5, R12, R8, R5 ;  /* 0x000000080c057224 */ /* 0x000fe200078e0205 */
[----:B------:R-:W-:-:S05]  /*6620*/  LOP3.LUT R8, RZ, R13, RZ, 0x33, !PT ;  /* 0x0000000dff087212 */ /* 0x000fca00078e33ff */
        /* <DEDUP_REMOVED lines=8> */
[----:B------:R-:W-:-:S11]  /*66b0*/  ISETP.GE.U32.AND P1, PT, R5, R12, PT ;  /* 0x0000000c0500720c */ /* 0x000fd60003f26070 */
[----:B------:R-:W-:Y:S01]  /*66c0*/  @!P0 IMAD.MOV R17, RZ, RZ, -R17 ;  /* 0x000000ffff118224 */ /* 0x000fe200078e0a11 */
[----:B------:R-:W-:Y:S02]  /*66d0*/  ISETP.NE.AND P0, PT, R13, RZ, PT ;  /* 0x000000ff0d00720c */ /* 0x000fe40003f05270 */
[----:B------:R-:W-:Y:S02]  /*66e0*/  @P1 IADD3 R16, PT, PT, R16, 0x1, RZ ;  /* 0x0000000110101810 */ /* 0x000fe40007ffe0ff */
[----:B------:R-:W-:Y:S02]  /*66f0*/  ISETP.GE.AND P1, PT, R18, RZ, PT ;  /* 0x000000ff1200720c */ /* 0x000fe40003f26270 */
[----:B------:R-:W-:-:S11]  /*6700*/  SEL R5, R8, R17, !P0 ;  /* 0x0000001108057207 */ /* 0x000fd60004000000 */
[----:B------:R-:W-:-:S04]  /*6710*/  @!P1 IADD3 R16, PT, PT, -R16, RZ, RZ ;  /* 0x000000ff10109210 */ /* 0x000fc80007ffe1ff */
[----:B------:R-:W-:Y:S01]  /*6720*/  SEL R12, R8, R16, !P0 ;  /* 0x00000010080c7207 */ /* 0x000fe20004000000 */
[----:B------:R-:W-:-:S04]  /*6730*/  IMAD.WIDE R16, R5, 0x4, R126 ;  /* 0x0000000405107825 */ /* 0x000fc800078e027e */
[----:B------:R-:W-:Y:S01]  /*6740*/  IMAD.WIDE R18, R12, 0x4, R126 ;  /* 0x000000040c127825 */ /* 0x000fe200078e027e */
        /* <DEDUP_REMOVED lines=18> */
.L_x_3881:
[----:B------:R-:W-:Y:S01]  /*6870*/  UMOV UR4, URZ ;  /* 0x000000ff00047c82 */ /* 0x000fe20008000000 */
[----:B------:R-:W-:Y:S01]  /*6880*/  IMAD.SHL.U32 R5, R88, 0x40, RZ ;  /* 0x0000004058057824 */ /* 0x000fe200078e00ff */
[----:B------:R-:W-:-:S05]  /*6890*/  IADD3 R8, P0, PT, RZ, -UR4, RZ ;  /* 0x80000004ff087c10 */ /* 0x000fca000ff1e0ff */
[----:B------:R-:W-:-:S05]  /*68a0*/  IMAD.X R5, RZ, RZ, ~R5, P0 ;  /* 0x000000ffff057224 */ /* 0x000fca00000e0e05 */
[----:B------:R-:W-:-:S04]  /*68b0*/  SHF.R.S64 R13, R8, 0x1f, R5 ;  /* 0x0000001f080d7819 */ /* 0x000fc80000001005 */
[----:B------:R-:W-:-:S04]  /*68c0*/  IADD3 R118, P0, PT, R13, R118, RZ ;  /* 0x000000760d767210 */ /* 0x000fc80007f1e0ff */
[----:B------:R-:W-:-:S09]  /*68d0*/  LEA.HI.X.SX32 R119, R5, R119, 0x1, P0 ;  /* 0x0000007705777211 */ /* 0x000fd200000f0eff */
.L_x_3882:
        /* <DEDUP_REMOVED lines=39> */
.L_x_3880:
        /* <DEDUP_REMOVED lines=19> */
[----:B------:R-:W-:-:S02]  /*6c80*/  @P5 IADD3 R100, PT, PT, R100, -0x3, RZ ;  /* 0xfffffffd64645810 */ /* 0x000fc40007ffe0ff */
[----:B------:R-:W-:Y:S01]  /*6c90*/  IADD3 R96, PT, PT, R112, 0x6020, RZ ;  /* 0x0000602070607810 */ /* 0x000fe20007ffe0ff */
[----:B------:R-:W3:Y:S04]  /*6ca0*/  SHFL.BFLY PT, R5, R12, 0x2, 0x1f ;  /* 0x0c401f000c057f89 */ /* 0x000ee800000e0000 */
        /* <DEDUP_REMOVED lines=17> */
[----:B------:R-:W-:Y:S01]  /*6dc0*/  IADD3 R0, PT, PT, R112, 0x6000, RZ ;  /* 0x0000600070007810 */ /* 0x000fe20007ffe0ff */
[--C-:B------:R-:W-:Y:S01]  /*6dd0*/  FFMA.FTZ R84, R7, UR4, -R106.reuse ;  /* 0x0000000407547c23 */ /* 0x100fe2000801086a */
[----:B------:R-:W-:Y:S01]  /*6de0*/  FSEL R7, R88, RZ, P1 ;  /* 0x000000ff58077208 */ /* 0x000fe20000800000 */
[----:B------:R-:W-:Y:S01]  /*6df0*/  FMUL.FTZ R87, R5, UR4 ;  /* 0x0000000405577c20 */ /* 0x000fe20008410000 */
[----:B------:R-:W-:Y:S01]  /*6e00*/  @P6 IADD3 R96, PT, PT, R0, -0x20, RZ ;  /* 0xffffffe000606810 */ /* 0x000fe20007ffe0ff */
[--C-:B------:R-:W-:Y:S01]  /*6e10*/  FFMA.FTZ R89, R85, UR4, -R106.reuse ;  /* 0x0000000455597c23 */ /* 0x100fe2000801086a */
[--C-:B------:R-:W-:Y:S01]  /*6e20*/  FFMA.FTZ R95, R9, UR4, -R106.reuse ;  /* 0x00000004095f7c23 */ /* 0x100fe2000801086a */
[----:B------:R-:W-:Y:S01]  /*6e30*/  FADD.FTZ R7, R2, -R7 ;  /* 0x8000000702077221 */ /* 0x000fe20000010000 */
[--C-:B------:R-:W-:Y:S01]  /*6e40*/  FFMA.FTZ R94, R11, UR4, -R106.reuse ;  /* 0x000000040b5e7c23 */ /* 0x100fe2000801086a */
[----:B------:R-:W1:Y:S01]  /*6e50*/  LDSM.16.MT88.4 R32, [R96+0x1000] ;  /* 0x001000006020783b */ /* 0x000e620000004200 */
[--C-:B------:R-:W-:Y:S01]  /*6e60*/  FFMA.FTZ R85, R10, UR4, -R103.reuse ;  /* 0x000000040a557c23 */ /* 0x100fe20008010867 */
[----:B------:R-:W-:Y:S01]  /*6e70*/  FMUL.FTZ R7, R7, UR4 ;  /* 0x0000000407077c20 */ /* 0x000fe20008410000 */
[--C-:B------:R-:W-:Y:S01]  /*6e80*/  FFMA.FTZ R2, R4, UR4, -R103.reuse ;  /* 0x0000000404027c23 */ /* 0x100fe20008010867 */
[----:B------:R-:W2:Y:S01]  /*6e90*/  MUFU.EX2 R87, R87 ;  /* 0x0000005700577308 */ /* 0x000ea20000000800 */
[----:B------:R-:W-:Y:S01]  /*6ea0*/  LDSM.16.MT88.4 R16, [R96] ;  /* 0x000000006010783b */ /* 0x000fe20000004200 */
[--C-:B------:R-:W-:Y:S01]  /*6eb0*/  FFMA.FTZ R136, R129, UR4, -R106.reuse ;  /* 0x0000000481887c23 */ /* 0x100fe2000801086a */
[--C-:B------:R-:W-:Y:S01]  /*6ec0*/  FFMA.FTZ R129, R115, UR4, -R106.reuse ;  /* 0x0000000473817c23 */ /* 0x100fe2000801086a */
[----:B------:R-:W3:Y:S01]  /*6ed0*/  MUFU.EX2 R97, R7 ;  /* 0x0000000700617308 */ /* 0x000ee20000000800 */
[----:B------:R-:W-:Y:S01]  /*6ee0*/  LDSM.16.MT88.4 R8, [R112+0x6000] ;  /* 0x006000007008783b */ /* 0x000fe20000004200 */
        /* <DEDUP_REMOVED lines=8> */
[-C--:B--2---:R-:W-:Y:S01]  /*6f70*/  FMUL.FTZ R30, R58, R87.reuse ;  /* 0x000000573a1e7220 */ /* 0x084fe20000410000 */
[-C--:B------:R-:W-:Y:S01]  /*6f80*/  FMUL.FTZ R31, R59, R87.reuse ;  /* 0x000000573b1f7220 */ /* 0x080fe20000410000 */
[----:B------:R-:W-:Y:S01]  /*6f90*/  MUFU.EX2 R94, R94 ;  /* 0x0000005e005e7308 */ /* 0x000fe20000000800 */
[----:B------:R-:W-:Y:S01]  /*6fa0*/  FMUL.FTZ R6, R82, R87 ;  /* 0x0000005752067220 */ /* 0x000fe20000410000 */
[-C--:B---3--:R-:W-:Y:S01]  /*6fb0*/  FMUL.FTZ R28, R56, R97.reuse ;  /* 0x00000061381c7220 */ /* 0x088fe20000410000 */
[-C--:B------:R-:W-:Y:S01]  /*6fc0*/  FMUL.FTZ R29, R57, R97.reuse ;  /* 0x00000061391d7220 */ /* 0x080fe20000410000 */
[----:B------:R-:W2:Y:S01]  /*6fd0*/  MUFU.EX2 R89, R89 ;  /* 0x0000005900597308 */ /* 0x000ea20000000800 */
[----:B------:R-:W3:Y:S01]  /*6fe0*/  LDSM.16.MT88.4 R56, [R112+0x8000] ;  /* 0x008000007038783b */ /* 0x000ee20000004200 */
[-C--:B------:R-:W-:Y:S01]  /*6ff0*/  FMUL.FTZ R4, R80, R97.reuse ;  /* 0x0000006150047220 */ /* 0x080fe20000410000 */
[----:B------:R-:W-:Y:S01]  /*7000*/  FMUL.FTZ R5, R81, R97 ;  /* 0x0000006151057220 */ /* 0x000fe20000410000 */
        /* <DEDUP_REMOVED lines=16> */
[----:B------:R-:W-:Y:S01]  /*7110*/  FMUL.FTZ R37, R37, R97 ;  /* 0x0000006125257220 */ /* 0x000fe20000410000 */
[----:B------:R-:W-:Y:S01]  /*7120*/  FMUL.FTZ R38, R38, R87 ;  /* 0x0000005726267220 */ /* 0x000fe20000410000 */
[----:B----4-:R-:W-:Y:S01]  /*7130*/  F2FP.F16.F32.PACK_AB R81, R2, R85 ;  /* 0x000000550251723e */ /* 0x010fe200000000ff */
[----:B------:R-:W-:Y:S01]  /*7140*/  FMUL.FTZ R39, R39, R87 ;  /* 0x0000005727277220 */ /* 0x000fe20000410000 */
        /* <DEDUP_REMOVED lines=16> */
[-C--:B------:R-:W-:Y:S01]  /*7250*/  FMUL.FTZ R14, R74, R87.reuse ;  /* 0x000000574a0e7220 */ /* 0x080fe20000410000 */
[----:B------:R-:W-:Y:S01]  /*7260*/  FMUL.FTZ R15, R75, R87 ;  /* 0x000000574b0f7220 */ /* 0x000fe20000410000 */
[----:B------:R-:W-:Y:S01]  /*7270*/  LDSM.16.MT88.4 R64, [R112+0x7400] ;  /* 0x007400007040783b */ /* 0x000fe20000004200 */
[-C--:B------:R-:W-:Y:S01]  /*7280*/  FMUL.FTZ R68, R68, R97.reuse ;  /* 0x0000006144447220 */ /* 0x080fe20000410000 */
[----:B------:R-:W-:Y:S01]  /*7290*/  FMUL.FTZ R69, R69, R97 ;  /* 0x0000006145457220 */ /* 0x000fe20000410000 */
[C---:B------:R-:W-:Y:S01]  /*72a0*/  HMMA.16816.F32 R32, R80.reuse, R34, R52 ;  /* 0x000000225020723c */ /* 0x040fe20000001834 */
[----:B------:R-:W1:Y:S01]  /*72b0*/  LDSM.16.MT88.4 R52, [R96+0x2000] ;  /* 0x002000006034783b */ /* 0x000e620000004200 */
        /* <DEDUP_REMOVED lines=13> */
[--C-:B------:R-:W-:Y:S01]  /*7390*/  FFMA.FTZ R110, R110, UR4, -R103.reuse ;  /* 0x000000046e6e7c23 */ /* 0x100fe20008010867 */
[C---:B---3--:R-:W-:Y:S01]  /*73a0*/  HMMA.16816.F32 R36, R80.reuse, R56, R36 ;  /* 0x000000385024723c */ /* 0x048fe20000001824 */
[----:B------:R-:W-:Y:S01]  /*73b0*/  MUFU.EX2 R129, R129 ;  /* 0x0000008100817308 */ /* 0x000fe20000000800 */
[--C-:B------:R-:W-:Y:S01]  /*73c0*/  FFMA.FTZ R124, R124, UR4, -R103.reuse ;  /* 0x000000047c7c7c23 */ /* 0x100fe20008010867 */
[--C-:B------:R-:W-:Y:S01]  /*73d0*/  FFMA.FTZ R104, R104, UR4, -R106.reuse ;  /* 0x0000000468687c23 */ /* 0x100fe2000801086a */
[--C-:B------:R-:W-:Y:S01]  /*73e0*/  FFMA.FTZ R98, R98, UR4, -R103.reuse ;  /* 0x0000000462627c23 */ /* 0x100fe20008010867 */
[----:B------:R-:W-:Y:S03]  /*73f0*/  MUFU.EX2 R134, R134 ;  /* 0x0000008600867308 */ /* 0x000fe60000000800 */
[C---:B------:R-:W-:Y:S01]  /*7400*/  HMMA.16816.F32 R40, R80.reuse, R58, R40 ;  /* 0x0000003a5028723c */ /* 0x040fe20000001828 */
[----:B------:R-:W2:Y:S01]  /*7410*/  LDSM.16.MT88.4 R56, [R96+0x400] ;  /* 0x000400006038783b */ /* 0x000ea20000004200 */
        /* <DEDUP_REMOVED lines=9> */
[C---:B-1----:R-:W-:Y:S01]  /*74b0*/  HMMA.16816.F32 R44, R80.reuse, R52, R44 ;  /* 0x00000034502c723c */ /* 0x042fe2000000182c */
[----:B------:R-:W-:Y:S01]  /*74c0*/  FFMA.FTZ R52, R139, UR4, -R106 ;  /* 0x000000048b347c23 */ /* 0x000fe2000801086a */
[----:B------:R-:W-:Y:S01]  /*74d0*/  FFMA.FTZ R139, R142, UR4, -R103 ;  /* 0x000000048e8b7c23 */ /* 0x000fe20008010867 */
[----:B------:R-:W-:Y:S04]  /*74e0*/  MUFU.EX2 R104, R104 ;  /* 0x0000006800687308 */ /* 0x000fe80000000800 */
[----:B------:R-:W1:Y:S01]  /*74f0*/  MUFU.EX2 R111, R52 ;  /* 0x00000034006f7308 */ /* 0x000e620000000800 */
[C---:B------:R-:W-:Y:S03]  /*7500*/  HMMA.16816.F32 R4, R80.reuse, R8, R4 ;  /* 0x000000085004723c */ /* 0x040fe60000001804 */
[----:B------:R-:W4:Y:S04]  /*7510*/  MUFU.EX2 R139, R139 ;  /* 0x0000008b008b7308 */ /* 0x000f280000000800 */
[----:B------:R-:W-:Y:S01]  /*7520*/  MUFU.EX2 R98, R98 ;  /* 0x0000006200627308 */ /* 0x000fe20000000800 */
[----:B------:R-:W-:Y:S01]  /*7530*/  HMMA.16816.F32 R16, R80, R18, R68 ;  /* 0x000000125010723c */ /* 0x000fe20000001844 */
[----:B------:R-:W-:Y:S01]  /*7540*/  LDSM.16.MT88.4 R68, [R96+0xc00] ;  /* 0x000c00006044783b */ /* 0x000fe20000004200 */
[----:B-1----:R-:W-:-:S06]  /*7550*/  F2FP.F16.F32.PACK_AB R52, R138, R111 ;  /* 0x0000006f8a34723e */ /* 0x002fcc00000000ff */
[C---:B------:R-:W-:Y:S01]  /*7560*/  HMMA.16816.F32 R8, R80.reuse, R10, R76 ;  /* 0x0000000a5008723c */ /* 0x040fe2000000184c */
[----:B----4-:R-:W-:Y:S01]  /*7570*/  F2FP.F16.F32.PACK_AB R53, R134, R139 ;  /* 0x0000008b8635723e */ /* 0x010fe200000000ff */
[----:B------:R-:W-:Y:S06]  /*7580*/  LDSM.16.MT88.4 R76, [R112+0x6c00] ;  /* 0x006c0000704c783b */ /* 0x000fec0000004200 */
[----:B------:R-:W-:Y:S01]  /*7590*/  HMMA.16816.F32 R48, R80, R54, R48 ;  /* 0x000000365030723c */ /* 0x000fe20000001830 */
        /* <DEDUP_REMOVED lines=20> */
[----:B------:R3:W4:Y:S03]  /*76e0*/  MUFU.EX2 R135, R64 ;  /* 0x0000004000877308 */ /* 0x0007260000000800 */
[----:B------:R-:W-:Y:S01]  /*76f0*/  HMMA.16816.F32 R40, R52, R66, R40 ;  /* 0x000000423428723c */ /* 0x000fe20000001828 */
[----:B------:R-:W-:Y:S01]  /*7700*/  FFMA.FTZ R55, R109, UR4, -R106 ;  /* 0x000000046d377c23 */ /* 0x000fe2000801086a */
[----:B------:R-:W-:Y:S01]  /*7710*/  FFMA.FTZ R109, R128, UR4, -R103 ;  /* 0x00000004806d7c23 */ /* 0x000fe20008010867 */
[----:B------:R-:W5:Y:S04]  /*7720*/  MUFU.EX2 R137, R137 ;  /* 0x0000008900897308 */ /* 0x000f680000000800 */
[----:B------:R-:W1:Y:S04]  /*7730*/  MUFU.EX2 R108, R55 ;  /* 0x00000037006c7308 */ /* 0x000e680000000800 */
        /* <DEDUP_REMOVED lines=18> */
[----:B------:R-:W-:Y:S01]  /*7860*/  FFMA.FTZ R105, R102, UR4, -R106 ;  /* 0x0000000466697c23 */ /* 0x000fe2000801086a */
[--C-:B------:R-:W-:Y:S01]  /*7870*/  FFMA.FTZ R106, R86, UR4, -R103.reuse ;  /* 0x00000004566a7c23 */ /* 0x100fe20008010867 */
[----:B------:R1:W4:Y:S03]  /*7880*/  MUFU.EX2 R107, R57 ;  /* 0x00000039006b7308 */ /* 0x0003260000000800 */
[C---:B------:R-:W-:Y:S01]  /*7890*/  HMMA.16816.F32 R48, R52.reuse, R58, R48 ;  /* 0x0000003a3430723c */ /* 0x040fe20000001830 */
[----:B------:R5:W-:Y:S04]  /*78a0*/  MUFU.EX2 R102, R56 ;  /* 0x0000003800667308 */ /* 0x000be80000000800 */
[----:B------:R-:W4:Y:S03]  /*78b0*/  MUFU.EX2 R105, R105 ;  /* 0x0000006900697308 */ /* 0x000f260000000800 */
[----:B--2---:R-:W-:Y:S01]  /*78c0*/  HMMA.16816.F32 R28, R52, R60, R28 ;  /* 0x0000003c341c723c */ /* 0x004fe2000000181c */
[--C-:B------:R-:W-:Y:S01]  /*78d0*/  FFMA.FTZ R60, R99, UR4, -R103.reuse ;  /* 0x00000004633c7c23 */ /* 0x100fe20008010867 */
[----:B------:R-:W-:Y:S01]  /*78e0*/  FFMA.FTZ R99, R101, UR4, -R103 ;  /* 0x0000000465637c23 */ /* 0x000fe20008010867 */
[----:B------:R-:W-:Y:S01]  /*78f0*/  MUFU.EX2 R106, R106 ;  /* 0x0000006a006a7308 */ /* 0x000fe20000000800 */
[----:B-1----:R-:W-:-:S03]  /*7900*/  FFMA.FTZ R57, R132, R87, R85 ;  /* 0x0000005784397223 */ /* 0x002fc60000010055 */
[----:B------:R-:W1:Y:S01]  /*7910*/  MUFU.EX2 R101, R60 ;  /* 0x0000003c00657308 */ /* 0x000e620000000800 */
[----:B-----5:R-:W-:Y:S01]  /*7920*/  FFMA.FTZ R56, R131, R97, R84 ;  /* 0x0000006183387223 */ /* 0x020fe20000010054 */
[----:B------:R-:W-:Y:S01]  /*7930*/  FADD.FTZ R2, R2, R57 ;  /* 0x0000003902027221 */ /* 0x000fe20000010000 */
[----:B----4-:R-:W-:Y:S01]  /*7940*/  F2FP.F16.F32.PACK_AB R84, R104, R107 ;  /* 0x0000006b6854723e */ /* 0x010fe200000000ff */
[----:B------:R-:W2:Y:S01]  /*7950*/  MUFU.EX2 R99, R99 ;  /* 0x0000006300637308 */ /* 0x000ea20000000800 */
[----:B------:R-:W-:Y:S01]  /*7960*/  FADD.FTZ R95, R95, R56 ;  /* 0x000000385f5f7221 */ /* 0x000fe20000010000 */
[----:B------:R-:W-:Y:S01]  /*7970*/  F2FP.F16.F32.PACK_AB R86, R105, R102 ;  /* 0x000000666956723e */ /* 0x000fe200000000ff */
[----:B------:R-:W-:Y:S01]  /*7980*/  FADD.FTZ R93, R93, R2 ;  /* 0x000000025d5d7221 */ /* 0x000fe20000010000 */
[C---:B------:R-:W-:Y:S01]  /*7990*/  HMMA.16816.F32 R32, R52.reuse, R62, R32 ;  /* 0x0000003e3420723c */ /* 0x040fe20000001820 */
[----:B------:R-:W-:Y:S01]  /*79a0*/  FADD.FTZ R94, R94, R95 ;  /* 0x0000005f5e5e7221 */ /* 0x000fe20000010000 */
[-C--:B------:R-:W-:Y:S01]  /*79b0*/  MOV R2, R88.reuse ;  /* 0x0000005800027202 */ /* 0x080fe20000000f00 */
[----:B------:R-:W-:Y:S01]  /*79c0*/  FADD.FTZ R0, R0, R93 ;  /* 0x0000005d00007221 */ /* 0x000fe20000010000 */
[----:B------:R-:W-:Y:S01]  /*79d0*/  @P5 MOV R2, R88 ;  /* 0x0000005800025202 */ /* 0x000fe20000000f00 */
[----:B------:R-:W-:Y:S01]  /*79e0*/  FADD.FTZ R94, R89, R94 ;  /* 0x0000005e595e7221 */ /* 0x000fe20000010000 */
[----:B-1----:R-:W-:Y:S01]  /*79f0*/  F2FP.F16.F32.PACK_AB R85, R101, R106 ;  /* 0x0000006a6555723e */ /* 0x002fe200000000ff */
[----:B------:R-:W1:Y:S01]  /*7a00*/  LDSM.16.MT88.4 R60, [R112+0x7c00] ;  /* 0x007c0000703c783b */ /* 0x000e620000004200 */
[C---:B---3--:R-:W-:Y:S01]  /*7a10*/  HMMA.16816.F32 R36, R52.reuse, R64, R36 ;  /* 0x000000403424723c */ /* 0x048fe20000001824 */
[----:B------:R-:W-:Y:S01]  /*7a20*/  FADD.FTZ R111, R111, R94 ;  /* 0x0000005e6f6f7221 */ /* 0x000fe20000010000 */
[----:B--2---:R-:W-:Y:S01]  /*7a30*/  F2FP.F16.F32.PACK_AB R87, R98, R99 ;  /* 0x000000636257723e */ /* 0x004fe200000000ff */
[----:B------:R-:W-:Y:S01]  /*7a40*/  FADD.FTZ R139, R139, R0 ;  /* 0x000000008b8b7221 */ /* 0x000fe20000010000 */
[-C--:B------:R-:W-:Y:S01]  /*7a50*/  MOV R0, R3.reuse ;  /* 0x0000000300007202 */ /* 0x080fe20000000f00 */
[----:B------:R-:W-:Y:S01]  /*7a60*/  FADD.FTZ R111, R138, R111 ;  /* 0x0000006f8a6f7221 */ /* 0x000fe20000010000 */
[----:B------:R-:W-:Y:S01]  /*7a70*/  @P5 MOV R0, R3 ;  /* 0x0000000300005202 */ /* 0x000fe20000000f00 */
[----:B------:R-:W-:Y:S01]  /*7a80*/  FADD.FTZ R139, R134, R139 ;  /* 0x0000008b868b7221 */ /* 0x000fe20000010000 */
[----:B------:R-:W-:Y:S01]  /*7a90*/  HMMA.16816.F32 R40, R52, R66, R40 ;  /* 0x000000423428723c */ /* 0x000fe20000001828 */
[----:B------:R-:W2:Y:S01]  /*7aa0*/  LDSM.16.MT88.4 R52, [R96+0x1c00] ;  /* 0x001c00006034783b */ /* 0x000ea20000004200 */
[----:B------:R-:W-:Y:S01]  /*7ab0*/  FADD.FTZ R136, R136, R111 ;  /* 0x0000006f88887221 */ /* 0x000fe20000010000 */
[----:B------:R-:W-:-:S03]  /*7ac0*/  FADD.FTZ R130, R130, R139 ;  /* 0x0000008b82827221 */ /* 0x000fc60000010000 */
[----:B------:R-:W-:Y:S01]  /*7ad0*/  FADD.FTZ R136, R129, R136 ;  /* 0x0000008881887221 */ /* 0x000fe20000010000 */
        /* <DEDUP_REMOVED lines=23> */
[C---:B------:R-:W-:Y:S08]  /*7c50*/  HMMA.16816.F32 R68, R84.reuse, R70, R16 ;  /* 0x000000465444723c */ /* 0x040ff00000001810 */
[C---:B--2---:R-:W-:Y:S08]  /*7c60*/  HMMA.16816.F32 R56, R84.reuse, R52, R28 ;  /* 0x000000345438723c */ /* 0x044ff0000000181c */
[C---:B------:R-:W-:Y:S08]  /*7c70*/  HMMA.16816.F32 R60, R84.reuse, R62, R24 ;  /* 0x0000003e543c723c */ /* 0x040ff00000001818 */
[C---:B------:R-:W-:Y:S08]  /*7c80*/  HMMA.16816.F32 R52, R84.reuse, R54, R32 ;  /* 0x000000365434723c */ /* 0x040ff00000001820 */
[C---:B---3--:R-:W-:Y:S08]  /*7c90*/  HMMA.16816.F32 R36, R84.reuse, R8, R36 ;  /* 0x000000085424723c */ /* 0x048ff00000001824 */
[C---:B------:R-:W-:Y:S08]  /*7ca0*/  HMMA.16816.F32 R40, R84.reuse, R10, R40 ;  /* 0x0000000a5428723c */ /* 0x040ff00000001828 */
[C---:B------:R-:W-:Y:S08]  /*7cb0*/  HMMA.16816.F32 R44, R84.reuse, R4, R44 ;  /* 0x00000004542c723c */ /* 0x040ff0000000182c */
[----:B------:R-:W-:Y:S01]  /*7cc0*/  HMMA.16816.F32 R48, R84, R6, R48 ;  /* 0x000000065430723c */ /* 0x000fe20000001830 */
[----:B------:R-:W-:-:S04]  /*7cd0*/  NOP ;  /* 0x0000000000007918 */ /* 0x000fc80000000000 */
[----:B------:R-:W-:-:S15]  /*7ce0*/  @P5 BRA `(.L_x_3883) ;  /* 0x0000000000045947 */ /* 0x000fde0003800000 */
.L_x_3877:
[----:B------:R-:W-:-:S07]  /*7cf0*/  IADD3 R100, PT, PT, R92, -0x1, RZ ;  /* 0xffffffff5c647810 */ /* 0x000fce0007ffe0ff */
.L_x_3883:
        /* <DEDUP_REMOVED lines=15> */
[----:B------:R-:W4:Y:S01]  /*7df0*/  LDCU UR11, c[0x0][0x50c] ;  /* 0x0000a180ff0b77ac */ /* 0x000f220008000800 */
[----:B------:R-:W2:Y:S01]  /*7e00*/  LDCU.64 UR6, c[0x0][0x3a0] ;  /* 0x00007400ff0677ac */ /* 0x000ea20008000a00 */
[----:B------:R-:W2:Y:S01]  /*7e10*/  LDCU.64 UR8, c[0x0][0x3a8] ;  /* 0x00007500ff0877ac */ /* 0x000ea20008000a00 */
[----:B-1----:R-:W-:-:S12]  /*7e20*/  ULEA UR5, UR5, UR12, 0x18 ;  /* 0x0000000c05057291 */ /* 0x002fd8000f8ec0ff */
.L_x_3888:
[----:B------:R-:W-:Y:S01]  /*7e30*/  @!P6 IADD3 R4, P0, PT, RZ, -R128, RZ ;  /* 0x80000080ff04e210 */ /* 0x000fe20007f1e0ff */
[----:B------:R-:W1:Y:S01]  /*7e40*/  S2R R91, SR_TID.X ;  /* 0x00000000005b7919 */ /* 0x000e620000002100 */
[----:B------:R-:W5:Y:S01]  /*7e50*/  @!P6 LDC R86, c[0x0][0x3c0] ;  /* 0x0000f000ff56eb82 */ /* 0x000f620000000800 */
[----:B------:R-:W-:Y:S07]  /*7e60*/  DEPBAR.LE SB0, 0x0 ;  /* 0x000080000000791a */ /* 0x000fee0000000000 */
[----:B------:R-:W2:Y:S08]  /*7e70*/  LDC R85, c[0x0][0x3c4] ;  /* 0x0000f100ff557b82 */ /* 0x000eb00000000800 */
[----:B------:R-:W-:Y:S01]  /*7e80*/  BAR.SYNC.DEFER_BLOCKING 0x0 ;  /* 0x0000000000007b1d */ /* 0x000fe20000010000 */
[C---:B-1----:R-:W-:Y:S01]  /*7e90*/  LOP3.LUT R122, R91.reuse, 0x18, RZ, 0xc0, !PT ;  /* 0x000000185b7a7812 */ /* 0x042fe200078ec0ff */
[C---:B------:R-:W-:Y:S02]  /*7ea0*/  IMAD.SHL.U32 R123, R91.reuse, 0x8, RZ ;  /* 0x000000085b7b7824 */ /* 0x040fe400078e00ff */
[----:B-----5:R-:W-:Y:S02]  /*7eb0*/  @!P6 IMAD.SHL.U32 R8, R86, 0x40, RZ ;  /* 0x000000405608e824 */ /* 0x020fe400078e00ff */
[----:B------:R-:W-:Y:S01]  /*7ec0*/  IMAD.SHL.U32 R90, R91, 0x4, RZ ;  /* 0x000000045b5a7824 */ /* 0x000fe200078e00ff */
[C---:B------:R-:W-:Y:S01]  /*7ed0*/  LOP3.LUT R133, R123.reuse, 0xd8, RZ, 0xc0, !PT ;  /* 0x000000d87b857812 */ /* 0x040fe200078ec0ff */
[----:B------:R-:W-:Y:S01]  /*7ee0*/  @!P6 IMAD.X R8, RZ, RZ, ~R8, P0 ;  /* 0x000000ffff08e224 */ /* 0x000fe200000e0e08 */
[----:B------:R-:W-:Y:S01]  /*7ef0*/  LOP3.LUT R6, R123, 0x1f20, RZ, 0xc0, !PT ;  /* 0x00001f207b067812 */ /* 0x000fe200078ec0ff */
[----:B------:R-:W-:Y:S01]  /*7f00*/  IMAD.SHL.U32 R114, R91, 0x10, RZ ;  /* 0x000000105b727824 */ /* 0x000fe200078e00ff */
        /* <DEDUP_REMOVED lines=8> */
[----:B--2---:R-:W-:Y:S02]  /*7f90*/  ISETP.GE.AND P5, PT, R9, UR10, PT ;  /* 0x0000000a09007c0c */ /* 0x004fe4000bfa6270 */
        /* <DEDUP_REMOVED lines=73> */
.L_x_3885:
        /* <DEDUP_REMOVED lines=16> */
[----:B------:R-:W-:Y:S02]  /*8530*/  IADD3 R130, PT, PT, R130, -0x1, RZ ;  /* 0xffffffff82827810 */ /* 0x000fe40007ffe0ff */
[----:B------:R-:W-:Y:S03]  /*8540*/  SEL R84, R84, 0xffffffe0, !P0 ;  /* 0xffffffe054547807 */ /* 0x000fe60004000000 */
[----:B------:R-:W-:Y:S01]  /*8550*/  @!PT LDS RZ, [RZ] ;  /* 0x00000000fffff984 */ /* 0x000fe20000000800 */
[----:B------:R-:W-:Y:S01]  /*8560*/  @!PT LDS RZ, [RZ] ;  /* 0x00000000fffff984 */ /* 0x000fe20000000800 */
[----:B------:R-:W-:Y:S01]  /*8570*/  @!PT LDS RZ, [RZ] ;  /* 0x00000000fffff984 */ /* 0x000fe20000000800 */
[----:B------:R-:W-:Y:S01]  /*8580*/  @!P3 LDGSTS.E.BYPASS.LTC128B.128 [R133+0x8000], desc[UR14][R120.64+0x80] ;  /* 0x080000807885bfae */ /* 0x000fe2000b981a0e */
[----:B------:R-:W-:Y:S02]  /*8590*/  ISETP.GT.AND P1, PT, R130, R117, PT ;  /* 0x000000758200720c */ /* 0x000fe40003f24270 */
[-C--:B------:R-:W-:Y:S03]  /*85a0*/  IADD3 R2, PT, PT, R113, R84.reuse, RZ ;  /* 0x0000005471027210 */ /* 0x080fe60007ffe0ff */
        /* <DEDUP_REMOVED lines=19> */
[----:B------:R-:W5:Y:S06]  /*86e0*/  LDSM.16.M88.4 R100, [R115+0x3400] ;  /* 0x003400007364783b */ /* 0x000f6c0000000200 */
[----:B------:R-:W3:Y:S06]  /*86f0*/  LDSM.16.M88.4 R104, [R115+0x3800] ;  /* 0x003800007368783b */ /* 0x000eec0000000200 */
[----:B------:R-:W0:Y:S06]  /*8700*/  LDGDEPBAR ;  /* 0x00000000000079af */ /* 0x000e2c0000000000 */
[----:B------:R-:W4:Y:S06]  /*8710*/  LDSM.16.M88.4 R108, [R115+0x3c00] ;  /* 0x003c0000736c783b */ /* 0x000f2c0000000200 */
[----:B------:R-:W-:Y:S01]  /*8720*/  LDSM.16.M88.4 R84, [R0+0x5400] ;  /* 0x005400000054783b */ /* 0x000fe20000000200 */
        /* <DEDUP_REMOVED lines=23> */
[----:B------:R-:W2:Y:S06]  /*88a0*/  LDSM.16.M88.4 R92, [R115+0x4000] ;  /* 0x00400000735c783b */ /* 0x000eac0000000200 */
[----:B------:R-:W3:Y:S01]  /*88b0*/  LDSM.16.M88.4 R96, [R115+0x4400] ;  /* 0x004400007360783b */ /* 0x000ee20000000200 */
        /* <DEDUP_REMOVED lines=37> */
[----:B------:R-:W3:Y:S07]  /*8b10*/  LDSM.16.M88.4 R96, [R0+0x5800] ;  /* 0x005800000060783b */ /* 0x000eee0000000200 */
[C---:B--2---:R-:W-:Y:S08]  /*8b20*/  HMMA.16816.F32 R4, R92.reuse, R100, R4 ;  /* 0x000000645c04723c */ /* 0x044ff00000001804 */
[C---:B------:R-:W-:Y:S08]  /*8b30*/  HMMA.16816.F32 R8, R92.reuse, R102, R8 ;  /* 0x000000665c08723c */ /* 0x040ff00000001808 */
[C---:B------:R-:W-:Y:S03]  /*8b40*/  HMMA.16816.F32 R12, R92.reuse, R84, R12 ;  /* 0x000000545c0c723c */ /* 0x040fe6000000180c */
[----:B------:R-:W-:Y:S01]  /*8b50*/  FMUL.FTZ R157, R4, UR11 ;  /* 0x0000000b049d7c20 */ /* 0x000fe20008410000 */
[----:B------:R-:W-:Y:S01]  /*8b60*/  FMUL.FTZ R155, R5, UR11 ;  /* 0x0000000b059b7c20 */ /* 0x000fe20008410000 */
[----:B------:R-:W-:Y:S01]  /*8b70*/  FMUL.FTZ R156, R6, UR11 ;  /* 0x0000000b069c7c20 */ /* 0x000fe20008410000 */
[----:B------:R-:W-:Y:S02]  /*8b80*/  FMUL.FTZ R154, R7, UR11 ;  /* 0x0000000b079a7c20 */ /* 0x000fe40008410000 */
[C---:B------:R-:W-:Y:S01]  /*8b90*/  HMMA.16816.F32 R16, R92.reuse, R86, R16 ;  /* 0x000000565c10723c */ /* 0x040fe20000001810 */
[----:B------:R-:W2:Y:S01]  /*8ba0*/  MUFU.TANH R157, R157 ;  /* 0x0000009d009d7308 */ /* 0x000ea20000002400 */
[----:B------:R-:W4:Y:S01]  /*8bb0*/  LDSM.16.M88.4 R84, [R0+0x5c00] ;  /* 0x005c00000054783b */ /* 0x000f220000000200 */
[----:B------:R-:W-:Y:S04]  /*8bc0*/  DEPBAR.LE SB0, 0x0 ;  /* 0x000080000000791a */ /* 0x000fe80000000000 */
[----:B------:R-:W-:Y:S01]  /*8bd0*/  FMUL.FTZ R161, R8, UR11 ;  /* 0x0000000b08a17c20 */ /* 0x000fe20008410000 */
[C---:B---3--:R-:W-:Y:S03]  /*8be0*/  HMMA.16816.F32 R20, R92.reuse, R96, R20 ;  /* 0x000000605c14723c */ /* 0x048fe60000001814 */
[----:B------:R-:W3:Y:S01]  /*8bf0*/  MUFU.TANH R155, R155 ;  /* 0x0000009b009b7308 */ /* 0x000ee20000002400 */
[----:B------:R-:W-:Y:S01]  /*8c00*/  BAR.SYNC.DEFER_BLOCKING 0x0 ;  /* 0x0000000000007b1d */ /* 0x000fe20000010000 */
[----:B------:R-:W-:Y:S01]  /*8c10*/  FMUL.FTZ R159, R9, UR11 ;  /* 0x0000000b099f7c20 */ /* 0x000fe20008410000 */
[----:B------:R-:W-:Y:S01]  /*8c20*/  FMUL.FTZ R160, R10, UR11 ;  /* 0x0000000b0aa07c20 */ /* 0x000fe20008410000 */
[----:B------:R-:W-:Y:S01]  /*8c30*/  FMUL.FTZ R158, R11, UR11 ;  /* 0x0000000b0b9e7c20 */ /* 0x000fe20008410000 */
[C---:B------:R-:W-:Y:S05]  /*8c40*/  HMMA.16816.F32 R24, R92.reuse, R98, R24 ;  /* 0x000000625c18723c */ /* 0x040fea0000001818 */
        /* <DEDUP_REMOVED lines=20> */
[C---:B----4-:R-:W-:Y:S09]  /*8d90*/  HMMA.16816.F32 R28, R92.reuse, R84, R28 ;  /* 0x000000545c1c723c */ /* 0x050ff2000000181c */
[----:B------:R-:W4:Y:S01]  /*8da0*/  MUFU.TANH R160, R160 ;  /* 0x000000a000a07308 */ /* 0x000f220000002400 */
[----:B------:R-:W-:Y:S09]  /*8db0*/  HMMA.16816.F32 R32, R92, R86, R32 ;  /* 0x000000565c20723c */ /* 0x000ff20000001820 */
[----:B------:R-:W2:Y:S01]  /*8dc0*/  MUFU.TANH R158, R158 ;  /* 0x0000009e009e7308 */ /* 0x000ea20000002400 */
[----:B-1----:R-:W-:Y:S01]  /*8dd0*/  FMUL.FTZ R134, R28, UR11 ;  /* 0x0000000b1c867c20 */ /* 0x002fe20008410000 */
        /* <DEDUP_REMOVED lines=108> */
.L_x_3887:
        /* <DEDUP_REMOVED lines=40> */
.L_x_3886:
[----:B------:R-:W-:Y:S01]  /*9720*/  FMNMX3.FTZ R2, R3, R157, R155, !PT ;  /* 0x0000009d03027276 */ /* 0x000fe2000781009b */
[----:B------:R-:W-:Y:S01]  /*9730*/  LDSM.16.MT88.4 R12, [R112+0x6000] ;  /* 0x00600000700c783b */ /* 0x000fe20000004200 */
[----:B------:R-:W-:Y:S02]  /*9740*/  FMNMX3.FTZ R5, R89, R156, R154, !PT ;  /* 0x0000009c59057276 */ /* 0x000fe4000781009a */
[----:B------:R-:W-:Y:S02]  /*9750*/  FMNMX3.FTZ R2, R2, R161, R159, !PT ;  /* 0x000000a102027276 */ /* 0x000fe4000781009f */
[----:B------:R-:W-:Y:S02]  /*9760*/  FMNMX3.FTZ R5, R5, R160, R158, !PT ;  /* 0x000000a005057276 */ /* 0x000fe4000781009e */
        /* <DEDUP_REMOVED lines=66> */
[----:B----4-:R-:W-:Y:S01]  /*9b90*/  F2FP.F16.F32.PACK_AB R80, R97, R101 ;  /* 0x000000656150723e */ /* 0x010fe200000000ff */
        /* <DEDUP_REMOVED lines=12> */
[----:B------:R-:W5:Y:S01]  /*9c60*/  LDSM.16.MT88.4 R60, [R112+0x8000] ;  /* 0x00800000703c783b */ /* 0x000f620000004200 */
[----:B------:R-:W-:Y:S01]  /*9c70*/  FMUL.FTZ R33, R84, R53 ;  /* 0x0000003554217220 */ /* 0x000fe20000410000 */
[C---:B------:R-:W-:Y:S01]  /*9c80*/  FMUL.FTZ R34, R3.reuse, R54 ;  /* 0x0000003603227220 */ /* 0x040fe20000410000 */
[----:B---3--:R-:W-:Y:S01]  /*9c90*/  F2FP.F16.F32.PACK_AB R82, R94, R95 ;  /* 0x0000005f5e52723e */ /* 0x008fe200000000ff */
[C---:B------:R-:W-:Y:S01]  /*9ca0*/  FMUL.FTZ R35, R3.reuse, R55 ;  /* 0x0000003703237220 */ /* 0x040fe20000410000 */
[C---:B------:R-:W-:Y:S01]  /*9cb0*/  FMUL.FTZ R36, R84.reuse, R36 ;  /* 0x0000002454247220 */ /* 0x040fe20000410000 */
[C---:B------:R-:W-:Y:S01]  /*9cc0*/  FMUL.FTZ R37, R84.reuse, R37 ;  /* 0x0000002554257220 */ /* 0x040fe20000410000 */
[C---:B------:R-:W-:Y:S01]  /*9cd0*/  FMUL.FTZ R38, R3.reuse, R38 ;  /* 0x0000002603267220 */ /* 0x040fe20000410000 */
[----:B------:R-:W3:Y:S01]  /*9ce0*/  LDSM.16.MT88.4 R52, [R89+0x2000] ;  /* 0x002000005934783b */ /* 0x000ee20000004200 */
[C---:B------:R-:W-:Y:S01]  /*9cf0*/  FMUL.FTZ R39, R3.reuse, R39 ;  /* 0x0000002703277220 */ /* 0x040fe20000410000 */
[----:B------:R-:W-:Y:S01]  /*9d00*/  FMUL.FTZ R40, R84, R40 ;  /* 0x0000002854287220 */ /* 0x000fe20000410000 */
[----:B--2---:R-:W-:Y:S01]  /*9d10*/  F2FP.F16.F32.PACK_AB R83, R92, R93 ;  /* 0x0000005d5c53723e */ /* 0x004fe200000000ff */
[C---:B------:R-:W-:Y:S01]  /*9d20*/  FMUL.FTZ R41, R84.reuse, R41 ;  /* 0x0000002954297220 */ /* 0x040fe20000410000 */
[C---:B------:R-:W-:Y:S01]  /*9d30*/  FMUL.FTZ R42, R3.reuse, R42 ;  /* 0x0000002a032a7220 */ /* 0x040fe20000410000 */
[C---:B------:R-:W-:Y:S01]  /*9d40*/  FMUL.FTZ R43, R3.reuse, R43 ;  /* 0x0000002b032b7220 */ /* 0x040fe20000410000 */
[C---:B------:R-:W-:Y:S01]  /*9d50*/  FMUL.FTZ R44, R84.reuse, R44 ;  /* 0x0000002c542c7220 */ /* 0x040fe20000410000 */
        /* <DEDUP_REMOVED lines=16> */
[----:B------:R-:W2:Y:S01]  /*9e60*/  MUFU.EX2 R103, R103 ;  /* 0x0000006700677308 */ /* 0x000ea20000000800 */
[C---:B-1----:R-:W-:Y:S03]  /*9e70*/  HMMA.16816.F32 R12, R80.reuse, R20, R12 ;  /* 0x00000014500c723c */ /* 0x042fe6000000180c */
[C---:B------:R-:W-:Y:S01]  /*9e80*/  FMUL.FTZ R20, R84.reuse, R64 ;  /* 0x0000004054147220 */ /* 0x040fe20000410000 */
[----:B------:R-:W-:Y:S05]  /*9e90*/  FMUL.FTZ R21, R84, R65 ;  /* 0x0000004154157220 */ /* 0x000fea0000410000 */
[----:B------:R-:W-:Y:S01]  /*9ea0*/  MUFU.EX2 R105, R105 ;  /* 0x0000006900697308 */ /* 0x000fe20000000800 */
[C---:B------:R-:W-:Y:S01]  /*9eb0*/  FMUL.FTZ R51, R3.reuse, R51 ;  /* 0x0000003303337220 */ /* 0x040fe20000410000 */
        /* <DEDUP_REMOVED lines=25> */
[----:B------:R-:W-:Y:S07]  /*a050*/  FFMA.FTZ R101, R84, R131, R101 ;  /* 0x0000008354657223 */ /* 0x000fee0000010065 */
        /* <DEDUP_REMOVED lines=17> */
[C---:B-----5:R-:W-:Y:S08]  /*a170*/  HMMA.16816.F32 R36, R80.reuse, R60, R36 ;  /* 0x0000003c5024723c */ /* 0x060ff00000001824 */
[----:B------:R-:W-:Y:S01]  /*a180*/  MUFU.EX2 R134, R134 ;  /* 0x0000008600867308 */ /* 0x000fe20000000800 */
[----:B------:R-:W-:Y:S01]  /*a190*/  FFMA.FTZ R100, R3, R132, R100 ;  /* 0x0000008403647223 */ /* 0x000fe20000010064 */
[----:B------:R-:W-:Y:S01]  /*a1a0*/  FADD.FTZ R136, R97, R101 ;  /* 0x0000006561887221 */ /* 0x000fe20000010000 */
[----:B------:R-:W-:Y:S07]  /*a1b0*/  ISETP.GT.AND P0, PT, R130, R117, PT ;  /* 0x000000758200720c */ /* 0x000fee0003f04270 */
[----:B------:R-:W4:Y:S01]  /*a1c0*/  MUFU.EX2 R137, R137 ;  /* 0x0000008900897308 */ /* 0x000f220000000800 */
[----:B------:R-:W-:Y:S01]  /*a1d0*/  FADD.FTZ R100, R96, R100 ;  /* 0x0000006460647221 */ /* 0x000fe20000010000 */
[C---:B------:R-:W-:Y:S01]  /*a1e0*/  HMMA.16816.F32 R40, R80.reuse, R62, R40 ;  /* 0x0000003e5028723c */ /* 0x040fe20000001828 */
[----:B------:R-:W5:Y:S07]  /*a1f0*/  LDSM.16.MT88.4 R60, [R89+0x400] ;  /* 0x00040000593c783b */ /* 0x000f6e0000004200 */
[----:B------:R-:W-:Y:S01]  /*a200*/  MUFU.EX2 R141, R141 ;  /* 0x0000008d008d7308 */ /* 0x000fe20000000800 */
[----:B------:R-:W-:Y:S01]  /*a210*/  FADD.FTZ R93, R93, R100 ;  /* 0x000000645d5d7221 */ /* 0x000fe20000010000 */
[----:B------:R-:W-:Y:S08]  /*a220*/  MOV R3, R2 ;  /* 0x0000000200037202 */ /* 0x000ff00000000f00 */
[----:B------:R-:W1:Y:S01]  /*a230*/  MUFU.EX2 R88, R88 ;  /* 0x0000005800587308 */ /* 0x000e620000000800 */
[----:B------:R-:W-:Y:S01]  /*a240*/  FADD.FTZ R93, R92, R93 ;  /* 0x0000005d5c5d7221 */ /* 0x000fe20000010000 */
[C---:B---3--:R-:W-:Y:S08]  /*a250*/  HMMA.16816.F32 R44, R80.reuse, R52, R44 ;  /* 0x00000034502c723c */ /* 0x048ff0000000182c */
[----:B------:R-:W-:Y:S01]  /*a260*/  MUFU.EX2 R135, R135 ;  /* 0x0000008700877308 */ /* 0x000fe20000000800 */
[----:B--2---:R-:W-:Y:S02]  /*a270*/  F2FP.F16.F32.PACK_AB R52, R107, R102 ;  /* 0x000000666b34723e */ /* 0x004fe400000000ff */
[----:B------:R-:W-:Y:S07]  /*a280*/  F2FP.F16.F32.PACK_AB R53, R103, R106 ;  /* 0x0000006a6735723e */ /* 0x000fee00000000ff */
[----:B------:R-:W2:Y:S01]  /*a290*/  MUFU.EX2 R98, R98 ;  /* 0x0000006200627308 */ /* 0x000ea20000000800 */
[----:B----4-:R-:W-:Y:S01]  /*a2a0*/  F2FP.F16.F32.PACK_AB R84, R137, R134 ;  /* 0x000000868954723e */ /* 0x010fe200000000ff */
[----:B------:R-:W-:Y:S08]  /*a2b0*/  HMMA.16816.F32 R48, R80, R54, R48 ;  /* 0x000000365030723c */ /* 0x000ff00000001830 */
[----:B------:R-:W-:Y:S01]  /*a2c0*/  MUFU.EX2 R132, R64 ;  /* 0x0000004000847308 */ /* 0x000fe20000000800 */
[----:B------:R-:W-:Y:S01]  /*a2d0*/  F2FP.F16.F32.PACK_AB R54, R104, R105 ;  /* 0x000000696836723e */ /* 0x000fe200000000ff */
[----:B------:R-:W-:Y:S01]  /*a2e0*/  FADD.FTZ R106, R106, R93 ;  /* 0x0000005d6a6a7221 */ /* 0x000fe20000010000 */
[----:B------:R-:W-:Y:S07]  /*a2f0*/  F2FP.F16.F32.PACK_AB R55, R108, R109 ;  /* 0x0000006d6c37723e */ /* 0x000fee00000000ff */
[----:B------:R-:W3:Y:S01]  /*a300*/  MUFU.EX2 R99, R99 ;  /* 0x0000006300637308 */ /* 0x000ee20000000800 */
[----:B-1----:R-:W-:Y:S01]  /*a310*/  F2FP.F16.F32.PACK_AB R85, R88, R141 ;  /* 0x0000008d5855723e */ /* 0x002fe200000000ff */
[----:B------:R-:W-:Y:S01]  /*a320*/  FADD.FTZ R106, R103, R106 ;  /* 0x0000006a676a7221 */ /* 0x000fe20000010000 */
[C---:B------:R-:W-:Y:S05]  /*a330*/  HMMA.16816.F32 R4, R52.reuse, R56, R4 ;  /* 0x000000383404723c */ /* 0x040fea0000001804 */
[----:B--2---:R-:W-:Y:S01]  /*a340*/  F2FP.F16.F32.PACK_AB R86, R98, R135 ;  /* 0x000000876256723e */ /* 0x004fe200000000ff */
[----:B------:R-:W-:Y:S02]  /*a350*/  FADD.FTZ R109, R109, R106 ;  /* 0x0000006a6d6d7221 */ /* 0x000fe40000010000 */
[C---:B------:R-:W-:Y:S01]  /*a360*/  HMMA.16816.F32 R8, R52.reuse, R58, R8 ;  /* 0x0000003a3408723c */ /* 0x040fe20000001808 */
[----:B------:R-:W1:Y:S02]  /*a370*/  LDSM.16.MT88.4 R56, [R112+0x7400] ;  /* 0x007400007038783b */ /* 0x000e640000004200 */
[----:B---3--:R-:W-:Y:S01]  /*a380*/  F2FP.F16.F32.PACK_AB R87, R99, R132 ;  /* 0x000000846357723e */ /* 0x008fe200000000ff */
[----:B------:R-:W-:Y:S04]  /*a390*/  FADD.FTZ R108, R108, R109 ;  /* 0x0000006d6c6c7221 */ /* 0x000fe80000010000 */
        /* <DEDUP_REMOVED lines=23> */
[----:B------:R-:W-:Y:S01]  /*a510*/  FADD.FTZ R141, R141, R142 ;  /* 0x0000008e8d8d7221 */ /* 0x000fe20000010000 */
        /* <DEDUP_REMOVED lines=24> */
[----:B------:R4:W5:Y:S07]  /*a6a0*/  LDSM.16.MT88.4 R8, [R89+0x2c00] ;  /* 0x002c00005908783b */ /* 0x00096e0000004200 */
[C---:B------:R-:W-:Y:S03]  /*a6b0*/  HMMA.16816.F32 R72, R84.reuse, R68, R12 ;  /* 0x000000445448723c */ /* 0x040fe6000000180c */
[----:B------:R-:W-:Y:S04]  /*a6c0*/  FADD.FTZ R13, R95, R136 ;  /* 0x000000885f0d7221 */ /* 0x000fe80000010000 */
[----:B------:R-:W-:Y:S01]  /*a6d0*/  FADD.FTZ R13, R94, R13 ;  /* 0x0000000d5e0d7221 */ /* 0x000fe20000010000 */
[C---:B------:R-:W-:Y:S03]  /*a6e0*/  HMMA.16816.F32 R68, R84.reuse, R70, R16 ;  /* 0x000000465444723c */ /* 0x040fe60000001810 */
[----:B------:R-:W-:Y:S04]  /*a6f0*/  FADD.FTZ R12, R102, R13 ;  /* 0x0000000d660c7221 */ /* 0x000fe80000010000 */
[----:B------:R-:W-:Y:S01]  /*a700*/  FADD.FTZ R12, R107, R12 ;  /* 0x0000000c6b0c7221 */ /* 0x000fe20000010000 */
[C---:B-1----:R-:W-:Y:S03]  /*a710*/  HMMA.16816.F32 R64, R84.reuse, R56, R20 ;  /* 0x000000385440723c */ /* 0x042fe60000001814 */
[----:B----4-:R-:W-:Y:S01]  /*a720*/  MOV R89, R0 ;  /* 0x0000000000597202 */ /* 0x010fe20000000f00 */
[----:B------:R-:W-:Y:S04]  /*a730*/  FADD.FTZ R105, R105, R12 ;  /* 0x0000000c69697221 */ /* 0x000fe80000010000 */
[C---:B------:R-:W-:Y:S03]  /*a740*/  HMMA.16816.F32 R60, R84.reuse, R58, R24 ;  /* 0x0000003a543c723c */ /* 0x040fe60000001818 */
[----:B------:R-:W-:Y:S04]  /*a750*/  FADD.FTZ R104, R104, R105 ;  /* 0x0000006968687221 */ /* 0x000fe80000010000 */
[----:B------:R-:W-:Y:S01]  /*a760*/  FADD.FTZ R115, R115, R104 ;  /* 0x0000006873737221 */ /* 0x000fe20000010000 */
[C---:B--2---:R-:W-:Y:S03]  /*a770*/  HMMA.16816.F32 R56, R84.reuse, R52, R28 ;  /* 0x000000345438723c */ /* 0x044fe6000000181c */
[----:B------:R-:W-:Y:S05]  /*a780*/  FADD.FTZ R138, R138, R115 ;  /* 0x000000738a8a7221 */ /* 0x000fea0000010000 */
[C---:B------:R-:W-:Y:S08]  /*a790*/  HMMA.16816.F32 R52, R84.reuse, R54, R32 ;  /* 0x000000365434723c */ /* 0x040ff00000001820 */
[C---:B---3--:R-:W-:Y:S03]  /*a7a0*/  HMMA.16816.F32 R36, R84.reuse, R4, R36 ;  /* 0x000000045424723c */ /* 0x048fe60000001824 */
        /* <DEDUP_REMOVED lines=8> */
[----:B------:R-:W-:Y:S01]  /*a830*/  HMMA.16816.F32 R48, R84, R10, R48 ;  /* 0x0000000a5430723c */ /* 0x000fe20000001830 */
[----:B------:R-:W-:Y:S08]  /*a840*/  @!UPT UIADD3 URZ, UPT, UPT, URZ, URZ, URZ ;  /* 0x000000fffffff290 */ /* 0x000ff0000fffe0ff */
[----:B------:R-:W-:Y:S11]  /*a850*/  @P0 BRA `(.L_x_3888) ;  /* 0xffffffd400740947 */ /* 0x000ff6000383ffff */
.L_x_3884:
[----:B------:R-:W1:Y:S01]  /*a860*/  SHFL.BFLY PT, R4, R131, 0x2, 0x1f ;  /* 0x0c401f0083047f89 */ /* 0x000e6200000e0000 */
[----:B------:R-:W-:Y:S01]  /*a870*/  SHF.L.U32 R13, R91, 0x1, RZ ;  /* 0x000000015b0d7819 */ /* 0x000fe200000006ff */
[----:B------:R-:W-:Y:S01]  /*a880*/  S2UR UR4, SR_CTAID.Y ;  /* 0x00000000000479c3 */ /* 0x000fe20000002600 */
[--C-:B------:R-:W-:Y:S01]  /*a890*/  SHF.R.U32.HI R5, RZ, 0x1, R91.reuse ;  /* 0x00000001ff057819 */ /* 0x100fe2000001165b */
[----:B------:R-:W2:Y:S01]  /*a8a0*/  SHFL.BFLY PT, R3, R132, 0x2, 0x1f ;  /* 0x0c401f0084037f89 */ /* 0x000ea200000e0000 */
[----:B------:R-:W-:Y:S01]  /*a8b0*/  LOP3.LUT R13, R13, 0x6, RZ, 0xc0, !PT ;  /* 0x000000060d0d7812 */ /* 0x000fe200078ec0ff */
[----:B------:R-:W-:Y:S01]  /*a8c0*/  BSSY.RECONVERGENT B0, `(.L_x_3889) ;  /* 0x0000094000007945 */ /* 0x000fe20003800200 */
[----:B------:R-:W-:-:S03]  /*a8d0*/  SHF.R.U32.HI R7, RZ, 0x2, R91 ;  /* 0x00000002ff077819 */ /* 0x000fc6000001165b */
[----:B------:R-:W-:Y:S01]  /*a8e0*/  BAR.SYNC.DEFER_BLOCKING 0x0 ;  /* 0x0000000000007b1d */ /* 0x000fe20000010000 */
[----:B------:R-:W-:Y:S02]  /*a8f0*/  LOP3.LUT R114, R13, 0x3e00, R114, 0xf8, !PT ;  /* 0x00003e000d727812 */ /* 0x000fe400078ef872 */
[----:B------:R-:W-:Y:S02]  /*a900*/  LOP3.LUT R10, R90, 0xd8, RZ, 0xc0, !PT ;  /* 0x000000d85a0a7812 */ /* 0x000fe400078ec0ff */
[----:B------:R-:W-:-:S03]  /*a910*/  LOP3.LUT R15, R114, 0x20, R123, 0xf8, !PT ;  /* 0x00000020720f7812 */ /* 0x000fc600078ef87b */
[----:B------:R-:W-:Y:S01]  /*a920*/  S2UR UR7, SR_CTAID.Z ;  /* 0x00000000000779c3 */ /* 0x000fe20000002700 */
[----:B------:R-:W-:Y:S02]  /*a930*/  LOP3.LUT P3, RZ, R91, 0x3, RZ, 0xc0, !PT ;  /* 0x000000035bff7812 */ /* 0x000fe4000786c0ff */
[----:B------:R-:W-:Y:S02]  /*a940*/  SHF.R.U32.HI R91, RZ, 0x3, R91 ;  /* 0x00000003ff5b7819 */ /* 0x000fe4000001165b */
[----:B------:R-:W-:Y:S02]  /*a950*/  IADD3 R14, PT, PT, -R125, RZ, RZ ;  /* 0x000000ff7d0e7210 */ /* 0x000fe40007ffe1ff */
[C---:B------:R-:W-:Y:S01]  /*a960*/  IADD3 R13, PT, PT, R91.reuse, 0x20, RZ ;  /* 0x000000205b0d7810 */ /* 0x040fe20007ffe0ff */
[----:B------:R-:W3:Y:S01]  /*a970*/  S2UR UR6, SR_CTAID.X ;  /* 0x00000000000679c3 */ /* 0x000ee20000002500 */
[-C--:B------:R-:W-:Y:S01]  /*a980*/  ISETP.GE.AND P1, PT, R91, R116.reuse, PT ;  /* 0x000000745b00720c */ /* 0x080fe20003f26270 */
[----:B-1----:R-:W-:Y:S01]  /*a990*/  FADD.FTZ R11, R4, R131 ;  /* 0x00000083040b7221 */ /* 0x002fe20000010000 */
[----:B------:R-:W-:Y:S01]  /*a9a0*/  ISETP.GE.AND P5, PT, R13, R116, PT ;  /* 0x000000740d00720c */ /* 0x000fe20003fa6270 */
[----:B--2---:R-:W-:-:S03]  /*a9b0*/  FADD.FTZ R8, R3, R132 ;  /* 0x0000008403087221 */ /* 0x004fc60000010000 */
[----:B------:R-:W1:Y:S04]  /*a9c0*/  SHFL.BFLY PT, R4, R11, 0x1, 0x1f ;  /* 0x0c201f000b047f89 */ /* 0x000e6800000e0000 */
[----:B------:R-:W2:Y:S01]  /*a9d0*/  SHFL.BFLY PT, R3, R8, 0x1, 0x1f ;  /* 0x0c201f0008037f89 */ /* 0x000ea200000e0000 */
[----:B---3--:R-:W-:Y:S01]  /*a9e0*/  USHF.L.U32 UR6, UR6, 0x6, URZ ;  /* 0x0000000606067899 */ /* 0x008fe200080006ff */
[----:B-1----:R-:W-:Y:S01]  /*a9f0*/  FADD.FTZ R4, R11, R4 ;  /* 0x000000040b047221 */ /* 0x002fe20000010000 */
[----:B------:R-:W-:-:S03]  /*aa00*/  IADD3 R11, PT, PT, R91, 0x10, RZ ;  /* 0x000000105b0b7810 */ /* 0x000fc60007ffe0ff */
[----:B------:R-:W1:Y:S01]  /*aa10*/  MUFU.RCP R9, R4 ;  /* 0x0000000400097308 */ /* 0x000e620000001000 */
[----:B--2---:R-:W-:Y:S01]  /*aa20*/  FADD.FTZ R3, R8, R3 ;  /* 0x0000000308037221 */ /* 0x004fe20000010000 */
[----:B------:R-:W-:Y:S02]  /*aa30*/  LOP3.LUT R8, R5, 0x30, RZ, 0xc0, !PT ;  /* 0x0000003005087812 */ /* 0x000fe400078ec0ff */
[----:B------:R-:W-:Y:S02]  /*aa40*/  FSETP.NE.FTZ.AND P2, PT, R4, RZ, PT ;  /* 0x000000ff0400720b */ /* 0x000fe40003f55000 */
[----:B------:R-:W-:Y:S02]  /*aa50*/  LOP3.LUT R7, R8, 0x7, R7, 0xf8, !PT ;  /* 0x0000000708077812 */ /* 0x000fe400078ef807 */
[----:B------:R-:W-:Y:S01]  /*aa60*/  LOP3.LUT R8, R122, 0xc0, R123, 0xf8, !PT ;  /* 0x000000c07a087812 */ /* 0x000fe200078ef87b */
[----:B------:R-:W2:Y:S01]  /*aa70*/  MUFU.RCP R6, R3 ;  /* 0x0000000300067308 */ /* 0x000ea20000001000 */
[----:B------:R-:W-:-:S02]  /*aa80*/  LOP3.LUT R5, R10, 0x18, R5, 0x78, !PT ;  /* 0x000000180a057812 */ /* 0x000fc400078e7805 */
[----:B------:R-:W-:Y:S02]  /*aa90*/  LOP3.LUT R8, R15, R8, RZ, 0xfc, !PT ;  /* 0x000000080f087212 */ /* 0x000fe400078efcff */
[----:B------:R-:W-:Y:S02]  /*aaa0*/  ISETP.GE.AND P4, PT, R11, R116, PT ;  /* 0x000000740b00720c */ /* 0x000fe40003f86270 */
[----:B------:R-:W-:Y:S01]  /*aab0*/  LEA R10, R8, UR5, 0x2 ;  /* 0x00000005080a7c11 */ /* 0x000fe2000f8e10ff */
[----:B------:R-:W3:Y:S01]  /*aac0*/  @P2 LDC R13, c[0x0][0x458] ;  /* 0x00011600ff0d2b82 */ /* 0x000ee20000000800 */
[----:B-1----:R-:W-:Y:S01]  /*aad0*/  FSEL R9, R9, 1, P2 ;  /* 0x3f80000009097808 */ /* 0x002fe20001000000 */
[----:B------:R-:W-:Y:S01]  /*aae0*/  @P2 MUFU.LG2 R4, R4 ;  /* 0x0000000400042308 */ /* 0x000fe20000000c00 */
[----:B------:R-:W-:Y:S02]  /*aaf0*/  IADD3 R11, PT, PT, R91, 0x30, RZ ;  /* 0x000000305b0b7810 */ /* 0x000fe40007ffe0ff */
        /* <DEDUP_REMOVED lines=27> */
[----:B------:R-:W-:Y:S01]  /*acb0*/  ISETP.GE.AND P6, PT, R11, R116, PT ;  /* 0x000000740b00720c */ /* 0x000fe20003fc6270 */
[----:B------:R-:W4:Y:S01]  /*acc0*/  @P0 MUFU.LG2 R3, R3 ;  /* 0x0000000300030308 */ /* 0x000f220000000c00 */
[----:B------:R-:W-:Y:S01]  /*acd0*/  IADD3 R12, PT, PT, R10, -R9, RZ ;  /* 0x800000090a0c7210 */ /* 0x000fe20007ffe0ff */
[----:B------:R-:W-:Y:S01]  /*ace0*/  STS.64 [R10], R80 ;  /* 0x000000500a007388 */ /* 0x000fe20000000a00 */
[----:B--2---:R-:W-:-:S02]  /*acf0*/  FSEL R6, R6, 1, P0 ;  /* 0x3f80000006067808 */ /* 0x004fc40000000000 */
[----:B------:R-:W-:Y:S01]  /*ad00*/  LOP3.LUT R123, R123, 0x80, RZ, 0xc0, !PT ;  /* 0x000000807b7b7812 */ /* 0x000fe200078ec0ff */
[----:B------:R-:W2:Y:S01]  /*ad10*/  LDC.64 R8, c[0x0][0x430] ;  /* 0x00010c00ff087b82 */ /* 0x000ea20000000a00 */
[----:B------:R-:W-:Y:S01]  /*ad20*/  LOP3.LUT R5, R5, 0xf24, R90, 0xf8, !PT ;  /* 0x00000f2405057812 */ /* 0x000fe200078ef85a */
[C---:B------:R-:W-:Y:S01]  /*ad30*/  FMUL.FTZ R82, R6.reuse, R82 ;  /* 0x0000005206527220 */ /* 0x040fe20000410000 */
[C---:B------:R-:W-:Y:S01]  /*ad40*/  FMUL.FTZ R83, R6.reuse, R83 ;  /* 0x0000005306537220 */ /* 0x040fe20000410000 */
[C---:B------:R-:W-:Y:S01]  /*ad50*/  FMUL.FTZ R78, R6.reuse, R78 ;  /* 0x0000004e064e7220 */ /* 0x040fe20000410000 */
[C---:B------:R-:W-:Y:S01]  /*ad60*/  FMUL.FTZ R79, R6.reuse, R79 ;  /* 0x0000004f064f7220 */ /* 0x040fe20000410000 */
[C---:B------:R-:W-:Y:S01]  /*ad70*/  FMUL.FTZ R74, R6.reuse, R74 ;  /* 0x0000004a064a7220 */ /* 0x040fe20000410000 */
[C---:B------:R-:W-:Y:S01]  /*ad80*/  FMUL.FTZ R75, R6.reuse, R75 ;  /* 0x0000004b064b7220 */ /* 0x040fe20000410000 */
[----:B------:R-:W5:Y:S01]  /*ad90*/  LDC R11, c[0x0][0x3e0] ;  /* 0x0000f800ff0b7b82 */ /* 0x000f620000000800 */
        /* <DEDUP_REMOVED lines=15> */
[----:B--2---:R-:W-:Y:S01]  /*ae90*/  IMAD R8, R8, UR4, R125 ;  /* 0x0000000408087c24 */ /* 0x004fe2000f8e027d */
[----:B------:R-:W2:Y:S01]  /*aea0*/  LDCU UR4, c[0x0][0x44c] ;  /* 0x00008980ff0477ac */ /* 0x000ea20008000800 */
[C---:B------:R-:W-:Y:S01]  /*aeb0*/  FMUL.FTZ R47, R6.reuse, R47 ;  /* 0x0000002f062f7220 */ /* 0x040fe20000410000 */
[C---:B------:R-:W-:Y:S01]  /*aec0*/  FMUL.FTZ R50, R6.reuse, R50 ;  /* 0x0000003206327220 */ /* 0x040fe20000410000 */
[----:B------:R-:W-:Y:S01]  /*aed0*/  FMUL.FTZ R51, R6, R51 ;  /* 0x0000003306337220 */ /* 0x000fe20000410000 */
[-C--:B------:R-:W-:Y:S01]  /*aee0*/  IADD3 R6, PT, PT, R10, -R123.reuse, RZ ;  /* 0x8000007b0a067210 */ /* 0x080fe20007ffe0ff */
[----:B------:R-:W-:Y:S01]  /*aef0*/  STS.64 [R10+0x400], R82 ;  /* 0x000400520a007388 */ /* 0x000fe20000000a00 */
[----:B------:R-:W-:Y:S01]  /*af00*/  IADD3 R123, PT, PT, R12, -R123, RZ ;  /* 0x8000007b0c7b7210 */ /* 0x000fe20007ffe0ff */
[----:B-----5:R-:W-:-:S02]  /*af10*/  IMAD R14, R11, R14, UR7 ;  /* 0x000000070b0e7e24 */ /* 0x020fc4000f8e020e */
[----:B----4-:R-:W-:Y:S01]  /*af20*/  @P0 FMUL.FTZ R3, R3, 0.69314718246459960938 ;  /* 0x3f31721803030820 */ /* 0x010fe20000410000 */
        /* <DEDUP_REMOVED lines=9> */
[----:B------:R-:W-:-:S02]  /*afc0*/  IMAD R3, R91, 0x60, R90 ;  /* 0x000000605b037824 */ /* 0x000fc400078e025a */
[----:B--2---:R-:W-:Y:S01]  /*afd0*/  IMAD R0, R8, UR4, RZ ;  /* 0x0000000408007c24 */ /* 0x004fe2000f8e02ff */
        /* <DEDUP_REMOVED lines=20> */
[----:B---3--:R-:W-:Y:S01]  /*b120*/  @P2 FFMA.FTZ R10, R2, R13, R11 ;  /* 0x0000000d020a2223 */ /* 0x008fe2000001000b */
        /* <DEDUP_REMOVED lines=13> */
.L_x_3890:
[----:B------:R-:W-:Y:S05]  /*b200*/  BSYNC.RECONVERGENT B0 ;  /* 0x0000000000007941 */ /* 0x000fea0003800200 */
.L_x_3889:
        /* <DEDUP_REMOVED lines=19> */
.L_x_3892:
[----:B------:R-:W-:Y:S05]  /*b340*/  BSYNC.RECONVERGENT B0 ;  /* 0x0000000000007941 */ /* 0x000fea0003800200 */
.L_x_3891:
        /* <DEDUP_REMOVED lines=21> */
.L_x_3894:
[----:B------:R-:W-:Y:S05]  /*b4a0*/  BSYNC.RECONVERGENT B0 ;  /* 0x0000000000007941 */ /* 0x000fea0003800200 */
.L_x_3893:
        /* <DEDUP_REMOVED lines=21> */
.L_x_3896:
[----:B------:R-:W-:Y:S05]  /*b600*/  BSYNC.RECONVERGENT B0 ;  /* 0x0000000000007941 */ /* 0x000fea0003800200 */
.L_x_3895:
        /* <DEDUP_REMOVED lines=22> */
.L_x_3897:
        /* <DEDUP_REMOVED lines=9> */
.L_x_5533:


//--------------------- .text._ZN5flash24flash_fwd_splitkv_kernelI23Flash_fwd_kernel_traitsILi96ELi64ELi64ELi4ELb0ELb0EN7cutlass6half_tE19Flash_kernel_traitsILi96ELi64ELi64ELi4ES3_EELb1ELb0ELb0ELb0ELb0ELb0ELb1ELb1EEEvNS_16Flash_fwd_paramsE --------------------------
	.section	.text._ZN5flash24flash_fwd_splitkv_kernelI23Flash_fwd_kernel_traitsILi96ELi64ELi64ELi4ELb0ELb0EN7cutlass6half_tE19Flash_kernel_traitsILi96ELi64ELi64ELi4ES3_EELb1ELb0ELb0ELb0ELb0ELb0ELb1ELb1EEEvNS_16Flash_fwd_paramsE,"ax",@progbits
	.align	128
        .global         _ZN5flash24flash_fwd_splitkv_kernelI23Flash_fwd_kernel_traitsILi96ELi64ELi64ELi4ELb0ELb0EN7cutlass6half_tE19Flash_kernel_traitsILi96ELi64ELi64ELi4ES3_EELb1ELb0ELb0ELb0ELb0ELb0ELb1ELb1EEEvNS_16Flash_fwd_paramsE
        .type           _ZN5flash24flash_fwd_splitkv_kernelI23Flash_fwd_kernel_traitsILi96ELi64ELi64ELi4ELb0ELb0EN7cutlass6half_tE19Flash_kernel_traitsILi96ELi64ELi64ELi4ES3_EELb1ELb0ELb0ELb0ELb0ELb0ELb1ELb1EEEvNS_16Flash_fwd_paramsE,@function
        .size           _ZN5flash24flash_fwd_splitkv_kernelI23Flash_fwd_kernel_traitsILi96ELi64ELi64ELi4ELb0ELb0EN7cutlass6half_tE19Flash_kernel_traitsILi96ELi64ELi64ELi4ES3_EELb1ELb0ELb0ELb0ELb0ELb0ELb1ELb1EEEvNS_16Flash_fwd_paramsE,(.L_x_5534 - _ZN5flash24flash_fwd_splitkv_kernelI23Flash_fwd_kernel_traitsILi96ELi64ELi64ELi4ELb0ELb0EN7cutlass6half_tE19Flash_kernel_traitsILi96ELi64ELi64ELi4ES3_EELb1ELb0ELb0ELb0ELb0ELb0ELb1ELb1EEEvNS_16Flash_fwd_paramsE)
        .other          _ZN5flash24flash_fwd_splitkv_kernelI23Flash_fwd_kernel_traitsILi96ELi64ELi64ELi4ELb0ELb0EN7cutlass6half_tE19Flash_kernel_traitsILi96ELi64ELi64ELi4ES3_EELb1ELb0ELb0ELb0ELb0ELb0ELb1ELb1EEEvNS_16Flash_fwd_paramsE,@"STO_CUDA_ENTRY STV_DEFAULT"
_ZN5flash24flash_fwd_splitkv_kernelI23Flash_fwd_kernel_traitsILi96ELi64ELi64ELi4ELb0ELb0EN7cutlass6half_tE19Flash_kernel_traitsILi96ELi64ELi64ELi4ES3_EELb1ELb0ELb0ELb0ELb0ELb0ELb1ELb1EEEvNS_16Flash_fwd_paramsE:
.text._ZN5flash24flash_fwd_splitkv_kernelI23Flash_fwd_kernel_traitsILi96ELi64ELi64ELi4ELb0ELb0EN7cutlass6half_tE19Flash_kernel_traitsILi96ELi64ELi64ELi4ES3_EELb1ELb0ELb0ELb0ELb0ELb0ELb1ELb1EEEvNS_16Flash_fwd_paramsE:
[----:B------:R-:W-:Y:S08]  /*0000*/  LDC R1, c[0x0][0x37c] ;  /* 0x0000df00ff017b82 */ /* 0x000ff00000000800 */
[----:B------:R-:W1:Y:S01]  /*0010*/  LDC R11, c[0x0][0x3e0] ;  /* 0x0000f800ff0b7b82 */ /* 0x000e620000000800 */
[----:B------:R-:W2:Y:S01]  /*0020*/  S2R R8, SR_CTAID.Z ;  /* 0x0000000000087919 */ /* 0x000ea20000002700 */
[----:B------:R-:W3:Y:S01]  /*0030*/  LDCU.64 UR6, c[0x0][0x358] ;  /* 0x00006b00ff0677ac */ /* 0x000ee20008000a00 */
[----:B------:R-:W4:Y:S05]  /*0040*/  LDCU.64 UR4, c[0x0][0x470] ;  /* 0x00008e00ff0477ac */ /* 0x000f2a0008000a00 */
        /* <DEDUP_REMOVED lines=19> */
[----:B------:R-:W-:Y:S01]  /*0180*/  ISETP.GE.U32.AND P3, PT, R0, R11, PT ;  /* 0x0000000b0000720c */ /* 0x000fe20003f66070 */
[----:B------:R-:W-:Y:S01]  /*0190*/  IMAD.MOV.U32 R0, RZ, RZ, -0x1 ;  /* 0xffffffffff007424 */ /* 0x000fe200078e00ff */
        /* <DEDUP_REMOVED lines=22> */
[----:B------:R-:W1:Y:S01]  /*0300*/  S2R R9, SR_CTAID.X ;  /* 0x0000000000097919 */ /* 0x000e620000002500 */
[----:B------:R1:W5:Y:S06]  /*0310*/  @P3 LDG.E R59, desc[UR6][R16.64] ;  /* 0x00000006103b3981 */ /* 0x00036c000c1e1900 */
        /* <DEDUP_REMOVED lines=9> */
[----:B------:R-:W-:Y:S02]  /*03b0*/  IMAD.SHL.U32 R61, R9, 0x40, RZ ;  /* 0x00000040093d7824 */ /* 0x000fe400078e00ff */
[----:B------:R-:W-:-:S13]  /*03c0*/  ISETP.NE.AND.EX P0, PT, R3, RZ, PT, P0 ;  /* 0x000000ff0300720c */ /* 0x000fda0003f05300 */
[----:B------:R-:W4:Y:S01]  /*03d0*/  @!P0 LDC R17, c[0x0][0x438] ;  /* 0x00010e00ff118b82 */ /* 0x000f220000000800 */
[----:B--2---:R-:W-:-:S05]  /*03e0*/  @P1 IMAD.IADD R128, R13, 0x1, -R0 ;  /* 0x000000010d801824 */ /* 0x004fca00078e0a00 */
[----:B---3--:R-:W-:Y:S01]  /*03f0*/  ISETP.GT.AND P1, PT, R128, R61, PT ;  /* 0x0000003d8000720c */ /* 0x008fe20003f24270 */
[----:B-1--4-:R-:W-:-:S12]  /*0400*/  @!P0 BRA `(.L_x_3898) ;  /* 0x00000000000c8947 */ /* 0x012fd80003800000 */
[----:B------:R-:W2:Y:S02]  /*0410*/  @P2 LDG.E R2, desc[UR6][R18.64+0x4] ;  /* 0x0000040612022981 */ /* 0x000ea4000c1e1900 */
[----:B--2--5:R-:W-:-:S06]  /*0420*/  @P2 IADD3 R17, PT, PT, R2, -R7, RZ ;  /* 0x8000000702112210 */ /* 0x024fcc0007ffe0ff */
[----:B------:R1:W5:Y:S02]  /*0430*/  @!P2 LDG.E R17, desc[UR6][R18.64] ;  /* 0x000000061211a981 */ /* 0x000364000c1e1900 */
.L_x_3898:
[----:B------:R-:W-:Y:S05]  /*0440*/  @!P1 EXIT ;  /* 0x000000000000994d */ /* 0x000fea0003800000 */
[----:B------:R-:W2:Y:S01]  /*0450*/  LDC R12, c[0x0][0x374] ;  /* 0x0000dd00ff0c7b82 */ /* 0x000ea20000000800 */
[--C-:B-----5:R-:W-:Y:S01]  /*0460*/  IMAD.IADD R62, R17, 0x1, -R6.reuse ;  /* 0x00000001113e7824 */ /* 0x120fe200078e0a06 */
[----:B------:R-:W3:Y:S01]  /*0470*/  S2R R58, SR_TID.X ;  /* 0x00000000003a7919 */ /* 0x000ee20000002100 */
[----:B------:R-:W-:-:S05]  /*0480*/  @P3 IMAD.IADD R59, R59, 0x1, -R6 ;  /* 0x000000013b3b3824 */ /* 0x000fca00078e0a06 */
[----:B------:R-:W4:Y:S01]  /*0490*/  LDC R2, c[0x0][0x438] ;  /* 0x00010e00ff027b82 */ /* 0x000f220000000800 */
[----:B--2---:R-:W-:-:S04]  /*04a0*/  IABS R10, R12 ;  /* 0x0000000c000a7213 */ /* 0x004fc80000000000 */
[----:B------:R-:W2:Y:S01]  /*04b0*/  I2F.RP R16, R10 ;  /* 0x0000000a00107306 */ /* 0x000ea20000209400 */
[----:B----4-:R-:W-:-:S05]  /*04c0*/  VIADD R2, R2, 0x3f ;  /* 0x0000003f02027836 */ /* 0x010fca0000000000 */
[----:B-1----:R-:W-:-:S04]  /*04d0*/  SHF.R.S32.HI R19, RZ, 0x1f, R2 ;  /* 0x0000001fff137819 */ /* 0x002fc80000011402 */
[----:B------:R-:W-:Y:S01]  /*04e0*/  LEA.HI R19, R19, R2, RZ, 0x6 ;  /* 0x0000000213137211 */ /* 0x000fe200078f30ff */
[----:B------:R-:W-:Y:S01]  /*04f0*/  IMAD.MOV.U32 R2, RZ, RZ, RZ ;  /* 0x000000ffff027224 */ /* 0x000fe200078e00ff */
[----:B--2---:R-:W1:Y:S02]  /*0500*/  MUFU.RCP R3, R16 ;  /* 0x0000001000037308 */ /* 0x004e640000001000 */
        /* <DEDUP_REMOVED lines=15> */
[----:B------:R-:W2:Y:S03]  /*0600*/  @!P3 LDC R16, c[0x0][0x43c] ;  /* 0x00010f00ff10bb82 */ /* 0x000ea60000000800 */
[----:B------:R-:W-:Y:S02]  /*0610*/  ISETP.GT.U32.AND P1, PT, R10, R21, PT ;  /* 0x000000150a00720c */ /* 0x000fe40003f24070 */
[----:B-1----:R-:W-:-:S11]  /*0620*/  @!P3 ISETP.NE.U32.AND P2, PT, R2, RZ, PT ;  /* 0x000000ff0200b20c */ /* 0x002fd60003f45070 */
[----:B------:R-:W-:Y:S01]  /*0630*/  @!P1 IMAD.IADD R21, R21, 0x1, -R10 ;  /* 0x0000000115159824 */ /* 0x000fe200078e0a0a */
[----:B------:R-:W1:Y:S01]  /*0640*/  LDC R2, c[0x0][0x508] ;  /* 0x00014200ff027b82 */ /* 0x000e620000000800 */
[----:B------:R-:W-:Y:S01]  /*0650*/  @!P3 ISETP.NE.AND.EX P2, PT, R3, RZ, PT, P2 ;  /* 0x000000ff0300b20c */ /* 0x000fe20003f45320 */
[----:B------:R-:W-:Y:S01]  /*0660*/  @!P1 VIADD R13, R13, 0x1 ;  /* 0x000000010d0d9836 */ /* 0x000fe20000000000 */
[----:B------:R-:W-:Y:S02]  /*0670*/  ISETP.NE.AND P1, PT, R12, RZ, PT ;  /* 0x000000ff0c00720c */ /* 0x000fe40003f25270 */
[----:B------:R-:W-:Y:S02]  /*0680*/  ISETP.GE.U32.AND P5, PT, R21, R10, PT ;  /* 0x0000000a1500720c */ /* 0x000fe40003fa6070 */
[----:B------:R-:W4:Y:S01]  /*0690*/  S2R R10, SR_CTAID.Y ;  /* 0x00000000000a7919 */ /* 0x000f220000002600 */
[----:B--2---:R-:W-:-:S05]  /*06a0*/  @!P3 SEL R3, R16, RZ, P2 ;  /* 0x000000ff1003b207 */ /* 0x004fca0001000000 */
[----:B------:R-:W-:Y:S02]  /*06b0*/  @!P3 IMAD.IADD R59, R62, 0x1, R3 ;  /* 0x000000013e3bb824 */ /* 0x000fe400078e0203 */
[----:B------:R-:W-:Y:S02]  /*06c0*/  VIADD R3, R9, 0x1 ;  /* 0x0000000109037836 */ /* 0x000fe40000000000 */
[----:B------:R-:W-:Y:S02]  /*06d0*/  VIADD R17, R59, 0x3f ;  /* 0x0000003f3b117836 */ /* 0x000fe40000000000 */
[----:B------:R-:W-:Y:S02]  /*06e0*/  @P5 VIADD R13, R13, 0x1 ;  /* 0x000000010d0d5836 */ /* 0x000fe40000000000 */
[----:B------:R-:W-:Y:S02]  /*06f0*/  IMAD R3, R3, 0x40, -R128 ;  /* 0x0000004003037824 */ /* 0x000fe400078e0a80 */
[----:B------:R-:W-:Y:S01]  /*0700*/  @!P0 IMAD.MOV R13, RZ, RZ, -R13 ;  /* 0x000000ffff0d8224 */ /* 0x000fe200078e0a0d */
[----:B------:R-:W-:-:S02]  /*0710*/  @!P1 LOP3.LUT R13, RZ, R12, RZ, 0x33, !PT ;  /* 0x0000000cff0d9212 */ /* 0x000fc400078e33ff */
[----:B-1----:R-:W-:Y:S02]  /*0720*/  IADD3 R2, PT, PT, R17, R2, R3 ;  /* 0x0000000211027210 */ /* 0x002fe40007ffe003 */
[----:B------:R-:W-:Y:S02]  /*0730*/  SHF.R.S32.HI R12, RZ, 0x1f, R17 ;  /* 0x0000001fff0c7819 */ /* 0x000fe40000011411 */
[----:B------:R-:W-:Y:S02]  /*0740*/  SHF.R.S32.HI R3, RZ, 0x1f, R2 ;  /* 0x0000001fff037819 */ /* 0x000fe40000011402 */
[----:B------:R-:W-:Y:S02]  /*0750*/  LEA.HI R17, R12, R17, RZ, 0x6 ;  /* 0x000000110c117211 */ /* 0x000fe400078f30ff */
[----:B------:R-:W-:Y:S02]  /*0760*/  LEA.HI R3, R3, R2, RZ, 0x6 ;  /* 0x0000000203037211 */ /* 0x000fe400078f30ff */
[----:B------:R-:W-:-:S02]  /*0770*/  SHF.R.S32.HI R2, RZ, 0x6, R17 ;  /* 0x00000006ff027819 */ /* 0x000fc40000011411 */
[----:B------:R-:W-:Y:S01]  /*0780*/  SHF.R.S32.HI R3, RZ, 0x6, R3 ;  /* 0x00000006ff037819 */ /* 0x000fe20000011403 */
[----:B----4-:R-:W-:-:S05]  /*0790*/  IMAD R123, R13, R10, RZ ;  /* 0x0000000a0d7b7224 */ /* 0x010fca00078e02ff */
[----:B------:R-:W-:-:S04]  /*07a0*/  VIADDMNMX R2, R123, R13, R2, PT ;  /* 0x0000000d7b027246 */ /* 0x000fc80003800102 */
[----:B------:R-:W-:Y:S01]  /*07b0*/  VIMNMX R86, PT, PT, R2, R3, PT ;  /* 0x0000000302567248 */ /* 0x000fe20003fe0100 */
[----:B------:R-:W-:-:S03]  /*07c0*/  IMAD.MOV R2, RZ, RZ, -R129 ;  /* 0x000000ffff027224 */ /* 0x000fc600078e0a81 */
[----:B------:R-:W-:Y:S01]  /*07d0*/  ISETP.GE.AND P0, PT, R123, R86, PT ;  /* 0x000000567b00720c */ /* 0x000fe20003f06270 */
[----:B------:R-:W-:-:S12]  /*07e0*/  IMAD R2, R11, R2, R8 ;  /* 0x000000020b027224 */ /* 0x000fd800078e0208 */
        /* <DEDUP_REMOVED lines=9> */
[C---:B------:R-:W-:Y:S01]  /*0880*/  ISETP.GE.AND P2, PT, R58.reuse, R9, PT ;  /* 0x000000093a00720c */ /* 0x040fe20003f46270 */
[----:B------:R-:W-:Y:S01]  /*0890*/  VIADD R8, R58, 0x30 ;  /* 0x000000303a087836 */ /* 0x000fe20000000000 */
[----:B------:R-:W-:-:S02]  /*08a0*/  LOP3.LUT R15, R13, 0x20, RZ, 0xfc, !PT ;  /* 0x000000200d0f7812 */ /* 0x000fc400078efcff */
[-C--:B------:R-:W-:Y:S02]  /*08b0*/  ISETP.GE.AND P1, PT, R12, R9.reuse, PT ;  /* 0x000000090c00720c */ /* 0x080fe40003f26270 */
[----:B------:R-:W-:Y:S02]  /*08c0*/  ISETP.GE.AND P6, PT, R8, R9, PT ;  /* 0x000000090800720c */ /* 0x000fe40003fc6270 */
[----:B------:R-:W-:Y:S01]  /*08d0*/  LOP3.LUT R14, R13, 0x40, RZ, 0xfc, !PT ;  /* 0x000000400d0e7812 */ /* 0x000fe200078efcff */
[----:B-1----:R-:W-:Y:S02]  /*08e0*/  IMAD R4, R10, R4, R129 ;  /* 0x000000040a047224 */ /* 0x002fe400078e0281 */
[----:B------:R-:W-:Y:S02]  /*08f0*/  VIADD R10, R58, 0x20 ;  /* 0x000000203a0a7836 */ /* 0x000fe40000000000 */
[----:B------:R-:W-:Y:S02]  /*0900*/  IMAD R2, R4, R11, R2 ;  /* 0x0000000b04027224 */ /* 0x000fe400078e0202 */
[----:B------:R-:W-:Y:S01]  /*0910*/  IMAD R11, R58, 0x60, R13 ;  /* 0x000000603a0b7824 */ /* 0x000fe200078e020d */
[----:B------:R-:W-:Y:S01]  /*0920*/  ISETP.GE.AND P5, PT, R10, R9, PT ;  /* 0x000000090a00720c */ /* 0x000fe20003fa6270 */
        /* <DEDUP_REMOVED lines=15> */
.L_x_3901:
[----:B------:R-:W-:Y:S05]  /*0a20*/  BSYNC.RECONVERGENT B0 ;  /* 0x0000000000007941 */ /* 0x000fea0003800200 */
.L_x_3900:
        /* <DEDUP_REMOVED lines=18> */
.L_x_3903:
[----:B------:R-:W-:Y:S05]  /*0b50*/  BSYNC.RECONVERGENT B0 ;  /* 0x0000000000007941 */ /* 0x000fea0003800200 */
.L_x_3902:
        /* <DEDUP_REMOVED lines=18> */
.L_x_3905:
[----:B------:R-:W-:Y:S05]  /*0c80*/  BSYNC.RECONVERGENT B0 ;  /* 0x0000000000007941 */ /* 0x000fea0003800200 */
.L_x_3904:
        /* <DEDUP_REMOVED lines=18> */
.L_x_3907:
[----:B------:R-:W-:Y:S05]  /*0db0*/  BSYNC.RECONVERGENT B0 ;  /* 0x0000000000007941 */ /* 0x000fea0003800200 */
.L_x_3906:
        /* <DEDUP_REMOVED lines=20> */
.L_x_3899:
        /* <DEDUP_REMOVED lines=11> */
.L_x_3908:
[----:B------:R-:W-:Y:S05]  /*0fb0*/  BRA.U !UP0, `(.L_x_3909) ;  /* 0x00000005087c7547 */ /* 0x000fea000b800000 */
[----:B-1----:R-:W1:Y:S01]  /*0fc0*/  LDC R11, c[0x0][0x4f0] ;  /* 0x00013c00ff0b7b82 */ /* 0x002e620000000800 */
[----:B------:R-:W-:Y:S01]  /*0fd0*/  LEA R6, R86, 0xffffffc0, 0x6 ;  /* 0xffffffc056067811 */ /* 0x000fe200078e30ff */
[----:B------:R-:W2:Y:S03]  /*0fe0*/  LDCU.64 UR4, c[0x0][0x4e8] ;  /* 0x00009d00ff0477ac */ /* 0x000ea60008000a00 */
[----:B-----5:R-:W-:Y:S01]  /*0ff0*/  IABS R3, R6 ;  /* 0x0000000600037213 */ /* 0x020fe20000000000 */
        /* <DEDUP_REMOVED lines=26> */
[----:B------:R-:W-:-:S02]  /*11a0*/  LEA R130, P0, R4, UR18, 0x2 ;  /* 0x0000001204827c11 */ /* 0x000fc4000f8010ff */
[----:B------:R-:W-:Y:S02]  /*11b0*/  @!P1 IADD3 R7, PT, PT, -R7, RZ, RZ ;  /* 0x000000ff07079210 */ /* 0x000fe40007ffe1ff */
[----:B------:R-:W-:Y:S02]  /*11c0*/  LEA.HI.X R131, R4, UR19, R131, 0x2, P0 ;  /* 0x0000001304837c11 */ /* 0x000fe400080f1483 */
[----:B------:R-:W-:-:S05]  /*11d0*/  @!P2 LOP3.LUT R7, RZ, R11, RZ, 0x33, !PT ;  /* 0x0000000bff07a212 */ /* 0x000fca00078e33ff */
[----:B------:R-:W-:-:S05]  /*11e0*/  IMAD.WIDE R18, R7, 0x4, R130 ;  /* 0x0000000407127825 */ /* 0x000fca00078e0282 */
[----:B------:R-:W3:Y:S01]  /*11f0*/  LDG.E R3, desc[UR6][R18.64] ;  /* 0x0000000612037981 */ /* 0x000ee2000c1e1900 */
[----:B--2---:R-:W-:Y:S01]  /*1200*/  IABS R4, R5 ;  /* 0x0000000500047213 */ /* 0x004fe20000000000 */
[----:B------:R-:W-:-:S03]  /*1210*/  IMAD.MOV R7, RZ, RZ, -R7 ;  /* 0x000000ffff077224 */ /* 0x000fc600078e0a07 */
[----:B------:R-:W2:Y:S01]  /*1220*/  I2F.RP R17, R4 ;  /* 0x0000000400117306 */ /* 0x000ea20000209400 */
[----:B------:R-:W-:-:S05]  /*1230*/  IMAD R7, R11, R7, R6 ;  /* 0x000000070b077224 */ /* 0x000fca00078e0206 */
[----:B------:R-:W-:Y:S02]  /*1240*/  SHF.R.S32.HI R6, RZ, 0x1f, R7 ;  /* 0x0000001fff067819 */ /* 0x000fe40000011407 */
[----:B--2---:R-:W2:Y:S02]  /*1250*/  MUFU.RCP R12, R17 ;  /* 0x00000011000c7308 */ /* 0x004ea40000001000 */
[----:B--2---:R-:W-:-:S06]  /*1260*/  VIADD R12, R12, 0xffffffe ;  /* 0x0ffffffe0c0c7836 */ /* 0x004fcc0000000000 */
[----:B------:R-:W2:Y:S02]  /*1270*/  F2I.FTZ.U32.TRUNC.NTZ R13, R12 ;  /* 0x0000000c000d7305 */ /* 0x000ea4000021f000 */
[----:B--2---:R-:W-:Y:S02]  /*1280*/  IADD3 R8, PT, PT, RZ, -R13, RZ ;  /* 0x8000000dff087210 */ /* 0x004fe40007ffe0ff */
        /* <DEDUP_REMOVED lines=10> */
[-C--:B------:R-:W-:Y:S02]  /*1330*/  @!P1 IADD3 R13, PT, PT, R13, -R4.reuse, RZ ;  /* 0x800000040d0d9210 */ /* 0x080fe40007ffe0ff */
[----:B------:R-:W-:Y:S02]  /*1340*/  @!P1 IADD3 R16, PT, PT, R16, 0x1, RZ ;  /* 0x0000000110109810 */ /* 0x000fe40007ffe0ff */
[----:B------:R-:W-:Y:S02]  /*1350*/  ISETP.GE.U32.AND P2, PT, R13, R4, PT ;  /* 0x000000040d00720c */ /* 0x000fe40003f46070 */
[----:B------:R-:W-:-:S11]  /*1360*/  ISETP.NE.AND P1, PT, R5, RZ, PT ;  /* 0x000000ff0500720c */ /* 0x000fd60003f25270 */
[----:B------:R-:W-:Y:S02]  /*1370*/  @P2 IADD3 R16, PT, PT, R16, 0x1, RZ ;  /* 0x0000000110102810 */ /* 0x000fe40007ffe0ff */
[----:B---3--:R-:W-:Y:S01]  /*1380*/  SHF.R.S32.HI R4, RZ, 0x1f, R3 ;  /* 0x0000001fff047819 */ /* 0x008fe20000011403 */
[----:B-1----:R-:W-:-:S04]  /*1390*/  IMAD.WIDE.U32 R12, R3, UR4, RZ ;  /* 0x00000004030c7c25 */ /* 0x002fc8000f8e00ff */
[C---:B------:R-:W-:Y:S02]  /*13a0*/  IMAD R8, R4.reuse, UR4, RZ ;  /* 0x0000000404087c24 */ /* 0x040fe4000f8e02ff */
[----:B------:R-:W-:Y:S02]  /*13b0*/  IMAD R4, R4, UR8, RZ ;  /* 0x0000000804047c24 */ /* 0x000fe4000f8e02ff */
[C---:B------:R-:W-:Y:S01]  /*13c0*/  IMAD R8, R3.reuse, UR5, R8 ;  /* 0x0000000503087c24 */ /* 0x040fe2000f8e0208 */
[----:B------:R-:W1:Y:S01]  /*13d0*/  LDCU.64 UR4, c[0x0][0x3c0] ;  /* 0x00007800ff0477ac */ /* 0x000e620008000a00 */
[C---:B------:R-:W-:Y:S02]  /*13e0*/  IMAD R4, R3.reuse, UR9, R4 ;  /* 0x0000000903047c24 */ /* 0x040fe4000f8e0204 */
[----:B------:R-:W-:Y:S01]  /*13f0*/  IMAD.WIDE.U32 R10, R3, UR8, RZ ;  /* 0x00000008030a7c25 */ /* 0x000fe2000f8e00ff */
[----:B------:R-:W-:Y:S01]  /*1400*/  IADD3 R13, PT, PT, R13, R8, RZ ;  /* 0x000000080d0d7210 */ /* 0x000fe20007ffe0ff */
[----:B------:R-:W2:Y:S01]  /*1410*/  LDCU.128 UR8, c[0x0][0x3d0] ;  /* 0x00007a00ff0877ac */ /* 0x000ea20008000c00 */
[----:B------:R-:W-:Y:S01]  /*1420*/  LOP3.LUT R3, RZ, R5, RZ, 0x33, !PT ;  /* 0x00000005ff037212 */ /* 0x000fe200078e33ff */
[----:B------:R-:W-:Y:S01]  /*1430*/  IMAD.MOV.U32 R8, RZ, RZ, R16 ;  /* 0x000000ffff087224 */ /* 0x000fe200078e0010 */
[----:B------:R-:W-:Y:S01]  /*1440*/  IADD3 R11, PT, PT, R11, R4, RZ ;  /* 0x000000040b0b7210 */ /* 0x000fe20007ffe0ff */
[----:B----4-:R-:W-:-:S02]  /*1450*/  IMAD R4, R6, UR12, RZ ;  /* 0x0000000c06047c24 */ /* 0x010fc4000f8e02ff */
[----:B------:R-:W-:Y:S01]  /*1460*/  IMAD.WIDE.U32 R12, R7, UR12, R12 ;  /* 0x0000000c070c7c25 */ /* 0x000fe2000f8e000c */
[----:B------:R-:W-:-:S03]  /*1470*/  @!P0 IADD3 R8, PT, PT, -R8, RZ, RZ ;  /* 0x000000ff08088210 */ /* 0x000fc60007ffe1ff */
[----:B------:R-:W-:Y:S01]  /*1480*/  IMAD R4, R7, UR13, R4 ;  /* 0x0000000d07047c24 */ /* 0x000fe2000f8e0204 */
[----:B------:R-:W-:Y:S01]  /*1490*/  SEL R5, R3, R8, !P1 ;  /* 0x0000000803057207 */ /* 0x000fe20004800000 */
[----:B-1----:R-:W-:Y:S02]  /*14a0*/  IMAD R6, R6, UR4, RZ ;  /* 0x0000000406067c24 */ /* 0x002fe4000f8e02ff */
[----:B------:R-:W-:-:S04]  /*14b0*/  IMAD.WIDE.U32 R10, R7, UR4, R10 ;  /* 0x00000004070a7c25 */ /* 0x000fc8000f8e000a */
[----:B------:R-:W-:Y:S01]  /*14c0*/  IMAD R6, R7, UR5, R6 ;  /* 0x0000000507067c24 */ /* 0x000fe2000f8e0206 */
[----:B------:R-:W-:Y:S01]  /*14d0*/  SHF.R.S32.HI R7, RZ, 0x1f, R5 ;  /* 0x0000001fff077819 */ /* 0x000fe20000011405 */
[----:B------:R-:W-:-:S03]  /*14e0*/  IMAD.IADD R13, R13, 0x1, R4 ;  /* 0x000000010d0d7824 */ /* 0x000fc600078e0204 */
[----:B------:R-:W-:Y:S01]  /*14f0*/  IADD3 R11, PT, PT, R11, R6, RZ ;  /* 0x000000060b0b7210 */ /* 0x000fe20007ffe0ff */
[C---:B--2---:R-:W-:Y:S02]  /*1500*/  IMAD R4, R7.reuse, UR8, RZ ;  /* 0x0000000807047c24 */ /* 0x044fe4000f8e02ff */
[----:B------:R-:W-:Y:S02]  /*1510*/  IMAD R6, R7, UR10, RZ ;  /* 0x0000000a07067c24 */ /* 0x000fe4000f8e02ff */
[C---:B------:R-:W-:Y:S02]  /*1520*/  IMAD R4, R5.reuse, UR9, R4 ;  /* 0x0000000905047c24 */ /* 0x040fe4000f8e0204 */
[----:B------:R-:W-:-:S04]  /*1530*/  IMAD.WIDE.U32 R12, R5, UR8, R12 ;  /* 0x00000008050c7c25 */ /* 0x000fc8000f8e000c */
[----:B------:R-:W-:Y:S01]  /*1540*/  IMAD R7, R5, UR11, R6 ;  /* 0x0000000b05077c24 */ /* 0x000fe2000f8e0206 */
[----:B------:R-:W-:Y:S01]  /*1550*/  IADD3 R6, PT, PT, R13, R4, RZ ;  /* 0x000000040d067210 */ /* 0x000fe20007ffe0ff */
[----:B------:R-:W-:-:S04]  /*1560*/  IMAD.WIDE.U32 R18, R5, UR10, R10 ;  /* 0x0000000a05127c25 */ /* 0x000fc8000f8e000a */
[----:B------:R-:W-:Y:S01]  /*1570*/  IMAD.MOV.U32 R10, RZ, RZ, R12 ;  /* 0x000000ffff0a7224 */ /* 0x000fe200078e000c */
[----:B------:R-:W-:Y:S02]  /*1580*/  IADD3 R7, PT, PT, R19, R7, RZ ;  /* 0x0000000713077210 */ /* 0x000fe40007ffe0ff */
[----:B------:R-:W-:Y:S01]  /*1590*/  MOV R8, R18 ;  /* 0x0000001200087202 */ /* 0x000fe20000000f00 */
[----:B------:R-:W-:Y:S06]  /*15a0*/  BRA `(.L_x_3910) ;  /* 0x0000000400707947 */ /* 0x000fec0003800000 */
.L_x_3909:
[----:B------:R-:W-:-:S13]  /*15b0*/  ISETP.NE.AND P0, PT, R7, -0x1, PT ;  /* 0xffffffff0700780c */ /* 0x000fda0003f05270 */
[----:B------:R-:W-:Y:S05]  /*15c0*/  @P0 BRA `(.L_x_3911) ;  /* 0x0000000000340947 */ /* 0x000fea0003800000 */
[----:B------:R-:W2:Y:S01]  /*15d0*/  LDCU.64 UR12, c[0x0][0x3b8] ;  /* 0x00007700ff0c77ac */ /* 0x000ea20008000a00 */
[----:B------:R-:W3:Y:S01]  /*15e0*/  LDC.64 R4, c[0x0][0x3a0] ;  /* 0x0000e800ff047b82 */ /* 0x000ee20000000a00 */
[----:B------:R-:W-:Y:S02]  /*15f0*/  SHF.R.S32.HI R13, RZ, 0x1f, R6 ;  /* 0x0000001fff0d7819 */ /* 0x000fe40000011406 */
[----:B-1---5:R-:W-:-:S03]  /*1600*/  SHF.R.S32.HI R11, RZ, 0x1f, R3 ;  /* 0x0000001fff0b7819 */ /* 0x022fc60000011403 */
[----:B--2---:R-:W-:Y:S02]  /*1610*/  IMAD R13, R13, UR12, RZ ;  /* 0x0000000c0d0d7c24 */ /* 0x004fe4000f8e02ff */
[----:B------:R-:W-:-:S04]  /*1620*/  IMAD.WIDE.U32 R16, R6, UR12, RZ ;  /* 0x0000000c06107c25 */ /* 0x000fc8000f8e00ff */
[----:B------:R-:W-:Y:S02]  /*1630*/  IMAD R10, R6, UR13, R13 ;  /* 0x0000000d060a7c24 */ /* 0x000fe4000f8e020d */
[----:B---3--:R-:W-:-:S03]  /*1640*/  IMAD R8, R11, R4, RZ ;  /* 0x000000040b087224 */ /* 0x008fc600078e02ff */
[----:B------:R-:W-:Y:S01]  /*1650*/  IADD3 R17, PT, PT, R17, R10, RZ ;  /* 0x0000000a11117210 */ /* 0x000fe20007ffe0ff */
[C---:B------:R-:W-:Y:S02]  /*1660*/  IMAD R5, R3.reuse, R5, R8 ;  /* 0x0000000503057224 */ /* 0x040fe400078e0208 */
[----:B------:R-:W-:-:S05]  /*1670*/  IMAD.WIDE.U32 R18, R3, R4, R16 ;  /* 0x0000000403127225 */ /* 0x000fca00078e0010 */
[----:B------:R-:W-:Y:S01]  /*1680*/  IADD3 R19, PT, PT, R19, R5, RZ ;  /* 0x0000000513137210 */ /* 0x000fe20007ffe0ff */
[----:B------:R-:W-:Y:S05]  /*1690*/  BRA `(.L_x_3912) ;  /* 0x0000000000187947 */ /* 0x000fea0003800000 */
.L_x_3911:
[----:B------:R-:W2:Y:S01]  /*16a0*/  LDCU.64 UR12, c[0x0][0x3b8] ;  /* 0x00007700ff0c77ac */ /* 0x000ea20008000a00 */
[----:B------:R-:W-:-:S05]  /*16b0*/  IADD3 R4, PT, PT, R6, R7, RZ ;  /* 0x0000000706047210 */ /* 0x000fca0007ffe0ff */
[C---:B--2---:R-:W-:Y:S02]  /*16c0*/  IMAD R19, R4.reuse, UR13, RZ ;  /* 0x0000000d04137c24 */ /* 0x044fe4000f8e02ff */
[----:B------:R-:W-:-:S05]  /*16d0*/  IMAD.WIDE.U32 R4, R4, UR12, RZ ;  /* 0x0000000c04047c25 */ /* 0x000fca000f8e00ff */
[----:B------:R-:W-:Y:S02]  /*16e0*/  IADD3 R19, PT, PT, R5, R19, RZ ;  /* 0x0000001305137210 */ /* 0x000fe40007ffe0ff */
[----:B------:R-:W-:Y:S02]  /*16f0*/  MOV R18, R4 ;  /* 0x0000000400127202 */ /* 0x000fe40000000f00 */
.L_x_3912:
[----:B------:R-:W-:Y:S05]  /*1700*/  @P0 BRA `(.L_x_3913) ;  /* 0x0000000000340947 */ /* 0x000fea0003800000 */
[----:B------:R-:W2:Y:S01]  /*1710*/  LDCU.64 UR4, c[0x0][0x3c0] ;  /* 0x00007800ff0477ac */ /* 0x000ea20008000a00 */
[----:B------:R-:W3:Y:S01]  /*1720*/  LDC.64 R4, c[0x0][0x3a8] ;  /* 0x0000ea00ff047b82 */ /* 0x000ee20000000a00 */
[----:B-1----:R-:W-:Y:S02]  /*1730*/  SHF.R.S32.HI R11, RZ, 0x1f, R6 ;  /* 0x0000001fff0b7819 */ /* 0x002fe40000011406 */
[----:B-----5:R-:W-:-:S03]  /*1740*/  SHF.R.S32.HI R7, RZ, 0x1f, R3 ;  /* 0x0000001fff077819 */ /* 0x020fc60000011403 */
[----:B--2---:R-:W-:-:S04]  /*1750*/  IMAD R11, R11, UR4, RZ ;  /* 0x000000040b0b7c24 */ /* 0x004fc8000f8e02ff */
[C---:B------:R-:W-:Y:S02]  /*1760*/  IMAD R8, R6.reuse, UR5, R11 ;  /* 0x0000000506087c24 */ /* 0x040fe4000f8e020b */
[----:B------:R-:W-:-:S04]  /*1770*/  IMAD.WIDE.U32 R10, R6, UR4, RZ ;  /* 0x00000004060a7c25 */ /* 0x000fc8000f8e00ff */
[----:B---3--:R-:W-:Y:S01]  /*1780*/  IMAD R6, R7, R4, RZ ;  /* 0x0000000407067224 */ /* 0x008fe200078e02ff */
[----:B------:R-:W-:-:S03]  /*1790*/  IADD3 R11, PT, PT, R11, R8, RZ ;  /* 0x000000080b0b7210 */ /* 0x000fc60007ffe0ff */
[C---:B------:R-:W-:Y:S02]  /*17a0*/  IMAD R5, R3.reuse, R5, R6 ;  /* 0x0000000503057224 */ /* 0x040fe400078e0206 */
[----:B------:R-:W-:-:S05]  /*17b0*/  IMAD.WIDE.U32 R20, R3, R4, R10 ;  /* 0x0000000403147225 */ /* 0x000fca00078e000a */
[----:B------:R-:W-:Y:S01]  /*17c0*/  IADD3 R21, PT, PT, R21, R5, RZ ;  /* 0x0000000515157210 */ /* 0x000fe20007ffe0ff */
[----:B------:R-:W-:Y:S06]  /*17d0*/  BRA `(.L_x_3914) ;  /* 0x0000000000187947 */ /* 0x000fec0003800000 */
.L_x_3913:
[----:B------:R-:W2:Y:S01]  /*17e0*/  LDCU.64 UR4, c[0x0][0x3c0] ;  /* 0x00007800ff0477ac */ /* 0x000ea20008000a00 */
[----:B------:R-:W-:-:S05]  /*17f0*/  IADD3 R6, PT, PT, R6, R7, RZ ;  /* 0x0000000706067210 */ /* 0x000fca0007ffe0ff */
[C---:B--2---:R-:W-:Y:S02]  /*1800*/  IMAD R21, R6.reuse, UR5, RZ ;  /* 0x0000000506157c24 */ /* 0x044fe4000f8e02ff */
[----:B------:R-:W-:-:S05]  /*1810*/  IMAD.WIDE.U32 R6, R6, UR4, RZ ;  /* 0x0000000406067c25 */ /* 0x000fca000f8e00ff */
[----:B------:R-:W-:Y:S02]  /*1820*/  IADD3 R21, PT, PT, R7, R21, RZ ;  /* 0x0000001507157210 */ /* 0x000fe40007ffe0ff */
[----:B------:R-:W-:-:S07]  /*1830*/  MOV R20, R6 ;  /* 0x0000000600147202 */ /* 0x000fce0000000f00 */
.L_x_3914:
[----:B-----5:R-:W2:Y:S01]  /*1840*/  LDC R3, c[0x0][0x3e8] ;  /* 0x0000fa00ff037b82 */ /* 0x020ea20000000800 */
[----:B------:R-:W-:Y:S02]  /*1850*/  LEA R8, R86, 0xffffffc0, 0x6 ;  /* 0xffffffc056087811 */ /* 0x000fe400078e30ff */
[----:B------:R-:W-:-:S03]  /*1860*/  CS2R R130, SRZ ;  /* 0x0000000000827805 */ /* 0x000fc6000001ff00 */
[----:B------:R-:W-:-:S04]  /*1870*/  IMAD.WIDE.U32 R20, R8, UR4, R20 ;  /* 0x0000000408147c25 */ /* 0x000fc8000f8e0014 */
[----:B------:R-:W-:Y:S01]  /*1880*/  IMAD.WIDE.U32 R18, R8, UR12, R18 ;  /* 0x0000000c08127c25 */ /* 0x000fe2000f8e0012 */
        /* <DEDUP_REMOVED lines=10> */
[----:B------:R-:W-:-:S03]  /*1930*/  SHF.R.S32.HI R10, RZ, 0x1f, R8 ;  /* 0x0000001fff0a7819 */ /* 0x000fc60000011408 */
[----:B------:R-:W-:Y:S02]  /*1940*/  IMAD.MOV.U32 R6, RZ, RZ, R5 ;  /* 0x000000ffff067224 */ /* 0x000fe400078e0005 */
[----:B------:R-:W-:Y:S02]  /*1950*/  IMAD R13, R10, UR12, RZ ;  /* 0x0000000c0a0d7c24 */ /* 0x000fe4000f8e02ff */
[----:B------:R-:W-:-:S04]  /*1960*/  IMAD.HI.U32 R16, R11, R6, RZ ;  /* 0x000000060b107227 */ /* 0x000fc800078e00ff */
[----:B------:R-:W-:Y:S01]  /*1970*/  IMAD R11, R10, UR4, RZ ;  /* 0x000000040a0b7c24 */ /* 0x000fe2000f8e02ff */
[----:B------:R-:W-:Y:S01]  /*1980*/  IADD3 R5, PT, PT, -R16, RZ, RZ ;  /* 0x000000ff10057210 */ /* 0x000fe20007ffe1ff */
[C---:B------:R-:W-:Y:S02]  /*1990*/  IMAD R13, R8.reuse, UR13, R13 ;  /* 0x0000000d080d7c24 */ /* 0x040fe4000f8e020d */
[----:B------:R-:W-:Y:S02]  /*19a0*/  IMAD R11, R8, UR5, R11 ;  /* 0x00000005080b7c24 */ /* 0x000fe4000f8e020b */
[C---:B------:R-:W-:Y:S01]  /*19b0*/  IMAD R5, R4.reuse, R5, R6 ;  /* 0x0000000504057224 */ /* 0x040fe200078e0206 */
[----:B------:R-:W-:Y:S01]  /*19c0*/  IADD3 R19, PT, PT, R19, R13, RZ ;  /* 0x0000000d13137210 */ /* 0x000fe20007ffe0ff */
[----:B------:R-:W1:Y:S01]  /*19d0*/  LDC.64 R6, c[0x0][0x3d8] ;  /* 0x0000f600ff067b82 */ /* 0x000e620000000a00 */
[----:B------:R-:W-:Y:S02]  /*19e0*/  IMAD.IADD R21, R21, 0x1, R11 ;  /* 0x0000000115157824 */ /* 0x000fe400078e020b */
        /* <DEDUP_REMOVED lines=8> */
[----:B------:R-:W-:Y:S02]  /*1a70*/  ISETP.NE.AND P1, PT, R3, RZ, PT ;  /* 0x000000ff0300720c */ /* 0x000fe40003f25270 */
[----:B------:R-:W-:-:S02]  /*1a80*/  LOP3.LUT R3, RZ, R3, RZ, 0x33, !PT ;  /* 0x00000003ff037212 */ /* 0x000fc400078e33ff */
[----:B------:R-:W-:-:S04]  /*1a90*/  MOV R12, R16 ;  /* 0x00000010000c7202 */ /* 0x000fc80000000f00 */
[----:B------:R-:W-:-:S04]  /*1aa0*/  @!P0 IADD3 R12, PT, PT, -R12, RZ, RZ ;  /* 0x000000ff0c0c8210 */ /* 0x000fc80007ffe1ff */
[----:B------:R-:W-:-:S04]  /*1ab0*/  SEL R8, R3, R12, !P1 ;  /* 0x0000000c03087207 */ /* 0x000fc80004800000 */
[----:B------:R-:W-:Y:S01]  /*1ac0*/  SHF.R.S32.HI R11, RZ, 0x1f, R8 ;  /* 0x0000001fff0b7819 */ /* 0x000fe20000011408 */
[----:B-1----:R-:W-:-:S04]  /*1ad0*/  IMAD.WIDE.U32 R20, R8, R6, R20 ;  /* 0x0000000608147225 */ /* 0x002fc800078e0014 */
[C---:B------:R-:W-:Y:S02]  /*1ae0*/  IMAD R10, R11.reuse, R6, RZ ;  /* 0x000000060b0a7224 */ /* 0x040fe400078e02ff */
[-C--:B--2---:R-:W-:Y:S02]  /*1af0*/  IMAD R11, R11, R4.reuse, RZ ;  /* 0x000000040b0b7224 */ /* 0x084fe400078e02ff */
[----:B------:R-:W-:-:S04]  /*1b00*/  IMAD.WIDE.U32 R18, R8, R4, R18 ;  /* 0x0000000408127225 */ /* 0x000fc800078e0012 */
[C---:B------:R-:W-:Y:S02]  /*1b10*/  IMAD R5, R8.reuse, R5, R11 ;  /* 0x0000000508057224 */ /* 0x040fe400078e020b */
[----:B------:R-:W-:Y:S01]  /*1b20*/  IMAD R7, R8, R7, R10 ;  /* 0x0000000708077224 */ /* 0x000fe200078e020a */
[----:B------:R-:W-:Y:S02]  /*1b30*/  MOV R8, R20 ;  /* 0x0000001400087202 */ /* 0x000fe40000000f00 */
[----:B------:R-:W-:Y:S01]  /*1b40*/  MOV R10, R18 ;  /* 0x00000012000a7202 */ /* 0x000fe20000000f00 */
[----:B------:R-:W-:Y:S01]  /*1b50*/  IMAD.IADD R7, R21, 0x1, R7 ;  /* 0x0000000115077824 */ /* 0x000fe200078e0207 */
[----:B------:R-:W-:-:S07]  /*1b60*/  IADD3 R6, PT, PT, R19, R5, RZ ;  /* 0x0000000513067210 */ /* 0x000fce0007ffe0ff */
.L_x_3910:
[----:B------:R-:W-:Y:S01]  /*1b70*/  ISETP.NE.AND P2, PT, R0, -0x1, PT ;  /* 0xffffffff0000780c */ /* 0x000fe20003f45270 */
[----:B------:R-:W1:Y:S01]  /*1b80*/  LDC.64 R92, c[0x0][0x3b0] ;  /* 0x0000ec00ff5c7b82 */ /* 0x000e620000000a00 */
[----:B------:R-:W2:Y:S01]  /*1b90*/  LDCU.64 UR10, c[0x0][0x3c8] ;  /* 0x00007900ff0a77ac */ /* 0x000ea20008000a00 */
[----:B------:R-:W-:Y:S01]  /*1ba0*/  SHF.R.U32.HI R90, RZ, 0x2, R58 ;  /* 0x00000002ff5a7819 */ /* 0x000fe2000001163a */
[----:B------:R-:W-:Y:S01]  /*1bb0*/  IMAD.MOV.U32 R48, RZ, RZ, RZ ;  /* 0x000000ffff307224 */ /* 0x000fe200078e00ff */
[----:B------:R-:W-:Y:S01]  /*1bc0*/  MOV R91, RZ ;  /* 0x000000ff005b7202 */ /* 0x000fe20000000f00 */
[C---:B------:R-:W-:Y:S01]  /*1bd0*/  IMAD.SHL.U32 R69, R58.reuse, 0x8, RZ ;  /* 0x000000083a457824 */ /* 0x040fe200078e00ff */
[----:B------:R-:W3:Y:S03]  /*1be0*/  LDCU.64 UR8, c[0x0][0x388] ;  /* 0x00007100ff0877ac */ /* 0x000ee60008000a00 */
[----:B------:R4:W5:Y:S01]  /*1bf0*/  @P4 LDG.E R48, desc[UR6][R14.64] ;  /* 0x000000060e304981 */ /* 0x000962000c1e1900 */
[----:B------:R-:W-:Y:S01]  /*1c00*/  SHF.L.U32 R57, R58, 0x2, RZ ;  /* 0x000000023a397819 */ /* 0x000fe200000006ff */
[----:B------:R-:W-:Y:S01]  /*1c10*/  VIADD R88, R86, 0xffffffff ;  /* 0xffffffff56587836 */ /* 0x000fe20000000000 */
[----:B------:R-:W2:Y:S02]  /*1c20*/  @!P2 LDC.64 R4, c[0x0][0x398] ;  /* 0x0000e600ff04ab82 */ /* 0x000ea40000000a00 */
[----:B------:R-:W-:Y:S01]  /*1c30*/  LOP3.LUT R65, R57, 0xc, RZ, 0xc0, !PT ;  /* 0x0000000c39417812 */ /* 0x000fe200078ec0ff */
[----:B------:R-:W-:-:S02]  /*1c40*/  IMAD.SHL.U32 R85, R88, 0x40, RZ ;  /* 0x0000004058557824 */ /* 0x000fc400078e00ff */
[----:B-1----:R-:W-:Y:S01]  /*1c50*/  @P2 IMAD.WIDE.U32 R18, R0, R92, RZ ;  /* 0x0000005c00122225 */ /* 0x002fe200078e00ff */
[----:B----4-:R-:W-:-:S03]  /*1c60*/  SHF.R.S32.HI R14, RZ, 0x1f, R2 ;  /* 0x0000001fff0e7819 */ /* 0x010fc60000011402 */
[----:B--2---:R-:W-:-:S04]  /*1c70*/  @!P2 IMAD.WIDE.U32 R12, R129, R4, RZ ;  /* 0x00000004810ca225 */ /* 0x004fc800078e00ff */
[----:B------:R-:W-:Y:S02]  /*1c80*/  @!P2 IMAD R11, R129, R5, R13 ;  /* 0x00000005810ba224 */ /* 0x000fe400078e020d */
[----:B------:R-:W-:-:S04]  /*1c90*/  IMAD.WIDE.U32 R4, R9, 0x40, R90 ;  /* 0x0000004009047825 */ /* 0x000fc800078e005a */
[----:B------:R-:W-:Y:S01]  /*1ca0*/  @!P2 IMAD.MOV.U32 R9, RZ, RZ, R12 ;  /* 0x000000ffff09a224 */ /* 0x000fe200078e000c */
[----:B------:R-:W-:Y:S01]  /*1cb0*/  LOP3.LUT R12, R69, 0x18, RZ, 0xc0, !PT ;  /* 0x00000018450c7812 */ /* 0x000fe200078ec0ff */
[----:B------:R-:W-:Y:S02]  /*1cc0*/  @P2 IMAD.MOV.U32 R9, RZ, RZ, R18 ;  /* 0x000000ffff092224 */ /* 0x000fe400078e0012 */
[----:B------:R-:W-:Y:S01]  /*1cd0*/  @P2 IMAD R11, R0, R93, R19 ;  /* 0x0000005d000b2224 */ /* 0x000fe200078e0213 */
[C---:B------:R-:W-:Y:S01]  /*1ce0*/  IADD3 R18, P3, PT, R12.reuse, R10, RZ ;  /* 0x0000000a0c127210 */ /* 0x040fe20007f7e0ff */
[----:B------:R-:W1:Y:S01]  /*1cf0*/  LDC R0, c[0x0][0x450] ;  /* 0x00011400ff007b82 */ /* 0x000e620000000800 */
[----:B------:R-:W-:Y:S01]  /*1d00*/  IADD3 R8, P2, PT, R12, R8, RZ ;  /* 0x000000080c087210 */ /* 0x000fe20007f5e0ff */
[----:B------:R-:W-:Y:S01]  /*1d10*/  IMAD R15, R14, UR10, RZ ;  /* 0x0000000a0e0f7c24 */ /* 0x000fe2000f8e02ff */
[----:B------:R-:W-:Y:S01]  /*1d20*/  IADD3.X R19, PT, PT, RZ, R6, RZ, P3, !PT ;  /* 0x00000006ff137210 */ /* 0x000fe20001ffe4ff */
[----:B------:R-:W-:Y:S01]  /*1d30*/  IMAD R5, R5, R92, RZ ;  /* 0x0000005c05057224 */ /* 0x000fe200078e02ff */
[----:B------:R-:W-:Y:S01]  /*1d40*/  IADD3 R14, P3, PT, R12, R9, RZ ;  /* 0x000000090c0e7210 */ /* 0x000fe20007f7e0ff */
[----:B------:R-:W-:Y:S01]  /*1d50*/  IMAD.X R9, RZ, RZ, R7, P2 ;  /* 0x000000ffff097224 */ /* 0x000fe200010e0607 */
[----:B------:R-:W-:Y:S01]  /*1d60*/  SHF.R.S32.HI R7, RZ, 0x1f, R62 ;  /* 0x0000001fff077819 */ /* 0x000fe2000001143e */
[----:B------:R-:W-:-:S02]  /*1d70*/  IMAD R6, R2, UR11, R15 ;  /* 0x0000000b02067c24 */ /* 0x000fc4000f8e020f */
[----:B------:R-:W-:Y:S02]  /*1d80*/  IMAD.X R15, RZ, RZ, R11, P3 ;  /* 0x000000ffff0f7224 */ /* 0x000fe400018e060b */
[----:B------:R-:W-:-:S04]  /*1d90*/  IMAD.WIDE.U32 R10, R90, UR4, R8 ;  /* 0x000000045a0a7c25 */ /* 0x000fc8000f8e0008 */
[C---:B------:R-:W-:Y:S01]  /*1da0*/  IMAD R73, R90.reuse, UR5, R11 ;  /* 0x000000055a497c24 */ /* 0x040fe2000f8e020b */
[----:B------:R-:W2:Y:S01]  /*1db0*/  LDCU.64 UR4, c[0x0][0x390] ;  /* 0x00007200ff0477ac */ /* 0x000ea20008000a00 */
[----:B------:R-:W-:-:S03]  /*1dc0*/  IMAD.WIDE.U32 R18, R90, UR12, R18 ;  /* 0x0000000c5a127c25 */ /* 0x000fc6000f8e0012 */
[----:B------:R-:W-:Y:S01]  /*1dd0*/  SHF.L.U64.HI R73, R10, 0x1, R73 ;  /* 0x000000010a497819 */ /* 0x000fe20000010249 */
[----:B------:R-:W-:Y:S01]  /*1de0*/  IMAD R75, R90, UR13, R19 ;  /* 0x0000000d5a4b7c24 */ /* 0x000fe2000f8e0213 */
[----:B------:R-:W-:Y:S01]  /*1df0*/  SHF.L.U32 R74, R18, 0x1, RZ ;  /* 0x00000001124a7819 */ /* 0x000fe200000006ff */
[----:B------:R-:W-:Y:S01]  /*1e00*/  IMAD.SHL.U32 R72, R10, 0x2, RZ ;  /* 0x000000020a487824 */ /* 0x000fe200078e00ff */
[----:B-1----:R-:W-:Y:S01]  /*1e10*/  LEA.HI R67, R0, R0, RZ, 0x1 ;  /* 0x0000000000437211 */ /* 0x002fe200078f08ff */
[----:B------:R-:W-:Y:S01]  /*1e20*/  IMAD.WIDE.U32 R8, R2, UR10, R14 ;  /* 0x0000000a02087c25 */ /* 0x000fe2000f8e000e */
[----:B------:R-:W-:Y:S02]  /*1e30*/  LEA.HI R0, R7, R62, RZ, 0x6 ;  /* 0x0000003e07007211 */ /* 0x000fe400078f30ff */
[----:B------:R-:W-:Y:S01]  /*1e40*/  SHF.L.U64.HI R75, R18, 0x1, R75 ;  /* 0x00000001124b7819 */ /* 0x000fe2000001024b */
[----:B------:R-:W-:Y:S01]  /*1e50*/  IMAD.IADD R9, R9, 0x1, R6 ;  /* 0x0000000109097824 */ /* 0x000fe200078e0206 */
[----:B---3--:R-:W-:Y:S01]  /*1e60*/  IADD3 R74, P2, PT, R74, UR8, RZ ;  /* 0x000000084a4a7c10 */ /* 0x008fe2000ff5e0ff */
[C---:B------:R-:W-:Y:S01]  /*1e70*/  IMAD R5, R4.reuse, R93, R5 ;  /* 0x0000005d04057224 */ /* 0x040fe200078e0205 */
[----:B------:R-:W-:Y:S01]  /*1e80*/  SHF.R.S32.HI R0, RZ, 0x6, R0 ;  /* 0x00000006ff007819 */ /* 0x000fe20000011400 */
[----:B------:R-:W-:Y:S01]  /*1e90*/  IMAD.WIDE.U32 R92, R4, R92, R8 ;  /* 0x0000005c045c7225 */ /* 0x000fe200078e0008 */
[----:B------:R-:W-:-:S02]  /*1ea0*/  IADD3.X R75, PT, PT, R75, UR9, RZ, P2, !PT ;  /* 0x000000094b4b7c10 */ /* 0x000fc400097fe4ff */
[----:B--2---:R-:W-:Y:S01]  /*1eb0*/  IADD3 R72, P2, PT, R72, UR4, RZ ;  /* 0x0000000448487c10 */ /* 0x004fe2000ff5e0ff */
[----:B------:R-:W-:Y:S01]  /*1ec0*/  IMAD.MOV.U32 R124, RZ, RZ, R74 ;  /* 0x000000ffff7c7224 */ /* 0x000fe200078e004a */
[----:B------:R-:W-:Y:S02]  /*1ed0*/  VIMNMX R71, PT, PT, R123, R0, !PT ;  /* 0x000000007b477248 */ /* 0x000fe40007fe0100 */
[----:B------:R-:W-:Y:S01]  /*1ee0*/  IADD3.X R73, PT, PT, R73, UR5, RZ, P2, !PT ;  /* 0x0000000549497c10 */ /* 0x000fe200097fe4ff */
[----:B------:R-:W-:Y:S01]  /*1ef0*/  IMAD.MOV.U32 R127, RZ, RZ, R72 ;  /* 0x000000ffff7f7224 */ /* 0x000fe200078e0048 */
[----:B------:R-:W-:Y:S02]  /*1f00*/  ISETP.GT.AND P2, PT, R86, R71, PT ;  /* 0x000000475600720c */ /* 0x000fe40003f44270 */
[----:B------:R-:W-:Y:S01]  /*1f10*/  SHF.R.S32.HI R67, RZ, 0x1, R67 ;  /* 0x00000001ff437819 */ /* 0x000fe20000011443 */
[----:B------:R-:W-:Y:S01]  /*1f20*/  IMAD.MOV.U32 R126, RZ, RZ, R73 ;  /* 0x000000ffff7e7224 */ /* 0x000fe200078e0049 */
[----:B------:R-:W-:-:S02]  /*1f30*/  LOP3.LUT R10, R12, 0x20, RZ, 0xfc, !PT ;  /* 0x000000200c0a7812 */ /* 0x000fc400078efcff */
[----:B------:R-:W-:Y:S01]  /*1f40*/  LOP3.LUT R9, R12, 0x40, RZ, 0xfc, !PT ;  /* 0x000000400c097812 */ /* 0x000fe200078efcff */
[----:B------:R-:W-:Y:S01]  /*1f50*/  IMAD R66, R90, R67, R65 ;  /* 0x000000435a427224 */ /* 0x000fe200078e0241 */
[----:B------:R-:W-:Y:S02]  /*1f60*/  MOV R125, R75 ;  /* 0x0000004b007d7202 */ /* 0x000fe40000000f00 */
[----:B------:R-:W-:Y:S02]  /*1f70*/  IADD3 R60, PT, PT, R93, R5, RZ ;  /* 0x000000055d3c7210 */ /* 0x000fe40007ffe0ff */
[----:B------:R-:W-:Y:S02]  /*1f80*/  IADD3 R65, PT, PT, R65, R66, RZ ;  /* 0x0000004241417210 */ /* 0x000fe40007ffe0ff */
[----:B------:R-:W-:Y:S02]  /*1f90*/  SHF.R.S32.HI R64, RZ, 0x1f, R66 ;  /* 0x0000001fff407819 */ /* 0x000fe40000011442 */
[----:B------:R-:W-:Y:S01]  /*1fa0*/  SHF.R.S32.HI R63, RZ, 0x1f, R65 ;  /* 0x0000001fff3f7819 */ /* 0x000fe20000011441 */
[----:B------:R-:W-:Y:S06]  /*1fb0*/  @!P2 BRA `(.L_x_3915) ;  /* 0x0000004800e4a947 */ /* 0x000fec0003800000 */
[----:B------:R-:W1:Y:S01]  /*1fc0*/  LDCU.128 UR16, c[0x0][0x4a0] ;  /* 0x00009400ff1077ac */ /* 0x000e620008000c00 */
[----:B------:R-:W-:Y:S01]  /*1fd0*/  IMAD.MOV.U32 R82, RZ, RZ, R85 ;  /* 0x000000ffff527224 */ /* 0x000fe200078e0055 */
[----:B------:R-:W-:Y:S01]  /*1fe0*/  MOV R13, RZ ;  /* 0x000000ff000d7202 */ /* 0x000fe20000000f00 */
[----:B-----5:R-:W-:Y:S01]  /*1ff0*/  IMAD.IADD R48, R85, 0x1, R48 ;  /* 0x0000000155307824 */ /* 0x020fe200078e0230 */
[----:B------:R-:W2:Y:S01]  /*2000*/  LDCU.128 UR8, c[0x0][0x490] ;  /* 0x00009200ff0877ac */ /* 0x000ea20008000c00 */
[----:B------:R-:W-:Y:S01]  /*2010*/  @!P0 IADD3 R16, PT, PT, -R16, RZ, RZ ;  /* 0x000000ff10108210 */ /* 0x000fe20007ffe1ff */
[----:B------:R-:W-:Y:S01]  /*2020*/  IMAD R80, R86, -0x40, R62 ;  /* 0xffffffc056507824 */ /* 0x000fe200078e023e */
[----:B------:R-:W-:Y:S01]  /*2030*/  SHF.R.S32.HI R5, RZ, 0x1f, R82 ;  /* 0x0000001fff057819 */ /* 0x000fe20000011452 */
[----:B------:R-:W3:Y:S01]  /*2040*/  LDCU.128 UR12, c[0x0][0x4b0] ;  /* 0x00009600ff0c77ac */ /* 0x000ee20008000c00 */
[----:B------:R-:W-:Y:S01]  /*2050*/  SEL R16, R3, R16, !P1 ;  /* 0x0000001003107207 */ /* 0x000fe20004800000 */
[----:B------:R-:W-:Y:S01]  /*2060*/  IMAD R48, R48, R67, RZ ;  /* 0x0000004330307224 */ /* 0x000fe200078e02ff */
[----:B------:R-:W-:Y:S01]  /*2070*/  MOV R68, R86 ;  /* 0x0000005600447202 */ /* 0x000fe20000000f00 */
[----:B------:R-:W4:Y:S01]  /*2080*/  LDCU.128 UR20, c[0x0][0x4c0] ;  /* 0x00009800ff1477ac */ /* 0x000f220008000c00 */
[----:B------:R-:W-:Y:S01]  /*2090*/  SHF.R.S32.HI R3, RZ, 0x1f, R16 ;  /* 0x0000001fff037819 */ /* 0x000fe20000011410 */
[----:B------:R-:W-:Y:S01]  /*20a0*/  IMAD R70, R86, -0x40, R59 ;  /* 0xffffffc056467824 */ /* 0x000fe200078e023b */
[----:B------:R-:W4:Y:S01]  /*20b0*/  LDCU.64 UR4, c[0x0][0x488] ;  /* 0x00009100ff0477ac */ /* 0x000f220008000a00 */
[C---:B-1----:R-:W-:Y:S01]  /*20c0*/  IMAD.WIDE.U32 R18, R129.reuse, UR16, R12 ;  /* 0x0000001081127c25 */ /* 0x042fe2000f8e000c */
[----:B------:R-:W1:Y:S03]  /*20d0*/  LDCU UR25, c[0x0][0x450] ;  /* 0x00008a00ff1977ac */ /* 0x000e660008000800 */
[----:B------:R-:W-:-:S02]  /*20e0*/  IMAD R19, R129, UR17, R19 ;  /* 0x0000001181137c24 */ /* 0x000fc4000f8e0213 */
[----:B--2---:R-:W-:Y:S01]  /*20f0*/  IMAD.WIDE.U32 R14, R129, UR10, R12 ;  /* 0x0000000a810e7c25 */ /* 0x004fe2000f8e000c */
[----:B------:R-:W2:Y:S03]  /*2100*/  LDCU.64 UR16, c[0x0][0x4d0] ;  /* 0x00009a00ff1077ac */ /* 0x000ea60008000a00 */
[C---:B---3--:R-:W-:Y:S01]  /*2110*/  IMAD R7, R5.reuse, UR12, RZ ;  /* 0x0000000c05077c24 */ /* 0x048fe2000f8e02ff */
[----:B------:R-:W3:Y:S01]  /*2120*/  LDCU.U8 UR26, c[0x0][0x533] ;  /* 0x0000a660ff1a77ac */ /* 0x000ee20008000000 */
[----:B------:R-:W-:Y:S02]  /*2130*/  IMAD R5, R5, UR18, RZ ;  /* 0x0000001205057c24 */ /* 0x000fe4000f8e02ff */
[----:B------:R-:W-:Y:S01]  /*2140*/  IMAD R15, R129, UR11, R15 ;  /* 0x0000000b810f7c24 */ /* 0x000fe2000f8e020f */
[----:B------:R-:W-:Y:S01]  /*2150*/  UMOV UR10, URZ ;  /* 0x000000ff000a7c82 */ /* 0x000fe20008000000 */
[C---:B------:R-:W-:Y:S01]  /*2160*/  IMAD R2, R82.reuse, UR13, R7 ;  /* 0x0000000d52027c24 */ /* 0x040fe2000f8e0207 */
[----:B------:R-:W2:Y:S01]  /*2170*/  LDCU UR24, c[0x0][0x440] ;  /* 0x00008800ff1877ac */ /* 0x000ea20008000800 */
[----:B------:R-:W-:Y:S01]  /*2180*/  IMAD.WIDE.U32 R18, R82, UR12, R18 ;  /* 0x0000000c52127c25 */ /* 0x000fe2000f8e0012 */
[----:B-1----:R-:W-:-:S03]  /*2190*/  MOV R11, UR25 ;  /* 0x00000019000b7c02 */ /* 0x002fc60008000f00 */
[C---:B------:R-:W-:Y:S02]  /*21a0*/  IMAD R0, R82.reuse, UR19, R5 ;  /* 0x0000001352007c24 */ /* 0x040fe4000f8e0205 */
[----:B------:R-:W-:Y:S01]  /*21b0*/  IMAD.WIDE.U32 R20, R82, UR18, R14 ;  /* 0x0000001252147c25 */ /* 0x000fe2000f8e000e */
[----:B------:R-:W-:-:S03]  /*21c0*/  SHF.R.S32.HI R15, RZ, 0x1f, R62 ;  /* 0x0000001fff0f7819 */ /* 0x000fc6000001143e */
[----:B------:R-:W-:Y:S01]  /*21d0*/  IMAD.IADD R19, R19, 0x1, R2 ;  /* 0x0000000113137824 */ /* 0x000fe200078e0202 */
[----:B------:R-:W-:Y:S01]  /*21e0*/  IADD3 R2, P0, PT, -R62, R90, RZ ;  /* 0x0000005a3e027210 */ /* 0x000fe20007f1e1ff */
[----:B----4-:R-:W-:Y:S01]  /*21f0*/  IMAD R5, R3, UR20, RZ ;  /* 0x0000001403057c24 */ /* 0x010fe2000f8e02ff */
[----:B------:R-:W-:Y:S01]  /*2200*/  IADD3 R21, PT, PT, R21, R0, RZ ;  /* 0x0000000015157210 */ /* 0x000fe20007ffe0ff */
[----:B------:R-:W-:Y:S01]  /*2210*/  IMAD R3, R3, UR14, RZ ;  /* 0x0000000e03037c24 */ /* 0x000fe2000f8e02ff */
[----:B------:R-:W-:Y:S01]  /*2220*/  IADD3.X R15, PT, PT, RZ, ~R15, RZ, P0, !PT ;  /* 0x8000000fff0f7210 */ /* 0x000fe200007fe4ff */
[----:B------:R-:W-:Y:S01]  /*2230*/  IMAD R4, R16, UR21, R5 ;  /* 0x0000001510047c24 */ /* 0x000fe2000f8e0205 */
[----:B------:R-:W-:Y:S01]  /*2240*/  IADD3 R76, P0, PT, R48, R65, RZ ;  /* 0x00000041304c7210 */ /* 0x000fe20007f1e0ff */
[C---:B------:R-:W-:Y:S01]  /*2250*/  IMAD R6, R16.reuse, UR15, R3 ;  /* 0x0000000f10067c24 */ /* 0x040fe2000f8e0203 */
[----:B------:R-:W-:Y:S01]  /*2260*/  SHF.R.S32.HI R3, RZ, 0x1f, R48 ;  /* 0x0000001fff037819 */ /* 0x000fe20000011430 */
[----:B------:R-:W-:Y:S01]  /*2270*/  IMAD.WIDE.U32 R18, R16, UR20, R18 ;  /* 0x0000001410127c25 */ /* 0x000fe2000f8e0012 */
[----:B------:R-:W-:Y:S01]  /*2280*/  IADD3 R48, P1, PT, R48, R66, RZ ;  /* 0x0000004230307210 */ /* 0x000fe20007f3e0ff */
[----:B------:R-:W-:-:S02]  /*2290*/  USHF.L.U32 UR20, UR12, 0x6, URZ ;  /* 0x000000060c147899 */ /* 0x000fc400080006ff */
[----:B------:R-:W-:Y:S01]  /*22a0*/  IMAD.WIDE.U32 R16, R16, UR14, R20 ;  /* 0x0000000e10107c25 */ /* 0x000fe2000f8e0014 */
[----:B------:R-:W-:Y:S01]  /*22b0*/  USHF.L.U32 UR21, UR18, 0x6, URZ ;  /* 0x0000000612157899 */ /* 0x000fe200080006ff */
[----:B------:R-:W1:Y:S02]  /*22c0*/  LDCU.64 UR14, c[0x0][0x3b8] ;  /* 0x00007700ff0e77ac */ /* 0x000e640008000a00 */
[C---:B------:R-:W-:Y:S01]  /*22d0*/  IMAD.X R77, R3.reuse, 0x1, R63, P0 ;  /* 0x00000001034d7824 */ /* 0x040fe200000e063f */
[----:B------:R-:W-:Y:S01]  /*22e0*/  IADD3.X R3, PT, PT, R3, R64, RZ, P1, !PT ;  /* 0x0000004003037210 */ /* 0x000fe20000ffe4ff */
[----:B------:R-:W-:Y:S01]  /*22f0*/  IMAD.IADD R5, R19, 0x1, R4 ;  /* 0x0000000113057824 */ /* 0x000fe200078e0204 */
[----:B------:R-:W-:Y:S01]  /*2300*/  IADD3 R7, PT, PT, R17, R6, RZ ;  /* 0x0000000611077210 */ /* 0x000fe20007ffe0ff */
[----:B------:R-:W-:Y:S01]  /*2310*/  IMAD.MOV.U32 R4, RZ, RZ, R18 ;  /* 0x000000ffff047224 */ /* 0x000fe200078e0012 */
[----:B------:R-:W-:Y:S01]  /*2320*/  SHF.L.U64.HI R77, R76, 0x1, R77 ;  /* 0x000000014c4d7819 */ /* 0x000fe2000001024d */
[----:B------:R-:W-:Y:S01]  /*2330*/  IMAD R95, R15, UR12, RZ ;  /* 0x0000000c0f5f7c24 */ /* 0x000fe2000f8e02ff */
[----:B------:R-:W-:Y:S01]  /*2340*/  MOV R6, R16 ;  /* 0x0000001000067202 */ /* 0x000fe20000000f00 */
[----:B------:R-:W-:Y:S01]  /*2350*/  IMAD.WIDE.U32 R4, R2, UR12, R4 ;  /* 0x0000000c02047c25 */ /* 0x000fe2000f8e0004 */
[----:B------:R-:W-:-:S02]  /*2360*/  SHF.L.U64.HI R0, R48, 0x1, R3 ;  /* 0x0000000130007819 */ /* 0x000fc40000010203 */
[----:B------:R-:W-:Y:S01]  /*2370*/  SHF.L.U32 R48, R48, 0x1, RZ ;  /* 0x0000000130307819 */ /* 0x000fe200000006ff */
[----:B------:R-:W-:Y:S01]  /*2380*/  IMAD R95, R2, UR13, R95 ;  /* 0x0000000d025f7c24 */ /* 0x000fe2000f8e025f */
[----:B------:R-:W-:Y:S01]  /*2390*/  LEA R94, P2, R4, UR8, 0x1 ;  /* 0x00000008045e7c11 */ /* 0x000fe2000f8408ff */
[----:B------:R-:W-:Y:S01]  /*23a0*/  IMAD R15, R15, UR18, RZ ;  /* 0x000000120f0f7c24 */ /* 0x000fe2000f8e02ff */
[----:B------:R-:W-:Y:S01]  /*23b0*/  IADD3 R16, P0, PT, R48, UR22, RZ ;  /* 0x0000001630107c10 */ /* 0x000fe2000ff1e0ff */
[----:B------:R-:W-:Y:S01]  /*23c0*/  IMAD.SHL.U32 R76, R76, 0x2, RZ ;  /* 0x000000024c4c7824 */ /* 0x000fe200078e00ff */
[----:B------:R-:W-:Y:S01]  /*23d0*/  IADD3 R95, PT, PT, R5, R95, RZ ;  /* 0x0000005f055f7210 */ /* 0x000fe20007ffe0ff */
[----:B------:R-:W-:Y:S01]  /*23e0*/  IMAD R15, R2, UR19, R15 ;  /* 0x00000013020f7c24 */ /* 0x000fe2000f8e020f */
[----:B------:R-:W-:Y:S01]  /*23f0*/  IADD3.X R17, PT, PT, R0, UR23, RZ, P0, !PT ;  /* 0x0000001700117c10 */ /* 0x000fe200087fe4ff */
[----:B------:R-:W-:Y:S01]  /*2400*/  IMAD.WIDE.U32 R2, R2, UR18, R6 ;  /* 0x0000001202027c25 */ /* 0x000fe2000f8e0006 */
[----:B------:R-:W-:Y:S01]  /*2410*/  IADD3 R78, P1, PT, R76, UR22, RZ ;  /* 0x000000164c4e7c10 */ /* 0x000fe2000ff3e0ff */
[----:B------:R-:W-:Y:S01]  /*2420*/  UIADD3 UR22, UP0, UPT, URZ, -UR10, URZ ;  /* 0x8000000aff167290 */ /* 0x000fe2000ff1e0ff */
[----:B------:R-:W-:Y:S01]  /*2430*/  LEA.HI.X R95, R4, UR9, R95, 0x1, P2 ;  /* 0x00000009045f7c11 */ /* 0x000fe200090f0c5f */
[----:B------:R-:W-:Y:S01]  /*2440*/  IMAD.IADD R15, R3, 0x1, R15 ;  /* 0x00000001030f7824 */ /* 0x000fe200078e020f */
[C---:B------:R-:W-:Y:S01]  /*2450*/  IADD3.X R79, PT, PT, R77.reuse, UR23, RZ, P1, !PT ;  /* 0x000000174d4f7c10 */ /* 0x040fe20008ffe4ff */
[----:B------:R-:W-:Y:S01]  /*2460*/  UIADD3.X UR20, UPT, UPT, URZ, ~UR20, URZ, UP0, !UPT ;  /* 0x80000014ff147290 */ /* 0x000fe200087fe4ff */
[----:B------:R-:W-:Y:S01]  /*2470*/  LEA R14, P2, R2, UR4, 0x1 ;  /* 0x00000004020e7c11 */ /* 0x000fe2000f8408ff */
[----:B------:R-:W-:Y:S01]  /*2480*/  UIADD3.X UR21, UPT, UPT, URZ, ~UR21, URZ, UP0, !UPT ;  /* 0x80000015ff157290 */ /* 0x000fe200087fe4ff */
[----:B--2---:R-:W-:Y:S01]  /*2490*/  IADD3 R76, P1, PT, R76, UR16, RZ ;  /* 0x000000104c4c7c10 */ /* 0x004fe2000ff3e0ff */
[----:B------:R-:W-:Y:S01]  /*24a0*/  USHF.R.S64 UR4, UR22, 0x1f, UR20 ;  /* 0x0000001f16047899 */ /* 0x000fe20008001014 */
[----:B------:R-:W-:Y:S01]  /*24b0*/  IADD3 R48, P0, PT, R48, UR16, RZ ;  /* 0x0000001030307c10 */ /* 0x000fe2000ff1e0ff */
[----:B------:R-:W-:Y:S01]  /*24c0*/  USHF.R.S64 UR22, UR22, 0x1f, UR21 ;  /* 0x0000001f16167899 */ /* 0x000fe20008001015 */
[----:B------:R-:W-:Y:S01]  /*24d0*/  LEA.HI.X R15, R2, UR5, R15, 0x1, P2 ;  /* 0x00000005020f7c11 */ /* 0x000fe200090f0c0f */
[----:B------:R-:W2:Y:S01]  /*24e0*/  LDCU.64 UR12, c[0x0][0x3c0] ;  /* 0x00007800ff0c77ac */ /* 0x000ea20008000a00 */
[----:B------:R-:W-:-:S02]  /*24f0*/  IADD3.X R77, PT, PT, R77, UR17, RZ, P1, !PT ;  /* 0x000000114d4d7c10 */ /* 0x000fc40008ffe4ff */
[----:B------:R-:W-:Y:S01]  /*2500*/  IADD3.X R49, PT, PT, R0, UR17, RZ, P0, !PT ;  /* 0x0000001100317c10 */ /* 0x000fe200087fe4ff */
[----:B------:R-:W4:Y:S01]  /*2510*/  LDCU.64 UR18, c[0x0][0x4e0] ;  /* 0x00009c00ff1277ac */ /* 0x000f220008000a00 */
[----:B------:R-:W1:Y:S01]  /*2520*/  LDCU.128 UR8, c[0x0][0x3a0] ;  /* 0x00007400ff0877ac */ /* 0x000e620008000c00 */
[----:B------:R-:W-:Y:S02]  /*2530*/  USHF.R.S32.HI UR20, URZ, 0x1f, UR20 ;  /* 0x0000001fff147899 */ /* 0x000fe40008011414 */
[----:B------:R-:W-:Y:S02]  /*2540*/  USHF.R.S32.HI UR21, URZ, 0x1f, UR21 ;  /* 0x0000001fff157899 */ /* 0x000fe40008011415 */
[----:B---3--:R-:W-:-:S11]  /*2550*/  UISETP.NE.AND UP0, UPT, UR26, URZ, UPT ;  /* 0x000000ff1a00728c */ /* 0x008fd6000bf05270 */
.L_x_3951:
[----:B------:R-:W-:Y:S01]  /*2560*/  ISETP.NE.AND P1, PT, R11, RZ, PT ;  /* 0x000000ff0b00720c */ /* 0x000fe20003f25270 */
[----:B------:R-:W-:Y:S01]  /*2570*/  VIADD R70, R70, 0x40 ;  /* 0x0000004046467836 */ /* 0x000fe20000000000 */
[----:B------:R-:W-:Y:S01]  /*2580*/  BSSY.RECONVERGENT B0, `(.L_x_3916) ;  /* 0x0000012000007945 */ /* 0x000fe20003800200 */
[----:B------:R-:W-:Y:S02]  /*2590*/  VIADD R80, R80, 0x40 ;  /* 0x0000004050507836 */ /* 0x000fe40000000000 */
[C---:B------:R-:W-:Y:S01]  /*25a0*/  VIADD R3, R90.reuse, 0x20 ;  /* 0x000000205a037836 */ /* 0x040fe20000000000 */
[----:B------:R-:W-:Y:S01]  /*25b0*/  ISETP.GE.AND P0, PT, R90, R70, PT ;  /* 0x000000465a00720c */ /* 0x000fe20003f06270 */
[----:B------:R-:W-:Y:S03]  /*25c0*/  VIADD R68, R68, 0xffffffff ;  /* 0xffffffff44447836 */ /* 0x000fe60000000000 */
[----:B------:R-:W-:Y:S02]  /*25d0*/  ISETP.GE.AND P0, PT, R90, R80, !P0 ;  /* 0x000000505a00720c */ /* 0x000fe40004706270 */
[C---:B------:R-:W-:Y:S04]  /*25e0*/  ISETP.GE.AND P3, PT, R3.reuse, R70, PT ;  /* 0x000000460300720c */ /* 0x040fe80003f66270 */
[----:B------:R-:W-:Y:S07]  /*25f0*/  ISETP.GE.AND P3, PT, R3, R80, !P3 ;  /* 0x000000500300720c */ /* 0x000fee0005f66270 */
[----:B------:R-:W-:Y:S05]  /*2600*/  @!P0 BRA `(.L_x_3917) ;  /* 0x0000000000248947 */ /* 0x000fea0003800000 */
[----:B------:R-:W-:Y:S02]  /*2610*/  ISETP.GE.AND P2, PT, R12, UR24, PT ;  /* 0x000000180c007c0c */ /* 0x000fe4000bf46270 */
[----:B------:R-:W-:Y:S11]  /*2620*/  ISETP.GE.AND P4, PT, R10, UR24, PT ;  /* 0x000000180a007c0c */ /* 0x000ff6000bf86270 */
[----:B------:R-:W3:Y:S04]  /*2630*/  @!P2 LDG.E.128 R24, desc[UR6][R94.64] ;  /* 0x000000065e18a981 */ /* 0x000ee8000c1e1d00 */
[----:B---3--:R3:W-:Y:S01]  /*2640*/  @!P2 STG.E.128 desc[UR6][R72.64], R24 ;  /* 0x000000184800a986 */ /* 0x0087e2000c101d06 */
[----:B------:R-:W-:Y:S03]  /*2650*/  ISETP.GE.AND P2, PT, R9, UR24, PT ;  /* 0x0000001809007c0c */ /* 0x000fe6000bf46270 */
[----:B------:R-:W5:Y:S04]  /*2660*/  @!P4 LDG.E.128 R20, desc[UR6][R94.64+0x40] ;  /* 0x000040065e14c981 */ /* 0x000f68000c1e1d00 */
[----:B-----5:R3:W-:Y:S06]  /*2670*/  @!P4 STG.E.128 desc[UR6][R72.64+0x40], R20 ;  /* 0x000040144800c986 */ /* 0x0207ec000c101d06 */
[----:B------:R-:W5:Y:S04]  /*2680*/  @!P2 LDG.E.128 R4, desc[UR6][R94.64+0x80] ;  /* 0x000080065e04a981 */ /* 0x000f68000c1e1d00 */
[----:B-----5:R3:W-:Y:S02]  /*2690*/  @!P2 STG.E.128 desc[UR6][R72.64+0x80], R4 ;  /* 0x000080044800a986 */ /* 0x0207e4000c101d06 */
.L_x_3917:
[----:B-12-4-:R-:W-:Y:S05]  /*26a0*/  BSYNC.RECONVERGENT B0 ;  /* 0x0000000000007941 */ /* 0x016fea0003800200 */
.L_x_3916:
        /* <DEDUP_REMOVED lines=8> */
[----:B---3--:R-:W2:Y:S01]  /*2730*/  @!P4 LDG.E.128 R4, desc[UR6][R28.64] ;  /* 0x000000061c04c981 */ /* 0x008ea2000c1e1d00 */
        /* <DEDUP_REMOVED lines=8> */
.L_x_3919:
[----:B------:R-:W-:Y:S05]  /*27c0*/  BSYNC.RECONVERGENT B0 ;  /* 0x0000000000007941 */ /* 0x000fea0003800200 */
.L_x_3918:
        /* <DEDUP_REMOVED lines=8> */
[----:B-1-3--:R-:W2:Y:S04]  /*2850*/  @!P0 LDG.E.128 R24, desc[UR6][R14.64] ;  /* 0x000000060e188981 */ /* 0x00aea8000c1e1d00 */
[----:B--2---:R2:W-:Y:S01]  /*2860*/  @!P0 STG.E.128 desc[UR6][R74.64], R24 ;  /* 0x000000184a008986 */ /* 0x0045e2000c101d06 */
[----:B------:R-:W-:Y:S03]  /*2870*/  ISETP.GE.AND P0, PT, R9, UR24, PT ;  /* 0x0000001809007c0c */ /* 0x000fe6000bf06270 */
[----:B------:R-:W3:Y:S04]  /*2880*/  @!P1 LDG.E.128 R20, desc[UR6][R14.64+0x40] ;  /* 0x000040060e149981 */ /* 0x000ee8000c1e1d00 */
[----:B---3--:R2:W-:Y:S06]  /*2890*/  @!P1 STG.E.128 desc[UR6][R74.64+0x40], R20 ;  /* 0x000040144a009986 */ /* 0x0085ec000c101d06 */
[----:B------:R-:W3:Y:S04]  /*28a0*/  @!P0 LDG.E.128 R4, desc[UR6][R14.64+0x80] ;  /* 0x000080060e048981 */ /* 0x000ee8000c1e1d00 */
[----:B---3--:R2:W-:Y:S02]  /*28b0*/  @!P0 STG.E.128 desc[UR6][R74.64+0x80], R4 ;  /* 0x000080044a008986 */ /* 0x0085e4000c101d06 */
.L_x_3923:
[----:B------:R-:W-:Y:S05]  /*28c0*/  BSYNC.RECONVERGENT B0 ;  /* 0x0000000000007941 */ /* 0x000fea0003800200 */
.L_x_3922:
[----:B------:R-:W-:Y:S01]  /*28d0*/  MOV R11, RZ ;  /* 0x000000ff000b7202 */ /* 0x000fe20000000f00 */
[----:B------:R-:W-:Y:S05]  /*28e0*/  @!P3 BRA `(.L_x_3924) ;  /* 0x0000003c0010b947 */ /* 0x000fea0003800000 */
[----:B------:R-:W1:Y:S01]  /*28f0*/  LDC.64 R2, c[0x0][0x4a8] ;  /* 0x00012a00ff027b82 */ /* 0x000e620000000a00 */
[----:B------:R-:W-:Y:S02]  /*2900*/  ISETP.GE.AND P1, PT, R12, UR24, PT ;  /* 0x000000180c007c0c */ /* 0x000fe4000bf26270 */
[C---:B-123--:R-:W-:Y:S04]  /*2910*/  LEA R24, P0, R2.reuse, R14, 0x6 ;  /* 0x0000000e02187211 */ /* 0x04efe800078030ff */
[----:B------:R-:W-:Y:S02]  /*2920*/  LEA.HI.X R25, R2, R15, R3, 0x6, P0 ;  /* 0x0000000f02197211 */ /* 0x000fe400000f3403 */
[----:B------:R-:W1:Y:S01]  /*2930*/  LDC.64 R2, c[0x0][0x3b8] ;  /* 0x0000ee00ff027b82 */ /* 0x000e620000000a00 */
[----:B------:R-:W-:Y:S04]  /*2940*/  ISETP.GE.AND P0, PT, R10, UR24, PT ;  /* 0x000000180a007c0c */ /* 0x000fe8000bf06270 */
[----:B------:R-:W2:Y:S01]  /*2950*/  @!P1 LDG.E.128 R4, desc[UR6][R24.64] ;  /* 0x0000000618049981 */ /* 0x000ea2000c1e1d00 */
        /* <DEDUP_REMOVED lines=11> */
.L_x_3921:
[----:B------:R-:W-:Y:S05]  /*2a10*/  BRA.U !UP0, `(.L_x_3925) ;  /* 0x00000015088c7547 */ /* 0x000fea000b800000 */
[----:B------:R-:W-:Y:S04]  /*2a20*/  BSSY.RECONVERGENT B1, `(.L_x_3926) ;  /* 0x00000a3000017945 */ /* 0x000fe80003800200 */
[----:B------:R-:W-:Y:S05]  /*2a30*/  @!P0 BRA `(.L_x_3927) ;  /* 0x0000000800848947 */ /* 0x000fea0003800000 */
[----:B------:R-:W2:Y:S01]  /*2a40*/  LDC R3, c[0x0][0x440] ;  /* 0x00011000ff037b82 */ /* 0x000ea20000000800 */
[----:B------:R-:W-:Y:S01]  /*2a50*/  BSSY.RECONVERGENT B0, `(.L_x_3928) ;  /* 0x0000037000007945 */ /* 0x000fe20003800200 */
[-C--:B--2---:R-:W-:Y:S02]  /*2a60*/  ISETP.GE.AND P0, PT, R12, R3.reuse, PT ;  /* 0x000000030c00720c */ /* 0x084fe40003f06270 */
[-C--:B------:R-:W-:Y:S02]  /*2a70*/  ISETP.GE.AND P4, PT, R10, R3.reuse, PT ;  /* 0x000000030a00720c */ /* 0x080fe40003f86270 */
[----:B------:R-:W-:Y:S09]  /*2a80*/  ISETP.GE.AND P1, PT, R9, R3, PT ;  /* 0x000000030900720c */ /* 0x000ff20003f26270 */
[----:B------:R-:W-:Y:S05]  /*2a90*/  @P0 BRA `(.L_x_3929) ;  /* 0x0000000000c80947 */ /* 0x000fea0003800000 */
[----:B------:R-:W-:Y:S01]  /*2aa0*/  ISETP.GE.AND P0, PT, R12, R11, PT ;  /* 0x0000000b0c00720c */ /* 0x000fe20003f06270 */
[----:B-1-3--:R-:W2:Y:S11]  /*2ab0*/  LDG.E.128 R20, desc[UR6][R14.64] ;  /* 0x000000060e147981 */ /* 0x00aeb6000c1e1d00 */
        /* <DEDUP_REMOVED lines=48> */
.L_x_3929:
[----:B------:R-:W-:Y:S05]  /*2dc0*/  BSYNC.RECONVERGENT B0 ;  /* 0x0000000000007941 */ /* 0x000fea0003800200 */
.L_x_3928:
        /* <DEDUP_REMOVED lines=52> */
.L_x_3931:
[----:B------:R-:W-:Y:S05]  /*3110*/  BSYNC.RECONVERGENT B0 ;  /* 0x0000000000007941 */ /* 0x000fea0003800200 */
.L_x_3930:
        /* <DEDUP_REMOVED lines=51> */
.L_x_3927:
[----:B------:R-:W-:Y:S05]  /*3450*/  BSYNC.RECONVERGENT B1 ;  /* 0x0000000000017941 */ /* 0x000fea0003800200 */
.L_x_3926:
[----:B------:R-:W-:Y:S04]  /*3460*/  BSSY.RECONVERGENT B1, `(.L_x_3932) ;  /* 0x00000b6000017945 */ /* 0x000fe80003800200 */
[----:B------:R-:W-:Y:S05]  /*3470*/  @!P3 BRA `(.L_x_3933) ;  /* 0x0000000800d0b947 */ /* 0x000fea0003800000 */
[----:B-1-3--:R-:W1:Y:S01]  /*3480*/  LDC R5, c[0x0][0x440] ;  /* 0x00011000ff057b82 */ /* 0x00ae620000000800 */
[----:B------:R-:W-:Y:S01]  /*3490*/  IMAD.SHL.U32 R41, R67, 0x20, RZ ;  /* 0x0000002043297824 */ /* 0x000fe200078e00ff */
[----:B------:R-:W-:Y:S06]  /*34a0*/  BSSY.RECONVERGENT B0, `(.L_x_3934) ;  /* 0x0000041000007945 */ /* 0x000fec0003800200 */
[----:B------:R-:W3:Y:S01]  /*34b0*/  LDC.64 R2, c[0x0][0x4a8] ;  /* 0x00012a00ff027b82 */ /* 0x000ee20000000a00 */
[C---:B------:R-:W-:Y:S02]  /*34c0*/  LEA R18, P0, R41.reuse, R16, 0x1 ;  /* 0x0000001029127211 */ /* 0x040fe400078008ff */
[----:B------:R-:W-:Y:S02]  /*34d0*/  SHF.R.S32.HI R39, RZ, 0x1f, R41 ;  /* 0x0000001fff277819 */ /* 0x000fe40000011429 */
[----:B------:R-:W-:Y:S02]  /*34e0*/  LEA.HI.X.SX32 R19, R41, R17, 0x1, P0 ;  /* 0x0000001129137211 */ /* 0x000fe400000f0eff */
[-C--:B-1----:R-:W-:Y:S02]  /*34f0*/  ISETP.GE.AND P5, PT, R12, R5.reuse, PT ;  /* 0x000000050c00720c */ /* 0x082fe40003fa6270 */
[-C--:B------:R-:W-:Y:S02]  /*3500*/  ISETP.GE.AND P3, PT, R10, R5.reuse, PT ;  /* 0x000000050a00720c */ /* 0x080fe40003f66270 */
[C---:B---3--:R-:W-:Y:S02]  /*3510*/  LEA R42, P4, R2.reuse, R14, 0x6 ;  /* 0x0000000e022a7211 */ /* 0x048fe400078830ff */
[----:B------:R-:W-:Y:S02]  /*3520*/  ISETP.GE.AND P1, PT, R9, R5, PT ;  /* 0x000000050900720c */ /* 0x000fe40003f26270 */
[----:B------:R-:W-:Y:S05]  /*3530*/  LEA.HI.X R43, R2, R15, R3, 0x6, P4 ;  /* 0x0000000f022b7211 */ /* 0x000fea00020f3403 */
[----:B------:R-:W-:Y:S06]  /*3540*/  @P5 BRA `(.L_x_3935) ;  /* 0x0000000000d85947 */ /* 0x000fec0003800000 */
[----:B------:R-:W-:Y:S01]  /*3550*/  ISETP.GE.AND P0, PT, R12, R11, PT ;  /* 0x0000000b0c00720c */ /* 0x000fe20003f06270 */
[----:B--2-4-:R-:W2:Y:S01]  /*3560*/  LDG.E.128 R20, desc[UR6][R42.64] ;  /* 0x000000062a147981 */ /* 0x014ea2000c1e1d00 */
[----:B------:R-:W1:Y:S11]  /*3570*/  LDC.64 R36, c[0x0][0x3b8] ;  /* 0x0000ee00ff247b82 */ /* 0x000e760000000a00 */
[C---:B------:R-:W-:Y:S01]  /*3580*/  @!P0 LEA R34, P4, R41.reuse, R48, 0x1 ;  /* 0x0000003029228211 */ /* 0x040fe200078808ff */
[----:B------:R-:W3:Y:S03]  /*3590*/  @!P0 LDG.E.64 R6, desc[UR6][R18.64] ;  /* 0x0000000612068981 */ /* 0x000ee6000c1e1b00 */
[----:B------:R-:W-:Y:S06]  /*35a0*/  @!P0 LEA.HI.X R35, R41, R49, R39, 0x1, P4 ;  /* 0x0000003129238211 */ /* 0x000fec00020f0c27 */
[----:B------:R-:W4:Y:S01]  /*35b0*/  @!P0 LDG.E.64 R34, desc[UR6][R34.64] ;  /* 0x0000000622228981 */ /* 0x000f22000c1e1b00 */
[--C-:B---3--:R-:W-:Y:S01]  /*35c0*/  @!P0 HADD2.F32 R8, -RZ, R6.reuse.H0_H0 ;  /* 0x20000006ff088230 */ /* 0x108fe20000004100 */
[----:B--2---:R-:W-:Y:S01]  /*35d0*/  @!P0 MOV R24, R20 ;  /* 0x0000001400188202 */ /* 0x004fe20000000f00 */
[----:B------:R-:W-:Y:S01]  /*35e0*/  @!P0 HADD2.F32 R6, -RZ, R6.H1_H1 ;  /* 0x30000006ff068230 */ /* 0x000fe20000004100 */
[----:B-1----:R-:W-:Y:S01]  /*35f0*/  LEA R46, P4, R36, R74, 0x6 ;  /* 0x0000004a242e7211 */ /* 0x002fe200078830ff */
[----:B------:R-:W-:Y:S01]  /*3600*/  @!P0 HADD2.F32 R5, -RZ, R7.H0_H0 ;  /* 0x20000007ff058230 */ /* 0x000fe20000004100 */
[----:B------:R-:W-:Y:S01]  /*3610*/  @!P0 MOV R26, R21 ;  /* 0x00000015001a8202 */ /* 0x000fe20000000f00 */
[--C-:B------:R-:W-:Y:S02]  /*3620*/  @!P0 HADD2.F32 R25, -RZ, R24.reuse.H1_H1 ;  /* 0x30000018ff198230 */ /* 0x100fe40000004100 */
[----:B------:R-:W-:Y:S01]  /*3630*/  @!P0 HADD2.F32 R31, -RZ, R24.H0_H0 ;  /* 0x20000018ff1f8230 */ /* 0x000fe20000004100 */
[----:B------:R-:W-:Y:S01]  /*3640*/  @!P0 MOV R24, R22 ;  /* 0x0000001600188202 */ /* 0x000fe20000000f00 */
[--C-:B----4-:R-:W-:Y:S02]  /*3650*/  @!P0 HADD2.F32 R29, -RZ, R34.reuse.H0_H0 ;  /* 0x20000022ff1d8230 */ /* 0x110fe40000004100 */
[CC--:B------:R-:W-:Y:S01]  /*3660*/  @!P0 FMUL.FTZ R0, R25.reuse, R8.reuse ;  /* 0x0000000819008220 */ /* 0x0c0fe20000410000 */
[----:B------:R-:W-:Y:S02]  /*3670*/  @!P0 HADD2.F32 R33, -RZ, R34.H1_H1 ;  /* 0x30000022ff218230 */ /* 0x000fe40000004100 */
[--C-:B------:R-:W-:Y:S02]  /*3680*/  @!P0 HADD2.F32 R27, -RZ, R26.reuse.H1_H1 ;  /* 0x3000001aff1b8230 */ /* 0x100fe40000004100 */
[----:B------:R-:W-:Y:S01]  /*3690*/  @!P0 FMUL.FTZ R45, R25, R29 ;  /* 0x0000001d192d8220 */ /* 0x000fe20000410000 */
[----:B------:R-:W-:Y:S01]  /*36a0*/  @!P0 MOV R25, R23 ;  /* 0x0000001700198202 */ /* 0x000fe20000000f00 */
[----:B------:R-:W-:Y:S01]  /*36b0*/  @!P0 FFMA.FTZ R0, R29, R31, R0 ;  /* 0x0000001f1d008223 */ /* 0x000fe20000010000 */
[----:B------:R-:W-:Y:S02]  /*36c0*/  @!P0 HADD2.F32 R29, -RZ, R26.H0_H0 ;  /* 0x2000001aff1d8230 */ /* 0x000fe40000004100 */
[----:B------:R-:W-:Y:S01]  /*36d0*/  @!P0 FMUL.FTZ R47, R27, R33 ;  /* 0x000000211b2f8220 */ /* 0x000fe20000410000 */
[----:B------:R-:W-:Y:S01]  /*36e0*/  @!P0 FFMA.FTZ R45, R31, R8, -R45 ;  /* 0x000000081f2d8223 */ /* 0x000fe2000001082d */
[----:B------:R-:W-:Y:S02]  /*36f0*/  @!P0 HADD2.F32 R28, -RZ, R35.H0_H0 ;  /* 0x20000023ff1c8230 */ /* 0x000fe40000004100 */
[-C--:B------:R-:W-:Y:S01]  /*3700*/  @!P0 FMUL.FTZ R2, R27, R6.reuse ;  /* 0x000000061b028220 */ /* 0x080fe20000410000 */
[----:B------:R-:W-:Y:S01]  /*3710*/  @!P0 FFMA.FTZ R47, R29, R6, -R47 ;  /* 0x000000061d2f8223 */ /* 0x000fe2000001082f */
[--C-:B------:R-:W-:Y:S01]  /*3720*/  @!P0 HADD2.F32 R8, -RZ, R24.reuse.H1_H1 ;  /* 0x30000018ff088230 */ /* 0x100fe20000004100 */
[----:B------:R-:W-:Y:S01]  /*3730*/  @!P0 F2FP.F16.F32.PACK_AB R45, R0, R45 ;  /* 0x0000002d002d823e */ /* 0x000fe200000000ff */
[----:B------:R-:W-:Y:S02]  /*3740*/  @!P0 HADD2.F32 R7, -RZ, R7.H1_H1 ;  /* 0x30000007ff078230 */ /* 0x000fe40000004100 */
[----:B------:R-:W-:Y:S01]  /*3750*/  @!P0 FFMA.FTZ R2, R33, R29, R2 ;  /* 0x0000001d21028223 */ /* 0x000fe20000010002 */
[----:B------:R-:W-:Y:S01]  /*3760*/  @!P0 HADD2.F32 R35, -RZ, R35.H1_H1 ;  /* 0x30000023ff238230 */ /* 0x000fe20000004100 */
[----:B------:R-:W-:Y:S01]  /*3770*/  @!P0 MOV R20, R45 ;  /* 0x0000002d00148202 */ /* 0x000fe20000000f00 */
[--C-:B------:R-:W-:Y:S02]  /*3780*/  @!P0 HADD2.F32 R6, -RZ, R25.reuse.H1_H1 ;  /* 0x30000019ff068230 */ /* 0x100fe40000004100 */
[----:B------:R-:W-:Y:S01]  /*3790*/  @!P0 FMUL.FTZ R3, R8, R5 ;  /* 0x0000000508038220 */ /* 0x000fe20000410000 */
[----:B------:R-:W-:Y:S01]  /*37a0*/  @!P0 F2FP.F16.F32.PACK_AB R38, R2, R47 ;  /* 0x0000002f0226823e */ /* 0x000fe200000000ff */
[----:B------:R-:W-:Y:S01]  /*37b0*/  @!P0 HADD2.F32 R30, -RZ, R24.H0_H0 ;  /* 0x20000018ff1e8230 */ /* 0x000fe20000004100 */
[----:B------:R-:W-:Y:S01]  /*37c0*/  LEA.HI.X R47, R36, R75, R37, 0x6, P4 ;  /* 0x0000004b242f7211 */ /* 0x000fe200020f3425 */
[----:B------:R-:W-:Y:S01]  /*37d0*/  @!P0 HADD2.F32 R32, -RZ, R25.H0_H0 ;  /* 0x20000019ff208230 */ /* 0x000fe20000004100 */
[----:B------:R-:W-:Y:S01]  /*37e0*/  @!P0 MOV R21, R38 ;  /* 0x0000002600158202 */ /* 0x000fe20000000f00 */
[----:B------:R-:W-:Y:S01]  /*37f0*/  @!P0 FMUL.FTZ R53, R8, R28 ;  /* 0x0000001c08358220 */ /* 0x000fe20000410000 */
[C---:B------:R-:W-:Y:S01]  /*3800*/  @!P0 FMUL.FTZ R51, R6.reuse, R35 ;  /* 0x0000002306338220 */ /* 0x040fe20000410000 */
[----:B------:R-:W-:Y:S01]  /*3810*/  @!P0 FMUL.FTZ R4, R6, R7 ;  /* 0x0000000706048220 */ /* 0x000fe20000410000 */
[----:B------:R-:W-:Y:S01]  /*3820*/  @!P0 FFMA.FTZ R3, R28, R30, R3 ;  /* 0x0000001e1c038223 */ /* 0x000fe20000010003 */
[----:B------:R-:W-:Y:S01]  /*3830*/  @!P0 FFMA.FTZ R53, R30, R5, -R53 ;  /* 0x000000051e358223 */ /* 0x000fe20000010835 */
[----:B------:R-:W-:Y:S01]  /*3840*/  @!P0 FFMA.FTZ R51, R32, R7, -R51 ;  /* 0x0000000720338223 */ /* 0x000fe20000010833 */
[----:B------:R-:W-:Y:S03]  /*3850*/  @!P0 FFMA.FTZ R4, R35, R32, R4 ;  /* 0x0000002023048223 */ /* 0x000fe60000010004 */
[----:B------:R-:W-:Y:S02]  /*3860*/  @!P0 F2FP.F16.F32.PACK_AB R53, R3, R53 ;  /* 0x000000350335823e */ /* 0x000fe400000000ff */
[----:B------:R-:W-:Y:S02]  /*3870*/  @!P0 F2FP.F16.F32.PACK_AB R36, R4, R51 ;  /* 0x000000330424823e */ /* 0x000fe400000000ff */
[----:B------:R-:W-:Y:S02]  /*3880*/  @!P0 MOV R22, R53 ;  /* 0x0000003500168202 */ /* 0x000fe40000000f00 */
[----:B------:R-:W-:Y:S05]  /*3890*/  @!P0 MOV R23, R36 ;  /* 0x0000002400178202 */ /* 0x000fea0000000f00 */
[----:B------:R1:W-:Y:S02]  /*38a0*/  STG.E.128 desc[UR6][R46.64], R20 ;  /* 0x000000142e007986 */ /* 0x0003e4000c101d06 */
.L_x_3935:
[----:B------:R-:W-:Y:S05]  /*38b0*/  BSYNC.RECONVERGENT B0 ;  /* 0x0000000000007941 */ /* 0x000fea0003800200 */
.L_x_3934:
[----:B------:R-:W-:Y:S04]  /*38c0*/  BSSY.RECONVERGENT B0, `(.L_x_3936) ;  /* 0x0000038000007945 */ /* 0x000fe80003800200 */
[----:B------:R-:W-:Y:S05]  /*38d0*/  @P3 BRA `(.L_x_3937) ;  /* 0x0000000000d83947 */ /* 0x000fea0003800000 */
[----:B------:R-:W-:Y:S01]  /*38e0*/  ISETP.GE.AND P0, PT, R10, R11, PT ;  /* 0x0000000b0a00720c */ /* 0x000fe20003f06270 */
[----:B-12-4-:R-:W2:Y:S01]  /*38f0*/  LDG.E.128 R20, desc[UR6][R42.64+0x40] ;  /* 0x000040062a147981 */ /* 0x016ea2000c1e1d00 */
        /* <DEDUP_REMOVED lines=52> */
.L_x_3937:
[----:B------:R-:W-:Y:S05]  /*3c40*/  BSYNC.RECONVERGENT B0 ;  /* 0x0000000000007941 */ /* 0x000fea0003800200 */
.L_x_3936:
[----:B------:R-:W-:Y:S05]  /*3c50*/  @P1 BRA `(.L_x_3933) ;  /* 0x0000000000d81947 */ /* 0x000fea0003800000 */
[----:B------:R-:W-:Y:S01]  /*3c60*/  ISETP.GE.AND P0, PT, R9, R11, PT ;  /* 0x0000000b0900720c */ /* 0x000fe20003f06270 */
[----:B-1234-:R-:W2:Y:S01]  /*3c70*/  LDG.E.128 R20, desc[UR6][R42.64+0x80] ;  /* 0x000080062a147981 */ /* 0x01eea2000c1e1d00 */
        /* <DEDUP_REMOVED lines=11> */
[--C-:B------:R-:W-:Y:S01]  /*3d30*/  @!P0 HADD2.F32 R25, -RZ, R11.reuse.H1_H1 ;  /* 0x3000000bff198230 */ /* 0x100fe20000004100 */
[----:B------:R-:W-:Y:S01]  /*3d40*/  @!P0 MOV R18, R22 ;  /* 0x0000001600128202 */ /* 0x000fe20000000f00 */
[----:B------:R-:W-:Y:S01]  /*3d50*/  @!P0 HADD2.F32 R29, -RZ, R11.H0_H0 ;  /* 0x2000000bff1d8230 */ /* 0x000fe20000004100 */
[----:B------:R-:W-:Y:S01]  /*3d60*/  @!P0 MOV R19, R23 ;  /* 0x0000001700138202 */ /* 0x000fe20000000f00 */
[--C-:B----4-:R-:W-:Y:S02]  /*3d70*/  @!P0 HADD2.F32 R27, -RZ, R32.reuse.H0_H0 ;  /* 0x20000020ff1b8230 */ /* 0x110fe40000004100 */
[-C--:B------:R-:W-:Y:S01]  /*3d80*/  @!P0 FMUL.FTZ R0, R25, R8.reuse ;  /* 0x0000000819008220 */ /* 0x080fe20000410000 */
[----:B------:R-:W-:Y:S02]  /*3d90*/  @!P0 HADD2.F32 R31, -RZ, R32.H1_H1 ;  /* 0x30000020ff1f8230 */ /* 0x000fe40000004100 */
[--C-:B------:R-:W-:Y:S02]  /*3da0*/  @!P0 HADD2.F32 R11, -RZ, R24.reuse.H1_H1 ;  /* 0x30000018ff0b8230 */ /* 0x100fe40000004100 */
[----:B------:R-:W-:Y:S01]  /*3db0*/  @!P0 FFMA.FTZ R0, R27, R29, R0 ;  /* 0x0000001d1b008223 */ /* 0x000fe20000010000 */
[----:B------:R-:W-:Y:S01]  /*3dc0*/  @!P0 FMUL.FTZ R37, R25, R27 ;  /* 0x0000001b19258220 */ /* 0x000fe20000410000 */
        /* <DEDUP_REMOVED lines=31> */
.L_x_3933:
[----:B------:R-:W-:Y:S05]  /*3fc0*/  BSYNC.RECONVERGENT B1 ;  /* 0x0000000000017941 */ /* 0x000fea0003800200 */
.L_x_3932:
        /* <DEDUP_REMOVED lines=8> */
.L_x_3925:
[----:B-1----:R-:W-:Y:S01]  /*4050*/  LEA.HI R18, R11, R11, RZ, 0x1 ;  /* 0x0000000b0b127211 */ /* 0x002fe200078f08ff */
        /* <DEDUP_REMOVED lines=18> */
[----:B---3--:R-:W-:Y:S02]  /*4180*/  @!P0 SEL R21, R19, R18, !P1 ;  /* 0x0000001213158207 */ /* 0x008fe40004800000 */
        /* <DEDUP_REMOVED lines=79> */
.L_x_3941:
[----:B------:R-:W-:Y:S05]  /*4680*/  BSYNC.RECONVERGENT B0 ;  /* 0x0000000000007941 */ /* 0x000fea0003800200 */
.L_x_3940:
        /* <DEDUP_REMOVED lines=9> */
[----:B---3--:R-:W-:Y:S02]  /*4720*/  @!P0 SEL R21, R19, R18, !P1 ;  /* 0x0000001213158207 */ /* 0x008fe40004800000 */
        /* <DEDUP_REMOVED lines=83> */
.L_x_3943:
[----:B------:R-:W-:Y:S05]  /*4c60*/  BSYNC.RECONVERGENT B0 ;  /* 0x0000000000007941 */ /* 0x000fea0003800200 */
.L_x_3942:
        /* <DEDUP_REMOVED lines=92> */
.L_x_3939:
[----:B------:R-:W-:Y:S05]  /*5230*/  BSYNC.RECONVERGENT B1 ;  /* 0x0000000000017941 */ /* 0x000fea0003800200 */
.L_x_3938:
[----:B------:R-:W-:Y:S04]  /*5240*/  BSSY.RECONVERGENT B1, `(.L_x_3944) ;  /* 0x0000127000017945 */ /* 0x000fe80003800200 */
[----:B------:R-:W-:Y:S05]  /*5250*/  @!P3 BRA `(.L_x_3945) ;  /* 0x000000100094b947 */ /* 0x000fea0003800000 */
[----:B------:R-:W5:Y:S01]  /*5260*/  LDC R83, c[0x0][0x440] ;  /* 0x00011000ff537b82 */ /* 0x000f620000000800 */
[----:B------:R-:W-:Y:S07]  /*5270*/  BSSY.RECONVERGENT B0, `(.L_x_3946) ;  /* 0x0000064000007945 */ /* 0x000fee0003800200 */
[----:B------:R-:W3:Y:S01]  /*5280*/  LDC.64 R2, c[0x0][0x4a8] ;  /* 0x00012a00ff027b82 */ /* 0x000ee20000000a00 */
[-C--:B-----5:R-:W-:Y:S02]  /*5290*/  ISETP.GE.AND P1, PT, R12, R83.reuse, PT ;  /* 0x000000530c00720c */ /* 0x0a0fe40003f26270 */
[----:B------:R-:W-:Y:S02]  /*52a0*/  ISETP.GE.AND P4, PT, R10, R83, PT ;  /* 0x000000530a00720c */ /* 0x000fe40003f86270 */
[C---:B---3--:R-:W-:Y:S04]  /*52b0*/  LEA R24, P0, R2.reuse, R14, 0x6 ;  /* 0x0000000e02187211 */ /* 0x048fe800078030ff */
[----:B------:R-:W-:Y:S05]  /*52c0*/  LEA.HI.X R25, R2, R15, R3, 0x6, P0 ;  /* 0x0000000f02197211 */ /* 0x000fea00000f3403 */
[----:B------:R-:W-:Y:S05]  /*52d0*/  @P1 BRA `(.L_x_3947) ;  /* 0x0000000400741947 */ /* 0x000fea0003800000 */
[C---:B------:R-:W-:Y:S01]  /*52e0*/  ISETP.GE.AND P0, PT, R12.reuse, R11, PT ;  /* 0x0000000b0c00720c */ /* 0x040fe20003f06270 */
[----:B-12-4-:R-:W2:Y:S11]  /*52f0*/  LDG.E.128 R52, desc[UR6][R24.64] ;  /* 0x0000000618347981 */ /* 0x016eb6000c1e1d00 */
        /* <DEDUP_REMOVED lines=91> */
.L_x_3947:
[----:B------:R-:W-:Y:S05]  /*58b0*/  BSYNC.RECONVERGENT B0 ;  /* 0x0000000000007941 */ /* 0x000fea0003800200 */
.L_x_3946:
        /* <DEDUP_REMOVED lines=96> */
.L_x_3949:
[----:B------:R-:W-:Y:S05]  /*5ec0*/  BSYNC.RECONVERGENT B0 ;  /* 0x0000000000007941 */ /* 0x000fea0003800200 */
.L_x_3948:
        /* <DEDUP_REMOVED lines=94> */
.L_x_3945:
[----:B------:R-:W-:Y:S05]  /*64b0*/  BSYNC.RECONVERGENT B1 ;  /* 0x0000000000017941 */ /* 0x000fea0003800200 */
.L_x_3944:
[----:B------:R-:W5:Y:S08]  /*64c0*/  LDC R3, c[0x0][0x450] ;  /* 0x00011400ff037b82 */ /* 0x000f700000000800 */
[----:B------:R-:W1:Y:S01]  /*64d0*/  LDC R11, c[0x0][0x450] ;  /* 0x00011400ff0b7b82 */ /* 0x000e620000000800 */
[----:B-----5:R-:W-:Y:S05]  /*64e0*/  IMAD.U32 R3, R3, -0x20, RZ ;  /* 0xffffffe003037824 */ /* 0x020fea00078e00ff */
[C---:B------:R-:W-:Y:S02]  /*64f0*/  LEA R78, P1, R3.reuse, R78, 0x1 ;  /* 0x0000004e034e7211 */ /* 0x040fe400078208ff */
[C---:B------:R-:W-:Y:S02]  /*6500*/  LEA R76, P0, R3.reuse, R76, 0x1 ;  /* 0x0000004c034c7211 */ /* 0x040fe400078008ff */
[C---:B------:R-:W-:Y:S02]  /*6510*/  LEA.HI.X.SX32 R79, R3.reuse, R79, 0x1, P1 ;  /* 0x0000004f034f7211 */ /* 0x040fe400008f0eff */
[----:B-1----:R-:W-:Y:S09]  /*6520*/  LEA.HI.X.SX32 R77, R3, R77, 0x1, P0 ;  /* 0x0000004d034d7211 */ /* 0x002ff200000f0eff */
.L_x_3924:
[----:B------:R-:W-:Y:S05]  /*6530*/  BSYNC.RECONVERGENT B2 ;  /* 0x0000000000027941 */ /* 0x000fea0003800200 */
.L_x_3920:
[----:B------:R-:W-:Y:S01]  /*6540*/  ISETP.NE.U32.AND P3, PT, RZ, UR18, PT ;  /* 0x00000012ff007c0c */ /* 0x000fe2000bf65070 */
[----:B------:R-:W-:Y:S03]  /*6550*/  VIADD R82, R82, 0xffffffc0 ;  /* 0xffffffc052527836 */ /* 0x000fe60000000000 */
        /* <DEDUP_REMOVED lines=90> */
.L_x_3950:
[----:B------:R-:W-:Y:S02]  /*6b00*/  IADD3 R94, P1, PT, R94, UR4, RZ ;  /* 0x000000045e5e7c10 */ /* 0x000fe4000ff3e0ff */
[----:B------:R-:W-:Y:S02]  /*6b10*/  IADD3 R14, P0, PT, R14, UR22, RZ ;  /* 0x000000160e0e7c10 */ /* 0x000fe4000ff1e0ff */
[----:B------:R-:W-:Y:S02]  /*6b20*/  IADD3.X R95, PT, PT, R95, UR20, RZ, P1, !PT ;  /* 0x000000145f5f7c10 */ /* 0x000fe40008ffe4ff */
[----:B------:R-:W-:Y:S01]  /*6b30*/  IADD3.X R15, PT, PT, R15, UR21, RZ, P0, !PT ;  /* 0x000000150f0f7c10 */ /* 0x000fe200087fe4ff */
[----:B------:R-:W-:Y:S08]  /*6b40*/  @P2 BRA `(.L_x_3951) ;  /* 0xffffffb800842947 */ /* 0x000ff0000383ffff */
.L_x_3915:
[----:B------:R-:W1:Y:S01]  /*6b50*/  LDC R3, c[0x0][0x450] ;  /* 0x00011400ff037b82 */ /* 0x000e620000000800 */
[----:B------:R-:W-:Y:S01]  /*6b60*/  LOP3.LUT R132, R58, 0x18, RZ, 0xc0, !PT ;  /* 0x000000183a847812 */ /* 0x000fe200078ec0ff */
[----:B------:R-:W-:Y:S01]  /*6b70*/  UMOV UR4, 0x400 ;  /* 0x0000040000047882 */ /* 0x000fe20000000000 */
[----:B------:R-:W-:Y:S02]  /*6b80*/  BSSY.RECONVERGENT B3, `(.L_x_3952) ;  /* 0x00003e7000037945 */ /* 0x000fe40003800200 */
[----:B------:R-:W-:-:S03]  /*6b90*/  LOP3.LUT R0, R132, 0xd8, R69, 0x78, !PT ;  /* 0x000000d884007812 */ /* 0x000fc600078e7845 */
[----:B------:R-:W2:Y:S01]  /*6ba0*/  S2UR UR5, SR_CgaCtaId ;  /* 0x00000000000579c3 */ /* 0x000ea20000008800 */
[----:B------:R-:W-:-:S07]  /*6bb0*/  LOP3.LUT R0, R0, 0x1f20, R69, 0xf8, !PT ;  /* 0x00001f2000007812 */ /* 0x000fce00078ef845 */
        /* <DEDUP_REMOVED lines=35> */
.L_x_3956:
[----:B------:R2:W-:Y:S02]  /*6df0*/  STS.128 [R0+0x2000], RZ ;  /* 0x002000ff00007388 */ /* 0x0005e40000000c00 */
.L_x_3955:
[----:B------:R-:W-:Y:S05]  /*6e00*/  BSYNC.RECONVERGENT B0 ;  /* 0x0000000000007941 */ /* 0x000fea0003800200 */
.L_x_3954:
        /* <DEDUP_REMOVED lines=25> */
.L_x_3958:
[----:B------:R1:W-:Y:S01]  /*6fa0*/  STS.128 [R0+0x2800], RZ ;  /* 0x002800ff00007388 */ /* 0x0003e20000000c00 */
[----:B------:R-:W-:Y:S05]  /*6fb0*/  BRA `(.L_x_3957) ;  /* 0x00000038008c7947 */ /* 0x000fea0003800000 */
.L_x_3953:
        /* <DEDUP_REMOVED lines=83> */
.L_x_3965:
[----:B------:R-:W-:Y:S05]  /*74f0*/  BSYNC.RECONVERGENT B0 ;  /* 0x0000000000007941 */ /* 0x000fea0003800200 */
.L_x_3964:
[----:B-----5:R-:W-:Y:S01]  /*7500*/  IMAD.MOV.U32 R6, RZ, RZ, R18 ;  /* 0x000000ffff067224 */ /* 0x020fe200078e0012 */
[----:B------:R-:W-:Y:S01]  /*7510*/  MOV R4, R16 ;  /* 0x0000001000047202 */ /* 0x000fe20000000f00 */
[----:B------:R-:W-:Y:S01]  /*7520*/  IMAD.MOV.U32 R7, RZ, RZ, R19 ;  /* 0x000000ffff077224 */ /* 0x000fe200078e0013 */
[----:B------:R-:W-:Y:S02]  /*7530*/  MOV R5, R17 ;  /* 0x0000001100057202 */ /* 0x000fe40000000f00 */
.L_x_3963:
[----:B------:R-:W-:Y:S05]  /*7540*/  BSYNC.RECONVERGENT B1 ;  /* 0x0000000000017941 */ /* 0x000fea0003800200 */
.L_x_3962:
        /* <DEDUP_REMOVED lines=49> */
.L_x_3969:
[----:B------:R-:W-:Y:S05]  /*7860*/  BSYNC.RECONVERGENT B0 ;  /* 0x0000000000007941 */ /* 0x000fea0003800200 */
.L_x_3968:
[----:B-----5:R4:W-:Y:S02]  /*7870*/  STS.128 [R0+0x1000], R16 ;  /* 0x0010001000007388 */ /* 0x0209e40000000c00 */
.L_x_3967:
[----:B------:R-:W-:Y:S05]  /*7880*/  BSYNC.RECONVERGENT B1 ;  /* 0x0000000000017941 */ /* 0x000fea0003800200 */
.L_x_3966:
        /* <DEDUP_REMOVED lines=47> */
.L_x_3971:
[----:B------:R-:W-:Y:S05]  /*7b80*/  BSYNC.RECONVERGENT B0 ;  /* 0x0000000000007941 */ /* 0x000fea0003800200 */
.L_x_3970:
[----:B-----5:R1:W-:Y:S02]  /*7b90*/  STS.128 [R0+0x2000], R16 ;  /* 0x0020001000007388 */ /* 0x0203e40000000c00 */
.L_x_3961:
[----:B------:R-:W-:Y:S05]  /*7ba0*/  BSYNC.RECONVERGENT B2 ;  /* 0x0000000000027941 */ /* 0x000fea0003800200 */
.L_x_3960:
[----:B------:R-:W-:-:S04]  /*7bb0*/  IADD3 R26, PT, PT, R90, 0x20, RZ ;  /* 0x000000205a1a7810 */ /* 0x000fc80007ffe0ff */
[----:B------:R-:W-:-:S13]  /*7bc0*/  ISETP.GE.AND P0, PT, R26, R15, PT ;  /* 0x0000000f1a00720c */ /* 0x000fda0003f06270 */
[----:B------:R-:W-:Y:S05]  /*7bd0*/  @P0 BRA `(.L_x_3957) ;  /* 0x0000002c00840947 */ /* 0x000fea0003800000 */
[----:B------:R-:W2:Y:S01]  /*7be0*/  LDC R15, c[0x0][0x440] ;  /* 0x00011000ff0f7b82 */ /* 0x000ea20000000800 */
[C---:B------:R-:W-:Y:S01]  /*7bf0*/  LEA R22, P0, R27.reuse, R34, 0x1 ;  /* 0x000000221b167211 */ /* 0x040fe200078008ff */
[----:B------:R-:W-:Y:S03]  /*7c00*/  BSSY.RECONVERGENT B1, `(.L_x_3972) ;  /* 0x000003d000017945 */ /* 0x000fe60003800200 */
[----:B------:R-:W-:Y:S02]  /*7c10*/  LEA.HI.X R23, R27, R35, R24, 0x1, P0 ;  /* 0x000000231b177211 */ /* 0x000fe400000f0c18 */
[----:B--2---:R-:W-:-:S13]  /*7c20*/  ISETP.GE.AND P1, PT, R12, R15, PT ;  /* 0x0000000f0c00720c */ /* 0x004fda0003f26270 */
[----:B------:R2:W-:Y:S01]  /*7c30*/  @P1 STS.128 [R0+0x800], RZ ;  /* 0x000800ff00001388 */ /* 0x0005e20000000c00 */
[----:B------:R-:W-:Y:S05]  /*7c40*/  @P1 BRA `(.L_x_3973) ;  /* 0x0000000000e01947 */ /* 0x000fea0003800000 */
[----:B-1--4-:R1:W5:Y:S01]  /*7c50*/  LDG.E.128 R16, desc[UR6][R22.64] ;  /* 0x0000000616107981 */ /* 0x012362000c1e1d00 */
[----:B------:R-:W-:Y:S01]  /*7c60*/  ISETP.GE.AND P0, PT, R12, R3, PT ;  /* 0x000000030c00720c */ /* 0x000fe20003f06270 */
[----:B------:R-:W-:-:S12]  /*7c70*/  BSSY.RECONVERGENT B0, `(.L_x_3974) ;  /* 0x0000034000007945 */ /* 0x000fd80003800200 */
[----:B------:R-:W-:Y:S05]  /*7c80*/  @P0 BRA `(.L_x_3975) ;  /* 0x0000000000c80947 */ /* 0x000fea0003800000 */
[----:B------:R-:W4:Y:S01]  /*7c90*/  LDCU.64 UR10, c[0x0][0x4c8] ;  /* 0x00009900ff0a77ac */ /* 0x000f220008000a00 */
[----:B------:R-:W-:Y:S01]  /*7ca0*/  IADD3 R5, P0, PT, R11, R14, RZ ;  /* 0x0000000e0b057210 */ /* 0x000fe20007f1e0ff */
[----:B------:R-:W2:Y:S03]  /*7cb0*/  LDCU.64 UR8, c[0x0][0x4d0] ;  /* 0x00009a00ff0877ac */ /* 0x000ea60008000a00 */
[----:B------:R-:W-:Y:S02]  /*7cc0*/  SHF.L.U32 R4, R5, 0x1, RZ ;  /* 0x0000000105047819 */ /* 0x000fe400000006ff */
[----:B------:R-:W-:-:S04]  /*7cd0*/  LEA.HI.X.SX32 R2, R11, R20, 0x1, P0 ;  /* 0x000000140b027211 */ /* 0x000fc800000f0eff */
[----:B------:R-:W-:Y:S02]  /*7ce0*/  SHF.L.U64.HI R2, R5, 0x1, R2 ;  /* 0x0000000105027819 */ /* 0x000fe40000010202 */
[C---:B----4-:R-:W-:Y:S02]  /*7cf0*/  IADD3 R6, P1, PT, R4.reuse, UR10, RZ ;  /* 0x0000000a04067c10 */ /* 0x050fe4000ff3e0ff */
[----:B--2---:R-:W-:Y:S02]  /*7d00*/  IADD3 R4, P0, PT, R4, UR8, RZ ;  /* 0x0000000804047c10 */ /* 0x004fe4000ff1e0ff */
[C---:B------:R-:W-:Y:S02]  /*7d10*/  IADD3.X R7, PT, PT, R2.reuse, UR11, RZ, P1, !PT ;  /* 0x0000000b02077c10 */ /* 0x040fe40008ffe4ff */
[----:B------:R-:W-:-:S04]  /*7d20*/  IADD3.X R5, PT, PT, R2, UR9, RZ, P0, !PT ;  /* 0x0000000902057c10 */ /* 0x000fc800087fe4ff */
[----:B------:R-:W2:Y:S04]  /*7d30*/  LDG.E.64 R6, desc[UR6][R6.64] ;  /* 0x0000000606067981 */ /* 0x000ea8000c1e1b00 */
[----:B------:R-:W4:Y:S01]  /*7d40*/  LDG.E.64 R4, desc[UR6][R4.64] ;  /* 0x0000000604047981 */ /* 0x000f22000c1e1b00 */
[--C-:B-----5:R-:W-:Y:S02]  /*7d50*/  HADD2.F32 R25, -RZ, R17.reuse.H0_H0 ;  /* 0x20000011ff197230 */ /* 0x120fe40000004100 */
[----:B------:R-:W-:Y:S02]  /*7d60*/  HADD2.F32 R29, -RZ, R17.H1_H1 ;  /* 0x30000011ff1d7230 */ /* 0x000fe40000004100 */
[--C-:B------:R-:W-:Y:S01]  /*7d70*/  HADD2.F32 R21, -RZ, R19.reuse.H1_H1 ;  /* 0x30000013ff157230 */ /* 0x100fe20000004100 */
[----:B------:R-:W-:Y:S01]  /*7d80*/  MOV R24, R18 ;  /* 0x0000001200187202 */ /* 0x000fe20000000f00 */
[----:B------:R-:W-:-:S02]  /*7d90*/  HADD2.F32 R27, -RZ, R19.H0_H0 ;  /* 0x20000013ff1b7230 */ /* 0x000fc40000004100 */
[----:B--2---:R-:W-:Y:S02]  /*7da0*/  HADD2.F32 R17, -RZ, R7.H1_H1 ;  /* 0x30000007ff117230 */ /* 0x004fe40000004100 */
[----:B----4-:R-:W-:Y:S02]  /*7db0*/  HADD2.F32 R2, -RZ, R5.H1_H1 ;  /* 0x30000005ff027230 */ /* 0x010fe40000004100 */
[----:B------:R-:W-:-:S03]  /*7dc0*/  HADD2.F32 R18, -RZ, R6.H1_H1 ;  /* 0x30000006ff127230 */ /* 0x000fc60000004100 */
[C---:B------:R-:W-:Y:S01]  /*7dd0*/  FMUL.FTZ R28, R21.reuse, R2 ;  /* 0x00000002151c7220 */ /* 0x040fe20000410000 */
[-C--:B------:R-:W-:Y:S01]  /*7de0*/  FMUL.FTZ R21, R21, R17.reuse ;  /* 0x0000001115157220 */ /* 0x080fe20000410000 */
[----:B------:R-:W-:Y:S02]  /*7df0*/  HADD2.F32 R8, -RZ, R4.H1_H1 ;  /* 0x30000004ff087230 */ /* 0x000fe40000004100 */
[----:B------:R-:W-:Y:S01]  /*7e00*/  FMUL.FTZ R19, R29, R18 ;  /* 0x000000121d137220 */ /* 0x000fe20000410000 */
[C---:B------:R-:W-:Y:S01]  /*7e10*/  FFMA.FTZ R28, R27.reuse, R17, -R28 ;  /* 0x000000111b1c7223 */ /* 0x040fe2000001081c */
[----:B------:R-:W-:Y:S01]  /*7e20*/  FFMA.FTZ R21, R27, R2, R21 ;  /* 0x000000021b157223 */ /* 0x000fe20000010015 */
[----:B------:R-:W-:Y:S02]  /*7e30*/  HADD2.F32 R6, -RZ, R6.H0_H0 ;  /* 0x20000006ff067230 */ /* 0x000fe40000004100 */
[----:B------:R-:W-:Y:S02]  /*7e40*/  HADD2.F32 R17, -RZ, R16.H1_H1 ;  /* 0x30000010ff117230 */ /* 0x000fe40000004100 */
[----:B------:R-:W-:-:S02]  /*7e50*/  HADD2.F32 R4, -RZ, R4.H0_H0 ;  /* 0x20000004ff047230 */ /* 0x000fc40000004100 */
[-C--:B------:R-:W-:Y:S01]  /*7e60*/  FMUL.FTZ R30, R29, R8.reuse ;  /* 0x000000081d1e7220 */ /* 0x080fe20000410000 */
[----:B------:R-:W-:Y:S02]  /*7e70*/  HADD2.F32 R5, -RZ, R5.H0_H0 ;  /* 0x20000005ff057230 */ /* 0x000fe40000004100 */
[--C-:B------:R-:W-:Y:S02]  /*7e80*/  HADD2.F32 R2, -RZ, R24.reuse.H1_H1 ;  /* 0x30000018ff027230 */ /* 0x100fe40000004100 */
[----:B------:R-:W-:Y:S02]  /*7e90*/  HADD2.F32 R7, -RZ, R7.H0_H0 ;  /* 0x20000007ff077230 */ /* 0x000fe40000004100 */
[----:B------:R-:W-:Y:S01]  /*7ea0*/  FFMA.FTZ R19, R25, R8, R19 ;  /* 0x0000000819137223 */ /* 0x000fe20000010013 */
[C---:B------:R-:W-:Y:S01]  /*7eb0*/  FMUL.FTZ R8, R17.reuse, R4 ;  /* 0x0000000411087220 */ /* 0x040fe20000410000 */
[----:B------:R-:W-:Y:S01]  /*7ec0*/  FMUL.FTZ R27, R17, R6 ;  /* 0x00000006111b7220 */ /* 0x000fe20000410000 */
[----:B------:R-:W-:Y:S01]  /*7ed0*/  FFMA.FTZ R30, R25, R18, -R30 ;  /* 0x00000012191e7223 */ /* 0x000fe2000001081e */
[----:B------:R-:W-:-:S02]  /*7ee0*/  HADD2.F32 R24, -RZ, R24.H0_H0 ;  /* 0x20000018ff187230 */ /* 0x000fc40000004100 */
[C---:B------:R-:W-:Y:S01]  /*7ef0*/  FMUL.FTZ R17, R2.reuse, R5 ;  /* 0x0000000502117220 */ /* 0x040fe20000410000 */
[----:B------:R-:W-:Y:S02]  /*7f00*/  HADD2.F32 R25, -RZ, R16.H0_H0 ;  /* 0x20000010ff197230 */ /* 0x000fe40000004100 */
[-C--:B------:R-:W-:Y:S01]  /*7f10*/  FMUL.FTZ R2, R2, R7.reuse ;  /* 0x0000000702027220 */ /* 0x080fe20000410000 */
[----:B------:R-:W-:-:S03]  /*7f20*/  FFMA.FTZ R17, R24, R7, -R17 ;  /* 0x0000000718117223 */ /* 0x000fc60000010811 */
[----:B------:R-:W-:Y:S01]  /*7f30*/  FFMA.FTZ R2, R24, R5, R2 ;  /* 0x0000000518027223 */ /* 0x000fe20000010002 */
[C---:B------:R-:W-:Y:S01]  /*7f40*/  FFMA.FTZ R8, R25.reuse, R6, -R8 ;  /* 0x0000000619087223 */ /* 0x040fe20000010808 */
[----:B------:R-:W-:Y:S01]  /*7f50*/  FFMA.FTZ R27, R25, R4, R27 ;  /* 0x00000004191b7223 */ /* 0x000fe2000001001b */
[----:B------:R-:W-:Y:S02]  /*7f60*/  F2FP.F16.F32.PACK_AB R30, R19, R30 ;  /* 0x0000001e131e723e */ /* 0x000fe400000000ff */
[----:B------:R-:W-:Y:S02]  /*7f70*/  F2FP.F16.F32.PACK_AB R18, R2, R17 ;  /* 0x000000110212723e */ /* 0x000fe400000000ff */
[----:B------:R-:W-:Y:S02]  /*7f80*/  F2FP.F16.F32.PACK_AB R19, R21, R28 ;  /* 0x0000001c1513723e */ /* 0x000fe400000000ff */
[----:B------:R-:W-:Y:S02]  /*7f90*/  F2FP.F16.F32.PACK_AB R16, R27, R8 ;  /* 0x000000081b10723e */ /* 0x000fe400000000ff */
[----:B------:R-:W-:-:S02]  /*7fa0*/  MOV R17, R30 ;  /* 0x0000001e00117202 */ /* 0x000fc40000000f00 */
.L_x_3975:
[----:B------:R-:W-:Y:S05]  /*7fb0*/  BSYNC.RECONVERGENT B0 ;  /* 0x0000000000007941 */ /* 0x000fea0003800200 */
.L_x_3974:
[----:B-----5:R4:W-:Y:S02]  /*7fc0*/  STS.128 [R0+0x800], R16 ;  /* 0x0008001000007388 */ /* 0x0209e40000000c00 */
.L_x_3973:
[----:B------:R-:W-:Y:S05]  /*7fd0*/  BSYNC.RECONVERGENT B1 ;  /* 0x0000000000017941 */ /* 0x000fea0003800200 */
.L_x_3972:
        /* <DEDUP_REMOVED lines=58> */
.L_x_3979:
[----:B------:R-:W-:Y:S05]  /*8380*/  BSYNC.RECONVERGENT B0 ;  /* 0x0000000000007941 */ /* 0x000fea0003800200 */
.L_x_3978:
[----:B-----5:R4:W-:Y:S02]  /*8390*/  STS.128 [R0+0x1800], R16 ;  /* 0x0018001000007388 */ /* 0x0209e40000000c00 */
.L_x_3977:
[----:B------:R-:W-:Y:S05]  /*83a0*/  BSYNC.RECONVERGENT B1 ;  /* 0x0000000000017941 */ /* 0x000fea0003800200 */
.L_x_3976:
        /* <DEDUP_REMOVED lines=19> */
[----:B-----5:R-:W-:Y:S02]  /*84e0*/  HADD2.F32 R20, -RZ, R17.H1_H1 ;  /* 0x30000011ff147230 */ /* 0x020fe40000004100 */
[--C-:B------:R-:W-:Y:S02]  /*84f0*/  HADD2.F32 R15, -RZ, R19.reuse.H1_H1 ;  /* 0x30000013ff0f7230 */ /* 0x100fe40000004100 */
[----:B-1----:R-:W-:Y:S02]  /*8500*/  HADD2.F32 R22, -RZ, R19.H0_H0 ;  /* 0x20000013ff167230 */ /* 0x002fe40000004100 */
[----:B------:R-:W-:-:S02]  /*8510*/  HADD2.F32 R14, -RZ, R17.H0_H0 ;  /* 0x20000011ff0e7230 */ /* 0x000fc40000004100 */
[----:B--2---:R-:W-:Y:S02]  /*8520*/  HADD2.F32 R11, -RZ, R4.H1_H1 ;  /* 0x30000004ff0b7230 */ /* 0x004fe40000004100 */
[----:B----4-:R-:W-:Y:S02]  /*8530*/  HADD2.F32 R7, -RZ, R2.H1_H1 ;  /* 0x30000002ff077230 */ /* 0x010fe40000004100 */
[----:B------:R-:W-:Y:S02]  /*8540*/  HADD2.F32 R6, -RZ, R3.H1_H1 ;  /* 0x30000003ff067230 */ /* 0x000fe40000004100 */
[----:B------:R-:W-:Y:S02]  /*8550*/  HADD2.F32 R8, -RZ, R5.H1_H1 ;  /* 0x30000005ff087230 */ /* 0x000fe40000004100 */
[C---:B------:R-:W-:Y:S01]  /*8560*/  FMUL.FTZ R19, R20.reuse, R7 ;  /* 0x0000000714137220 */ /* 0x040fe20000410000 */
[----:B------:R-:W-:Y:S01]  /*8570*/  FMUL.FTZ R20, R20, R11 ;  /* 0x0000000b14147220 */ /* 0x000fe20000410000 */
[----:B------:R-:W-:Y:S01]  /*8580*/  FMUL.FTZ R17, R15, R6 ;  /* 0x000000060f117220 */ /* 0x000fe20000410000 */
[----:B------:R-:W-:-:S02]  /*8590*/  HADD2.F32 R4, -RZ, R4.H0_H0 ;  /* 0x20000004ff047230 */ /* 0x000fc40000004100 */
[-C--:B------:R-:W-:Y:S01]  /*85a0*/  FMUL.FTZ R15, R15, R8.reuse ;  /* 0x000000080f0f7220 */ /* 0x080fe20000410000 */
[----:B------:R-:W-:Y:S01]  /*85b0*/  FFMA.FTZ R20, R14, R7, R20 ;  /* 0x000000070e147223 */ /* 0x000fe20000010014 */
[----:B------:R-:W-:Y:S01]  /*85c0*/  FFMA.FTZ R17, R22, R8, -R17 ;  /* 0x0000000816117223 */ /* 0x000fe20000010811 */
[----:B------:R-:W-:Y:S02]  /*85d0*/  HADD2.F32 R7, -RZ, R16.H1_H1 ;  /* 0x30000010ff077230 */ /* 0x000fe40000004100 */
[----:B------:R-:W-:Y:S02]  /*85e0*/  HADD2.F32 R2, -RZ, R2.H0_H0 ;  /* 0x20000002ff027230 */ /* 0x000fe40000004100 */
[----:B------:R-:W-:Y:S02]  /*85f0*/  HADD2.F32 R3, -RZ, R3.H0_H0 ;  /* 0x20000003ff037230 */ /* 0x000fe40000004100 */
[----:B------:R-:W-:Y:S02]  /*8600*/  HADD2.F32 R8, -RZ, R18.H1_H1 ;  /* 0x30000012ff087230 */ /* 0x000fe40000004100 */
[----:B------:R-:W-:-:S02]  /*8610*/  HADD2.F32 R5, -RZ, R5.H0_H0 ;  /* 0x20000005ff057230 */ /* 0x000fc40000004100 */
[----:B------:R-:W-:Y:S01]  /*8620*/  FFMA.FTZ R19, R14, R11, -R19 ;  /* 0x0000000b0e137223 */ /* 0x000fe20000010813 */
[----:B------:R-:W-:Y:S01]  /*8630*/  FFMA.FTZ R6, R22, R6, R15 ;  /* 0x0000000616067223 */ /* 0x000fe2000001000f */
[C---:B------:R-:W-:Y:S01]  /*8640*/  FMUL.FTZ R14, R7.reuse, R2 ;  /* 0x00000002070e7220 */ /* 0x040fe20000410000 */
        /* <DEDUP_REMOVED lines=14> */
.L_x_3981:
[----:B------:R-:W-:Y:S05]  /*8730*/  BSYNC.RECONVERGENT B0 ;  /* 0x0000000000007941 */ /* 0x000fea0003800200 */
.L_x_3980:
[----:B-----5:R4:W-:Y:S01]  /*8740*/  STS.128 [R0+0x2800], R16 ;  /* 0x0028001000007388 */ /* 0x0209e20000000c00 */
[----:B------:R-:W-:Y:S05]  /*8750*/  BRA `(.L_x_3957) ;  /* 0x0000002000a47947 */ /* 0x000fea0003800000 */
.L_x_3959:
        /* <DEDUP_REMOVED lines=50> */
[----:B------:R-:W-:Y:S01]  /*8a80*/  @!P1 FADD.FTZ R41, -R41, -RZ ;  /* 0x800000ff29299221 */ /* 0x000fe20000010100 */
[----:B------:R-:W-:Y:S02]  /*8a90*/  HADD2.F32 R5, -RZ, R5.H1_H1 ;  /* 0x30000005ff057230 */ /* 0x000fe40000004100 */
[----:B------:R-:W-:Y:S01]  /*8aa0*/  @!P1 FADD.FTZ R4, -R4, -RZ ;  /* 0x800000ff04049221 */ /* 0x000fe20000010100 */
[--C-:B------:R-:W-:Y:S02]  /*8ab0*/  HADD2.F32 R6, -RZ, R7.reuse.H1_H1 ;  /* 0x30000007ff067230 */ /* 0x100fe40000004100 */
[----:B------:R-:W-:Y:S01]  /*8ac0*/  FMUL.FTZ R26, R26, R23 ;  /* 0x000000171a1a7220 */ /* 0x000fe20000410000 */
[----:B------:R-:W-:-:S02]  /*8ad0*/  HADD2.F32 R45, -RZ, R7.H0_H0 ;  /* 0x20000007ff2d7230 */ /* 0x000fc40000004100 */
[----:B------:R-:W-:Y:S01]  /*8ae0*/  @!P1 FADD.FTZ R5, -R5, -RZ ;  /* 0x800000ff05059221 */ /* 0x000fe20000010100 */
[----:B------:R-:W-:Y:S01]  /*8af0*/  FMUL.FTZ R21, R21, R4 ;  /* 0x0000000415157220 */ /* 0x000fe20000410000 */
[----:B------:R-:W-:Y:S01]  /*8b00*/  @!P1 FADD.FTZ R6, -R6, -RZ ;  /* 0x800000ff06069221 */ /* 0x000fe20000010100 */
[----:B---3--:R-:W-:Y:S02]  /*8b10*/  HADD2.F32 R4, -RZ, R16.H0_H0 ;  /* 0x20000010ff047230 */ /* 0x008fe40000004100 */
[----:B------:R-:W-:Y:S01]  /*8b20*/  FMUL.FTZ R36, R36, R5 ;  /* 0x0000000524247220 */ /* 0x000fe20000410000 */
[--C-:B-----5:R-:W-:Y:S02]  /*8b30*/  HADD2.F32 R5, -RZ, R28.reuse.H0_H0 ;  /* 0x2000001cff057230 */ /* 0x120fe40000004100 */
[----:B------:R-:W-:Y:S01]  /*8b40*/  FMUL.FTZ R39, R39, R6 ;  /* 0x0000000627277220 */ /* 0x000fe20000410000 */
[----:B------:R-:W-:Y:S02]  /*8b50*/  HADD2.F32 R23, -RZ, R28.H1_H1 ;  /* 0x3000001cff177230 */ /* 0x000fe40000004100 */
[----:B------:R-:W-:Y:S01]  /*8b60*/  FMUL.FTZ R32, R32, R43 ;  /* 0x0000002b20207220 */ /* 0x000fe20000410000 */
[----:B------:R-:W-:-:S02]  /*8b70*/  HADD2.F32 R7, -RZ, R29.H0_H0 ;  /* 0x2000001dff077230 */ /* 0x000fc40000004100 */
[----:B------:R-:W-:Y:S01]  /*8b80*/  FMUL.FTZ R20, R20, R41 ;  /* 0x0000002914147220 */ /* 0x000fe20000410000 */
[----:B------:R-:W-:Y:S02]  /*8b90*/  HADD2.F32 R16, -RZ, R16.H1_H1 ;  /* 0x30000010ff107230 */ /* 0x000fe40000004100 */
[----:B------:R-:W-:Y:S01]  /*8ba0*/  @!P1 FADD.FTZ R47, -R47, -RZ ;  /* 0x800000ff2f2f9221 */ /* 0x000fe20000010100 */
[----:B------:R-:W-:Y:S02]  /*8bb0*/  HADD2.F32 R6, -RZ, R17.H0_H0 ;  /* 0x20000011ff067230 */ /* 0x000fe40000004100 */
[----:B------:R-:W-:Y:S01]  /*8bc0*/  @!P1 FADD.FTZ R45, -R45, -RZ ;  /* 0x800000ff2d2d9221 */ /* 0x000fe20000010100 */
[--C-:B------:R-:W-:Y:S02]  /*8bd0*/  HADD2.F32 R28, -RZ, R18.reuse.H0_H0 ;  /* 0x20000012ff1c7230 */ /* 0x100fe40000004100 */
[----:B------:R-:W-:Y:S01]  /*8be0*/  FFMA.FTZ R4, R5, R4, R26 ;  /* 0x0000000405047223 */ /* 0x000fe2000001001a */
[----:B------:R-:W-:-:S02]  /*8bf0*/  HADD2.F32 R43, -RZ, R18.H1_H1 ;  /* 0x30000012ff2b7230 */ /* 0x000fc40000004100 */
[----:B------:R-:W-:Y:S01]  /*8c00*/  FFMA.FTZ R23, R23, R16, R32 ;  /* 0x0000001017177223 */ /* 0x000fe20000010020 */
[----:B------:R-:W-:Y:S01]  /*8c10*/  FFMA.FTZ R6, R7, R6, R20 ;  /* 0x0000000607067223 */ /* 0x000fe20000010014 */
[----:B------:R-:W-:Y:S02]  /*8c20*/  HADD2.F32 R17, -RZ, R17.H1_H1 ;  /* 0x30000011ff117230 */ /* 0x000fe40000004100 */
[----:B------:R-:W-:Y:S01]  /*8c30*/  FMUL.FTZ R38, R38, R47 ;  /* 0x0000002f26267220 */ /* 0x000fe20000410000 */
[--C-:B------:R-:W-:Y:S02]  /*8c40*/  HADD2.F32 R41, -RZ, R19.reuse.H0_H0 ;  /* 0x20000013ff297230 */ /* 0x100fe40000004100 */
[----:B------:R-:W-:Y:S01]  /*8c50*/  FMUL.FTZ R22, R22, R45 ;  /* 0x0000002d16167220 */ /* 0x000fe20000410000 */
[----:B------:R-:W-:Y:S02]  /*8c60*/  HADD2.F32 R18, -RZ, R19.H1_H1 ;  /* 0x30000013ff127230 */ /* 0x000fe40000004100 */
        /* <DEDUP_REMOVED lines=14> */
.L_x_3987:
[----:B------:R-:W-:Y:S05]  /*8d50*/  BSYNC.RECONVERGENT B0 ;  /* 0x0000000000007941 */ /* 0x000fea0003800200 */
.L_x_3986:
[----:B-----5:R-:W-:Y:S01]  /*8d60*/  IMAD.MOV.U32 R6, RZ, RZ, R30 ;  /* 0x000000ffff067224 */ /* 0x020fe200078e001e */
[----:B------:R-:W-:Y:S01]  /*8d70*/  MOV R4, R28 ;  /* 0x0000001c00047202 */ /* 0x000fe20000000f00 */
[----:B------:R-:W-:Y:S01]  /*8d80*/  IMAD.MOV.U32 R7, RZ, RZ, R31 ;  /* 0x000000ffff077224 */ /* 0x000fe200078e001f */
[----:B------:R-:W-:Y:S02]  /*8d90*/  MOV R5, R29 ;  /* 0x0000001d00057202 */ /* 0x000fe40000000f00 */
.L_x_3985:
[----:B------:R-:W-:Y:S05]  /*8da0*/  BSYNC.RECONVERGENT B1 ;  /* 0x0000000000017941 */ /* 0x000fea0003800200 */
.L_x_3984:
        /* <DEDUP_REMOVED lines=51> */
[----:B----4-:R-:W-:Y:S02]  /*90e0*/  HADD2.F32 R4, -RZ, R16.H0_H0 ;  /* 0x20000010ff047230 */ /* 0x010fe40000004100 */
        /* <DEDUP_REMOVED lines=35> */
.L_x_3991:
[----:B------:R-:W-:Y:S05]  /*9320*/  BSYNC.RECONVERGENT B0 ;  /* 0x0000000000007941 */ /* 0x000fea0003800200 */
.L_x_3990:
[----:B-----5:R4:W-:Y:S02]  /*9330*/  STS.128 [R0+0x1000], R28 ;  /* 0x0010001c00007388 */ /* 0x0209e40000000c00 */
.L_x_3989:
[----:B------:R-:W-:Y:S05]  /*9340*/  BSYNC.RECONVERGENT B1 ;  /* 0x0000000000017941 */ /* 0x000fea0003800200 */
.L_x_3988:
        /* <DEDUP_REMOVED lines=85> */
.L_x_3993:
[----:B------:R-:W-:Y:S05]  /*98a0*/  BSYNC.RECONVERGENT B0 ;  /* 0x0000000000007941 */ /* 0x000fea0003800200 */
.L_x_3992:
[----:B-----5:R1:W-:Y:S02]  /*98b0*/  STS.128 [R0+0x2000], R28 ;  /* 0x0020001c00007388 */ /* 0x0203e40000000c00 */
.L_x_3983:
[----:B------:R-:W-:Y:S05]  /*98c0*/  BSYNC.RECONVERGENT B2 ;  /* 0x0000000000027941 */ /* 0x000fea0003800200 */
.L_x_3982:
[----:B------:R-:W-:-:S04]  /*98d0*/  IADD3 R26, PT, PT, R90, 0x20, RZ ;  /* 0x000000205a1a7810 */ /* 0x000fc80007ffe0ff */
[----:B------:R-:W-:-:S13]  /*98e0*/  ISETP.GE.AND P0, PT, R26, R33, PT ;  /* 0x000000211a00720c */ /* 0x000fda0003f06270 */
[----:B------:R-:W-:Y:S05]  /*98f0*/  @P0 BRA `(.L_x_3957) ;  /* 0x00000010003c0947 */ /* 0x000fea0003800000 */
[----:B------:R-:W2:Y:S01]  /*9900*/  LDC R33, c[0x0][0x440] ;  /* 0x00011000ff217b82 */ /* 0x000ea20000000800 */
[C---:B-1-34-:R-:W-:Y:S01]  /*9910*/  LEA R34, P0, R27.reuse, R34, 0x1 ;  /* 0x000000221b227211 */ /* 0x05afe200078008ff */
[----:B------:R-:W-:Y:S03]  /*9920*/  BSSY.RECONVERGENT B1, `(.L_x_3994) ;  /* 0x000005a000017945 */ /* 0x000fe60003800200 */
[----:B------:R-:W-:Y:S02]  /*9930*/  LEA.HI.X R35, R27, R35, R24, 0x1, P0 ;  /* 0x000000231b237211 */ /* 0x000fe400000f0c18 */
[----:B--2---:R-:W-:-:S13]  /*9940*/  ISETP.GE.AND P1, PT, R12, R33, PT ;  /* 0x000000210c00720c */ /* 0x004fda0003f26270 */
[----:B------:R1:W-:Y:S01]  /*9950*/  @P1 STS.128 [R0+0x800], RZ ;  /* 0x000800ff00001388 */ /* 0x0003e20000000c00 */
[----:B------:R-:W-:Y:S05]  /*9960*/  @P1 BRA `(.L_x_3995) ;  /* 0x0000000400541947 */ /* 0x000fea0003800000 */
[----:B------:R2:W5:Y:S01]  /*9970*/  LDG.E.128 R28, desc[UR6][R34.64] ;  /* 0x00000006221c7981 */ /* 0x000562000c1e1d00 */
[----:B------:R-:W-:Y:S01]  /*9980*/  ISETP.GE.AND P0, PT, R12, R3, PT ;  /* 0x000000030c00720c */ /* 0x000fe20003f06270 */
[----:B------:R-:W-:-:S12]  /*9990*/  BSSY.RECONVERGENT B0, `(.L_x_3996) ;  /* 0x0000051000007945 */ /* 0x000fd80003800200 */
        /* <DEDUP_REMOVED lines=16> */
[----:B------:R-:W2:Y:S01]  /*9aa0*/  LDG.E.128 R4, desc[UR6][R4.64] ;  /* 0x0000000604047981 */ /* 0x000ea2000c1e1d00 */
[----:B----4-:R-:W-:-:S04]  /*9ab0*/  IADD3 R18, P1, PT, R17, UR8, RZ ;  /* 0x0000000811127c10 */ /* 0x010fc8000ff3e0ff */
[----:B------:R-:W-:-:S06]  /*9ac0*/  IADD3.X R19, PT, PT, R16, UR9, RZ, P1, !PT ;  /* 0x0000000910137c10 */ /* 0x000fcc0008ffe4ff */
[----:B------:R-:W4:Y:S01]  /*9ad0*/  LDG.E.128 R16, desc[UR6][R18.64] ;  /* 0x0000000612107981 */ /* 0x000f22000c1e1d00 */
[--C-:B---3--:R-:W-:Y:S02]  /*9ae0*/  HADD2.F32 R24, -RZ, R20.reuse.H0_H0 ;  /* 0x20000014ff187230 */ /* 0x108fe40000004100 */
[----:B------:R-:W-:Y:S02]  /*9af0*/  HADD2.F32 R27, -RZ, R20.H1_H1 ;  /* 0x30000014ff1b7230 */ /* 0x000fe40000004100 */
[--C-:B------:R-:W-:Y:S02]  /*9b00*/  HADD2.F32 R20, -RZ, R21.reuse.H0_H0 ;  /* 0x20000015ff147230 */ /* 0x100fe40000004100 */
[----:B------:R-:W-:Y:S02]  /*9b10*/  HADD2.F32 R32, -RZ, R21.H1_H1 ;  /* 0x30000015ff207230 */ /* 0x000fe40000004100 */
[--C-:B------:R-:W-:Y:S02]  /*9b20*/  HADD2.F32 R21, -RZ, R22.reuse.H0_H0 ;  /* 0x20000016ff157230 */ /* 0x100fe40000004100 */
[----:B------:R-:W-:-:S02]  /*9b30*/  HADD2.F32 R36, -RZ, R22.H1_H1 ;  /* 0x30000016ff247230 */ /* 0x000fc40000004100 */
[--C-:B------:R-:W-:Y:S02]  /*9b40*/  HADD2.F32 R22, -RZ, R23.reuse.H0_H0 ;  /* 0x20000017ff167230 */ /* 0x100fe40000004100 */
[----:B------:R-:W-:Y:S02]  /*9b50*/  HADD2.F32 R37, -RZ, R23.H1_H1 ;  /* 0x30000017ff257230 */ /* 0x000fe40000004100 */
[--C-:B--2---:R-:W-:Y:S02]  /*9b60*/  HADD2.F32 R23, -RZ, R4.reuse.H0_H0 ;  /* 0x20000004ff177230 */ /* 0x104fe40000004100 */
        /* <DEDUP_REMOVED lines=9> */
[--C-:B------:R-:W-:Y:S02]  /*9c00*/  HADD2.F32 R6, -RZ, R7.reuse.H1_H1 ;  /* 0x30000007ff067230 */ /* 0x100fe40000004100 */
[----:B------:R-:W-:Y:S01]  /*9c10*/  FMUL.FTZ R27, R27, R4 ;  /* 0x000000041b1b7220 */ /* 0x000fe20000410000 */
[----:B------:R-:W-:-:S02]  /*9c20*/  HADD2.F32 R41, -RZ, R7.H0_H0 ;  /* 0x20000007ff297230 */ /* 0x000fc40000004100 */
[----:B------:R-:W-:Y:S01]  /*9c30*/  FMUL.FTZ R32, R32, R5 ;  /* 0x0000000520207220 */ /* 0x000fe20000410000 */
[----:B-----5:R-:W-:Y:S02]  /*9c40*/  HADD2.F32 R5, -RZ, R28.H0_H0 ;  /* 0x2000001cff057230 */ /* 0x020fe40000004100 */
[----:B------:R-:W-:Y:S01]  /*9c50*/  @!P0 FADD.FTZ R6, -R6, -RZ ;  /* 0x800000ff06068221 */ /* 0x000fe20000010100 */
[----:B----4-:R-:W-:Y:S02]  /*9c60*/  HADD2.F32 R4, -RZ, R16.H0_H0 ;  /* 0x20000010ff047230 */ /* 0x010fe40000004100 */
[----:B------:R-:W-:Y:S01]  /*9c70*/  @!P0 FADD.FTZ R38, -R38, -RZ ;  /* 0x800000ff26268221 */ /* 0x000fe20000010100 */
[----:B------:R-:W-:Y:S02]  /*9c80*/  HADD2.F32 R28, -RZ, R28.H1_H1 ;  /* 0x3000001cff1c7230 */ /* 0x000fe40000004100 */
[----:B------:R-:W-:Y:S01]  /*9c90*/  FMUL.FTZ R37, R37, R6 ;  /* 0x0000000625257220 */ /* 0x000fe20000410000 */
[----:B------:R-:W-:-:S02]  /*9ca0*/  HADD2.F32 R7, -RZ, R29.H0_H0 ;  /* 0x2000001dff077230 */ /* 0x000fc40000004100 */
[----:B------:R-:W-:Y:S01]  /*9cb0*/  FMUL.FTZ R24, R24, R23 ;  /* 0x0000001718187220 */ /* 0x000fe20000410000 */
[----:B------:R-:W-:Y:S02]  /*9cc0*/  HADD2.F32 R16, -RZ, R16.H1_H1 ;  /* 0x30000010ff107230 */ /* 0x000fe40000004100 */
[----:B------:R-:W-:Y:S01]  /*9cd0*/  FMUL.FTZ R20, R20, R39 ;  /* 0x0000002714147220 */ /* 0x000fe20000410000 */
[----:B------:R-:W-:Y:S02]  /*9ce0*/  HADD2.F32 R6, -RZ, R17.H0_H0 ;  /* 0x20000011ff067230 */ /* 0x000fe40000004100 */
[----:B------:R-:W-:Y:S01]  /*9cf0*/  @!P0 FADD.FTZ R43, -R43, -RZ ;  /* 0x800000ff2b2b8221 */ /* 0x000fe20000010100 */
[----:B------:R-:W-:Y:S01]  /*9d00*/  @!P0 FADD.FTZ R41, -R41, -RZ ;  /* 0x800000ff29298221 */ /* 0x000fe20000010100 */
[----:B------:R-:W-:Y:S01]  /*9d10*/  FMUL.FTZ R21, R21, R38 ;  /* 0x0000002615157220 */ /* 0x000fe20000410000 */
        /* <DEDUP_REMOVED lines=24> */
.L_x_3997:
[----:B------:R-:W-:Y:S05]  /*9ea0*/  BSYNC.RECONVERGENT B0 ;  /* 0x0000000000007941 */ /* 0x000fea0003800200 */
.L_x_3996:
[----:B-----5:R3:W-:Y:S02]  /*9eb0*/  STS.128 [R0+0x800], R28 ;  /* 0x0008001c00007388 */ /* 0x0207e40000000c00 */
.L_x_3995:
[----:B------:R-:W-:Y:S05]  /*9ec0*/  BSYNC.RECONVERGENT B1 ;  /* 0x0000000000017941 */ /* 0x000fea0003800200 */
.L_x_3994:
[----:B------:R-:W-:Y:S01]  /*9ed0*/  ISETP.GE.AND P0, PT, R10, R33, PT ;  /* 0x000000210a00720c */ /* 0x000fe20003f06270 */
[----:B------:R-:W-:-:S12]  /*9ee0*/  BSSY.RECONVERGENT B1, `(.L_x_3998) ;  /* 0x0000058000017945 */ /* 0x000fd80003800200 */
[----:B------:R4:W-:Y:S01]  /*9ef0*/  @P0 STS.128 [R0+0x1800], RZ ;  /* 0x001800ff00000388 */ /* 0x0009e20000000c00 */
[----:B------:R-:W-:Y:S05]  /*9f00*/  @P0 BRA `(.L_x_3999) ;  /* 0x0000000400540947 */ /* 0x000fea0003800000 */
[----:B---3--:R3:W5:Y:S01]  /*9f10*/  LDG.E.128 R28, desc[UR6][R34.64+0x40] ;  /* 0x00004006221c7981 */ /* 0x008762000c1e1d00 */
[----:B------:R-:W-:Y:S01]  /*9f20*/  ISETP.GE.AND P0, PT, R10, R3, PT ;  /* 0x000000030a00720c */ /* 0x000fe20003f06270 */
[----:B------:R-:W-:-:S12]  /*9f30*/  BSSY.RECONVERGENT B0, `(.L_x_4000) ;  /* 0x0000051000007945 */ /* 0x000fd80003800200 */
[----:B------:R-:W-:Y:S05]  /*9f40*/  @P0 BRA `(.L_x_4001) ;  /* 0x00000004003c0947 */ /* 0x000fea0003800000 */
[----:B------:R-:W1:Y:S01]  /*9f50*/  LDCU.64 UR8, c[0x0][0x4d0] ;  /* 0x00009a00ff0877ac */ /* 0x000e620008000a00 */
        /* <DEDUP_REMOVED lines=42> */
[----:B---3--:R-:W-:Y:S02]  /*a200*/  HADD2.F32 R4, -RZ, R16.H0_H0 ;  /* 0x20000010ff047230 */ /* 0x008fe40000004100 */
        /* <DEDUP_REMOVED lines=35> */
.L_x_4001:
[----:B------:R-:W-:Y:S05]  /*a440*/  BSYNC.RECONVERGENT B0 ;  /* 0x0000000000007941 */ /* 0x000fea0003800200 */
.L_x_4000:
[----:B-----5:R1:W-:Y:S02]  /*a450*/  STS.128 [R0+0x1800], R28 ;  /* 0x0018001c00007388 */ /* 0x0203e40000000c00 */
.L_x_3999:
[----:B------:R-:W-:Y:S05]  /*a460*/  BSYNC.RECONVERGENT B1 ;  /* 0x0000000000017941 */ /* 0x000fea0003800200 */
.L_x_3998:
[----:B------:R-:W-:-:S13]  /*a470*/  ISETP.GE.AND P0, PT, R9, R33, PT ;  /* 0x000000210900720c */ /* 0x000fda0003f06270 */
[----:B------:R1:W-:Y:S01]  /*a480*/  @P0 STS.128 [R0+0x2800], RZ ;  /* 0x002800ff00000388 */ /* 0x0003e20000000c00 */
[----:B------:R-:W-:Y:S05]  /*a490*/  @P0 BRA `(.L_x_3957) ;  /* 0x0000000400540947 */ /* 0x000fea0003800000 */
[----:B-1-3--:R1:W5:Y:S01]  /*a4a0*/  LDG.E.128 R28, desc[UR6][R34.64+0x80] ;  /* 0x00008006221c7981 */ /* 0x00a362000c1e1d00 */
        /* <DEDUP_REMOVED lines=17> */
[----:B------:R-:W2:Y:S05]  /*a5c0*/  LDCU.64 UR8, c[0x0][0x4c8] ;  /* 0x00009900ff0877ac */ /* 0x000eaa0008000a00 */
[----:B------:R-:W4:Y:S01]  /*a5d0*/  LDG.E.128 R4, desc[UR6][R4.64+0x80] ;  /* 0x0000800604047981 */ /* 0x000f22000c1e1d00 */
[----:B--2---:R-:W-:-:S04]  /*a5e0*/  IADD3 R16, P1, PT, R2, UR8, RZ ;  /* 0x0000000802107c10 */ /* 0x004fc8000ff3e0ff */
[----:B------:R-:W-:-:S06]  /*a5f0*/  IADD3.X R17, PT, PT, R3, UR9, RZ, P1, !PT ;  /* 0x0000000903117c10 */ /* 0x000fcc0008ffe4ff */
[----:B------:R-:W2:Y:S01]  /*a600*/  LDG.E.128 R16, desc[UR6][R16.64+0x80] ;  /* 0x0000800610107981 */ /* 0x000ea2000c1e1d00 */
[--C-:B---3--:R-:W-:Y:S02]  /*a610*/  HADD2.F32 R3, -RZ, R21.reuse.H0_H0 ;  /* 0x20000015ff037230 */ /* 0x108fe40000004100 */
[----:B------:R-:W-:Y:S02]  /*a620*/  HADD2.F32 R21, -RZ, R21.H1_H1 ;  /* 0x30000015ff157230 */ /* 0x000fe40000004100 */
[----:B------:R-:W-:Y:S02]  /*a630*/  HADD2.F32 R8, -RZ, R22.H0_H0 ;  /* 0x20000016ff087230 */ /* 0x000fe40000004100 */
[----:B------:R-:W-:Y:S02]  /*a640*/  HADD2.F32 R11, -RZ, R23.H0_H0 ;  /* 0x20000017ff0b7230 */ /* 0x000fe40000004100 */
        /* <DEDUP_REMOVED lines=13> */
[----:B------:R-:W-:Y:S01]  /*a720*/  FMUL.FTZ R3, R3, R4 ;  /* 0x0000000403037220 */ /* 0x000fe20000410000 */
[----:B------:R-:W-:Y:S02]  /*a730*/  HADD2.F32 R2, -RZ, R20.H0_H0 ;  /* 0x20000014ff027230 */ /* 0x000fe40000004100 */
[----:B------:R-:W-:Y:S01]  /*a740*/  @!P0 FADD.FTZ R6, -R6, -RZ ;  /* 0x800000ff06068221 */ /* 0x000fe20000010100 */
[----:B------:R-:W-:Y:S02]  /*a750*/  HADD2.F32 R23, -RZ, R23.H1_H1 ;  /* 0x30000017ff177230 */ /* 0x000fe40000004100 */
[----:B------:R-:W-:Y:S01]  /*a760*/  @!P0 FADD.FTZ R24, -R24, -RZ ;  /* 0x800000ff18188221 */ /* 0x000fe20000010100 */
[----:B------:R-:W-:Y:S01]  /*a770*/  FMUL.FTZ R21, R21, R14 ;  /* 0x0000000e15157220 */ /* 0x000fe20000410000 */
[----:B------:R-:W-:Y:S01]  /*a780*/  FMUL.FTZ R8, R8, R5 ;  /* 0x0000000508087220 */ /* 0x000fe20000410000 */
[----:B------:R-:W-:Y:S01]  /*a790*/  FMUL.FTZ R11, R11, R6 ;  /* 0x000000060b0b7220 */ /* 0x000fe20000410000 */
[----:B-----5:R-:W-:-:S02]  /*a7a0*/  HADD2.F32 R5, -RZ, R28.H0_H0 ;  /* 0x2000001cff057230 */ /* 0x020fc40000004100 */
[----:B------:R-:W-:Y:S01]  /*a7b0*/  FMUL.FTZ R2, R2, R15 ;  /* 0x0000000f02027220 */ /* 0x000fe20000410000 */
[----:B------:R-:W-:Y:S02]  /*a7c0*/  HADD2.F32 R6, -RZ, R29.H0_H0 ;  /* 0x2000001dff067230 */ /* 0x000fe40000004100 */
[----:B------:R-:W-:Y:S01]  /*a7d0*/  FMUL.FTZ R23, R23, R24 ;  /* 0x0000001817177220 */ /* 0x000fe20000410000 */
[----:B--2---:R-:W-:Y:S02]  /*a7e0*/  HADD2.F32 R4, -RZ, R16.H0_H0 ;  /* 0x20000010ff047230 */ /* 0x004fe40000004100 */
[----:B------:R-:W-:Y:S01]  /*a7f0*/  @!P0 FADD.FTZ R27, -R27, -RZ ;  /* 0x800000ff1b1b8221 */ /* 0x000fe20000010100 */
[----:B------:R-:W-:Y:S02]  /*a800*/  HADD2.F32 R14, -RZ, R17.H0_H0 ;  /* 0x20000011ff0e7230 */ /* 0x000fe40000004100 */
[----:B------:R-:W-:Y:S02]  /*a810*/  HADD2.F32 R20, -RZ, R20.H1_H1 ;  /* 0x30000014ff147230 */ /* 0x000fe40000004100 */
[----:B------:R-:W-:Y:S01]  /*a820*/  FFMA.FTZ R2, R5, R4, R2 ;  /* 0x0000000405027223 */ /* 0x000fe20000010002 */
[----:B------:R-:W-:-:S02]  /*a830*/  HADD2.F32 R22, -RZ, R22.H1_H1 ;  /* 0x30000016ff167230 */ /* 0x000fc40000004100 */
[----:B------:R-:W-:Y:S01]  /*a840*/  FFMA.FTZ R3, R6, R14, R3 ;  /* 0x0000000e06037223 */ /* 0x000fe20000010003 */
[----:B------:R-:W-:Y:S02]  /*a850*/  HADD2.F32 R24, -RZ, R17.H1_H1 ;  /* 0x30000011ff187230 */ /* 0x000fe40000004100 */
[----:B------:R-:W-:Y:S01]  /*a860*/  FMUL.FTZ R20, R20, R25 ;  /* 0x0000001914147220 */ /* 0x000fe20000410000 */
[----:B------:R-:W-:Y:S02]  /*a870*/  HADD2.F32 R7, -RZ, R28.H1_H1 ;  /* 0x3000001cff077230 */ /* 0x000fe40000004100 */
[----:B------:R-:W-:Y:S01]  /*a880*/  FMUL.FTZ R22, R22, R27 ;  /* 0x0000001b16167220 */ /* 0x000fe20000410000 */
[--C-:B------:R-:W-:Y:S02]  /*a890*/  HADD2.F32 R15, -RZ, R18.reuse.H0_H0 ;  /* 0x20000012ff0f7230 */ /* 0x100fe40000004100 */
[----:B------:R-:W-:Y:S02]  /*a8a0*/  HADD2.F32 R17, -RZ, R18.H1_H1 ;  /* 0x30000012ff117230 */ /* 0x000fe40000004100 */
[----:B------:R-:W-:-:S02]  /*a8b0*/  HADD2.F32 R18, -RZ, R19.H0_H0 ;  /* 0x20000013ff127230 */ /* 0x000fc40000004100 */
[----:B------:R-:W-:Y:S02]  /*a8c0*/  HADD2.F32 R28, -RZ, R19.H1_H1 ;  /* 0x30000013ff1c7230 */ /* 0x000fe40000004100 */
[----:B------:R-:W-:Y:S02]  /*a8d0*/  HADD2.F32 R16, -RZ, R16.H1_H1 ;  /* 0x30000010ff107230 */ /* 0x000fe40000004100 */
[----:B------:R-:W-:Y:S02]  /*a8e0*/  HADD2.F32 R4, -RZ, R29.H1_H1 ;  /* 0x3000001dff047230 */ /* 0x000fe40000004100 */
[--C-:B------:R-:W-:Y:S02]  /*a8f0*/  HADD2.F32 R5, -RZ, R30.reuse.H0_H0 ;  /* 0x2000001eff057230 */ /* 0x100fe40000004100 */
[----:B------:R-:W-:Y:S01]  /*a900*/  FFMA.FTZ R7, R7, R16, R20 ;  /* 0x0000001007077223 */ /* 0x000fe20000010014 */
[----:B------:R-:W-:Y:S02]  /*a910*/  HADD2.F32 R19, -RZ, R30.H1_H1 ;  /* 0x3000001eff137230 */ /* 0x000fe40000004100 */
[----:B------:R-:W-:Y:S01]  /*a920*/  FFMA.FTZ R4, R4, R24, R21 ;  /* 0x0000001804047223 */ /* 0x000fe20000010015 */
[----:B------:R-:W-:-:S02]  /*a930*/  HADD2.F32 R6, -RZ, R31.H0_H0 ;  /* 0x2000001fff067230 */ /* 0x000fc40000004100 */
[----:B------:R-:W-:Y:S01]  /*a940*/  FFMA.FTZ R5, R5, R15, R8 ;  /* 0x0000000f05057223 */ /* 0x000fe20000010008 */
[----:B------:R-:W-:Y:S02]  /*a950*/  HADD2.F32 R14, -RZ, R31.H1_H1 ;  /* 0x3000001fff0e7230 */ /* 0x000fe40000004100 */
[----:B------:R-:W-:Y:S01]  /*a960*/  FFMA.FTZ R22, R19, R17, R22 ;  /* 0x0000001113167223 */ /* 0x000fe20000010016 */
[----:B------:R-:W-:Y:S01]  /*a970*/  F2FP.F16.F32.PACK_AB R29, R4, R3 ;  /* 0x00000003041d723e */ /* 0x000fe200000000ff */
[----:B------:R-:W-:Y:S01]  /*a980*/  FFMA.FTZ R6, R6, R18, R11 ;  /* 0x0000001206067223 */ /* 0x000fe2000001000b */
[----:B------:R-:W-:Y:S01]  /*a990*/  FFMA.FTZ R23, R14, R28, R23 ;  /* 0x0000001c0e177223 */ /* 0x000fe20000010017 */
[----:B------:R-:W-:Y:S02]  /*a9a0*/  F2FP.F16.F32.PACK_AB R28, R7, R2 ;  /* 0x00000002071c723e */ /* 0x000fe400000000ff */
[----:B------:R-:W-:Y:S02]  /*a9b0*/  F2FP.F16.F32.PACK_AB R30, R22, R5 ;  /* 0x00000005161e723e */ /* 0x000fe400000000ff */
[----:B------:R-:W-:-:S02]  /*a9c0*/  F2FP.F16.F32.PACK_AB R31, R23, R6 ;  /* 0x00000006171f723e */ /* 0x000fc400000000ff */
.L_x_4003:
[----:B------:R-:W-:Y:S05]  /*a9d0*/  BSYNC.RECONVERGENT B0 ;  /* 0x0000000000007941 */ /* 0x000fea0003800200 */
.L_x_4002:
[----:B-----5:R3:W-:Y:S02]  /*a9e0*/  STS.128 [R0+0x2800], R28 ;  /* 0x0028001c00007388 */ /* 0x0207e40000000c00 */
.L_x_3957:
[----:B------:R-:W-:Y:S05]  /*a9f0*/  BSYNC.RECONVERGENT B3 ;  /* 0x0000000000037941 */ /* 0x000fea0003800200 */
.L_x_3952:
[----:B-1--4-:R-:W-:Y:S01]  /*aa00*/  IADD3 R3, PT, PT, -R85, R59, RZ ;  /* 0x0000003b55037210 */ /* 0x012fe20007ffe1ff */
        /* <DEDUP_REMOVED lines=25> */
.L_x_4006:
[----:B------:R2:W-:Y:S02]  /*aba0*/  STS.128 [R0+0x5000], RZ ;  /* 0x005000ff00007388 */ /* 0x0005e40000000c00 */
.L_x_4005:
[----:B------:R-:W-:Y:S05]  /*abb0*/  BSYNC.RECONVERGENT B0 ;  /* 0x0000000000007941 */ /* 0x000fea0003800200 */
.L_x_4004:
[----:B------:R-:W1:Y:S01]  /*abc0*/  LDC.64 R104, c[0x0][0x3b8] ;  /* 0x0000ee00ff687b82 */ /* 0x000e620000000a00 */
[----:B------:R-:W-:Y:S01]  /*abd0*/  ISETP.GE.AND P0, PT, R26, R3, PT ;  /* 0x000000031a00720c */ /* 0x000fe20003f06270 */
[----:B------:R-:W-:-:S12]  /*abe0*/  BSSY.RECONVERGENT B0, `(.L_x_4007) ;  /* 0x000001b000007945 */ /* 0x000fd80003800200 */
[----:B------:R-:W-:Y:S05]  /*abf0*/  @P0 BRA `(.L_x_4008) ;  /* 0x0000000000640947 */ /* 0x000fea0003800000 */
[----:B------:R-:W4:Y:S01]  /*ac00*/  LDCU UR4, c[0x0][0x440] ;  /* 0x00008800ff0477ac */ /* 0x000f220008000800 */
[----:B-123--:R-:W-:-:S04]  /*ac10*/  IMAD.WIDE.U32 R4, R104, 0x40, RZ ;  /* 0x0000004068047825 */ /* 0x00efc800078e00ff */
[----:B------:R-:W-:Y:S01]  /*ac20*/  IMAD.SHL.U32 R2, R105, 0x40, RZ ;  /* 0x0000004069027824 */ /* 0x000fe200078e00ff */
[----:B------:R-:W-:-:S04]  /*ac30*/  IADD3 R4, P2, PT, R124, R4, RZ ;  /* 0x000000047c047210 */ /* 0x000fc80007f5e0ff */
[----:B------:R-:W-:Y:S02]  /*ac40*/  IADD3.X R5, PT, PT, R125, R5, R2, P2, !PT ;  /* 0x000000057d057210 */ /* 0x000fe400017fe402 */
        /* <DEDUP_REMOVED lines=19> */
.L_x_4009:
[----:B------:R2:W-:Y:S02]  /*ad80*/  STS.128 [R0+0x5800], RZ ;  /* 0x005800ff00007388 */ /* 0x0005e40000000c00 */
.L_x_4008:
[----:B------:R-:W-:Y:S05]  /*ad90*/  BSYNC.RECONVERGENT B0 ;  /* 0x0000000000007941 */ /* 0x000fea0003800200 */
.L_x_4007:
[----:B------:R-:W0:Y:S01]  /*ada0*/  LDGDEPBAR ;  /* 0x00000000000079af */ /* 0x000e220000000000 */
[----:B------:R-:W3:Y:S01]  /*adb0*/  LDCU UR4, c[0x0][0x508] ;  /* 0x0000a100ff0477ac */ /* 0x000ee20008000800 */
[----:B------:R-:W-:Y:S01]  /*adc0*/  SHF.R.U32.HI R122, RZ, 0x1, R58 ;  /* 0x00000001ff7a7819 */ /* 0x000fe2000001163a */
[----:B------:R-:W-:Y:S01]  /*add0*/  BSSY.RECONVERGENT B0, `(.L_x_4010) ;  /* 0x0000028000007945 */ /* 0x000fe20003800200 */
[----:B------:R-:W-:Y:S02]  /*ade0*/  LOP3.LUT R90, R90, 0x7, RZ, 0xc0, !PT ;  /* 0x000000075a5a7812 */ /* 0x000fe400078ec0ff */
[----:B------:R-:W-:-:S04]  /*adf0*/  LOP3.LUT R2, R122, 0x1f0, RZ, 0xc0, !PT ;  /* 0x000001f07a027812 */ /* 0x000fc800078ec0ff */
[----:B------:R-:W-:-:S04]  /*ae00*/  IADD3 R61, PT, PT, R2, 0x1, R61 ;  /* 0x00000001023d7810 */ /* 0x000fc80007ffe03d */
[----:B------:R-:W-:-:S04]  /*ae10*/  IADD3 R56, PT, PT, -R128, R61, R90 ;  /* 0x0000003d80387210 */ /* 0x000fc80007ffe15a */
[----:B---3--:R-:W-:Y:S01]  /*ae20*/  IADD3 R56, PT, PT, R56, UR4, R59 ;  /* 0x0000000438387c10 */ /* 0x008fe2000fffe03b */
[----:B------:R-:W-:-:S04]  /*ae30*/  DEPBAR.LE SB0, 0x0 ;  /* 0x000080000000791a */ /* 0x000fc80000000000 */
[----:B------:R-:W-:Y:S06]  /*ae40*/  BAR.SYNC.DEFER_BLOCKING 0x0 ;  /* 0x0000000000007b1d */ /* 0x000fec0000010000 */
[----:B------:R-:W-:Y:S05]  /*ae50*/  @P3 BRA `(.L_x_4011) ;  /* 0x0000000000703947 */ /* 0x000fea0003800000 */
[----:B------:R-:W3:Y:S02]  /*ae60*/  LDCU UR4, c[0x0][0x440] ;  /* 0x00008800ff0477ac */ /* 0x000ee40008000800 */
[----:B---3--:R-:W-:Y:S02]  /*ae70*/  ISETP.GE.AND P1, PT, R12, UR4, PT ;  /* 0x000000040c007c0c */ /* 0x008fe4000bf26270 */
[----:B------:R-:W-:-:S11]  /*ae80*/  ISETP.GE.AND P0, PT, R10, UR4, PT ;  /* 0x000000040a007c0c */ /* 0x000fd6000bf06270 */
[----:B--2---:R-:W-:Y:S02]  /*ae90*/  @!P1 IMAD.MOV.U32 R6, RZ, RZ, R127 ;  /* 0x000000ffff069224 */ /* 0x004fe400078e007f */
[--C-:B------:R-:W-:Y:S01]  /*aea0*/  @!P1 IMAD.MOV.U32 R7, RZ, RZ, R126.reuse ;  /* 0x000000ffff079224 */ /* 0x100fe200078e007e */
[----:B-1----:R-:W-:Y:S01]  /*aeb0*/  @!P0 MOV R4, R127 ;  /* 0x0000007f00048202 */ /* 0x002fe20000000f00 */
        /* <DEDUP_REMOVED lines=20> */
.L_x_4012:
[----:B------:R2:W-:Y:S01]  /*b000*/  STS.128 [R0+0x8000], RZ ;  /* 0x008000ff00007388 */ /* 0x0005e20000000c00 */
[----:B------:R-:W-:Y:S05]  /*b010*/  BRA `(.L_x_4013) ;  /* 0x00000000000c7947 */ /* 0x000fea0003800000 */
.L_x_4011:
[----:B------:R3:W-:Y:S04]  /*b020*/  STS.128 [R0+0x6000], RZ ;  /* 0x006000ff00007388 */ /* 0x0007e80000000c00 */
[----:B------:R3:W-:Y:S04]  /*b030*/  STS.128 [R0+0x7000], RZ ;  /* 0x007000ff00007388 */ /* 0x0007e80000000c00 */
[----:B------:R3:W-:Y:S02]  /*b040*/  STS.128 [R0+0x8000], RZ ;  /* 0x008000ff00007388 */ /* 0x0007e40000000c00 */
.L_x_4013:
[----:B------:R-:W-:Y:S05]  /*b050*/  BSYNC.RECONVERGENT B0 ;  /* 0x0000000000007941 */ /* 0x000fea0003800200 */
.L_x_4010:
[----:B------:R-:W-:Y:S01]  /*b060*/  ISETP.GE.AND P0, PT, R26, R3, PT ;  /* 0x000000031a00720c */ /* 0x000fe20003f06270 */
[----:B------:R-:W1:Y:S01]  /*b070*/  LDC.64 R14, c[0x0][0x3c0] ;  /* 0x0000f000ff0e7b82 */ /* 0x000e620000000a00 */
[----:B------:R-:W-:Y:S11]  /*b080*/  BSSY.RECONVERGENT B0, `(.L_x_4014) ;  /* 0x000001e000007945 */ /* 0x000ff60003800200 */
[----:B------:R1:W-:Y:S04]  /*b090*/  @P0 STS.128 [R0+0x6800], RZ ;  /* 0x006800ff00000388 */ /* 0x0003e80000000c00 */
[----:B------:R1:W-:Y:S04]  /*b0a0*/  @P0 STS.128 [R0+0x7800], RZ ;  /* 0x007800ff00000388 */ /* 0x0003e80000000c00 */
[----:B------:R1:W-:Y:S01]  /*b0b0*/  @P0 STS.128 [R0+0x8800], RZ ;  /* 0x008800ff00000388 */ /* 0x0003e20000000c00 */
[----:B------:R-:W-:Y:S05]  /*b0c0*/  @P0 BRA `(.L_x_4015) ;  /* 0x0000000000640947 */ /* 0x000fea0003800000 */
[----:B------:R-:W3:Y:S01]  /*b0d0*/  LDCU UR4, c[0x0][0x440] ;  /* 0x00008800ff0477ac */ /* 0x000ee20008000800 */
[----:B-12---:R-:W-:-:S04]  /*b0e0*/  IMAD.WIDE.U32 R4, R14, 0x40, RZ ;  /* 0x000000400e047825 */ /* 0x006fc800078e00ff */
[----:B------:R-:W-:Y:S01]  /*b0f0*/  IMAD.SHL.U32 R3, R15, 0x40, RZ ;  /* 0x000000400f037824 */ /* 0x000fe200078e00ff */
[----:B------:R-:W-:-:S04]  /*b100*/  IADD3 R2, P2, PT, R127, R4, RZ ;  /* 0x000000047f027210 */ /* 0x000fc80007f5e0ff */
[----:B------:R-:W-:Y:S02]  /*b110*/  IADD3.X R3, PT, PT, R126, R5, R3, P2, !PT ;  /* 0x000000057e037210 */ /* 0x000fe400017fe403 */
[----:B---3--:R-:W-:Y:S02]  /*b120*/  ISETP.GE.AND P1, PT, R12, UR4, PT ;  /* 0x000000040c007c0c */ /* 0x008fe4000bf26270 */
        /* <DEDUP_REMOVED lines=18> */
.L_x_4016:
[----:B------:R2:W-:Y:S02]  /*b250*/  STS.128 [R0+0x8800], RZ ;  /* 0x008800ff00007388 */ /* 0x0005e40000000c00 */
.L_x_4015:
[----:B------:R-:W-:Y:S05]  /*b260*/  BSYNC.RECONVERGENT B0 ;  /* 0x0000000000007941 */ /* 0x000fea0003800200 */
.L_x_4014:
        /* <DEDUP_REMOVED lines=10> */
[--C-:B------:R-:W-:Y:S02]  /*b310*/  LOP3.LUT R3, R4, 0x18, R57.reuse, 0x78, !PT ;  /* 0x0000001804037812 */ /* 0x100fe400078e7839 */
[----:B------:R-:W-:Y:S02]  /*b320*/  LOP3.LUT R57, R2, 0x18, R57, 0x78, !PT ;  /* 0x0000001802397812 */ /* 0x000fe400078e7839 */
[--C-:B------:R-:W-:Y:S02]  /*b330*/  LOP3.LUT R2, R121, 0x120, R8.reuse, 0xf8, !PT ;  /* 0x0000012079027812 */ /* 0x100fe400078ef808 */
[----:B------:R-:W-:Y:S02]  /*b340*/  LOP3.LUT R4, R5, 0x20, R8, 0xf8, !PT ;  /* 0x0000002005047812 */ /* 0x000fe400078ef808 */
[----:B------:R-:W-:-:S02]  /*b350*/  LOP3.LUT R2, R2, R3, RZ, 0xfc, !PT ;  /* 0x0000000302027212 */ /* 0x000fc400078efcff */
[----:B------:R-:W-:Y:S02]  /*b360*/  LOP3.LUT R4, R4, R57, RZ, 0xfc, !PT ;  /* 0x0000003904047212 */ /* 0x000fe400078efcff */
[----:B------:R-:W-:Y:S02]  /*b370*/  LEA R87, R2, UR5, 0x1 ;  /* 0x0000000502577c11 */ /* 0x000fe4000f8e08ff */
[----:B------:R-:W-:Y:S02]  /*b380*/  LEA R2, R4, UR5, 0x1 ;  /* 0x0000000504027c11 */ /* 0x000fe4000f8e08ff */
[----:B------:R-:W-:Y:S01]  /*b390*/  SEL R11, R11, 0xffffffe0, !P6 ;  /* 0xffffffe00b0b7807 */ /* 0x000fe20007000000 */
[----:B------:R-:W-:Y:S01]  /*b3a0*/  LDSM.16.M88.4 R92, [R87] ;  /* 0x00000000575c783b */ /* 0x000fe20000000200 */
[----:B------:R-:W-:Y:S02]  /*b3b0*/  ISETP.GT.AND P0, PT, R88, R123, PT ;  /* 0x0000007b5800720c */ /* 0x000fe40003f04270 */
[C---:B------:R-:W-:Y:S01]  /*b3c0*/  VIMNMX R106, PT, PT, R56.reuse, R59, PT ;  /* 0x0000003b386a7248 */ /* 0x040fe20003fe0100 */
[----:B------:R-:W1:Y:S01]  /*b3d0*/  LDSM.16.M88.4 R52, [R2+0x3000] ;  /* 0x003000000234783b */ /* 0x000e620000000200 */
[----:B------:R-:W-:Y:S01]  /*b3e0*/  IMAD.IADD R84, R87, 0x1, R11 ;  /* 0x0000000157547824 */ /* 0x000fe200078e020b */
[----:B------:R-:W-:Y:S01]  /*b3f0*/  VIADDMNMX R107, R56, 0x8, R59, PT ;  /* 0x00000008386b7846 */ /* 0x000fe2000380013b */
[----:B------:R-:W-:Y:S01]  /*b400*/  IMAD.IADD R57, R2, 0x1, R11 ;  /* 0x0000000102397824 */ /* 0x000fe200078e020b */
[----:B------:R-:W2:Y:S04]  /*b410*/  LDSM.16.M88.4 R44, [R2+0x3400] ;  /* 0x00340000022c783b */ /* 0x000ea80000000200 */
[----:B------:R-:W3:Y:S04]  /*b420*/  LDSM.16.M88.4 R36, [R2+0x3800] ;  /* 0x003800000224783b */ /* 0x000ee80000000200 */
[----:B------:R-:W4:Y:S04]  /*b430*/  LDSM.16.M88.4 R28, [R2+0x3c00] ;  /* 0x003c0000021c783b */ /* 0x000f280000000200 */
        /* <DEDUP_REMOVED lines=9> */
[C---:B--2--5:R-:W-:Y:S03]  /*b4d0*/  HMMA.16816.F32 R48, R92.reuse, R44, RZ ;  /* 0x0000002c5c30723c */ /* 0x064fe600000018ff */
[----:B------:R-:W2:Y:S04]  /*b4e0*/  LDSM.16.M88.4 R68, [R2+0x4400] ;  /* 0x004400000244783b */ /* 0x000ea80000000200 */
[----:B------:R-:W-:Y:S01]  /*b4f0*/  LDSM.16.M88.4 R96, [R84+0x1000] ;  /* 0x001000005460783b */ /* 0x000fe20000000200 */
[C---:B---3--:R-:W-:Y:S03]  /*b500*/  HMMA.16816.F32 R40, R92.reuse, R36, RZ ;  /* 0x000000245c28723c */ /* 0x048fe600000018ff */
[----:B------:R-:W-:Y:S05]  /*b510*/  LDSM.16.M88.4 R100, [R57+0x4c00] ;  /* 0x004c00003964783b */ /* 0x000fea0000000200 */
[C---:B------:R-:W-:Y:S08]  /*b520*/  HMMA.16816.F32 R52, R92.reuse, R54, RZ ;  /* 0x000000365c34723c */ /* 0x040ff000000018ff */
[C---:B------:R-:W-:Y:S08]  /*b530*/  HMMA.16816.F32 R44, R92.reuse, R46, RZ ;  /* 0x0000002e5c2c723c */ /* 0x040ff000000018ff */
[C---:B------:R-:W-:Y:S08]  /*b540*/  HMMA.16816.F32 R36, R92.reuse, R38, RZ ;  /* 0x000000265c24723c */ /* 0x040ff000000018ff */
[C---:B----4-:R-:W-:Y:S08]  /*b550*/  HMMA.16816.F32 R32, R92.reuse, R28, RZ ;  /* 0x0000001c5c20723c */ /* 0x050ff000000018ff */
[----:B------:R-:W-:Y:S01]  /*b560*/  HMMA.16816.F32 R92, R92, R30, RZ ;  /* 0x0000001e5c5c723c */ /* 0x000fe200000018ff */
[----:B------:R-:W3:Y:S07]  /*b570*/  LDSM.16.M88.4 R28, [R2+0x4c00] ;  /* 0x004c0000021c783b */ /* 0x000eee0000000200 */
        /* <DEDUP_REMOVED lines=67> */
.L_x_4018:
        /* <DEDUP_REMOVED lines=59> */
.L_x_4019:
        /* <DEDUP_REMOVED lines=39> */
.L_x_4017:
[----:B------:R-:W-:Y:S01]  /*bfd0*/  IMAD.SHL.U32 R26, R58, 0x2, RZ ;  /* 0x000000023a1a7824 */ /* 0x000fe200078e00ff */
[----:B------:R-:W2:Y:S01]  /*bfe0*/  LDCU UR4, c[0x0][0x45c] ;  /* 0x00008b80ff0477ac */ /* 0x000ea20008000800 */
[----:B------:R-:W-:-:S03]  /*bff0*/  LOP3.LUT R120, R3, 0x120, R8, 0xf8, !PT ;  /* 0x0000012003787812 */ /* 0x000fc600078ef808 */
[----:B------:R-:W-:Y:S02]  /*c000*/  LOP3.LUT R26, R26, 0x6, RZ, 0xc0, !PT ;  /* 0x000000061a1a7812 */ /* 0x000fe400078ec0ff */
[----:B------:R-:W-:Y:S02]  /*c010*/  LEA R120, R120, UR5, 0x1 ;  /* 0x0000000578787c11 */ /* 0x000fe4000f8e08ff */
[C---:B-1----:R-:W-:Y:S02]  /*c020*/  LOP3.LUT R17, R85.reuse, R26, RZ, 0xfc, !PT ;  /* 0x0000001a55117212 */ /* 0x042fe400078efcff */
[----:B------:R-:W-:Y:S01]  /*c030*/  LOP3.LUT R16, R85, 0x1, R26, 0xfe, !PT ;  /* 0x0000000155107812 */ /* 0x000fe200078efe1a */
[----:B------:R-:W-:Y:S01]  /*c040*/  IMAD.IADD R91, R11, 0x1, R120 ;  /* 0x000000010b5b7824 */ /* 0x000fe200078e0278 */
[C---:B------:R-:W-:Y:S01]  /*c050*/  ISETP.GE.AND P4, PT, R17.reuse, R106, PT ;  /* 0x0000006a1100720c */ /* 0x040fe20003f86270 */
[----:B------:R-:W-:Y:S01]  /*c060*/  LDSM.16.MT88.4 R68, [R120+0x8000] ;  /* 0x008000007844783b */ /* 0x000fe20000004200 */
[----:B------:R-:W-:-:S02]  /*c070*/  ISETP.GE.AND P3, PT, R17, R107, PT ;  /* 0x0000006b1100720c */ /* 0x000fc40003f66270 */
[C-C-:B------:R-:W-:Y:S02]  /*c080*/  LOP3.LUT R17, R85.reuse, 0x8, R26.reuse, 0xfe, !PT ;  /* 0x0000000855117812 */ /* 0x140fe400078efe1a */
[CC--:B------:R-:W-:Y:S02]  /*c090*/  ISETP.GE.AND P2, PT, R16.reuse, R106.reuse, PT ;  /* 0x0000006a1000720c */ /* 0x0c0fe40003f46270 */
[-C--:B------:R-:W-:Y:S02]  /*c0a0*/  ISETP.GE.AND P0, PT, R16, R107.reuse, PT ;  /* 0x0000006b1000720c */ /* 0x080fe40003f06270 */
[----:B------:R-:W-:Y:S02]  /*c0b0*/  LOP3.LUT R16, R85, 0x9, R26, 0xfe, !PT ;  /* 0x0000000955107812 */ /* 0x000fe400078efe1a */
[C---:B------:R-:W-:Y:S02]  /*c0c0*/  ISETP.GE.AND P5, PT, R17.reuse, R106, PT ;  /* 0x0000006a1100720c */ /* 0x040fe40003fa6270 */
[----:B------:R-:W-:-:S02]  /*c0d0*/  ISETP.GE.AND P1, PT, R17, R107, PT ;  /* 0x0000006b1100720c */ /* 0x000fc40003f26270 */
[----:B------:R-:W-:Y:S02]  /*c0e0*/  LOP3.LUT R17, R85, 0x10, R26, 0xfe, !PT ;  /* 0x0000001055117812 */ /* 0x000fe400078efe1a */
[----:B------:R-:W-:Y:S02]  /*c0f0*/  FSEL R60, R60, -INF , !P4 ;  /* 0xff8000003c3c7808 */ /* 0x000fe40006000000 */
[----:B------:R-:W-:Y:S02]  /*c100*/  FSEL R21, R62, -INF , !P3 ;  /* 0xff8000003e157808 */ /* 0x000fe40005800000 */
[C---:B------:R-:W-:Y:S02]  /*c110*/  ISETP.GE.AND P4, PT, R16.reuse, R106, PT ;  /* 0x0000006a1000720c */ /* 0x040fe40003f86270 */
[----:B------:R-:W-:Y:S02]  /*c120*/  ISETP.GE.AND P3, PT, R16, R107, PT ;  /* 0x0000006b1000720c */ /* 0x000fe40003f66270 */
[----:B------:R-:W-:-:S02]  /*c130*/  FSEL R22, R61, -INF , !P2 ;  /* 0xff8000003d167808 */ /* 0x000fc40005000000 */
[----:B------:R-:W-:Y:S02]  /*c140*/  FSEL R63, R63, -INF , !P0 ;  /* 0xff8000003f3f7808 */ /* 0x000fe40004000000 */
[--C-:B------:R-:W-:Y:S02]  /*c150*/  LOP3.LUT R16, R85, 0x11, R26.reuse, 0xfe, !PT ;  /* 0x0000001155107812 */ /* 0x100fe400078efe1a */
[C---:B------:R-:W-:Y:S02]  /*c160*/  ISETP.GE.AND P2, PT, R17.reuse, R106, PT ;  /* 0x0000006a1100720c */ /* 0x040fe40003f46270 */
[----:B------:R-:W-:Y:S02]  /*c170*/  ISETP.GE.AND P0, PT, R17, R107, PT ;  /* 0x0000006b1100720c */ /* 0x000fe40003f06270 */
[----:B------:R-:W-:Y:S02]  /*c180*/  LOP3.LUT R17, R85, 0x18, R26, 0xfe, !PT ;  /* 0x0000001855117812 */ /* 0x000fe400078efe1a */
[----:B------:R-:W-:-:S02]  /*c190*/  FSEL R52, R52, -INF , !P5 ;  /* 0xff80000034347808 */ /* 0x000fc40006800000 */
[----:B------:R-:W-:Y:S02]  /*c1a0*/  FSEL R23, R54, -INF , !P1 ;  /* 0xff80000036177808 */ /* 0x000fe40004800000 */
[C---:B------:R-:W-:Y:S02]  /*c1b0*/  ISETP.GE.AND P5, PT, R16.reuse, R106, PT ;  /* 0x0000006a1000720c */ /* 0x040fe40003fa6270 */
[----:B------:R-:W-:Y:S02]  /*c1c0*/  ISETP.GE.AND P1, PT, R16, R107, PT ;  /* 0x0000006b1000720c */ /* 0x000fe40003f26270 */
[----:B------:R-:W-:Y:S02]  /*c1d0*/  FSEL R24, R53, -INF , !P4 ;  /* 0xff80000035187808 */ /* 0x000fe40006000000 */
[----:B------:R-:W-:Y:S02]  /*c1e0*/  FSEL R55, R55, -INF , !P3 ;  /* 0xff80000037377808 */ /* 0x000fe40005800000 */
[----:B------:R-:W-:-:S02]  /*c1f0*/  LOP3.LUT R16, R85, 0x19, R26, 0xfe, !PT ;  /* 0x0000001955107812 */ /* 0x000fc400078efe1a */
[CC--:B------:R-:W-:Y:S02]  /*c200*/  ISETP.GE.AND P4, PT, R17.reuse, R106.reuse, PT ;  /* 0x0000006a1100720c */ /* 0x0c0fe40003f86270 */
[----:B------:R-:W-:Y:S02]  /*c210*/  ISETP.GE.AND P3, PT, R17, R107, PT ;  /* 0x0000006b1100720c */ /* 0x000fe40003f66270 */
[----:B------:R-:W-:Y:S02]  /*c220*/  LOP3.LUT R17, R85, 0x20, R26, 0xfe, !PT ;  /* 0x0000002055117812 */ /* 0x000fe400078efe1a */
[----:B------:R-:W-:Y:S02]  /*c230*/  FSEL R48, R48, -INF , !P2 ;  /* 0xff80000030307808 */ /* 0x000fe40005000000 */
[----:B------:R-:W-:Y:S02]  /*c240*/  FSEL R19, R50, -INF , !P0 ;  /* 0xff80000032137808 */ /* 0x000fe40004000000 */
[----:B------:R-:W-:-:S02]  /*c250*/  ISETP.GE.AND P2, PT, R16, R106, PT ;  /* 0x0000006a1000720c */ /* 0x000fc40003f46270 */
[-C--:B------:R-:W-:Y:S02]  /*c260*/  ISETP.GE.AND P0, PT, R16, R107.reuse, PT ;  /* 0x0000006b1000720c */ /* 0x080fe40003f06270 */
[----:B------:R-:W-:Y:S02]  /*c270*/  FSEL R18, R49, -INF , !P5 ;  /* 0xff80000031127808 */ /* 0x000fe40006800000 */
[----:B------:R-:W-:Y:S02]  /*c280*/  FSEL R51, R51, -INF , !P1 ;  /* 0xff80000033337808 */ /* 0x000fe40004800000 */
[----:B------:R-:W-:Y:S02]  /*c290*/  LOP3.LUT R16, R85, 0x21, R26, 0xfe, !PT ;  /* 0x0000002155107812 */ /* 0x000fe400078efe1a */
[C---:B------:R-:W-:Y:S02]  /*c2a0*/  ISETP.GE.AND P5, PT, R17.reuse, R106, PT ;  /* 0x0000006a1100720c */ /* 0x040fe40003fa6270 */
[----:B------:R-:W-:-:S02]  /*c2b0*/  ISETP.GE.AND P1, PT, R17, R107, PT ;  /* 0x0000006b1100720c */ /* 0x000fc40003f26270 */
[C-C-:B------:R-:W-:Y:S02]  /*c2c0*/  LOP3.LUT R28, R85.reuse, 0x28, R26.reuse, 0xfe, !PT ;  /* 0x00000028551c7812 */ /* 0x140fe400078efe1a */
[----:B------:R-:W-:Y:S02]  /*c2d0*/  LOP3.LUT R27, R85, 0x29, R26, 0xfe, !PT ;  /* 0x00000029551b7812 */ /* 0x000fe400078efe1a */
[----:B------:R-:W-:Y:S02]  /*c2e0*/  FSEL R20, R44, -INF , !P4 ;  /* 0xff8000002c147808 */ /* 0x000fe40006000000 */
[----:B------:R-:W-:Y:S02]  /*c2f0*/  FSEL R25, R46, -INF , !P3 ;  /* 0xff8000002e197808 */ /* 0x000fe40005800000 */
[C---:B------:R-:W-:Y:S02]  /*c300*/  ISETP.GE.AND P4, PT, R16.reuse, R106, PT ;  /* 0x0000006a1000720c */ /* 0x040fe40003f86270 */
[----:B------:R-:W-:-:S02]  /*c310*/  ISETP.GE.AND P3, PT, R16, R107, PT ;  /* 0x0000006b1000720c */ /* 0x000fc40003f66270 */
[----:B------:R-:W-:Y:S02]  /*c320*/  FSEL R16, R45, -INF , !P2 ;  /* 0xff8000002d107808 */ /* 0x000fe40005000000 */
[----:B------:R-:W-:Y:S02]  /*c330*/  FSEL R17, R47, -INF , !P0 ;  /* 0xff8000002f117808 */ /* 0x000fe40004000000 */
[----:B------:R-:W-:Y:S01]  /*c340*/  FSEL R114, R40, -INF , !P5 ;  /* 0xff80000028727808 */ /* 0x000fe20006800000 */
[----:B------:R-:W-:Y:S01]  /*c350*/  LDSM.16.MT88.4 R44, [R91+0x6000] ;  /* 0x006000005b2c783b */ /* 0x000fe20000004200 */
[----:B------:R-:W-:Y:S02]  /*c360*/  FSEL R115, R42, -INF , !P1 ;  /* 0xff8000002a737808 */ /* 0x000fe40004800000 */
[C---:B------:R-:W-:Y:S02]  /*c370*/  ISETP.GE.AND P0, PT, R28.reuse, R106, PT ;  /* 0x0000006a1c00720c */ /* 0x040fe40003f06270 */
[----:B------:R-:W-:-:S02]  /*c380*/  ISETP.GE.AND P2, PT, R28, R107, PT ;  /* 0x0000006b1c00720c */ /* 0x000fc40003f46270 */
[C---:B------:R-:W-:Y:S02]  /*c390*/  ISETP.GE.AND P5, PT, R27.reuse, R106, PT ;  /* 0x0000006a1b00720c */ /* 0x040fe40003fa6270 */
[----:B------:R-:W-:Y:S02]  /*c3a0*/  ISETP.GE.AND P1, PT, R27, R107, PT ;  /* 0x0000006b1b00720c */ /* 0x000fe40003f26270 */
[C-C-:B------:R-:W-:Y:S02]  /*c3b0*/  LOP3.LUT R28, R85.reuse, 0x30, R26.reuse, 0xfe, !PT ;  /* 0x00000030551c7812 */ /* 0x140fe400078efe1a */
[----:B------:R-:W-:Y:S02]  /*c3c0*/  LOP3.LUT R27, R85, 0x31, R26, 0xfe, !PT ;  /* 0x00000031551b7812 */ /* 0x000fe400078efe1a */
[----:B------:R-:W-:Y:S02]  /*c3d0*/  FSEL R116, R41, -INF , !P4 ;  /* 0xff80000029747808 */ /* 0x000fe40006000000 */
[----:B------:R-:W-:-:S02]  /*c3e0*/  FSEL R119, R43, -INF , !P3 ;  /* 0xff8000002b777808 */ /* 0x000fc40005800000 */
[----:B------:R-:W-:Y:S02]  /*c3f0*/  FSEL R118, R36, -INF , !P0 ;  /* 0xff80000024767808 */ /* 0x000fe40004000000 */
[----:B------:R-:W-:Y:S02]  /*c400*/  FSEL R133, R38, -INF , !P2 ;  /* 0xff80000026857808 */ /* 0x000fe40005000000 */
[CC--:B------:R-:W-:Y:S02]  /*c410*/  ISETP.GE.AND P4, PT, R28.reuse, R106.reuse, PT ;  /* 0x0000006a1c00720c */ /* 0x0c0fe40003f86270 */
[-C--:B------:R-:W-:Y:S02]  /*c420*/  ISETP.GE.AND P3, PT, R28, R107.reuse, PT ;  /* 0x0000006b1c00720c */ /* 0x080fe40003f66270 */
[C---:B------:R-:W-:Y:S02]  /*c430*/  ISETP.GE.AND P0, PT, R27.reuse, R106, PT ;  /* 0x0000006a1b00720c */ /* 0x040fe40003f06270 */
[----:B------:R-:W-:-:S02]  /*c440*/  ISETP.GE.AND P2, PT, R27, R107, PT ;  /* 0x0000006b1b00720c */ /* 0x000fc40003f46270 */
[----:B------:R-:W-:Y:S02]  /*c450*/  FMNMX3.FTZ R27, R60, R22, R52, !PT ;  /* 0x000000163c1b7276 */ /* 0x000fe40007810034 */
[----:B------:R-:W-:Y:S02]  /*c460*/  LOP3.LUT R28, R85, 0x38, R26, 0xfe, !PT ;  /* 0x00000038551c7812 */ /* 0x000fe400078efe1a */
[----:B------:R-:W-:Y:S02]  /*c470*/  FSEL R134, R37, -INF , !P5 ;  /* 0xff80000025867808 */ /* 0x000fe40006800000 */
[----:B------:R-:W-:Y:S02]  /*c480*/  FSEL R135, R39, -INF , !P1 ;  /* 0xff80000027877808 */ /* 0x000fe40004800000 */
[----:B------:R-:W-:Y:S01]  /*c490*/  FMNMX3.FTZ R27, R27, R24, R48, !PT ;  /* 0x000000181b1b7276 */ /* 0x000fe20007810030 */
[----:B------:R-:W-:Y:S01]  /*c4a0*/  LDSM.16.MT88.4 R36, [R120+0x6000] ;  /* 0x006000007824783b */ /* 0x000fe20000004200 */
[----:B------:R-:W-:-:S02]  /*c4b0*/  ISETP.GE.AND P5, PT, R28, R106, PT ;  /* 0x0000006a1c00720c */ /* 0x000fc40003fa6270 */
[----:B------:R-:W-:Y:S02]  /*c4c0*/  ISETP.GE.AND P1, PT, R28, R107, PT ;  /* 0x0000006b1c00720c */ /* 0x000fe40003f26270 */
[----:B------:R-:W-:Y:S02]  /*c4d0*/  FMNMX3.FTZ R28, R21, R63, R23, !PT ;  /* 0x0000003f151c7276 */ /* 0x000fe40007810017 */
[----:B------:R-:W-:Y:S02]  /*c4e0*/  FMNMX3.FTZ R27, R27, R18, R20, !PT ;  /* 0x000000121b1b7276 */ /* 0x000fe40007810014 */
[----:B------:R-:W-:Y:S02]  /*c4f0*/  FMNMX3.FTZ R28, R28, R55, R19, !PT ;  /* 0x000000371c1c7276 */ /* 0x000fe40007810013 */
[----:B------:R-:W-:Y:S02]  /*c500*/  FMNMX3.FTZ R27, R27, R16, R114, !PT ;  /* 0x000000101b1b7276 */ /* 0x000fe40007810072 */
[----:B------:R-:W-:-:S02]  /*c510*/  FMNMX3.FTZ R28, R28, R51, R25, !PT ;  /* 0x000000331c1c7276 */ /* 0x000fc40007810019 */
[----:B------:R-:W-:Y:S02]  /*c520*/  LOP3.LUT R26, R85, 0x39, R26, 0xfe, !PT ;  /* 0x00000039551a7812 */ /* 0x000fe400078efe1a */
        /* <DEDUP_REMOVED lines=8> */
[----:B------:R-:W-:Y:S02]  /*c5b0*/  FMNMX3.FTZ R28, R28, R119, R133, !PT ;  /* 0x000000771c1c7276 */ /* 0x000fe40007810085 */
[----:B------:R-:W-:Y:S02]  /*c5c0*/  ISETP.GE.AND P0, PT, R26, R107, PT ;  /* 0x0000006b1a00720c */ /* 0x000fe40003f06270 */
[----:B------:R-:W-:-:S02]  /*c5d0*/  FSEL R109, R5, -INF , !P4 ;  /* 0xff800000056d7808 */ /* 0x000fc40006000000 */
[----:B------:R-:W-:Y:S02]  /*c5e0*/  FMNMX3.FTZ R26, R27, R98, R97, !PT ;  /* 0x000000621b1a7276 */ /* 0x000fe40007810061 */
[----:B------:R-:W-:Y:S02]  /*c5f0*/  FSEL R95, R35, -INF , !P2 ;  /* 0xff800000235f7808 */ /* 0x000fe40005000000 */
[----:B------:R-:W-:Y:S01]  /*c600*/  FSEL R94, R6, -INF , !P1 ;  /* 0xff800000065e7808 */ /* 0x000fe20004800000 */
[----:B------:R-:W-:Y:S01]  /*c610*/  LDSM.16.MT88.4 R32, [R120+0x6400] ;  /* 0x006400007820783b */ /* 0x000fe20000004200 */
[----:B------:R-:W-:Y:S02]  /*c620*/  FMNMX3.FTZ R28, R28, R135, R92, !PT ;  /* 0x000000871c1c7276 */ /* 0x000fe4000781005c */
[----:B------:R-:W-:Y:S02]  /*c630*/  FMNMX.FTZ R26, R109, R26, !PT ;  /* 0x0000001a6d1a7209 */ /* 0x000fe40007810000 */
[----:B------:R-:W-:-:S02]  /*c640*/  FSEL R93, R7, -INF , !P0 ;  /* 0xff800000075d7808 */ /* 0x000fc40004000000 */
        /* <DEDUP_REMOVED lines=25> */
[----:B------:R-:W1:Y:S01]  /*c7e0*/  LDSM.16.MT88.4 R52, [R120+0x7000] ;  /* 0x007000007834783b */ /* 0x000e620000004200 */
[--C-:B------:R-:W-:Y:S01]  /*c7f0*/  FFMA.FTZ R112, R63, UR4, -R100.reuse ;  /* 0x000000043f707c23 */ /* 0x100fe20008010864 */
[--C-:B------:R-:W-:Y:S01]  /*c800*/  FFMA.FTZ R111, R23, UR4, -R100.reuse ;  /* 0x00000004176f7c23 */ /* 0x100fe20008010864 */
[----:B------:R-:W-:Y:S01]  /*c810*/  MUFU.EX2 R108, R108 ;  /* 0x0000006c006c7308 */ /* 0x000fe20000000800 */
[--C-:B------:R-:W-:Y:S01]  /*c820*/  FFMA.FTZ R31, R19, UR4, -R100.reuse ;  /* 0x00000004131f7c23 */ /* 0x100fe20008010864 */
[--C-:B------:R-:W-:Y:S01]  /*c830*/  FFMA.FTZ R8, R17, UR4, -R100.reuse ;  /* 0x0000000411087c23 */ /* 0x100fe20008010864 */
[--C-:B------:R-:W-:Y:S01]  /*c840*/  FFMA.FTZ R90, R48, UR4, -R113.reuse ;  /* 0x00000004305a7c23 */ /* 0x100fe20008010871 */
[----:B------:R-:W2:Y:S01]  /*c850*/  MUFU.EX2 R103, R103 ;  /* 0x0000006700677308 */ /* 0x000ea20000000800 */
[----:B------:R-:W3:Y:S01]  /*c860*/  LDSM.16.MT88.4 R16, [R120+0x7400] ;  /* 0x007400007810783b */ /* 0x000ee20000004200 */
[--C-:B------:R-:W-:Y:S01]  /*c870*/  FFMA.FTZ R29, R20, UR4, -R113.reuse ;  /* 0x00000004141d7c23 */ /* 0x100fe20008010871 */
[--C-:B------:R-:W-:Y:S01]  /*c880*/  FFMA.FTZ R30, R51, UR4, -R100.reuse ;  /* 0x00000004331e7c23 */ /* 0x100fe20008010864 */
[----:B------:R-:W4:Y:S01]  /*c890*/  MUFU.EX2 R101, R101 ;  /* 0x0000006500657308 */ /* 0x000f220000000800 */
[--C-:B------:R-:W-:Y:S01]  /*c8a0*/  FFMA.FTZ R11, R25, UR4, -R100.reuse ;  /* 0x00000004190b7c23 */ /* 0x100fe20008010864 */
[----:B------:R-:W5:Y:S01]  /*c8b0*/  LDSM.16.MT88.4 R20, [R91+0x6400] ;  /* 0x006400005b14783b */ /* 0x000f620000004200 */
[--C-:B------:R-:W-:Y:S01]  /*c8c0*/  FFMA.FTZ R117, R114, UR4, -R113.reuse ;  /* 0x0000000472757c23 */ /* 0x100fe20008010871 */
[----:B------:R-:W-:Y:S01]  /*c8d0*/  MUFU.EX2 R99, R99 ;  /* 0x0000006300637308 */ /* 0x000fe20000000800 */
[--C-:B------:R-:W-:Y:S01]  /*c8e0*/  FFMA.FTZ R116, R116, UR4, -R113.reuse ;  /* 0x0000000474747c23 */ /* 0x100fe20008010871 */
[----:B------:R-:W-:Y:S01]  /*c8f0*/  LDSM.16.MT88.4 R60, [R91+0x7000] ;  /* 0x007000005b3c783b */ /* 0x000fe20000004200 */
[--C-:B------:R-:W-:Y:S01]  /*c900*/  FFMA.FTZ R115, R115, UR4, -R100.reuse ;  /* 0x0000000473737c23 */ /* 0x100fe20008010864 */
[----:B------:R-:W1:Y:S01]  /*c910*/  MUFU.EX2 R112, R112 ;  /* 0x0000007000707308 */ /* 0x000e620000000800 */
[----:B------:R-:W-:Y:S01]  /*c920*/  FFMA.FTZ R114, R119, UR4, -R100 ;  /* 0x0000000477727c23 */ /* 0x000fe20008010864 */
[----:B--2---:R-:W-:Y:S01]  /*c930*/  F2FP.F16.F32.PACK_AB R76, R103, R108 ;  /* 0x0000006c674c723e */ /* 0x004fe200000000ff */
[----:B------:R-:W-:Y:S01]  /*c940*/  LDSM.16.MT88.4 R24, [R91+0x7400] ;  /* 0x007400005b18783b */ /* 0x000fe20000004200 */
[----:B------:R-:W-:Y:S01]  /*c950*/  MUFU.EX2 R111, R111 ;  /* 0x0000006f006f7308 */ /* 0x000fe20000000800 */
[--C-:B------:R-:W-:Y:S01]  /*c960*/  FFMA.FTZ R96, R96, UR4, -R113.reuse ;  /* 0x0000000460607c23 */ /* 0x100fe20008010871 */
[----:B----4-:R-:W-:Y:S01]  /*c970*/  F2FP.F16.F32.PACK_AB R78, R101, R102 ;  /* 0x00000066654e723e */ /* 0x010fe200000000ff */
[----:B------:R-:W-:Y:S01]  /*c980*/  FFMA.FTZ R97, R97, UR4, -R113 ;  /* 0x0000000461617c23 */ /* 0x000fe20008010871 */
[----:B------:R-:W2:Y:S01]  /*c990*/  MUFU.EX2 R110, R110 ;  /* 0x0000006e006e7308 */ /* 0x000ea20000000800 */
[----:B------:R-:W-:Y:S01]  /*c9a0*/  FADD.FTZ R103, R108, R103 ;  /* 0x000000676c677221 */ /* 0x000fe20000010000 */
[----:B------:R-:W-:-:S02]  /*c9b0*/  ISETP.GT.AND P0, PT, R88, R123, PT ;  /* 0x0000007b5800720c */ /* 0x000fc40003f04270 */
[----:B------:R-:W-:Y:S01]  /*c9c0*/  MUFU.EX2 R90, R90 ;  /* 0x0000005a005a7308 */ /* 0x000fe20000000800 */
[----:B------:R-:W-:Y:S01]  /*c9d0*/  FADD.FTZ R102, R102, R103 ;  /* 0x0000006766667221 */ /* 0x000fe20000010000 */
[----:B-1----:R-:W-:Y:S01]  /*c9e0*/  F2FP.F16.F32.PACK_AB R77, R112, R99 ;  /* 0x00000063704d723e */ /* 0x002fe200000000ff */
[----:B------:R-:W-:Y:S01]  /*c9f0*/  FADD.FTZ R112, R99, R112 ;  /* 0x0000007063707221 */ /* 0x000fe20000010000 */
[----:B------:R-:W1:Y:S01]  /*ca00*/  MUFU.EX2 R89, R89 ;  /* 0x0000005900597308 */ /* 0x000e620000000800 */
[----:B------:R-:W-:-:S03]  /*ca10*/  FADD.FTZ R101, R101, R102 ;  /* 0x0000006665657221 */ /* 0x000fc60000010000 */
[----:B------:R-:W-:Y:S01]  /*ca20*/  MUFU.EX2 R29, R29 ;  /* 0x0000001d001d7308 */ /* 0x000fe20000000800 */
[C---:B--2---:R-:W-:Y:S01]  /*ca30*/  F2FP.F16.F32.PACK_AB R79, R110.reuse, R111 ;  /* 0x0000006f6e4f723e */ /* 0x044fe200000000ff */
[----:B------:R-:W-:Y:S02]  /*ca40*/  FADD.FTZ R111, R111, R112 ;  /* 0x000000706f6f7221 */ /* 0x000fe40000010000 */
[----:B------:R-:W2:Y:S02]  /*ca50*/  MUFU.EX2 R28, R28 ;  /* 0x0000001c001c7308 */ /* 0x000ea40000000800 */
[----:B------:R-:W-:Y:S02]  /*ca60*/  FADD.FTZ R110, R110, R111 ;  /* 0x0000006f6e6e7221 */ /* 0x000fe40000010000 */
[----:B------:R-:W-:Y:S01]  /*ca70*/  MUFU.EX2 R31, R31 ;  /* 0x0000001f001f7308 */ /* 0x000fe20000000800 */
[----:B------:R-:W-:Y:S01]  /*ca80*/  HMMA.16816.F32 R48, R76, R52, RZ ;  /* 0x000000344c30723c */ /* 0x000fe200000018ff */
[----:B-1----:R-:W-:-:S02]  /*ca90*/  F2FP.F16.F32.PACK_AB R4, R89, R90 ;  /* 0x0000005a5904723e */ /* 0x002fc400000000ff */
[----:B------:R-:W1:Y:S04]  /*caa0*/  MUFU.EX2 R30, R30 ;  /* 0x0000001e001e7308 */ /* 0x000e680000000800 */
[----:B------:R-:W-:Y:S01]  /*cab0*/  MUFU.EX2 R11, R11 ;  /* 0x0000000b000b7308 */ /* 0x000fe20000000800 */
[C---:B------:R-:W-:Y:S01]  /*cac0*/  HMMA.16816.F32 R52, R76.reuse, R54, RZ ;  /* 0x000000364c34723c */ /* 0x040fe200000018ff */
[----:B--2---:R-:W-:Y:S02]  /*cad0*/  F2FP.F16.F32.PACK_AB R6, R28, R29 ;  /* 0x0000001d1c06723e */ /* 0x004fe400000000ff */
[----:B------:R-:W2:Y:S04]  /*cae0*/  MUFU.EX2 R8, R8 ;  /* 0x0000000800087308 */ /* 0x000ea80000000800 */
        /* <DEDUP_REMOVED lines=8> */
[C---:B--2---:R-:W-:Y:S01]  /*cb70*/  F2FP.F16.F32.PACK_AB R7, R8.reuse, R11 ;  /* 0x0000000b0807723e */ /* 0x044fe200000000ff */
[----:B------:R-:W-:Y:S01]  /*cb80*/  FADD.FTZ R11, R11, R30 ;  /* 0x0000001e0b0b7221 */ /* 0x000fe20000010000 */
[----:B------:R-:W2:Y:S03]  /*cb90*/  MUFU.EX2 R114, R114 ;  /* 0x0000007200727308 */ /* 0x000ea60000000800 */
[----:B------:R-:W-:Y:S01]  /*cba0*/  FADD.FTZ R8, R8, R11 ;  /* 0x0000000b08087221 */ /* 0x000fe20000010000 */
[----:B------:R-:W-:Y:S01]  /*cbb0*/  MUFU.EX2 R96, R96 ;  /* 0x0000006000607308 */ /* 0x000fe20000000800 */
[C---:B---3--:R-:W-:Y:S03]  /*cbc0*/  HMMA.16816.F32 R48, R4.reuse, R16, R48 ;  /* 0x000000100430723c */ /* 0x048fe60000001830 */
[----:B------:R-:W-:Y:S05]  /*cbd0*/  MUFU.EX2 R97, R97 ;  /* 0x0000006100617308 */ /* 0x000fea0000000800 */
[C---:B------:R-:W-:Y:S01]  /*cbe0*/  HMMA.16816.F32 R52, R4.reuse, R18, R52 ;  /* 0x000000120434723c */ /* 0x040fe20000001834 */
[----:B------:R-:W3:Y:S07]  /*cbf0*/  LDSM.16.MT88.4 R16, [R120+0x8400] ;  /* 0x008400007810783b */ /* 0x000eee0000004200 */
[C---:B-----5:R-:W-:Y:S08]  /*cc00*/  HMMA.16816.F32 R40, R4.reuse, R20, R40 ;  /* 0x000000140428723c */ /* 0x060ff00000001828 */
[----:B------:R-:W-:Y:S01]  /*cc10*/  HMMA.16816.F32 R44, R4, R22, R44 ;  /* 0x00000016042c723c */ /* 0x000fe2000000182c */
[----:B------:R-:W4:Y:S07]  /*cc20*/  LDSM.16.MT88.4 R20, [R91+0x8000] ;  /* 0x008000005b14783b */ /* 0x000f2e0000004200 */
[C---:B------:R-:W-:Y:S08]  /*cc30*/  HMMA.16816.F32 R64, R76.reuse, R68, RZ ;  /* 0x000000444c40723c */ /* 0x040ff000000018ff */
[C---:B------:R-:W-:Y:S08]  /*cc40*/  HMMA.16816.F32 R68, R76.reuse, R70, RZ ;  /* 0x000000464c44723c */ /* 0x040ff000000018ff */
[----:B------:R-:W-:Y:S08]  /*cc50*/  HMMA.16816.F32 R80, R76, R36, RZ ;  /* 0x000000244c50723c */ /* 0x000ff000000018ff */
[C---:B---3--:R-:W-:Y:S08]  /*cc60*/  HMMA.16816.F32 R64, R4.reuse, R16, R64 ;  /* 0x000000100440723c */ /* 0x048ff00000001840 */
[----:B------:R-:W-:Y:S01]  /*cc70*/  HMMA.16816.F32 R68, R4, R18, R68 ;  /* 0x000000120444723c */ /* 0x000fe20000001844 */
[----:B------:R-:W3:Y:S07]  /*cc80*/  LDSM.16.MT88.4 R16, [R91+0x8400] ;  /* 0x008400005b10783b */ /* 0x000eee0000004200 */
[C---:B------:R-:W-:Y:S08]  /*cc90*/  HMMA.16816.F32 R56, R76.reuse, R60, RZ ;  /* 0x0000003c4c38723c */ /* 0x040ff000000018ff */
[C---:B------:R-:W-:Y:S08]  /*cca0*/  HMMA.16816.F32 R36, R76.reuse, R38, RZ ;  /* 0x000000264c24723c */ /* 0x040ff000000018ff */
[C---:B------:R-:W-:Y:S08]  /*ccb0*/  HMMA.16816.F32 R60, R76.reuse, R62, RZ ;  /* 0x0000003e4c3c723c */ /* 0x040ff000000018ff */
[C---:B----4-:R-:W-:Y:S08]  /*ccc0*/  HMMA.16816.F32 R72, R76.reuse, R20, RZ ;  /* 0x000000144c48723c */ /* 0x050ff000000018ff */
[----:B------:R-:W-:Y:S01]  /*ccd0*/  HMMA.16816.F32 R76, R76, R22, RZ ;  /* 0x000000164c4c723c */ /* 0x000fe200000018ff */
[----:B------:R-:W-:Y:S07]  /*cce0*/  LDSM.16.MT88.4 R20, [R91+0x6c00] ;  /* 0x006c00005b14783b */ /* 0x000fee0000004200 */
[----:B------:R-:W-:Y:S01]  /*ccf0*/  HMMA.16816.F32 R80, R4, R32, R80 ;  /* 0x000000200450723c */ /* 0x000fe20000001850 */
[--C-:B------:R-:W-:Y:S01]  /*cd00*/  FFMA.FTZ R33, R133, UR4, -R100.reuse ;  /* 0x0000000485217c23 */ /* 0x100fe20008010864 */
[----:B------:R-:W-:-:S05]  /*cd10*/  FFMA.FTZ R32, R135, UR4, -R100 ;  /* 0x0000000487207c23 */ /* 0x000fca0008010864 */
[----:B------:R-:W-:Y:S01]  /*cd20*/  MUFU.EX2 R33, R33 ;  /* 0x0000002100217308 */ /* 0x000fe20000000800 */
[C---:B---3--:R-:W-:Y:S03]  /*cd30*/  HMMA.16816.F32 R72, R4.reuse, R16, R72 ;  /* 0x000000100448723c */ /* 0x048fe60000001848 */
[----:B------:R-:W3:Y:S05]  /*cd40*/  MUFU.EX2 R32, R32 ;  /* 0x0000002000207308 */ /* 0x000eea0000000800 */
[C---:B------:R-:W-:Y:S01]  /*cd50*/  HMMA.16816.F32 R76, R4.reuse, R18, R76 ;  /* 0x00000012044c723c */ /* 0x040fe2000000184c */
[----:B------:R-:W4:Y:S07]  /*cd60*/  LDSM.16.MT88.4 R16, [R120+0x6800] ;  /* 0x006800007810783b */ /* 0x000f2e0000004200 */
[----:B------:R-:W-:Y:S01]  /*cd70*/  HMMA.16816.F32 R36, R4, R34, R36 ;  /* 0x000000220424723c */ /* 0x000fe20000001824 */
[--C-:B------:R-:W-:Y:S01]  /*cd80*/  FFMA.FTZ R35, R118, UR4, -R113.reuse ;  /* 0x0000000476237c23 */ /* 0x100fe20008010871 */
[----:B------:R-:W-:-:S05]  /*cd90*/  FFMA.FTZ R34, R134, UR4, -R113 ;  /* 0x0000000486227c23 */ /* 0x000fca0008010871 */
[----:B------:R-:W-:Y:S01]  /*cda0*/  MUFU.EX2 R35, R35 ;  /* 0x0000002300237308 */ /* 0x000fe20000000800 */
[C---:B------:R-:W-:Y:S03]  /*cdb0*/  HMMA.16816.F32 R56, R4.reuse, R24, R56 ;  /* 0x000000180438723c */ /* 0x040fe60000001838 */
[----:B------:R-:W5:Y:S05]  /*cdc0*/  MUFU.EX2 R34, R34 ;  /* 0x0000002200227308 */ /* 0x000f6a0000000800 */
[----:B------:R-:W-:Y:S01]  /*cdd0*/  HMMA.16816.F32 R60, R4, R26, R60 ;  /* 0x0000001a043c723c */ /* 0x000fe2000000183c */
[----:B-1----:R-:W-:Y:S01]  /*cde0*/  F2FP.F16.F32.PACK_AB R4, R116, R117 ;  /* 0x000000757404723e */ /* 0x002fe200000000ff */
[----:B------:R-:W-:Y:S01]  /*cdf0*/  LDSM.16.MT88.4 R24, [R120+0x6c00] ;  /* 0x006c00007818783b */ /* 0x000fe20000004200 */
[----:B--2---:R-:W-:Y:S01]  /*ce00*/  F2FP.F16.F32.PACK_AB R5, R114, R115 ;  /* 0x000000737205723e */ /* 0x004fe200000000ff */
[----:B------:R-:W-:Y:S01]  /*ce10*/  FADD.FTZ R115, R115, R8 ;  /* 0x0000000873737221 */ /* 0x000fe20000010000 */
[----:B---3--:R-:W-:-:S03]  /*ce20*/  F2FP.F16.F32.PACK_AB R7, R32, R33 ;  /* 0x000000212007723e */ /* 0x008fc600000000ff */
[----:B------:R-:W-:Y:S01]  /*ce30*/  FADD.FTZ R114, R114, R115 ;  /* 0x0000007372727221 */ /* 0x000fe20000010000 */
[----:B-----5:R-:W-:-:S03]  /*ce40*/  F2FP.F16.F32.PACK_AB R6, R34, R35 ;  /* 0x000000232206723e */ /* 0x020fc600000000ff */
[----:B------:R-:W-:-:S04]  /*ce50*/  FADD.FTZ R33, R33, R114 ;  /* 0x0000007221217221 */ /* 0x000fc80000010000 */
[----:B------:R-:W-:Y:S01]  /*ce60*/  FADD.FTZ R32, R32, R33 ;  /* 0x0000002120207221 */ /* 0x000fe20000010000 */
[C---:B----4-:R-:W-:Y:S08]  /*ce70*/  HMMA.16816.F32 R80, R4.reuse, R16, R80 ;  /* 0x000000100450723c */ /* 0x050ff00000001850 */
        /* <DEDUP_REMOVED lines=18> */
[----:B------:R-:W-:Y:S01]  /*cfa0*/  FFMA.FTZ R113, R109, UR4, -R113 ;  /* 0x000000046d717c23 */ /* 0x000fe20008010871 */
[--C-:B------:R-:W-:Y:S01]  /*cfb0*/  FFMA.FTZ R4, R92, UR4, -R100.reuse ;  /* 0x000000045c047c23 */ /* 0x100fe20008010864 */
[--C-:B------:R-:W-:Y:S01]  /*cfc0*/  FFMA.FTZ R6, R95, UR4, -R100.reuse ;  /* 0x000000045f067c23 */ /* 0x100fe20008010864 */
[----:B------:R-:W-:Y:S01]  /*cfd0*/  FFMA.FTZ R7, R94, UR4, -R100 ;  /* 0x000000045e077c23 */ /* 0x000fe20008010864 */
[----:B------:R-:W1:Y:S01]  /*cfe0*/  MUFU.EX2 R109, R5 ;  /* 0x00000005006d7308 */ /* 0x000e620000000800 */
[----:B------:R-:W2:Y:S03]  /*cff0*/  LDSM.16.MT88.4 R16, [R120+0x7c00] ;  /* 0x007c00007810783b */ /* 0x000ea60000004200 */
[----:B------:R-:W-:Y:S04]  /*d000*/  MUFU.EX2 R92, R113 ;  /* 0x00000071005c7308 */ /* 0x000fe80000000800 */
[----:B------:R1:W-:Y:S04]  /*d010*/  MUFU.EX2 R95, R4 ;  /* 0x00000004005f7308 */ /* 0x0003e80000000800 */
[----:B------:R-:W3:Y:S04]  /*d020*/  MUFU.EX2 R94, R6 ;  /* 0x00000006005e7308 */ /* 0x000ee80000000800 */
[----:B------:R-:W-:Y:S04]  /*d030*/  MUFU.EX2 R93, R7 ;  /* 0x00000007005d7308 */ /* 0x000fe80000000800 */
[----:B------:R-:W4:Y:S01]  /*d040*/  MUFU.EX2 R98, R98 ;  /* 0x0000006200627308 */ /* 0x000f220000000800 */
[----:B-1----:R-:W-:-:S02]  /*d050*/  F2FP.F16.F32.PACK_AB R4, R109, R96 ;  /* 0x000000606d04723e */ /* 0x002fc400000000ff */
[----:B---3--:R-:W-:Y:S01]  /*d060*/  F2FP.F16.F32.PACK_AB R5, R94, R95 ;  /* 0x0000005f5e05723e */ /* 0x008fe200000000ff */
[----:B------:R-:W-:Y:S01]  /*d070*/  FADD.FTZ R95, R95, R32 ;  /* 0x000000205f5f7221 */ /* 0x000fe20000010000 */
[----:B------:R-:W-:-:S03]  /*d080*/  F2FP.F16.F32.PACK_AB R6, R92, R97 ;  /* 0x000000615c06723e */ /* 0x000fc600000000ff */
[----:B------:R-:W-:Y:S01]  /*d090*/  FADD.FTZ R94, R94, R95 ;  /* 0x0000005f5e5e7221 */ /* 0x000fe20000010000 */
[----:B----4-:R-:W-:-:S03]  /*d0a0*/  F2FP.F16.F32.PACK_AB R7, R98, R93 ;  /* 0x0000005d6207723e */ /* 0x010fc600000000ff */
[----:B------:R-:W-:-:S04]  /*d0b0*/  FADD.FTZ R93, R93, R94 ;  /* 0x0000005e5d5d7221 */ /* 0x000fc80000010000 */
[----:B------:R-:W-:Y:S01]  /*d0c0*/  FADD.FTZ R139, R98, R93 ;  /* 0x0000005d628b7221 */ /* 0x000fe20000010000 */
        /* <DEDUP_REMOVED lines=26> */
[----:B------:R-:W-:Y:S01]  /*d270*/  FADD.FTZ R141, R92, R97 ;  /* 0x000000615c8d7221 */ /* 0x000fe20000010000 */
[----:B------:R-:W-:-:S14]  /*d280*/  @!P0 BRA `(.L_x_4020) ;  /* 0x0000002800988947 */ /* 0x000fdc0003800000 */
[----:B------:R-:W-:-:S04]  /*d290*/  DEPBAR.LE SB0, 0x0 ;  /* 0x000080000000791a */ /* 0x000fc80000000000 */
[----:B------:R-:W-:-:S04]  /*d2a0*/  UISETP.NE.U32.AND UP0, UPT, UR18, URZ, UPT ;  /* 0x000000ff1200728c */ /* 0x000fc8000bf05070 */
[----:B------:R-:W-:Y:S01]  /*d2b0*/  UISETP.NE.AND.EX UP0, UPT, UR19, URZ, UPT, UP0 ;  /* 0x000000ff1300728c */ /* 0x000fe2000bf05300 */
[----:B------:R-:W-:Y:S08]  /*d2c0*/  BAR.SYNC.DEFER_BLOCKING 0x0 ;  /* 0x0000000000007b1d */ /* 0x000ff00000010000 */
        /* <DEDUP_REMOVED lines=62> */
.L_x_4021:
[----:B------:R-:W-:Y:S01]  /*d6b0*/  UMOV UR8, URZ ;  /* 0x000000ff00087c82 */ /* 0x000fe20008000000 */
[----:B------:R-:W-:Y:S01]  /*d6c0*/  IMAD.SHL.U32 R4, R14, 0x40, RZ ;  /* 0x000000400e047824 */ /* 0x000fe200078e00ff */
[----:B------:R-:W-:-:S05]  /*d6d0*/  IADD3 R5, P0, PT, RZ, -UR8, RZ ;  /* 0x80000008ff057c10 */ /* 0x000fca000ff1e0ff */
[----:B------:R-:W-:-:S05]  /*d6e0*/  IMAD.X R4, RZ, RZ, ~R4, P0 ;  /* 0x000000ffff047224 */ /* 0x000fca00000e0e04 */
[----:B------:R-:W-:-:S04]  /*d6f0*/  SHF.R.S64 R6, R5, 0x1f, R4 ;  /* 0x0000001f05067819 */ /* 0x000fc80000001004 */
[----:B------:R-:W-:-:S04]  /*d700*/  IADD3 R127, P0, PT, R6, R127, RZ ;  /* 0x0000007f067f7210 */ /* 0x000fc80007f1e0ff */
[----:B------:R-:W-:-:S09]  /*d710*/  LEA.HI.X.SX32 R126, R4, R126, 0x1, P0 ;  /* 0x0000007e047e7211 */ /* 0x000fd200000f0eff */
.L_x_4022:
        /* <DEDUP_REMOVED lines=89> */
[----:B------:R-:W3:Y:S07]  /*dcb0*/  LDSM.16.M88.4 R92, [R85+0x4400] ;  /* 0x00440000555c783b */ /* 0x000eee0000000200 */
        /* <DEDUP_REMOVED lines=8> */
[----:B------:R-:W-:Y:S07]  /*dd40*/  LDSM.16.M88.4 R92, [R2+0x5000] ;  /* 0x00500000025c783b */ /* 0x000fee0000000200 */
[C---:B-1----:R-:W-:Y:S08]  /*dd50*/  HMMA.16816.F32 R16, R96.reuse, R88, R16 ;  /* 0x000000586010723c */ /* 0x042ff00000001810 */
[----:B------:R-:W-:Y:S01]  /*dd60*/  HMMA.16816.F32 R12, R96, R90, R12 ;  /* 0x0000005a600c723c */ /* 0x000fe2000000180c */
[----:B------:R1:W2:Y:S04]  /*dd70*/  LDSM.16.M88.4 R88, [R87+0x2000] ;  /* 0x002000005758783b */ /* 0x0002a80000000200 */
[----:B------:R-:W3:Y:S01]  /*dd80*/  LDSM.16.M88.4 R96, [R2+0x5800] ;  /* 0x005800000260783b */ /* 0x000ee20000000200 */
[----:B-1----:R-:W1:Y:S02]  /*dd90*/  S2R R87, SR_TID.X ;  /* 0x0000000000577919 */ /* 0x002e640000002100 */
[C---:B--2---:R-:W-:Y:S08]  /*dda0*/  HMMA.16816.F32 R32, R88.reuse, R92, R32 ;  /* 0x0000005c5820723c */ /* 0x044ff00000001820 */
[C---:B------:R-:W-:Y:S01]  /*ddb0*/  HMMA.16816.F32 R28, R88.reuse, R94, R28 ;  /* 0x0000005e581c723c */ /* 0x040fe2000000181c */
[----:B------:R1:W2:Y:S07]  /*ddc0*/  LDSM.16.M88.4 R92, [R2+0x5c00] ;  /* 0x005c0000025c783b */ /* 0x0002ae0000000200 */
[C---:B------:R-:W-:Y:S08]  /*ddd0*/  HMMA.16816.F32 R24, R88.reuse, R100, R24 ;  /* 0x000000645818723c */ /* 0x040ff00000001818 */
[C---:B------:R-:W-:Y:S01]  /*dde0*/  HMMA.16816.F32 R20, R88.reuse, R102, R20 ;  /* 0x000000665814723c */ /* 0x040fe20000001814 */
[----:B------:R-:W-:Y:S07]  /*ddf0*/  LDSM.16.M88.4 R100, [R108+0x2000] ;  /* 0x002000006c64783b */ /* 0x000fee0000000200 */
[----:B---3--:R-:W-:Y:S01]  /*de00*/  HMMA.16816.F32 R16, R88, R96, R16 ;  /* 0x000000605810723c */ /* 0x008fe20000001810 */
[----:B-1----:R-:W-:-:S02]  /*de10*/  IMAD.SHL.U32 R2, R87, 0x2, RZ ;  /* 0x0000000257027824 */ /* 0x002fc400078e00ff */
[----:B------:R-:W-:-:S03]  /*de20*/  IMAD.SHL.U32 R87, R86, 0x40, RZ ;  /* 0x0000004056577824 */ /* 0x000fc600078e00ff */
[----:B------:R-:W-:Y:S02]  /*de30*/  LOP3.LUT R2, R2, 0x6, RZ, 0xc0, !PT ;  /* 0x0000000602027812 */ /* 0x000fe400078ec0ff */
[----:B------:R-:W-:Y:S01]  /*de40*/  HMMA.16816.F32 R12, R88, R98, R12 ;  /* 0x00000062580c723c */ /* 0x000fe2000000180c */
[----:B------:R-:W1:Y:S01]  /*de50*/  LDSM.16.M88.4 R96, [R85+0x5000] ;  /* 0x005000005560783b */ /* 0x000e620000000200 */
[----:B------:R-:W-:-:S05]  /*de60*/  LOP3.LUT R2, R87, R2, RZ, 0xfc, !PT ;  /* 0x0000000257027212 */ /* 0x000fca00078efcff */
[C---:B------:R-:W-:Y:S01]  /*de70*/  VIADD R87, R2.reuse, 0xffffff80 ;  /* 0xffffff8002577836 */ /* 0x040fe20000000000 */
[C---:B--2---:R-:W-:Y:S04]  /*de80*/  HMMA.16816.F32 R8, R88.reuse, R92, R8 ;  /* 0x0000005c5808723c */ /* 0x044fe80000001808 */
[C---:B------:R-:W-:Y:S02]  /*de90*/  ISETP.GE.AND P1, PT, R87.reuse, R106, PT ;  /* 0x0000006a5700720c */ /* 0x040fe40003f26270 */
[----:B------:R-:W-:Y:S02]  /*dea0*/  ISETP.GE.AND P0, PT, R87, R107, PT ;  /* 0x0000006b5700720c */ /* 0x000fe40003f06270 */
[----:B------:R-:W-:Y:S01]  /*deb0*/  HMMA.16816.F32 R4, R88, R94, R4 ;  /* 0x0000005e5804723c */ /* 0x000fe20000001804 */
[----:B------:R-:W2:Y:S04]  /*dec0*/  LDSM.16.M88.4 R88, [R85+0x5800] ;  /* 0x005800005558783b */ /* 0x000ea80000000200 */
[----:B------:R-:W3:Y:S03]  /*ded0*/  LDSM.16.M88.4 R92, [R85+0x5400] ;  /* 0x00540000555c783b */ /* 0x000ee60000000200 */
[C---:B-1----:R-:W-:Y:S08]  /*dee0*/  HMMA.16816.F32 R32, R100.reuse, R96, R32 ;  /* 0x000000606420723c */ /* 0x042ff00000001820 */
[C---:B------:R-:W-:Y:S08]  /*def0*/  HMMA.16816.F32 R28, R100.reuse, R98, R28 ;  /* 0x00000062641c723c */ /* 0x040ff0000000181c */
[----:B--2---:R-:W-:Y:S01]  /*df00*/  HMMA.16816.F32 R16, R100, R88, R16 ;  /* 0x000000586410723c */ /* 0x004fe20000001810 */
[----:B------:R-:W-:-:S02]  /*df10*/  VIADD R88, R2, 0xffffff81 ;  /* 0xffffff8102587836 */ /* 0x000fc40000000000 */
[----:B------:R-:W-:Y:S02]  /*df20*/  FSEL R32, R32, -INF , !P1 ;  /* 0xff80000020207808 */ /* 0x000fe40004800000 */
[----:B------:R-:W-:Y:S02]  /*df30*/  FSEL R87, R34, -INF , !P0 ;  /* 0xff80000022577808 */ /* 0x000fe40004000000 */
[C---:B------:R-:W-:Y:S02]  /*df40*/  ISETP.GE.AND P5, PT, R88.reuse, R106, PT ;  /* 0x0000006a5800720c */ /* 0x040fe40003fa6270 */
[----:B------:R-:W-:Y:S01]  /*df50*/  ISETP.GE.AND P1, PT, R88, R107, PT ;  /* 0x0000006b5800720c */ /* 0x000fe20003f26270 */
[----:B------:R-:W-:Y:S01]  /*df60*/  HMMA.16816.F32 R12, R100, R90, R12 ;  /* 0x0000005a640c723c */ /* 0x000fe2000000180c */
[----:B------:R-:W1:Y:S01]  /*df70*/  LDSM.16.M88.4 R88, [R85+0x5c00] ;  /* 0x005c00005558783b */ /* 0x000e620000000200 */
[----:B------:R-:W-:Y:S01]  /*df80*/  FSEL R34, R33, -INF , !P5 ;  /* 0xff80000021227808 */ /* 0x000fe20006800000 */
[----:B------:R-:W-:-:S04]  /*df90*/  DEPBAR.LE SB0, 0x0 ;  /* 0x000080000000791a */ /* 0x000fc80000000000 */
[----:B------:R-:W-:Y:S01]  /*dfa0*/  FSEL R35, R35, -INF , !P1 ;  /* 0xff80000023237808 */ /* 0x000fe20004800000 */
[C---:B---3--:R-:W-:Y:S01]  /*dfb0*/  HMMA.16816.F32 R24, R100.reuse, R92, R24 ;  /* 0x0000005c6418723c */ /* 0x048fe20000001818 */
[C---:B------:R-:W-:Y:S02]  /*dfc0*/  VIADD R92, R2.reuse, 0xffffff88 ;  /* 0xffffff88025c7836 */ /* 0x040fe40000000000 */
[----:B------:R-:W-:Y:S01]  /*dfd0*/  VIADD R93, R2, 0xffffff89 ;  /* 0xffffff89025d7836 */ /* 0x000fe20000000000 */
[----:B------:R-:W-:Y:S02]  /*dfe0*/  BAR.SYNC.DEFER_BLOCKING 0x0 ;  /* 0x0000000000007b1d */ /* 0x000fe40000010000 */
[C---:B------:R-:W-:Y:S02]  /*dff0*/  ISETP.GE.AND P0, PT, R92.reuse, R106, PT ;  /* 0x0000006a5c00720c */ /* 0x040fe40003f06270 */
[----:B------:R-:W-:Y:S01]  /*e000*/  HMMA.16816.F32 R20, R100, R94, R20 ;  /* 0x0000005e6414723c */ /* 0x000fe20000001814 */
[----:B------:R-:W-:Y:S01]  /*e010*/  ISETP.GE.AND P5, PT, R92, R107, PT ;  /* 0x0000006b5c00720c */ /* 0x000fe20003fa6270 */
[----:B------:R-:W-:Y:S01]  /*e020*/  VIADD R94, R2, 0xffffff90 ;  /* 0xffffff90025e7836 */ /* 0x000fe20000000000 */
[----:B------:R-:W-:-:S02]  /*e030*/  FSEL R92, R28, -INF , !P0 ;  /* 0xff8000001c5c7808 */ /* 0x000fc40004000000 */
[----:B------:R-:W-:Y:S01]  /*e040*/  FSEL R33, R30, -INF , !P5 ;  /* 0xff8000001e217808 */ /* 0x000fe20006800000 */
[C---:B------:R-:W-:Y:S01]  /*e050*/  VIADD R30, R2.reuse, 0xffffff91 ;  /* 0xffffff91021e7836 */ /* 0x040fe20000000000 */
[CC--:B------:R-:W-:Y:S02]  /*e060*/  ISETP.GE.AND P1, PT, R93.reuse, R106.reuse, PT ;  /* 0x0000006a5d00720c */ /* 0x0c0fe40003f26270 */
[----:B------:R-:W-:Y:S02]  /*e070*/  ISETP.GE.AND P0, PT, R93, R107, PT ;  /* 0x0000006b5d00720c */ /* 0x000fe40003f06270 */
[----:B------:R-:W-:Y:S01]  /*e080*/  FSEL R28, R29, -INF , !P1 ;  /* 0xff8000001d1c7808 */ /* 0x000fe20004800000 */
[----:B------:R-:W-:Y:S01]  /*e090*/  VIADD R29, R2, 0xffffff98 ;  /* 0xffffff98021d7836 */ /* 0x000fe20000000000 */
[----:B------:R-:W-:Y:S02]  /*e0a0*/  FSEL R31, R31, -INF , !P0 ;  /* 0xff8000001f1f7808 */ /* 0x000fe40004000000 */
[----:B------:R-:W-:-:S02]  /*e0b0*/  ISETP.GE.AND P5, PT, R94, R106, PT ;  /* 0x0000006a5e00720c */ /* 0x000fc40003fa6270 */
[-C--:B------:R-:W-:Y:S02]  /*e0c0*/  ISETP.GE.AND P1, PT, R94, R107.reuse, PT ;  /* 0x0000006b5e00720c */ /* 0x080fe40003f26270 */
[-C--:B------:R-:W-:Y:S02]  /*e0d0*/  ISETP.GE.AND P0, PT, R30, R106.reuse, PT ;  /* 0x0000006a1e00720c */ /* 0x080fe40003f06270 */
[----:B------:R-:W-:Y:S01]  /*e0e0*/  FSEL R140, R24, -INF , !P5 ;  /* 0xff800000188c7808 */ /* 0x000fe20006800000 */
[----:B------:R-:W-:Y:S01]  /*e0f0*/  VIADD R24, R2, 0xffffff99 ;  /* 0xffffff9902187836 */ /* 0x000fe20000000000 */
[----:B------:R-:W-:Y:S02]  /*e100*/  FSEL R133, R26, -INF , !P1 ;  /* 0xff8000001a857808 */ /* 0x000fe40004800000 */
[----:B------:R-:W-:Y:S01]  /*e110*/  FSEL R134, R25, -INF , !P0 ;  /* 0xff80000019867808 */ /* 0x000fe20004000000 */
[----:B------:R-:W-:Y:S01]  /*e120*/  VIADD R25, R2, 0xffffffa0 ;  /* 0xffffffa002197836 */ /* 0x000fe20000000000 */
[----:B------:R-:W-:Y:S01]  /*e130*/  ISETP.GE.AND P5, PT, R30, R107, PT ;  /* 0x0000006b1e00720c */ /* 0x000fe20003fa6270 */
[----:B-1----:R-:W-:Y:S01]  /*e140*/  HMMA.16816.F32 R8, R100, R88, R8 ;  /* 0x000000586408723c */ /* 0x002fe20000001808 */
[----:B------:R-:W-:-:S02]  /*e150*/  ISETP.GE.AND P1, PT, R29, R106, PT ;  /* 0x0000006a1d00720c */ /* 0x000fc40003f26270 */
[-C--:B------:R-:W-:Y:S02]  /*e160*/  ISETP.GE.AND P0, PT, R29, R107.reuse, PT ;  /* 0x0000006b1d00720c */ /* 0x080fe40003f06270 */
[----:B------:R-:W-:Y:S02]  /*e170*/  FSEL R119, R27, -INF , !P5 ;  /* 0xff8000001b777808 */ /* 0x000fe40006800000 */
[----:B------:R-:W-:Y:S01]  /*e180*/  FSEL R138, R20, -INF , !P1 ;  /* 0xff800000148a7808 */ /* 0x000fe20004800000 */
[----:B------:R-:W-:Y:S01]  /*e190*/  VIADD R20, R2, 0xffffffa1 ;  /* 0xffffffa102147836 */ /* 0x000fe20000000000 */
[----:B------:R-:W-:Y:S01]  /*e1a0*/  FSEL R135, R22, -INF , !P0 ;  /* 0xff80000016877808 */ /* 0x000fe20004000000 */
[----:B------:R-:W-:Y:S01]  /*e1b0*/  HMMA.16816.F32 R4, R100, R90, R4 ;  /* 0x0000005a6404723c */ /* 0x000fe20000001804 */
        /* <DEDUP_REMOVED lines=11> */
[-C--:B------:R-:W-:Y:S01]  /*e270*/  ISETP.GE.AND P0, PT, R20, R107.reuse, PT ;  /* 0x0000006b1400720c */ /* 0x080fe20003f06270 */
[----:B------:R-:W-:Y:S01]  /*e280*/  VIADD R20, R2, 0xffffffa9 ;  /* 0xffffffa902147836 */ /* 0x000fe20000000000 */
[C---:B------:R-:W-:Y:S02]  /*e290*/  ISETP.GE.AND P5, PT, R16.reuse, R106, PT ;  /* 0x0000006a1000720c */ /* 0x040fe40003fa6270 */
[----:B------:R-:W-:Y:S01]  /*e2a0*/  ISETP.GE.AND P1, PT, R16, R107, PT ;  /* 0x0000006b1000720c */ /* 0x000fe20003f26270 */
[----:B------:R-:W-:Y:S01]  /*e2b0*/  VIADD R16, R2, 0xffffffb0 ;  /* 0xffffffb002107836 */ /* 0x000fe20000000000 */
[----:B------:R-:W-:Y:S01]  /*e2c0*/  FSEL R116, R12, -INF , !P5 ;  /* 0xff8000000c747808 */ /* 0x000fe20006800000 */
[----:B------:R-:W-:Y:S01]  /*e2d0*/  VIADD R12, R2, 0xffffffb1 ;  /* 0xffffffb1020c7836 */ /* 0x000fe20000000000 */
[----:B------:R-:W-:-:S02]  /*e2e0*/  FSEL R113, R14, -INF , !P1 ;  /* 0xff8000000e717808 */ /* 0x000fc40004800000 */
[----:B------:R-:W-:Y:S02]  /*e2f0*/  ISETP.GE.AND P5, PT, R20, R107, PT ;  /* 0x0000006b1400720c */ /* 0x000fe40003fa6270 */
[-C--:B------:R-:W-:Y:S02]  /*e300*/  ISETP.GE.AND P1, PT, R16, R106.reuse, PT ;  /* 0x0000006a1000720c */ /* 0x080fe40003f26270 */
[----:B------:R-:W-:Y:S02]  /*e310*/  FSEL R111, R19, -INF , !P0 ;  /* 0xff800000136f7808 */ /* 0x000fe40004000000 */
[-C--:B------:R-:W-:Y:S02]  /*e320*/  ISETP.GE.AND P0, PT, R20, R106.reuse, PT ;  /* 0x0000006a1400720c */ /* 0x080fe40003f06270 */
[----:B------:R-:W-:Y:S02]  /*e330*/  FSEL R117, R15, -INF , !P5 ;  /* 0xff8000000f757808 */ /* 0x000fe40006800000 */
[----:B------:R-:W-:Y:S01]  /*e340*/  FSEL R108, R8, -INF , !P1 ;  /* 0xff800000086c7808 */ /* 0x000fe20004800000 */
[----:B------:R-:W-:Y:S01]  /*e350*/  VIADD R8, R2, 0xffffffb9 ;  /* 0xffffffb902087836 */ /* 0x000fe20000000000 */
[----:B------:R-:W-:-:S02]  /*e360*/  ISETP.GE.AND P5, PT, R12, R106, PT ;  /* 0x0000006a0c00720c */ /* 0x000fc40003fa6270 */
[----:B------:R-:W-:Y:S02]  /*e370*/  FSEL R118, R13, -INF , !P0 ;  /* 0xff8000000d767808 */ /* 0x000fe40004000000 */
[-C--:B------:R-:W-:Y:S01]  /*e380*/  ISETP.GE.AND P1, PT, R12, R107.reuse, PT ;  /* 0x0000006b0c00720c */ /* 0x080fe20003f26270 */
[----:B------:R-:W-:Y:S01]  /*e390*/  VIADD R12, R2, 0xffffffb8 ;  /* 0xffffffb8020c7836 */ /* 0x000fe20000000000 */
[----:B------:R-:W-:Y:S01]  /*e3a0*/  ISETP.GE.AND P0, PT, R16, R107, PT ;  /* 0x0000006b1000720c */ /* 0x000fe20003f06270 */
[----:B------:R-:W-:Y:S01]  /*e3b0*/  VIADD R2, R86, 0xfffffffe ;  /* 0xfffffffe56027836 */ /* 0x000fe20000000000 */
[----:B------:R-:W-:Y:S02]  /*e3c0*/  FSEL R110, R9, -INF , !P5 ;  /* 0xff800000096e7808 */ /* 0x000fe40006800000 */
[----:B------:R-:W-:Y:S02]  /*e3d0*/  ISETP.GE.AND P5, PT, R8, R106, PT ;  /* 0x0000006a0800720c */ /* 0x000fe40003fa6270 */
[----:B------:R-:W-:-:S02]  /*e3e0*/  FSEL R100, R10, -INF , !P0 ;  /* 0xff8000000a647808 */ /* 0x000fc40004000000 */
[----:B------:R-:W-:Y:S02]  /*e3f0*/  ISETP.GE.AND P0, PT, R12, R106, PT ;  /* 0x0000006a0c00720c */ /* 0x000fe40003f06270 */
[----:B------:R-:W-:Y:S02]  /*e400*/  FSEL R106, R5, -INF , !P5 ;  /* 0xff800000056a7808 */ /* 0x000fe40006800000 */
[----:B------:R-:W-:Y:S02]  /*e410*/  ISETP.GT.AND P5, PT, R2, R123, PT ;  /* 0x0000007b0200720c */ /* 0x000fe40003fa4270 */
        /* <DEDUP_REMOVED lines=72> */
.L_x_4024:
[----:B------:R-:W-:Y:S01]  /*e8a0*/  UMOV UR8, URZ ;  /* 0x000000ff00087c82 */ /* 0x000fe20008000000 */
[----:B------:R-:W-:Y:S01]  /*e8b0*/  IMAD.SHL.U32 R4, R104, 0x40, RZ ;  /* 0x0000004068047824 */ /* 0x000fe200078e00ff */
[----:B------:R-:W-:-:S05]  /*e8c0*/  IADD3 R5, P0, PT, RZ, -UR8, RZ ;  /* 0x80000008ff057c10 */ /* 0x000fca000ff1e0ff */
[----:B------:R-:W-:-:S05]  /*e8d0*/  IMAD.X R4, RZ, RZ, ~R4, P0 ;  /* 0x000000ffff047224 */ /* 0x000fca00000e0e04 */
[----:B------:R-:W-:-:S04]  /*e8e0*/  SHF.R.S64 R5, R5, 0x1f, R4 ;  /* 0x0000001f05057819 */ /* 0x000fc80000001004 */
[----:B------:R-:W-:-:S04]  /*e8f0*/  IADD3 R124, P0, PT, R5, R124, RZ ;  /* 0x0000007c057c7210 */ /* 0x000fc80007f1e0ff */
[----:B------:R-:W-:-:S09]  /*e900*/  LEA.HI.X.SX32 R125, R4, R125, 0x1, P0 ;  /* 0x0000007d047d7211 */ /* 0x000fd200000f0eff */
.L_x_4025:
[CC--:B------:R-:W-:Y:S01]  /*e910*/  @!P4 LEA R8, P0, R104.reuse, R124.reuse, 0x6 ;  /* 0x0000007c6808c211 */ /* 0x0c0fe200078030ff */
[----:B------:R-:W-:Y:S01]  /*e920*/  @!PT LDS RZ, [RZ] ;  /* 0x00000000fffff984 */ /* 0x000fe20000000800 */
[----:B------:R-:W-:Y:S01]  /*e930*/  @!PT LDS RZ, [RZ] ;  /* 0x00000000fffff984 */ /* 0x000fe20000000800 */
[----:B------:R-:W-:Y:S01]  /*e940*/  @!PT LDS RZ, [RZ] ;  /* 0x00000000fffff984 */ /* 0x000fe20000000800 */
[----:B------:R1:W-:Y:S01]  /*e950*/  @!P4 LDGSTS.E.BYPASS.LTC128B.128 [R0+0x3000], desc[UR6][R124.64] ;  /* 0x030000007c00cfae */ /* 0x0003e2000b981a06 */
[CC--:B------:R-:W-:Y:S02]  /*e960*/  @!P3 LEA R6, P1, R104.reuse, R124.reuse, 0x6 ;  /* 0x0000007c6806b211 */ /* 0x0c0fe400078230ff */
[CCC-:B------:R-:W-:Y:S01]  /*e970*/  @!P4 LEA.HI.X R9, R104.reuse, R125.reuse, R105.reuse, 0x6, P0 ;  /* 0x0000007d6809c211 */ /* 0x1c0fe200000f3469 */
[----:B------:R1:W-:Y:S01]  /*e980*/  @P4 STS.128 [R0+0x3000], RZ ;  /* 0x003000ff00004388 */ /* 0x0003e20000000c00 */
[C---:B------:R-:W-:Y:S02]  /*e990*/  @!P2 LEA R4, P0, R104.reuse, R124, 0x6 ;  /* 0x0000007c6804a211 */ /* 0x040fe400078030ff */
        /* <DEDUP_REMOVED lines=28> */
.L_x_4023:
        /* <DEDUP_REMOVED lines=19> */
[----:B------:R-:W1:Y:S01]  /*ec90*/  SHFL.BFLY PT, R4, R7, 0x2, 0x1f ;  /* 0x0c401f0007047f89 */ /* 0x000e6200000e0000 */
[----:B------:R-:W-:-:S03]  /*eca0*/  @P5 IADD3 R86, PT, PT, R86, -0x3, RZ ;  /* 0xfffffffd56565810 */ /* 0x000fc60007ffe0ff */
        /* <DEDUP_REMOVED lines=22> */
[--C-:B------:R-:W-:Y:S01]  /*ee10*/  FFMA.FTZ R96, R87, UR4, -R104.reuse ;  /* 0x0000000457607c23 */ /* 0x100fe20008010868 */
[----:B------:R-:W1:Y:S01]  /*ee20*/  MUFU.EX2 R99, R99 ;  /* 0x0000006300637308 */ /* 0x000e620000000800 */
[--C-:B------:R-:W-:Y:S01]  /*ee30*/  FFMA.FTZ R94, R33, UR4, -R104.reuse ;  /* 0x00000004215e7c23 */ /* 0x100fe20008010868 */
[--C-:B------:R-:W-:Y:S01]  /*ee40*/  FFMA.FTZ R3, R31, UR4, -R104.reuse ;  /* 0x000000041f037c23 */ /* 0x100fe20008010868 */
[--C-:B------:R-:W-:Y:S01]  /*ee50*/  FFMA.FTZ R28, R28, UR4, -R105.reuse ;  /* 0x000000041c1c7c23 */ /* 0x100fe20008010869 */
[----:B------:R-:W2:Y:S01]  /*ee60*/  MUFU.EX2 R95, R95 ;  /* 0x0000005f005f7308 */ /* 0x000ea20000000800 */
[----:B------:R-:W-:Y:S01]  /*ee70*/  FFMA.FTZ R35, R35, UR4, -R104 ;  /* 0x0000000423237c23 */ /* 0x000fe20008010868 */
[----:B------:R-:W-:Y:S01]  /*ee80*/  IADD3 R4, PT, PT, R120, 0x6000, RZ ;  /* 0x0000600078047810 */ /* 0x000fe20007ffe0ff */
[--C-:B------:R-:W-:Y:S01]  /*ee90*/  FFMA.FTZ R107, R134, UR4, -R105.reuse ;  /* 0x00000004866b7c23 */ /* 0x100fe20008010869 */
[----:B------:R-:W-:Y:S01]  /*eea0*/  MUFU.EX2 R98, R98 ;  /* 0x0000006200627308 */ /* 0x000fe20000000800 */
[--C-:B------:R-:W-:Y:S01]  /*eeb0*/  FFMA.FTZ R138, R138, UR4, -R105.reuse ;  /* 0x000000048a8a7c23 */ /* 0x100fe20008010869 */
[----:B------:R-:W-:Y:S01]  /*eec0*/  @P6 IADD3 R97, PT, PT, R4, -0x20, RZ ;  /* 0xffffffe004616810 */ /* 0x000fe20007ffe0ff */
[--C-:B------:R-:W-:Y:S01]  /*eed0*/  FFMA.FTZ R108, R108, UR4, -R105.reuse ;  /* 0x000000046c6c7c23 */ /* 0x100fe20008010869 */
[----:B------:R-:W3:Y:S01]  /*eee0*/  MUFU.EX2 R93, R93 ;  /* 0x0000005d005d7308 */ /* 0x000ee20000000800 */
[--C-:B------:R-:W-:Y:S01]  /*eef0*/  FFMA.FTZ R110, R110, UR4, -R105.reuse ;  /* 0x000000046e6e7c23 */ /* 0x100fe20008010869 */
[-C--:B-1----:R-:W-:Y:S01]  /*ef00*/  FMUL.FTZ R12, R40, R99.reuse ;  /* 0x00000063280c7220 */ /* 0x082fe20000410000 */
[-C--:B------:R-:W-:Y:S01]  /*ef10*/  FMUL.FTZ R13, R41, R99.reuse ;  /* 0x00000063290d7220 */ /* 0x080fe20000410000 */
[----:B------:R-:W-:Y:S01]  /*ef20*/  MUFU.EX2 R92, R92 ;  /* 0x0000005c005c7308 */ /* 0x000fe20000000800 */
[----:B------:R-:W-:Y:S01]  /*ef30*/  FMUL.FTZ R4, R80, R99 ;  /* 0x0000006350047220 */ /* 0x000fe20000410000 */
[-C--:B--2---:R-:W-:Y:S01]  /*ef40*/  FMUL.FTZ R14, R42, R95.reuse ;  /* 0x0000005f2a0e7220 */ /* 0x084fe20000410000 */
[----:B------:R-:W-:Y:S01]  /*ef50*/  FMUL.FTZ R15, R43, R95 ;  /* 0x0000005f2b0f7220 */ /* 0x000fe20000410000 */
[----:B------:R-:W1:Y:S01]  /*ef60*/  MUFU.EX2 R87, R28 ;  /* 0x0000001c00577308 */ /* 0x000e620000000800 */
[----:B------:R-:W2:Y:S01]  /*ef70*/  LDSM.16.MT88.4 R40, [R120+0x8000] ;  /* 0x008000007828783b */ /* 0x000ea20000004200 */
[----:B------:R-:W-:Y:S01]  /*ef80*/  FMUL.FTZ R5, R81, R99 ;  /* 0x0000006351057220 */ /* 0x000fe20000410000 */
        /* <DEDUP_REMOVED lines=9> */
[----:B------:R-:W-:Y:S01]  /*f020*/  MUFU.EX2 R94, R94 ;  /* 0x0000005e005e7308 */ /* 0x000fe20000000800 */
[-C--:B------:R-:W-:Y:S01]  /*f030*/  FMUL.FTZ R20, R48, R99.reuse ;  /* 0x0000006330147220 */ /* 0x080fe20000410000 */
[----:B-1----:R-:W-:Y:S01]  /*f040*/  F2FP.F16.F32.PACK_AB R90, R87, R92 ;  /* 0x0000005c575a723e */ /* 0x002fe200000000ff */
[----:B------:R-:W-:Y:S01]  /*f050*/  FMUL.FTZ R21, R49, R99 ;  /* 0x0000006331157220 */ /* 0x000fe20000410000 */
[----:B------:R-:W1:Y:S01]  /*f060*/  MUFU.EX2 R3, R3 ;  /* 0x0000000300037308 */ /* 0x000e620000000800 */
[-C--:B------:R-:W-:Y:S01]  /*f070*/  FMUL.FTZ R22, R50, R95.reuse ;  /* 0x0000005f32167220 */ /* 0x080fe20000410000 */
[----:B------:R-:W-:Y:S01]  /*f080*/  FMUL.FTZ R23, R51, R95 ;  /* 0x0000005f33177220 */ /* 0x000fe20000410000 */
[-C--:B------:R-:W-:Y:S01]  /*f090*/  FMUL.FTZ R52, R52, R99.reuse ;  /* 0x0000006334347220 */ /* 0x080fe20000410000 */
[----:B------:R-:W-:Y:S01]  /*f0a0*/  FMUL.FTZ R53, R53, R99 ;  /* 0x0000006335357220 */ /* 0x000fe20000410000 */
[-C--:B------:R-:W-:Y:S01]  /*f0b0*/  FMUL.FTZ R54, R54, R95.reuse ;  /* 0x0000005f36367220 */ /* 0x080fe20000410000 */
[----:B---3--:R-:W-:Y:S01]  /*f0c0*/  F2FP.F16.F32.PACK_AB R89, R84, R96 ;  /* 0x000000605459723e */ /* 0x008fe200000000ff */
[----:B------:R-:W3:Y:S01]  /*f0d0*/  LDSM.16.MT88.4 R32, [R97+0x1000] ;  /* 0x001000006120783b */ /* 0x000ee20000004200 */
[----:B------:R-:W-:Y:S01]  /*f0e0*/  FMUL.FTZ R55, R55, R95 ;  /* 0x0000005f37377220 */ /* 0x000fe20000410000 */
[-C--:B------:R-:W-:Y:S01]  /*f0f0*/  FMUL.FTZ R68, R68, R99.reuse ;  /* 0x0000006344447220 */ /* 0x080fe20000410000 */
[----:B------:R-:W-:Y:S01]  /*f100*/  FMUL.FTZ R69, R69, R99 ;  /* 0x0000006345457220 */ /* 0x000fe20000410000 */
[-C--:B------:R-:W-:Y:S01]  /*f110*/  FMUL.FTZ R70, R70, R95.reuse ;  /* 0x0000005f46467220 */ /* 0x080fe20000410000 */
[----:B------:R-:W-:Y:S01]  /*f120*/  FMUL.FTZ R71, R71, R95 ;  /* 0x0000005f47477220 */ /* 0x000fe20000410000 */
[-C--:B------:R-:W-:Y:S01]  /*f130*/  FMUL.FTZ R28, R56, R99.reuse ;  /* 0x00000063381c7220 */ /* 0x080fe20000410000 */
[----:B-1----:R-:W-:Y:S01]  /*f140*/  F2FP.F16.F32.PACK_AB R91, R3, R94 ;  /* 0x0000005e035b723e */ /* 0x002fe200000000ff */
[----:B------:R-:W-:Y:S01]  /*f150*/  FMUL.FTZ R29, R57, R99 ;  /* 0x00000063391d7220 */ /* 0x000fe20000410000 */
[-C--:B------:R-:W-:Y:S01]  /*f160*/  FMUL.FTZ R30, R58, R95.reuse ;  /* 0x0000005f3a1e7220 */ /* 0x080fe20000410000 */
[----:B------:R-:W-:Y:S01]  /*f170*/  FMUL.FTZ R31, R59, R95 ;  /* 0x0000005f3b1f7220 */ /* 0x000fe20000410000 */
[----:B------:R-:W1:Y:S01]  /*f180*/  LDSM.16.MT88.4 R16, [R97] ;  /* 0x000000006110783b */ /* 0x000e620000004200 */
[----:B------:R-:W-:Y:S01]  /*f190*/  MUFU.EX2 R107, R107 ;  /* 0x0000006b006b7308 */ /* 0x000fe20000000800 */
[-C--:B------:R-:W-:Y:S01]  /*f1a0*/  FMUL.FTZ R60, R60, R99.reuse ;  /* 0x000000633c3c7220 */ /* 0x080fe20000410000 */
[C---:B------:R-:W-:Y:S01]  /*f1b0*/  HMMA.16816.F32 R4, R88.reuse, R8, R4 ;  /* 0x000000085804723c */ /* 0x040fe20000001804 */
[----:B------:R-:W-:Y:S01]  /*f1c0*/  LDSM.16.MT88.4 R56, [R120+0x7400] ;  /* 0x007400007838783b */ /* 0x000fe20000004200 */
[----:B------:R-:W-:Y:S01]  /*f1d0*/  MUFU.EX2 R138, R138 ;  /* 0x0000008a008a7308 */ /* 0x000fe20000000800 */
[----:B------:R-:W-:Y:S01]  /*f1e0*/  FMUL.FTZ R61, R61, R99 ;  /* 0x000000633d3d7220 */ /* 0x000fe20000410000 */
[-C--:B------:R-:W-:Y:S01]  /*f1f0*/  FMUL.FTZ R62, R62, R95.reuse ;  /* 0x0000005f3e3e7220 */ /* 0x080fe20000410000 */
[----:B------:R-:W-:Y:S01]  /*f200*/  FMUL.FTZ R63, R63, R95 ;  /* 0x0000005f3f3f7220 */ /* 0x000fe20000410000 */
[----:B------:R-:W-:Y:S01]  /*f210*/  LDSM.16.MT88.4 R48, [R97+0x2000] ;  /* 0x002000006130783b */ /* 0x000fe20000004200 */
[-C--:B------:R-:W-:Y:S01]  /*f220*/  FMUL.FTZ R44, R44, R99.reuse ;  /* 0x000000632c2c7220 */ /* 0x080fe20000410000 */
[C---:B------:R-:W-:Y:S01]  /*f230*/  HMMA.16816.F32 R8, R88.reuse, R10, R36 ;  /* 0x0000000a5808723c */ /* 0x040fe20000001824 */
[-C--:B------:R-:W-:Y:S01]  /*f240*/  FMUL.FTZ R36, R64, R99.reuse ;  /* 0x0000006340247220 */ /* 0x080fe20000410000 */
[----:B------:R-:W-:Y:S01]  /*f250*/  FMUL.FTZ R37, R65, R99 ;  /* 0x0000006341257220 */ /* 0x000fe20000410000 */
[-C--:B------:R-:W-:Y:S01]  /*f260*/  FMUL.FTZ R38, R66, R95.reuse ;  /* 0x0000005f42267220 */ /* 0x080fe20000410000 */
[----:B------:R-:W-:Y:S01]  /*f270*/  FMUL.FTZ R39, R67, R95 ;  /* 0x0000005f43277220 */ /* 0x000fe20000410000 */
[----:B------:R-:W-:Y:S01]  /*f280*/  FMUL.FTZ R45, R45, R99 ;  /* 0x000000632d2d7220 */ /* 0x000fe20000410000 */
[----:B------:R-:W4:Y:S01]  /*f290*/  LDSM.16.MT88.4 R64, [R120+0x6400] ;  /* 0x006400007840783b */ /* 0x000f220000004200 */
[-C--:B------:R-:W-:Y:S01]  /*f2a0*/  FMUL.FTZ R46, R46, R95.reuse ;  /* 0x0000005f2e2e7220 */ /* 0x080fe20000410000 */
[C---:B------:R-:W-:Y:S01]  /*f2b0*/  HMMA.16816.F32 R20, R88.reuse, R24, R20 ;  /* 0x000000185814723c */ /* 0x040fe20000001814 */
[----:B------:R-:W-:Y:S01]  /*f2c0*/  FMUL.FTZ R47, R47, R95 ;  /* 0x0000005f2f2f7220 */ /* 0x000fe20000410000 */
[-C--:B------:R-:W-:Y:S01]  /*f2d0*/  FMUL.FTZ R76, R76, R99.reuse ;  /* 0x000000634c4c7220 */ /* 0x080fe20000410000 */
[----:B------:R-:W-:Y:S01]  /*f2e0*/  FMUL.FTZ R77, R77, R99 ;  /* 0x000000634d4d7220 */ /* 0x000fe20000410000 */
[-C--:B------:R-:W-:Y:S01]  /*f2f0*/  FMUL.FTZ R78, R78, R95.reuse ;  /* 0x0000005f4e4e7220 */ /* 0x080fe20000410000 */
[----:B------:R-:W-:Y:S01]  /*f300*/  FMUL.FTZ R79, R79, R95 ;  /* 0x0000005f4f4f7220 */ /* 0x000fe20000410000 */
[----:B------:R-:W-:Y:S01]  /*f310*/  FFMA.FTZ R106, R106, UR4, -R105 ;  /* 0x000000046a6a7c23 */ /* 0x000fe20008010869 */
[----:B------:R-:W-:Y:S01]  /*f320*/  MUFU.EX2 R108, R108 ;  /* 0x0000006c006c7308 */ /* 0x000fe20000000800 */
[----:B--2---:R-:W-:Y:S01]  /*f330*/  HMMA.16816.F32 R36, R88, R40, R36 ;  /* 0x000000285824723c */ /* 0x004fe20000001824 */
[----:B------:R-:W-:-:S04]  /*f340*/  FFMA.FTZ R98, R141, R99, R98 ;  /* 0x000000638d627223 */ /* 0x000fc80000010062 */
[----:B------:R-:W-:-:S03]  /*f350*/  FADD.FTZ R93, R93, R98 ;  /* 0x000000625d5d7221 */ /* 0x000fc60000010000 */
[C---:B------:R-:W-:Y:S01]  /*f360*/  HMMA.16816.F32 R24, R88.reuse, R26, R52 ;  /* 0x0000001a5818723c */ /* 0x040fe20000001834 */
[--C-:B------:R-:W-:Y:S01]  /*f370*/  FFMA.FTZ R52, R140, UR4, -R105.reuse ;  /* 0x000000048c347c23 */ /* 0x100fe20008010869 */
[----:B------:R-:W-:Y:S01]  /*f380*/  FFMA.FTZ R54, R136, UR4, -R105 ;  /* 0x0000000488367c23 */ /* 0x000fe20008010869 */
[--C-:B------:R-:W-:Y:S01]  /*f390*/  FFMA.FTZ R140, R133, UR4, -R104.reuse ;  /* 0x00000004858c7c23 */ /* 0x100fe20008010868 */
[--C-:B------:R-:W-:Y:S01]  /*f3a0*/  FFMA.FTZ R136, R135, UR4, -R104.reuse ;  /* 0x0000000487887c23 */ /* 0x100fe20008010868 */
[----:B------:R-:W2:Y:S01]  /*f3b0*/  MUFU.EX2 R134, R52 ;  /* 0x0000003400867308 */ /* 0x000ea20000000800 */
[----:B------:R-:W-:Y:S02]  /*f3c0*/  FADD.FTZ R92, R92, R93 ;  /* 0x0000005d5c5c7221 */ /* 0x000fe40000010000 */
[C---:B------:R-:W-:Y:S01]  /*f3d0*/  HMMA.16816.F32 R40, R88.reuse, R42, R68 ;  /* 0x0000002a5828723c */ /* 0x040fe20000001844 */
[--C-:B------:R-:W-:Y:S01]  /*f3e0*/  FFMA.FTZ R68, R119, UR4, -R104.reuse ;  /* 0x0000000477447c23 */ /* 0x100fe20008010868 */
[--C-:B------:R-:W-:Y:S01]  /*f3f0*/  FFMA.FTZ R119, R137, UR4, -R104.reuse ;  /* 0x0000000489777c23 */ /* 0x100fe20008010868 */
[----:B------:R-:W5:Y:S01]  /*f400*/  MUFU.EX2 R133, R54 ;  /* 0x0000003600857308 */ /* 0x000f620000000800 */
[--C-:B------:R-:W-:Y:S01]  /*f410*/  FFMA.FTZ R137, R112, UR4, -R105.reuse ;  /* 0x0000000470897c23 */ /* 0x100fe20008010869 */
[--C-:B------:R-:W-:Y:S01]  /*f420*/  FFMA.FTZ R112, R114, UR4, -R105.reuse ;  /* 0x0000000472707c23 */ /* 0x100fe20008010869 */
[----:B------:R-:W-:Y:S01]  /*f430*/  FFMA.FTZ R114, R116, UR4, -R105 ;  /* 0x0000000474727c23 */ /* 0x000fe20008010869 */
[----:B------:R-:W-:Y:S01]  /*f440*/  MUFU.EX2 R140, R140 ;  /* 0x0000008c008c7308 */ /* 0x000fe20000000800 */
[----:B---3--:R-:W-:Y:S01]  /*f450*/  HMMA.16816.F32 R28, R88, R32, R28 ;  /* 0x00000020581c723c */ /* 0x008fe2000000181c */
[----:B------:R-:W-:Y:S01]  /*f460*/  FFMA.FTZ R116, R113, UR4, -R104 ;  /* 0x0000000471747c23 */ /* 0x000fe20008010868 */
[----:B------:R-:W-:Y:S01]  /*f470*/  FADD.FTZ R87, R87, R92 ;  /* 0x0000005c57577221 */ /* 0x000fe20000010000 */
[----:B------:R-:W3:Y:S01]  /*f480*/  MUFU.EX2 R135, R68 ;  /* 0x0000004400877308 */ /* 0x000ee20000000800 */
[----:B--2---:R-:W-:-:S02]  /*f490*/  F2FP.F16.F32.PACK_AB R52, R107, R134 ;  /* 0x000000866b34723e */ /* 0x004fc400000000ff */
[----:B------:R-:W-:Y:S01]  /*f4a0*/  FADD.FTZ R134, R134, R87 ;  /* 0x0000005786867221 */ /* 0x000fe20000010000 */
[----:B------:R-:W-:Y:S01]  /*f4b0*/  MUFU.EX2 R136, R136 ;  /* 0x0000008800887308 */ /* 0x000fe20000000800 */
[----:B------:R-:W-:Y:S01]  /*f4c0*/  HMMA.16816.F32 R32, R88, R34, R60 ;  /* 0x000000225820723c */ /* 0x000fe2000000183c */
[----:B------:R-:W2:Y:S01]  /*f4d0*/  LDSM.16.MT88.4 R60, [R97+0x400] ;  /* 0x00040000613c783b */ /* 0x000ea20000004200 */
[----:B-----5:R-:W-:Y:S01]  /*f4e0*/  F2FP.F16.F32.PACK_AB R54, R133, R138 ;  /* 0x0000008a8536723e */ /* 0x020fe200000000ff */
[----:B------:R-:W5:Y:S01]  /*f4f0*/  MUFU.EX2 R119, R119 ;  /* 0x0000007700777308 */ /* 0x000f620000000800 */
[----:B------:R-:W-:-:S03]  /*f500*/  FADD.FTZ R107, R107, R134 ;  /* 0x000000866b6b7221 */ /* 0x000fc60000010000 */
[----:B------:R-:W-:Y:S01]  /*f510*/  MUFU.EX2 R137, R137 ;  /* 0x0000008900897308 */ /* 0x000fe20000000800 */
[----:B-1----:R-:W-:Y:S01]  /*f520*/  HMMA.16816.F32 R12, R88, R16, R12 ;  /* 0x00000010580c723c */ /* 0x002fe2000000180c */
[----:B---3--:R-:W-:Y:S01]  /*f530*/  F2FP.F16.F32.PACK_AB R53, R135, R140 ;  /* 0x0000008c8735723e */ /* 0x008fe200000000ff */
[----:B------:R-:W-:Y:S01]  /*f540*/  FFMA.FTZ R68, R118, UR4, -R105 ;  /* 0x0000000476447c23 */ /* 0x000fe20008010869 */
[----:B------:R-:W-:Y:S01]  /*f550*/  FFMA.FTZ R118, R115, UR4, -R104 ;  /* 0x0000000473767c23 */ /* 0x000fe20008010868 */
[----:B------:R-:W1:Y:S01]  /*f560*/  MUFU.EX2 R112, R112 ;  /* 0x0000007000707308 */ /* 0x000e620000000800 */
[----:B------:R-:W-:-:S03]  /*f570*/  FADD.FTZ R138, R138, R107 ;  /* 0x0000006b8a8a7221 */ /* 0x000fc60000010000 */
[----:B------:R-:W-:Y:S01]  /*f580*/  HMMA.16816.F32 R16, R88, R18, R44 ;  /* 0x000000125810723c */ /* 0x000fe2000000182c */
[----:B-----5:R-:W-:Y:S01]  /*f590*/  F2FP.F16.F32.PACK_AB R55, R119, R136 ;  /* 0x000000887737723e */ /* 0x020fe200000000ff */
[-C--:B------:R-:W-:Y:S01]  /*f5a0*/  FMUL.FTZ R44, R72, R99.reuse ;  /* 0x00000063482c7220 */ /* 0x080fe20000410000 */
[----:B------:R-:W-:Y:S01]  /*f5b0*/  FMUL.FTZ R45, R73, R99 ;  /* 0x00000063492d7220 */ /* 0x000fe20000410000 */
[-C--:B------:R-:W-:Y:S01]  /*f5c0*/  FMUL.FTZ R46, R74, R95.reuse ;  /* 0x0000005f4a2e7220 */ /* 0x080fe20000410000 */
[-C--:B------:R-:W-:Y:S01]  /*f5d0*/  FMUL.FTZ R47, R75, R95.reuse ;  /* 0x0000005f4b2f7220 */ /* 0x080fe20000410000 */
[----:B------:R-:W-:Y:S01]  /*f5e0*/  MUFU.EX2 R114, R114 ;  /* 0x0000007200727308 */ /* 0x000fe20000000800 */
[----:B------:R-:W-:Y:S01]  /*f5f0*/  FFMA.FTZ R95, R139, R95, R96 ;  /* 0x0000005f8b5f7223 */ /* 0x000fe20000010060 */
[----:B----4-:R-:W-:Y:S01]  /*f600*/  HMMA.16816.F32 R4, R52, R64, R4 ;  /* 0x000000403404723c */ /* 0x010fe20000001804 */
[----:B------:R-:W-:Y:S01]  /*f610*/  FADD.FTZ R138, R133, R138 ;  /* 0x0000008a858a7221 */ /* 0x000fe20000010000 */
[----:B------:R3:W-:Y:S01]  /*f620*/  MUFU.EX2 R115, R68 ;  /* 0x0000004400737308 */ /* 0x0007e20000000800 */
[----:B------:R-:W-:Y:S01]  /*f630*/  FADD.FTZ R95, R84, R95 ;  /* 0x0000005f545f7221 */ /* 0x000fe20000010000 */
[----:B------:R-:W-:-:S02]  /*f640*/  MOV R84, R85 ;  /* 0x0000005500547202 */ /* 0x000fc40000000f00 */
[----:B------:R-:W-:Y:S01]  /*f650*/  MUFU.EX2 R118, R118 ;  /* 0x0000007600767308 */ /* 0x000fe20000000800 */
[----:B------:R-:W-:Y:S01]  /*f660*/  FADD.FTZ R94, R94, R95 ;  /* 0x0000005f5e5e7221 */ /* 0x000fe20000010000 */
[----:B------:R-:W-:Y:S01]  /*f670*/  HMMA.16816.F32 R8, R52, R66, R8 ;  /* 0x000000423408723c */ /* 0x000fe20000001808 */
[----:B------:R-:W4:Y:S01]  /*f680*/  LDSM.16.MT88.4 R64, [R97+0x1400] ;  /* 0x001400006140783b */ /* 0x000f220000004200 */
[----:B------:R-:W-:Y:S01]  /*f690*/  MUFU.EX2 R116, R116 ;  /* 0x0000007400747308 */ /* 0x000fe20000000800 */
[----:B------:R-:W-:Y:S01]  /*f6a0*/  FADD.FTZ R3, R3, R94 ;  /* 0x0000005e03037221 */ /* 0x000fe20000010000 */
[----:B------:R-:W-:-:S03]  /*f6b0*/  @P5 MOV R84, R85 ;  /* 0x0000005500545202 */ /* 0x000fc60000000f00 */
[----:B------:R-:W-:Y:S01]  /*f6c0*/  FADD.FTZ R140, R140, R3 ;  /* 0x000000038c8c7221 */ /* 0x000fe20000010000 */
[----:B------:R-:W-:Y:S01]  /*f6d0*/  HMMA.16816.F32 R20, R52, R56, R20 ;  /* 0x000000383414723c */ /* 0x000fe20000001814 */
[----:B---3--:R-:W-:Y:S01]  /*f6e0*/  LDSM.16.MT88.4 R68, [R120+0x8800] ;  /* 0x008800007844783b */ /* 0x008fe20000004200 */
[-C--:B------:R-:W-:Y:S01]  /*f6f0*/  MOV R3, R0.reuse ;  /* 0x0000000000037202 */ /* 0x080fe20000000f00 */
[----:B------:R-:W-:Y:S01]  /*f700*/  FADD.FTZ R135, R135, R140 ;  /* 0x0000008c87877221 */ /* 0x000fe20000010000 */
[----:B------:R-:W-:-:S03]  /*f710*/  @P5 MOV R3, R0 ;  /* 0x0000000000035202 */ /* 0x000fc60000000f00 */
[----:B------:R-:W-:Y:S01]  /*f720*/  FADD.FTZ R136, R136, R135 ;  /* 0x0000008788887221 */ /* 0x000fe20000010000 */
[----:B------:R-:W-:Y:S01]  /*f730*/  HMMA.16816.F32 R24, R52, R58, R24 ;  /* 0x0000003a3418723c */ /* 0x000fe20000001818 */
[----:B------:R-:W3:Y:S02]  /*f740*/  LDSM.16.MT88.4 R56, [R97+0x2400] ;  /* 0x002400006138783b */ /* 0x000ee40000004200 */
[----:B------:R-:W-:-:S05]  /*f750*/  FADD.FTZ R119, R119, R136 ;  /* 0x0000008877777221 */ /* 0x000fca0000010000 */
[----:B------:R-:W-:Y:S08]  /*f760*/  HMMA.16816.F32 R44, R88, R48, R44 ;  /* 0x00000030582c723c */ /* 0x000ff0000000182c */
[C---:B--2---:R-:W-:Y:S08]  /*f770*/  HMMA.16816.F32 R12, R52.reuse, R60, R12 ;  /* 0x0000003c340c723c */ /* 0x044ff0000000180c */
[C---:B------:R-:W-:Y:S01]  /*f780*/  HMMA.16816.F32 R16, R52.reuse, R62, R16 ;  /* 0x0000003e3410723c */ /* 0x040fe20000001810 */
[----:B------:R-:W2:Y:S07]  /*f790*/  LDSM.16.MT88.4 R60, [R120+0x8400] ;  /* 0x00840000783c783b */ /* 0x000eae0000004200 */
[C---:B----4-:R-:W-:Y:S08]  /*f7a0*/  HMMA.16816.F32 R28, R52.reuse, R64, R28 ;  /* 0x00000040341c723c */ /* 0x050ff0000000181c */
[C---:B------:R-:W-:Y:S01]  /*f7b0*/  HMMA.16816.F32 R32, R52.reuse, R66, R32 ;  /* 0x000000423420723c */ /* 0x040fe20000001820 */
[----:B------:R-:W4:Y:S07]  /*f7c0*/  LDSM.16.MT88.4 R64, [R120+0x6800] ;  /* 0x006800007840783b */ /* 0x000f2e0000004200 */
[----:B---3--:R-:W-:Y:S01]  /*f7d0*/  HMMA.16816.F32 R44, R52, R56, R44 ;  /* 0x00000038342c723c */ /* 0x008fe2000000182c */
[--C-:B------:R-:W-:Y:S01]  /*f7e0*/  FFMA.FTZ R56, R111, UR4, -R104.reuse ;  /* 0x000000046f387c23 */ /* 0x100fe20008010868 */
[--C-:B------:R-:W-:Y:S01]  /*f7f0*/  FFMA.FTZ R111, R117, UR4, -R104.reuse ;  /* 0x00000004756f7c23 */ /* 0x100fe20008010868 */
[----:B------:R-:W-:-:S02]  /*f800*/  FFMA.FTZ R117, R100, UR4, -R104 ;  /* 0x0000000464757c23 */ /* 0x000fc40008010868 */
[----:B------:R3:W5:Y:S03]  /*f810*/  MUFU.EX2 R113, R56 ;  /* 0x0000003800717308 */ /* 0x0007660000000800 */
[----:B------:R-:W-:Y:S01]  /*f820*/  HMMA.16816.F32 R48, R88, R50, R76 ;  /* 0x000000325830723c */ /* 0x000fe2000000184c */
[----:B------:R-:W5:Y:S01]  /*f830*/  MUFU.EX2 R111, R111 ;  /* 0x0000006f006f7308 */ /* 0x000f620000000800 */
[----:B------:R-:W4:Y:S03]  /*f840*/  LDSM.16.MT88.4 R76, [R97+0x2800] ;  /* 0x00280000614c783b */ /* 0x000f260000004200 */
[----:B------:R-:W-:Y:S03]  /*f850*/  MUFU.EX2 R100, R106 ;  /* 0x0000006a00647308 */ /* 0x000fe60000000800 */
[C---:B--2---:R-:W-:Y:S01]  /*f860*/  HMMA.16816.F32 R36, R52.reuse, R60, R36 ;  /* 0x0000003c3424723c */ /* 0x044fe20000001824 */
[----:B------:R-:W-:Y:S07]  /*f870*/  MUFU.EX2 R117, R117 ;  /* 0x0000007500757308 */ /* 0x000fee0000000800 */
[C---:B------:R-:W-:Y:S01]  /*f880*/  HMMA.16816.F32 R40, R52.reuse, R62, R40 ;  /* 0x0000003e3428723c */ /* 0x040fe20000001828 */
[----:B------:R-:W2:Y:S07]  /*f890*/  LDSM.16.MT88.4 R60, [R97+0x800] ;  /* 0x00080000613c783b */ /* 0x000eae0000004200 */
[----:B------:R-:W-:Y:S01]  /*f8a0*/  HMMA.16816.F32 R48, R52, R58, R48 ;  /* 0x0000003a3430723c */ /* 0x000fe20000001830 */
[----:B-1----:R-:W-:Y:S01]  /*f8b0*/  F2FP.F16.F32.PACK_AB R52, R112, R137 ;  /* 0x000000897034723e */ /* 0x002fe200000000ff */
[----:B---3--:R-:W1:Y:S01]  /*f8c0*/  LDSM.16.MT88.4 R56, [R97+0x1800] ;  /* 0x001800006138783b */ /* 0x008e620000004200 */
        /* <DEDUP_REMOVED lines=13> */
[----:B------:R-:W3:Y:S07]  /*f9a0*/  LDSM.16.MT88.4 R64, [R120+0x7800] ;  /* 0x007800007840783b */ /* 0x000eee0000004200 */
[C---:B------:R-:W-:Y:S01]  /*f9b0*/  HMMA.16816.F32 R72, R52.reuse, R76, R44 ;  /* 0x0000004c3448723c */ /* 0x040fe2000000182c */
[----:B------:R-:W-:Y:S07]  /*f9c0*/  LDSM.16.MT88.4 R44, [R97+0xc00] ;  /* 0x000c0000612c783b */ /* 0x000fee0000004200 */
[C---:B--2---:R-:W-:Y:S08]  /*f9d0*/  HMMA.16816.F32 R12, R52.reuse, R60, R12 ;  /* 0x0000003c340c723c */ /* 0x044ff0000000180c */
[C---:B------:R-:W-:Y:S01]  /*f9e0*/  HMMA.16816.F32 R16, R52.reuse, R62, R16 ;  /* 0x0000003e3410723c */ /* 0x040fe20000001810 */
[----:B------:R-:W-:Y:S07]  /*f9f0*/  LDSM.16.MT88.4 R60, [R97+0x1c00] ;  /* 0x001c0000613c783b */ /* 0x000fee0000004200 */
[C---:B-1----:R-:W-:Y:S08]  /*fa00*/  HMMA.16816.F32 R28, R52.reuse, R56, R28 ;  /* 0x00000038341c723c */ /* 0x042ff0000000181c */
[C---:B------:R-:W-:Y:S08]  /*fa10*/  HMMA.16816.F32 R32, R52.reuse, R58, R32 ;  /* 0x0000003a3420723c */ /* 0x040ff00000001820 */
[C---:B---3--:R-:W-:Y:S08]  /*fa20*/  HMMA.16816.F32 R20, R52.reuse, R64, R20 ;  /* 0x000000403414723c */ /* 0x048ff00000001814 */
[C---:B------:R-:W-:Y:S08]  /*fa30*/  HMMA.16816.F32 R24, R52.reuse, R66, R24 ;  /* 0x000000423418723c */ /* 0x040ff00000001818 */
[C---:B------:R-:W-:Y:S01]  /*fa40*/  HMMA.16816.F32 R64, R52.reuse, R68, R36 ;  /* 0x000000443440723c */ /* 0x040fe20000001824 */
[----:B------:R-:W1:Y:S07]  /*fa50*/  LDSM.16.MT88.4 R36, [R120+0x6c00] ;  /* 0x006c00007824783b */ /* 0x000e6e0000004200 */
[C---:B------:R-:W-:Y:S01]  /*fa60*/  HMMA.16816.F32 R68, R52.reuse, R70, R40 ;  /* 0x000000463444723c */ /* 0x040fe20000001828 */
[--C-:B------:R-:W-:Y:S01]  /*fa70*/  FFMA.FTZ R40, R101, UR4, -R104.reuse ;  /* 0x0000000465287c23 */ /* 0x100fe20008010868 */
[--C-:B------:R-:W-:Y:S01]  /*fa80*/  FFMA.FTZ R101, R103, UR4, -R104.reuse ;  /* 0x0000000467657c23 */ /* 0x100fe20008010868 */
[----:B------:R-:W-:Y:S01]  /*fa90*/  FFMA.FTZ R104, R102, UR4, -R104 ;  /* 0x0000000466687c23 */ /* 0x000fe20008010868 */
[----:B------:R-:W-:Y:S01]  /*faa0*/  FFMA.FTZ R41, R109, UR4, -R105 ;  /* 0x000000046d297c23 */ /* 0x000fe20008010869 */
[----:B------:R-:W2:Y:S03]  /*fab0*/  MUFU.EX2 R102, R40 ;  /* 0x0000002800667308 */ /* 0x000ea60000000800 */
[----:B------:R-:W-:Y:S01]  /*fac0*/  HMMA.16816.F32 R76, R52, R78, R48 ;  /* 0x0000004e344c723c */ /* 0x000fe20000001830 */
[----:B------:R-:W3:Y:S01]  /*fad0*/  MUFU.EX2 R109, R110 ;  /* 0x0000006e006d7308 */ /* 0x000ee20000000800 */
[----:B------:R-:W4:Y:S03]  /*fae0*/  LDSM.16.MT88.4 R52, [R120+0x7c00] ;  /* 0x007c00007834783b */ /* 0x000f260000004200 */
[----:B------:R-:W5:Y:S04]  /*faf0*/  MUFU.EX2 R105, R41 ;  /* 0x0000002900697308 */ /* 0x000f680000000800 */
[----:B------:R-:W-:Y:S01]  /*fb00*/  MUFU.EX2 R101, R101 ;  /* 0x0000006500657308 */ /* 0x000fe20000000800 */
[----:B--2---:R-:W-:Y:S01]  /*fb10*/  F2FP.F16.F32.PACK_AB R89, R102, R117 ;  /* 0x000000756659723e */ /* 0x004fe200000000ff */
[----:B------:R-:W-:-:S02]  /*fb20*/  FADD.FTZ R117, R117, R116 ;  /* 0x0000007475757221 */ /* 0x000fc40000010000 */
[----:B------:R-:W2:Y:S01]  /*fb30*/  MUFU.EX2 R104, R104 ;  /* 0x0000006800687308 */ /* 0x000ea20000000800 */
[C---:B---3--:R-:W-:Y:S01]  /*fb40*/  F2FP.F16.F32.PACK_AB R88, R109.reuse, R108 ;  /* 0x0000006c6d58723e */ /* 0x048fe200000000ff */
[----:B------:R-:W-:Y:S01]  /*fb50*/  FADD.FTZ R108, R108, R115 ;  /* 0x000000736c6c7221 */ /* 0x000fe20000010000 */
[----:B------:R-:W-:Y:S01]  /*fb60*/  FADD.FTZ R102, R102, R117 ;  /* 0x0000007566667221 */ /* 0x000fe20000010000 */
[----:B-----5:R-:W-:Y:S02]  /*fb70*/  F2FP.F16.F32.PACK_AB R90, R100, R105 ;  /* 0x00000069645a723e */ /* 0x020fe400000000ff */
[----:B------:R-:W-:-:S04]  /*fb80*/  FADD.FTZ R108, R109, R108 ;  /* 0x0000006c6d6c7221 */ /* 0x000fc80000010000 */
[----:B------:R-:W-:Y:S01]  /*fb90*/  FADD.FTZ R105, R105, R108 ;  /* 0x0000006c69697221 */ /* 0x000fe20000010000 */
[----:B--2---:R-:W-:Y:S01]  /*fba0*/  F2FP.F16.F32.PACK_AB R91, R104, R101 ;  /* 0x00000065685b723e */ /* 0x004fe200000000ff */
[----:B------:R-:W-:Y:S02]  /*fbb0*/  FADD.FTZ R101, R101, R102 ;  /* 0x0000006665657221 */ /* 0x000fe40000010000 */
[----:B------:R-:W-:Y:S02]  /*fbc0*/  FADD.FTZ R141, R100, R105 ;  /* 0x00000069648d7221 */ /* 0x000fe40000010000 */
[----:B------:R-:W-:Y:S02]  /*fbd0*/  FADD.FTZ R139, R104, R101 ;  /* 0x00000065688b7221 */ /* 0x000fe40000010000 */
[C---:B-1----:R-:W-:Y:S01]  /*fbe0*/  HMMA.16816.F32 R80, R88.reuse, R36, R4 ;  /* 0x000000245850723c */ /* 0x042fe20000001804 */
[----:B------:R-:W1:Y:S07]  /*fbf0*/  LDSM.16.MT88.4 R4, [R120+0x8c00] ;  /* 0x008c00007804783b */ /* 0x000e6e0000004200 */
[C---:B------:R-:W-:Y:S01]  /*fc00*/  HMMA.16816.F32 R36, R88.reuse, R38, R8 ;  /* 0x000000265824723c */ /* 0x040fe20000001808 */
[----:B------:R-:W2:Y:S07]  /*fc10*/  LDSM.16.MT88.4 R8, [R97+0x2c00] ;  /* 0x002c00006108783b */ /* 0x000eae0000004200 */
[C---:B------:R-:W-:Y:S08]  /*fc20*/  HMMA.16816.F32 R40, R88.reuse, R44, R12 ;  /* 0x0000002c5828723c */ /* 0x040ff0000000180c */
[C---:B----4-:R-:W-:Y:S08]  /*fc30*/  HMMA.16816.F32 R48, R88.reuse, R52, R20 ;  /* 0x000000345830723c */ /* 0x050ff00000001814 */
[C---:B------:R-:W-:Y:S08]  /*fc40*/  HMMA.16816.F32 R56, R88.reuse, R60, R28 ;  /* 0x0000003c5838723c */ /* 0x040ff0000000181c */
[C---:B------:R-:W-:Y:S08]  /*fc50*/  HMMA.16816.F32 R44, R88.reuse, R46, R16 ;  /* 0x0000002e582c723c */ /* 0x040ff00000001810 */
[C---:B------:R-:W-:Y:S08]  /*fc60*/  HMMA.16816.F32 R52, R88.reuse, R54, R24 ;  /* 0x000000365834723c */ /* 0x040ff00000001818 */
[C---:B------:R-:W-:Y:S08]  /*fc70*/  HMMA.16816.F32 R60, R88.reuse, R62, R32 ;  /* 0x0000003e583c723c */ /* 0x040ff00000001820 */
[C---:B-1----:R-:W-:Y:S08]  /*fc80*/  HMMA.16816.F32 R64, R88.reuse, R4, R64 ;  /* 0x000000045840723c */ /* 0x042ff00000001840 */
[C---:B------:R-:W-:Y:S08]  /*fc90*/  HMMA.16816.F32 R68, R88.reuse, R6, R68 ;  /* 0x000000065844723c */ /* 0x040ff00000001844 */
[C---:B--2---:R-:W-:Y:S08]  /*fca0*/  HMMA.16816.F32 R72, R88.reuse, R8, R72 ;  /* 0x000000085848723c */ /* 0x044ff00000001848 */
[----:B------:R-:W-:Y:S01]  /*fcb0*/  HMMA.16816.F32 R76, R88, R10, R76 ;  /* 0x0000000a584c723c */ /* 0x000fe2000000184c */
[----:B------:R-:W-:Y:S01]  /*fcc0*/  MOV R88, R2 ;  /* 0x0000000200587202 */ /* 0x000fe20000000f00 */
[----:B------:R-:W-:-:S03]  /*fcd0*/  NOP ;  /* 0x0000000000007918 */ /* 0x000fc60000000000 */
[----:B------:R-:W-:-:S15]  /*fce0*/  @P5 BRA `(.L_x_4026) ;  /* 0x0000000000045947 */ /* 0x000fde0003800000 */
.L_x_4020:
[----:B------:R-:W-:-:S07]  /*fcf0*/  IADD3 R86, PT, PT, R88, -0x1, RZ ;  /* 0xffffffff58567810 */ /* 0x000fce0007ffe0ff */
.L_x_4026:
        /* <DEDUP_REMOVED lines=19> */
.L_x_4031:
[----:B------:R-:W-:Y:S01]  /*fe30*/  @!P6 IADD3 R8, P0, PT, RZ, -R135, RZ ;  /* 0x80000087ff08e210 */ /* 0x000fe20007f1e0ff */
[----:B------:R-:W1:Y:S01]  /*fe40*/  S2R R2, SR_TID.X ;  /* 0x0000000000027919 */ /* 0x000e620000002100 */
[----:B------:R-:W5:Y:S01]  /*fe50*/  @!P6 LDC R144, c[0x0][0x3c0] ;  /* 0x0000f000ff90eb82 */ /* 0x000f620000000800 */
[----:B------:R-:W-:Y:S07]  /*fe60*/  DEPBAR.LE SB0, 0x0 ;  /* 0x000080000000791a */ /* 0x000fee0000000000 */
[----:B------:R-:W2:Y:S08]  /*fe70*/  LDC R147, c[0x0][0x3c4] ;  /* 0x0000f100ff937b82 */ /* 0x000eb00000000800 */
[----:B------:R-:W-:Y:S01]  /*fe80*/  BAR.SYNC.DEFER_BLOCKING 0x0 ;  /* 0x0000000000007b1d */ /* 0x000fe20000010000 */
[C---:B-1----:R-:W-:Y:S01]  /*fe90*/  LOP3.LUT R132, R2.reuse, 0x18, RZ, 0xc0, !PT ;  /* 0x0000001802847812 */ /* 0x042fe200078ec0ff */
[C---:B------:R-:W-:Y:S01]  /*fea0*/  IMAD.SHL.U32 R9, R2.reuse, 0x8, RZ ;  /* 0x0000000802097824 */ /* 0x040fe200078e00ff */
[----:B------:R-:W-:Y:S01]  /*feb0*/  SHF.R.U32.HI R122, RZ, 0x1, R2 ;  /* 0x00000001ff7a7819 */ /* 0x000fe20000011602 */
[C---:B------:R-:W-:Y:S02]  /*fec0*/  IMAD.SHL.U32 R7, R2.reuse, 0x10, RZ ;  /* 0x0000001002077824 */ /* 0x040fe400078e00ff */
[----:B------:R-:W-:Y:S01]  /*fed0*/  IMAD.SHL.U32 R5, R2, 0x4, RZ ;  /* 0x0000000402057824 */ /* 0x000fe200078e00ff */
[--C-:B------:R-:W-:Y:S01]  /*fee0*/  LOP3.LUT R10, R132, 0xd8, R9.reuse, 0x78, !PT ;  /* 0x000000d8840a7812 */ /* 0x100fe200078e7809 */
[----:B------:R-:W-:Y:S01]  /*fef0*/  IMAD.SHL.U32 R6, R2, 0x20, RZ ;  /* 0x0000002002067824 */ /* 0x000fe200078e00ff */
[----:B------:R-:W-:Y:S01]  /*ff00*/  LOP3.LUT R3, R122, 0x8, RZ, 0xc0, !PT ;  /* 0x000000087a037812 */ /* 0x000fe200078ec0ff */
[----:B-----5:R-:W-:Y:S01]  /*ff10*/  @!P6 IMAD.SHL.U32 R11, R144, 0x40, RZ ;  /* 0x00000040900be824 */ /* 0x020fe200078e00ff */
[----:B------:R-:W-:Y:S02]  /*ff20*/  LOP3.LUT R121, R7, 0x3e00, RZ, 0xc0, !PT ;  /* 0x00003e0007797812 */ /* 0x000fe400078ec0ff */
[----:B------:R-:W-:Y:S02]  /*ff30*/  LOP3.LUT R143, R10, 0x1f20, R9, 0xf8, !PT ;  /* 0x00001f200a8f7812 */ /* 0x000fe400078ef809 */
[----:B------:R-:W-:Y:S02]  /*ff40*/  LOP3.LUT R5, R5, 0x18, RZ, 0xc0, !PT ;  /* 0x0000001805057812 */ /* 0x000fe400078ec0ff */
[--C-:B------:R-:W-:Y:S02]  /*ff50*/  LOP3.LUT R3, R3, 0xc0, R6.reuse, 0xf8, !PT ;  /* 0x000000c003037812 */ /* 0x100fe400078ef806 */
[--C-:B------:R-:W-:Y:S02]  /*ff60*/  LOP3.LUT R4, R121, 0x120, R6.reuse, 0xf8, !PT ;  /* 0x0000012079047812 */ /* 0x100fe400078ef806 */
[----:B------:R-:W-:Y:S01]  /*ff70*/  LOP3.LUT R10, R9, 0x18, RZ, 0xc0, !PT ;  /* 0x00000018090a7812 */ /* 0x000fe200078ec0ff */
[----:B------:R-:W-:Y:S01]  /*ff80*/  @!P6 IMAD.X R9, RZ, RZ, ~R11, P0 ;  /* 0x000000ffff09e224 */ /* 0x000fe200000e0e0b */
[----:B------:R-:W-:Y:S02]  /*ff90*/  LOP3.LUT R7, R7, 0x100, RZ, 0xc0, !PT ;  /* 0x0000010007077812 */ /* 0x000fe400078ec0ff */
[----:B------:R-:W-:Y:S02]  /*ffa0*/  LOP3.LUT R3, R4, R3, R5, 0xf6, !PT ;  /* 0x0000000304037212 */ /* 0x000fe400078ef605 */
[----:B------:R-:W-:Y:S02]  /*ffb0*/  LOP3.LUT R4, R7, 0x20, R6, 0xf8, !PT ;  /* 0x0000002007047812 */ /* 0x000fe400078ef806 */
[----:B------:R-:W-:Y:S02]  /*ffc0*/  LOP3.LUT R7, R6, 0xc0, RZ, 0xc0, !PT ;  /* 0x000000c006077812 */ /* 0x000fe400078ec0ff */
[----:B------:R-:W-:Y:S02]  /*ffd0*/  @!P6 SHF.R.S64 R12, R8, 0x1f, R9 ;  /* 0x0000001f080ce819 */ /* 0x000fe40000001009 */
[C---:B--2---:R-:W-:Y:S02]  /*ffe0*/  ISETP.GE.AND P5, PT, R10.reuse, UR12, PT ;  /* 0x0000000c0a007c0c */ /* 0x044fe4000bfa6270 */
[C---:B------:R-:W-:Y:S02]  /*fff0*/  LOP3.LUT R8, R10.reuse, 0x20, RZ, 0xfc, !PT ;  /* 0x000000200a087812 */ /* 0x040fe400078efcff */
[----:B------:R-:W-:Y:S01]  /*10000*/  LOP3.LUT R11, R10, 0x40, RZ, 0xfc, !PT ;  /* 0x000000400a0b7812 */ /* 0x000fe200078efcff */
[----:B------:R-:W-:Y:S01]  /*10010*/  IMAD.MOV.U32 R10, RZ, RZ, R127 ;  /* 0x000000ffff0a7224 */ /* 0x000fe200078e007f */
[----:B------:R-:W-:Y:S02]  /*10020*/  LOP3.LUT R6, R7, 0x8, R2, 0xf8, !PT ;  /* 0x0000000807067812 */ /* 0x000fe400078ef802 */
[----:B------:R-:W-:Y:S02]  /*10030*/  @!P6 IADD3 R127, P0, PT, R127, R12, RZ ;  /* 0x0000000c7f7fe210 */ /* 0x000fe40007f1e0ff */
[----:B------:R-:W-:Y:S01]  /*10040*/  ISETP.GE.AND P4, PT, R8, UR12, PT ;  /* 0x0000000c08007c0c */ /* 0x000fe2000bf86270 */
[----:B------:R-:W-:Y:S01]  /*10050*/  IMAD.MOV.U32 R8, RZ, RZ, R126 ;  /* 0x000000ffff087224 */ /* 0x000fe200078e007e */
[----:B------:R-:W-:Y:S02]  /*10060*/  LOP3.LUT R84, R4, R6, R5, 0xf6, !PT ;  /* 0x0000000604547212 */ /* 0x000fe400078ef605 */
[----:B------:R-:W-:Y:S02]  /*10070*/  ISETP.GE.AND P3, PT, R11, UR12, PT ;  /* 0x0000000c0b007c0c */ /* 0x000fe4000bf66270 */
[----:B------:R-:W-:Y:S02]  /*10080*/  @!P6 LEA.HI.X.SX32 R126, R9, R126, 0x1, P0 ;  /* 0x0000007e097ee211 */ /* 0x000fe400000f0eff */
[----:B------:R-:W-:Y:S01]  /*10090*/  LEA R143, R143, UR5, 0x1 ;  /* 0x000000058f8f7c11 */ /* 0x000fe2000f8e08ff */
[----:B------:R-:W-:Y:S08]  /*100a0*/  @!P6 BRA `(.L_x_4028) ;  /* 0x0000000000f4e947 */ /* 0x000ff00003800000 */
[----:B------:R-:W-:Y:S01]  /*100b0*/  VIADD R7, R137, 0xffffffc0 ;  /* 0xffffffc089077836 */ /* 0x000fe20000000000 */
[----:B------:R-:W1:Y:S01]  /*100c0*/  LDC R4, c[0x0][0x4f0] ;  /* 0x00013c00ff047b82 */ /* 0x000e620000000800 */
[----:B------:R-:W-:Y:S03]  /*100d0*/  IABS R11, R137 ;  /* 0x00000089000b7213 */ /* 0x000fe60000000000 */
        /* <DEDUP_REMOVED lines=51> */
[C---:B------:R-:W-:Y:S01]  /*10410*/  IMAD.WIDE.U32 R12, R5.reuse, UR10, R12 ;  /* 0x0000000a050c7c25 */ /* 0x040fe2000f8e000c */
[----:B------:R-:W-:Y:S02]  /*10420*/  SHF.R.S32.HI R6, RZ, 0x1f, R5 ;  /* 0x0000001fff067819 */ /* 0x000fe40000011405 */
[----:B------:R-:W-:Y:S03]  /*10430*/  LEA R127, P0, R12, R10, 0x1 ;  /* 0x0000000a0c7f7211 */ /* 0x000fe600078008ff */
[----:B------:R-:W-:Y:S04]  /*10440*/  IMAD R6, R6, UR10, RZ ;  /* 0x0000000a06067c24 */ /* 0x000fe8000f8e02ff */
[----:B------:R-:W-:Y:S04]  /*10450*/  IMAD R6, R5, UR11, R6 ;  /* 0x0000000b05067c24 */ /* 0x000fe8000f8e0206 */
[----:B------:R-:W-:Y:S05]  /*10460*/  IMAD.IADD R5, R13, 0x1, R6 ;  /* 0x000000010d057824 */ /* 0x000fea00078e0206 */
[----:B------:R-:W-:Y:S07]  /*10470*/  LEA.HI.X R126, R12, R8, R5, 0x1, P0 ;  /* 0x000000080c7e7211 */ /* 0x000fee00000f0c05 */
.L_x_4028:
[----:B------:R-:W-:Y:S01]  /*10480*/  @!P5 IMAD.MOV.U32 R148, RZ, RZ, R127 ;  /* 0x000000ffff94d224 */ /* 0x000fe200078e007f */
[C---:B------:R-:W-:Y:S01]  /*10490*/  LEA R146, P0, R144.reuse, R127, 0x6 ;  /* 0x0000007f90927211 */ /* 0x040fe200078030ff */
[--C-:B------:R-:W-:Y:S01]  /*104a0*/  @!P5 IMAD.MOV.U32 R149, RZ, RZ, R126.reuse ;  /* 0x000000ffff95d224 */ /* 0x100fe200078e007e */
[----:B------:R-:W-:Y:S01]  /*104b0*/  LEA R86, R3, UR5, 0x1 ;  /* 0x0000000503567c11 */ /* 0x000fe2000f8e08ff */
[----:B------:R-:W-:Y:S01]  /*104c0*/  @!P3 IMAD.MOV.U32 R145, RZ, RZ, R126 ;  /* 0x000000ffff91b224 */ /* 0x000fe200078e007e */
[-C--:B------:R-:W-:Y:S01]  /*104d0*/  LEA.HI.X R147, R144, R126.reuse, R147, 0x6, P0 ;  /* 0x0000007e90937211 */ /* 0x080fe200000f3493 */
[----:B------:R-:W-:Y:S01]  /*104e0*/  @!P3 IMAD.MOV.U32 R144, RZ, RZ, R127 ;  /* 0x000000ffff90b224 */ /* 0x000fe200078e007f */
[----:B------:R-:W-:Y:S01]  /*104f0*/  @!PT LDS RZ, [RZ] ;  /* 0x00000000fffff984 */ /* 0x000fe20000000800 */
[----:B------:R-:W-:Y:S01]  /*10500*/  @!PT LDS RZ, [RZ] ;  /* 0x00000000fffff984 */ /* 0x000fe20000000800 */
[----:B------:R-:W-:Y:S01]  /*10510*/  @!PT LDS RZ, [RZ] ;  /* 0x00000000fffff984 */ /* 0x000fe20000000800 */
[----:B------:R1:W-:Y:S01]  /*10520*/  @!P5 LDGSTS.E.BYPASS.LTC128B.128 [R143+0x6000], desc[UR6][R148.64] ;  /* 0x06000000948fdfae */ /* 0x0003e2000b981a06 */
[----:B------:R-:W-:Y:S02]  /*10530*/  LEA R84, R84, UR5, 0x1 ;  /* 0x0000000554547c11 */ /* 0x000fe4000f8e08ff */
[----:B------:R-:W-:Y:S01]  /*10540*/  LOP3.LUT P0, RZ, R2, 0x4, RZ, 0xc0, !PT ;  /* 0x0000000402ff7812 */ /* 0x000fe2000780c0ff */
[----:B------:R-:W-:Y:S01]  /*10550*/  @P5 STS.128 [R143+0x6000], RZ ;  /* 0x006000ff8f005388 */ /* 0x000fe20000000c00 */
[----:B------:R-:W-:Y:S02]  /*10560*/  MOV R87, 0x20 ;  /* 0x0000002000577802 */ /* 0x000fe40000000f00 */
[----:B------:R-:W-:Y:S02]  /*10570*/  IADD3 R136, PT, PT, R136, -0x1, RZ ;  /* 0xffffffff88887810 */ /* 0x000fe40007ffe0ff */
[----:B------:R-:W-:Y:S02]  /*10580*/  SEL R87, R87, 0xffffffe0, !P0 ;  /* 0xffffffe057577807 */ /* 0x000fe40004000000 */
[----:B------:R-:W-:Y:S03]  /*10590*/  ISETP.GT.AND P1, PT, R136, R123, PT ;  /* 0x0000007b8800720c */ /* 0x000fe60003f24270 */
[--C-:B------:R-:W-:Y:S02]  /*105a0*/  IMAD.IADD R3, R86, 0x1, R87.reuse ;  /* 0x0000000156037824 */ /* 0x100fe400078e0257 */
[----:B------:R-:W-:Y:S02]  /*105b0*/  IMAD.IADD R2, R84, 0x1, R87 ;  /* 0x0000000154027824 */ /* 0x000fe400078e0257 */
[----:B-1----:R-:W-:Y:S01]  /*105c0*/  @!P4 IMAD.MOV.U32 R148, RZ, RZ, R127 ;  /* 0x000000ffff94c224 */ /* 0x002fe200078e007f */
[----:B------:R-:W-:Y:S05]  /*105d0*/  @!P4 MOV R149, R126 ;  /* 0x0000007e0095c202 */ /* 0x000fea0000000f00 */
        /* <DEDUP_REMOVED lines=30> */
[----:B------:R-:W4:Y:S04]  /*107c0*/  LDSM.16.M88.4 R104, [R84+0x3c00] ;  /* 0x003c00005468783b */ /* 0x000f280000000200 */
[----:B------:R-:W-:Y:S04]  /*107d0*/  LDSM.16.M88.4 R108, [R3] ;  /* 0x00000000036c783b */ /* 0x000fe80000000200 */
[----:B------:R-:W1:Y:S04]  /*107e0*/  LDSM.16.M88.4 R112, [R2+0x3000] ;  /* 0x003000000270783b */ /* 0x000e680000000200 */
[----:B------:R-:W1:Y:S01]  /*107f0*/  LDSM.16.M88.4 R116, [R2+0x3400] ;  /* 0x003400000274783b */ /* 0x000e620000000200 */
[C---:B--2---:R-:W-:Y:S08]  /*10800*/  HMMA.16816.F32 R4, R88.reuse, R92, RZ ;  /* 0x0000005c5804723c */ /* 0x044ff000000018ff */
[C---:B------:R-:W-:Y:S01]  /*10810*/  HMMA.16816.F32 R8, R88.reuse, R94, RZ ;  /* 0x0000005e5808723c */ /* 0x040fe200000018ff */
[----:B------:R-:W-:Y:S07]  /*10820*/  LDSM.16.M88.4 R92, [R2+0x3c00] ;  /* 0x003c0000025c783b */ /* 0x000fee0000000200 */
[C---:B-----5:R-:W-:Y:S08]  /*10830*/  HMMA.16816.F32 R12, R88.reuse, R96, RZ ;  /* 0x00000060580c723c */ /* 0x060ff000000018ff */
[C---:B------:R-:W-:Y:S01]  /*10840*/  HMMA.16816.F32 R16, R88.reuse, R98, RZ ;  /* 0x000000625810723c */ /* 0x040fe200000018ff */
[----:B------:R-:W-:Y:S07]  /*10850*/  LDSM.16.M88.4 R96, [R84+0x4000] ;  /* 0x004000005460783b */ /* 0x000fee0000000200 */
[C---:B---3--:R-:W-:Y:S08]  /*10860*/  HMMA.16816.F32 R20, R88.reuse, R100, RZ ;  /* 0x000000645814723c */ /* 0x048ff000000018ff */
[C---:B------:R-:W-:Y:S01]  /*10870*/  HMMA.16816.F32 R24, R88.reuse, R102, RZ ;  /* 0x000000665818723c */ /* 0x040fe200000018ff */
[----:B------:R-:W-:Y:S07]  /*10880*/  LDSM.16.M88.4 R100, [R84+0x4c00] ;  /* 0x004c00005464783b */ /* 0x000fee0000000200 */
[C---:B----4-:R-:W-:Y:S08]  /*10890*/  HMMA.16816.F32 R28, R88.reuse, R104, RZ ;  /* 0x00000068581c723c */ /* 0x050ff000000018ff */
        /* <DEDUP_REMOVED lines=142> */
.L_x_4030:
        /* <DEDUP_REMOVED lines=37> */
.L_x_4029:
        /* <DEDUP_REMOVED lines=52> */
[----:B------:R-:W-:Y:S07]  /*11710*/  FFMA.FTZ R31, R31, UR4, -R106 ;  /* 0x000000041f1f7c23 */ /* 0x000fee000801086a */
[----:B------:R-:W-:Y:S01]  /*11720*/  MUFU.EX2 R103, R103 ;  /* 0x0000006700677308 */ /* 0x000fe20000000800 */
[--C-:B------:R-:W-:Y:S01]  /*11730*/  FFMA.FTZ R107, R12, UR4, -R104.reuse ;  /* 0x000000040c6b7c23 */ /* 0x100fe20008010868 */
[----:B------:R-:W-:Y:S01]  /*11740*/  FFMA.FTZ R108, R13, UR4, -R104 ;  /* 0x000000040d6c7c23 */ /* 0x000fe20008010868 */
        /* <DEDUP_REMOVED lines=38> */
[C---:B------:R-:W-:Y:S01]  /*119b0*/  FMUL.FTZ R60, R2.reuse, R60 ;  /* 0x0000003c023c7220 */ /* 0x040fe20000410000 */
[----:B---3--:R-:W-:Y:S01]  /*119c0*/  F2FP.F16.F32.PACK_AB R83, R101, R102 ;  /* 0x000000666553723e */ /* 0x008fe200000000ff */
[C---:B------:R-:W-:Y:S01]  /*119d0*/  FMUL.FTZ R12, R2.reuse, R76 ;  /* 0x0000004c020c7220 */ /* 0x040fe20000410000 */
[C---:B------:R-:W-:Y:S01]  /*119e0*/  FMUL.FTZ R13, R2.reuse, R77 ;  /* 0x0000004d020d7220 */ /* 0x040fe20000410000 */
[----:B------:R-:W-:Y:S01]  /*119f0*/  FMUL.FTZ R61, R2, R61 ;  /* 0x0000003d023d7220 */ /* 0x000fe20000410000 */
[C---:B------:R-:W-:Y:S01]  /*11a00*/  FMUL.FTZ R62, R0.reuse, R62 ;  /* 0x0000003e003e7220 */ /* 0x040fe20000410000 */
[----:B------:R-:W-:Y:S01]  /*11a10*/  FMUL.FTZ R63, R0, R63 ;  /* 0x0000003f003f7220 */ /* 0x000fe20000410000 */
[C---:B------:R-:W-:Y:S01]  /*11a20*/  FMUL.FTZ R64, R2.reuse, R64 ;  /* 0x0000004002407220 */ /* 0x040fe20000410000 */
[C---:B-1----:R-:W-:Y:S01]  /*11a30*/  HMMA.16816.F32 R8, R80.reuse, R88, R8 ;  /* 0x000000585008723c */ /* 0x042fe20000001808 */
[----:B------:R-:W-:Y:S04]  /*11a40*/  MUFU.EX2 R107, R107 ;  /* 0x0000006b006b7308 */ /* 0x000fe80000000800 */
[----:B------:R-:W-:Y:S01]  /*11a50*/  FMUL.FTZ R65, R2, R65 ;  /* 0x0000004102417220 */ /* 0x000fe20000410000 */
[C---:B------:R-:W-:Y:S01]  /*11a60*/  FMUL.FTZ R66, R0.reuse, R66 ;  /* 0x0000004200427220 */ /* 0x040fe20000410000 */
        /* <DEDUP_REMOVED lines=14> */
[--C-:B------:R-:W-:Y:S01]  /*11b50*/  FFMA.FTZ R109, R14, UR4, -R106.reuse ;  /* 0x000000040e6d7c23 */ /* 0x100fe2000801086a */
[C---:B------:R-:W-:Y:S01]  /*11b60*/  FMUL.FTZ R14, R0.reuse, R78 ;  /* 0x0000004e000e7220 */ /* 0x040fe20000410000 */
[C---:B------:R-:W-:Y:S01]  /*11b70*/  HMMA.16816.F32 R44, R80.reuse, R94, R44 ;  /* 0x0000005e502c723c */ /* 0x040fe2000000182c */
[----:B------:R-:W2:Y:S02]  /*11b80*/  LDSM.16.MT88.4 R92, [R120+0x8000] ;  /* 0x00800000785c783b */ /* 0x000ea40000004200 */
[----:B------:R-:W-:Y:S01]  /*11b90*/  FFMA.FTZ R110, R15, UR4, -R106 ;  /* 0x000000040f6e7c23 */ /* 0x000fe2000801086a */
[----:B------:R-:W-:Y:S01]  /*11ba0*/  FMUL.FTZ R15, R0, R79 ;  /* 0x0000004f000f7220 */ /* 0x000fe20000410000 */
[----:B------:R-:W-:Y:S01]  /*11bb0*/  FFMA.FTZ R112, R17, UR4, -R104 ;  /* 0x0000000411707c23 */ /* 0x000fe20008010868 */
[--C-:B------:R-:W-:Y:S01]  /*11bc0*/  FFMA.FTZ R111, R18, UR4, -R106.reuse ;  /* 0x00000004126f7c23 */ /* 0x100fe2000801086a */
[----:B------:R-:W-:Y:S01]  /*11bd0*/  MUFU.EX2 R109, R109 ;  /* 0x0000006d006d7308 */ /* 0x000fe20000000800 */
[C---:B------:R-:W-:Y:S01]  /*11be0*/  HMMA.16816.F32 R48, R80.reuse, R96, R48 ;  /* 0x000000605030723c */ /* 0x040fe20000001830 */
[----:B------:R-:W-:Y:S08]  /*11bf0*/  LDSM.16.MT88.4 R76, [R120+0x7400] ;  /* 0x00740000784c783b */ /* 0x000ff00000004200 */
[----:B------:R-:W3:Y:S01]  /*11c00*/  MUFU.EX2 R110, R110 ;  /* 0x0000006e006e7308 */ /* 0x000ee20000000800 */
[----:B------:R-:W-:Y:S01]  /*11c10*/  FFMA.FTZ R34, R34, UR4, -R106 ;  /* 0x0000000422227c23 */ /* 0x000fe2000801086a */
[----:B------:R-:W-:Y:S01]  /*11c20*/  FFMA.FTZ R103, R2, R141, R103 ;  /* 0x0000008d02677223 */ /* 0x000fe20000010067 */
[----:B------:R-:W-:Y:S07]  /*11c30*/  ISETP.GT.AND P0, PT, R136, R123, PT ;  /* 0x0000007b8800720c */ /* 0x000fee0003f04270 */
[----:B------:R-:W-:Y:S01]  /*11c40*/  MUFU.EX2 R112, R112 ;  /* 0x0000007000707308 */ /* 0x000fe20000000800 */
[C---:B------:R-:W-:Y:S01]  /*11c50*/  HMMA.16816.F32 R52, R80.reuse, R98, R52 ;  /* 0x000000625034723c */ /* 0x040fe20000001834 */
[----:B------:R-:W4:Y:S08]  /*11c60*/  LDSM.16.MT88.4 R96, [R6+0x2000] ;  /* 0x002000000660783b */ /* 0x000f300000004200 */
[----:B------:R-:W-:Y:S01]  /*11c70*/  MUFU.EX2 R111, R111 ;  /* 0x0000006f006f7308 */ /* 0x000fe20000000800 */
[----:B------:R-:W-:Y:S01]  /*11c80*/  FFMA.FTZ R105, R0, R139, R105 ;  /* 0x0000008b00697223 */ /* 0x000fe20000010069 */
[----:B------:R-:W-:Y:S03]  /*11c90*/  FADD.FTZ R103, R100, R103 ;  /* 0x0000006764677221 */ /* 0x000fe60000010000 */
[----:B------:R-:W-:Y:S01]  /*11ca0*/  FADD.FTZ R105, R7, R105 ;  /* 0x0000006907697221 */ /* 0x000fe20000010000 */
[C---:B-1----:R-:W-:Y:S03]  /*11cb0*/  HMMA.16816.F32 R56, R80.reuse, R88, R56 ;  /* 0x000000585038723c */ /* 0x042fe60000001838 */
[----:B---3--:R-:W-:Y:S01]  /*11cc0*/  F2FP.F16.F32.PACK_AB R17, R110, R109 ;  /* 0x0000006d6e11723e */ /* 0x008fe200000000ff */
[----:B------:R-:W-:Y:S01]  /*11cd0*/  FADD.FTZ R0, R86, R103 ;  /* 0x0000006756007221 */ /* 0x000fe20000010000 */
[----:B------:R-:W-:Y:S03]  /*11ce0*/  FADD.FTZ R102, R102, R105 ;  /* 0x0000006966667221 */ /* 0x000fe60000010000 */
[C---:B------:R-:W-:Y:S01]  /*11cf0*/  HMMA.16816.F32 R60, R80.reuse, R90, R60 ;  /* 0x0000005a503c723c */ /* 0x040fe2000000183c */
[----:B------:R-:W1:Y:S02]  /*11d00*/  LDSM.16.MT88.4 R88, [R120+0x6400] ;  /* 0x006400007858783b */ /* 0x000e640000004200 */
[----:B------:R-:W-:Y:S01]  /*11d10*/  FADD.FTZ R0, R87, R0 ;  /* 0x0000000057007221 */ /* 0x000fe20000010000 */
[----:B------:R-:W-:Y:S04]  /*11d20*/  FADD.FTZ R102, R101, R102 ;  /* 0x0000006665667221 */ /* 0x000fe80000010000 */
[C---:B--2---:R-:W-:Y:S03]  /*11d30*/  HMMA.16816.F32 R64, R80.reuse, R92, R64 ;  /* 0x0000005c5040723c */ /* 0x044fe60000001840 */
[----:B------:R-:W-:Y:S04]  /*11d40*/  FADD.FTZ R109, R109, R102 ;  /* 0x000000666d6d7221 */ /* 0x000fe80000010000 */
[----:B------:R-:W-:Y:S01]  /*11d50*/  FADD.FTZ R110, R110, R109 ;  /* 0x0000006d6e6e7221 */ /* 0x000fe20000010000 */
[C---:B------:R-:W-:Y:S01]  /*11d60*/  HMMA.16816.F32 R68, R80.reuse, R94, R68 ;  /* 0x0000005e5044723c */ /* 0x040fe20000001844 */
[----:B------:R-:W2:Y:S07]  /*11d70*/  LDSM.16.MT88.4 R92, [R6+0x400] ;  /* 0x00040000065c783b */ /* 0x000eae0000004200 */
[C---:B----4-:R-:W-:Y:S03]  /*11d80*/  HMMA.16816.F32 R72, R80.reuse, R96, R72 ;  /* 0x000000605048723c */ /* 0x050fe60000001848 */
[----:B------:R-:W-:Y:S01]  /*11d90*/  FFMA.FTZ R97, R16, UR4, -R104 ;  /* 0x0000000410617c23 */ /* 0x000fe20008010868 */
[----:B------:R-:W-:Y:S01]  /*11da0*/  FFMA.FTZ R96, R19, UR4, -R106 ;  /* 0x0000000413607c23 */ /* 0x000fe2000801086a */
[----:B------:R-:W-:Y:S01]  /*11db0*/  F2FP.F16.F32.PACK_AB R16, R108, R107 ;  /* 0x0000006b6c10723e */ /* 0x000fe200000000ff */
[----:B------:R-:W-:Y:S02]  /*11dc0*/  FADD.FTZ R107, R107, R0 ;  /* 0x000000006b6b7221 */ /* 0x000fe40000010000 */
[----:B------:R-:W-:Y:S01]  /*11dd0*/  HMMA.16816.F32 R12, R80, R98, R12 ;  /* 0x00000062500c723c */ /* 0x000fe2000000180c */
[----:B------:R-:W3:Y:S01]  /*11de0*/  MUFU.EX2 R97, R97 ;  /* 0x0000006100617308 */ /* 0x000ee20000000800 */
[----:B------:R-:W4:Y:S01]  /*11df0*/  LDSM.16.MT88.4 R80, [R6+0x1400] ;  /* 0x001400000650783b */ /* 0x000f220000004200 */
[--C-:B------:R-:W-:Y:S01]  /*11e00*/  FFMA.FTZ R98, R22, UR4, -R106.reuse ;  /* 0x0000000416627c23 */ /* 0x100fe2000801086a */
[----:B------:R-:W-:Y:S07]  /*11e10*/  FFMA.FTZ R99, R26, UR4, -R106 ;  /* 0x000000041a637c23 */ /* 0x000fee000801086a */
[----:B------:R-:W5:Y:S01]  /*11e20*/  MUFU.EX2 R96, R96 ;  /* 0x0000006000607308 */ /* 0x000f620000000800 */
[----:B------:R-:W-:Y:S09]  /*11e30*/  FADD.FTZ R108, R108, R107 ;  /* 0x0000006b6c6c7221 */ /* 0x000ff20000010000 */
[----:B------:R-:W-:Y:S10]  /*11e40*/  MUFU.EX2 R98, R98 ;  /* 0x0000006200627308 */ /* 0x000ff40000000800 */
[----:B------:R-:W-:Y:S01]  /*11e50*/  MUFU.EX2 R99, R99 ;  /* 0x0000006300637308 */ /* 0x000fe20000000800 */
[----:B---3--:R-:W-:Y:S01]  /*11e60*/  F2FP.F16.F32.PACK_AB R18, R112, R97 ;  /* 0x000000617012723e */ /* 0x008fe200000000ff */
[----:B------:R-:W-:Y:S01]  /*11e70*/  FADD.FTZ R7, R97, R108 ;  /* 0x0000006c61077221 */ /* 0x000fe20000010000 */
[----:B-----5:R-:W-:Y:S01]  /*11e80*/  F2FP.F16.F32.PACK_AB R19, R96, R111 ;  /* 0x0000006f6013723e */ /* 0x020fe200000000ff */
[----:B------:R-:W-:Y:S02]  /*11e90*/  FADD.FTZ R111, R111, R110 ;  /* 0x0000006e6f6f7221 */ /* 0x000fe40000010000 */
[----:B------:R-:W-:Y:S02]  /*11ea0*/  FADD.FTZ R7, R112, R7 ;  /* 0x0000000770077221 */ /* 0x000fe40000010000 */
[----:B------:R-:W-:Y:S02]  /*11eb0*/  FADD.FTZ R111, R96, R111 ;  /* 0x0000006f606f7221 */ /* 0x000fe40000010000 */
[C---:B-1----:R-:W-:Y:S08]  /*11ec0*/  HMMA.16816.F32 R8, R16.reuse, R88, R8 ;  /* 0x000000581008723c */ /* 0x042ff00000001808 */
[C---:B------:R-:W-:Y:S01]  /*11ed0*/  HMMA.16816.F32 R36, R16.reuse, R90, R36 ;  /* 0x0000005a1024723c */ /* 0x040fe20000001824 */
[----:B------:R-:W-:Y:S07]  /*11ee0*/  LDSM.16.MT88.4 R88, [R6+0x2400] ;  /* 0x002400000658783b */ /* 0x000fee0000004200 */
[C---:B--2---:R-:W-:Y:S03]  /*11ef0*/  HMMA.16816.F32 R40, R16.reuse, R92, R40 ;  /* 0x0000005c1028723c */ /* 0x044fe60000001828 */
[--C-:B------:R-:W-:Y:S01]  /*11f00*/  FFMA.FTZ R92, R20, UR4, -R104.reuse ;  /* 0x00000004145c7c23 */ /* 0x100fe20008010868 */
[--C-:B------:R-:W-:Y:S04]  /*11f10*/  FFMA.FTZ R93, R24, UR4, -R104.reuse ;  /* 0x00000004185d7c23 */ /* 0x100fe80008010868 */
[C---:B------:R-:W-:Y:S01]  /*11f20*/  HMMA.16816.F32 R44, R16.reuse, R94, R44 ;  /* 0x0000005e102c723c */ /* 0x040fe2000000182c */
[----:B------:R-:W1:Y:S02]  /*11f30*/  MUFU.EX2 R92, R92 ;  /* 0x0000005c005c7308 */ /* 0x000e640000000800 */
[--C-:B------:R-:W-:Y:S01]  /*11f40*/  FFMA.FTZ R95, R21, UR4, -R104.reuse ;  /* 0x00000004155f7c23 */ /* 0x100fe20008010868 */
[----:B------:R-:W-:Y:S07]  /*11f50*/  FFMA.FTZ R94, R25, UR4, -R104 ;  /* 0x00000004195e7c23 */ /* 0x000fee0008010868 */
[----:B------:R-:W-:Y:S01]  /*11f60*/  MUFU.EX2 R93, R93 ;  /* 0x0000005d005d7308 */ /* 0x000fe20000000800 */
[C---:B------:R-:W-:Y:S09]  /*11f70*/  HMMA.16816.F32 R48, R16.reuse, R76, R48 ;  /* 0x0000004c1030723c */ /* 0x040ff20000001830 */
[----:B------:R-:W2:Y:S10]  /*11f80*/  MUFU.EX2 R95, R95 ;  /* 0x0000005f005f7308 */ /* 0x000eb40000000800 */
[----:B------:R-:W3:Y:S01]  /*11f90*/  MUFU.EX2 R94, R94 ;  /* 0x0000005e005e7308 */ /* 0x000ee20000000800 */
[----:B-1----:R-:W-:Y:S01]  /*11fa0*/  FADD.FTZ R0, R92, R7 ;  /* 0x000000075c007221 */ /* 0x002fe20000010000 */
[C---:B------:R-:W-:Y:S01]  /*11fb0*/  HMMA.16816.F32 R52, R16.reuse, R78, R52 ;  /* 0x0000004e1034723c */ /* 0x040fe20000001834 */
[----:B------:R-:W1:Y:S02]  /*11fc0*/  LDSM.16.MT88.4 R76, [R120+0x8400] ;  /* 0x00840000784c783b */ /* 0x000e640000004200 */
[----:B--2---:R-:W-:Y:S05]  /*11fd0*/  FADD.FTZ R0, R95, R0 ;  /* 0x000000005f007221 */ /* 0x004fea0000010000 */
[C---:B----4-:R-:W-:Y:S03]  /*11fe0*/  HMMA.16816.F32 R56, R16.reuse, R80, R56 ;  /* 0x000000501038723c */ /* 0x050fe60000001838 */
[----:B------:R-:W-:Y:S04]  /*11ff0*/  FADD.FTZ R7, R93, R0 ;  /* 0x000000005d077221 */ /* 0x000fe80000010000 */
[----:B---3--:R-:W-:Y:S01]  /*12000*/  FADD.FTZ R7, R94, R7 ;  /* 0x000000075e077221 */ /* 0x008fe20000010000 */
        /* <DEDUP_REMOVED lines=8> */
[----:B------:R-:W2:Y:S01]  /*12090*/  LDSM.16.MT88.4 R20, [R120+0x7800] ;  /* 0x007800007814783b */ /* 0x000ea20000004200 */
[----:B------:R-:W-:Y:S02]  /*120a0*/  FFMA.FTZ R106, R35, UR4, -R106 ;  /* 0x00000004236a7c23 */ /* 0x000fe4000801086a */
[----:B------:R-:W-:Y:S01]  /*120b0*/  HMMA.16816.F32 R12, R16, R90, R12 ;  /* 0x0000005a100c723c */ /* 0x000fe2000000180c */
[----:B------:R-:W3:Y:S02]  /*120c0*/  MUFU.EX2 R89, R89 ;  /* 0x0000005900597308 */ /* 0x000ee40000000800 */
[----:B------:R-:W-:Y:S01]  /*120d0*/  F2FP.F16.F32.PACK_AB R16, R95, R92 ;  /* 0x0000005c5f10723e */ /* 0x000fe200000000ff */
[--C-:B------:R-:W-:Y:S07]  /*120e0*/  FFMA.FTZ R90, R28, UR4, -R104.reuse ;  /* 0x000000041c5a7c23 */ /* 0x100fee0008010868 */
[----:B------:R-:W4:Y:S01]  /*120f0*/  MUFU.EX2 R88, R88 ;  /* 0x0000005800587308 */ /* 0x000f220000000800 */
[----:B------:R-:W-:Y:S01]  /*12100*/  F2FP.F16.F32.PACK_AB R18, R94, R93 ;  /* 0x0000005d5e12723e */ /* 0x000fe200000000ff */
[----:B------:R-:W5:Y:S01]  /*12110*/  LDSM.16.MT88.4 R24, [R6+0x1800] ;  /* 0x001800000618783b */ /* 0x000f620000004200 */
[----:B------:R-:W-:Y:S07]  /*12120*/  FFMA.FTZ R91, R29, UR4, -R104 ;  /* 0x000000041d5b7c23 */ /* 0x000fee0008010868 */
[----:B------:R-:W-:Y:S10]  /*12130*/  MUFU.EX2 R35, R34 ;  /* 0x0000002200237308 */ /* 0x000ff40000000800 */
[----:B------:R-:W2:Y:S01]  /*12140*/  MUFU.EX2 R90, R90 ;  /* 0x0000005a005a7308 */ /* 0x000ea20000000800 */
[C---:B---3--:R-:W-:Y:S01]  /*12150*/  F2FP.F16.F32.PACK_AB R17, R89.reuse, R98 ;  /* 0x000000625911723e */ /* 0x048fe200000000ff */
[----:B------:R-:W-:Y:S08]  /*12160*/  FADD.FTZ R98, R98, R111 ;  /* 0x0000006f62627221 */ /* 0x000ff00000010000 */
[----:B------:R-:W3:Y:S01]  /*12170*/  MUFU.EX2 R91, R91 ;  /* 0x0000005b005b7308 */ /* 0x000ee20000000800 */
[C---:B----4-:R-:W-:Y:S01]  /*12180*/  F2FP.F16.F32.PACK_AB R19, R88.reuse, R99 ;  /* 0x000000635813723e */ /* 0x050fe200000000ff */
[----:B------:R-:W-:Y:S08]  /*12190*/  FADD.FTZ R98, R89, R98 ;  /* 0x0000006259627221 */ /* 0x000ff00000010000 */
[----:B------:R-:W4:Y:S01]  /*121a0*/  MUFU.EX2 R106, R106 ;  /* 0x0000006a006a7308 */ /* 0x000f220000000800 */
[----:B------:R-:W-:Y:S01]  /*121b0*/  FADD.FTZ R99, R99, R98 ;  /* 0x0000006263637221 */ /* 0x000fe20000010000 */
[C---:B-1----:R-:W-:Y:S03]  /*121c0*/  HMMA.16816.F32 R8, R16.reuse, R76, R8 ;  /* 0x0000004c1008723c */ /* 0x042fe60000001808 */
[----:B------:R-:W-:Y:S01]  /*121d0*/  FADD.FTZ R88, R88, R99 ;  /* 0x0000006358587221 */ /* 0x000fe20000010000 */
[----:B--2---:R-:W-:Y:S04]  /*121e0*/  FADD.FTZ R0, R90, R7 ;  /* 0x000000075a007221 */ /* 0x004fe80000010000 */
[C---:B------:R-:W-:Y:S01]  /*121f0*/  HMMA.16816.F32 R36, R16.reuse, R78, R36 ;  /* 0x0000004e1024723c */ /* 0x040fe20000001824 */
[----:B------:R-:W1:Y:S02]  /*12200*/  LDSM.16.MT88.4 R76, [R120+0x8800] ;  /* 0x00880000784c783b */ /* 0x000e640000004200 */
[----:B---3--:R-:W-:Y:S05]  /*12210*/  FADD.FTZ R0, R91, R0 ;  /* 0x000000005b007221 */ /* 0x008fea0000010000 */
[C---:B------:R-:W-:Y:S08]  /*12220*/  HMMA.16816.F32 R40, R16.reuse, R80, R40 ;  /* 0x000000501028723c */ /* 0x040ff00000001828 */
[C---:B------:R-:W-:Y:S08]  /*12230*/  HMMA.16816.F32 R44, R16.reuse, R82, R44 ;  /* 0x00000052102c723c */ /* 0x040ff0000000182c */
[C---:B------:R-:W-:Y:S08]  /*12240*/  HMMA.16816.F32 R48, R16.reuse, R20, R48 ;  /* 0x000000141030723c */ /* 0x040ff00000001830 */
        /* <DEDUP_REMOVED lines=8> */
[----:B------:R1:W5:Y:S03]  /*122d0*/  MUFU.EX2 R32, R31 ;  /* 0x0000001f00207308 */ /* 0x0003660000000800 */
[C---:B------:R-:W-:Y:S07]  /*122e0*/  HMMA.16816.F32 R68, R16.reuse, R78, R68 ;  /* 0x0000004e1044723c */ /* 0x040fee0000001844 */
[----:B------:R5:W-:Y:S01]  /*122f0*/  MUFU.EX2 R33, R76 ;  /* 0x0000004c00217308 */ /* 0x000be20000000800 */
[----:B----4-:R-:W-:Y:S09]  /*12300*/  F2FP.F16.F32.PACK_AB R79, R106, R35 ;  /* 0x000000236a4f723e */ /* 0x010ff200000000ff */
[----:B------:R-:W4:Y:S01]  /*12310*/  MUFU.EX2 R104, R104 ;  /* 0x0000006800687308 */ /* 0x000f220000000800 */
[C---:B--2---:R-:W-:Y:S01]  /*12320*/  HMMA.16816.F32 R72, R16.reuse, R20, R72 ;  /* 0x000000141048723c */ /* 0x044fe20000001848 */
[----:B-1----:R-:W-:Y:S02]  /*12330*/  LDSM.16.MT88.4 R28, [R6+0x1c00] ;  /* 0x001c0000061c783b */ /* 0x002fe40000004200 */
[----:B-----5:R-:W-:Y:S01]  /*12340*/  F2FP.F16.F32.PACK_AB R77, R32, R113 ;  /* 0x00000071204d723e */ /* 0x020fe200000000ff */
[----:B------:R-:W-:Y:S01]  /*12350*/  FADD.FTZ R113, R113, R88 ;  /* 0x0000005871717221 */ /* 0x000fe20000010000 */
[----:B------:R-:W-:Y:S03]  /*12360*/  F2FP.F16.F32.PACK_AB R76, R91, R90 ;  /* 0x0000005a5b4c723e */ /* 0x000fe600000000ff */
[----:B------:R-:W-:Y:S01]  /*12370*/  HMMA.16816.F32 R12, R16, R22, R12 ;  /* 0x00000016100c723c */ /* 0x000fe2000000180c */
[----:B------:R-:W1:Y:S02]  /*12380*/  LDSM.16.MT88.4 R16, [R6+0xc00] ;  /* 0x000c00000610783b */ /* 0x000e640000004200 */
[----:B----4-:R-:W-:Y:S01]  /*12390*/  F2FP.F16.F32.PACK_AB R78, R104, R33 ;  /* 0x00000021684e723e */ /* 0x010fe200000000ff */
[----:B------:R-:W-:Y:S01]  /*123a0*/  FADD.FTZ R32, R32, R113 ;  /* 0x0000007120207221 */ /* 0x000fe20000010000 */
[----:B------:R-:W-:Y:S01]  /*123b0*/  FADD.FTZ R33, R33, R0 ;  /* 0x0000000021217221 */ /* 0x000fe20000010000 */
[----:B------:R-:W-:Y:S02]  /*123c0*/  MOV R0, R3 ;  /* 0x0000000300007202 */ /* 0x000fe40000000f00 */
[----:B------:R-:W-:Y:S01]  /*123d0*/  FADD.FTZ R35, R35, R32 ;  /* 0x0000002023237221 */ /* 0x000fe20000010000 */
[----:B------:R-:W-:Y:S01]  /*123e0*/  FADD.FTZ R141, R104, R33 ;  /* 0x00000021688d7221 */ /* 0x000fe20000010000 */
[C---:B---3--:R-:W-:Y:S01]  /*123f0*/  HMMA.16816.F32 R80, R76.reuse, R24, R8 ;  /* 0x000000184c50723c */ /* 0x048fe20000001808 */
[----:B------:R-:W2:Y:S04]  /*12400*/  LDSM.16.MT88.4 R20, [R120+0x7c00] ;  /* 0x007c00007814783b */ /* 0x000ea80000004200 */
[----:B------:R-:W-:Y:S03]  /*12410*/  FADD.FTZ R139, R106, R35 ;  /* 0x000000236a8b7221 */ /* 0x000fe60000010000 */
[C---:B------:R-:W-:Y:S01]  /*12420*/  HMMA.16816.F32 R36, R76.reuse, R26, R36 ;  /* 0x0000001a4c24723c */ /* 0x040fe20000001824 */
[----:B------:R-:W3:Y:S07]  /*12430*/  LDSM.16.MT88.4 R8, [R120+0x8c00] ;  /* 0x008c00007808783b */ /* 0x000eee0000004200 */
[C---:B-1----:R-:W-:Y:S08]  /*12440*/  HMMA.16816.F32 R40, R76.reuse, R16, R40 ;  /* 0x000000104c28723c */ /* 0x042ff00000001828 */
[C---:B------:R-:W-:Y:S01]  /*12450*/  HMMA.16816.F32 R44, R76.reuse, R18, R44 ;  /* 0x000000124c2c723c */ /* 0x040fe2000000182c */
[----:B------:R-:W1:Y:S07]  /*12460*/  LDSM.16.MT88.4 R16, [R6+0x2c00] ;  /* 0x002c00000610783b */ /* 0x000e6e0000004200 */
[C---:B--2---:R-:W-:Y:S08]  /*12470*/  HMMA.16816.F32 R48, R76.reuse, R20, R48 ;  /* 0x000000144c30723c */ /* 0x044ff00000001830 */
[C---:B------:R-:W-:Y:S08]  /*12480*/  HMMA.16816.F32 R52, R76.reuse, R22, R52 ;  /* 0x000000164c34723c */ /* 0x040ff00000001834 */
[C---:B------:R-:W-:Y:S08]  /*12490*/  HMMA.16816.F32 R56, R76.reuse, R28, R56 ;  /* 0x0000001c4c38723c */ /* 0x040ff00000001838 */
[C---:B------:R-:W-:Y:S08]  /*124a0*/  HMMA.16816.F32 R60, R76.reuse, R30, R60 ;  /* 0x0000001e4c3c723c */ /* 0x040ff0000000183c */
[C---:B---3--:R-:W-:Y:S08]  /*124b0*/  HMMA.16816.F32 R64, R76.reuse, R8, R64 ;  /* 0x000000084c40723c */ /* 0x048ff00000001840 */
[C---:B------:R-:W-:Y:S08]  /*124c0*/  HMMA.16816.F32 R68, R76.reuse, R10, R68 ;  /* 0x0000000a4c44723c */ /* 0x040ff00000001844 */
[C---:B-1----:R-:W-:Y:S08]  /*124d0*/  HMMA.16816.F32 R72, R76.reuse, R16, R72 ;  /* 0x000000104c48723c */ /* 0x042ff00000001848 */
[----:B------:R-:W-:Y:S01]  /*124e0*/  HMMA.16816.F32 R76, R76, R18, R12 ;  /* 0x000000124c4c723c */ /* 0x000fe2000000180c */
[----:B------:R-:W-:Y:S08]  /*124f0*/  @!UPT UIADD3 URZ, UPT, UPT, URZ, URZ, URZ ;  /* 0x000000fffffff290 */ /* 0x000ff0000fffe0ff */
[----:B------:R-:W-:Y:S11]  /*12500*/  @P0 BRA `(.L_x_4031) ;  /* 0xffffffd800480947 */ /* 0x000ff6000383ffff */
.L_x_4027:
[----:B------:R-:W1:Y:S01]  /*12510*/  SHFL.BFLY PT, R0, R141, 0x2, 0x1f ;  /* 0x0c401f008d007f89 */ /* 0x000e6200000e0000 */
[----:B------:R-:W2:Y:S01]  /*12520*/  S2UR UR8, SR_CTAID.X ;  /* 0x00000000000879c3 */ /* 0x000ea20000002500 */
[----:B------:R-:W3:Y:S01]  /*12530*/  LDCU UR4, c[0x0][0x44c] ;  /* 0x00008980ff0477ac */ /* 0x000ee20008000800 */
[----:B------:R-:W-:Y:S01]  /*12540*/  IADD3 R18, PT, PT, -R129, RZ, RZ ;  /* 0x000000ff81127210 */ /* 0x000fe20007ffe1ff */
[----:B------:R-:W4:Y:S01]  /*12550*/  SHFL.BFLY PT, R2, R139, 0x2, 0x1f ;  /* 0x0c401f008b027f89 */ /* 0x000f2200000e0000 */
[----:B------:R-:W-:Y:S01]  /*12560*/  BSSY.RECONVERGENT B0, `(.L_x_4032) ;  /* 0x0000098000007945 */ /* 0x000fe20003800200 */
[----:B------:R-:W5:Y:S03]  /*12570*/  S2R R5, SR_TID.X ;  /* 0x0000000000057919 */ /* 0x000f660000002100 */
[----:B------:R-:W3:Y:S08]  /*12580*/  S2UR UR10, SR_CTAID.Y ;  /* 0x00000000000a79c3 */ /* 0x000ef00000002600 */
[----:B------:R-:W3:Y:S01]  /*12590*/  S2UR UR9, SR_CTAID.Z ;  /* 0x00000000000979c3 */ /* 0x000ee20000002700 */
[----:B-1----:R-:W-:Y:S01]  /*125a0*/  FADD.FTZ R13, R0, R141 ;  /* 0x0000008d000d7221 */ /* 0x002fe20000010000 */
[----:B--2---:R-:W-:Y:S01]  /*125b0*/  USHF.L.U32 UR8, UR8, 0x6, URZ ;  /* 0x0000000608087899 */ /* 0x004fe200080006ff */
[----:B----4-:R-:W-:-:S03]  /*125c0*/  FADD.FTZ R9, R2, R139 ;  /* 0x0000008b02097221 */ /* 0x010fc60000010000 */
[----:B------:R-:W1:Y:S01]  /*125d0*/  SHFL.BFLY PT, R0, R13, 0x1, 0x1f ;  /* 0x0c201f000d007f89 */ /* 0x000e6200000e0000 */
[----:B------:R-:W-:-:S03]  /*125e0*/  LOP3.LUT R2, R122, 0x30, RZ, 0xc0, !PT ;  /* 0x000000307a027812 */ /* 0x000fc600078ec0ff */
[----:B------:R-:W2:Y:S01]  /*125f0*/  SHFL.BFLY PT, R6, R9, 0x1, 0x1f ;  /* 0x0c201f0009067f89 */ /* 0x000ea200000e0000 */
[----:B-----5:R-:W-:Y:S02]  /*12600*/  SHF.R.U32.HI R7, RZ, 0x2, R5 ;  /* 0x00000002ff077819 */ /* 0x020fe40000011605 */
[C---:B------:R-:W-:Y:S02]  /*12610*/  SHF.L.U32 R14, R5.reuse, 0x1, RZ ;  /* 0x00000001050e7819 */ /* 0x040fe400000006ff */
[----:B------:R-:W-:Y:S02]  /*12620*/  LOP3.LUT R7, R2, 0x7, R7, 0xf8, !PT ;  /* 0x0000000702077812 */ /* 0x000fe400078ef807 */
[----:B------:R-:W-:Y:S02]  /*12630*/  SHF.R.U32.HI R2, RZ, 0x3, R5 ;  /* 0x00000003ff027819 */ /* 0x000fe40000011605 */
[C---:B------:R-:W-:Y:S02]  /*12640*/  SHF.L.U32 R4, R5.reuse, 0x2, RZ ;  /* 0x0000000205047819 */ /* 0x040fe400000006ff */
[----:B------:R-:W-:Y:S01]  /*12650*/  IADD3 R10, PT, PT, R2, 0x20, RZ ;  /* 0x00000020020a7810 */ /* 0x000fe20007ffe0ff */
[----:B------:R-:W-:Y:S01]  /*12660*/  BAR.SYNC.DEFER_BLOCKING 0x0 ;  /* 0x0000000000007b1d */ /* 0x000fe20000010000 */
[----:B------:R-:W-:Y:S01]  /*12670*/  LOP3.LUT P3, RZ, R5, 0x3, RZ, 0xc0, !PT ;  /* 0x0000000305ff7812 */ /* 0x000fe2000786c0ff */
[----:B-1----:R-:W-:Y:S01]  /*12680*/  FADD.FTZ R0, R13, R0 ;  /* 0x000000000d007221 */ /* 0x002fe20000010000 */
[----:B------:R-:W-:-:S02]  /*12690*/  IADD3 R13, PT, PT, R128, -UR8, RZ ;  /* 0x80000008800d7c10 */ /* 0x000fc4000fffe0ff */
[----:B------:R-:W-:Y:S01]  /*126a0*/  LOP3.LUT R14, R121, 0x6, R14, 0xf8, !PT ;  /* 0x00000006790e7812 */ /* 0x000fe200078ef80e */
[----:B------:R-:W1:Y:S01]  /*126b0*/  MUFU.RCP R11, R0 ;  /* 0x00000000000b7308 */ /* 0x000e620000001000 */
[----:B--2---:R-:W-:Y:S01]  /*126c0*/  FADD.FTZ R6, R9, R6 ;  /* 0x0000000609067221 */ /* 0x004fe20000010000 */
[----:B------:R-:W-:Y:S02]  /*126d0*/  SHF.L.U32 R5, R5, 0x3, RZ ;  /* 0x0000000305057819 */ /* 0x000fe400000006ff */
[----:B------:R-:W-:Y:S02]  /*126e0*/  ISETP.GE.AND P5, PT, R10, R13, PT ;  /* 0x0000000d0a00720c */ /* 0x000fe40003fa6270 */
[----:B------:R-:W-:Y:S02]  /*126f0*/  FSETP.NE.FTZ.AND P2, PT, R0, RZ, PT ;  /* 0x000000ff0000720b */ /* 0x000fe40003f55000 */
[----:B------:R-:W2:Y:S01]  /*12700*/  MUFU.RCP R8, R6 ;  /* 0x0000000600087308 */ /* 0x000ea20000001000 */
[----:B------:R-:W-:-:S02]  /*12710*/  IADD3 R10, PT, PT, R2, 0x30, RZ ;  /* 0x00000030020a7810 */ /* 0x000fc40007ffe0ff */
[--C-:B------:R-:W-:Y:S02]  /*12720*/  LOP3.LUT R132, R132, 0xc0, R5.reuse, 0xf8, !PT ;  /* 0x000000c084847812 */ /* 0x100fe400078ef805 */
[----:B------:R-:W-:Y:S02]  /*12730*/  LOP3.LUT R15, R14, 0x20, R5, 0xf8, !PT ;  /* 0x000000200e0f7812 */ /* 0x000fe400078ef805 */
[----:B------:R-:W-:Y:S02]  /*12740*/  FSETP.NE.FTZ.AND P0, PT, R6, RZ, PT ;  /* 0x000000ff0600720b */ /* 0x000fe40003f15000 */
[----:B------:R-:W-:Y:S02]  /*12750*/  IADD3 R12, PT, PT, R2, 0x10, RZ ;  /* 0x00000010020c7810 */ /* 0x000fe40007ffe0ff */
[----:B-1----:R-:W-:Y:S01]  /*12760*/  FSEL R11, R11, 1, P2 ;  /* 0x3f8000000b0b7808 */ /* 0x002fe20001000000 */
[----:B------:R-:W1:Y:S01]  /*12770*/  @P2 MUFU.LG2 R0, R0 ;  /* 0x0000000000002308 */ /* 0x000e620000000c00 */
[----:B------:R-:W-:-:S02]  /*12780*/  ISETP.GE.AND P6, PT, R10, R13, PT ;  /* 0x0000000d0a00720c */ /* 0x000fc40003fc6270 */
[----:B------:R-:W-:Y:S01]  /*12790*/  LOP3.LUT R10, R15, R132, RZ, 0xfc, !PT ;  /* 0x000000840f0a7212 */ /* 0x000fe200078efcff */
[C---:B------:R-:W-:Y:S01]  /*127a0*/  FMUL.FTZ R80, R11.reuse, R80 ;  /* 0x000000500b507220 */ /* 0x040fe20000410000 */
[----:B------:R-:W-:Y:S01]  /*127b0*/  ISETP.GE.AND P4, PT, R12, R13, PT ;  /* 0x0000000d0c00720c */ /* 0x000fe20003f86270 */
        /* <DEDUP_REMOVED lines=25> */
[----:B------:R-:W-:Y:S01]  /*12950*/  FMUL.FTZ R82, R8, R82 ;  /* 0x0000005208527220 */ /* 0x000fe20000410000 */
[----:B------:R-:W-:Y:S01]  /*12960*/  LEA R12, R10, UR5, 0x2 ;  /* 0x000000050a0c7c11 */ /* 0x000fe2000f8e10ff */
        /* <DEDUP_REMOVED lines=24> */
[----:B------:R-:W2:Y:S01]  /*12af0*/  @P0 LDC R16, c[0x0][0x458] ;  /* 0x00011600ff100b82 */ /* 0x000ea20000000800 */
[----:B------:R-:W-:Y:S01]  /*12b00*/  IADD3 R8, PT, PT, R12, -R11, RZ ;  /* 0x8000000b0c087210 */ /* 0x000fe20007ffe0ff */
[----:B------:R-:W4:Y:S01]  /*12b10*/  @P0 MUFU.LG2 R6, R6 ;  /* 0x0000000600060308 */ /* 0x000f220000000c00 */
[----:B------:R-:W-:Y:S01]  /*12b20*/  ISETP.GE.AND P1, PT, R2, R13, PT ;  /* 0x0000000d0200720c */ /* 0x000fe20003f26270 */
[----:B------:R2:W-:Y:S01]  /*12b30*/  STS.64 [R12], R80 ;  /* 0x000000500c007388 */ /* 0x0005e20000000a00 */
[-C--:B------:R-:W-:Y:S01]  /*12b40*/  IADD3 R13, PT, PT, R12, -R5.reuse, RZ ;  /* 0x800000050c0d7210 */ /* 0x080fe20007ffe0ff */
[----:B-1----:R-:W-:Y:S01]  /*12b50*/  @P2 FMUL.FTZ R19, R0, 0.69314718246459960938 ;  /* 0x3f31721800132820 */ /* 0x002fe20000410000 */
[----:B------:R-:W-:Y:S01]  /*12b60*/  IADD3 R14, PT, PT, R8, -R5, RZ ;  /* 0x80000005080e7210 */ /* 0x000fe20007ffe0ff */
[----:B------:R-:W3:Y:S01]  /*12b70*/  LDC.64 R10, c[0x0][0x430] ;  /* 0x00010c00ff0a7b82 */ /* 0x000ee20000000a00 */
[----:B------:R1:W-:Y:S01]  /*12b80*/  STS.64 [R12+0x400], R82 ;  /* 0x000400520c007388 */ /* 0x0003e20000000a00 */
[----:B------:R-:W-:-:S02]  /*12b90*/  LOP3.LUT R9, R4, 0xd8, RZ, 0xc0, !PT ;  /* 0x000000d804097812 */ /* 0x000fc400078ec0ff */
[----:B------:R-:W-:Y:S01]  /*12ba0*/  LOP3.LUT R17, R4, 0x1c, RZ, 0xc0, !PT ;  /* 0x0000001c04117812 */ /* 0x000fe200078ec0ff */
[----:B------:R1:W-:Y:S01]  /*12bb0*/  STS.64 [R8+0x20], R36 ;  /* 0x0000202408007388 */ /* 0x0003e20000000a00 */
[----:B------:R-:W-:Y:S02]  /*12bc0*/  LOP3.LUT R9, R9, 0x18, R122, 0x78, !PT ;  /* 0x0000001809097812 */ /* 0x000fe400078e787a */
[----:B------:R-:W5:Y:S01]  /*12bd0*/  LDC R5, c[0x0][0x3e0] ;  /* 0x0000f800ff057b82 */ /* 0x000f620000000800 */
[----:B------:R1:W-:Y:S01]  /*12be0*/  STS.64 [R8+0x420], R38 ;  /* 0x0004202608007388 */ /* 0x0003e20000000a00 */
[----:B------:R-:W-:Y:S01]  /*12bf0*/  LOP3.LUT R9, R9, 0xf24, R4, 0xf8, !PT ;  /* 0x00000f2409097812 */ /* 0x000fe200078ef804 */
[----:B----4-:R-:W-:Y:S02]  /*12c00*/  @P0 FMUL.FTZ R6, R6, 0.69314718246459960938 ;  /* 0x3f31721806060820 */ /* 0x010fe40000410000 */
[----:B------:R1:W-:Y:S03]  /*12c10*/  STS.64 [R13+0x40], R40 ;  /* 0x000040280d007388 */ /* 0x0003e60000000a00 */
[----:B------:R-:W4:Y:S01]  /*12c20*/  @P2 LDC R15, c[0x0][0x458] ;  /* 0x00011600ff0f2b82 */ /* 0x000f220000000800 */
[----:B------:R1:W-:Y:S04]  /*12c30*/  STS.64 [R13+0x440], R42 ;  /* 0x0004402a0d007388 */ /* 0x0003e80000000a00 */
[----:B------:R1:W-:Y:S01]  /*12c40*/  STS.64 [R14+0x60], R44 ;  /* 0x0000602c0e007388 */ /* 0x0003e20000000a00 */
[----:B---3--:R-:W-:-:S03]  /*12c50*/  IMAD R10, R10, UR10, R129 ;  /* 0x0000000a0a0a7c24 */ /* 0x008fc6000f8e0281 */
[----:B------:R1:W-:Y:S04]  /*12c60*/  STS.64 [R14+0x460], R46 ;  /* 0x0004602e0e007388 */ /* 0x0003e80000000a00 */
[----:B------:R1:W-:Y:S01]  /*12c70*/  STS.64 [R12+0x2000], R48 ;  /* 0x002000300c007388 */ /* 0x0003e20000000a00 */
[----:B-----5:R-:W-:-:S03]  /*12c80*/  IMAD R18, R5, R18, UR9 ;  /* 0x0000000905127e24 */ /* 0x020fc6000f8e0212 */
[----:B------:R1:W-:Y:S01]  /*12c90*/  STS.64 [R12+0x2400], R50 ;  /* 0x002400320c007388 */ /* 0x0003e20000000a00 */
[----:B------:R-:W-:-:S03]  /*12ca0*/  IMAD R18, R10, R5, R18 ;  /* 0x000000050a127224 */ /* 0x000fc600078e0212 */
[----:B------:R1:W-:Y:S01]  /*12cb0*/  STS.64 [R8+0x2020], R52 ;  /* 0x0020203408007388 */ /* 0x0003e20000000a00 */
[----:B------:R-:W-:Y:S01]  /*12cc0*/  MOV R5, 0xff800000 ;  /* 0xff80000000057802 */ /* 0x000fe20000000f00 */
[----:B--2---:R-:W-:Y:S01]  /*12cd0*/  @P0 FFMA.FTZ R5, R3, R16, R6 ;  /* 0x0000001003050223 */ /* 0x004fe20000010006 */
[----:B------:R-:W-:Y:S01]  /*12ce0*/  IMAD R18, R18, R11, UR8 ;  /* 0x0000000812127e24 */ /* 0x000fe2000f8e020b */
[----:B------:R1:W-:Y:S01]  /*12cf0*/  STS.64 [R8+0x2420], R54 ;  /* 0x0024203608007388 */ /* 0x0003e20000000a00 */
[----:B------:R-:W-:Y:S01]  /*12d00*/  MOV R10, 0xff800000 ;  /* 0xff800000000a7802 */ /* 0x000fe20000000f00 */
[----:B------:R-:W-:Y:S02]  /*12d10*/  IMAD R3, R2, 0x60, R17 ;  /* 0x0000006002037824 */ /* 0x000fe400078e0211 */
[----:B----4-:R-:W-:Y:S01]  /*12d20*/  @P2 FFMA.FTZ R10, R84, R15, R19 ;  /* 0x0000000f540a2223 */ /* 0x010fe20000010013 */
[----:B------:R1:W-:Y:S01]  /*12d30*/  STS.64 [R13+0x2040], R56 ;  /* 0x002040380d007388 */ /* 0x0003e20000000a00 */
[----:B------:R-:W-:Y:S01]  /*12d40*/  IMAD R0, R18, UR4, RZ ;  /* 0x0000000412007c24 */ /* 0x000fe2000f8e02ff */
[----:B------:R-:W-:-:S02]  /*12d50*/  LEA R2, R9, UR5, 0x2 ;  /* 0x0000000509027c11 */ /* 0x000fc4000f8e10ff */
        /* <DEDUP_REMOVED lines=14> */
[----:B------:R-:W-:Y:S01]  /*12e40*/  VIADD R128, R128, -UR8 ;  /* 0x8000000880807c36 */ /* 0x000fe20008000000 */
        /* <DEDUP_REMOVED lines=9> */
.L_x_4033:
[----:B------:R-:W-:Y:S05]  /*12ee0*/  BSYNC.RECONVERGENT B0 ;  /* 0x0000000000007941 */ /* 0x000fea0003800200 */
.L_x_4032:
        /* <DEDUP_REMOVED lines=19> */
.L_x_4035:
[----:B------:R-:W-:Y:S05]  /*13020*/  BSYNC.RECONVERGENT B0 ;  /* 0x0000000000007941 */ /* 0x000fea0003800200 */
.L_x_4034:
        /* <DEDUP_REMOVED lines=21> */
.L_x_4037:
[----:B------:R-:W-:Y:S05]  /*13180*/  BSYNC.RECONVERGENT B0 ;  /* 0x0000000000007941 */ /* 0x000fea0003800200 */
.L_x_4036:
        /* <DEDUP_REMOVED lines=21> */
.L_x_4039:
[----:B------:R-:W-:Y:S05]  /*132e0*/  BSYNC.RECONVERGENT B0 ;  /* 0x0000000000007941 */ /* 0x000fea0003800200 */
.L_x_4038:
        /* <DEDUP_REMOVED lines=22> */
.L_x_4040:
        /* <DEDUP_REMOVED lines=11> */
.L_x_5534:


//--------------------- .text._ZN5flash24flash_fwd_splitkv_kernelI23Flash_fwd_kernel_traitsILi96ELi64ELi64ELi4ELb0ELb0EN7cutlass6half_tE19Flash_kernel_traitsILi96ELi64ELi64ELi4ES3_EELb1ELb0ELb0ELb0ELb0ELb1ELb1ELb1EEEvNS_16Flash_fwd_paramsE --------------------------
	.section	.text._ZN5flash24flash_fwd_splitkv_kernelI23Flash_fwd_kernel_traitsILi96ELi64ELi64ELi4ELb0ELb0EN7cutlass6half_tE19Flash_kernel_traitsILi96ELi64ELi64ELi4ES3_EELb1ELb0ELb0ELb0ELb0ELb1ELb1ELb1EEEvNS_16Flash_fwd_paramsE,"ax",@progbits
	.align	128
        .global         _ZN5flash24flash_fwd_splitkv_kernelI23Flash_fwd_kernel_traitsILi96ELi64ELi64ELi4ELb0ELb0EN7cutlass6half_tE19Flash_kernel_traitsILi96ELi64ELi64ELi4ES3_EELb1ELb0ELb0ELb0ELb0ELb1ELb1ELb1EEEvNS_16Flash_fwd_paramsE
        .type           _ZN5flash24flash_fwd_splitkv_kernelI23Flash_fwd_kernel_traitsILi96ELi64ELi64ELi4ELb0ELb0EN7cutlass6half_tE19Flash_kernel_traitsILi96ELi64ELi64ELi4ES3_EELb1ELb0ELb0ELb0ELb0ELb1ELb1ELb1EEEvNS_16Flash_fwd_paramsE,@function
        .size           _ZN5flash24flash_fwd_splitkv_kernelI23Flash_fwd_kernel_traitsILi96ELi64ELi64ELi4ELb0ELb0EN7cutlass6half_tE19Flash_kernel_traitsILi96ELi64ELi64ELi4ES3_EELb1ELb0ELb0ELb0ELb0ELb1ELb1ELb1EEEvNS_16Flash_fwd_paramsE,(.L_x_5535 - _ZN5flash24flash_fwd_splitkv_kernelI23Flash_fwd_kernel_traitsILi96ELi64ELi64ELi4ELb0ELb0EN7cutlass6half_tE19Flash_kernel_traitsILi96ELi64ELi64ELi4ES3_EELb1ELb0ELb0ELb0ELb0ELb1ELb1ELb1EEEvNS_16Flash_fwd_paramsE)
        .other          _ZN5flash24flash_fwd_splitkv_kernelI23Flash_fwd_kernel_traitsILi96ELi64ELi64ELi4ELb0ELb0EN7cutlass6half_tE19Flash_kernel_traitsILi96ELi64ELi64ELi4ES3_EELb1ELb0ELb0ELb0ELb0ELb1ELb1ELb1EEEvNS_16Flash_fwd_paramsE,@"STO_CUDA_ENTRY STV_DEFAULT"
_ZN5flash24flash_fwd_splitkv_kernelI23Flash_fwd_kernel_traitsILi96ELi64ELi64ELi4ELb0ELb0EN7cutlass6half_tE19Flash_kernel_traitsILi96ELi64ELi64ELi4ES3_EELb1ELb0ELb0ELb0ELb0ELb1ELb1ELb1EEEvNS_16Flash_fwd_paramsE:
.text._ZN5flash24flash_fwd_splitkv_kernelI23Flash_fwd_kernel_traitsILi96ELi64ELi64ELi4ELb0ELb0EN7cutlass6half_tE19Flash_kernel_traitsILi96ELi64ELi64ELi4ES3_EELb1ELb0ELb0ELb0ELb0ELb1ELb1ELb1EEEvNS_16Flash_fwd_paramsE:
        /* <DEDUP_REMOVED lines=52> */
[----:B------:R-:W-:-:S02]  /*0340*/  IADD3 R20, P0, PT, R5, R2, RZ ;  /* 0x0000000205147210 */ /* 0x000fc40007f1e0ff */
[----:B------:R-:W-:-:S03]  /*0350*/  ISETP.EQ.OR.EX P5, PT, R3, RZ, !P2, P5 ;  /* 0x000000ff0300720c */ /* 0x000fc600057a2750 */
[----:B------:R-:W-:-:S10]  /*0360*/  IMAD.X R21, R4, 0x1, R3, P0 ;  /* 0x0000000104157824 */ /* 0x000fd400000e0603 */
[----:B------:R3:W5:Y:S01]  /*0370*/  @!P5 LDG.E R7, desc[UR6][R20.64] ;  /* 0x000000061407d981 */ /* 0x000762000c1e1900 */
[----:B------:R-:W-:Y:S01]  /*0380*/  ISETP.NE.U32.AND P0, PT, R2, RZ, PT ;  /* 0x000000ff0200720c */ /* 0x000fe20003f05070 */
[----:B------:R-:W4:Y:S01]  /*0390*/  @!P1 LDC R132, c[0x0][0x434] ;  /* 0x00010d00ff849b82 */ /* 0x000f220000000800 */
[----:B------:R-:W3:Y:S02]  /*03a0*/  S2R R9, SR_CTAID.X ;  /* 0x0000000000097919 */ /* 0x000ee40000002500 */
[----:B------:R-:W-:-:S13]  /*03b0*/  ISETP.NE.AND.EX P0, PT, R3, RZ, PT, P0 ;  /* 0x000000ff0300720c */ /* 0x000fda0003f05300 */
[----:B-1----:R-:W1:Y:S01]  /*03c0*/  @!P0 LDC R19, c[0x0][0x438] ;  /* 0x00010e00ff138b82 */ /* 0x002e620000000800 */
[----:B---3--:R-:W-:Y:S02]  /*03d0*/  IMAD.SHL.U32 R59, R9, 0x40, RZ ;  /* 0x00000040093b7824 */ /* 0x008fe400078e00ff */
[----:B--2---:R-:W-:-:S05]  /*03e0*/  @P1 IMAD.IADD R132, R13, 0x1, -R0 ;  /* 0x000000010d841824 */ /* 0x004fca00078e0a00 */
[----:B----4-:R-:W-:Y:S01]  /*03f0*/  ISETP.GT.AND P1, PT, R132, R59, PT ;  /* 0x0000003b8400720c */ /* 0x010fe20003f24270 */
[----:B-1----:R-:W-:-:S12]  /*0400*/  @!P0 BRA `(.L_x_4041) ;  /* 0x00000000000c8947 */ /* 0x002fd80003800000 */
[----:B------:R-:W2:Y:S02]  /*0410*/  @P2 LDG.E R2, desc[UR6][R20.64+0x4] ;  /* 0x0000040614022981 */ /* 0x000ea4000c1e1900 */
[----:B--2--5:R-:W-:-:S06]  /*0420*/  @P2 IADD3 R19, PT, PT, R2, -R7, RZ ;  /* 0x8000000702132210 */ /* 0x024fcc0007ffe0ff */
[----:B------:R1:W5:Y:S02]  /*0430*/  @!P2 LDG.E R19, desc[UR6][R20.64] ;  /* 0x000000061413a981 */ /* 0x000364000c1e1900 */
.L_x_4041:
        /* <DEDUP_REMOVED lines=94> */
.L_x_4044:
[----:B------:R-:W-:Y:S05]  /*0a20*/  BSYNC.RECONVERGENT B0 ;  /* 0x0000000000007941 */ /* 0x000fea0003800200 */
.L_x_4043:
        /* <DEDUP_REMOVED lines=18> */
.L_x_4046:
[----:B------:R-:W-:Y:S05]  /*0b50*/  BSYNC.RECONVERGENT B0 ;  /* 0x0000000000007941 */ /* 0x000fea0003800200 */
.L_x_4045:
        /* <DEDUP_REMOVED lines=18> */
.L_x_4048:
[----:B------:R-:W-:Y:S05]  /*0c80*/  BSYNC.RECONVERGENT B0 ;  /* 0x0000000000007941 */ /* 0x000fea0003800200 */
.L_x_4047:
        /* <DEDUP_REMOVED lines=18> */
.L_x_4050:
[----:B------:R-:W-:Y:S05]  /*0db0*/  BSYNC.RECONVERGENT B0 ;  /* 0x0000000000007941 */ /* 0x000fea0003800200 */
.L_x_4049:
        /* <DEDUP_REMOVED lines=20> */
.L_x_4042:
        /* <DEDUP_REMOVED lines=11> */
.L_x_4051:
        /* <DEDUP_REMOVED lines=96> */
.L_x_4052:
        /* <DEDUP_REMOVED lines=15> */
.L_x_4054:
[----:B------:R-:W2:Y:S01]  /*16a0*/  LDCU.64 UR12, c[0x0][0x3b8] ;  /* 0x00007700ff0c77ac */ /* 0x000ea20008000a00 */
[----:B------:R-:W-:-:S05]  /*16b0*/  IADD3 R4, PT, PT, R6, R7, RZ ;  /* 0x0000000706047210 */ /* 0x000fca0007ffe0ff */
[C---:B--2---:R-:W-:Y:S02]  /*16c0*/  IMAD R19, R4.reuse, UR13, RZ ;  /* 0x0000000d04137c24 */ /* 0x044fe4000f8e02ff */
[----:B------:R-:W-:-:S05]  /*16d0*/  IMAD.WIDE.U32 R4, R4, UR12, RZ ;  /* 0x0000000c04047c25 */ /* 0x000fca000f8e00ff */
[----:B------:R-:W-:Y:S02]  /*16e0*/  IADD3 R19, PT, PT, R5, R19, RZ ;  /* 0x0000001305137210 */ /* 0x000fe40007ffe0ff */
[----:B------:R-:W-:Y:S02]  /*16f0*/  MOV R18, R4 ;  /* 0x0000000400127202 */ /* 0x000fe40000000f00 */
.L_x_4055:
        /* <DEDUP_REMOVED lines=14> */
.L_x_4056:
[----:B------:R-:W2:Y:S01]  /*17e0*/  LDCU.64 UR4, c[0x0][0x3c0] ;  /* 0x00007800ff0477ac */ /* 0x000ea20008000a00 */
[----:B------:R-:W-:-:S05]  /*17f0*/  IADD3 R6, PT, PT, R6, R7, RZ ;  /* 0x0000000706067210 */ /* 0x000fca0007ffe0ff */
[C---:B--2---:R-:W-:Y:S02]  /*1800*/  IMAD R21, R6.reuse, UR5, RZ ;  /* 0x0000000506157c24 */ /* 0x044fe4000f8e02ff */
[----:B------:R-:W-:-:S05]  /*1810*/  IMAD.WIDE.U32 R6, R6, UR4, RZ ;  /* 0x0000000406067c25 */ /* 0x000fca000f8e00ff */
[----:B------:R-:W-:Y:S02]  /*1820*/  IADD3 R21, PT, PT, R7, R21, RZ ;  /* 0x0000001507157210 */ /* 0x000fe40007ffe0ff */
[----:B------:R-:W-:-:S07]  /*1830*/  MOV R20, R6 ;  /* 0x0000000600147202 */ /* 0x000fce0000000f00 */
.L_x_4057:
        /* <DEDUP_REMOVED lines=51> */
.L_x_4053:
        /* <DEDUP_REMOVED lines=23> */
[----:B------:R-:W-:Y:S01]  /*1ce0*/  IADD3 R18, P3, PT, R12, R10, RZ ;  /* 0x0000000a0c127210 */ /* 0x000fe20007f7e0ff */
[----:B------:R-:W-:Y:S01]  /*1cf0*/  IMAD R15, R14, UR10, RZ ;  /* 0x0000000a0e0f7c24 */ /* 0x000fe2000f8e02ff */
[----:B------:R-:W-:Y:S01]  /*1d00*/  IADD3 R8, P2, PT, R12, R8, RZ ;  /* 0x000000080c087210 */ /* 0x000fe20007f5e0ff */
[----:B------:R-:W1:Y:S01]  /*1d10*/  LDC R0, c[0x0][0x450] ;  /* 0x00011400ff007b82 */ /* 0x000e620000000800 */
[----:B------:R-:W-:Y:S01]  /*1d20*/  IADD3.X R19, PT, PT, RZ, R6, RZ, P3, !PT ;  /* 0x00000006ff137210 */ /* 0x000fe20001ffe4ff */
[----:B------:R-:W-:Y:S01]  /*1d30*/  IMAD R6, R2, UR11, R15 ;  /* 0x0000000b02067c24 */ /* 0x000fe2000f8e020f */
[----:B------:R-:W-:Y:S01]  /*1d40*/  IADD3 R14, P3, PT, R12, R9, RZ ;  /* 0x000000090c0e7210 */ /* 0x000fe20007f7e0ff */
[----:B------:R-:W-:-:S02]  /*1d50*/  IMAD.X R9, RZ, RZ, R7, P2 ;  /* 0x000000ffff097224 */ /* 0x000fc400010e0607 */
[----:B------:R-:W-:-:S04]  /*1d60*/  IMAD.WIDE.U32 R18, R90, UR12, R18 ;  /* 0x0000000c5a127c25 */ /* 0x000fc8000f8e0012 */
[----:B------:R-:W-:Y:S01]  /*1d70*/  IMAD.X R15, RZ, RZ, R11, P3 ;  /* 0x000000ffff0f7224 */ /* 0x000fe200018e060b */
[----:B------:R-:W-:Y:S01]  /*1d80*/  SHF.L.U32 R72, R18, 0x1, RZ ;  /* 0x0000000112487819 */ /* 0x000fe200000006ff */
[----:B------:R-:W-:-:S03]  /*1d90*/  IMAD.WIDE.U32 R10, R90, UR4, R8 ;  /* 0x000000045a0a7c25 */ /* 0x000fc6000f8e0008 */
[----:B---3--:R-:W-:Y:S01]  /*1da0*/  IADD3 R72, P2, PT, R72, UR8, RZ ;  /* 0x0000000848487c10 */ /* 0x008fe2000ff5e0ff */
[C---:B------:R-:W-:Y:S01]  /*1db0*/  IMAD R71, R90.reuse, UR5, R11 ;  /* 0x000000055a477c24 */ /* 0x040fe2000f8e020b */
[----:B------:R-:W2:Y:S01]  /*1dc0*/  LDCU.64 UR4, c[0x0][0x390] ;  /* 0x00007200ff0477ac */ /* 0x000ea20008000a00 */
[----:B------:R-:W-:Y:S01]  /*1dd0*/  IMAD R61, R5, R92, RZ ;  /* 0x0000005c053d7224 */ /* 0x000fe200078e02ff */
[----:B------:R-:W-:Y:S01]  /*1de0*/  SHF.R.S32.HI R5, RZ, 0x1f, R62 ;  /* 0x0000001fff057819 */ /* 0x000fe2000001143e */
[----:B------:R-:W-:Y:S01]  /*1df0*/  IMAD R73, R90, UR13, R19 ;  /* 0x0000000d5a497c24 */ /* 0x000fe2000f8e0213 */
[C---:B------:R-:W-:Y:S01]  /*1e00*/  SHF.L.U64.HI R71, R10.reuse, 0x1, R71 ;  /* 0x000000010a477819 */ /* 0x040fe20000010247 */
[----:B------:R-:W-:Y:S01]  /*1e10*/  IMAD.SHL.U32 R70, R10, 0x2, RZ ;  /* 0x000000020a467824 */ /* 0x000fe200078e00ff */
[----:B------:R-:W-:Y:S01]  /*1e20*/  LEA.HI R5, R5, R62, RZ, 0x6 ;  /* 0x0000003e05057211 */ /* 0x000fe200078f30ff */
[----:B------:R-:W-:Y:S01]  /*1e30*/  IMAD.WIDE.U32 R8, R2, UR10, R14 ;  /* 0x0000000a02087c25 */ /* 0x000fe2000f8e000e */
[----:B------:R-:W-:-:S02]  /*1e40*/  SHF.L.U64.HI R73, R18, 0x1, R73 ;  /* 0x0000000112497819 */ /* 0x000fc40000010249 */
[----:B------:R-:W-:Y:S01]  /*1e50*/  SHF.R.S32.HI R5, RZ, 0x6, R5 ;  /* 0x00000006ff057819 */ /* 0x000fe20000011405 */
[----:B------:R-:W-:Y:S01]  /*1e60*/  IMAD.IADD R9, R9, 0x1, R6 ;  /* 0x0000000109097824 */ /* 0x000fe200078e0206 */
[----:B------:R-:W-:Y:S01]  /*1e70*/  IADD3.X R73, PT, PT, R73, UR9, RZ, P2, !PT ;  /* 0x0000000949497c10 */ /* 0x000fe200097fe4ff */
[----:B------:R-:W-:Y:S01]  /*1e80*/  IMAD R61, R4, R93, R61 ;  /* 0x0000005d043d7224 */ /* 0x000fe200078e023d */
[----:B------:R-:W-:Y:S01]  /*1e90*/  VIMNMX R68, PT, PT, R126, R5, !PT ;  /* 0x000000057e447248 */ /* 0x000fe20007fe0100 */
[----:B------:R-:W-:Y:S01]  /*1ea0*/  IMAD.WIDE.U32 R92, R4, R92, R8 ;  /* 0x0000005c045c7225 */ /* 0x000fe200078e0008 */
[----:B-1----:R-:W-:Y:S02]  /*1eb0*/  LEA.HI R67, R0, R0, RZ, 0x1 ;  /* 0x0000000000437211 */ /* 0x002fe400078f08ff */
[----:B--2---:R-:W-:Y:S01]  /*1ec0*/  IADD3 R70, P2, PT, R70, UR4, RZ ;  /* 0x0000000446467c10 */ /* 0x004fe2000ff5e0ff */
[----:B------:R-:W-:Y:S01]  /*1ed0*/  IMAD.MOV.U32 R128, RZ, RZ, R72 ;  /* 0x000000ffff807224 */ /* 0x000fe200078e0048 */
[----:B------:R-:W-:-:S02]  /*1ee0*/  SHF.R.S32.HI R67, RZ, 0x1, R67 ;  /* 0x00000001ff437819 */ /* 0x000fc40000011443 */
[----:B------:R-:W-:Y:S01]  /*1ef0*/  IADD3.X R71, PT, PT, R71, UR5, RZ, P2, !PT ;  /* 0x0000000547477c10 */ /* 0x000fe200097fe4ff */
[----:B------:R-:W-:Y:S01]  /*1f00*/  IMAD.MOV.U32 R130, RZ, RZ, R70 ;  /* 0x000000ffff827224 */ /* 0x000fe200078e0046 */
[----:B------:R-:W-:Y:S01]  /*1f10*/  ISETP.GT.AND P2, PT, R87, R68, PT ;  /* 0x000000445700720c */ /* 0x000fe20003f44270 */
[----:B------:R-:W-:Y:S01]  /*1f20*/  IMAD R66, R90, R67, R65 ;  /* 0x000000435a427224 */ /* 0x000fe200078e0241 */
[C---:B------:R-:W-:Y:S01]  /*1f30*/  LOP3.LUT R10, R12.reuse, 0x20, RZ, 0xfc, !PT ;  /* 0x000000200c0a7812 */ /* 0x040fe200078efcff */
[----:B------:R-:W-:Y:S01]  /*1f40*/  IMAD.MOV.U32 R131, RZ, RZ, R71 ;  /* 0x000000ffff837224 */ /* 0x000fe200078e0047 */
[----:B------:R-:W-:Y:S02]  /*1f50*/  LOP3.LUT R9, R12, 0x40, RZ, 0xfc, !PT ;  /* 0x000000400c097812 */ /* 0x000fe400078efcff */
[----:B------:R-:W-:Y:S02]  /*1f60*/  IADD3 R65, PT, PT, R65, R66, RZ ;  /* 0x0000004241417210 */ /* 0x000fe40007ffe0ff */
[----:B------:R-:W-:-:S02]  /*1f70*/  SHF.R.S32.HI R64, RZ, 0x1f, R66 ;  /* 0x0000001fff407819 */ /* 0x000fc40000011442 */
[----:B------:R-:W-:Y:S02]  /*1f80*/  SHF.R.S32.HI R63, RZ, 0x1f, R65 ;  /* 0x0000001fff3f7819 */ /* 0x000fe40000011441 */
[----:B------:R-:W-:Y:S02]  /*1f90*/  MOV R127, R73 ;  /* 0x00000049007f7202 */ /* 0x000fe40000000f00 */
[----:B------:R-:W-:Y:S01]  /*1fa0*/  IADD3 R61, PT, PT, R93, R61, RZ ;  /* 0x0000003d5d3d7210 */ /* 0x000fe20007ffe0ff */
        /* <DEDUP_REMOVED lines=91> */
.L_x_4094:
        /* <DEDUP_REMOVED lines=20> */
.L_x_4060:
[----:B-12-4-:R-:W-:Y:S05]  /*26a0*/  BSYNC.RECONVERGENT B0 ;  /* 0x0000000000007941 */ /* 0x016fea0003800200 */
.L_x_4059:
        /* <DEDUP_REMOVED lines=17> */
.L_x_4062:
[----:B------:R-:W-:Y:S05]  /*27c0*/  BSYNC.RECONVERGENT B0 ;  /* 0x0000000000007941 */ /* 0x000fea0003800200 */
.L_x_4061:
        /* <DEDUP_REMOVED lines=15> */
.L_x_4066:
[----:B------:R-:W-:Y:S05]  /*28c0*/  BSYNC.RECONVERGENT B0 ;  /* 0x0000000000007941 */ /* 0x000fea0003800200 */
.L_x_4065:
        /* <DEDUP_REMOVED lines=20> */
.L_x_4064:
        /* <DEDUP_REMOVED lines=59> */
.L_x_4072:
[----:B------:R-:W-:Y:S05]  /*2dc0*/  BSYNC.RECONVERGENT B0 ;  /* 0x0000000000007941 */ /* 0x000fea0003800200 */
.L_x_4071:
        /* <DEDUP_REMOVED lines=52> */
.L_x_4074:
[----:B------:R-:W-:Y:S05]  /*3110*/  BSYNC.RECONVERGENT B0 ;  /* 0x0000000000007941 */ /* 0x000fea0003800200 */
.L_x_4073:
        /* <DEDUP_REMOVED lines=51> */
.L_x_4070:
[----:B------:R-:W-:Y:S05]  /*3450*/  BSYNC.RECONVERGENT B1 ;  /* 0x0000000000017941 */ /* 0x000fea0003800200 */
.L_x_4069:
        /* <DEDUP_REMOVED lines=20> */
[----:B------:R-:W-:Y:S05]  /*35a0*/  @!P0 LEA.HI.X R25, R45, R17, R43, 0x1, P4 ;  /* 0x000000112d198211 */ /* 0x000fea00020f0c2b */
[----:B------:R4:W5:Y:S01]  /*35b0*/  @!P0 LDG.E.64 R6, desc[UR6][R24.64] ;  /* 0x0000000618068981 */ /* 0x000962000c1e1b00 */
[--C-:B---3--:R-:W-:Y:S01]  /*35c0*/  @!P0 HADD2.F32 R29, -RZ, R36.reuse.H0_H0 ;  /* 0x20000024ff1d8230 */ /* 0x108fe20000004100 */
[----:B--2---:R-:W-:Y:S01]  /*35d0*/  @!P0 MOV R18, R20 ;  /* 0x0000001400128202 */ /* 0x004fe20000000f00 */
[----:B------:R-:W-:Y:S01]  /*35e0*/  @!P0 HADD2.F32 R26, -RZ, R37.H0_H0 ;  /* 0x20000025ff1a8230 */ /* 0x000fe20000004100 */
[----:B-1----:R-:W-:Y:S01]  /*35f0*/  LEA R52, P4, R40, R72, 0x6 ;  /* 0x0000004828347211 */ /* 0x002fe200078830ff */
[----:B------:R-:W-:Y:S01]  /*3600*/  @!P0 HADD2.F32 R33, -RZ, R36.H1_H1 ;  /* 0x30000024ff218230 */ /* 0x000fe20000004100 */
[----:B----4-:R-:W-:Y:S01]  /*3610*/  @!P0 MOV R24, R21 ;  /* 0x0000001500188202 */ /* 0x010fe20000000f00 */
[----:B------:R-:W-:Y:S01]  /*3620*/  @!P0 HADD2.F32 R27, -RZ, R18.H1_H1 ;  /* 0x30000012ff1b8230 */ /* 0x000fe20000004100 */
[----:B------:R-:W-:Y:S01]  /*3630*/  @!P0 MOV R19, R22 ;  /* 0x0000001600138202 */ /* 0x000fe20000000f00 */
[----:B-----5:R-:W-:Y:S02]  /*3640*/  @!P0 HADD2.F32 R8, -RZ, R6.H0_H0 ;  /* 0x20000006ff088230 */ /* 0x020fe40000004100 */
[----:B------:R-:W-:Y:S01]  /*3650*/  @!P0 HADD2.F32 R31, -RZ, R18.H0_H0 ;  /* 0x20000012ff1f8230 */ /* 0x000fe20000004100 */
[----:B------:R-:W-:Y:S01]  /*3660*/  @!P0 MOV R18, R23 ;  /* 0x0000001700128202 */ /* 0x000fe20000000f00 */
[----:B------:R-:W-:Y:S02]  /*3670*/  @!P0 HADD2.F32 R6, -RZ, R6.H1_H1 ;  /* 0x30000006ff068230 */ /* 0x000fe40000004100 */
[C---:B------:R-:W-:Y:S01]  /*3680*/  @!P0 FMUL.FTZ R51, R27.reuse, R29 ;  /* 0x0000001d1b338220 */ /* 0x040fe20000410000 */
[--C-:B------:R-:W-:Y:S02]  /*3690*/  @!P0 HADD2.F32 R35, -RZ, R24.reuse.H0_H0 ;  /* 0x20000018ff238230 */ /* 0x100fe40000004100 */
[-C--:B------:R-:W-:Y:S01]  /*36a0*/  @!P0 FMUL.FTZ R0, R27, R8.reuse ;  /* 0x000000081b008220 */ /* 0x080fe20000410000 */
[----:B------:R-:W-:Y:S02]  /*36b0*/  @!P0 HADD2.F32 R25, -RZ, R24.H1_H1 ;  /* 0x30000018ff198230 */ /* 0x000fe40000004100 */
[----:B------:R-:W-:Y:S01]  /*36c0*/  @!P0 FFMA.FTZ R51, R31, R8, -R51 ;  /* 0x000000081f338223 */ /* 0x000fe20000010833 */
[----:B------:R-:W-:Y:S02]  /*36d0*/  @!P0 HADD2.F32 R5, -RZ, R7.H0_H0 ;  /* 0x20000007ff058230 */ /* 0x000fe40000004100 */
[----:B------:R-:W-:Y:S01]  /*36e0*/  @!P0 FFMA.FTZ R0, R29, R31, R0 ;  /* 0x0000001f1d008223 */ /* 0x000fe20000010000 */
[----:B------:R-:W-:Y:S02]  /*36f0*/  @!P0 HADD2.F32 R24, -RZ, R19.H1_H1 ;  /* 0x30000013ff188230 */ /* 0x000fe40000004100 */
[C---:B------:R-:W-:Y:S01]  /*3700*/  @!P0 FMUL.FTZ R2, R25.reuse, R6 ;  /* 0x0000000619028220 */ /* 0x040fe20000410000 */
[----:B------:R-:W-:Y:S02]  /*3710*/  @!P0 HADD2.F32 R7, -RZ, R7.H1_H1 ;  /* 0x30000007ff078230 */ /* 0x000fe40000004100 */
[----:B------:R-:W-:Y:S01]  /*3720*/  @!P0 FMUL.FTZ R53, R25, R33 ;  /* 0x0000002119358220 */ /* 0x000fe20000410000 */
[----:B------:R-:W-:Y:S01]  /*3730*/  @!P0 F2FP.F16.F32.PACK_AB R51, R0, R51 ;  /* 0x000000330033823e */ /* 0x000fe200000000ff */
[----:B------:R-:W-:Y:S02]  /*3740*/  @!P0 HADD2.F32 R37, -RZ, R37.H1_H1 ;  /* 0x30000025ff258230 */ /* 0x000fe40000004100 */
[C---:B------:R-:W-:Y:S01]  /*3750*/  @!P0 FMUL.FTZ R3, R24.reuse, R5 ;  /* 0x0000000518038220 */ /* 0x040fe20000410000 */
        /* <DEDUP_REMOVED lines=16> */
[----:B------:R-:W-:Y:S02]  /*3860*/  LEA.HI.X R53, R40, R73, R41, 0x6, P4 ;  /* 0x0000004928357211 */ /* 0x000fe400020f3429 */
[----:B------:R-:W-:Y:S02]  /*3870*/  @!P0 MOV R21, R34 ;  /* 0x0000002200158202 */ /* 0x000fe40000000f00 */
[----:B------:R-:W-:Y:S02]  /*3880*/  @!P0 MOV R22, R32 ;  /* 0x0000002000168202 */ /* 0x000fe40000000f00 */
[----:B------:R-:W-:Y:S05]  /*3890*/  @!P0 MOV R23, R55 ;  /* 0x0000003700178202 */ /* 0x000fea0000000f00 */
[----:B------:R1:W-:Y:S02]  /*38a0*/  STG.E.128 desc[UR6][R52.64], R20 ;  /* 0x0000001434007986 */ /* 0x0003e4000c101d06 */
.L_x_4078:
[----:B------:R-:W-:Y:S05]  /*38b0*/  BSYNC.RECONVERGENT B0 ;  /* 0x0000000000007941 */ /* 0x000fea0003800200 */
.L_x_4077:
[----:B------:R-:W-:Y:S04]  /*38c0*/  BSSY.RECONVERGENT B0, `(.L_x_4079) ;  /* 0x0000038000007945 */ /* 0x000fe80003800200 */
[----:B------:R-:W-:Y:S05]  /*38d0*/  @P3 BRA `(.L_x_4080) ;  /* 0x0000000000d83947 */ /* 0x000fea0003800000 */
[----:B------:R-:W-:Y:S01]  /*38e0*/  ISETP.GE.AND P0, PT, R10, R11, PT ;  /* 0x0000000b0a00720c */ /* 0x000fe20003f06270 */
[----:B-12-4-:R-:W2:Y:S01]  /*38f0*/  LDG.E.128 R20, desc[UR6][R46.64+0x40] ;  /* 0x000040062e147981 */ /* 0x016ea2000c1e1d00 */
        /* <DEDUP_REMOVED lines=52> */
.L_x_4080:
[----:B------:R-:W-:Y:S05]  /*3c40*/  BSYNC.RECONVERGENT B0 ;  /* 0x0000000000007941 */ /* 0x000fea0003800200 */
.L_x_4079:
[----:B------:R-:W-:Y:S05]  /*3c50*/  @P1 BRA `(.L_x_4076) ;  /* 0x0000000000d81947 */ /* 0x000fea0003800000 */
[----:B------:R-:W-:Y:S01]  /*3c60*/  ISETP.GE.AND P0, PT, R9, R11, PT ;  /* 0x0000000b0900720c */ /* 0x000fe20003f06270 */
[----:B-1234-:R-:W2:Y:S01]  /*3c70*/  LDG.E.128 R20, desc[UR6][R46.64+0x80] ;  /* 0x000080062e147981 */ /* 0x01eea2000c1e1d00 */
[----:B------:R-:W1:Y:S11]  /*3c80*/  LDC.64 R36, c[0x0][0x3b8] ;  /* 0x0000ee00ff247b82 */ /* 0x000e760000000a00 */
[C---:B------:R-:W-:Y:S01]  /*3c90*/  @!P0 LEA R18, P1, R45.reuse, R16, 0x1 ;  /* 0x000000102d128211 */ /* 0x040fe200078208ff */
[----:B------:R-:W3:Y:S03]  /*3ca0*/  @!P0 LDG.E.64 R38, desc[UR6][R38.64+0x40] ;  /* 0x0000400626268981 */ /* 0x000ee6000c1e1b00 */
[----:B------:R-:W-:Y:S05]  /*3cb0*/  @!P0 LEA.HI.X R19, R45, R17, R43, 0x1, P1 ;  /* 0x000000112d138211 */ /* 0x000fea00008f0c2b */
[----:B------:R4:W5:Y:S01]  /*3cc0*/  @!P0 LDG.E.64 R6, desc[UR6][R18.64+0x40] ;  /* 0x0000400612068981 */ /* 0x000962000c1e1b00 */
[--C-:B---3--:R-:W-:Y:S01]  /*3cd0*/  @!P0 HADD2.F32 R27, -RZ, R38.reuse.H0_H0 ;  /* 0x20000026ff1b8230 */ /* 0x108fe20000004100 */
[----:B--2---:R-:W-:Y:S01]  /*3ce0*/  @!P0 MOV R11, R20 ;  /* 0x00000014000b8202 */ /* 0x004fe20000000f00 */
[----:B------:R-:W-:Y:S01]  /*3cf0*/  @!P0 HADD2.F32 R31, -RZ, R38.H1_H1 ;  /* 0x30000026ff1f8230 */ /* 0x000fe20000004100 */
[----:B-1----:R-:W-:Y:S01]  /*3d00*/  LEA R42, P1, R36, R72, 0x6 ;  /* 0x00000048242a7211 */ /* 0x002fe200078230ff */
[----:B------:R-:W-:Y:S01]  /*3d10*/  @!P0 HADD2.F32 R26, -RZ, R39.H0_H0 ;  /* 0x20000027ff1a8230 */ /* 0x000fe20000004100 */
[----:B------:R-:W-:Y:S01]  /*3d20*/  @!P0 MOV R24, R21 ;  /* 0x0000001500188202 */ /* 0x000fe20000000f00 */
[--C-:B------:R-:W-:Y:S01]  /*3d30*/  @!P0 HADD2.F32 R25, -RZ, R11.reuse.H1_H1 ;  /* 0x3000000bff198230 */ /* 0x100fe20000004100 */
[----:B----4-:R-:W-:Y:S01]  /*3d40*/  @!P0 MOV R18, R22 ;  /* 0x0000001600128202 */ /* 0x010fe20000000f00 */
[--C-:B-----5:R-:W-:Y:S02]  /*3d50*/  @!P0 HADD2.F32 R8, -RZ, R6.reuse.H0_H0 ;  /* 0x20000006ff088230 */ /* 0x120fe40000004100 */
        /* <DEDUP_REMOVED lines=10> */
[--C-:B------:R-:W-:Y:S02]  /*3e00*/  @!P0 HADD2.F32 R24, -RZ, R18.reuse.H1_H1 ;  /* 0x30000012ff188230 */ /* 0x100fe40000004100 */
        /* <DEDUP_REMOVED lines=27> */
.L_x_4076:
[----:B------:R-:W-:Y:S05]  /*3fc0*/  BSYNC.RECONVERGENT B1 ;  /* 0x0000000000017941 */ /* 0x000fea0003800200 */
.L_x_4075:
        /* <DEDUP_REMOVED lines=8> */
.L_x_4068:
        /* <DEDUP_REMOVED lines=99> */
.L_x_4084:
[----:B------:R-:W-:Y:S05]  /*4680*/  BSYNC.RECONVERGENT B0 ;  /* 0x0000000000007941 */ /* 0x000fea0003800200 */
.L_x_4083:
        /* <DEDUP_REMOVED lines=93> */
.L_x_4086:
[----:B------:R-:W-:Y:S05]  /*4c60*/  BSYNC.RECONVERGENT B0 ;  /* 0x0000000000007941 */ /* 0x000fea0003800200 */
.L_x_4085:
        /* <DEDUP_REMOVED lines=92> */
.L_x_4082:
[----:B------:R-:W-:Y:S05]  /*5230*/  BSYNC.RECONVERGENT B1 ;  /* 0x0000000000017941 */ /* 0x000fea0003800200 */
.L_x_4081:
        /* <DEDUP_REMOVED lines=103> */
.L_x_4090:
[----:B------:R-:W-:Y:S05]  /*58b0*/  BSYNC.RECONVERGENT B0 ;  /* 0x0000000000007941 */ /* 0x000fea0003800200 */
.L_x_4089:
        /* <DEDUP_REMOVED lines=96> */
.L_x_4092:
[----:B------:R-:W-:Y:S05]  /*5ec0*/  BSYNC.RECONVERGENT B0 ;  /* 0x0000000000007941 */ /* 0x000fea0003800200 */
.L_x_4091:
        /* <DEDUP_REMOVED lines=94> */
.L_x_4088:
[----:B------:R-:W-:Y:S05]  /*64b0*/  BSYNC.RECONVERGENT B1 ;  /* 0x0000000000017941 */ /* 0x000fea0003800200 */
.L_x_4087:
[----:B------:R-:W5:Y:S08]  /*64c0*/  LDC R3, c[0x0][0x450] ;  /* 0x00011400ff037b82 */ /* 0x000f700000000800 */
[----:B------:R-:W1:Y:S01]  /*64d0*/  LDC R11, c[0x0][0x450] ;  /* 0x00011400ff0b7b82 */ /* 0x000e620000000800 */
[----:B-----5:R-:W-:Y:S05]  /*64e0*/  IMAD.U32 R3, R3, -0x20, RZ ;  /* 0xffffffe003037824 */ /* 0x020fea00078e00ff */
[C---:B------:R-:W-:Y:S02]  /*64f0*/  LEA R76, P1, R3.reuse, R76, 0x1 ;  /* 0x0000004c034c7211 */ /* 0x040fe400078208ff */
[C---:B------:R-:W-:Y:S02]  /*6500*/  LEA R74, P0, R3.reuse, R74, 0x1 ;  /* 0x0000004a034a7211 */ /* 0x040fe400078008ff */
[C---:B------:R-:W-:Y:S02]  /*6510*/  LEA.HI.X.SX32 R77, R3.reuse, R77, 0x1, P1 ;  /* 0x0000004d034d7211 */ /* 0x040fe400008f0eff */
[----:B-1----:R-:W-:Y:S09]  /*6520*/  LEA.HI.X.SX32 R75, R3, R75, 0x1, P0 ;  /* 0x0000004b034b7211 */ /* 0x002ff200000f0eff */
.L_x_4067:
[----:B------:R-:W-:Y:S05]  /*6530*/  BSYNC.RECONVERGENT B2 ;  /* 0x0000000000027941 */ /* 0x000fea0003800200 */
.L_x_4063:
        /* <DEDUP_REMOVED lines=92> */
.L_x_4093:
[----:B------:R-:W-:Y:S02]  /*6b00*/  IADD3 R94, P1, PT, R94, UR4, RZ ;  /* 0x000000045e5e7c10 */ /* 0x000fe4000ff3e0ff */
[----:B------:R-:W-:Y:S02]  /*6b10*/  IADD3 R14, P0, PT, R14, UR22, RZ ;  /* 0x000000160e0e7c10 */ /* 0x000fe4000ff1e0ff */
[----:B------:R-:W-:Y:S02]  /*6b20*/  IADD3.X R95, PT, PT, R95, UR20, RZ, P1, !PT ;  /* 0x000000145f5f7c10 */ /* 0x000fe40008ffe4ff */
[----:B------:R-:W-:Y:S01]  /*6b30*/  IADD3.X R15, PT, PT, R15, UR21, RZ, P0, !PT ;  /* 0x000000150f0f7c10 */ /* 0x000fe200087fe4ff */
[----:B------:R-:W-:Y:S08]  /*6b40*/  @P2 BRA `(.L_x_4094) ;  /* 0xffffffb800842947 */ /* 0x000ff0000383ffff */
.L_x_4058:
        /* <DEDUP_REMOVED lines=42> */
.L_x_4099:
[----:B------:R2:W-:Y:S02]  /*6df0*/  STS.128 [R0+0x2000], RZ ;  /* 0x002000ff00007388 */ /* 0x0005e40000000c00 */
.L_x_4098:
[----:B------:R-:W-:Y:S05]  /*6e00*/  BSYNC.RECONVERGENT B0 ;  /* 0x0000000000007941 */ /* 0x000fea0003800200 */
.L_x_4097:
        /* <DEDUP_REMOVED lines=25> */
.L_x_4101:
[----:B------:R1:W-:Y:S01]  /*6fa0*/  STS.128 [R0+0x2800], RZ ;  /* 0x002800ff00007388 */ /* 0x0003e20000000c00 */
[----:B------:R-:W-:Y:S05]  /*6fb0*/  BRA `(.L_x_4100) ;  /* 0x00000038008c7947 */ /* 0x000fea0003800000 */
.L_x_4096:
        /* <DEDUP_REMOVED lines=83> */
.L_x_4108:
[----:B------:R-:W-:Y:S05]  /*74f0*/  BSYNC.RECONVERGENT B0 ;  /* 0x0000000000007941 */ /* 0x000fea0003800200 */
.L_x_4107:
[----:B-----5:R-:W-:Y:S01]  /*7500*/  IMAD.MOV.U32 R6, RZ, RZ, R18 ;  /* 0x000000ffff067224 */ /* 0x020fe200078e0012 */
[----:B------:R-:W-:Y:S01]  /*7510*/  MOV R4, R16 ;  /* 0x0000001000047202 */ /* 0x000fe20000000f00 */
[----:B------:R-:W-:Y:S01]  /*7520*/  IMAD.MOV.U32 R7, RZ, RZ, R19 ;  /* 0x000000ffff077224 */ /* 0x000fe200078e0013 */
[----:B------:R-:W-:Y:S02]  /*7530*/  MOV R5, R17 ;  /* 0x0000001100057202 */ /* 0x000fe40000000f00 */
.L_x_4106:
[----:B------:R-:W-:Y:S05]  /*7540*/  BSYNC.RECONVERGENT B1 ;  /* 0x0000000000017941 */ /* 0x000fea0003800200 */
.L_x_4105:
        /* <DEDUP_REMOVED lines=49> */
.L_x_4112:
[----:B------:R-:W-:Y:S05]  /*7860*/  BSYNC.RECONVERGENT B0 ;  /* 0x0000000000007941 */ /* 0x000fea0003800200 */
.L_x_4111:
[----:B-----5:R4:W-:Y:S02]  /*7870*/  STS.128 [R0+0x1000], R16 ;  /* 0x0010001000007388 */ /* 0x0209e40000000c00 */
.L_x_4110:
[----:B------:R-:W-:Y:S05]  /*7880*/  BSYNC.RECONVERGENT B1 ;  /* 0x0000000000017941 */ /* 0x000fea0003800200 */
.L_x_4109:
        /* <DEDUP_REMOVED lines=47> */
.L_x_4114:
[----:B------:R-:W-:Y:S05]  /*7b80*/  BSYNC.RECONVERGENT B0 ;  /* 0x0000000000007941 */ /* 0x000fea0003800200 */
.L_x_4113:
[----:B-----5:R1:W-:Y:S02]  /*7b90*/  STS.128 [R0+0x2000], R16 ;  /* 0x0020001000007388 */ /* 0x0203e40000000c00 */
.L_x_4104:
[----:B------:R-:W-:Y:S05]  /*7ba0*/  BSYNC.RECONVERGENT B2 ;  /* 0x0000000000027941 */ /* 0x000fea0003800200 */
.L_x_4103:
        /* <DEDUP_REMOVED lines=64> */
.L_x_4118:
[----:B------:R-:W-:Y:S05]  /*7fb0*/  BSYNC.RECONVERGENT B0 ;  /* 0x0000000000007941 */ /* 0x000fea0003800200 */
.L_x_4117:
[----:B-----5:R4:W-:Y:S02]  /*7fc0*/  STS.128 [R0+0x800], R16 ;  /* 0x0008001000007388 */ /* 0x0209e40000000c00 */
.L_x_4116:
[----:B------:R-:W-:Y:S05]  /*7fd0*/  BSYNC.RECONVERGENT B1 ;  /* 0x0000000000017941 */ /* 0x000fea0003800200 */
.L_x_4115:
        /* <DEDUP_REMOVED lines=58> */
.L_x_4122:
[----:B------:R-:W-:Y:S05]  /*8380*/  BSYNC.RECONVERGENT B0 ;  /* 0x0000000000007941 */ /* 0x000fea0003800200 */
.L_x_4121:
[----:B-----5:R4:W-:Y:S02]  /*8390*/  STS.128 [R0+0x1800], R16 ;  /* 0x0018001000007388 */ /* 0x0209e40000000c00 */
.L_x_4120:
[----:B------:R-:W-:Y:S05]  /*83a0*/  BSYNC.RECONVERGENT B1 ;  /* 0x0000000000017941 */ /* 0x000fea0003800200 */
.L_x_4119:
        /* <DEDUP_REMOVED lines=56> */
.L_x_4124:
[----:B------:R-:W-:Y:S05]  /*8730*/  BSYNC.RECONVERGENT B0 ;  /* 0x0000000000007941 */ /* 0x000fea0003800200 */
.L_x_4123:
[----:B-----5:R4:W-:Y:S01]  /*8740*/  STS.128 [R0+0x2800], R16 ;  /* 0x0028001000007388 */ /* 0x0209e20000000c00 */
[----:B------:R-:W-:Y:S05]  /*8750*/  BRA `(.L_x_4100) ;  /* 0x0000002000a47947 */ /* 0x000fea0003800000 */
.L_x_4102:
        /* <DEDUP_REMOVED lines=95> */
.L_x_4130:
[----:B------:R-:W-:Y:S05]  /*8d50*/  BSYNC.RECONVERGENT B0 ;  /* 0x0000000000007941 */ /* 0x000fea0003800200 */
.L_x_4129:
[----:B-----5:R-:W-:Y:S01]  /*8d60*/  IMAD.MOV.U32 R6, RZ, RZ, R30 ;  /* 0x000000ffff067224 */ /* 0x020fe200078e001e */
[----:B------:R-:W-:Y:S01]  /*8d70*/  MOV R4, R28 ;  /* 0x0000001c00047202 */ /* 0x000fe20000000f00 */
[----:B------:R-:W-:Y:S01]  /*8d80*/  IMAD.MOV.U32 R7, RZ, RZ, R31 ;  /* 0x000000ffff077224 */ /* 0x000fe200078e001f */
[----:B------:R-:W-:Y:S02]  /*8d90*/  MOV R5, R29 ;  /* 0x0000001d00057202 */ /* 0x000fe40000000f00 */
.L_x_4128:
[----:B------:R-:W-:Y:S05]  /*8da0*/  BSYNC.RECONVERGENT B1 ;  /* 0x0000000000017941 */ /* 0x000fea0003800200 */
.L_x_4127:
        /* <DEDUP_REMOVED lines=87> */
.L_x_4134:
[----:B------:R-:W-:Y:S05]  /*9320*/  BSYNC.RECONVERGENT B0 ;  /* 0x0000000000007941 */ /* 0x000fea0003800200 */
.L_x_4133:
[----:B-----5:R4:W-:Y:S02]  /*9330*/  STS.128 [R0+0x1000], R28 ;  /* 0x0010001c00007388 */ /* 0x0209e40000000c00 */
.L_x_4132:
[----:B------:R-:W-:Y:S05]  /*9340*/  BSYNC.RECONVERGENT B1 ;  /* 0x0000000000017941 */ /* 0x000fea0003800200 */
.L_x_4131:
        /* <DEDUP_REMOVED lines=85> */
.L_x_4136:
[----:B------:R-:W-:Y:S05]  /*98a0*/  BSYNC.RECONVERGENT B0 ;  /* 0x0000000000007941 */ /* 0x000fea0003800200 */
.L_x_4135:
[----:B-----5:R1:W-:Y:S02]  /*98b0*/  STS.128 [R0+0x2000], R28 ;  /* 0x0020001c00007388 */ /* 0x0203e40000000c00 */
.L_x_4126:
[----:B------:R-:W-:Y:S05]  /*98c0*/  BSYNC.RECONVERGENT B2 ;  /* 0x0000000000027941 */ /* 0x000fea0003800200 */
.L_x_4125:
        /* <DEDUP_REMOVED lines=93> */
.L_x_4140:
[----:B------:R-:W-:Y:S05]  /*9ea0*/  BSYNC.RECONVERGENT B0 ;  /* 0x0000000000007941 */ /* 0x000fea0003800200 */
.L_x_4139:
[----:B-----5:R3:W-:Y:S02]  /*9eb0*/  STS.128 [R0+0x800], R28 ;  /* 0x0008001c00007388 */ /* 0x0207e40000000c00 */
.L_x_4138:
[----:B------:R-:W-:Y:S05]  /*9ec0*/  BSYNC.RECONVERGENT B1 ;  /* 0x0000000000017941 */ /* 0x000fea0003800200 */
.L_x_4137:
        /* <DEDUP_REMOVED lines=87> */
.L_x_4144:
[----:B------:R-:W-:Y:S05]  /*a440*/  BSYNC.RECONVERGENT B0 ;  /* 0x0000000000007941 */ /* 0x000fea0003800200 */
.L_x_4143:
[----:B-----5:R1:W-:Y:S02]  /*a450*/  STS.128 [R0+0x1800], R28 ;  /* 0x0018001c00007388 */ /* 0x0203e40000000c00 */
.L_x_4142:
[----:B------:R-:W-:Y:S05]  /*a460*/  BSYNC.RECONVERGENT B1 ;  /* 0x0000000000017941 */ /* 0x000fea0003800200 */
.L_x_4141:
        /* <DEDUP_REMOVED lines=86> */
.L_x_4146:
[----:B------:R-:W-:Y:S05]  /*a9d0*/  BSYNC.RECONVERGENT B0 ;  /* 0x0000000000007941 */ /* 0x000fea0003800200 */
.L_x_4145:
[----:B-----5:R3:W-:Y:S02]  /*a9e0*/  STS.128 [R0+0x2800], R28 ;  /* 0x0028001c00007388 */ /* 0x0207e40000000c00 */
.L_x_4100:
[----:B------:R-:W-:Y:S05]  /*a9f0*/  BSYNC.RECONVERGENT B3 ;  /* 0x0000000000037941 */ /* 0x000fea0003800200 */
.L_x_4095:
        /* <DEDUP_REMOVED lines=28> */
.L_x_4149:
[----:B------:R4:W-:Y:S02]  /*abc0*/  STS.128 [R0+0x5000], RZ ;  /* 0x005000ff00007388 */ /* 0x0009e40000000c00 */
.L_x_4148:
[----:B------:R-:W-:Y:S05]  /*abd0*/  BSYNC.RECONVERGENT B0 ;  /* 0x0000000000007941 */ /* 0x000fea0003800200 */
.L_x_4147:
        /* <DEDUP_REMOVED lines=28> */
.L_x_4152:
[----:B------:R2:W-:Y:S02]  /*ada0*/  STS.128 [R0+0x5800], RZ ;  /* 0x005800ff00007388 */ /* 0x0005e40000000c00 */
.L_x_4151:
[----:B------:R-:W-:Y:S05]  /*adb0*/  BSYNC.RECONVERGENT B0 ;  /* 0x0000000000007941 */ /* 0x000fea0003800200 */
.L_x_4150:
        /* <DEDUP_REMOVED lines=34> */
.L_x_4155:
[----:B------:R2:W-:Y:S01]  /*afe0*/  STS.128 [R0+0x8000], RZ ;  /* 0x008000ff00007388 */ /* 0x0005e20000000c00 */
[----:B------:R-:W-:Y:S05]  /*aff0*/  BRA `(.L_x_4156) ;  /* 0x00000000000c7947 */ /* 0x000fea0003800000 */
.L_x_4154:
[----:B------:R3:W-:Y:S04]  /*b000*/  STS.128 [R0+0x6000], RZ ;  /* 0x006000ff00007388 */ /* 0x0007e80000000c00 */
[----:B------:R3:W-:Y:S04]  /*b010*/  STS.128 [R0+0x7000], RZ ;  /* 0x007000ff00007388 */ /* 0x0007e80000000c00 */
[----:B------:R3:W-:Y:S02]  /*b020*/  STS.128 [R0+0x8000], RZ ;  /* 0x008000ff00007388 */ /* 0x0007e40000000c00 */
.L_x_4156:
[----:B------:R-:W-:Y:S05]  /*b030*/  BSYNC.RECONVERGENT B0 ;  /* 0x0000000000007941 */ /* 0x000fea0003800200 */
.L_x_4153:
        /* <DEDUP_REMOVED lines=31> */
.L_x_4159:
[----:B------:R2:W-:Y:S02]  /*b230*/  STS.128 [R0+0x8800], RZ ;  /* 0x008800ff00007388 */ /* 0x0005e40000000c00 */
.L_x_4158:
[----:B------:R-:W-:Y:S05]  /*b240*/  BSYNC.RECONVERGENT B0 ;  /* 0x0000000000007941 */ /* 0x000fea0003800200 */
.L_x_4157:
[C---:B------:R-:W-:Y:S01]  /*b250*/  SHF.L.U32 R8, R58.reuse, 0x5, RZ ;  /* 0x000000053a087819 */ /* 0x040fe200000006ff */
[----:B------:R-:W3:Y:S01]  /*b260*/  LDCU UR10, c[0x0][0x50c] ;  /* 0x0000a180ff0a77ac */ /* 0x000ee20008000800 */
[----:B-12---:R-:W-:Y:S01]  /*b270*/  SHF.L.U32 R5, R58, 0x4, RZ ;  /* 0x000000043a057819 */ /* 0x006fe200000006ff */
[----:B------:R-:W0:Y:S01]  /*b280*/  LDGDEPBAR ;  /* 0x00000000000079af */ /* 0x000e220000000000 */
        /* <DEDUP_REMOVED lines=13> */
[----:B------:R-:W-:Y:S01]  /*b360*/  LOP3.LUT P6, RZ, R58, 0x4, RZ, 0xc0, !PT ;  /* 0x000000043aff7812 */ /* 0x000fe200078cc0ff */
[----:B-----5:R-:W-:Y:S01]  /*b370*/  LDSM.16.M88.4 R48, [R86] ;  /* 0x000000005630783b */ /* 0x020fe20000000200 */
[----:B------:R-:W-:Y:S02]  /*b380*/  MOV R11, 0x20 ;  /* 0x00000020000b7802 */ /* 0x000fe40000000f00 */
[----:B------:R-:W-:Y:S01]  /*b390*/  ISETP.GT.AND P0, PT, R89, R126, PT ;  /* 0x0000007e5900720c */ /* 0x000fe20003f04270 */
[----:B------:R-:W1:Y:S01]  /*b3a0*/  LDSM.16.M88.4 R36, [R2+0x3000] ;  /* 0x003000000224783b */ /* 0x000e620000000200 */
[----:B------:R-:W-:-:S02]  /*b3b0*/  SEL R11, R11, 0xffffffe0, !P6 ;  /* 0xffffffe00b0b7807 */ /* 0x000fc40007000000 */
[C---:B------:R-:W-:Y:S01]  /*b3c0*/  VIMNMX R88, PT, PT, R59.reuse, R60, PT ;  /* 0x0000003c3b587248 */ /* 0x040fe20003fe0100 */
[----:B------:R-:W2:Y:S01]  /*b3d0*/  LDSM.16.M88.4 R72, [R2+0x3400] ;  /* 0x003400000248783b */ /* 0x000ea20000000200 */
[-C--:B------:R-:W-:Y:S02]  /*b3e0*/  IADD3 R57, PT, PT, R86, R11.reuse, RZ ;  /* 0x0000000b56397210 */ /* 0x080fe40007ffe0ff */
[----:B------:R-:W-:Y:S01]  /*b3f0*/  IADD3 R56, PT, PT, R2, R11, RZ ;  /* 0x0000000b02387210 */ /* 0x000fe20007ffe0ff */
[----:B------:R-:W4:Y:S01]  /*b400*/  LDSM.16.M88.4 R64, [R2+0x3800] ;  /* 0x003800000240783b */ /* 0x000f220000000200 */
[----:B------:R-:W-:-:S03]  /*b410*/  VIADDMNMX R110, R59, 0x8, R60, PT ;  /* 0x000000083b6e7846 */ /* 0x000fc6000380013c */
[----:B------:R-:W3:Y:S04]  /*b420*/  LDSM.16.M88.4 R16, [R2+0x3c00] ;  /* 0x003c00000210783b */ /* 0x000ee80000000200 */
[----:B------:R-:W-:Y:S04]  /*b430*/  LDSM.16.M88.4 R4, [R57] ;  /* 0x000000003904783b */ /* 0x000fe80000000200 */
[----:B------:R-:W3:Y:S04]  /*b440*/  LDSM.16.M88.4 R28, [R56+0x3000] ;  /* 0x00300000381c783b */ /* 0x000ee80000000200 */
[----:B------:R-:W3:Y:S04]  /*b450*/  LDSM.16.M88.4 R24, [R56+0x3400] ;  /* 0x003400003818783b */ /* 0x000ee80000000200 */
        /* <DEDUP_REMOVED lines=12> */
[C---:B---3--:R-:W-:Y:S08]  /*b520*/  HMMA.16816.F32 R52, R48.reuse, R16, RZ ;  /* 0x000000103034723c */ /* 0x048ff000000018ff */
[----:B------:R-:W-:Y:S01]  /*b530*/  HMMA.16816.F32 R48, R48, R18, RZ ;  /* 0x000000123030723c */ /* 0x000fe200000018ff */
[----:B------:R-:W1:Y:S07]  /*b540*/  LDSM.16.M88.4 R16, [R56+0x3c00] ;  /* 0x003c00003810783b */ /* 0x000e6e0000000200 */
[C---:B------:R-:W-:Y:S08]  /*b550*/  HMMA.16816.F32 R20, R4.reuse, R28, R20 ;  /* 0x0000001c0414723c */ /* 0x040ff00000001814 */
        /* <DEDUP_REMOVED lines=34> */
[----:B------:R-:W1:Y:S01]  /*b780*/  MUFU.TANH R61, R61 ;  /* 0x0000003d003d7308 */ /* 0x000e620000002400 */
[----:B------:R-:W-:Y:S07]  /*b790*/  HMMA.16816.F32 R64, R80, R78, R64 ;  /* 0x0000004e5040723c */ /* 0x000fee0000001840 */
[----:B------:R-:W3:Y:S01]  /*b7a0*/  MUFU.TANH R62, R62 ;  /* 0x0000003e003e7308 */ /* 0x000ee20000002400 */
[----:B------:R-:W-:Y:S01]  /*b7b0*/  HMMA.16816.F32 R72, R44, R42, R72 ;  /* 0x0000002a2c48723c */ /* 0x000fe20000001848 */
[----:B----4-:R-:W4:Y:S04]  /*b7c0*/  LDSM.16.M88.4 R20, [R2+0x5800] ;  /* 0x005800000214783b */ /* 0x010f280000000200 */
[----:B------:R-:W4:Y:S02]  /*b7d0*/  LDSM.16.M88.4 R40, [R56+0x4c00] ;  /* 0x004c00003828783b */ /* 0x000f240000000200 */
        /* <DEDUP_REMOVED lines=17> */
[C---:B------:R-:W-:Y:S08]  /*b8f0*/  HMMA.16816.F32 R52, R44.reuse, R40, R52 ;  /* 0x000000282c34723c */ /* 0x040ff00000001834 */
        /* <DEDUP_REMOVED lines=74> */
.L_x_4161:
        /* <DEDUP_REMOVED lines=48> */
[C---:B------:R-:W-:Y:S01]  /*c0a0*/  IMAD R6, R5.reuse, R109, R6 ;  /* 0x0000006d05067224 */ /* 0x040fe200078e0206 */
        /* <DEDUP_REMOVED lines=10> */
.L_x_4162:
[----:B------:R-:W2:Y:S01]  /*c150*/  LDCU UR4, c[0x0][0x440] ;  /* 0x00008800ff0477ac */ /* 0x000ea20008000800 */
[----:B------:R-:W-:-:S04]  /*c160*/  LEA R18, P3, R108, R128, 0x6 ;  /* 0x000000806c127211 */ /* 0x000fc800078630ff */
[----:B------:R-:W-:Y:S02]  /*c170*/  LEA.HI.X R19, R108, R127, R109, 0x6, P3 ;  /* 0x0000007f6c137211 */ /* 0x000fe400018f346d */
[----:B--2---:R-:W-:Y:S02]  /*c180*/  ISETP.GE.AND P2, PT, R12, UR4, PT ;  /* 0x000000040c007c0c */ /* 0x004fe4000bf46270 */
[----:B------:R-:W-:Y:S02]  /*c190*/  ISETP.GE.AND P1, PT, R10, UR4, PT ;  /* 0x000000040a007c0c */ /* 0x000fe4000bf26270 */
[----:B------:R-:W-:-:S09]  /*c1a0*/  ISETP.GE.AND P0, PT, R9, UR4, PT ;  /* 0x0000000409007c0c */ /* 0x000fd2000bf06270 */
[--C-:B------:R-:W-:Y:S02]  /*c1b0*/  @!P2 IMAD.MOV.U32 R6, RZ, RZ, R128.reuse ;  /* 0x000000ffff06a224 */ /* 0x100fe400078e0080 */
[----:B------:R-:W-:Y:S01]  /*c1c0*/  @!P2 IMAD.MOV.U32 R7, RZ, RZ, R127 ;  /* 0x000000ffff07a224 */ /* 0x000fe200078e007f */
        /* <DEDUP_REMOVED lines=35> */
.L_x_4160:
[----:B---3--:R-:W-:Y:S01]  /*c400*/  IMAD.SHL.U32 R6, R58, 0x2, RZ ;  /* 0x000000023a067824 */ /* 0x008fe200078e00ff */
[----:B------:R-:W2:Y:S01]  /*c410*/  LDCU UR4, c[0x0][0x45c] ;  /* 0x00008b80ff0477ac */ /* 0x000ea20008000800 */
[----:B------:R-:W-:-:S03]  /*c420*/  LOP3.LUT R90, R3, 0x120, R8, 0xf8, !PT ;  /* 0x00000120035a7812 */ /* 0x000fc600078ef808 */
[----:B------:R-:W-:Y:S02]  /*c430*/  LOP3.LUT R6, R6, 0x6, RZ, 0xc0, !PT ;  /* 0x0000000606067812 */ /* 0x000fe400078ec0ff */
[----:B------:R-:W-:Y:S02]  /*c440*/  LEA R90, R90, UR5, 0x1 ;  /* 0x000000055a5a7c11 */ /* 0x000fe4000f8e08ff */
[C---:B------:R-:W-:Y:S02]  /*c450*/  LOP3.LUT R7, R85.reuse, R6, RZ, 0xfc, !PT ;  /* 0x0000000655077212 */ /* 0x040fe400078efcff */
[----:B------:R-:W-:Y:S01]  /*c460*/  LOP3.LUT R5, R85, 0x1, R6, 0xfe, !PT ;  /* 0x0000000155057812 */ /* 0x000fe200078efe06 */
[----:B----4-:R-:W-:Y:S01]  /*c470*/  IMAD.IADD R94, R11, 0x1, R90 ;  /* 0x000000010b5e7824 */ /* 0x010fe200078e025a */
[C---:B------:R-:W-:Y:S01]  /*c480*/  ISETP.GE.AND P4, PT, R7.reuse, R88, PT ;  /* 0x000000580700720c */ /* 0x040fe20003f86270 */
[----:B------:R-:W-:Y:S01]  /*c490*/  LDSM.16.MT88.4 R76, [R90+0x6000] ;  /* 0x006000005a4c783b */ /* 0x000fe20000004200 */
[----:B------:R-:W-:-:S02]  /*c4a0*/  ISETP.GE.AND P3, PT, R7, R110, PT ;  /* 0x0000006e0700720c */ /* 0x000fc40003f66270 */
[--C-:B------:R-:W-:Y:S01]  /*c4b0*/  LOP3.LUT R7, R85, 0x8, R6.reuse, 0xfe, !PT ;  /* 0x0000000855077812 */ /* 0x100fe200078efe06 */
[----:B------:R-:W-:Y:S01]  /*c4c0*/  LDSM.16.MT88.4 R68, [R94+0x6000] ;  /* 0x006000005e44783b */ /* 0x000fe20000004200 */
[C---:B------:R-:W-:Y:S02]  /*c4d0*/  ISETP.GE.AND P0, PT, R5.reuse, R88, PT ;  /* 0x000000580500720c */ /* 0x040fe40003f06270 */
[----:B------:R-:W-:Y:S01]  /*c4e0*/  ISETP.GE.AND P2, PT, R5, R110, PT ;  /* 0x0000006e0500720c */ /* 0x000fe20003f46270 */
[----:B------:R-:W-:Y:S01]  /*c4f0*/  LDSM.16.MT88.4 R52, [R94+0x7000] ;  /* 0x007000005e34783b */ /* 0x000fe20000004200 */
[----:B------:R-:W-:Y:S02]  /*c500*/  LOP3.LUT R5, R85, 0x9, R6, 0xfe, !PT ;  /* 0x0000000955057812 */ /* 0x000fe400078efe06 */
[C---:B------:R-:W-:Y:S02]  /*c510*/  ISETP.GE.AND P5, PT, R7.reuse, R88, PT ;  /* 0x000000580700720c */ /* 0x040fe40003fa6270 */
[----:B------:R-:W-:-:S02]  /*c520*/  ISETP.GE.AND P1, PT, R7, R110, PT ;  /* 0x0000006e0700720c */ /* 0x000fc40003f26270 */
[--C-:B------:R-:W-:Y:S02]  /*c530*/  LOP3.LUT R7, R85, 0x10, R6.reuse, 0xfe, !PT ;  /* 0x0000001055077812 */ /* 0x100fe400078efe06 */
[----:B------:R-:W-:Y:S02]  /*c540*/  FSEL R57, R57, -INF , !P4 ;  /* 0xff80000039397808 */ /* 0x000fe40006000000 */
[----:B------:R-:W-:Y:S02]  /*c550*/  FSEL R27, R62, -INF , !P3 ;  /* 0xff8000003e1b7808 */ /* 0x000fe40005800000 */
[C---:B------:R-:W-:Y:S02]  /*c560*/  ISETP.GE.AND P4, PT, R5.reuse, R88, PT ;  /* 0x000000580500720c */ /* 0x040fe40003f86270 */
[----:B------:R-:W-:Y:S02]  /*c570*/  ISETP.GE.AND P3, PT, R5, R110, PT ;  /* 0x0000006e0500720c */ /* 0x000fe40003f66270 */
[----:B------:R-:W-:-:S02]  /*c580*/  LOP3.LUT R5, R85, 0x11, R6, 0xfe, !PT ;  /* 0x0000001155057812 */ /* 0x000fc400078efe06 */
[----:B------:R-:W-:Y:S02]  /*c590*/  FSEL R61, R61, -INF , !P0 ;  /* 0xff8000003d3d7808 */ /* 0x000fe40004000000 */
[----:B------:R-:W-:Y:S02]  /*c5a0*/  FSEL R63, R63, -INF , !P2 ;  /* 0xff8000003f3f7808 */ /* 0x000fe40005000000 */
[C---:B------:R-:W-:Y:S02]  /*c5b0*/  ISETP.GE.AND P0, PT, R7.reuse, R88, PT ;  /* 0x000000580700720c */ /* 0x040fe40003f06270 */
[----:B------:R-:W-:Y:S02]  /*c5c0*/  ISETP.GE.AND P2, PT, R7, R110, PT ;  /* 0x0000006e0700720c */ /* 0x000fe40003f46270 */
[----:B------:R-:W-:Y:S02]  /*c5d0*/  LOP3.LUT R7, R85, 0x18, R6, 0xfe, !PT ;  /* 0x0000001855077812 */ /* 0x000fe400078efe06 */
[----:B------:R-:W-:-:S02]  /*c5e0*/  FSEL R31, R24, -INF , !P5 ;  /* 0xff800000181f7808 */ /* 0x000fc40006800000 */
[----:B-1----:R-:W-:Y:S02]  /*c5f0*/  FSEL R29, R32, -INF , !P1 ;  /* 0xff800000201d7808 */ /* 0x002fe40004800000 */
[C---:B------:R-:W-:Y:S02]  /*c600*/  ISETP.GE.AND P5, PT, R5.reuse, R88, PT ;  /* 0x000000580500720c */ /* 0x040fe40003fa6270 */
[----:B------:R-:W-:Y:S02]  /*c610*/  ISETP.GE.AND P1, PT, R5, R110, PT ;  /* 0x0000006e0500720c */ /* 0x000fe40003f26270 */
[----:B------:R-:W-:Y:S02]  /*c620*/  LOP3.LUT R5, R85, 0x19, R6, 0xfe, !PT ;  /* 0x0000001955057812 */ /* 0x000fe400078efe06 */
[----:B------:R-:W-:Y:S02]  /*c630*/  FSEL R25, R25, -INF , !P4 ;  /* 0xff80000019197808 */ /* 0x000fe40006000000 */
[----:B------:R-:W-:-:S02]  /*c640*/  FSEL R33, R33, -INF , !P3 ;  /* 0xff80000021217808 */ /* 0x000fc40005800000 */
[C---:B------:R-:W-:Y:S02]  /*c650*/  ISETP.GE.AND P4, PT, R7.reuse, R88, PT ;  /* 0x000000580700720c */ /* 0x040fe40003f86270 */
[----:B------:R-:W-:Y:S02]  /*c660*/  ISETP.GE.AND P3, PT, R7, R110, PT ;  /* 0x0000006e0700720c */ /* 0x000fe40003f66270 */
[----:B------:R-:W-:Y:S02]  /*c670*/  LOP3.LUT R17, R85, 0x20, R6, 0xfe, !PT ;  /* 0x0000002055117812 */ /* 0x000fe400078efe06 */
[----:B------:R-:W-:Y:S02]  /*c680*/  FSEL R23, R36, -INF , !P0 ;  /* 0xff80000024177808 */ /* 0x000fe40004000000 */
[----:B------:R-:W-:Y:S02]  /*c690*/  FSEL R7, R35, -INF , !P2 ;  /* 0xff80000023077808 */ /* 0x000fe40005000000 */
[----:B------:R-:W-:-:S02]  /*c6a0*/  ISETP.GE.AND P0, PT, R5, R88, PT ;  /* 0x000000580500720c */ /* 0x000fc40003f06270 */
[----:B------:R-:W-:Y:S02]  /*c6b0*/  ISETP.GE.AND P2, PT, R5, R110, PT ;  /* 0x0000006e0500720c */ /* 0x000fe40003f46270 */
[----:B------:R-:W-:Y:S02]  /*c6c0*/  LOP3.LUT R5, R85, 0x21, R6, 0xfe, !PT ;  /* 0x0000002155057812 */ /* 0x000fe400078efe06 */
[----:B------:R-:W-:Y:S02]  /*c6d0*/  FSEL R19, R34, -INF , !P5 ;  /* 0xff80000022137808 */ /* 0x000fe40006800000 */
[----:B------:R-:W-:Y:S02]  /*c6e0*/  FSEL R37, R37, -INF , !P1 ;  /* 0xff80000025257808 */ /* 0x000fe40004800000 */
[C---:B------:R-:W-:Y:S02]  /*c6f0*/  ISETP.GE.AND P5, PT, R17.reuse, R88, PT ;  /* 0x000000581100720c */ /* 0x040fe40003fa6270 */
[----:B------:R-:W-:-:S02]  /*c700*/  ISETP.GE.AND P1, PT, R17, R110, PT ;  /* 0x0000006e1100720c */ /* 0x000fc40003f26270 */
[----:B------:R-:W-:Y:S02]  /*c710*/  FSEL R21, R38, -INF , !P4 ;  /* 0xff80000026157808 */ /* 0x000fe40006000000 */
[----:B------:R-:W-:Y:S02]  /*c720*/  FSEL R17, R26, -INF , !P3 ;  /* 0xff8000001a117808 */ /* 0x000fe40005800000 */
[C---:B------:R-:W-:Y:S02]  /*c730*/  ISETP.GE.AND P4, PT, R5.reuse, R88, PT ;  /* 0x000000580500720c */ /* 0x040fe40003f86270 */
[----:B------:R-:W-:Y:S02]  /*c740*/  ISETP.GE.AND P3, PT, R5, R110, PT ;  /* 0x0000006e0500720c */ /* 0x000fe40003f66270 */
[----:B------:R-:W-:Y:S02]  /*c750*/  FSEL R5, R4, -INF , !P2 ;  /* 0xff80000004057808 */ /* 0x000fe40005000000 */
[----:B------:R-:W-:-:S02]  /*c760*/  FMNMX3.FTZ R4, R57, R61, R31, !PT ;  /* 0x0000003d39047276 */ /* 0x000fc4000781001f */
[----:B------:R-:W-:Y:S02]  /*c770*/  LOP3.LUT R35, R85, 0x28, R6, 0xfe, !PT ;  /* 0x0000002855237812 */ /* 0x000fe400078efe06 */
[----:B------:R-:W-:Y:S02]  /*c780*/  FSEL R39, R39, -INF , !P0 ;  /* 0xff80000027277808 */ /* 0x000fe40004000000 */
[----:B------:R-:W-:Y:S02]  /*c790*/  FMNMX3.FTZ R4, R4, R25, R23, !PT ;  /* 0x0000001904047276 */ /* 0x000fe40007810017 */
[C---:B------:R-:W-:Y:S02]  /*c7a0*/  ISETP.GE.AND P0, PT, R35.reuse, R88, PT ;  /* 0x000000582300720c */ /* 0x040fe40003f06270 */
[----:B------:R-:W-:Y:S02]  /*c7b0*/  ISETP.GE.AND P2, PT, R35, R110, PT ;  /* 0x0000006e2300720c */ /* 0x000fe40003f46270 */
[----:B------:R-:W-:-:S02]  /*c7c0*/  FMNMX3.FTZ R16, R27, R63, R29, !PT ;  /* 0x0000003f1b107276 */ /* 0x000fc4000781001d */
[C-C-:B------:R-:W-:Y:S02]  /*c7d0*/  LOP3.LUT R41, R85.reuse, 0x29, R6.reuse, 0xfe, !PT ;  /* 0x0000002955297812 */ /* 0x140fe400078efe06 */
[----:B------:R-:W-:Y:S02]  /*c7e0*/  LOP3.LUT R35, R85, 0x30, R6, 0xfe, !PT ;  /* 0x0000003055237812 */ /* 0x000fe400078efe06 */
[----:B------:R-:W-:Y:S02]  /*c7f0*/  FSEL R137, R137, -INF , !P5 ;  /* 0xff80000089897808 */ /* 0x000fe40006800000 */
[----:B------:R-:W-:Y:S02]  /*c800*/  FMNMX3.FTZ R4, R4, R19, R21, !PT ;  /* 0x0000001304047276 */ /* 0x000fe40007810015 */
[----:B------:R-:W-:Y:S02]  /*c810*/  FSEL R123, R123, -INF , !P1 ;  /* 0xff8000007b7b7808 */ /* 0x000fe40004800000 */
[----:B------:R-:W-:-:S02]  /*c820*/  FSEL R129, R129, -INF , !P4 ;  /* 0xff80000081817808 */ /* 0x000fc40006000000 */
[----:B------:R-:W-:Y:S02]  /*c830*/  FSEL R121, R121, -INF , !P3 ;  /* 0xff80000079797808 */ /* 0x000fe40005800000 */
[----:B------:R-:W-:Y:S02]  /*c840*/  FMNMX3.FTZ R16, R16, R33, R7, !PT ;  /* 0x0000002110107276 */ /* 0x000fe40007810007 */
[C---:B------:R-:W-:Y:S02]  /*c850*/  ISETP.GE.AND P5, PT, R41.reuse, R88, PT ;  /* 0x000000582900720c */ /* 0x040fe40003fa6270 */
[----:B------:R-:W-:Y:S02]  /*c860*/  ISETP.GE.AND P1, PT, R41, R110, PT ;  /* 0x0000006e2900720c */ /* 0x000fe40003f26270 */
[C---:B------:R-:W-:Y:S02]  /*c870*/  ISETP.GE.AND P4, PT, R35.reuse, R88, PT ;  /* 0x000000582300720c */ /* 0x040fe40003f86270 */
[----:B------:R-:W-:-:S02]  /*c880*/  ISETP.GE.AND P3, PT, R35, R110, PT ;  /* 0x0000006e2300720c */ /* 0x000fc40003f66270 */
[C-C-:B------:R-:W-:Y:S02]  /*c890*/  LOP3.LUT R35, R85.reuse, 0x38, R6.reuse, 0xfe, !PT ;  /* 0x0000003855237812 */ /* 0x140fe400078efe06 */
[----:B------:R-:W-:Y:S02]  /*c8a0*/  LOP3.LUT R41, R85, 0x31, R6, 0xfe, !PT ;  /* 0x0000003155297812 */ /* 0x000fe400078efe06 */
[----:B------:R-:W-:Y:S02]  /*c8b0*/  FSEL R117, R117, -INF , !P0 ;  /* 0xff80000075757808 */ /* 0x000fe40004000000 */
[----:B------:R-:W-:Y:S02]  /*c8c0*/  FMNMX3.FTZ R4, R4, R39, R137, !PT ;  /* 0x0000002704047276 */ /* 0x000fe40007810089 */
[----:B------:R-:W-:Y:S02]  /*c8d0*/  FMNMX3.FTZ R16, R16, R37, R17, !PT ;  /* 0x0000002510107276 */ /* 0x000fe40007810011 */
[----:B------:R-:W-:-:S02]  /*c8e0*/  FSEL R125, R125, -INF , !P5 ;  /* 0xff8000007d7d7808 */ /* 0x000fc40006800000 */
[----:B------:R-:W-:Y:S02]  /*c8f0*/  FSEL R119, R119, -INF , !P1 ;  /* 0xff80000077777808 */ /* 0x000fe40004800000 */
[C---:B------:R-:W-:Y:S02]  /*c900*/  ISETP.GE.AND P5, PT, R35.reuse, R88, PT ;  /* 0x000000582300720c */ /* 0x040fe40003fa6270 */
[----:B------:R-:W-:Y:S02]  /*c910*/  ISETP.GE.AND P1, PT, R35, R110, PT ;  /* 0x0000006e2300720c */ /* 0x000fe40003f26270 */
[----:B------:R-:W-:Y:S02]  /*c920*/  ISETP.GE.AND P0, PT, R41, R88, PT ;  /* 0x000000582900720c */ /* 0x000fe40003f06270 */
[----:B------:R-:W-:Y:S02]  /*c930*/  LOP3.LUT R35, R85, 0x39, R6, 0xfe, !PT ;  /* 0x0000003955237812 */ /* 0x000fe400078efe06 */
        /* <DEDUP_REMOVED lines=8> */
[----:B------:R-:W-:Y:S02]  /*c9c0*/  ISETP.GE.AND P2, PT, R41, R110, PT ;  /* 0x0000006e2900720c */ /* 0x000fe40003f46270 */
[----:B------:R-:W-:Y:S02]  /*c9d0*/  FSEL R98, R98, -INF , !P3 ;  /* 0xff80000062627808 */ /* 0x000fe40005800000 */
[----:B------:R-:W-:Y:S02]  /*c9e0*/  FMNMX3.FTZ R16, R16, R121, R115, !PT ;  /* 0x0000007910107276 */ /* 0x000fe40007810073 */
[----:B------:R-:W-:Y:S02]  /*c9f0*/  FSEL R107, R107, -INF , !P4 ;  /* 0xff8000006b6b7808 */ /* 0x000fe40006000000 */
[----:B------:R-:W-:-:S02]  /*ca00*/  FMNMX3.FTZ R4, R4, R114, R111, !PT ;  /* 0x0000007204047276 */ /* 0x000fc4000781006f */
[----:B------:R-:W-:Y:S02]  /*ca10*/  ISETP.GE.AND P0, PT, R35, R110, PT ;  /* 0x0000006e2300720c */ /* 0x000fe40003f06270 */
[----:B------:R-:W-:Y:S02]  /*ca20*/  FSEL R97, R97, -INF , !P2 ;  /* 0xff80000061617808 */ /* 0x000fe40005000000 */
[----:B------:R-:W-:Y:S02]  /*ca30*/  FSEL R96, R96, -INF , !P1 ;  /* 0xff80000060607808 */ /* 0x000fe40004800000 */
        /* <DEDUP_REMOVED lines=11> */
[----:B-1----:R-:W-:-:S03]  /*caf0*/  FMNMX.FTZ R84, R41, R84, !PT ;  /* 0x0000005429547209 */ /* 0x002fc60007810000 */
[----:B------:R-:W-:Y:S01]  /*cb00*/  LDSM.16.MT88.4 R40, [R90+0x8000] ;  /* 0x008000005a28783b */ /* 0x000fe20000004200 */
        /* <DEDUP_REMOVED lines=19> */
[----:B------:R-:W2:Y:S01]  /*cc40*/  MUFU.EX2 R104, R104 ;  /* 0x0000006800687308 */ /* 0x000ea20000000800 */
[----:B------:R-:W-:Y:S01]  /*cc50*/  FFMA.FTZ R11, R17, UR4, -R100 ;  /* 0x00000004110b7c23 */ /* 0x000fe20008010864 */
[--C-:B------:R-:W-:Y:S01]  /*cc60*/  FFMA.FTZ R29, R21, UR4, -R116.reuse ;  /* 0x00000004151d7c23 */ /* 0x100fe20008010874 */
[----:B------:R-:W3:Y:S01]  /*cc70*/  LDSM.16.MT88.4 R16, [R90+0x7400] ;  /* 0x007400005a10783b */ /* 0x000ee20000004200 */
[----:B------:R-:W-:Y:S01]  /*cc80*/  MUFU.EX2 R102, R102 ;  /* 0x0000006600667308 */ /* 0x000fe20000000800 */
[----:B------:R-:W-:Y:S01]  /*cc90*/  FFMA.FTZ R28, R39, UR4, -R116 ;  /* 0x00000004271c7c23 */ /* 0x000fe20008010874 */
[--C-:B------:R-:W-:Y:S01]  /*cca0*/  FFMA.FTZ R31, R7, UR4, -R100.reuse ;  /* 0x00000004071f7c23 */ /* 0x100fe20008010864 */
[--C-:B------:R-:W-:Y:S01]  /*ccb0*/  FFMA.FTZ R30, R37, UR4, -R100.reuse ;  /* 0x00000004251e7c23 */ /* 0x100fe20008010864 */
[----:B------:R-:W4:Y:S01]  /*ccc0*/  MUFU.EX2 R101, R101 ;  /* 0x0000006500657308 */ /* 0x000f220000000800 */
[----:B------:R-:W-:Y:S01]  /*ccd0*/  FFMA.FTZ R8, R5, UR4, -R100 ;  /* 0x0000000405087c23 */ /* 0x000fe20008010864 */
[----:B------:R-:W5:Y:S01]  /*cce0*/  LDSM.16.MT88.4 R20, [R94+0x6400] ;  /* 0x006400005e14783b */ /* 0x000f620000004200 */
[----:B------:R-:W-:Y:S01]  /*ccf0*/  FFMA.FTZ R120, R137, UR4, -R116 ;  /* 0x0000000489787c23 */ /* 0x000fe20008010874 */
[----:B------:R-:W-:Y:S01]  /*cd00*/  MUFU.EX2 R99, R99 ;  /* 0x0000006300637308 */ /* 0x000fe20000000800 */
[----:B------:R-:W-:Y:S01]  /*cd10*/  FFMA.FTZ R118, R123, UR4, -R100 ;  /* 0x000000047b767c23 */ /* 0x000fe20008010864 */
[----:B--2---:R-:W-:Y:S01]  /*cd20*/  F2FP.F16.F32.PACK_AB R48, R103, R104 ;  /* 0x000000686730723e */ /* 0x004fe200000000ff */
[----:B------:R-:W-:Y:S01]  /*cd30*/  LDSM.16.MT88.4 R32, [R90+0x6400] ;  /* 0x006400005a20783b */ /* 0x000fe20000004200 */
[----:B------:R-:W2:Y:S01]  /*cd40*/  MUFU.EX2 R112, R112 ;  /* 0x0000007000707308 */ /* 0x000ea20000000800 */
[----:B------:R-:W-:Y:S01]  /*cd50*/  FFMA.FTZ R129, R129, UR4, -R116 ;  /* 0x0000000481817c23 */ /* 0x000fe20008010874 */
[----:B------:R-:W-:Y:S01]  /*cd60*/  FFMA.FTZ R121, R121, UR4, -R100 ;  /* 0x0000000479797c23 */ /* 0x000fe20008010864 */
[----:B------:R-:W-:Y:S01]  /*cd70*/  LDSM.16.MT88.4 R24, [R94+0x7400] ;  /* 0x007400005e18783b */ /* 0x000fe20000004200 */
[----:B------:R-:W1:Y:S01]  /*cd80*/  MUFU.EX2 R106, R106 ;  /* 0x0000006a006a7308 */ /* 0x000e620000000800 */
[--C-:B------:R-:W-:Y:S01]  /*cd90*/  FFMA.FTZ R113, R113, UR4, -R116.reuse ;  /* 0x0000000471717c23 */ /* 0x100fe20008010874 */
[----:B----4-:R-:W-:Y:S01]  /*cda0*/  F2FP.F16.F32.PACK_AB R50, R101, R102 ;  /* 0x000000666532723e */ /* 0x010fe200000000ff */
[--C-:B------:R-:W-:Y:S01]  /*cdb0*/  FFMA.FTZ R114, R114, UR4, -R116.reuse ;  /* 0x0000000472727c23 */ /* 0x100fe20008010874 */
[----:B------:R-:W4:Y:S01]  /*cdc0*/  MUFU.EX2 R105, R105 ;  /* 0x0000006900697308 */ /* 0x000f220000000800 */
[----:B------:R-:W-:Y:S01]  /*cdd0*/  FFMA.FTZ R111, R111, UR4, -R116 ;  /* 0x000000046f6f7c23 */ /* 0x000fe20008010874 */
[----:B------:R-:W-:Y:S01]  /*cde0*/  FADD.FTZ R103, R104, R103 ;  /* 0x0000006768677221 */ /* 0x000fe20000010000 */
[----:B------:R-:W-:Y:S01]  /*cdf0*/  ISETP.GT.AND P0, PT, R89, R126, PT ;  /* 0x0000007e5900720c */ /* 0x000fe20003f04270 */
[----:B------:R-:W-:Y:S01]  /*ce00*/  MUFU.EX2 R93, R93 ;  /* 0x0000005d005d7308 */ /* 0x000fe20000000800 */
[----:B--2---:R-:W-:Y:S01]  /*ce10*/  F2FP.F16.F32.PACK_AB R49, R112, R99 ;  /* 0x000000637031723e */ /* 0x004fe200000000ff */
[----:B------:R-:W-:-:S02]  /*ce20*/  FADD.FTZ R99, R99, R112 ;  /* 0x0000007063637221 */ /* 0x000fc40000010000 */
[----:B------:R-:W2:Y:S01]  /*ce30*/  MUFU.EX2 R92, R92 ;  /* 0x0000005c005c7308 */ /* 0x000ea20000000800 */
[----:B------:R-:W-:Y:S01]  /*ce40*/  FADD.FTZ R102, R102, R103 ;  /* 0x0000006766667221 */ /* 0x000fe20000010000 */
[----:B-1----:R-:W-:Y:S02]  /*ce50*/  FADD.FTZ R104, R106, R99 ;  /* 0x000000636a687221 */ /* 0x002fe40000010000 */
[----:B------:R-:W-:Y:S01]  /*ce60*/  MUFU.EX2 R29, R29 ;  /* 0x0000001d001d7308 */ /* 0x000fe20000000800 */
[----:B------:R-:W-:Y:S01]  /*ce70*/  FADD.FTZ R102, R101, R102 ;  /* 0x0000006665667221 */ /* 0x000fe20000010000 */
[C---:B----4-:R-:W-:Y:S01]  /*ce80*/  F2FP.F16.F32.PACK_AB R51, R105.reuse, R106 ;  /* 0x0000006a6933723e */ /* 0x050fe200000000ff */
[----:B------:R-:W-:Y:S01]  /*ce90*/  FADD.FTZ R104, R105, R104 ;  /* 0x0000006869687221 */ /* 0x000fe20000010000 */
[----:B------:R-:W1:Y:S04]  /*cea0*/  MUFU.EX2 R28, R28 ;  /* 0x0000001c001c7308 */ /* 0x000e680000000800 */
[----:B------:R-:W-:Y:S01]  /*ceb0*/  MUFU.EX2 R31, R31 ;  /* 0x0000001f001f7308 */ /* 0x000fe20000000800 */
[C---:B------:R-:W-:Y:S01]  /*cec0*/  HMMA.16816.F32 R64, R48.reuse, R60, RZ ;  /* 0x0000003c3040723c */ /* 0x040fe200000018ff */
[C---:B--2---:R-:W-:Y:S01]  /*ced0*/  F2FP.F16.F32.PACK_AB R4, R92.reuse, R93 ;  /* 0x0000005d5c04723e */ /* 0x044fe200000000ff */
[----:B------:R-:W-:Y:S01]  /*cee0*/  FADD.FTZ R93, R93, R102 ;  /* 0x000000665d5d7221 */ /* 0x000fe20000010000 */
[----:B------:R-:W2:Y:S03]  /*cef0*/  MUFU.EX2 R30, R30 ;  /* 0x0000001e001e7308 */ /* 0x000ea60000000800 */
[----:B------:R-:W-:Y:S01]  /*cf00*/  FADD.FTZ R92, R92, R93 ;  /* 0x0000005d5c5c7221 */ /* 0x000fe20000010000 */
[----:B------:R-:W-:Y:S01]  /*cf10*/  MUFU.EX2 R11, R11 ;  /* 0x0000000b000b7308 */ /* 0x000fe20000000800 */
[C---:B------:R-:W-:Y:S01]  /*cf20*/  HMMA.16816.F32 R60, R48.reuse, R62, RZ ;  /* 0x0000003e303c723c */ /* 0x040fe200000018ff */
[----:B-1----:R-:W-:Y:S01]  /*cf30*/  F2FP.F16.F32.PACK_AB R6, R28, R29 ;  /* 0x0000001d1c06723e */ /* 0x002fe200000000ff */
[----:B------:R-:W-:Y:S01]  /*cf40*/  FADD.FTZ R29, R29, R92 ;  /* 0x0000005c1d1d7221 */ /* 0x000fe20000010000 */
[----:B------:R-:W1:Y:S04]  /*cf50*/  MUFU.EX2 R8, R8 ;  /* 0x0000000800087308 */ /* 0x000e680000000800 */
[----:B------:R-:W-:Y:S01]  /*cf60*/  MUFU.EX2 R120, R120 ;  /* 0x0000007800787308 */ /* 0x000fe20000000800 */
[C---:B------:R-:W-:Y:S01]  /*cf70*/  HMMA.16816.F32 R72, R48.reuse, R68, RZ ;  /* 0x000000443048723c */ /* 0x040fe200000018ff */
[C---:B--2---:R-:W-:Y:S01]  /*cf80*/  F2FP.F16.F32.PACK_AB R5, R30.reuse, R31 ;  /* 0x0000001f1e05723e */ /* 0x044fe200000000ff */
[----:B------:R-:W-:Y:S01]  /*cf90*/  FADD.FTZ R31, R31, R104 ;  /* 0x000000681f1f7221 */ /* 0x000fe20000010000 */
[----:B------:R-:W-:Y:S03]  /*cfa0*/  MUFU.EX2 R118, R118 ;  /* 0x0000007600767308 */ /* 0x000fe60000000800 */
[----:B------:R-:W-:Y:S01]  /*cfb0*/  FADD.FTZ R30, R30, R31 ;  /* 0x0000001f1e1e7221 */ /* 0x000fe20000010000 */
[----:B------:R-:W-:Y:S01]  /*cfc0*/  MUFU.EX2 R113, R113 ;  /* 0x0000007100717308 */ /* 0x000fe20000000800 */
[----:B------:R-:W-:Y:S01]  /*cfd0*/  HMMA.16816.F32 R68, R48, R70, RZ ;  /* 0x000000463044723c */ /* 0x000fe200000018ff */
[----:B-1----:R-:W-:-:S02]  /*cfe0*/  F2FP.F16.F32.PACK_AB R7, R8, R11 ;  /* 0x0000000b0807723e */ /* 0x002fc400000000ff */
[----:B------:R-:W-:Y:S05]  /*cff0*/  MUFU.EX2 R114, R114 ;  /* 0x0000007200727308 */ /* 0x000fea0000000800 */
[C---:B---3--:R-:W-:Y:S08]  /*d000*/  HMMA.16816.F32 R64, R4.reuse, R16, R64 ;  /* 0x000000100440723c */ /* 0x048ff00000001840 */
[C---:B------:R-:W-:Y:S01]  /*d010*/  HMMA.16816.F32 R60, R4.reuse, R18, R60 ;  /* 0x00000012043c723c */ /* 0x040fe2000000183c */
[----:B------:R-:W1:Y:S07]  /*d020*/  LDSM.16.MT88.4 R16, [R90+0x8400] ;  /* 0x008400005a10783b */ /* 0x000e6e0000004200 */
[C---:B-----5:R-:W-:Y:S08]  /*d030*/  HMMA.16816.F32 R72, R4.reuse, R20, R72 ;  /* 0x000000140448723c */ /* 0x060ff00000001848 */
[----:B------:R-:W-:Y:S01]  /*d040*/  HMMA.16816.F32 R68, R4, R22, R68 ;  /* 0x000000160444723c */ /* 0x000fe20000001844 */
[----:B------:R-:W2:Y:S07]  /*d050*/  LDSM.16.MT88.4 R20, [R94+0x8000] ;  /* 0x008000005e14783b */ /* 0x000eae0000004200 */
[C---:B------:R-:W-:Y:S08]  /*d060*/  HMMA.16816.F32 R36, R48.reuse, R40, RZ ;  /* 0x000000283024723c */ /* 0x040ff000000018ff */
[C---:B------:R-:W-:Y:S08]  /*d070*/  HMMA.16816.F32 R40, R48.reuse, R42, RZ ;  /* 0x0000002a3028723c */ /* 0x040ff000000018ff */
[----:B------:R-:W-:Y:S08]  /*d080*/  HMMA.16816.F32 R80, R48, R76, RZ ;  /* 0x0000004c3050723c */ /* 0x000ff000000018ff */
[C---:B-1----:R-:W-:Y:S08]  /*d090*/  HMMA.16816.F32 R36, R4.reuse, R16, R36 ;  /* 0x000000100424723c */ /* 0x042ff00000001824 */
[----:B------:R-:W-:Y:S01]  /*d0a0*/  HMMA.16816.F32 R40, R4, R18, R40 ;  /* 0x000000120428723c */ /* 0x000fe20000001828 */
[----:B------:R-:W1:Y:S07]  /*d0b0*/  LDSM.16.MT88.4 R16, [R94+0x8400] ;  /* 0x008400005e10783b */ /* 0x000e6e0000004200 */
[C---:B------:R-:W-:Y:S08]  /*d0c0*/  HMMA.16816.F32 R56, R48.reuse, R52, RZ ;  /* 0x000000343038723c */ /* 0x040ff000000018ff */
[C---:B------:R-:W-:Y:S08]  /*d0d0*/  HMMA.16816.F32 R76, R48.reuse, R78, RZ ;  /* 0x0000004e304c723c */ /* 0x040ff000000018ff */
[C---:B------:R-:W-:Y:S08]  /*d0e0*/  HMMA.16816.F32 R52, R48.reuse, R54, RZ ;  /* 0x000000363034723c */ /* 0x040ff000000018ff */
[C---:B--2---:R-:W-:Y:S08]  /*d0f0*/  HMMA.16816.F32 R44, R48.reuse, R20, RZ ;  /* 0x00000014302c723c */ /* 0x044ff000000018ff */
[----:B------:R-:W-:Y:S01]  /*d100*/  HMMA.16816.F32 R48, R48, R22, RZ ;  /* 0x000000163030723c */ /* 0x000fe200000018ff */
[----:B------:R-:W-:Y:S07]  /*d110*/  LDSM.16.MT88.4 R20, [R94+0x6c00] ;  /* 0x006c00005e14783b */ /* 0x000fee0000004200 */
[C---:B------:R-:W-:Y:S01]  /*d120*/  HMMA.16816.F32 R80, R4.reuse, R32, R80 ;  /* 0x000000200450723c */ /* 0x040fe20000001850 */
[--C-:B------:R-:W-:Y:S01]  /*d130*/  FFMA.FTZ R33, R115, UR4, -R100.reuse ;  /* 0x0000000473217c23 */ /* 0x100fe20008010864 */
[----:B------:R-:W-:Y:S01]  /*d140*/  FFMA.FTZ R32, R119, UR4, -R100 ;  /* 0x0000000477207c23 */ /* 0x000fe20008010864 */
[----:B------:R-:W-:Y:S04]  /*d150*/  MUFU.EX2 R115, R121 ;  /* 0x0000007900737308 */ /* 0x000fe80000000800 */
        /* <DEDUP_REMOVED lines=8> */
[----:B------:R-:W2:Y:S01]  /*d1e0*/  MUFU.EX2 R117, R129 ;  /* 0x0000008100757308 */ /* 0x000ea20000000800 */
[----:B------:R-:W-:-:S03]  /*d1f0*/  FFMA.FTZ R116, R107, UR4, -R116 ;  /* 0x000000046b747c23 */ /* 0x000fc60008010874 */
[----:B------:R-:W-:Y:S01]  /*d200*/  MUFU.EX2 R35, R35 ;  /* 0x0000002300237308 */ /* 0x000fe20000000800 */
[C---:B------:R-:W-:Y:S03]  /*d210*/  HMMA.16816.F32 R56, R4.reuse, R24, R56 ;  /* 0x000000180438723c */ /* 0x040fe60000001838 */
[----:B------:R-:W3:Y:S04]  /*d220*/  MUFU.EX2 R34, R34 ;  /* 0x0000002200227308 */ /* 0x000ee80000000800 */
[----:B------:R-:W-:Y:S01]  /*d230*/  MUFU.EX2 R107, R111 ;  /* 0x0000006f006b7308 */ /* 0x000fe20000000800 */
[----:B------:R-:W-:Y:S01]  /*d240*/  HMMA.16816.F32 R52, R4, R26, R52 ;  /* 0x0000001a0434723c */ /* 0x000fe20000001834 */
[----:B--2---:R-:W-:Y:S01]  /*d250*/  F2FP.F16.F32.PACK_AB R4, R117, R120 ;  /* 0x000000787504723e */ /* 0x004fe200000000ff */
[----:B------:R-:W-:Y:S01]  /*d260*/  LDSM.16.MT88.4 R24, [R90+0x6c00] ;  /* 0x006c00005a18783b */ /* 0x000fe20000004200 */
[----:B------:R-:W-:-:S02]  /*d270*/  F2FP.F16.F32.PACK_AB R5, R115, R118 ;  /* 0x000000767305723e */ /* 0x000fc400000000ff */
[----:B------:R-:W-:Y:S02]  /*d280*/  F2FP.F16.F32.PACK_AB R7, R32, R33 ;  /* 0x000000212007723e */ /* 0x000fe400000000ff */
[----:B---3--:R-:W-:-:S07]  /*d290*/  F2FP.F16.F32.PACK_AB R6, R34, R35 ;  /* 0x000000232206723e */ /* 0x008fce00000000ff */
        /* <DEDUP_REMOVED lines=21> */
[----:B------:R-:W-:Y:S01]  /*d3f0*/  MUFU.EX2 R98, R116 ;  /* 0x0000007400627308 */ /* 0x000fe20000000800 */
[----:B------:R-:W1:Y:S03]  /*d400*/  LDSM.16.MT88.4 R16, [R90+0x7c00] ;  /* 0x007c00005a10783b */ /* 0x000e660000004200 */
        /* <DEDUP_REMOVED lines=110> */
.L_x_4164:
[----:B------:R-:W-:Y:S01]  /*daf0*/  UMOV UR8, URZ ;  /* 0x000000ff00087c82 */ /* 0x000fe20008000000 */
[----:B------:R-:W-:Y:S01]  /*db00*/  IMAD.SHL.U32 R4, R14, 0x40, RZ ;  /* 0x000000400e047824 */ /* 0x000fe200078e00ff */
[----:B------:R-:W-:-:S05]  /*db10*/  IADD3 R5, P0, PT, RZ, -UR8, RZ ;  /* 0x80000008ff057c10 */ /* 0x000fca000ff1e0ff */
[----:B------:R-:W-:-:S05]  /*db20*/  IMAD.X R4, RZ, RZ, ~R4, P0 ;  /* 0x000000ffff047224 */ /* 0x000fca00000e0e04 */
[----:B------:R-:W-:-:S04]  /*db30*/  SHF.R.S64 R5, R5, 0x1f, R4 ;  /* 0x0000001f05057819 */ /* 0x000fc80000001004 */
[----:B------:R-:W-:-:S04]  /*db40*/  IADD3 R130, P0, PT, R5, R130, RZ ;  /* 0x0000008205827210 */ /* 0x000fc80007f1e0ff */
[----:B------:R-:W-:-:S09]  /*db50*/  LEA.HI.X.SX32 R131, R4, R131, 0x1, P0 ;  /* 0x0000008304837211 */ /* 0x000fd200000f0eff */
.L_x_4165:
        /* <DEDUP_REMOVED lines=46> */
[----:B------:R-:W1:Y:S04]  /*de40*/  LDSM.16.M88.4 R100, [R2+0x3c00] ;  /* 0x003c00000264783b */ /* 0x000e680000000200 */
[----:B------:R-:W-:Y:S04]  /*de50*/  LDSM.16.M88.4 R92, [R89] ;  /* 0x00000000595c783b */ /* 0x000fe80000000200 */
[----:B------:R-:W5:Y:S04]  /*de60*/  LDSM.16.M88.4 R96, [R85+0x3000] ;  /* 0x003000005560783b */ /* 0x000f680000000200 */
[----:B------:R-:W5:Y:S04]  /*de70*/  LDSM.16.M88.4 R104, [R85+0x3400] ;  /* 0x003400005568783b */ /* 0x000f680000000200 */
[----:B------:R-:W0:Y:S01]  /*de80*/  LDGDEPBAR ;  /* 0x00000000000079af */ /* 0x000e220000000000 */
[C---:B--2---:R-:W-:Y:S08]  /*de90*/  HMMA.16816.F32 R32, R4.reuse, R28, RZ ;  /* 0x0000001c0420723c */ /* 0x044ff000000018ff */
[C---:B------:R-:W-:Y:S08]  /*dea0*/  HMMA.16816.F32 R28, R4.reuse, R30, RZ ;  /* 0x0000001e041c723c */ /* 0x040ff000000018ff */
[C---:B---3--:R-:W-:Y:S08]  /*deb0*/  HMMA.16816.F32 R24, R4.reuse, R20, RZ ;  /* 0x000000140418723c */ /* 0x048ff000000018ff */
[C---:B----4-:R-:W-:Y:S08]  /*dec0*/  HMMA.16816.F32 R16, R4.reuse, R12, RZ ;  /* 0x0000000c0410723c */ /* 0x050ff000000018ff */
[C---:B------:R-:W-:Y:S08]  /*ded0*/  HMMA.16816.F32 R20, R4.reuse, R22, RZ ;  /* 0x000000160414723c */ /* 0x040ff000000018ff */
[C---:B------:R-:W-:Y:S08]  /*dee0*/  HMMA.16816.F32 R12, R4.reuse, R14, RZ ;  /* 0x0000000e040c723c */ /* 0x040ff000000018ff */
[C---:B-1----:R-:W-:Y:S08]  /*def0*/  HMMA.16816.F32 R8, R4.reuse, R100, RZ ;  /* 0x000000640408723c */ /* 0x042ff000000018ff */
        /* <DEDUP_REMOVED lines=61> */
[----:B------:R-:W-:Y:S03]  /*e2d0*/  HMMA.16816.F32 R20, R96, R102, R20 ;  /* 0x000000666014723c */ /* 0x000fe60000001814 */
[----:B------:R-:W-:Y:S01]  /*e2e0*/  FMUL.FTZ R28, R28, UR10 ;  /* 0x0000000a1c1c7c20 */ /* 0x000fe20008410000 */
[----:B------:R-:W-:Y:S01]  /*e2f0*/  FMUL.FTZ R30, R30, UR10 ;  /* 0x0000000a1e1e7c20 */ /* 0x000fe20008410000 */
[----:B------:R-:W-:Y:S01]  /*e300*/  FMUL.FTZ R29, R29, UR10 ;  /* 0x0000000a1d1d7c20 */ /* 0x000fe20008410000 */
[----:B------:R-:W-:Y:S01]  /*e310*/  FMUL.FTZ R31, R31, UR10 ;  /* 0x0000000a1f1f7c20 */ /* 0x000fe20008410000 */
[----:B------:R-:W-:Y:S04]  /*e320*/  MUFU.TANH R92, R92 ;  /* 0x0000005c005c7308 */ /* 0x000fe80000002400 */
[----:B------:R-:W-:Y:S01]  /*e330*/  FMUL.FTZ R120, R24, UR10 ;  /* 0x0000000a18787c20 */ /* 0x000fe20008410000 */
[----:B------:R-:W-:Y:S01]  /*e340*/  FMUL.FTZ R25, R25, UR10 ;  /* 0x0000000a19197c20 */ /* 0x000fe20008410000 */
[----:B------:R-:W3:Y:S01]  /*e350*/  S2R R24, SR_TID.X ;  /* 0x0000000000187919 */ /* 0x000ee20000002100 */
[----:B------:R-:W-:Y:S01]  /*e360*/  FMUL.FTZ R27, R27, UR10 ;  /* 0x0000000a1b1b7c20 */ /* 0x000fe20008410000 */
[----:B------:R-:W4:Y:S01]  /*e370*/  MUFU.TANH R89, R89 ;  /* 0x0000005900597308 */ /* 0x000f220000002400 */
[----:B------:R-:W-:Y:S01]  /*e380*/  FMUL.FTZ R26, R26, UR10 ;  /* 0x0000000a1a1a7c20 */ /* 0x000fe20008410000 */
[----:B-1----:R-:W1:Y:S02]  /*e390*/  LDSM.16.M88.4 R32, [R85+0x5800] ;  /* 0x005800005520783b */ /* 0x002e640000000200 */
[----:B------:R-:W-:Y:S01]  /*e3a0*/  FMUL.FTZ R116, R20, UR10 ;  /* 0x0000000a14747c20 */ /* 0x000fe20008410000 */
[----:B------:R-:W-:Y:S01]  /*e3b0*/  FMUL.FTZ R144, R21, UR10 ;  /* 0x0000000a15907c20 */ /* 0x000fe20008410000 */
[----:B------:R-:W-:Y:S01]  /*e3c0*/  FMUL.FTZ R129, R22, UR10 ;  /* 0x0000000a16817c20 */ /* 0x000fe20008410000 */
[----:B------:R-:W-:Y:S01]  /*e3d0*/  FMUL.FTZ R137, R23, UR10 ;  /* 0x0000000a17897c20 */ /* 0x000fe20008410000 */
[----:B------:R-:W5:Y:S01]  /*e3e0*/  MUFU.TANH R2, R2 ;  /* 0x0000000200027308 */ /* 0x000f620000002400 */
[----:B------:R-:W2:Y:S01]  /*e3f0*/  LDSM.16.M88.4 R20, [R85+0x5c00] ;  /* 0x005c00005514783b */ /* 0x000ea20000000200 */
[----:B------:R-:W-:-:S06]  /*e400*/  DEPBAR.LE SB0, 0x0 ;  /* 0x000080000000791a */ /* 0x000fcc0000000000 */
[----:B------:R-:W5:Y:S08]  /*e410*/  MUFU.TANH R28, R28 ;  /* 0x0000001c001c7308 */ /* 0x000f700000002400 */
[----:B------:R4:W-:Y:S08]  /*e420*/  MUFU.TANH R118, R25 ;  /* 0x0000001900767308 */ /* 0x0009f00000002400 */
[----:B------:R-:W5:Y:S08]  /*e430*/  MUFU.TANH R30, R30 ;  /* 0x0000001e001e7308 */ /* 0x000f700000002400 */
[----:B------:R-:W-:Y:S01]  /*e440*/  MUFU.TANH R29, R29 ;  /* 0x0000001d001d7308 */ /* 0x000fe20000002400 */
[C---:B-1----:R-:W-:Y:S07]  /*e450*/  HMMA.16816.F32 R16, R96.reuse, R32, R16 ;  /* 0x000000206010723c */ /* 0x042fee0000001810 */
[----:B------:R-:W1:Y:S01]  /*e460*/  MUFU.TANH R31, R31 ;  /* 0x0000001f001f7308 */ /* 0x000e620000002400 */
[C---:B------:R-:W-:Y:S07]  /*e470*/  HMMA.16816.F32 R12, R96.reuse, R34, R12 ;  /* 0x00000022600c723c */ /* 0x040fee000000180c */
[----:B------:R-:W1:Y:S01]  /*e480*/  MUFU.TANH R120, R120 ;  /* 0x0000007800787308 */ /* 0x000e620000002400 */
[----:B--2---:R-:W-:Y:S03]  /*e490*/  HMMA.16816.F32 R8, R96, R20, R8 ;  /* 0x000000146008723c */ /* 0x004fe60000001808 */
[----:B------:R-:W-:Y:S01]  /*e4a0*/  FMUL.FTZ R142, R16, UR10 ;  /* 0x0000000a108e7c20 */ /* 0x000fe20008410000 */
[----:B---3--:R-:W-:-:S02]  /*e4b0*/  IMAD.SHL.U32 R16, R24, 0x2, RZ ;  /* 0x0000000218107824 */ /* 0x008fc400078e00ff */
[----:B------:R-:W-:Y:S01]  /*e4c0*/  FMUL.FTZ R122, R17, UR10 ;  /* 0x0000000a117a7c20 */ /* 0x000fe20008410000 */
[----:B------:R-:W-:Y:S02]  /*e4d0*/  IMAD.SHL.U32 R17, R87, 0x40, RZ ;  /* 0x0000004057117824 */ /* 0x000fe400078e00ff */
[----:B------:R-:W-:Y:S01]  /*e4e0*/  FMUL.FTZ R117, R19, UR10 ;  /* 0x0000000a13757c20 */ /* 0x000fe20008410000 */
[----:B------:R-:W2:Y:S01]  /*e4f0*/  MUFU.TANH R113, R27 ;  /* 0x0000001b00717308 */ /* 0x000ea20000002400 */
[----:B------:R-:W-:Y:S01]  /*e500*/  LOP3.LUT R16, R16, 0x6, RZ, 0xc0, !PT ;  /* 0x0000000610107812 */ /* 0x000fe200078ec0ff */
[----:B------:R-:W-:Y:S01]  /*e510*/  FMUL.FTZ R18, R18, UR10 ;  /* 0x0000000a12127c20 */ /* 0x000fe20008410000 */
[----:B------:R-:W-:Y:S01]  /*e520*/  FMUL.FTZ R140, R13, UR10 ;  /* 0x0000000a0d8c7c20 */ /* 0x000fe20008410000 */
[----:B------:R-:W-:Y:S01]  /*e530*/  FMUL.FTZ R121, R15, UR10 ;  /* 0x0000000a0f797c20 */ /* 0x000fe20008410000 */
[----:B------:R-:W-:Y:S01]  /*e540*/  LOP3.LUT R16, R17, R16, RZ, 0xfc, !PT ;  /* 0x0000001011107212 */ /* 0x000fe200078efcff */
[----:B------:R-:W-:Y:S01]  /*e550*/  FMUL.FTZ R12, R12, UR10 ;  /* 0x0000000a0c0c7c20 */ /* 0x000fe20008410000 */
[----:B------:R-:W-:Y:S01]  /*e560*/  HMMA.16816.F32 R4, R96, R22, R4 ;  /* 0x000000166004723c */ /* 0x000fe20000001804 */
[----:B------:R-:W-:Y:S01]  /*e570*/  MUFU.TANH R115, R26 ;  /* 0x0000001a00737308 */ /* 0x000fe20000002400 */
[----:B------:R-:W-:Y:S01]  /*e580*/  FMUL.FTZ R14, R14, UR10 ;  /* 0x0000000a0e0e7c20 */ /* 0x000fe20008410000 */
[----:B----4-:R-:W-:-:S02]  /*e590*/  VIADD R25, R16, 0xffffff80 ;  /* 0xffffff8010197836 */ /* 0x010fc40000000000 */
[----:B------:R-:W-:Y:S01]  /*e5a0*/  FMUL.FTZ R112, R9, UR10 ;  /* 0x0000000a09707c20 */ /* 0x000fe20008410000 */
[----:B------:R-:W-:Y:S02]  /*e5b0*/  VIADD R17, R16, 0xffffff81 ;  /* 0xffffff8110117836 */ /* 0x000fe40000000000 */
[----:B------:R-:W-:Y:S01]  /*e5c0*/  FMUL.FTZ R8, R8, UR10 ;  /* 0x0000000a08087c20 */ /* 0x000fe20008410000 */
[C---:B------:R-:W-:Y:S01]  /*e5d0*/  VIADD R19, R16.reuse, 0xffffff88 ;  /* 0xffffff8810137836 */ /* 0x040fe20000000000 */
[C---:B------:R-:W-:Y:S01]  /*e5e0*/  ISETP.GE.AND P1, PT, R25.reuse, R88, PT ;  /* 0x000000581900720c */ /* 0x040fe20003f26270 */
[C---:B------:R-:W-:Y:S01]  /*e5f0*/  VIADD R21, R16.reuse, 0xffffff90 ;  /* 0xffffff9010157836 */ /* 0x040fe20000000000 */
[----:B------:R-:W-:Y:S01]  /*e600*/  ISETP.GE.AND P0, PT, R25, R110, PT ;  /* 0x0000006e1900720c */ /* 0x000fe20003f06270 */
[----:B------:R-:W3:Y:S01]  /*e610*/  MUFU.TANH R144, R144 ;  /* 0x0000009000907308 */ /* 0x000ee20000002400 */
[----:B------:R-:W-:Y:S01]  /*e620*/  ISETP.GE.AND P5, PT, R17, R88, PT ;  /* 0x000000581100720c */ /* 0x000fe20003fa6270 */
[----:B------:R-:W-:Y:S01]  /*e630*/  VIADD R9, R16, 0xffffffa0 ;  /* 0xffffffa010097836 */ /* 0x000fe20000000000 */
[----:B------:R-:W-:Y:S01]  /*e640*/  FSEL R86, R86, -INF , !P1 ;  /* 0xff80000056567808 */ /* 0x000fe20004800000 */
[----:B------:R-:W-:Y:S01]  /*e650*/  FMUL.FTZ R103, R11, UR10 ;  /* 0x0000000a0b677c20 */ /* 0x000fe20008410000 */
[----:B------:R-:W-:Y:S01]  /*e660*/  ISETP.GE.AND P1, PT, R17, R110, PT ;  /* 0x0000006e1100720c */ /* 0x000fe20003f26270 */
[----:B------:R-:W-:Y:S01]  /*e670*/  VIADD R11, R16, 0xffffffa8 ;  /* 0xffffffa8100b7836 */ /* 0x000fe20000000000 */
[----:B------:R-:W-:Y:S01]  /*e680*/  FSEL R17, R89, -INF , !P0 ;  /* 0xff80000059117808 */ /* 0x000fe20004000000 */
[----:B------:R-:W4:Y:S01]  /*e690*/  MUFU.TANH R129, R129 ;  /* 0x0000008100817308 */ /* 0x000f220000002400 */
[----:B------:R-:W-:Y:S01]  /*e6a0*/  FSEL R92, R92, -INF , !P5 ;  /* 0xff8000005c5c7808 */ /* 0x000fe20006800000 */
[----:B------:R-:W-:Y:S01]  /*e6b0*/  FMUL.FTZ R106, R5, UR10 ;  /* 0x0000000a056a7c20 */ /* 0x000fe20008410000 */
[C---:B------:R-:W-:Y:S01]  /*e6c0*/  ISETP.GE.AND P0, PT, R19.reuse, R88, PT ;  /* 0x000000581300720c */ /* 0x040fe20003f06270 */
[----:B------:R-:W-:Y:S01]  /*e6d0*/  FMUL.FTZ R10, R10, UR10 ;  /* 0x0000000a0a0a7c20 */ /* 0x000fe20008410000 */
[----:B------:R-:W-:Y:S01]  /*e6e0*/  ISETP.GE.AND P5, PT, R19, R110, PT ;  /* 0x0000006e1300720c */ /* 0x000fe20003fa6270 */
[----:B------:R-:W-:Y:S01]  /*e6f0*/  VIADD R19, R16, 0xffffff89 ;  /* 0xffffff8910137836 */ /* 0x000fe20000000000 */
[----:B-----5:R-:W-:Y:S01]  /*e700*/  FSEL R13, R2, -INF , !P1 ;  /* 0xff800000020d7808 */ /* 0x020fe20004800000 */
[----:B------:R-:W5:Y:S01]  /*e710*/  MUFU.TANH R116, R116 ;  /* 0x0000007400747308 */ /* 0x000f620000002400 */
[----:B------:R-:W-:Y:S01]  /*e720*/  FSEL R28, R28, -INF , !P0 ;  /* 0xff8000001c1c7808 */ /* 0x000fe20004000000 */
[----:B------:R-:W-:Y:S01]  /*e730*/  VIADD R5, R16, 0xffffffb1 ;  /* 0xffffffb110057836 */ /* 0x000fe20000000000 */
[C---:B------:R-:W-:Y:S01]  /*e740*/  ISETP.GE.AND P1, PT, R19.reuse, R88, PT ;  /* 0x000000581300720c */ /* 0x040fe20003f26270 */
[----:B------:R-:W-:Y:S01]  /*e750*/  FMUL.FTZ R4, R4, UR10 ;  /* 0x0000000a04047c20 */ /* 0x000fe20008410000 */
[----:B------:R-:W-:Y:S01]  /*e760*/  ISETP.GE.AND P0, PT, R19, R110, PT ;  /* 0x0000006e1300720c */ /* 0x000fe20003f06270 */
[----:B------:R-:W-:Y:S01]  /*e770*/  VIADD R19, R16, 0xffffff91 ;  /* 0xffffff9110137836 */ /* 0x000fe20000000000 */
[----:B------:R-:W-:Y:S01]  /*e780*/  FSEL R15, R30, -INF , !P5 ;  /* 0xff8000001e0f7808 */ /* 0x000fe20006800000 */
[----:B------:R-:W-:Y:S01]  /*e790*/  MUFU.TANH R137, R137 ;  /* 0x0000008900897308 */ /* 0x000fe20000002400 */
[-C--:B------:R-:W-:Y:S01]  /*e7a0*/  ISETP.GE.AND P5, PT, R21, R88.reuse, PT ;  /* 0x000000581500720c */ /* 0x080fe20003fa6270 */
[----:B------:R-:W-:Y:S01]  /*e7b0*/  FMUL.FTZ R104, R7, UR10 ;  /* 0x0000000a07687c20 */ /* 0x000fe20008410000 */
[----:B-1----:R-:W-:Y:S01]  /*e7c0*/  FSEL R31, R31, -INF , !P0 ;  /* 0xff8000001f1f7808 */ /* 0x002fe20004000000 */
[----:B------:R-:W-:Y:S01]  /*e7d0*/  FMUL.FTZ R6, R6, UR10 ;  /* 0x0000000a06067c20 */ /* 0x000fe20008410000 */
[----:B------:R-:W-:Y:S01]  /*e7e0*/  FSEL R120, R120, -INF , !P5 ;  /* 0xff80000078787808 */ /* 0x000fe20006800000 */
[----:B------:R-:W-:Y:S01]  /*e7f0*/  VIADD R89, R87, 0xfffffffe ;  /* 0xfffffffe57597836 */ /* 0x000fe20000000000 */
[C---:B------:R-:W-:Y:S01]  /*e800*/  ISETP.GE.AND P0, PT, R19.reuse, R88, PT ;  /* 0x000000581300720c */ /* 0x040fe20003f06270 */
[----:B------:R-:W1:Y:S01]  /*e810*/  MUFU.TANH R142, R142 ;  /* 0x0000008e008e7308 */ /* 0x000e620000002400 */
[----:B------:R-:W-:Y:S01]  /*e820*/  ISETP.GE.AND P5, PT, R19, R110, PT ;  /* 0x0000006e1300720c */ /* 0x000fe20003fa6270 */
[----:B------:R-:W-:Y:S01]  /*e830*/  VIADD R19, R16, 0xffffff99 ;  /* 0xffffff9910137836 */ /* 0x000fe20000000000 */
[----:B------:R-:W-:Y:S01]  /*e840*/  FSEL R118, R118, -INF , !P0 ;  /* 0xff80000076767808 */ /* 0x000fe20004000000 */
[----:B------:R-:W-:Y:S01]  /*e850*/  VIADD R7, R16, 0xffffffb8 ;  /* 0xffffffb810077836 */ /* 0x000fe20000000000 */
[----:B--2---:R-:W-:-:S02]  /*e860*/  FSEL R113, R113, -INF , !P5 ;  /* 0xff80000071717808 */ /* 0x004fc40006800000 */
[----:B------:R-:W-:Y:S01]  /*e870*/  ISETP.GE.AND P5, PT, R19, R88, PT ;  /* 0x000000581300720c */ /* 0x000fe20003fa6270 */
[----:B------:R2:W-:Y:S03]  /*e880*/  MUFU.TANH R138, R12 ;  /* 0x0000000c008a7308 */ /* 0x0005e60000002400 */
[----:B---3--:R-:W-:Y:S02]  /*e890*/  FSEL R144, R144, -INF , !P5 ;  /* 0xff80000090907808 */ /* 0x008fe40006800000 */
[----:B------:R-:W-:-:S03]  /*e8a0*/  ISETP.GE.AND P5, PT, R9, R110, PT ;  /* 0x0000006e0900720c */ /* 0x000fc60003fa6270 */
[----:B------:R-:W3:Y:S08]  /*e8b0*/  MUFU.TANH R125, R18 ;  /* 0x00000012007d7308 */ /* 0x000ef00000002400 */
[----:B------:R-:W3:Y:S01]  /*e8c0*/  MUFU.TANH R117, R117 ;  /* 0x0000007500757308 */ /* 0x000ee20000002400 */
[----:B--2---:R-:W-:Y:S02]  /*e8d0*/  FSEL R12, R29, -INF , !P1 ;  /* 0xff8000001d0c7808 */ /* 0x004fe40004800000 */
[----:B------:R-:W-:Y:S01]  /*e8e0*/  ISETP.GE.AND P1, PT, R21, R110, PT ;  /* 0x0000006e1500720c */ /* 0x000fe20003f26270 */
[----:B------:R-:W-:-:S04]  /*e8f0*/  VIADD R21, R16, 0xffffff98 ;  /* 0xffffff9810157836 */ /* 0x000fc80000000000 */
[----:B------:R-:W2:Y:S01]  /*e900*/  MUFU.TANH R122, R122 ;  /* 0x0000007a007a7308 */ /* 0x000ea20000002400 */
[----:B------:R-:W-:Y:S02]  /*e910*/  FSEL R115, R115, -INF , !P1 ;  /* 0xff80000073737808 */ /* 0x000fe40004800000 */
[C---:B------:R-:W-:Y:S02]  /*e920*/  ISETP.GE.AND P0, PT, R21.reuse, R110, PT ;  /* 0x0000006e1500720c */ /* 0x040fe40003f06270 */
[-C--:B------:R-:W-:Y:S02]  /*e930*/  ISETP.GE.AND P1, PT, R21, R88.reuse, PT ;  /* 0x000000581500720c */ /* 0x080fe40003f26270 */
[----:B----4-:R-:W-:Y:S01]  /*e940*/  FSEL R129, R129, -INF , !P0 ;  /* 0xff80000081817808 */ /* 0x010fe20004000000 */
[----:B------:R-:W-:Y:S01]  /*e950*/  MUFU.TANH R119, R14 ;  /* 0x0000000e00777308 */ /* 0x000fe20000002400 */
[----:B-----5:R-:W-:Y:S02]  /*e960*/  FSEL R116, R116, -INF , !P1 ;  /* 0xff80000074747808 */ /* 0x020fe40004800000 */
[----:B------:R-:W-:Y:S01]  /*e970*/  ISETP.GE.AND P0, PT, R9, R88, PT ;  /* 0x000000580900720c */ /* 0x000fe20003f06270 */
[----:B------:R-:W-:Y:S01]  /*e980*/  VIADD R9, R16, 0xffffffa1 ;  /* 0xffffffa110097836 */ /* 0x000fe20000000000 */
[----:B------:R-:W-:-:S02]  /*e990*/  ISETP.GE.AND P1, PT, R19, R110, PT ;  /* 0x0000006e1300720c */ /* 0x000fc40003f26270 */
[----:B-1----:R-:W-:Y:S01]  /*e9a0*/  FSEL R142, R142, -INF , !P0 ;  /* 0xff8000008e8e7808 */ /* 0x002fe20004000000 */
[----:B------:R-:W1:Y:S01]  /*e9b0*/  MUFU.TANH R121, R121 ;  /* 0x0000007900797308 */ /* 0x000e620000002400 */
[----:B------:R-:W-:Y:S02]  /*e9c0*/  FSEL R137, R137, -INF , !P1 ;  /* 0xff80000089897808 */ /* 0x000fe40004800000 */
[C---:B------:R-:W-:Y:S02]  /*e9d0*/  ISETP.GE.AND P1, PT, R9.reuse, R88, PT ;  /* 0x000000580900720c */ /* 0x040fe40003f26270 */
[----:B------:R-:W-:Y:S01]  /*e9e0*/  ISETP.GE.AND P0, PT, R9, R110, PT ;  /* 0x0000006e0900720c */ /* 0x000fe20003f06270 */
[----:B------:R-:W-:Y:S01]  /*e9f0*/  VIADD R9, R16, 0xffffffa9 ;  /* 0xffffffa910097836 */ /* 0x000fe20000000000 */
[----:B---3--:R-:W-:Y:S01]  /*ea00*/  FSEL R125, R125, -INF , !P5 ;  /* 0xff8000007d7d7808 */ /* 0x008fe20006800000 */
[----:B------:R-:W3:Y:S01]  /*ea10*/  MUFU.TANH R114, R8 ;  /* 0x0000000800727308 */ /* 0x000ee20000002400 */
[----:B------:R-:W-:-:S02]  /*ea20*/  ISETP.GE.AND P5, PT, R11, R88, PT ;  /* 0x000000580b00720c */ /* 0x000fc40003fa6270 */
[----:B------:R-:W-:Y:S02]  /*ea30*/  FSEL R117, R117, -INF , !P0 ;  /* 0xff80000075757808 */ /* 0x000fe40004000000 */
[----:B------:R-:W-:Y:S02]  /*ea40*/  FSEL R138, R138, -INF , !P5 ;  /* 0xff8000008a8a7808 */ /* 0x000fe40006800000 */
[----:B--2---:R-:W-:Y:S01]  /*ea50*/  FSEL R122, R122, -INF , !P1 ;  /* 0xff8000007a7a7808 */ /* 0x004fe20004800000 */
[----:B------:R-:W2:Y:S01]  /*ea60*/  MUFU.TANH R112, R112 ;  /* 0x0000007000707308 */ /* 0x000ea20000002400 */
[C---:B------:R-:W-:Y:S02]  /*ea70*/  ISETP.GE.AND P0, PT, R9.reuse, R88, PT ;  /* 0x000000580900720c */ /* 0x040fe40003f06270 */
[-C--:B------:R-:W-:Y:S01]  /*ea80*/  ISETP.GE.AND P5, PT, R9, R110.reuse, PT ;  /* 0x0000006e0900720c */ /* 0x080fe20003fa6270 */
[----:B------:R-:W-:Y:S01]  /*ea90*/  VIADD R9, R16, 0xffffffb0 ;  /* 0xffffffb010097836 */ /* 0x000fe20000000000 */
[----:B------:R-:W-:-:S02]  /*eaa0*/  ISETP.GE.AND P1, PT, R11, R110, PT ;  /* 0x0000006e0b00720c */ /* 0x000fc40003f26270 */
[----:B-1----:R-:W-:Y:S01]  /*eab0*/  FSEL R121, R121, -INF , !P5 ;  /* 0xff80000079797808 */ /* 0x002fe20006800000 */
[----:B------:R-:W1:Y:S01]  /*eac0*/  MUFU.TANH R106, R106 ;  /* 0x0000006a006a7308 */ /* 0x000e620000002400 */
[----:B------:R-:W-:Y:S02]  /*ead0*/  FSEL R119, R119, -INF , !P1 ;  /* 0xff80000077777808 */ /* 0x000fe40004800000 */
[-C--:B------:R-:W-:Y:S02]  /*eae0*/  ISETP.GE.AND P1, PT, R9, R88.reuse, PT ;  /* 0x000000580900720c */ /* 0x080fe40003f26270 */
[C---:B------:R-:W-:Y:S02]  /*eaf0*/  ISETP.GE.AND P5, PT, R5.reuse, R88, PT ;  /* 0x000000580500720c */ /* 0x040fe40003fa6270 */
[----:B---3--:R-:W-:Y:S01]  /*eb00*/  FSEL R114, R114, -INF , !P1 ;  /* 0xff80000072727808 */ /* 0x008fe20004800000 */
[----:B------:R-:W3:Y:S01]  /*eb10*/  MUFU.TANH R140, R140 ;  /* 0x0000008c008c7308 */ /* 0x000ee20000002400 */
[----:B------:R-:W-:Y:S01]  /*eb20*/  ISETP.GE.AND P1, PT, R5, R110, PT ;  /* 0x0000006e0500720c */ /* 0x000fe20003f26270 */
[----:B------:R-:W-:Y:S01]  /*eb30*/  VIADD R5, R16, 0xffffffb9 ;  /* 0xffffffb910057836 */ /* 0x000fe20000000000 */
[----:B--2---:R-:W-:Y:S01]  /*eb40*/  FSEL R112, R112, -INF , !P5 ;  /* 0xff80000070707808 */ /* 0x004fe20006800000 */
[----:B------:R-:W-:Y:S03]  /*eb50*/  BAR.SYNC.DEFER_BLOCKING 0x0 ;  /* 0x0000000000007b1d */ /* 0x000fe60000010000 */
[----:B------:R-:W-:-:S03]  /*eb60*/  ISETP.GE.AND P5, PT, R5, R88, PT ;  /* 0x000000580500720c */ /* 0x000fc60003fa6270 */
        /* <DEDUP_REMOVED lines=14> */
[----:B------:R-:W-:Y:S02]  /*ec50*/  ISETP.GE.AND P0, PT, R5, R110, PT ;  /* 0x0000006e0500720c */ /* 0x000fe40003f06270 */
[----:B--2---:R-:W-:Y:S02]  /*ec60*/  FSEL R105, R105, -INF , !P1 ;  /* 0xff80000069697808 */ /* 0x004fe40004800000 */
[----:B-1----:R-:W-:Y:S01]  /*ec70*/  FSEL R104, R104, -INF , !P0 ;  /* 0xff80000068687808 */ /* 0x002fe20004000000 */
[----:B------:R-:W-:Y:S08]  /*ec80*/  @!P5 BRA `(.L_x_4166) ;  /* 0x0000000400c8d947 */ /* 0x000ff00003800000 */
[----:B------:R-:W-:Y:S05]  /*ec90*/  BRA.U !UP0, `(.L_x_4167) ;  /* 0x0000000108fc7547 */ /* 0x000fea000b800000 */
[----:B------:R-:W1:Y:S01]  /*eca0*/  LDC R9, c[0x0][0x4f0] ;  /* 0x00013c00ff097b82 */ /* 0x000e620000000800 */
[----:B------:R-:W-:Y:S01]  /*ecb0*/  VIADD R14, R87, 0xffffffff ;  /* 0xffffffff570e7836 */ /* 0x000fe20000000000 */
[----:B------:R-:W2:Y:S03]  /*ecc0*/  LDCU.64 UR8, c[0x0][0x3a0] ;  /* 0x00007400ff0877ac */ /* 0x000ea60008000a00 */
        /* <DEDUP_REMOVED lines=12> */
[----:B-1----:R-:W-:Y:S01]  /*ed90*/  IADD3 R5, PT, PT, RZ, -R19, RZ ;  /* 0x80000013ff057210 */ /* 0x002fe20007ffe0ff */
[----:B------:R-:W-:-:S04]  /*eda0*/  IMAD.MOV.U32 R18, RZ, RZ, RZ ;  /* 0x000000ffff127224 */ /* 0x000fc800078e00ff */
        /* <DEDUP_REMOVED lines=8> */
[----:B------:R-:W-:Y:S01]  /*ee30*/  IMAD R11, R8, R11, R2 ;  /* 0x0000000b080b7224 */ /* 0x000fe200078e0202 */
[----:B------:R-:W-:-:S11]  /*ee40*/  LOP3.LUT R2, RZ, R9, RZ, 0x33, !PT ;  /* 0x00000009ff027212 */ /* 0x000fd600078e33ff */
        /* <DEDUP_REMOVED lines=13> */
[----:B------:R-:W-:-:S05]  /*ef20*/  SEL R5, R2, R5, !P0 ;  /* 0x0000000502057207 */ /* 0x000fca0004000000 */
[----:B------:R-:W-:-:S06]  /*ef30*/  IMAD.WIDE R10, R5, 0x4, R134 ;  /* 0x00000004050a7825 */ /* 0x000fcc00078e0286 */
        /* <DEDUP_REMOVED lines=21> */
.L_x_4167:
[----:B------:R-:W-:Y:S01]  /*f090*/  UMOV UR8, URZ ;  /* 0x000000ff00087c82 */ /* 0x000fe20008000000 */
[----:B------:R-:W-:Y:S01]  /*f0a0*/  IMAD.SHL.U32 R2, R108, 0x40, RZ ;  /* 0x000000406c027824 */ /* 0x000fe200078e00ff */
[----:B------:R-:W-:-:S05]  /*f0b0*/  IADD3 R4, P0, PT, RZ, -UR8, RZ ;  /* 0x80000008ff047c10 */ /* 0x000fca000ff1e0ff */
[----:B------:R-:W-:-:S05]  /*f0c0*/  IMAD.X R2, RZ, RZ, ~R2, P0 ;  /* 0x000000ffff027224 */ /* 0x000fca00000e0e02 */
[----:B------:R-:W-:-:S04]  /*f0d0*/  SHF.R.S64 R5, R4, 0x1f, R2 ;  /* 0x0000001f04057819 */ /* 0x000fc80000001002 */
[----:B------:R-:W-:-:S04]  /*f0e0*/  IADD3 R128, P0, PT, R5, R128, RZ ;  /* 0x0000008005807210 */ /* 0x000fc80007f1e0ff */
[----:B------:R-:W-:-:S09]  /*f0f0*/  LEA.HI.X.SX32 R127, R2, R127, 0x1, P0 ;  /* 0x0000007f027f7211 */ /* 0x000fd200000f0eff */
.L_x_4168:
[--C-:B------:R-:W-:Y:S01]  /*f100*/  @!P4 IMAD.MOV.U32 R10, RZ, RZ, R128.reuse ;  /* 0x000000ffff0ac224 */ /* 0x100fe200078e0080 */
[CC--:B------:R-:W-:Y:S01]  /*f110*/  @!P4 LEA R8, P0, R108.reuse, R128.reuse, 0x6 ;  /* 0x000000806c08c211 */ /* 0x0c0fe200078030ff */
[----:B------:R-:W-:Y:S01]  /*f120*/  @!P4 IMAD.MOV.U32 R11, RZ, RZ, R127 ;  /* 0x000000ffff0bc224 */ /* 0x000fe200078e007f */
[CC--:B------:R-:W-:Y:S02]  /*f130*/  @!P3 LEA R6, P1, R108.reuse, R128.reuse, 0x6 ;  /* 0x000000806c06b211 */ /* 0x0c0fe400078230ff */
[CCC-:B------:R-:W-:Y:S02]  /*f140*/  @!P4 LEA.HI.X R9, R108.reuse, R127.reuse, R109.reuse, 0x6, P0 ;  /* 0x0000007f6c09c211 */ /* 0x1c0fe400000f346d */
[----:B------:R-:W-:Y:S01]  /*f150*/  @!PT LDS RZ, [RZ] ;  /* 0x00000000fffff984 */ /* 0x000fe20000000800 */
[----:B------:R-:W-:Y:S01]  /*f160*/  @!PT LDS RZ, [RZ] ;  /* 0x00000000fffff984 */ /* 0x000fe20000000800 */
[----:B------:R-:W-:Y:S01]  /*f170*/  @!PT LDS RZ, [RZ] ;  /* 0x00000000fffff984 */ /* 0x000fe20000000800 */
[----:B------:R1:W-:Y:S01]  /*f180*/  @!P4 LDGSTS.E.BYPASS.LTC128B.128 [R0+0x3000], desc[UR6][R10.64] ;  /* 0x030000000a00cfae */ /* 0x0003e2000b981a06 */
[C---:B------:R-:W-:Y:S02]  /*f190*/  @!P2 LEA R4, P0, R108.reuse, R128, 0x6 ;  /* 0x000000806c04a211 */ /* 0x040fe400078030ff */
[CCC-:B------:R-:W-:Y:S01]  /*f1a0*/  @!P3 LEA.HI.X R7, R108.reuse, R127.reuse, R109.reuse, 0x6, P1 ;  /* 0x0000007f6c07b211 */ /* 0x1c0fe200008f346d */
[----:B------:R2:W-:Y:S01]  /*f1b0*/  @P4 STS.128 [R0+0x3000], RZ ;  /* 0x003000ff00004388 */ /* 0x0005e20000000c00 */
[----:B------:R-:W-:Y:S01]  /*f1c0*/  @!P2 LEA.HI.X R5, R108, R127, R109, 0x6, P0 ;  /* 0x0000007f6c05a211 */ /* 0x000fe200000f346d */
[----:B-1----:R-:W-:-:S02]  /*f1d0*/  @!P3 IMAD.MOV.U32 R10, RZ, RZ, R128 ;  /* 0x000000ffff0ab224 */ /* 0x002fc400078e0080 */
[----:B------:R-:W-:-:S05]  /*f1e0*/  @!P3 IMAD.MOV.U32 R11, RZ, RZ, R127 ;  /* 0x000000ffff0bb224 */ /* 0x000fca00078e007f */
        /* <DEDUP_REMOVED lines=28> */
.L_x_4166:
        /* <DEDUP_REMOVED lines=43> */
[--C-:B------:R-:W-:Y:S01]  /*f660*/  FFMA.FTZ R3, R31, UR4, -R108.reuse ;  /* 0x000000041f037c23 */ /* 0x100fe2000801086c */
[----:B------:R-:W1:Y:S01]  /*f670*/  MUFU.EX2 R101, R101 ;  /* 0x0000006500657308 */ /* 0x000e620000000800 */
[----:B------:R-:W-:Y:S01]  /*f680*/  @P6 IADD3 R99, PT, PT, R4, -0x20, RZ ;  /* 0xffffffe004636810 */ /* 0x000fe20007ffe0ff */
[--C-:B------:R-:W-:Y:S01]  /*f690*/  FFMA.FTZ R88, R92, UR4, -R109.reuse ;  /* 0x000000045c587c23 */ /* 0x100fe2000801086d */
[--C-:B------:R-:W-:Y:S01]  /*f6a0*/  FFMA.FTZ R85, R12, UR4, -R109.reuse ;  /* 0x000000040c557c23 */ /* 0x100fe2000801086d */
[----:B------:R-:W2:Y:S01]  /*f6b0*/  MUFU.EX2 R97, R97 ;  /* 0x0000006100617308 */ /* 0x000ea20000000800 */
[--C-:B------:R-:W-:Y:S01]  /*f6c0*/  FFMA.FTZ R98, R17, UR4, -R108.reuse ;  /* 0x0000000411627c23 */ /* 0x100fe2000801086c */
[----:B------:R-:W3:Y:S01]  /*f6d0*/  LDSM.16.MT88.4 R32, [R99+0x1000] ;  /* 0x001000006320783b */ /* 0x000ee20000004200 */
[--C-:B------:R-:W-:Y:S01]  /*f6e0*/  FFMA.FTZ R96, R15, UR4, -R108.reuse ;  /* 0x000000040f607c23 */ /* 0x100fe2000801086c */
[--C-:B------:R-:W-:Y:S01]  /*f6f0*/  FFMA.FTZ R13, R13, UR4, -R108.reuse ;  /* 0x000000040d0d7c23 */ /* 0x100fe2000801086c */
[----:B------:R-:W-:Y:S01]  /*f700*/  MUFU.EX2 R100, R100 ;  /* 0x0000006400647308 */ /* 0x000fe20000000800 */
[----:B------:R-:W-:Y:S01]  /*f710*/  LDSM.16.MT88.4 R16, [R99] ;  /* 0x000000006310783b */ /* 0x000fe20000004200 */
[--C-:B------:R-:W-:Y:S01]  /*f720*/  FFMA.FTZ R111, R120, UR4, -R109.reuse ;  /* 0x00000004786f7c23 */ /* 0x100fe2000801086d */
[--C-:B------:R-:W-:Y:S01]  /*f730*/  FFMA.FTZ R110, R118, UR4, -R109.reuse ;  /* 0x00000004766e7c23 */ /* 0x100fe2000801086d */
[----:B------:R-:W4:Y:S01]  /*f740*/  MUFU.EX2 R88, R88 ;  /* 0x0000005800587308 */ /* 0x000f220000000800 */
[-C--:B-1----:R-:W-:Y:S01]  /*f750*/  FMUL.FTZ R28, R56, R101.reuse ;  /* 0x00000065381c7220 */ /* 0x082fe20000410000 */
[-C--:B------:R-:W-:Y:S01]  /*f760*/  FMUL.FTZ R29, R57, R101.reuse ;  /* 0x00000065391d7220 */ /* 0x080fe20000410000 */
[----:B------:R-:W-:Y:S01]  /*f770*/  FMUL.FTZ R52, R52, R101 ;  /* 0x0000006534347220 */ /* 0x000fe20000410000 */
[----:B------:R-:W-:Y:S01]  /*f780*/  MUFU.EX2 R86, R86 ;  /* 0x0000005600567308 */ /* 0x000fe20000000800 */
[-C--:B--2---:R-:W-:Y:S01]  /*f790*/  FMUL.FTZ R30, R58, R97.reuse ;  /* 0x000000613a1e7220 */ /* 0x084fe20000410000 */
[----:B------:R-:W-:Y:S01]  /*f7a0*/  FMUL.FTZ R31, R59, R97 ;  /* 0x000000613b1f7220 */ /* 0x000fe20000410000 */
[----:B------:R-:W-:Y:S01]  /*f7b0*/  FMUL.FTZ R53, R53, R101 ;  /* 0x0000006535357220 */ /* 0x000fe20000410000 */
[----:B------:R-:W1:Y:S01]  /*f7c0*/  LDSM.16.MT88.4 R56, [R90+0x8000] ;  /* 0x008000005a38783b */ /* 0x000e620000004200 */
[----:B------:R-:W2:Y:S01]  /*f7d0*/  MUFU.EX2 R85, R85 ;  /* 0x0000005500557308 */ /* 0x000ea20000000800 */
[-C--:B------:R-:W-:Y:S01]  /*f7e0*/  FMUL.FTZ R54, R54, R97.reuse ;  /* 0x0000006136367220 */ /* 0x080fe20000410000 */
[----:B------:R-:W-:Y:S01]  /*f7f0*/  FMUL.FTZ R55, R55, R97 ;  /* 0x0000006137377220 */ /* 0x000fe20000410000 */
[-C--:B------:R-:W-:Y:S01]  /*f800*/  FMUL.FTZ R36, R36, R101.reuse ;  /* 0x0000006524247220 */ /* 0x080fe20000410000 */
[----:B------:R-:W-:Y:S01]  /*f810*/  MUFU.EX2 R98, R98 ;  /* 0x0000006200627308 */ /* 0x000fe20000000800 */
[----:B----4-:R-:W-:Y:S01]  /*f820*/  F2FP.F16.F32.PACK_AB R92, R88, R100 ;  /* 0x00000064585c723e */ /* 0x010fe200000000ff */
[----:B------:R-:W-:Y:S01]  /*f830*/  FMUL.FTZ R37, R37, R101 ;  /* 0x0000006525257220 */ /* 0x000fe20000410000 */
        /* <DEDUP_REMOVED lines=14> */
[-C--:B------:R-:W-:Y:S01]  /*f920*/  FMUL.FTZ R60, R60, R101.reuse ;  /* 0x000000653c3c7220 */ /* 0x080fe20000410000 */
[----:B----4-:R-:W-:Y:S01]  /*f930*/  F2FP.F16.F32.PACK_AB R93, R84, R98 ;  /* 0x00000062545d723e */ /* 0x010fe200000000ff */
[----:B------:R-:W-:Y:S01]  /*f940*/  LDSM.16.MT88.4 R64, [R90+0x6400] ;  /* 0x006400005a40783b */ /* 0x000fe20000004200 */
        /* <DEDUP_REMOVED lines=8> */
[--C-:B------:R-:W-:Y:S01]  /*f9d0*/  FFMA.FTZ R120, R116, UR4, -R109.reuse ;  /* 0x0000000474787c23 */ /* 0x100fe2000801086d */
[--C-:B------:R-:W-:Y:S01]  /*f9e0*/  FFMA.FTZ R118, R113, UR4, -R108.reuse ;  /* 0x0000000471767c23 */ /* 0x100fe2000801086c */
[-C--:B------:R-:W-:Y:S01]  /*f9f0*/  FMUL.FTZ R76, R76, R101.reuse ;  /* 0x000000654c4c7220 */ /* 0x080fe20000410000 */
[----:B------:R-:W-:Y:S01]  /*fa00*/  FMUL.FTZ R77, R77, R101 ;  /* 0x000000654d4d7220 */ /* 0x000fe20000410000 */
[-C--:B------:R-:W-:Y:S01]  /*fa10*/  FMUL.FTZ R78, R78, R97.reuse ;  /* 0x000000614e4e7220 */ /* 0x080fe20000410000 */
[C---:B---3--:R-:W-:Y:S01]  /*fa20*/  HMMA.16816.F32 R28, R92.reuse, R32, R28 ;  /* 0x000000205c1c723c */ /* 0x048fe2000000181c */
[----:B------:R-:W-:Y:S01]  /*fa30*/  FMUL.FTZ R79, R79, R97 ;  /* 0x000000614f4f7220 */ /* 0x000fe20000410000 */
[--C-:B------:R-:W-:Y:S01]  /*fa40*/  FFMA.FTZ R123, R115, UR4, -R108.reuse ;  /* 0x00000004737b7c23 */ /* 0x100fe2000801086c */
[--C-:B------:R-:W-:Y:S01]  /*fa50*/  FFMA.FTZ R116, R129, UR4, -R108.reuse ;  /* 0x0000000481747c23 */ /* 0x100fe2000801086c */
[--C-:B------:R-:W-:Y:S01]  /*fa60*/  FFMA.FTZ R113, R137, UR4, -R108.reuse ;  /* 0x0000000489717c23 */ /* 0x100fe2000801086c */
[-C--:B------:R-:W-:Y:S01]  /*fa70*/  FMUL.FTZ R12, R72, R101.reuse ;  /* 0x00000065480c7220 */ /* 0x080fe20000410000 */
[----:B------:R-:W-:Y:S01]  /*fa80*/  FMUL.FTZ R13, R73, R101 ;  /* 0x00000065490d7220 */ /* 0x000fe20000410000 */
[-C--:B------:R-:W-:Y:S01]  /*fa90*/  FMUL.FTZ R14, R74, R97.reuse ;  /* 0x000000614a0e7220 */ /* 0x080fe20000410000 */
[C---:B------:R-:W-:Y:S01]  /*faa0*/  HMMA.16816.F32 R32, R92.reuse, R34, R52 ;  /* 0x000000225c20723c */ /* 0x040fe20000001834 */
[----:B------:R-:W2:Y:S01]  /*fab0*/  LDSM.16.MT88.4 R52, [R99+0x2000] ;  /* 0x002000006334783b */ /* 0x000ea20000004200 */
[----:B------:R-:W-:Y:S01]  /*fac0*/  FMUL.FTZ R15, R75, R97 ;  /* 0x000000614b0f7220 */ /* 0x000fe20000410000 */
        /* <DEDUP_REMOVED lines=20> */
[--C-:B------:R-:W-:Y:S01]  /*fc10*/  FFMA.FTZ R129, R138, UR4, -R109.reuse ;  /* 0x000000048a817c23 */ /* 0x100fe2000801086d */
[C---:B------:R-:W-:Y:S01]  /*fc20*/  HMMA.16816.F32 R20, R92.reuse, R24, R20 ;  /* 0x000000185c14723c */ /* 0x040fe20000001814 */
[--C-:B------:R-:W-:Y:S01]  /*fc30*/  FFMA.FTZ R137, R142, UR4, -R109.reuse ;  /* 0x000000048e897c23 */ /* 0x100fe2000801086d */
[----:B------:R-:W-:Y:S01]  /*fc40*/  MUFU.EX2 R123, R123 ;  /* 0x0000007b007b7308 */ /* 0x000fe20000000800 */
[--C-:B------:R-:W-:Y:S01]  /*fc50*/  FFMA.FTZ R138, R140, UR4, -R109.reuse ;  /* 0x000000048c8a7c23 */ /* 0x100fe2000801086d */
[----:B------:R-:W-:Y:S01]  /*fc60*/  FFMA.FTZ R122, R122, UR4, -R109 ;  /* 0x000000047a7a7c23 */ /* 0x000fe2000801086d */
[--C-:B------:R-:W-:Y:S01]  /*fc70*/  FFMA.FTZ R142, R125, UR4, -R108.reuse ;  /* 0x000000047d8e7c23 */ /* 0x100fe2000801086c */
[----:B------:R-:W4:Y:S01]  /*fc80*/  MUFU.EX2 R118, R118 ;  /* 0x0000007600767308 */ /* 0x000f220000000800 */
[--C-:B------:R-:W-:Y:S01]  /*fc90*/  FFMA.FTZ R140, R119, UR4, -R108.reuse ;  /* 0x00000004778c7c23 */ /* 0x100fe2000801086c */
[C---:B------:R-:W-:Y:S01]  /*fca0*/  HMMA.16816.F32 R24, R92.reuse, R26, R60 ;  /* 0x0000001a5c18723c */ /* 0x040fe2000000183c */
[----:B------:R-:W5:Y:S01]  /*fcb0*/  LDSM.16.MT88.4 R60, [R90+0x7400] ;  /* 0x007400005a3c783b */ /* 0x000f620000004200 */
[----:B------:R-:W-:Y:S01]  /*fcc0*/  MUFU.EX2 R116, R116 ;  /* 0x0000007400747308 */ /* 0x000fe20000000800 */
[----:B------:R-:W-:Y:S01]  /*fcd0*/  FFMA.FTZ R103, R103, UR4, -R108 ;  /* 0x0000000467677c23 */ /* 0x000fe2000801086c */
[----:B------:R-:W-:Y:S01]  /*fce0*/  FFMA.FTZ R101, R145, R101, R100 ;  /* 0x0000006591657223 */ /* 0x000fe20000010064 */
[----:B------:R-:W-:Y:S01]  /*fcf0*/  FFMA.FTZ R97, R143, R97, R98 ;  /* 0x000000618f617223 */ /* 0x000fe20000010062 */
[----:B------:R-:W3:Y:S02]  /*fd00*/  MUFU.EX2 R113, R113 ;  /* 0x0000007100717308 */ /* 0x000ee40000000800 */
[C---:B------:R-:W-:Y:S01]  /*fd10*/  HMMA.16816.F32 R4, R92.reuse, R8, R4 ;  /* 0x000000085c04723c */ /* 0x040fe20000001804 */
[----:B------:R-:W-:Y:S01]  /*fd20*/  FADD.FTZ R101, R88, R101 ;  /* 0x0000006558657221 */ /* 0x000fe20000010000 */
[----:B------:R-:W-:Y:S01]  /*fd30*/  MUFU.EX2 R137, R137 ;  /* 0x0000008900897308 */ /* 0x000fe20000000800 */
[----:B------:R-:W-:Y:S01]  /*fd40*/  FADD.FTZ R97, R84, R97 ;  /* 0x0000006154617221 */ /* 0x000fe20000010000 */
[----:B------:R-:W-:Y:S01]  /*fd50*/  MOV R84, R2 ;  /* 0x0000000200547202 */ /* 0x000fe20000000f00 */
[----:B------:R-:W-:Y:S01]  /*fd60*/  FADD.FTZ R86, R86, R101 ;  /* 0x0000006556567221 */ /* 0x000fe20000010000 */
[----:B------:R-:W5:Y:S01]  /*fd70*/  MUFU.EX2 R122, R122 ;  /* 0x0000007a007a7308 */ /* 0x000f620000000800 */
[----:B------:R-:W-:Y:S01]  /*fd80*/  FADD.FTZ R96, R96, R97 ;  /* 0x0000006160607221 */ /* 0x000fe20000010000 */
[C---:B------:R-:W-:Y:S01]  /*fd90*/  HMMA.16816.F32 R8, R92.reuse, R10, R76 ;  /* 0x0000000a5c08723c */ /* 0x040fe2000000184c */
[----:B------:R-:W-:Y:S01]  /*fda0*/  LDSM.16.MT88.4 R76, [R90+0x6c00] ;  /* 0x006c00005a4c783b */ /* 0x000fe20000004200 */
[----:B------:R-:W-:Y:S01]  /*fdb0*/  MUFU.EX2 R129, R129 ;  /* 0x0000008100817308 */ /* 0x000fe20000000800 */
[----:B------:R-:W-:Y:S01]  /*fdc0*/  FADD.FTZ R86, R85, R86 ;  /* 0x0000005655567221 */ /* 0x000fe20000010000 */
[----:B------:R-:W-:Y:S01]  /*fdd0*/  FADD.FTZ R96, R3, R96 ;  /* 0x0000006003607221 */ /* 0x000fe20000010000 */
[-C--:B------:R-:W-:Y:S01]  /*fde0*/  MOV R3, R0.reuse ;  /* 0x0000000000037202 */ /* 0x080fe20000000f00 */
[----:B------:R-:W5:Y:S01]  /*fdf0*/  MUFU.EX2 R138, R138 ;  /* 0x0000008a008a7308 */ /* 0x000f620000000800 */
[----:B------:R-:W-:Y:S01]  /*fe00*/  @P5 MOV R3, R0 ;  /* 0x0000000000035202 */ /* 0x000fe20000000f00 */
[C---:B------:R-:W-:Y:S01]  /*fe10*/  HMMA.16816.F32 R12, R92.reuse, R16, R12 ;  /* 0x000000105c0c723c */ /* 0x040fe2000000180c */
[----:B------:R-:W-:Y:S01]  /*fe20*/  @P5 MOV R84, R2 ;  /* 0x0000000200545202 */ /* 0x000fe20000000f00 */
[----:B------:R-:W-:Y:S04]  /*fe30*/  MUFU.EX2 R142, R142 ;  /* 0x0000008e008e7308 */ /* 0x000fe80000000800 */
[----:B------:R-:W-:Y:S02]  /*fe40*/  MUFU.EX2 R140, R140 ;  /* 0x0000008c008c7308 */ /* 0x000fe40000000800 */
[C---:B------:R-:W-:Y:S01]  /*fe50*/  HMMA.16816.F32 R16, R92.reuse, R18, R68 ;  /* 0x000000125c10723c */ /* 0x040fe20000001844 */
[----:B------:R-:W-:Y:S01]  /*fe60*/  LDSM.16.MT88.4 R68, [R99+0xc00] ;  /* 0x000c00006344783b */ /* 0x000fe20000004200 */
[----:B------:R-:W-:Y:S06]  /*fe70*/  MUFU.EX2 R103, R103 ;  /* 0x0000006700677308 */ /* 0x000fec0000000800 */
[----:B--2---:R-:W-:Y:S01]  /*fe80*/  HMMA.16816.F32 R44, R92, R52, R44 ;  /* 0x000000345c2c723c */ /* 0x004fe2000000182c */
[----:B-1----:R-:W-:Y:S01]  /*fe90*/  F2FP.F16.F32.PACK_AB R52, R110, R111 ;  /* 0x0000006f6e34723e */ /* 0x002fe200000000ff */
[----:B------:R-:W-:Y:S01]  /*fea0*/  FADD.FTZ R111, R111, R86 ;  /* 0x000000566f6f7221 */ /* 0x000fe20000010000 */
[----:B----4-:R-:W-:Y:S01]  /*feb0*/  F2FP.F16.F32.PACK_AB R53, R118, R123 ;  /* 0x0000007b7635723e */ /* 0x010fe200000000ff */
[----:B------:R-:W-:-:S02]  /*fec0*/  FADD.FTZ R123, R123, R96 ;  /* 0x000000607b7b7221 */ /* 0x000fc40000010000 */
[----:B------:R-:W-:Y:S02]  /*fed0*/  FADD.FTZ R111, R110, R111 ;  /* 0x0000006f6e6f7221 */ /* 0x000fe40000010000 */
[----:B------:R-:W-:Y:S01]  /*fee0*/  HMMA.16816.F32 R48, R92, R54, R48 ;  /* 0x000000365c30723c */ /* 0x000fe20000001830 */
[----:B------:R-:W-:Y:S01]  /*fef0*/  F2FP.F16.F32.PACK_AB R54, R115, R120 ;  /* 0x000000787336723e */ /* 0x000fe200000000ff */
        /* <DEDUP_REMOVED lines=24> */
[----:B------:R3:W4:Y:S03]  /*10080*/  MUFU.EX2 R119, R60 ;  /* 0x0000003c00777308 */ /* 0x0007260000000800 */
[----:B------:R-:W-:Y:S01]  /*10090*/  HMMA.16816.F32 R48, R52, R62, R48 ;  /* 0x0000003e3430723c */ /* 0x000fe20000001830 */
[----:B------:R-:W5:Y:S01]  /*100a0*/  MUFU.EX2 R117, R117 ;  /* 0x0000007500757308 */ /* 0x000f620000000800 */
[----:B------:R-:W-:Y:S01]  /*100b0*/  F2FP.F16.F32.PACK_AB R52, R122, R137 ;  /* 0x000000897a34723e */ /* 0x000fe200000000ff */
[----:B------:R-:W-:Y:S01]  /*100c0*/  FADD.FTZ R137, R137, R120 ;  /* 0x0000007889897221 */ /* 0x000fe20000010000 */
[----:B------:R-:W-:-:S03]  /*100d0*/  F2FP.F16.F32.PACK_AB R54, R138, R129 ;  /* 0x000000818a36723e */ /* 0x000fc600000000ff */
[----:B------:R-:W-:Y:S01]  /*100e0*/  FADD.FTZ R122, R122, R137 ;  /* 0x000000897a7a7221 */ /* 0x000fe20000010000 */
[----:B---3--:R-:W3:Y:S01]  /*100f0*/  LDSM.16.MT88.4 R60, [R99+0x1800] ;  /* 0x00180000633c783b */ /* 0x008ee20000004200 */
[----:B----4-:R-:W-:Y:S01]  /*10100*/  F2FP.F16.F32.PACK_AB R53, R119, R142 ;  /* 0x0000008e7735723e */ /* 0x010fe200000000ff */
[----:B------:R-:W-:Y:S01]  /*10110*/  FADD.FTZ R142, R142, R113 ;  /* 0x000000718e8e7221 */ /* 0x000fe20000010000 */
[----:B------:R-:W-:Y:S01]  /*10120*/  FADD.FTZ R129, R129, R122 ;  /* 0x0000007a81817221 */ /* 0x000fe20000010000 */
[----:B-----5:R-:W-:Y:S02]  /*10130*/  F2FP.F16.F32.PACK_AB R55, R117, R140 ;  /* 0x0000008c7537723e */ /* 0x020fe400000000ff */
[----:B------:R-:W-:Y:S01]  /*10140*/  FADD.FTZ R119, R119, R142 ;  /* 0x0000008e77777221 */ /* 0x000fe20000010000 */
[----:B------:R-:W-:-:S03]  /*10150*/  FADD.FTZ R129, R138, R129 ;  /* 0x000000818a817221 */ /* 0x000fc60000010000 */
        /* <DEDUP_REMOVED lines=13> */
[--C-:B------:R-:W-:Y:S01]  /*10230*/  FFMA.FTZ R114, R102, UR4, -R108.reuse ;  /* 0x0000000466727c23 */ /* 0x100fe2000801086c */
[--C-:B------:R-:W-:Y:S01]  /*10240*/  FFMA.FTZ R102, R105, UR4, -R108.reuse ;  /* 0x0000000469667c23 */ /* 0x100fe2000801086c */
[----:B------:R-:W-:-:S04]  /*10250*/  FFMA.FTZ R105, R104, UR4, -R108 ;  /* 0x0000000468697c23 */ /* 0x000fc8000801086c */
[----:B------:R-:W1:Y:S01]  /*10260*/  MUFU.EX2 R114, R114 ;  /* 0x0000007200727308 */ /* 0x000e620000000800 */
[C---:B------:R-:W-:Y:S03]  /*10270*/  HMMA.16816.F32 R24, R52.reuse, R66, R24 ;  /* 0x000000423418723c */ /* 0x040fe60000001818 */
[----:B------:R-:W-:Y:S04]  /*10280*/  MUFU.EX2 R102, R102 ;  /* 0x0000006600667308 */ /* 0x000fe80000000800 */
[----:B------:R-:W4:Y:S01]  /*10290*/  MUFU.EX2 R105, R105 ;  /* 0x0000006900697308 */ /* 0x000f220000000800 */
[----:B--2---:R-:W-:Y:S01]  /*102a0*/  HMMA.16816.F32 R36, R52, R56, R36 ;  /* 0x000000383424723c */ /* 0x004fe20000001824 */
[--C-:B------:R-:W-:Y:S01]  /*102b0*/  FFMA.FTZ R56, R112, UR4, -R109.reuse ;  /* 0x0000000470387c23 */ /* 0x100fe2000801086d */
[--C-:B------:R-:W-:Y:S01]  /*102c0*/  FFMA.FTZ R57, R107, UR4, -R109.reuse ;  /* 0x000000046b397c23 */ /* 0x100fe2000801086d */
[----:B------:R-:W-:Y:S01]  /*102d0*/  FFMA.FTZ R109, R106, UR4, -R109 ;  /* 0x000000046a6d7c23 */ /* 0x000fe2000801086d */
[----:B------:R-:W-:Y:S01]  /*102e0*/  MUFU.EX2 R112, R64 ;  /* 0x0000004000707308 */ /* 0x000fe20000000800 */
[----:B-1----:R-:W-:Y:S01]  /*102f0*/  F2FP.F16.F32.PACK_AB R93, R103, R114 ;  /* 0x00000072675d723e */ /* 0x002fe200000000ff */
[----:B------:R-:W-:-:S02]  /*10300*/  FADD.FTZ R114, R114, R117 ;  /* 0x0000007572727221 */ /* 0x000fc40000010000 */
[----:B------:R-:W1:Y:S01]  /*10310*/  MUFU.EX2 R107, R56 ;  /* 0x00000038006b7308 */ /* 0x000e620000000800 */
[C---:B------:R-:W-:Y:S01]  /*10320*/  HMMA.16816.F32 R40, R52.reuse, R58, R40 ;  /* 0x0000003a3428723c */ /* 0x040fe20000001828 */
[----:B------:R-:W-:Y:S02]  /*10330*/  FADD.FTZ R103, R103, R114 ;  /* 0x0000007267677221 */ /* 0x000fe40000010000 */
[----:B------:R-:W-:Y:S01]  /*10340*/  MUFU.EX2 R106, R57 ;  /* 0x00000039006a7308 */ /* 0x000fe20000000800 */
[C---:B----4-:R-:W-:Y:S01]  /*10350*/  F2FP.F16.F32.PACK_AB R95, R105.reuse, R102 ;  /* 0x00000066695f723e */ /* 0x050fe200000000ff */
[----:B------:R-:W-:Y:S02]  /*10360*/  FADD.FTZ R102, R102, R103 ;  /* 0x0000006766667221 */ /* 0x000fe40000010000 */
[----:B------:R-:W2:Y:S01]  /*10370*/  MUFU.EX2 R109, R109 ;  /* 0x0000006d006d7308 */ /* 0x000ea20000000800 */
[----:B---3--:R-:W-:Y:S01]  /*10380*/  HMMA.16816.F32 R44, R52, R60, R44 ;  /* 0x0000003c342c723c */ /* 0x008fe2000000182c */
[----:B------:R-:W-:Y:S01]  /*10390*/  FADD.FTZ R143, R105, R102 ;  /* 0x00000066698f7221 */ /* 0x000fe20000010000 */
[----:B-1----:R-:W-:Y:S01]  /*103a0*/  F2FP.F16.F32.PACK_AB R92, R107, R112 ;  /* 0x000000706b5c723e */ /* 0x002fe200000000ff */
[----:B------:R-:W-:-:S05]  /*103b0*/  FADD.FTZ R112, R112, R129 ;  /* 0x0000008170707221 */ /* 0x000fca0000010000 */
[----:B------:R-:W-:Y:S01]  /*103c0*/  HMMA.16816.F32 R48, R52, R62, R48 ;  /* 0x0000003e3430723c */ /* 0x000fe20000001830 */
[----:B------:R-:W1:Y:S01]  /*103d0*/  LDSM.16.MT88.4 R60, [R90+0x7c00] ;  /* 0x007c00005a3c783b */ /* 0x000e620000004200 */
[----:B------:R-:W-:Y:S01]  /*103e0*/  FADD.FTZ R107, R107, R112 ;  /* 0x000000706b6b7221 */ /* 0x000fe20000010000 */
[----:B--2---:R-:W-:Y:S02]  /*103f0*/  F2FP.F16.F32.PACK_AB R94, R109, R106 ;  /* 0x0000006a6d5e723e */ /* 0x004fe400000000ff */
[----:B------:R-:W2:Y:S01]  /*10400*/  LDSM.16.MT88.4 R52, [R99+0x1c00] ;  /* 0x001c00006334783b */ /* 0x000ea20000004200 */
[----:B------:R-:W-:-:S04]  /*10410*/  FADD.FTZ R106, R106, R107 ;  /* 0x0000006b6a6a7221 */ /* 0x000fc80000010000 */
[----:B------:R-:W-:Y:S01]  /*10420*/  FADD.FTZ R145, R109, R106 ;  /* 0x0000006a6d917221 */ /* 0x000fe20000010000 */
[C---:B------:R-:W-:Y:S01]  /*10430*/  HMMA.16816.F32 R80, R92.reuse, R76, R4 ;  /* 0x0000004c5c50723c */ /* 0x040fe20000001804 */
[----:B------:R-:W3:Y:S07]  /*10440*/  LDSM.16.MT88.4 R4, [R90+0x8c00] ;  /* 0x008c00005a04783b */ /* 0x000eee0000004200 */
[C---:B------:R-:W-:Y:S01]  /*10450*/  HMMA.16816.F32 R76, R92.reuse, R78, R8 ;  /* 0x0000004e5c4c723c */ /* 0x040fe20000001808 */
[----:B------:R-:W4:Y:S07]  /*10460*/  LDSM.16.MT88.4 R8, [R99+0x2c00] ;  /* 0x002c00006308783b */ /* 0x000f2e0000004200 */
[C---:B------:R-:W-:Y:S08]  /*10470*/  HMMA.16816.F32 R72, R92.reuse, R68, R12 ;  /* 0x000000445c48723c */ /* 0x040ff0000000180c */
[C---:B------:R-:W-:Y:S08]  /*10480*/  HMMA.16816.F32 R68, R92.reuse, R70, R16 ;  /* 0x000000465c44723c */ /* 0x040ff00000001810 */
[C---:B-1----:R-:W-:Y:S08]  /*10490*/  HMMA.16816.F32 R64, R92.reuse, R60, R20 ;  /* 0x0000003c5c40723c */ /* 0x042ff00000001814 */
[C---:B--2---:R-:W-:Y:S08]  /*104a0*/  HMMA.16816.F32 R56, R92.reuse, R52, R28 ;  /* 0x000000345c38723c */ /* 0x044ff0000000181c */
[C---:B------:R-:W-:Y:S08]  /*104b0*/  HMMA.16816.F32 R60, R92.reuse, R62, R24 ;  /* 0x0000003e5c3c723c */ /* 0x040ff00000001818 */
[C---:B------:R-:W-:Y:S08]  /*104c0*/  HMMA.16816.F32 R52, R92.reuse, R54, R32 ;  /* 0x000000365c34723c */ /* 0x040ff00000001820 */
[C---:B---3--:R-:W-:Y:S08]  /*104d0*/  HMMA.16816.F32 R36, R92.reuse, R4, R36 ;  /* 0x000000045c24723c */ /* 0x048ff00000001824 */
[C---:B------:R-:W-:Y:S08]  /*104e0*/  HMMA.16816.F32 R40, R92.reuse, R6, R40 ;  /* 0x000000065c28723c */ /* 0x040ff00000001828 */
[C---:B----4-:R-:W-:Y:S08]  /*104f0*/  HMMA.16816.F32 R44, R92.reuse, R8, R44 ;  /* 0x000000085c2c723c */ /* 0x050ff0000000182c */
[----:B------:R-:W-:Y:S01]  /*10500*/  HMMA.16816.F32 R48, R92, R10, R48 ;  /* 0x0000000a5c30723c */ /* 0x000fe20000001830 */
[----:B------:R-:W-:-:S04]  /*10510*/  NOP ;  /* 0x0000000000007918 */ /* 0x000fc80000000000 */
[----:B------:R-:W-:-:S15]  /*10520*/  @P5 BRA `(.L_x_4169) ;  /* 0x0000000000045947 */ /* 0x000fde0003800000 */
.L_x_4163:
[----:B------:R-:W-:-:S07]  /*10530*/  IADD3 R87, PT, PT, R89, -0x1, RZ ;  /* 0xffffffff59577810 */ /* 0x000fce0007ffe0ff */
.L_x_4169:
        /* <DEDUP_REMOVED lines=16> */
[----:B------:R-:W4:Y:S01]  /*10640*/  LDCU UR4, c[0x0][0x45c] ;  /* 0x00008b80ff0477ac */ /* 0x000f220008000800 */
[----:B------:R-:W2:Y:S01]  /*10650*/  LDCU.64 UR8, c[0x0][0x3a0] ;  /* 0x00007400ff0877ac */ /* 0x000ea20008000a00 */
[----:B------:R-:W2:Y:S01]  /*10660*/  LDCU.64 UR10, c[0x0][0x3a8] ;  /* 0x00007500ff0a77ac */ /* 0x000ea20008000a00 */
[----:B-1----:R-:W-:-:S12]  /*10670*/  ULEA UR5, UR5, UR14, 0x18 ;  /* 0x0000000e05057291 */ /* 0x002fd8000f8ec0ff */
.L_x_4174:
        /* <DEDUP_REMOVED lines=48> */
[----:B-1----:R-:W-:Y:S01]  /*10980*/  VIADD R14, R4, 0xffffffe ;  /* 0x0ffffffe040e7836 */ /* 0x002fe20000000000 */
[----:B------:R-:W-:Y:S07]  /*10990*/  IABS R11, R140 ;  /* 0x0000008c000b7213 */ /* 0x000fee0000000000 */
        /* <DEDUP_REMOVED lines=34> */
[----:B------:R-:W5:Y:S01]  /*10bc0*/  LDG.E R7, desc[UR6][R16.64] ;  /* 0x0000000610077981 */ /* 0x000f62000c1e1900 */
[----:B------:R-:W-:Y:S01]  /*10bd0*/  LEA.HI.X.SX32 R15, R9, R135, 0x2, P0 ;  /* 0x00000087090f7211 */ /* 0x000fe200000f16ff */
[----:B------:R-:W-:Y:S04]  /*10be0*/  IMAD R5, R6, R5, -0x40 ;  /* 0xffffffc006057424 */ /* 0x000fe800078e0205 */
[-C--:B--2---:R-:W-:Y:S01]  /*10bf0*/  IMAD.WIDE.U32 R12, R5, R86.reuse, RZ ;  /* 0x00000056050c7225 */ /* 0x084fe200078e00ff */
[----:B------:R-:W5:Y:S02]  /*10c00*/  LDG.E R4, desc[UR6][R14.64] ;  /* 0x000000060e047981 */ /* 0x000f64000c1e1900 */
        /* <DEDUP_REMOVED lines=12> */
.L_x_4171:
[----:B------:R-:W-:Y:S01]  /*10cd0*/  @!PT LDS RZ, [RZ] ;  /* 0x00000000fffff984 */ /* 0x000fe20000000800 */
[----:B------:R-:W-:Y:S01]  /*10ce0*/  @!PT LDS RZ, [RZ] ;  /* 0x00000000fffff984 */ /* 0x000fe20000000800 */
[----:B------:R-:W-:Y:S01]  /*10cf0*/  @!PT LDS RZ, [RZ] ;  /* 0x00000000fffff984 */ /* 0x000fe20000000800 */
[----:B------:R-:W-:Y:S01]  /*10d00*/  @!P5 LDGSTS.E.BYPASS.LTC128B.128 [R147+0x6000], desc[UR6][R130.64] ;  /* 0x060000008293dfae */ /* 0x000fe2000b981a06 */
[C---:B------:R-:W-:Y:S02]  /*10d10*/  LEA R148, P0, R86.reuse, R130, 0x6 ;  /* 0x0000008256947211 */ /* 0x040fe400078030ff */
[----:B------:R-:W-:Y:S03]  /*10d20*/  LEA R88, R3, UR5, 0x1 ;  /* 0x0000000503587c11 */ /* 0x000fe6000f8e08ff */
[----:B------:R-:W-:Y:S01]  /*10d30*/  @P5 STS.128 [R147+0x6000], RZ ;  /* 0x006000ff93005388 */ /* 0x000fe20000000c00 */
[----:B------:R-:W-:Y:S02]  /*10d40*/  LEA.HI.X R149, R86, R131, R85, 0x6, P0 ;  /* 0x0000008356957211 */ /* 0x000fe400000f3455 */
[----:B------:R-:W-:Y:S03]  /*10d50*/  LEA R125, R125, UR5, 0x1 ;  /* 0x000000057d7d7c11 */ /* 0x000fe6000f8e08ff */
[----:B------:R-:W-:Y:S01]  /*10d60*/  @!PT LDS RZ, [RZ] ;  /* 0x00000000fffff984 */ /* 0x000fe20000000800 */
[----:B------:R-:W-:Y:S01]  /*10d70*/  @!PT LDS RZ, [RZ] ;  /* 0x00000000fffff984 */ /* 0x000fe20000000800 */
[----:B------:R-:W-:Y:S01]  /*10d80*/  @!PT LDS RZ, [RZ] ;  /* 0x00000000fffff984 */ /* 0x000fe20000000800 */
[----:B------:R-:W-:Y:S01]  /*10d90*/  @!P4 LDGSTS.E.BYPASS.LTC128B.128 [R147+0x7000], desc[UR6][R130.64+0x40] ;  /* 0x070000408293cfae */ /* 0x000fe2000b981a06 */
[----:B------:R-:W-:Y:S02]  /*10da0*/  LOP3.LUT P0, RZ, R2, 0x4, RZ, 0xc0, !PT ;  /* 0x0000000402ff7812 */ /* 0x000fe4000780c0ff */
[----:B------:R-:W-:Y:S03]  /*10db0*/  MOV R84, 0x20 ;  /* 0x0000002000547802 */ /* 0x000fe60000000f00 */
        /* <DEDUP_REMOVED lines=32> */
[----:B------:R-:W-:Y:S06]  /*10fc0*/  LDSM.16.M88.4 R112, [R3] ;  /* 0x000000000370783b */ /* 0x000fec0000000200 */
[----:B------:R-:W1:Y:S01]  /*10fd0*/  LDSM.16.M88.4 R116, [R2+0x3000] ;  /* 0x003000000274783b */ /* 0x000e620000000200 */
[C---:B--2---:R-:W-:Y:S05]  /*10fe0*/  HMMA.16816.F32 R4, R92.reuse, R96, RZ ;  /* 0x000000605c04723c */ /* 0x044fea00000018ff */
[----:B------:R-:W2:Y:S06]  /*10ff0*/  LDSM.16.M88.4 R120, [R2+0x3400] ;  /* 0x003400000278783b */ /* 0x000eac0000000200 */
[----:B------:R-:W-:Y:S01]  /*11000*/  LDSM.16.M88.4 R84, [R125+0x4000] ;  /* 0x004000007d54783b */ /* 0x000fe20000000200 */
[C---:B------:R-:W-:Y:S05]  /*11010*/  HMMA.16816.F32 R8, R92.reuse, R98, RZ ;  /* 0x000000625c08723c */ /* 0x040fea00000018ff */
[----:B------:R-:W-:Y:S03]  /*11020*/  LDSM.16.M88.4 R96, [R2+0x3c00] ;  /* 0x003c00000260783b */ /* 0x000fe60000000200 */
[C---:B-----5:R-:W-:Y:S08]  /*11030*/  HMMA.16816.F32 R12, R92.reuse, R100, RZ ;  /* 0x000000645c0c723c */ /* 0x060ff000000018ff */
[C---:B------:R-:W-:Y:S01]  /*11040*/  HMMA.16816.F32 R16, R92.reuse, R102, RZ ;  /* 0x000000665c10723c */ /* 0x040fe200000018ff */
[----:B------:R-:W-:Y:S07]  /*11050*/  LDSM.16.M88.4 R100, [R125+0x4c00] ;  /* 0x004c00007d64783b */ /* 0x000fee0000000200 */
[C---:B---3--:R-:W-:Y:S08]  /*11060*/  HMMA.16816.F32 R20, R92.reuse, R104, RZ ;  /* 0x000000685c14723c */ /* 0x048ff000000018ff */
[C---:B------:R-:W-:Y:S08]  /*11070*/  HMMA.16816.F32 R24, R92.reuse, R106, RZ ;  /* 0x0000006a5c18723c */ /* 0x040ff000000018ff */
[C---:B----4-:R-:W-:Y:S08]  /*11080*/  HMMA.16816.F32 R28, R92.reuse, R108, RZ ;  /* 0x0000006c5c1c723c */ /* 0x050ff000000018ff */
[----:B------:R-:W-:Y:S01]  /*11090*/  HMMA.16816.F32 R32, R92, R110, RZ ;  /* 0x0000006e5c20723c */ /* 0x000fe200000018ff */
[----:B------:R-:W3:Y:S07]  /*110a0*/  LDSM.16.M88.4 R92, [R2+0x3800] ;  /* 0x00380000025c783b */ /* 0x000eee0000000200 */
[C---:B-1----:R-:W-:Y:S08]  /*110b0*/  HMMA.16816.F32 R4, R112.reuse, R116, R4 ;  /* 0x000000747004723c */ /* 0x042ff00000001804 */
[C---:B------:R-:W-:Y:S08]  /*110c0*/  HMMA.16816.F32 R8, R112.reuse, R118, R8 ;  /* 0x000000767008723c */ /* 0x040ff00000001808 */
[C---:B--2---:R-:W-:Y:S08]  /*110d0*/  HMMA.16816.F32 R12, R112.reuse, R120, R12 ;  /* 0x00000078700c723c */ /* 0x044ff0000000180c */
[C---:B------:R-:W-:Y:S08]  /*110e0*/  HMMA.16816.F32 R16, R112.reuse, R122, R16 ;  /* 0x0000007a7010723c */ /* 0x040ff00000001810 */
[C---:B---3--:R-:W-:Y:S08]  /*110f0*/  HMMA.16816.F32 R20, R112.reuse, R92, R20 ;  /* 0x0000005c7014723c */ /* 0x048ff00000001814 */
        /* <DEDUP_REMOVED lines=16> */
[----:B------:R-:W2:Y:S06]  /*11200*/  LDSM.16.M88.4 R92, [R2+0x4400] ;  /* 0x00440000025c783b */ /* 0x000eac0000000200 */
[----:B------:R-:W-:Y:S01]  /*11210*/  LDSM.16.M88.4 R100, [R2+0x4c00] ;  /* 0x004c00000264783b */ /* 0x000fe20000000200 */
        /* <DEDUP_REMOVED lines=12> */
[----:B------:R-:W3:Y:S01]  /*112e0*/  LDSM.16.M88.4 R100, [R125+0x5800] ;  /* 0x005800007d64783b */ /* 0x000ee20000000200 */
        /* <DEDUP_REMOVED lines=11> */
[----:B------:R-:W1:Y:S06]  /*113a0*/  LDSM.16.M88.4 R84, [R2+0x5400] ;  /* 0x005400000254783b */ /* 0x000e6c0000000200 */
[----:B------:R-:W3:Y:S01]  /*113b0*/  LDSM.16.M88.4 R92, [R2+0x5800] ;  /* 0x00580000025c783b */ /* 0x000ee20000000200 */
[C---:B--2---:R-:W-:Y:S08]  /*113c0*/  HMMA.16816.F32 R4, R96.reuse, R100, R4 ;  /* 0x000000646004723c */ /* 0x044ff00000001804 */
[C---:B------:R-:W-:Y:S11]  /*113d0*/  HMMA.16816.F32 R8, R96.reuse, R102, R8 ;  /* 0x000000666008723c */ /* 0x040ff60000001808 */
[----:B------:R-:W-:Y:S01]  /*113e0*/  FMUL.FTZ R142, R7, UR13 ;  /* 0x0000000d078e7c20 */ /* 0x000fe20008410000 */
[----:B------:R-:W-:Y:S01]  /*113f0*/  FMUL.FTZ R162, R4, UR13 ;  /* 0x0000000d04a27c20 */ /* 0x000fe20008410000 */
[----:B------:R-:W-:Y:S01]  /*11400*/  FMUL.FTZ R158, R5, UR13 ;  /* 0x0000000d059e7c20 */ /* 0x000fe20008410000 */
[----:B------:R-:W-:Y:S01]  /*11410*/  FMUL.FTZ R156, R6, UR13 ;  /* 0x0000000d069c7c20 */ /* 0x000fe20008410000 */
[----:B------:R2:W4:Y:S04]  /*11420*/  MUFU.TANH R101, R142 ;  /* 0x0000008e00657308 */ /* 0x0005280000002400 */
[----:B------:R-:W-:Y:S01]  /*11430*/  FMUL.FTZ R129, R8, UR13 ;  /* 0x0000000d08817c20 */ /* 0x000fe20008410000 */
[----:B------:R-:W-:Y:S01]  /*11440*/  FMUL.FTZ R164, R9, UR13 ;  /* 0x0000000d09a47c20 */ /* 0x000fe20008410000 */
[----:B------:R-:W-:Y:S04]  /*11450*/  FMUL.FTZ R160, R11, UR13 ;  /* 0x0000000d0ba07c20 */ /* 0x000fe80008410000 */
[----:B------:R5:W2:Y:S01]  /*11460*/  MUFU.TANH R117, R129 ;  /* 0x0000008100757308 */ /* 0x000aa20000002400 */
[C---:B-1----:R-:W-:Y:S03]  /*11470*/  HMMA.16816.F32 R12, R96.reuse, R84, R12 ;  /* 0x00000054600c723c */ /* 0x042fe6000000180c */
[----:B------:R-:W-:Y:S06]  /*11480*/  FMUL.FTZ R85, R10, UR13 ;  /* 0x0000000d0a557c20 */ /* 0x000fec0008410000 */
[----:B------:R-:W1:Y:S01]  /*11490*/  MUFU.TANH R162, R162 ;  /* 0x000000a200a27308 */ /* 0x000e620000002400 */
[C---:B------:R-:W-:Y:S09]  /*114a0*/  HMMA.16816.F32 R16, R96.reuse, R86, R16 ;  /* 0x000000566010723c */ /* 0x040ff20000001810 */
[----:B------:R4:W1:Y:S01]  /*114b0*/  MUFU.TANH R111, R85 ;  /* 0x00000055006f7308 */ /* 0x0008620000002400 */
[C---:B---3--:R-:W-:Y:S03]  /*114c0*/  HMMA.16816.F32 R20, R96.reuse, R92, R20 ;  /* 0x0000005c6014723c */ /* 0x048fe60000001814 */
[----:B--2---:R-:W-:Y:S01]  /*114d0*/  FMUL.FTZ R142, R13, UR13 ;  /* 0x0000000d0d8e7c20 */ /* 0x004fe20008410000 */
[----:B------:R-:W-:Y:S01]  /*114e0*/  FMUL.FTZ R144, R14, UR13 ;  /* 0x0000000d0e907c20 */ /* 0x000fe20008410000 */
[----:B------:R-:W-:Y:S04]  /*114f0*/  FMUL.FTZ R154, R12, UR13 ;  /* 0x0000000d0c9a7c20 */ /* 0x000fe80008410000 */
[----:B------:R-:W2:Y:S01]  /*11500*/  MUFU.TANH R158, R158 ;  /* 0x0000009e009e7308 */ /* 0x000ea20000002400 */
[----:B------:R-:W-:Y:S01]  /*11510*/  FMUL.FTZ R152, R15, UR13 ;  /* 0x0000000d0f987c20 */ /* 0x000fe20008410000 */
[C---:B------:R-:W-:Y:S03]  /*11520*/  HMMA.16816.F32 R24, R96.reuse, R94, R24 ;  /* 0x0000005e6018723c */ /* 0x040fe60000001818 */
[----:B------:R-:W-:Y:S01]  /*11530*/  FMUL.FTZ R150, R17, UR13 ;  /* 0x0000000d11967c20 */ /* 0x000fe20008410000 */
[----:B------:R-:W-:Y:S01]  /*11540*/  FMUL.FTZ R148, R19, UR13 ;  /* 0x0000000d13947c20 */ /* 0x000fe20008410000 */
[----:B-----5:R-:W-:Y:S03]  /*11550*/  FMUL.FTZ R129, R16, UR13 ;  /* 0x0000000d10817c20 */ /* 0x020fe60008410000 */
[----:B------:R3:W1:Y:S01]  /*11560*/  MUFU.TANH R109, R142 ;  /* 0x0000008e006d7308 */ /* 0x0006620000002400 */
[----:B----4-:R-:W4:Y:S01]  /*11570*/  LDSM.16.M88.4 R84, [R2+0x5c00] ;  /* 0x005c00000254783b */ /* 0x010f220000000200 */
[----:B------:R-:W-:Y:S04]  /*11580*/  DEPBAR.LE SB0, 0x0 ;  /* 0x000080000000791a */ /* 0x000fe80000000000 */
[----:B------:R-:W-:Y:S04]  /*11590*/  FMUL.FTZ R165, R20, UR13 ;  /* 0x0000000d14a57c20 */ /* 0x000fe80008410000 */
[----:B------:R-:W1:Y:S01]  /*115a0*/  MUFU.TANH R105, R144 ;  /* 0x0000009000697308 */ /* 0x000e620000002400 */
[----:B------:R-:W-:Y:S01]  /*115b0*/  BAR.SYNC.DEFER_BLOCKING 0x0 ;  /* 0x0000000000007b1d */ /* 0x000fe20000010000 */
        /* <DEDUP_REMOVED lines=8> */
[----:B---3--:R-:W-:Y:S08]  /*11640*/  FMUL.FTZ R142, R18, UR13 ;  /* 0x0000000d128e7c20 */ /* 0x008ff00008410000 */
[----:B------:R3:W1:Y:S10]  /*11650*/  MUFU.TANH R103, R142 ;  /* 0x0000008e00677308 */ /* 0x0006740000002400 */
[----:B------:R-:W1:Y:S10]  /*11660*/  MUFU.TANH R164, R164 ;  /* 0x000000a400a47308 */ /* 0x000e740000002400 */
[----:B------:R-:W1:Y:S01]  /*11670*/  MUFU.TANH R160, R160 ;  /* 0x000000a000a07308 */ /* 0x000e620000002400 */
[C---:B----4-:R-:W-:Y:S09]  /*11680*/  HMMA.16816.F32 R28, R96.reuse, R84, R28 ;  /* 0x00000054601c723c */ /* 0x050ff2000000181c */
[----:B------:R-:W4:Y:S01]  /*11690*/  MUFU.TANH R154, R154 ;  /* 0x0000009a009a7308 */ /* 0x000f220000002400 */
[----:B------:R-:W-:Y:S09]  /*116a0*/  HMMA.16816.F32 R32, R96, R86, R32 ;  /* 0x000000566020723c */ /* 0x000ff20000001820 */
[----:B------:R-:W1:Y:S01]  /*116b0*/  MUFU.TANH R152, R152 ;  /* 0x0000009800987308 */ /* 0x000e620000002400 */
[----:B---3--:R-:W-:Y:S01]  /*116c0*/  FMUL.FTZ R142, R28, UR13 ;  /* 0x0000000d1c8e7c20 */ /* 0x008fe20008410000 */
[----:B------:R-:W-:Y:S01]  /*116d0*/  FMUL.FTZ R151, R29, UR13 ;  /* 0x0000000d1d977c20 */ /* 0x000fe20008410000 */
[----:B------:R-:W-:Y:S07]  /*116e0*/  FMUL.FTZ R85, R30, UR13 ;  /* 0x0000000d1e557c20 */ /* 0x000fee0008410000 */
[----:B------:R3:W1:Y:S01]  /*116f0*/  MUFU.TANH R107, R129 ;  /* 0x00000081006b7308 */ /* 0x0006620000002400 */
[----:B------:R-:W-:Y:S01]  /*11700*/  FMUL.FTZ R87, R31, UR13 ;  /* 0x0000000d1f577c20 */ /* 0x000fe20008410000 */
[----:B------:R-:W-:Y:S01]  /*11710*/  FMUL.FTZ R144, R32, UR13 ;  /* 0x0000000d20907c20 */ /* 0x000fe20008410000 */
[----:B------:R-:W-:Y:S01]  /*11720*/  FMUL.FTZ R149, R33, UR13 ;  /* 0x0000000d21957c20 */ /* 0x000fe20008410000 */
[----:B------:R-:W-:Y:S06]  /*11730*/  FMUL.FTZ R34, R34, UR13 ;  /* 0x0000000d22227c20 */ /* 0x000fec0008410000 */
[----:B------:R3:W1:Y:S01]  /*11740*/  MUFU.TANH R88, R85 ;  /* 0x0000005500587308 */ /* 0x0006620000002400 */
[----:B------:R-:W-:Y:S09]  /*11750*/  FMUL.FTZ R35, R35, UR13 ;  /* 0x0000000d23237c20 */ /* 0x000ff20008410000 */
        /* <DEDUP_REMOVED lines=17> */
[----:B--2-4-:R-:W-:Y:S05]  /*11870*/  @!P1 BRA `(.L_x_4172) ;  /* 0x0000000400d89947 */ /* 0x014fea0003800000 */
[----:B------:R-:W2:Y:S08]  /*11880*/  LDC.64 R2, c[0x0][0x4e0] ;  /* 0x00013800ff027b82 */ /* 0x000eb00000000a00 */
[----:B------:R-:W4:Y:S08]  /*11890*/  @!P5 LDC R6, c[0x0][0x3bc] ;  /* 0x0000ef00ff06db82 */ /* 0x000f300000000800 */
[----:B------:R-:W1:Y:S08]  /*118a0*/  @!P4 LDC R5, c[0x0][0x3bc] ;  /* 0x0000ef00ff05cb82 */ /* 0x000e700000000800 */
[----:B------:R-:W1:Y:S01]  /*118b0*/  @!P3 LDC R4, c[0x0][0x3bc] ;  /* 0x0000ef00ff04bb82 */ /* 0x000e620000000800 */
        /* <DEDUP_REMOVED lines=11> */
[----:B-1--4-:R-:W-:Y:S08]  /*11970*/  @!P6 BRA `(.L_x_4173) ;  /* 0x0000000000f8e947 */ /* 0x012ff00003800000 */
        /* <DEDUP_REMOVED lines=24> */
[----:B------:R-:W-:Y:S01]  /*11b00*/  @!P1 IADD3 R12, PT, PT, R12, 0x1, RZ ;  /* 0x000000010c0c9810 */ /* 0x000fe20007ffe0ff */
[--C-:B------:R-:W-:Y:S02]  /*11b10*/  @!P1 IMAD.IADD R9, R9, 0x1, -R2.reuse ;  /* 0x0000000109099824 */ /* 0x100fe400078e0a02 */
[----:B------:R-:W-:Y:S02]  /*11b20*/  @!P2 IMAD.IADD R10, R10, 0x1, -R2 ;  /* 0x000000010a0aa824 */ /* 0x000fe400078e0a02 */
[----:B------:R-:W-:Y:S01]  /*11b30*/  @!P2 VIADD R13, R13, 0x1 ;  /* 0x000000010d0da836 */ /* 0x000fe20000000000 */
[-C--:B------:R-:W-:Y:S02]  /*11b40*/  ISETP.GE.U32.AND P1, PT, R9, R2.reuse, PT ;  /* 0x000000020900720c */ /* 0x080fe40003f26070 */
[----:B------:R-:W-:Y:S02]  /*11b50*/  ISETP.GE.U32.AND P2, PT, R10, R2, PT ;  /* 0x000000020a00720c */ /* 0x000fe40003f46070 */
[----:B------:R-:W-:Y:S09]  /*11b60*/  LOP3.LUT R2, RZ, R7, RZ, 0x33, !PT ;  /* 0x00000007ff027212 */ /* 0x000ff200078e33ff */
[----:B------:R-:W-:Y:S01]  /*11b70*/  @P1 VIADD R12, R12, 0x1 ;  /* 0x000000010c0c1836 */ /* 0x000fe20000000000 */
[----:B------:R-:W-:Y:S02]  /*11b80*/  ISETP.GE.AND P1, PT, R14, RZ, PT ;  /* 0x000000ff0e00720c */ /* 0x000fe40003f26270 */
[----:B------:R-:W-:Y:S02]  /*11b90*/  @P2 IADD3 R13, PT, PT, R13, 0x1, RZ ;  /* 0x000000010d0d2810 */ /* 0x000fe40007ffe0ff */
[----:B------:R-:W-:Y:S09]  /*11ba0*/  ISETP.GE.AND P2, PT, R8, RZ, PT ;  /* 0x000000ff0800720c */ /* 0x000ff20003f46270 */
[----:B------:R-:W-:Y:S01]  /*11bb0*/  @!P1 IMAD.MOV R12, RZ, RZ, -R12 ;  /* 0x000000ffff0c9224 */ /* 0x000fe200078e0a0c */
[----:B------:R-:W-:Y:S03]  /*11bc0*/  ISETP.NE.AND P1, PT, R7, RZ, PT ;  /* 0x000000ff0700720c */ /* 0x000fe60003f25270 */
[----:B------:R-:W-:Y:S01]  /*11bd0*/  @!P2 IMAD.MOV R13, RZ, RZ, -R13 ;  /* 0x000000ffff0da224 */ /* 0x000fe200078e0a0d */
[C---:B------:R-:W-:Y:S04]  /*11be0*/  SEL R11, R2.reuse, R12, !P1 ;  /* 0x0000000c020b7207 */ /* 0x040fe80004800000 */
[----:B------:R-:W-:Y:S02]  /*11bf0*/  SEL R13, R2, R13, !P1 ;  /* 0x0000000d020d7207 */ /* 0x000fe40004800000 */
[-C--:B------:R-:W-:Y:S01]  /*11c00*/  LEA R16, P2, R11, R134.reuse, 0x2 ;  /* 0x000000860b107211 */ /* 0x080fe200078410ff */
[----:B------:R-:W1:Y:S01]  /*11c10*/  LDC.64 R2, c[0x0][0x3b8] ;  /* 0x0000ee00ff027b82 */ /* 0x000e620000000a00 */
        /* <DEDUP_REMOVED lines=20> */
.L_x_4173:
[----:B---3--:R-:W-:Y:S01]  /*11d60*/  @!P5 IMAD.MOV.U32 R129, RZ, RZ, R127 ;  /* 0x000000ffff81d224 */ /* 0x008fe200078e007f */
[CC--:B------:R-:W-:Y:S02]  /*11d70*/  @!P5 LEA R10, P1, R2.reuse, R128.reuse, 0x6 ;  /* 0x00000080020ad211 */ /* 0x0c0fe400078230ff */
[CC--:B------:R-:W-:Y:S02]  /*11d80*/  @!P4 LEA R8, P2, R2.reuse, R128.reuse, 0x6 ;  /* 0x000000800208c211 */ /* 0x0c0fe400078430ff */
[----:B------:R-:W-:Y:S01]  /*11d90*/  @!PT LDS RZ, [RZ] ;  /* 0x00000000fffff984 */ /* 0x000fe20000000800 */
[----:B------:R-:W-:Y:S01]  /*11da0*/  @!PT LDS RZ, [RZ] ;  /* 0x00000000fffff984 */ /* 0x000fe20000000800 */
[----:B------:R-:W-:Y:S01]  /*11db0*/  @!PT LDS RZ, [RZ] ;  /* 0x00000000fffff984 */ /* 0x000fe20000000800 */
[----:B------:R1:W-:Y:S01]  /*11dc0*/  @!P5 LDGSTS.E.BYPASS.LTC128B.128 [R147+0x3000], desc[UR6][R128.64] ;  /* 0x030000008093dfae */ /* 0x0003e2000b981a06 */
[CC--:B------:R-:W-:Y:S02]  /*11dd0*/  @!P5 LEA.HI.X R11, R2.reuse, R127.reuse, R6, 0x6, P1 ;  /* 0x0000007f020bd211 */ /* 0x0c0fe400008f3406 */
[CC--:B------:R-:W-:Y:S01]  /*11de0*/  @!P4 LEA.HI.X R9, R2.reuse, R127.reuse, R5, 0x6, P2 ;  /* 0x0000007f0209c211 */ /* 0x0c0fe200010f3405 */
[----:B------:R2:W-:Y:S01]  /*11df0*/  @P5 STS.128 [R147+0x3000], RZ ;  /* 0x003000ff93005388 */ /* 0x0005e20000000c00 */
[C---:B------:R-:W-:Y:S04]  /*11e00*/  @!P3 LEA R6, P1, R2.reuse, R128, 0x6 ;  /* 0x000000800206b211 */ /* 0x040fe800078230ff */
        /* <DEDUP_REMOVED lines=29> */
.L_x_4172:
        /* <DEDUP_REMOVED lines=18> */
[----:B------:R-:W-:Y:S01]  /*12100*/  MOV R96, R137 ;  /* 0x0000008900607202 */ /* 0x000fe20000000f00 */
[----:B------:R-:W1:Y:S01]  /*12110*/  SHFL.BFLY PT, R3, R4, 0x2, 0x1f ;  /* 0x0c401f0004037f89 */ /* 0x000e6200000e0000 */
[----:B------:R-:W-:Y:S02]  /*12120*/  @P0 IADD3 R96, PT, PT, R138, -0x20, RZ ;  /* 0xffffffe08a600810 */ /* 0x000fe40007ffe0ff */
[----:B------:R-:W-:Y:S05]  /*12130*/  ISETP.GT.AND P0, PT, R141, R126, PT ;  /* 0x0000007e8d00720c */ /* 0x000fea0003f04270 */
[----:B------:R-:W2:Y:S01]  /*12140*/  SHFL.BFLY PT, R2, R7, 0x2, 0x1f ;  /* 0x0c401f0007027f89 */ /* 0x000ea200000e0000 */
[----:B------:R-:W-:Y:S07]  /*12150*/  IADD3 R140, PT, PT, R140, -0x40, RZ ;  /* 0xffffffc08c8c7810 */ /* 0x000fee0007ffe0ff */
        /* <DEDUP_REMOVED lines=10> */
[----:B------:R-:W-:Y:S01]  /*12200*/  MOV R89, R84 ;  /* 0x0000005400597202 */ /* 0x000fe20000000f00 */
[C---:B------:R-:W-:Y:S01]  /*12210*/  FMUL.FTZ R94, R3.reuse, UR4 ;  /* 0x00000004035e7c20 */ /* 0x040fe20008410000 */
[----:B------:R-:W-:Y:S01]  /*12220*/  FSEL R92, R92, RZ, P1 ;  /* 0x000000ff5c5c7208 */ /* 0x000fe20000800000 */
[C---:B------:R-:W-:Y:S01]  /*12230*/  FADD.FTZ R4, -R3.reuse, R0 ;  /* 0x0000000003047221 */ /* 0x040fe20000010100 */
[----:B------:R-:W-:Y:S01]  /*12240*/  FSETP.NEU.FTZ.AND P1, PT, R3, -INF , PT ;  /* 0xff8000000300780b */ /* 0x000fe20003f3d000 */
[----:B------:R-:W-:Y:S02]  /*12250*/  FMUL.FTZ R2, R5, UR4 ;  /* 0x0000000405027c20 */ /* 0x000fe40008410000 */
[----:B------:R-:W-:Y:S01]  /*12260*/  FMUL.FTZ R0, R4, UR4 ;  /* 0x0000000404007c20 */ /* 0x000fe20008410000 */
[----:B------:R-:W-:Y:S01]  /*12270*/  FSEL R94, R94, RZ, P1 ;  /* 0x000000ff5e5e7208 */ /* 0x000fe20000800000 */
[--C-:B------:R-:W-:Y:S01]  /*12280*/  FFMA.FTZ R95, R162, UR4, -R92.reuse ;  /* 0x00000004a25f7c23 */ /* 0x100fe2000801085c */
[--C-:B------:R-:W-:Y:S01]  /*12290*/  FFMA.FTZ R102, R158, UR4, -R92.reuse ;  /* 0x000000049e667c23 */ /* 0x100fe2000801085c */
[----:B------:R-:W-:Y:S01]  /*122a0*/  FFMA.FTZ R100, R164, UR4, -R92 ;  /* 0x00000004a4647c23 */ /* 0x000fe2000801085c */
[----:B------:R-:W1:Y:S01]  /*122b0*/  MUFU.EX2 R2, R2 ;  /* 0x0000000200027308 */ /* 0x000e620000000800 */
[--C-:B------:R-:W-:Y:S01]  /*122c0*/  FFMA.FTZ R99, R101, UR4, -R94.reuse ;  /* 0x0000000465637c23 */ /* 0x100fe2000801085e */
[----:B------:R-:W-:Y:S01]  /*122d0*/  FFMA.FTZ R93, R156, UR4, -R94 ;  /* 0x000000049c5d7c23 */ /* 0x000fe2000801085e */
[----:B------:R-:W-:Y:S01]  /*122e0*/  FFMA.FTZ R101, R117, UR4, -R92 ;  /* 0x0000000475657c23 */ /* 0x000fe2000801085c */
[--C-:B------:R-:W-:Y:S01]  /*122f0*/  FFMA.FTZ R98, R111, UR4, -R94.reuse ;  /* 0x000000046f627c23 */ /* 0x100fe2000801085e */
[--C-:B------:R-:W-:Y:S05]  /*12300*/  FFMA.FTZ R97, R160, UR4, -R94.reuse ;  /* 0x00000004a0617c23 */ /* 0x100fea000801085e */
[----:B------:R-:W2:Y:S01]  /*12310*/  MUFU.EX2 R0, R0 ;  /* 0x0000000000007308 */ /* 0x000ea20000000800 */
[----:B------:R-:W-:Y:S01]  /*12320*/  FFMA.FTZ R104, R105, UR4, -R94 ;  /* 0x0000000469687c23 */ /* 0x000fe2000801085e */
[--C-:B------:R-:W-:Y:S01]  /*12330*/  FFMA.FTZ R111, R165, UR4, -R92.reuse ;  /* 0x00000004a56f7c23 */ /* 0x100fe2000801085c */
[----:B------:R-:W-:Y:S07]  /*12340*/  FFMA.FTZ R116, R157, UR4, -R92 ;  /* 0x000000049d747c23 */ /* 0x000fee000801085c */
[----:B------:R-:W-:Y:S01]  /*12350*/  MUFU.EX2 R95, R95 ;  /* 0x0000005f005f7308 */ /* 0x000fe20000000800 */
[--C-:B------:R-:W-:Y:S01]  /*12360*/  FFMA.FTZ R118, R153, UR4, -R94.reuse ;  /* 0x0000000499767c23 */ /* 0x100fe2000801085e */
[----:B------:R-:W-:Y:S01]  /*12370*/  FFMA.FTZ R113, R155, UR4, -R94 ;  /* 0x000000049b717c23 */ /* 0x000fe2000801085e */
[--C-:B------:R-:W-:Y:S07]  /*12380*/  FFMA.FTZ R114, R159, UR4, -R92.reuse ;  /* 0x000000049f727c23 */ /* 0x100fee000801085c */
[----:B------:R-:W4:Y:S01]  /*12390*/  MUFU.EX2 R102, R102 ;  /* 0x0000006600667308 */ /* 0x000f220000000800 */
[C---:B-1----:R-:W-:Y:S01]  /*123a0*/  FMUL.FTZ R4, R2.reuse, R80 ;  /* 0x0000005002047220 */ /* 0x042fe20000410000 */
[C---:B------:R-:W-:Y:S01]  /*123b0*/  FMUL.FTZ R5, R2.reuse, R81 ;  /* 0x0000005102057220 */ /* 0x040fe20000410000 */
[C---:B------:R-:W-:Y:S07]  /*123c0*/  FMUL.FTZ R8, R2.reuse, R76 ;  /* 0x0000004c02087220 */ /* 0x040fee0000410000 */
[----:B------:R-:W-:Y:S01]  /*123d0*/  MUFU.EX2 R93, R93 ;  /* 0x0000005d005d7308 */ /* 0x000fe20000000800 */
[----:B------:R-:W-:Y:S01]  /*123e0*/  FMUL.FTZ R9, R2, R77 ;  /* 0x0000004d02097220 */ /* 0x000fe20000410000 */
[C---:B--2---:R-:W-:Y:S01]  /*123f0*/  FMUL.FTZ R6, R0.reuse, R82 ;  /* 0x0000005200067220 */ /* 0x044fe20000410000 */
[C---:B------:R-:W-:Y:S07]  /*12400*/  FMUL.FTZ R7, R0.reuse, R83 ;  /* 0x0000005300077220 */ /* 0x040fee0000410000 */
[----:B------:R-:W1:Y:S01]  /*12410*/  MUFU.EX2 R99, R99 ;  /* 0x0000006300637308 */ /* 0x000e620000000800 */
[C---:B------:R-:W-:Y:S01]  /*12420*/  FMUL.FTZ R10, R0.reuse, R78 ;  /* 0x0000004e000a7220 */ /* 0x040fe20000410000 */
[----:B------:R-:W-:Y:S01]  /*12430*/  FMUL.FTZ R11, R0, R79 ;  /* 0x0000004f000b7220 */ /* 0x000fe20000410000 */
[C---:B------:R-:W-:Y:S07]  /*12440*/  FMUL.FTZ R16, R2.reuse, R68 ;  /* 0x0000004402107220 */ /* 0x040fee0000410000 */
[----:B------:R-:W-:Y:S01]  /*12450*/  MUFU.EX2 R101, R101 ;  /* 0x0000006500657308 */ /* 0x000fe20000000800 */
[----:B------:R-:W-:Y:S01]  /*12460*/  FMUL.FTZ R17, R2, R69 ;  /* 0x0000004502117220 */ /* 0x000fe20000410000 */
[----:B----4-:R-:W-:Y:S01]  /*12470*/  F2FP.F16.F32.PACK_AB R80, R102, R95 ;  /* 0x0000005f6650723e */ /* 0x010fe200000000ff */
[C---:B------:R-:W-:Y:S07]  /*12480*/  FMUL.FTZ R18, R0.reuse, R70 ;  /* 0x0000004600127220 */ /* 0x040fee0000410000 */
[----:B------:R-:W2:Y:S01]  /*12490*/  MUFU.EX2 R100, R100 ;  /* 0x0000006400647308 */ /* 0x000ea20000000800 */
[----:B------:R-:W-:Y:S01]  /*124a0*/  FMUL.FTZ R19, R0, R71 ;  /* 0x0000004700137220 */ /* 0x000fe20000410000 */
[C---:B------:R-:W-:Y:S01]  /*124b0*/  FMUL.FTZ R24, R2.reuse, R60 ;  /* 0x0000003c02187220 */ /* 0x040fe20000410000 */
[----:B------:R-:W4:Y:S07]  /*124c0*/  LDSM.16.MT88.4 R68, [R96+0x1000] ;  /* 0x001000006044783b */ /* 0x000f2e0000004200 */
[----:B------:R-:W-:Y:S01]  /*124d0*/  MUFU.EX2 R98, R98 ;  /* 0x0000006200627308 */ /* 0x000fe20000000800 */
[----:B------:R-:W-:Y:S01]  /*124e0*/  FMUL.FTZ R25, R2, R61 ;  /* 0x0000003d02197220 */ /* 0x000fe20000410000 */
[----:B-1----:R-:W-:Y:S01]  /*124f0*/  F2FP.F16.F32.PACK_AB R81, R99, R93 ;  /* 0x0000005d6351723e */ /* 0x002fe200000000ff */
[C---:B------:R-:W-:Y:S07]  /*12500*/  FMUL.FTZ R26, R0.reuse, R62 ;  /* 0x0000003e001a7220 */ /* 0x040fee0000410000 */
[----:B------:R-:W1:Y:S01]  /*12510*/  MUFU.EX2 R97, R97 ;  /* 0x0000006100617308 */ /* 0x000e620000000800 */
[----:B------:R-:W-:Y:S01]  /*12520*/  FMUL.FTZ R27, R0, R63 ;  /* 0x0000003f001b7220 */ /* 0x000fe20000410000 */
[C---:B------:R-:W-:Y:S01]  /*12530*/  FMUL.FTZ R32, R2.reuse, R52 ;  /* 0x0000003402207220 */ /* 0x040fe20000410000 */
[----:B------:R-:W-:Y:S01]  /*12540*/  FMUL.FTZ R33, R2, R53 ;  /* 0x0000003502217220 */ /* 0x000fe20000410000 */
[C---:B---3--:R-:W-:Y:S01]  /*12550*/  FMUL.FTZ R34, R0.reuse, R54 ;  /* 0x0000003600227220 */ /* 0x048fe20000410000 */
[----:B------:R-:W-:Y:S01]  /*12560*/  FMUL.FTZ R35, R0, R55 ;  /* 0x0000003700237220 */ /* 0x000fe20000410000 */
[----:B--2---:R-:W-:Y:S01]  /*12570*/  F2FP.F16.F32.PACK_AB R82, R100, R101 ;  /* 0x000000656452723e */ /* 0x004fe200000000ff */
[----:B------:R-:W-:Y:S01]  /*12580*/  LDSM.16.MT88.4 R52, [R96+0x2000] ;  /* 0x002000006034783b */ /* 0x000fe20000004200 */
[C---:B------:R-:W-:Y:S01]  /*12590*/  FMUL.FTZ R36, R2.reuse, R36 ;  /* 0x0000002402247220 */ /* 0x040fe20000410000 */
[----:B------:R-:W-:Y:S01]  /*125a0*/  FMUL.FTZ R37, R2, R37 ;  /* 0x0000002502257220 */ /* 0x000fe20000410000 */
[C---:B------:R-:W-:Y:S01]  /*125b0*/  FMUL.FTZ R38, R0.reuse, R38 ;  /* 0x0000002600267220 */ /* 0x040fe20000410000 */
[----:B------:R-:W-:Y:S01]  /*125c0*/  FMUL.FTZ R39, R0, R39 ;  /* 0x0000002700277220 */ /* 0x000fe20000410000 */
[C---:B------:R-:W-:Y:S01]  /*125d0*/  FMUL.FTZ R40, R2.reuse, R40 ;  /* 0x0000002802287220 */ /* 0x040fe20000410000 */
[----:B------:R-:W-:Y:S01]  /*125e0*/  FMUL.FTZ R41, R2, R41 ;  /* 0x0000002902297220 */ /* 0x000fe20000410000 */
[----:B-1----:R-:W-:Y:S01]  /*125f0*/  F2FP.F16.F32.PACK_AB R83, R97, R98 ;  /* 0x000000626153723e */ /* 0x002fe200000000ff */
[----:B------:R-:W-:Y:S01]  /*12600*/  LDSM.16.MT88.4 R60, [R96+0x400] ;  /* 0x00040000603c783b */ /* 0x000fe20000004200 */
[C---:B------:R-:W-:Y:S01]  /*12610*/  FMUL.FTZ R42, R0.reuse, R42 ;  /* 0x0000002a002a7220 */ /* 0x040fe20000410000 */
[----:B------:R-:W-:Y:S01]  /*12620*/  FMUL.FTZ R43, R0, R43 ;  /* 0x0000002b002b7220 */ /* 0x000fe20000410000 */
[----:B------:R-:W-:Y:S01]  /*12630*/  MUFU.EX2 R111, R111 ;  /* 0x0000006f006f7308 */ /* 0x000fe20000000800 */
[C---:B------:R-:W-:Y:S01]  /*12640*/  FMUL.FTZ R44, R2.reuse, R44 ;  /* 0x0000002c022c7220 */ /* 0x040fe20000410000 */
[C---:B------:R-:W-:Y:S01]  /*12650*/  FMUL.FTZ R45, R2.reuse, R45 ;  /* 0x0000002d022d7220 */ /* 0x040fe20000410000 */
[C---:B------:R-:W-:Y:S07]  /*12660*/  HMMA.16816.F32 R4, R80.reuse, R12, R4 ;  /* 0x0000000c5004723c */ /* 0x040fee0000001804 */
[----:B------:R-:W-:Y:S01]  /*12670*/  MUFU.EX2 R116, R116 ;  /* 0x0000007400747308 */ /* 0x000fe20000000800 */
[----:B------:R-:W-:Y:S09]  /*12680*/  LDSM.16.MT88.4 R76, [R90+0x6c00] ;  /* 0x006c00005a4c783b */ /* 0x000ff20000004200 */
[----:B------:R-:W-:Y:S01]  /*12690*/  MUFU.EX2 R118, R118 ;  /* 0x0000007600767308 */ /* 0x000fe20000000800 */
[C---:B------:R-:W-:Y:S01]  /*126a0*/  FMUL.FTZ R12, R2.reuse, R72 ;  /* 0x00000048020c7220 */ /* 0x040fe20000410000 */
[----:B------:R-:W-:Y:S01]  /*126b0*/  FMUL.FTZ R13, R2, R73 ;  /* 0x00000049020d7220 */ /* 0x000fe20000410000 */
[C---:B------:R-:W-:Y:S07]  /*126c0*/  HMMA.16816.F32 R8, R80.reuse, R14, R8 ;  /* 0x0000000e5008723c */ /* 0x040fee0000001808 */
[----:B------:R-:W-:Y:S01]  /*126d0*/  MUFU.EX2 R104, R104 ;  /* 0x0000006800687308 */ /* 0x000fe20000000800 */
[C---:B------:R-:W-:Y:S01]  /*126e0*/  FMUL.FTZ R14, R0.reuse, R74 ;  /* 0x0000004a000e7220 */ /* 0x040fe20000410000 */
[C---:B------:R-:W-:Y:S08]  /*126f0*/  FMUL.FTZ R15, R0.reuse, R75 ;  /* 0x0000004b000f7220 */ /* 0x040ff00000410000 */
[----:B------:R-:W-:Y:S01]  /*12700*/  MUFU.EX2 R113, R113 ;  /* 0x0000007100717308 */ /* 0x000fe20000000800 */
[C---:B------:R-:W-:Y:S01]  /*12710*/  FMUL.FTZ R46, R0.reuse, R46 ;  /* 0x0000002e002e7220 */ /* 0x040fe20000410000 */
[----:B------:R-:W-:Y:S01]  /*12720*/  FMUL.FTZ R47, R0, R47 ;  /* 0x0000002f002f7220 */ /* 0x000fe20000410000 */
[C---:B------:R-:W-:Y:S07]  /*12730*/  FMUL.FTZ R48, R2.reuse, R48 ;  /* 0x0000003002307220 */ /* 0x040fee0000410000 */
[----:B------:R-:W-:Y:S01]  /*12740*/  MUFU.EX2 R114, R114 ;  /* 0x0000007200727308 */ /* 0x000fe20000000800 */
[C---:B------:R-:W-:Y:S01]  /*12750*/  FMUL.FTZ R49, R2.reuse, R49 ;  /* 0x0000003102317220 */ /* 0x040fe20000410000 */
[C---:B------:R-:W-:Y:S03]  /*12760*/  HMMA.16816.F32 R12, R80.reuse, R20, R12 ;  /* 0x00000014500c723c */ /* 0x040fe6000000180c */
[C---:B------:R-:W-:Y:S01]  /*12770*/  FMUL.FTZ R20, R2.reuse, R64 ;  /* 0x0000004002147220 */ /* 0x040fe20000410000 */
[----:B------:R-:W-:Y:S01]  /*12780*/  FMUL.FTZ R21, R2, R65 ;  /* 0x0000004102157220 */ /* 0x000fe20000410000 */
[C---:B------:R-:W-:Y:S01]  /*12790*/  FMUL.FTZ R50, R0.reuse, R50 ;  /* 0x0000003200327220 */ /* 0x040fe20000410000 */
[C---:B------:R-:W-:Y:S01]  /*127a0*/  FMUL.FTZ R51, R0.reuse, R51 ;  /* 0x0000003300337220 */ /* 0x040fe20000410000 */
[----:B------:R-:W-:Y:S01]  /*127b0*/  FFMA.FTZ R115, R161, UR4, -R92 ;  /* 0x00000004a1737c23 */ /* 0x000fe2000801085c */
[C---:B------:R-:W-:Y:S03]  /*127c0*/  HMMA.16816.F32 R16, R80.reuse, R22, R16 ;  /* 0x000000165010723c */ /* 0x040fe60000001810 */
[C---:B------:R-:W-:Y:S01]  /*127d0*/  FMUL.FTZ R22, R0.reuse, R66 ;  /* 0x0000004200167220 */ /* 0x040fe20000410000 */
[----:B------:R-:W-:Y:S01]  /*127e0*/  FMUL.FTZ R23, R0, R67 ;  /* 0x0000004300177220 */ /* 0x000fe20000410000 */
[----:B------:R-:W-:Y:S01]  /*127f0*/  MUFU.EX2 R115, R115 ;  /* 0x0000007300737308 */ /* 0x000fe20000000800 */
[----:B------:R-:W1:Y:S01]  /*12800*/  LDSM.16.MT88.4 R64, [R90+0x8000] ;  /* 0x008000005a40783b */ /* 0x000e620000004200 */
[--C-:B------:R-:W-:Y:S01]  /*12810*/  FFMA.FTZ R117, R163, UR4, -R94.reuse ;  /* 0x00000004a3757c23 */ /* 0x100fe2000801085e */
[--C-:B------:R-:W-:Y:S01]  /*12820*/  FFMA.FTZ R112, R146, UR4, -R94.reuse ;  /* 0x0000000492707c23 */ /* 0x100fe2000801085e */
[C---:B------:R-:W-:Y:S01]  /*12830*/  FFMA.FTZ R145, R2.reuse, R145, R95 ;  /* 0x0000009102917223 */ /* 0x040fe2000001005f */
[----:B------:R-:W-:Y:S01]  /*12840*/  FFMA.FTZ R108, R103, UR4, -R94 ;  /* 0x00000004676c7c23 */ /* 0x000fe2000801085e */
[C---:B------:R-:W-:Y:S04]  /*12850*/  HMMA.16816.F32 R20, R80.reuse, R28, R20 ;  /* 0x0000001c5014723c */ /* 0x040fe80000001814 */
        /* <DEDUP_REMOVED lines=9> */
[C---:B------:R-:W-:Y:S01]  /*128f0*/  FMUL.FTZ R31, R0.reuse, R59 ;  /* 0x0000003b001f7220 */ /* 0x040fe20000410000 */
[----:B------:R-:W-:Y:S01]  /*12900*/  FFMA.FTZ R0, R0, R143, R93 ;  /* 0x0000008f00007223 */ /* 0x000fe2000001005d */
[----:B------:R-:W2:Y:S06]  /*12910*/  LDSM.16.MT88.4 R56, [R90+0x6400] ;  /* 0x006400005a38783b */ /* 0x000eac0000004200 */
[----:B------:R-:W-:Y:S01]  /*12920*/  MUFU.EX2 R106, R106 ;  /* 0x0000006a006a7308 */ /* 0x000fe20000000800 */
[--C-:B------:R-:W-:Y:S01]  /*12930*/  FFMA.FTZ R103, R148, UR4, -R94.reuse ;  /* 0x0000000494677c23 */ /* 0x100fe2000801085e */
[----:B------:R-:W-:Y:S01]  /*12940*/  FFMA.FTZ R152, R152, UR4, -R94 ;  /* 0x0000000498987c23 */ /* 0x000fe2000801085e */
[----:B------:R-:W-:Y:S01]  /*12950*/  FFMA.FTZ R119, R142, UR4, -R92 ;  /* 0x000000048e777c23 */ /* 0x000fe2000801085c */
[C---:B----4-:R-:W-:Y:S06]  /*12960*/  HMMA.16816.F32 R28, R80.reuse, R68, R28 ;  /* 0x00000044501c723c */ /* 0x050fec000000181c */
[----:B------:R-:W-:Y:S01]  /*12970*/  MUFU.EX2 R110, R110 ;  /* 0x0000006e006e7308 */ /* 0x000fe20000000800 */
[--C-:B------:R-:W-:Y:S01]  /*12980*/  FFMA.FTZ R120, R87, UR4, -R94.reuse ;  /* 0x0000000457787c23 */ /* 0x100fe2000801085e */
[----:B------:R-:W-:Y:S08]  /*12990*/  FFMA.FTZ R122, R86, UR4, -R94 ;  /* 0x00000004567a7c23 */ /* 0x000ff0000801085e */
[----:B------:R-:W3:Y:S01]  /*129a0*/  MUFU.EX2 R107, R152 ;  /* 0x00000098006b7308 */ /* 0x000ee20000000800 */
[--C-:B------:R-:W-:Y:S01]  /*129b0*/  FFMA.FTZ R151, R151, UR4, -R92.reuse ;  /* 0x0000000497977c23 */ /* 0x100fe2000801085c */
[----:B------:R-:W-:Y:S01]  /*129c0*/  FFMA.FTZ R144, R144, UR4, -R92 ;  /* 0x0000000490907c23 */ /* 0x000fe2000801085c */
[C---:B------:R-:W-:Y:S01]  /*129d0*/  HMMA.16816.F32 R32, R80.reuse, R70, R32 ;  /* 0x000000465020723c */ /* 0x040fe20000001820 */
[----:B------:R-:W-:Y:S06]  /*129e0*/  LDSM.16.MT88.4 R68, [R96+0xc00] ;  /* 0x000c00006044783b */ /* 0x000fec0000004200 */
[----:B------:R-:W-:Y:S01]  /*129f0*/  MUFU.EX2 R103, R103 ;  /* 0x0000006700677308 */ /* 0x000fe20000000800 */
[----:B------:R-:W-:Y:S01]  /*12a00*/  FADD.FTZ R102, R102, R145 ;  /* 0x0000009166667221 */ /* 0x000fe20000010000 */
[----:B------:R-:W-:Y:S08]  /*12a10*/  FADD.FTZ R99, R99, R0 ;  /* 0x0000000063637221 */ /* 0x000ff00000010000 */
[----:B------:R-:W-:Y:S01]  /*12a20*/  MUFU.EX2 R119, R119 ;  /* 0x0000007700777308 */ /* 0x000fe20000000800 */
[C---:B-1----:R-:W-:Y:S09]  /*12a30*/  HMMA.16816.F32 R36, R80.reuse, R64, R36 ;  /* 0x000000405024723c */ /* 0x042ff20000001824 */
[----:B------:R-:W-:Y:S01]  /*12a40*/  MUFU.EX2 R120, R120 ;  /* 0x0000007800787308 */ /* 0x000fe20000000800 */
[--C-:B------:R-:W-:Y:S01]  /*12a50*/  FFMA.FTZ R64, R109, UR4, -R92.reuse ;  /* 0x000000046d407c23 */ /* 0x100fe2000801085c */
[--C-:B------:R-:W-:Y:S01]  /*12a60*/  FFMA.FTZ R109, R150, UR4, -R92.reuse ;  /* 0x00000004966d7c23 */ /* 0x100fe2000801085c */
[----:B------:R-:W-:Y:S07]  /*12a70*/  FFMA.FTZ R92, R149, UR4, -R92 ;  /* 0x00000004955c7c23 */ /* 0x000fee000801085c */
[----:B------:R-:W-:Y:S01]  /*12a80*/  MUFU.EX2 R86, R144 ;  /* 0x0000009000567308 */ /* 0x000fe20000000800 */
[----:B------:R-:W-:Y:S01]  /*12a90*/  FADD.FTZ R98, R98, R99 ;  /* 0x0000006362627221 */ /* 0x000fe20000010000 */
[C---:B------:R-:W-:Y:S08]  /*12aa0*/  HMMA.16816.F32 R40, R80.reuse, R66, R40 ;  /* 0x000000425028723c */ /* 0x040ff00000001828 */
[----:B------:R1:W4:Y:S01]  /*12ab0*/  MUFU.EX2 R105, R64 ;  /* 0x0000004000697308 */ /* 0x0003220000000800 */
[----:B------:R-:W-:Y:S09]  /*12ac0*/  FADD.FTZ R97, R97, R98 ;  /* 0x0000006261617221 */ /* 0x000ff20000010000 */
[----:B------:R-:W5:Y:S01]  /*12ad0*/  MUFU.EX2 R109, R109 ;  /* 0x0000006d006d7308 */ /* 0x000f620000000800 */
[C---:B------:R-:W-:Y:S09]  /*12ae0*/  HMMA.16816.F32 R44, R80.reuse, R52, R44 ;  /* 0x00000034502c723c */ /* 0x040ff2000000182c */
[----:B------:R-:W-:Y:S01]  /*12af0*/  MUFU.EX2 R121, R92 ;  /* 0x0000005c00797308 */ /* 0x000fe20000000800 */
[----:B---3--:R-:W-:Y:S01]  /*12b00*/  F2FP.F16.F32.PACK_AB R53, R107, R104 ;  /* 0x000000686b35723e */ /* 0x008fe200000000ff */
[----:B------:R-:W-:Y:S08]  /*12b10*/  FADD.FTZ R104, R104, R97 ;  /* 0x0000006168687221 */ /* 0x000ff00000010000 */
[----:B------:R-:W-:Y:S01]  /*12b20*/  MUFU.EX2 R122, R122 ;  /* 0x0000007a007a7308 */ /* 0x000fe20000000800 */
[----:B------:R-:W-:Y:S01]  /*12b30*/  HMMA.16816.F32 R48, R80, R54, R48 ;  /* 0x000000365030723c */ /* 0x000fe20000001830 */
[----:B-1----:R-:W-:Y:S02]  /*12b40*/  LDSM.16.MT88.4 R64, [R96+0x1400] ;  /* 0x001400006040783b */ /* 0x002fe40000004200 */
[----:B----4-:R-:W-:Y:S01]  /*12b50*/  F2FP.F16.F32.PACK_AB R52, R105, R106 ;  /* 0x0000006a6934723e */ /* 0x010fe200000000ff */
[----:B------:R-:W-:Y:S01]  /*12b60*/  FADD.FTZ R107, R107, R104 ;  /* 0x000000686b6b7221 */ /* 0x000fe20000010000 */
[----:B-----5:R-:W-:Y:S02]  /*12b70*/  F2FP.F16.F32.PACK_AB R54, R109, R110 ;  /* 0x0000006e6d36723e */ /* 0x020fe400000000ff */
[C---:B------:R-:W-:Y:S01]  /*12b80*/  F2FP.F16.F32.PACK_AB R55, R103.reuse, R108 ;  /* 0x0000006c6737723e */ /* 0x040fe200000000ff */
[----:B------:R-:W-:Y:S04]  /*12b90*/  FADD.FTZ R108, R108, R107 ;  /* 0x0000006b6c6c7221 */ /* 0x000fe80000010000 */
[----:B------:R-:W-:Y:S02]  /*12ba0*/  FADD.FTZ R103, R103, R108 ;  /* 0x0000006c67677221 */ /* 0x000fe40000010000 */
[C---:B--2---:R-:W-:Y:S08]  /*12bb0*/  HMMA.16816.F32 R4, R52.reuse, R56, R4 ;  /* 0x000000383404723c */ /* 0x044ff00000001804 */
[C---:B------:R-:W-:Y:S01]  /*12bc0*/  HMMA.16816.F32 R8, R52.reuse, R58, R8 ;  /* 0x0000003a3408723c */ /* 0x040fe20000001808 */
[----:B------:R-:W1:Y:S07]  /*12bd0*/  LDSM.16.MT88.4 R56, [R90+0x7400] ;  /* 0x007400005a38783b */ /* 0x000e6e0000004200 */
        /* <DEDUP_REMOVED lines=32> */
[C---:B-1----:R-:W-:Y:S03]  /*12de0*/  HMMA.16816.F32 R28, R52.reuse, R56, R28 ;  /* 0x00000038341c723c */ /* 0x042fe6000000181c */
[--C-:B------:R-:W-:Y:S01]  /*12df0*/  FFMA.FTZ R56, R88, UR4, -R94.reuse ;  /* 0x0000000458387c23 */ /* 0x100fe2000801085e */
[----:B------:R-:W-:Y:S01]  /*12e00*/  FFMA.FTZ R94, R85, UR4, -R94 ;  /* 0x00000004555e7c23 */ /* 0x000fe2000801085e */
[----:B------:R-:W1:Y:S03]  /*12e10*/  MUFU.EX2 R88, R151 ;  /* 0x0000009700587308 */ /* 0x000e660000000800 */
[C---:B------:R-:W-:Y:S07]  /*12e20*/  HMMA.16816.F32 R32, R52.reuse, R58, R32 ;  /* 0x0000003a3420723c */ /* 0x040fee0000001820 */
[----:B------:R-:W4:Y:S10]  /*12e30*/  MUFU.EX2 R87, R56 ;  /* 0x0000003800577308 */ /* 0x000f340000000800 */
[----:B------:R5:W2:Y:S01]  /*12e40*/  MUFU.EX2 R85, R94 ;  /* 0x0000005e00557308 */ /* 0x000aa20000000800 */
[C---:B---3--:R-:W-:Y:S03]  /*12e50*/  HMMA.16816.F32 R36, R52.reuse, R64, R36 ;  /* 0x000000403424723c */ /* 0x048fe60000001824 */
[----:B-1----:R-:W-:Y:S02]  /*12e60*/  F2FP.F16.F32.PACK_AB R92, R88, R119 ;  /* 0x00000077585c723e */ /* 0x002fe400000000ff */
[C---:B----4-:R-:W-:Y:S03]  /*12e70*/  F2FP.F16.F32.PACK_AB R93, R120.reuse, R87 ;  /* 0x00000057785d723e */ /* 0x050fe600000000ff */
[C---:B------:R-:W-:Y:S03]  /*12e80*/  HMMA.16816.F32 R40, R52.reuse, R66, R40 ;  /* 0x000000423428723c */ /* 0x040fe60000001828 */
[----:B-----5:R-:W-:Y:S01]  /*12e90*/  F2FP.F16.F32.PACK_AB R94, R121, R86 ;  /* 0x00000056795e723e */ /* 0x020fe200000000ff */
[----:B------:R-:W-:Y:S01]  /*12ea0*/  FADD.FTZ R87, R87, R112 ;  /* 0x0000007057577221 */ /* 0x000fe20000010000 */
[C---:B--2---:R-:W-:Y:S03]  /*12eb0*/  F2FP.F16.F32.PACK_AB R95, R85.reuse, R122 ;  /* 0x0000007a555f723e */ /* 0x044fe600000000ff */
[C---:B------:R-:W-:Y:S03]  /*12ec0*/  HMMA.16816.F32 R44, R52.reuse, R60, R44 ;  /* 0x0000003c342c723c */ /* 0x040fe6000000182c */
[----:B------:R-:W-:Y:S04]  /*12ed0*/  FADD.FTZ R87, R120, R87 ;  /* 0x0000005778577221 */ /* 0x000fe80000010000 */
[----:B------:R-:W-:Y:S01]  /*12ee0*/  FADD.FTZ R122, R122, R87 ;  /* 0x000000577a7a7221 */ /* 0x000fe20000010000 */
[----:B------:R-:W-:Y:S01]  /*12ef0*/  HMMA.16816.F32 R48, R52, R62, R48 ;  /* 0x0000003e3430723c */ /* 0x000fe20000001830 */
[----:B------:R-:W1:Y:S02]  /*12f00*/  LDSM.16.MT88.4 R60, [R90+0x7c00] ;  /* 0x007c00005a3c783b */ /* 0x000e640000004200 */
[----:B------:R-:W-:Y:S05]  /*12f10*/  FADD.FTZ R143, R85, R122 ;  /* 0x0000007a558f7221 */ /* 0x000fea0000010000 */
[C---:B------:R-:W-:Y:S01]  /*12f20*/  HMMA.16816.F32 R80, R92.reuse, R76, R4 ;  /* 0x0000004c5c50723c */ /* 0x040fe20000001804 */
[----:B------:R-:W2:Y:S07]  /*12f30*/  LDSM.16.MT88.4 R52, [R96+0x1c00] ;  /* 0x001c00006034783b */ /* 0x000eae0000004200 */
[C---:B------:R-:W-:Y:S01]  /*12f40*/  HMMA.16816.F32 R76, R92.reuse, R78, R8 ;  /* 0x0000004e5c4c723c */ /* 0x040fe20000001808 */
[----:B------:R-:W3:Y:S07]  /*12f50*/  LDSM.16.MT88.4 R4, [R90+0x8c00] ;  /* 0x008c00005a04783b */ /* 0x000eee0000004200 */
[C---:B------:R-:W-:Y:S01]  /*12f60*/  HMMA.16816.F32 R72, R92.reuse, R68, R12 ;  /* 0x000000445c48723c */ /* 0x040fe2000000180c */
[----:B------:R-:W4:Y:S02]  /*12f70*/  LDSM.16.MT88.4 R8, [R96+0x2c00] ;  /* 0x002c00006008783b */ /* 0x000f240000004200 */
        /* <DEDUP_REMOVED lines=18> */
[----:B------:R-:W-:Y:S01]  /*130a0*/  FADD.FTZ R5, R119, R0 ;  /* 0x0000000077057221 */ /* 0x000fe20000010000 */
[----:B------:R-:W-:Y:S03]  /*130b0*/  MOV R0, R3 ;  /* 0x0000000300007202 */ /* 0x000fe60000000f00 */
[----:B------:R-:W-:Y:S01]  /*130c0*/  FADD.FTZ R5, R88, R5 ;  /* 0x0000000558057221 */ /* 0x000fe20000010000 */
[----:B------:R-:W-:Y:S03]  /*130d0*/  HMMA.16816.F32 R48, R92, R10, R48 ;  /* 0x0000000a5c30723c */ /* 0x000fe60000001830 */
[----:B------:R-:W-:Y:S04]  /*130e0*/  FADD.FTZ R86, R86, R5 ;  /* 0x0000000556567221 */ /* 0x000fe80000010000 */
[----:B------:R-:W-:Y:S01]  /*130f0*/  FADD.FTZ R145, R121, R86 ;  /* 0x0000005679917221 */ /* 0x000fe20000010000 */
[----:B------:R-:W-:Y:S01]  /*13100*/  @!UPT UIADD3 URZ, UPT, UPT, URZ, URZ, URZ ;  /* 0x000000fffffff290 */ /* 0x000fe2000fffe0ff */
[----:B------:R-:W-:Y:S11]  /*13110*/  @P0 BRA `(.L_x_4174) ;  /* 0xffffffd400580947 */ /* 0x000ff6000383ffff */
.L_x_4170:
        /* <DEDUP_REMOVED lines=157> */
.L_x_4176:
[----:B------:R-:W-:Y:S05]  /*13af0*/  BSYNC.RECONVERGENT B0 ;  /* 0x0000000000007941 */ /* 0x000fea0003800200 */
.L_x_4175:
        /* <DEDUP_REMOVED lines=19> */
.L_x_4178:
[----:B------:R-:W-:Y:S05]  /*13c30*/  BSYNC.RECONVERGENT B0 ;  /* 0x0000000000007941 */ /* 0x000fea0003800200 */
.L_x_4177:
        /* <DEDUP_REMOVED lines=21> */
.L_x_4180:
[----:B------:R-:W-:Y:S05]  /*13d90*/  BSYNC.RECONVERGENT B0 ;  /* 0x0000000000007941 */ /* 0x000fea0003800200 */
.L_x_4179:
        /* <DEDUP_REMOVED lines=21> */
.L_x_4182:
[----:B------:R-:W-:Y:S05]  /*13ef0*/  BSYNC.RECONVERGENT B0 ;  /* 0x0000000000007941 */ /* 0x000fea0003800200 */
.L_x_4181:
        /* <DEDUP_REMOVED lines=22> */
.L_x_4183:
        /* <DEDUP_REMOVED lines=10> */
.L_x_5535:


//--------------------- .text._ZN5flash24flash_fwd_splitkv_kernelI23Flash_fwd_kernel_traitsILi96ELi64ELi64ELi4ELb0ELb0EN7cutlass6half_tE19Flash_kernel_traitsILi96ELi64ELi64ELi4ES3_EELb1ELb0ELb0ELb1ELb1ELb0ELb0ELb0EEEvNS_16Flash_fwd_paramsE --------------------------
	.section	.text._ZN5flash24flash_fwd_splitkv_kernelI23Flash_fwd_kernel_traitsILi96ELi64ELi64ELi4ELb0ELb0EN7cutlass6half_tE19Flash_kernel_traitsILi96ELi64ELi64ELi4ES3_EELb1ELb0ELb0ELb1ELb1ELb0ELb0ELb0EEEvNS_16Flash_fwd_paramsE,"ax",@progbits
	.align	128
        .global         _ZN5flash24flash_fwd_splitkv_kernelI23Flash_fwd_kernel_traitsILi96ELi64ELi64ELi4ELb0ELb0EN7cutlass6half_tE19Flash_kernel_traitsILi96ELi64ELi64ELi4ES3_EELb1ELb0ELb0ELb1ELb1ELb0ELb0ELb0EEEvNS_16Flash_fwd_paramsE
        .type           _ZN5flash24flash_fwd_splitkv_kernelI23Flash_fwd_kernel_traitsILi96ELi64ELi64ELi4ELb0ELb0EN7cutlass6half_tE19Flash_kernel_traitsILi96ELi64ELi64ELi4ES3_EELb1ELb0ELb0ELb1ELb1ELb0ELb0ELb0EEEvNS_16Flash_fwd_paramsE,@function
        .size           _ZN5flash24flash_fwd_splitkv_kernelI23Flash_fwd_kernel_traitsILi96ELi64ELi64ELi4ELb0ELb0EN7cutlass6half_tE19Flash_kernel_traitsILi96ELi64ELi64ELi4ES3_EELb1ELb0ELb0ELb1ELb1ELb0ELb0ELb0EEEvNS_16Flash_fwd_paramsE,(.L_x_5536 - _ZN5flash24flash_fwd_splitkv_kernelI23Flash_fwd_kernel_traitsILi96ELi64ELi64ELi4ELb0ELb0EN7cutlass6half_tE19Flash_kernel_traitsILi96ELi64ELi64ELi4ES3_EELb1ELb0ELb0ELb1ELb1ELb0ELb0ELb0EEEvNS_16Flash_fwd_paramsE)
        .other          _ZN5flash24flash_fwd_splitkv_kernelI23Flash_fwd_kernel_traitsILi96ELi64ELi64ELi4ELb0ELb0EN7cutlass6half_tE19Flash_kernel_traitsILi96ELi64ELi64ELi4ES3_EELb1ELb0ELb0ELb1ELb1ELb0ELb0ELb0EEEvNS_16Flash_fwd_paramsE,@"STO_CUDA_ENTRY STV_DEFAULT"
_ZN5flash24flash_fwd_splitkv_kernelI23Flash_fwd_kernel_traitsILi96ELi64ELi64ELi4ELb0ELb0EN7cutlass6half_tE19Flash_kernel_traitsILi96ELi64ELi64ELi4ES3_EELb1ELb0ELb0ELb1ELb1ELb0ELb0ELb0EEEvNS_16Flash_fwd_paramsE:
.text._ZN5flash24flash_fwd_splitkv_kernelI23Flash_fwd_kernel_traitsILi96ELi64ELi64ELi4ELb0ELb0EN7cutlass6half_tE19Flash_kernel_traitsILi96ELi64ELi64ELi4ES3_EELb1ELb0ELb0ELb1ELb1ELb0ELb0ELb0EEEvNS_16Flash_fwd_paramsE:
        /* <DEDUP_REMOVED lines=17> */
[----:B------:R-:W-:Y:S02]  /*0110*/  IMAD.SHL.U32 R80, R15, 0x40, RZ ;  /* 0x000000400f507824 */ /* 0x000fe400078e00ff */
[----:B-1----:R-:W-:-:S04]  /*0120*/  @P0 IMAD.WIDE.U32 R6, R12, 0x4, R4 ;  /* 0x000000040c060825 */ /* 0x002fc800078e0004 */
[----:B------:R-:W1:Y:S01]  /*0130*/  @!P2 LDC.64 R4, c[0x0][0x438] ;  /* 0x00010e00ff04ab82 */ /* 0x000e620000000a00 */
[----:B------:R-:W-:Y:S01]  /*0140*/  ISETP.GE.AND P1, PT, R80, UR22, PT ;  /* 0x0000001650007c0c */ /* 0x000fe2000bf26270 */
[----:B------:R3:W5:Y:S01]  /*0150*/  @P0 LDG.E R17, desc[UR24][R6.64] ;  /* 0x0000001806110981 */ /* 0x000762000c1e1900 */
[----:B--2---:R-:W-:-:S11]  /*0160*/  @!P2 ISETP.NE.U32.AND P0, PT, R2, RZ, PT ;  /* 0x000000ff0200a20c */ /* 0x004fd60003f05070 */
[----:B---3--:R-:W-:Y:S05]  /*0170*/  @P1 EXIT ;  /* 0x000000000000194d */ /* 0x008fea0003800000 */
[----:B------:R-:W2:Y:S01]  /*0180*/  LDC R2, c[0x0][0x508] ;  /* 0x00014200ff027b82 */ /* 0x000ea20000000800 */
[----:B------:R-:W-:Y:S01]  /*0190*/  @!P2 ISETP.NE.AND.EX P0, PT, R3, RZ, PT, P0 ;  /* 0x000000ff0300a20c */ /* 0x000fe20003f05300 */
[----:B------:R-:W3:Y:S01]  /*01a0*/  LDCU UR5, c[0x0][0x438] ;  /* 0x00008700ff0577ac */ /* 0x000ee20008000800 */
[----:B-----5:R-:W-:Y:S01]  /*01b0*/  @P2 IMAD.IADD R31, R0, 0x1, -R17 ;  /* 0x00000001001f2824 */ /* 0x020fe200078e0a11 */
[----:B------:R-:W4:Y:S01]  /*01c0*/  S2R R86, SR_TID.X ;  /* 0x0000000000567919 */ /* 0x000f220000002100 */
[----:B-1----:R-:W-:-:S04]  /*01d0*/  @!P2 SEL R5, R5, RZ, P0 ;  /* 0x000000ff0505a207 */ /* 0x002fc80000000000 */
[----:B------:R-:W-:-:S05]  /*01e0*/  @!P2 IADD3 R31, PT, PT, R5, R4, -R17 ;  /* 0x00000004051fa210 */ /* 0x000fca0007ffe811 */
[----:B------:R-:W-:-:S05]  /*01f0*/  VIADD R5, R31, 0x3f ;  /* 0x0000003f1f057836 */ /* 0x000fca0000000000 */
[----:B------:R-:W-:Y:S01]  /*0200*/  IADD3 R3, PT, PT, R5, -UR22, R80 ;  /* 0x8000001605037c10 */ /* 0x000fe2000fffe050 */
[----:B---3--:R-:W-:Y:S01]  /*0210*/  UIADD3 UR5, UPT, UPT, UR5, 0x3f, URZ ;  /* 0x0000003f05057890 */ /* 0x008fe2000fffe0ff */
[----:B------:R-:W-:Y:S02]  /*0220*/  SHF.R.S32.HI R4, RZ, 0x1f, R5 ;  /* 0x0000001fff047819 */ /* 0x000fe40000011405 */
[----:B--2---:R-:W-:Y:S01]  /*0230*/  IADD3 R3, PT, PT, R3, 0x40, R2 ;  /* 0x0000004003037810 */ /* 0x004fe20007ffe002 */
        /* <DEDUP_REMOVED lines=8> */
[----:B------:R-:W-:Y:S02]  /*02c0*/  VIMNMX3 R28, R4, UR4, R3, PT ;  /* 0x00000004041c7c0f */ /* 0x000fe4000b800103 */
[----:B------:R-:W1:Y:S02]  /*02d0*/  S2R R3, SR_CTAID.Z ;  /* 0x0000000000037919 */ /* 0x000e640000002700 */
[----:B------:R-:W-:-:S13]  /*02e0*/  ISETP.GT.AND P0, PT, R28, RZ, PT ;  /* 0x000000ff1c00720c */ /* 0x000fda0003f04270 */
[----:B----4-:R-:W-:Y:S05]  /*02f0*/  @P0 BRA `(.L_x_4184) ;  /* 0x0000000000c00947 */ /* 0x010fea0003800000 */
[----:B------:R-:W2:Y:S01]  /*0300*/  LDC.64 R4, c[0x0][0x408] ;  /* 0x00010200ff047b82 */ /* 0x000ea20000000a00 */
[----:B------:R-:W-:Y:S01]  /*0310*/  IMAD.SHL.U32 R6, R86, 0x8, RZ ;  /* 0x0000000856067824 */ /* 0x000fe200078e00ff */
[----:B------:R-:W3:Y:S01]  /*0320*/  LDCU.64 UR6, c[0x0][0x400] ;  /* 0x00008000ff0677ac */ /* 0x000ee20008000a00 */
[----:B------:R-:W-:Y:S01]  /*0330*/  IMAD.MOV.U32 R7, RZ, RZ, RZ ;  /* 0x000000ffff077224 */ /* 0x000fe200078e00ff */
[----:B------:R-:W-:Y:S02]  /*0340*/  SHF.R.U32.HI R0, RZ, 0x2, R86 ;  /* 0x00000002ff007819 */ /* 0x000fe40000011656 */
[----:B------:R-:W-:Y:S01]  /*0350*/  LOP3.LUT R6, R6, 0x18, RZ, 0xc0, !PT ;  /* 0x0000001806067812 */ /* 0x000fe200078ec0ff */
[----:B------:R-:W1:Y:S01]  /*0360*/  LDCU.64 UR4, c[0x0][0x410] ;  /* 0x00008200ff0477ac */ /* 0x000e620008000a00 */
[----:B------:R-:W-:Y:S01]  /*0370*/  LOP3.LUT P2, R86, R86, 0x3, RZ, 0xc0, !PT ;  /* 0x0000000356567812 */ /* 0x000fe2000784c0ff */
[----:B------:R-:W4:Y:S02]  /*0380*/  LDCU UR8, c[0x0][0x3e0] ;  /* 0x00007c00ff0877ac */ /* 0x000f240008000800 */
[----:B--2---:R-:W-:-:S04]  /*0390*/  IMAD.WIDE.U32 R6, R80, R4, R6 ;  /* 0x0000000450067225 */ /* 0x004fc800078e0006 */
[----:B------:R-:W-:Y:S02]  /*03a0*/  IMAD R7, R80, R5, R7 ;  /* 0x0000000550077224 */ /* 0x000fe400078e0207 */
[----:B------:R-:W-:-:S04]  /*03b0*/  IMAD.WIDE.U32 R10, R4, 0x40, RZ ;  /* 0x00000040040a7825 */ /* 0x000fc800078e00ff */
[----:B---3--:R-:W-:-:S04]  /*03c0*/  IMAD.WIDE.U32 R6, R12, UR6, R6 ;  /* 0x000000060c067c25 */ /* 0x008fc8000f8e0006 */
[----:B------:R-:W-:Y:S01]  /*03d0*/  IMAD R7, R12, UR7, R7 ;  /* 0x000000070c077c24 */ /* 0x000fe2000f8e0207 */
[----:B------:R-:W2:Y:S01]  /*03e0*/  LDCU.64 UR6, c[0x0][0x3f0] ;  /* 0x00007e00ff0677ac */ /* 0x000ea20008000a00 */
[----:B-1----:R-:W-:-:S04]  /*03f0*/  IMAD.WIDE.U32 R6, R3, UR4, R6 ;  /* 0x0000000403067c25 */ /* 0x002fc8000f8e0006 */
[----:B------:R-:W-:Y:S01]  /*0400*/  IMAD R7, R3, UR5, R7 ;  /* 0x0000000503077c24 */ /* 0x000fe2000f8e0207 */
[----:B------:R-:W1:Y:S01]  /*0410*/  LDCU.64 UR4, c[0x0][0x420] ;  /* 0x00008400ff0477ac */ /* 0x000e620008000a00 */
[----:B----4-:R-:W-:Y:S02]  /*0420*/  IMAD R3, R12, UR8, R3 ;  /* 0x000000080c037c24 */ /* 0x010fe4000f8e0203 */
[----:B------:R-:W-:-:S04]  /*0430*/  IMAD.WIDE.U32 R6, R0, R4, R6 ;  /* 0x0000000400067225 */ /* 0x000fc800078e0006 */
[----:B------:R-:W-:Y:S01]  /*0440*/  IMAD R2, R0, R5, R7 ;  /* 0x0000000500027224 */ /* 0x000fe200078e0207 */
[----:B------:R-:W-:Y:S01]  /*0450*/  IADD3 R7, PT, PT, -R80, UR22, RZ ;  /* 0x0000001650077c10 */ /* 0x000fe2000fffe1ff */
[----:B------:R-:W-:Y:S01]  /*0460*/  IMAD R3, R3, UR22, R80 ;  /* 0x0000001603037c24 */ /* 0x000fe2000f8e0250 */
[----:B--2---:R-:W-:Y:S02]  /*0470*/  LEA R8, P0, R6, UR6, 0x1 ;  /* 0x0000000606087c11 */ /* 0x004fe4000f8008ff */
[----:B------:R-:W-:Y:S02]  /*0480*/  ISETP.GE.OR P2, PT, R0, R7, P2 ;  /* 0x000000070000720c */ /* 0x000fe40001746670 */
[----:B------:R-:W-:Y:S02]  /*0490*/  LEA.HI.X R9, R6, UR7, R2, 0x1, P0 ;  /* 0x0000000706097c11 */ /* 0x000fe400080f0c02 */
[C---:B------:R-:W-:Y:S02]  /*04a0*/  IADD3 R2, P0, PT, R3.reuse, R0, RZ ;  /* 0x0000000003027210 */ /* 0x040fe40007f1e0ff */
[----:B------:R-:W-:Y:S01]  /*04b0*/  IADD3 R0, PT, PT, R0, 0x20, RZ ;  /* 0x0000002000007810 */ /* 0x000fe20007ffe0ff */
[----:B------:R2:W-:Y:S01]  /*04c0*/  STG.E.128 desc[UR24][R8.64], RZ ;  /* 0x000000ff08007986 */ /* 0x0005e2000c101d18 */
[----:B------:R-:W-:-:S02]  /*04d0*/  LEA.HI.X.SX32 R3, R3, RZ, 0x1, P0 ;  /* 0x000000ff03037211 */ /* 0x000fc400000f0eff */
[C---:B-1----:R-:W-:Y:S01]  /*04e0*/  LEA R12, P0, R2.reuse, UR4, 0x2 ;  /* 0x00000004020c7c11 */ /* 0x042fe2000f8010ff */
        /* <DEDUP_REMOVED lines=14> */
[----:B--2---:R-:W-:-:S05]  /*05d0*/  MOV R3, 0x7f800000 ;  /* 0x7f80000000037802 */ /* 0x004fca0000000f00 */
[----:B------:R-:W-:Y:S01]  /*05e0*/  STG.E desc[UR24][R12.64+0x80], R3 ;  /* 0x000080030c007986 */ /* 0x000fe2000c101918 */
[----:B------:R-:W-:Y:S05]  /*05f0*/  EXIT ;  /* 0x000000000000794d */ /* 0x000fea0003800000 */
.L_x_4184:
[----:B------:R-:W2:Y:S01]  /*0600*/  LDCU.64 UR4, c[0x0][0x4d8] ;  /* 0x00009b00ff0477ac */ /* 0x000ea20008000a00 */
[----:B------:R-:W-:Y:S01]  /*0610*/  MOV R6, R12 ;  /* 0x0000000c00067202 */ /* 0x000fe20000000f00 */
[----:B--2---:R-:W-:-:S04]  /*0620*/  UISETP.NE.U32.AND UP0, UPT, UR4, URZ, UPT ;  /* 0x000000ff0400728c */ /* 0x004fc8000bf05070 */
[----:B------:R-:W-:-:S09]  /*0630*/  UISETP.NE.AND.EX UP0, UPT, UR5, URZ, UPT, UP0 ;  /* 0x000000ff0500728c */ /* 0x000fd2000bf05300 */
[----:B------:R-:W-:Y:S05]  /*0640*/  BRA.U !UP0, `(.L_x_4185) ;  /* 0x00000001080c7547 */ /* 0x000fea000b800000 */
[----:B------:R-:W2:Y:S02]  /*0650*/  LDC.64 R4, c[0x0][0x4d8] ;  /* 0x00013600ff047b82 */ /* 0x000ea40000000a00 */
[----:B--2---:R-:W-:-:S05]  /*0660*/  IMAD.WIDE.U32 R4, R12, 0x4, R4 ;  /* 0x000000040c047825 */ /* 0x004fca00078e0004 */
[----:B------:R2:W5:Y:S02]  /*0670*/  LDG.E R6, desc[UR24][R4.64] ;  /* 0x0000001804067981 */ /* 0x000564000c1e1900 */
.L_x_4185:
[----:B------:R-:W3:Y:S02]  /*0680*/  LDCU.64 UR6, c[0x0][0x4e0] ;  /* 0x00009c00ff0677ac */ /* 0x000ee40008000a00 */
[----:B---3--:R-:W-:-:S04]  /*0690*/  UISETP.NE.U32.AND UP0, UPT, UR6, URZ, UPT ;  /* 0x000000ff0600728c */ /* 0x008fc8000bf05070 */
[----:B------:R-:W-:-:S09]  /*06a0*/  UISETP.NE.AND.EX UP0, UPT, UR7, URZ, UPT, UP0 ;  /* 0x000000ff0700728c */ /* 0x000fd2000bf05300 */
[----:B------:R-:W-:Y:S05]  /*06b0*/  BRA.U !UP0, `(.L_x_4186) ;  /* 0x0000000508807547 */ /* 0x000fea000b800000 */
[----:B------:R-:W2:Y:S01]  /*06c0*/  LDC R9, c[0x0][0x4f0] ;  /* 0x00013c00ff097b82 */ /* 0x000ea20000000800 */
[----:B-----5:R-:W-:Y:S01]  /*06d0*/  LEA R6, R28, 0xffffffc0, 0x6 ;  /* 0xffffffc01c067811 */ /* 0x020fe200078e30ff */
[----:B------:R-:W3:Y:S03]  /*06e0*/  LDCU.64 UR4, c[0x0][0x4e8] ;  /* 0x00009d00ff0477ac */ /* 0x000ee60008000a00 */
[----:B------:R-:W-:Y:S01]  /*06f0*/  IABS R0, R6 ;  /* 0x0000000600007213 */ /* 0x000fe20000000000 */
[----:B------:R-:W4:Y:S01]  /*0700*/  LDCU.64 UR18, c[0x0][0x3a0] ;  /* 0x00007400ff1277ac */ /* 0x000f220008000a00 */
[----:B------:R-:W4:Y:S01]  /*0710*/  LDCU.64 UR8, c[0x0][0x3a8] ;  /* 0x00007500ff0877ac */ /* 0x000f220008000a00 */
[----:B------:R-:W4:Y:S01]  /*0720*/  LDCU.64 UR16, c[0x0][0x3b8] ;  /* 0x00007700ff1077ac */ /* 0x000f220008000a00 */
[----:B--2---:R-:W-:-:S04]  /*0730*/  IABS R5, R9 ;  /* 0x0000000900057213 */ /* 0x004fc80000000000 */
[----:B------:R-:W2:Y:S08]  /*0740*/  I2F.RP R8, R5 ;  /* 0x0000000500087306 */ /* 0x000eb00000209400 */
[----:B--2---:R-:W2:Y:S02]  /*0750*/  MUFU.RCP R10, R8 ;  /* 0x00000008000a7308 */ /* 0x004ea40000001000 */
[----:B--2---:R-:W-:Y:S01]  /*0760*/  IADD3 R10, PT, PT, R10, 0xffffffe, RZ ;  /* 0x0ffffffe0a0a7810 */ /* 0x004fe20007ffe0ff */
[----:B------:R-:W2:Y:S05]  /*0770*/  LDC R8, c[0x0][0x3e8] ;  /* 0x0000fa00ff087b82 */ /* 0x000eaa0000000800 */
        /* <DEDUP_REMOVED lines=18> */
[----:B------:R-:W1:Y:S06]  /*08a0*/  LDCU.64 UR4, c[0x0][0x3c0] ;  /* 0x00007800ff0477ac */ /* 0x000e6c0008000a00 */
[----:B------:R-:W-:Y:S01]  /*08b0*/  @P0 VIADD R7, R7, 0x1 ;  /* 0x0000000107070836 */ /* 0x000fe20000000000 */
[----:B------:R-:W-:-:S04]  /*08c0*/  LEA R124, P0, R4, UR6, 0x2 ;  /* 0x00000006047c7c11 */ /* 0x000fc8000f8010ff */
[----:B------:R-:W-:Y:S02]  /*08d0*/  LEA.HI.X R125, R4, UR7, R125, 0x2, P0 ;  /* 0x00000007047d7c11 */ /* 0x000fe400080f147d */
[----:B------:R-:W-:Y:S02]  /*08e0*/  @!P1 IADD3 R7, PT, PT, -R7, RZ, RZ ;  /* 0x000000ff07079210 */ /* 0x000fe40007ffe1ff */
[----:B------:R-:W-:-:S05]  /*08f0*/  @!P2 LOP3.LUT R7, RZ, R9, RZ, 0x33, !PT ;  /* 0x00000009ff07a212 */ /* 0x000fca00078e33ff */
[----:B------:R-:W-:-:S05]  /*0900*/  IMAD.WIDE R18, R7, 0x4, R124 ;  /* 0x0000000407127825 */ /* 0x000fca00078e027c */
[----:B------:R-:W3:Y:S01]  /*0910*/  LDG.E R5, desc[UR24][R18.64] ;  /* 0x0000001812057981 */ /* 0x000ee2000c1e1900 */
[----:B--2---:R-:W-:Y:S02]  /*0920*/  IABS R10, R8 ;  /* 0x00000008000a7213 */ /* 0x004fe40000000000 */
[----:B------:R-:W-:Y:S02]  /*0930*/  IADD3 R7, PT, PT, -R7, RZ, RZ ;  /* 0x000000ff07077210 */ /* 0x000fe40007ffe1ff */
[----:B------:R-:W2:Y:S03]  /*0940*/  I2F.RP R11, R10 ;  /* 0x0000000a000b7306 */ /* 0x000ea60000209400 */
[----:B------:R-:W-:-:S05]  /*0950*/  IMAD R7, R9, R7, R6 ;  /* 0x0000000709077224 */ /* 0x000fca00078e0206 */
[----:B------:R-:W-:Y:S01]  /*0960*/  SHF.R.S32.HI R9, RZ, 0x1f, R7 ;  /* 0x0000001fff097819 */ /* 0x000fe20000011407 */
        /* <DEDUP_REMOVED lines=19> */
[----:B------:R-:W-:-:S05]  /*0aa0*/  @P2 VIADD R0, R0, 0x1 ;  /* 0x0000000100002836 */ /* 0x000fca0000000000 */
[----:B------:R-:W-:Y:S02]  /*0ab0*/  @!P0 IADD3 R0, PT, PT, -R0, RZ, RZ ;  /* 0x000000ff00008210 */ /* 0x000fe40007ffe1ff */
[----:B------:R-:W-:Y:S02]  /*0ac0*/  @!P1 LOP3.LUT R0, RZ, R8, RZ, 0x33, !PT ;  /* 0x00000008ff009212 */ /* 0x000fe400078e33ff */
[----:B---3--:R-:W-:Y:S01]  /*0ad0*/  SHF.R.S32.HI R4, RZ, 0x1f, R5 ;  /* 0x0000001fff047819 */ /* 0x008fe20000011405 */
[----:B----4-:R-:W-:-:S04]  /*0ae0*/  IMAD.WIDE.U32 R18, R5, UR8, RZ ;  /* 0x0000000805127c25 */ /* 0x010fc8000f8e00ff */
[C---:B------:R-:W-:Y:S02]  /*0af0*/  IMAD R10, R4.reuse, UR18, RZ ;  /* 0x00000012040a7c24 */ /* 0x040fe4000f8e02ff */
[----:B------:R-:W-:Y:S02]  /*0b00*/  IMAD R4, R4, UR8, RZ ;  /* 0x0000000804047c24 */ /* 0x000fe4000f8e02ff */
[----:B------:R-:W-:-:S04]  /*0b10*/  IMAD.WIDE.U32 R16, R5, UR18, RZ ;  /* 0x0000001205107c25 */ /* 0x000fc8000f8e00ff */
[C---:B------:R-:W-:Y:S01]  /*0b20*/  IMAD R6, R5.reuse, UR9, R4 ;  /* 0x0000000905067c24 */ /* 0x040fe2000f8e0204 */
[----:B------:R-:W2:Y:S01]  /*0b30*/  LDCU.128 UR8, c[0x0][0x3d0] ;  /* 0x00007a00ff0877ac */ /* 0x000ea20008000c00 */
[----:B-1----:R-:W-:Y:S01]  /*0b40*/  MOV R4, UR4 ;  /* 0x0000000400047c02 */ /* 0x002fe20008000f00 */
[----:B------:R-:W-:Y:S02]  /*0b50*/  IMAD R11, R5, UR19, R10 ;  /* 0x00000013050b7c24 */ /* 0x000fe4000f8e020a */
[----:B------:R-:W-:Y:S01]  /*0b60*/  IADD3 R19, PT, PT, R19, R6, RZ ;  /* 0x0000000613137210 */ /* 0x000fe20007ffe0ff */
[----:B------:R-:W-:Y:S02]  /*0b70*/  IMAD R6, R9, UR16, RZ ;  /* 0x0000001009067c24 */ /* 0x000fe4000f8e02ff */
[----:B------:R-:W-:Y:S02]  /*0b80*/  IMAD.IADD R17, R17, 0x1, R11 ;  /* 0x0000000111117824 */ /* 0x000fe400078e020b */
[----:B------:R-:W-:-:S02]  /*0b90*/  IMAD.U32 R5, RZ, RZ, UR5 ;  /* 0x00000005ff057e24 */ /* 0x000fc4000f8e00ff */
[----:B------:R-:W-:Y:S02]  /*0ba0*/  IMAD R8, R9, R4, RZ ;  /* 0x0000000409087224 */ /* 0x000fe400078e02ff */
[C---:B------:R-:W-:Y:S02]  /*0bb0*/  IMAD R6, R7.reuse, UR17, R6 ;  /* 0x0000001107067c24 */ /* 0x040fe4000f8e0206 */
[----:B------:R-:W-:-:S04]  /*0bc0*/  IMAD.WIDE.U32 R16, R7, UR16, R16 ;  /* 0x0000001007107c25 */ /* 0x000fc8000f8e0010 */
[----:B------:R-:W-:Y:S01]  /*0bd0*/  IMAD R8, R7, R5, R8 ;  /* 0x0000000507087224 */ /* 0x000fe200078e0208 */
[----:B------:R-:W-:Y:S01]  /*0be0*/  IADD3 R17, PT, PT, R17, R6, RZ ;  /* 0x0000000611117210 */ /* 0x000fe20007ffe0ff */
[----:B------:R-:W-:Y:S01]  /*0bf0*/  IMAD.WIDE.U32 R18, R7, R4, R18 ;  /* 0x0000000407127225 */ /* 0x000fe200078e0012 */
[----:B------:R-:W-:-:S03]  /*0c00*/  SHF.R.S32.HI R7, RZ, 0x1f, R0 ;  /* 0x0000001fff077819 */ /* 0x000fc60000011400 */
[----:B--2---:R-:W-:Y:S01]  /*0c10*/  IMAD.WIDE.U32 R16, R0, UR8, R16 ;  /* 0x0000000800107c25 */ /* 0x004fe2000f8e0010 */
[----:B------:R-:W-:-:S03]  /*0c20*/  IADD3 R19, PT, PT, R19, R8, RZ ;  /* 0x0000000813137210 */ /* 0x000fc60007ffe0ff */
[C---:B------:R-:W-:Y:S02]  /*0c30*/  IMAD R9, R7.reuse, UR8, RZ ;  /* 0x0000000807097c24 */ /* 0x040fe4000f8e02ff */
[----:B------:R-:W-:Y:S02]  /*0c40*/  IMAD R7, R7, UR10, RZ ;  /* 0x0000000a07077c24 */ /* 0x000fe4000f8e02ff */
[----:B------:R-:W-:Y:S01]  /*0c50*/  IMAD.WIDE.U32 R10, R0, UR10, R18 ;  /* 0x0000000a000a7c25 */ /* 0x000fe2000f8e0012 */
[----:B------:R-:W-:-:S03]  /*0c60*/  MOV R18, R16 ;  /* 0x0000001000127202 */ /* 0x000fc60000000f00 */
[C---:B------:R-:W-:Y:S02]  /*0c70*/  IMAD R7, R0.reuse, UR11, R7 ;  /* 0x0000000b00077c24 */ /* 0x040fe4000f8e0207 */
[----:B------:R-:W-:-:S03]  /*0c80*/  IMAD R9, R0, UR9, R9 ;  /* 0x0000000900097c24 */ /* 0x000fc6000f8e0209 */
[----:B------:R-:W-:Y:S01]  /*0c90*/  IADD3 R0, PT, PT, R11, R7, RZ ;  /* 0x000000070b007210 */ /* 0x000fe20007ffe0ff */
[----:B------:R-:W-:Y:S01]  /*0ca0*/  IMAD.IADD R6, R17, 0x1, R9 ;  /* 0x0000000111067824 */ /* 0x000fe200078e0209 */
[----:B------:R-:W-:Y:S06]  /*0cb0*/  BRA `(.L_x_4187) ;  /* 0x0000000400047947 */ /* 0x000fec0003800000 */
.L_x_4186:
[----:B------:R-:W3:Y:S01]  /*0cc0*/  LDC R10, c[0x0][0x3e8] ;  /* 0x0000fa00ff0a7b82 */ /* 0x000ee20000000800 */
[----:B--2---:R-:W-:Y:S01]  /*0cd0*/  MOV R4, RZ ;  /* 0x000000ff00047202 */ /* 0x004fe20000000f00 */
[----:B------:R-:W2:Y:S01]  /*0ce0*/  LDCU.64 UR16, c[0x0][0x3b8] ;  /* 0x00007700ff1077ac */ /* 0x000ea20008000a00 */
[----:B-1----:R-:W-:Y:S02]  /*0cf0*/  IABS R9, R3 ;  /* 0x0000000300097213 */ /* 0x002fe40000000000 */
[----:B------:R-:W-:Y:S01]  /*0d00*/  CS2R R124, SRZ ;  /* 0x00000000007c7805 */ /* 0x000fe2000001ff00 */
[----:B------:R-:W1:Y:S01]  /*0d10*/  LDCU.64 UR18, c[0x0][0x3a0] ;  /* 0x00007400ff1277ac */ /* 0x000e620008000a00 */
[----:B------:R-:W4:Y:S01]  /*0d20*/  LDCU.64 UR4, c[0x0][0x3a8] ;  /* 0x00007500ff0477ac */ /* 0x000f220008000a00 */
[----:B--2---:R-:W-:Y:S01]  /*0d30*/  IMAD.WIDE.U32 R18, R17, UR16, RZ ;  /* 0x0000001011127c25 */ /* 0x004fe2000f8e00ff */
[----:B---3--:R-:W-:Y:S02]  /*0d40*/  IABS R8, R10 ;  /* 0x0000000a00087213 */ /* 0x008fe40000000000 */
[----:B------:R-:W-:-:S02]  /*0d50*/  ISETP.NE.AND P0, PT, R10, RZ, PT ;  /* 0x000000ff0a00720c */ /* 0x000fc40003f05270 */
[----:B------:R-:W2:Y:S08]  /*0d60*/  I2F.RP R11, R8 ;  /* 0x00000008000b7306 */ /* 0x000eb00000209400 */
[----:B--2---:R-:W2:Y:S02]  /*0d70*/  MUFU.RCP R7, R11 ;  /* 0x0000000b00077308 */ /* 0x004ea40000001000 */
[----:B--2---:R-:W-:-:S06]  /*0d80*/  IADD3 R7, PT, PT, R7, 0xffffffe, RZ ;  /* 0x0ffffffe07077810 */ /* 0x004fcc0007ffe0ff */
[----:B------:R-:W2:Y:S02]  /*0d90*/  F2I.FTZ.U32.TRUNC.NTZ R5, R7 ;  /* 0x0000000700057305 */ /* 0x000ea4000021f000 */
[----:B--2---:R-:W-:-:S05]  /*0da0*/  IADD3 R0, PT, PT, RZ, -R5, RZ ;  /* 0x80000005ff007210 */ /* 0x004fca0007ffe0ff */
[----:B------:R-:W-:-:S04]  /*0db0*/  IMAD R0, R0, R8, RZ ;  /* 0x0000000800007224 */ /* 0x000fc800078e02ff */
[----:B------:R-:W-:Y:S02]  /*0dc0*/  IMAD.HI.U32 R0, R5, R0, R4 ;  /* 0x0000000005007227 */ /* 0x000fe400078e0004 */
[----:B------:R-:W2:Y:S04]  /*0dd0*/  LDC.64 R4, c[0x0][0x3c0] ;  /* 0x0000f000ff047b82 */ /* 0x000ea80000000a00 */
[----:B------:R-:W-:-:S05]  /*0de0*/  IMAD.HI.U32 R0, R0, R9, RZ ;  /* 0x0000000900007227 */ /* 0x000fca00078e00ff */
[----:B------:R-:W-:-:S05]  /*0df0*/  IADD3 R7, PT, PT, -R0, RZ, RZ ;  /* 0x000000ff00077210 */ /* 0x000fca0007ffe1ff */
[----:B------:R-:W-:Y:S01]  /*0e00*/  IMAD R7, R8, R7, R9 ;  /* 0x0000000708077224 */ /* 0x000fe200078e0209 */
[----:B------:R-:W-:-:S04]  /*0e10*/  SHF.R.S32.HI R9, RZ, 0x1f, R17 ;  /* 0x0000001fff097819 */ /* 0x000fc80000011411 */
[----:B------:R-:W-:Y:S01]  /*0e20*/  ISETP.GT.U32.AND P3, PT, R8, R7, PT ;  /* 0x000000070800720c */ /* 0x000fe20003f64070 */
[C---:B------:R-:W-:Y:S02]  /*0e30*/  IMAD R16, R9.reuse, UR16, RZ ;  /* 0x0000001009107c24 */ /* 0x040fe4000f8e02ff */
[-C--:B--2---:R-:W-:Y:S02]  /*0e40*/  IMAD R14, R9, R4.reuse, RZ ;  /* 0x00000004090e7224 */ /* 0x084fe400078e02ff */
[C---:B------:R-:W-:Y:S02]  /*0e50*/  IMAD R11, R17.reuse, UR17, R16 ;  /* 0x00000011110b7c24 */ /* 0x040fe4000f8e0210 */
[C---:B------:R-:W-:Y:S02]  /*0e60*/  IMAD R9, R17.reuse, R5, R14 ;  /* 0x0000000511097224 */ /* 0x040fe400078e020e */
[----:B------:R-:W-:Y:S01]  /*0e70*/  IMAD.WIDE.U32 R16, R17, R4, RZ ;  /* 0x0000000411107225 */ /* 0x000fe200078e00ff */
[----:B------:R-:W-:-:S03]  /*0e80*/  IADD3 R19, PT, PT, R19, R11, RZ ;  /* 0x0000000b13137210 */ /* 0x000fc60007ffe0ff */
[-C--:B------:R-:W-:Y:S02]  /*0e90*/  @!P3 IADD3 R7, PT, PT, R7, -R8.reuse, RZ ;  /* 0x800000080707b210 */ /* 0x080fe40007ffe0ff */
[----:B------:R-:W-:Y:S01]  /*0ea0*/  IADD3 R17, PT, PT, R17, R9, RZ ;  /* 0x0000000911117210 */ /* 0x000fe20007ffe0ff */
[C---:B-1---5:R-:W-:Y:S01]  /*0eb0*/  IMAD.WIDE.U32 R18, R6.reuse, UR18, R18 ;  /* 0x0000001206127c25 */ /* 0x062fe2000f8e0012 */
[----:B------:R-:W-:Y:S02]  /*0ec0*/  ISETP.GE.U32.AND P2, PT, R7, R8, PT ;  /* 0x000000080700720c */ /* 0x000fe40003f46070 */
[----:B------:R-:W-:Y:S01]  /*0ed0*/  SHF.R.S32.HI R8, RZ, 0x1f, R6 ;  /* 0x0000001fff087819 */ /* 0x000fe20000011406 */
[----:B----4-:R-:W-:Y:S01]  /*0ee0*/  IMAD.WIDE.U32 R16, R6, UR4, R16 ;  /* 0x0000000406107c25 */ /* 0x010fe2000f8e0010 */
[----:B------:R-:W-:Y:S02]  /*0ef0*/  LOP3.LUT R7, R3, R10, RZ, 0x3c, !PT ;  /* 0x0000000a03077212 */ /* 0x000fe400078e3cff */
[----:B------:R-:W-:Y:S01]  /*0f00*/  @!P3 IADD3 R0, PT, PT, R0, 0x1, RZ ;  /* 0x000000010000b810 */ /* 0x000fe20007ffe0ff */
[C---:B------:R-:W-:Y:S01]  /*0f10*/  IMAD R13, R8.reuse, UR18, RZ ;  /* 0x00000012080d7c24 */ /* 0x040fe2000f8e02ff */
[----:B------:R-:W-:Y:S01]  /*0f20*/  ISETP.GE.AND P1, PT, R7, RZ, PT ;  /* 0x000000ff0700720c */ /* 0x000fe20003f26270 */
[----:B------:R-:W-:-:S02]  /*0f30*/  IMAD R11, R8, UR4, RZ ;  /* 0x00000004080b7c24 */ /* 0x000fc4000f8e02ff */
[C---:B------:R-:W-:Y:S01]  /*0f40*/  IMAD R13, R6.reuse, UR19, R13 ;  /* 0x00000013060d7c24 */ /* 0x040fe2000f8e020d */
[----:B------:R-:W1:Y:S01]  /*0f50*/  LDC.64 R8, c[0x0][0x3d0] ;  /* 0x0000f400ff087b82 */ /* 0x000e620000000a00 */
[----:B------:R-:W-:Y:S01]  /*0f60*/  IMAD R11, R6, UR5, R11 ;  /* 0x00000005060b7c24 */ /* 0x000fe2000f8e020b */
[----:B------:R-:W-:Y:S02]  /*0f70*/  @P2 IADD3 R0, PT, PT, R0, 0x1, RZ ;  /* 0x0000000100002810 */ /* 0x000fe40007ffe0ff */
[----:B------:R-:W-:Y:S02]  /*0f80*/  IADD3 R19, PT, PT, R19, R13, RZ ;  /* 0x0000000d13137210 */ /* 0x000fe40007ffe0ff */
[----:B------:R-:W-:Y:S02]  /*0f90*/  IADD3 R17, PT, PT, R17, R11, RZ ;  /* 0x0000000b11117210 */ /* 0x000fe40007ffe0ff */
[----:B------:R-:W2:Y:S01]  /*0fa0*/  LDC.64 R6, c[0x0][0x3d8] ;  /* 0x0000f600ff067b82 */ /* 0x000ea20000000a00 */
[----:B------:R-:W-:-:S02]  /*0fb0*/  LEA R11, R28, 0xffffffc0, 0x6 ;  /* 0xffffffc01c0b7811 */ /* 0x000fc400078e30ff */
[----:B------:R-:W-:Y:S02]  /*0fc0*/  @!P1 IADD3 R0, PT, PT, -R0, RZ, RZ ;  /* 0x000000ff00009210 */ /* 0x000fe40007ffe1ff */
[----:B------:R-:W-:Y:S01]  /*0fd0*/  @!P0 LOP3.LUT R0, RZ, R10, RZ, 0x33, !PT ;  /* 0x0000000aff008212 */ /* 0x000fe200078e33ff */
[C---:B------:R-:W-:Y:S02]  /*0fe0*/  IMAD R10, R11.reuse, UR17, RZ ;  /* 0x000000110b0a7c24 */ /* 0x040fe4000f8e02ff */
[----:B------:R-:W-:Y:S01]  /*0ff0*/  IMAD.WIDE.U32 R18, R11, UR16, R18 ;  /* 0x000000100b127c25 */ /* 0x000fe2000f8e0012 */
[----:B------:R-:W-:-:S03]  /*1000*/  SHF.R.S32.HI R13, RZ, 0x1f, R0 ;  /* 0x0000001fff0d7819 */ /* 0x000fc60000011400 */
[----:B------:R-:W-:Y:S01]  /*1010*/  IMAD.WIDE.U32 R16, R11, R4, R16 ;  /* 0x000000040b107225 */ /* 0x000fe200078e0010 */
[----:B------:R-:W-:-:S03]  /*1020*/  IADD3 R19, PT, PT, R19, R10, RZ ;  /* 0x0000000a13137210 */ /* 0x000fc60007ffe0ff */
[----:B------:R-:W-:Y:S02]  /*1030*/  IMAD R11, R11, R5, RZ ;  /* 0x000000050b0b7224 */ /* 0x000fe400078e02ff */
[-C--:B-1----:R-:W-:Y:S02]  /*1040*/  IMAD R10, R13, R8.reuse, RZ ;  /* 0x000000080d0a7224 */ /* 0x082fe400078e02ff */
[----:B------:R-:W-:Y:S01]  /*1050*/  IMAD.WIDE.U32 R18, R0, R8, R18 ;  /* 0x0000000800127225 */ /* 0x000fe200078e0012 */
[----:B------:R-:W-:-:S03]  /*1060*/  IADD3 R17, PT, PT, R17, R11, RZ ;  /* 0x0000000b11117210 */ /* 0x000fc60007ffe0ff */
[-C--:B--2---:R-:W-:Y:S02]  /*1070*/  IMAD R13, R13, R6.reuse, RZ ;  /* 0x000000060d0d7224 */ /* 0x084fe400078e02ff */
[C---:B------:R-:W-:Y:S02]  /*1080*/  IMAD R9, R0.reuse, R9, R10 ;  /* 0x0000000900097224 */ /* 0x040fe400078e020a */
[----:B------:R-:W-:-:S03]  /*1090*/  IMAD.WIDE.U32 R10, R0, R6, R16 ;  /* 0x00000006000a7225 */ /* 0x000fc600078e0010 */
[----:B------:R-:W-:Y:S01]  /*10a0*/  IADD3 R6, PT, PT, R19, R9, RZ ;  /* 0x0000000913067210 */ /* 0x000fe20007ffe0ff */
[----:B------:R-:W-:-:S05]  /*10b0*/  IMAD R7, R0, R7, R13 ;  /* 0x0000000700077224 */ /* 0x000fca00078e020d */
[----:B------:R-:W-:-:S07]  /*10c0*/  IADD3 R0, PT, PT, R11, R7, RZ ;  /* 0x000000070b007210 */ /* 0x000fce0007ffe0ff */
.L_x_4187:
        /* <DEDUP_REMOVED lines=20> */
[----:B------:R-:W-:Y:S01]  /*1210*/  SHF.R.U32.HI R115, RZ, 0x1, R86 ;  /* 0x00000001ff737819 */ /* 0x000fe20000011656 */
[----:B---3--:R-:W-:Y:S01]  /*1220*/  USHF.L.U32 UR23, UR4, 0x5, URZ ;  /* 0x0000000504177899 */ /* 0x008fe200080006ff */
[----:B------:R-:W-:Y:S01]  /*1230*/  IMAD R21, R12, UR15, R21 ;  /* 0x0000000f0c157c24 */ /* 0x000fe2000f8e0215 */
[----:B------:R-:W-:Y:S01]  /*1240*/  USHF.L.U64.HI UR14, UR4, 0x5, UR5 ;  /* 0x00000005040e7899 */ /* 0x000fe20008010205 */
[----:B------:R-:W-:Y:S01]  /*1250*/  LOP3.LUT R131, R8, R131, RZ, 0xfc, !PT ;  /* 0x0000008308837212 */ /* 0x000fe200078efcff */
[----:B------:R-:W-:Y:S01]  /*1260*/  IMAD R7, R15, UR4, RZ ;  /* 0x000000040f077c24 */ /* 0x000fe2000f8e02ff */
[----:B------:R-:W-:Y:S01]  /*1270*/  LOP3.LUT R83, R82, 0x7, RZ, 0xc0, !PT ;  /* 0x0000000752537812 */ /* 0x000fe200078ec0ff */
[----:B------:R-:W-:Y:S01]  /*1280*/  IMAD.U32 R16, RZ, RZ, UR23 ;  /* 0x00000017ff107e24 */ /* 0x000fe2000f8e00ff */
[----:B------:R-:W-:Y:S01]  /*1290*/  LEA R122, R28, 0xffffffc0, 0x6 ;  /* 0xffffffc01c7a7811 */ /* 0x000fe200078e30ff */
[----:B------:R-:W-:Y:S02]  /*12a0*/  IMAD.U32 R17, RZ, RZ, UR14 ;  /* 0x0000000eff117e24 */ /* 0x000fe4000f8e00ff */
[----:B----4-:R-:W-:-:S04]  /*12b0*/  IMAD.WIDE.U32 R12, R3, UR20, R20 ;  /* 0x00000014030c7c25 */ /* 0x010fc8000f8e0014 */
[----:B------:R-:W-:-:S04]  /*12c0*/  IMAD.WIDE.U32 R8, R14, UR4, R16 ;  /* 0x000000040e087c25 */ /* 0x000fc8000f8e0010 */
[----:B------:R-:W-:Y:S01]  /*12d0*/  IMAD R13, R3, UR21, R13 ;  /* 0x00000015030d7c24 */ /* 0x000fe2000f8e020d */
[----:B------:R-:W-:Y:S01]  /*12e0*/  IADD3 R6, P0, PT, R12, R8, RZ ;  /* 0x000000080c067210 */ /* 0x000fe20007f1e0ff */
[C---:B------:R-:W-:Y:S01]  /*12f0*/  IMAD R7, R14.reuse, UR5, R7 ;  /* 0x000000050e077c24 */ /* 0x040fe2000f8e0207 */
[----:B------:R-:W-:Y:S01]  /*1300*/  UMOV UR5, 0x400 ;  /* 0x0000040000057882 */ /* 0x000fe20000000000 */
[----:B------:R-:W-:Y:S01]  /*1310*/  IMAD.WIDE.U32 R14, R14, UR4, R12 ;  /* 0x000000040e0e7c25 */ /* 0x000fe2000f8e000c */
[----:B--2---:R-:W-:Y:S02]  /*1320*/  ULEA UR5, UR26, UR5, 0x18 ;  /* 0x000000051a057291 */ /* 0x004fe4000f8ec0ff */
[----:B------:R-:W-:Y:S01]  /*1330*/  IADD3.X R3, PT, PT, R13, R7, R9, P0, !PT ;  /* 0x000000070d037210 */ /* 0x000fe200007fe409 */
[----:B------:R-:W-:Y:S01]  /*1340*/  IMAD.WIDE.U32 R16, R82, UR16, R18 ;  /* 0x0000001052107c25 */ /* 0x000fe2000f8e0012 */
[----:B-----5:R-:W-:Y:S01]  /*1350*/  LEA R12, P1, R14, UR8, 0x1 ;  /* 0x000000080e0c7c11 */ /* 0x020fe2000f8208ff */
[----:B------:R-:W-:Y:S01]  /*1360*/  USHF.L.U32 UR4, UR16, 0x6, URZ ;  /* 0x0000000610047899 */ /* 0x000fe200080006ff */
[----:B------:R-:W-:Y:S01]  /*1370*/  LEA R8, P0, R6, UR8, 0x1 ;  /* 0x0000000806087c11 */ /* 0x000fe2000f8008ff */
[----:B------:R-:W-:Y:S01]  /*1380*/  IMAD.IADD R7, R15, 0x1, R7 ;  /* 0x000000010f077824 */ /* 0x000fe200078e0207 */
[----:B------:R-:W-:Y:S01]  /*1390*/  LEA R118, P3, R16, UR10, 0x1 ;  /* 0x0000000a10767c11 */ /* 0x000fe2000f8608ff */
[----:B------:R-:W-:Y:S01]  /*13a0*/  IMAD R117, R82, UR17, R17 ;  /* 0x0000001152757c24 */ /* 0x000fe2000f8e0211 */
[----:B------:R-:W-:Y:S01]  /*13b0*/  LEA R131, R131, UR5, 0x1 ;  /* 0x0000000583837c11 */ /* 0x000fe2000f8e08ff */
[----:B------:R-:W-:Y:S01]  /*13c0*/  USHF.L.U64.HI UR8, UR16, 0x6, UR17 ;  /* 0x0000000610087899 */ /* 0x000fe20008010211 */
[----:B------:R-:W-:Y:S01]  /*13d0*/  LEA.HI.X R13, R14, UR9, R7, 0x1, P1 ;  /* 0x000000090e0d7c11 */ /* 0x000fe200088f0c07 */
[----:B------:R-:W-:Y:S01]  /*13e0*/  IMAD.X R11, RZ, RZ, R0, P2 ;  /* 0x000000ffff0b7224 */ /* 0x000fe200010e0600 */
[----:B------:R-:W-:Y:S01]  /*13f0*/  LEA.HI.X R117, R16, UR11, R117, 0x1, P3 ;  /* 0x0000000b10757c11 */ /* 0x000fe200098f0c75 */
[----:B------:R-:W-:Y:S01]  /*1400*/  IMAD.SHL.U32 R114, R86, 0x10, RZ ;  /* 0x0000001056727824 */ /* 0x000fe200078e00ff */
[----:B------:R-:W-:Y:S01]  /*1410*/  LEA.HI.X R9, R6, UR9, R3, 0x1, P0 ;  /* 0x0000000906097c11 */ /* 0x000fe200080f0c03 */
[----:B------:R-:W-:Y:S01]  /*1420*/  @!PT LDS RZ, [RZ] ;  /* 0x00000000fffff984 */ /* 0x000fe20000000800 */
[----:B------:R-:W-:Y:S01]  /*1430*/  @!PT LDS RZ, [RZ] ;  /* 0x00000000fffff984 */ /* 0x000fe20000000800 */
[----:B------:R-:W-:Y:S01]  /*1440*/  @!PT LDS RZ, [RZ] ;  /* 0x00000000fffff984 */ /* 0x000fe20000000800 */
[----:B------:R-:W-:Y:S01]  /*1450*/  LDGSTS.E.BYPASS.LTC128B.128 [R131], desc[UR24][R12.64] ;  /* 0x000000000c837fae */ /* 0x000fe2000b981a18 */
[----:B------:R-:W-:Y:S01]  /*1460*/  IADD3 R14, P0, PT, R118, UR4, RZ ;  /* 0x00000004760e7c10 */ /* 0x000fe2000ff1e0ff */
[----:B------:R-:W-:Y:S01]  /*1470*/  IMAD.MOV.U32 R119, RZ, RZ, R117 ;  /* 0x000000ffff777224 */ /* 0x000fe200078e0075 */
[----:B------:R-:W-:Y:S01]  /*1480*/  LOP3.LUT R6, R114, 0x100, RZ, 0xc0, !PT ;  /* 0x0000010072067812 */ /* 0x000fe200078ec0ff */
[----:B------:R-:W-:Y:S01]  /*1490*/  LDGSTS.E.BYPASS.LTC128B.128 [R131+0x1000], desc[UR24][R12.64+0x40] ;  /* 0x010000400c837fae */ /* 0x000fe2000b981a18 */
[----:B------:R-:W-:Y:S01]  /*14a0*/  IADD3.X R15, PT, PT, R117, UR8, RZ, P0, !PT ;  /* 0x00000008750f7c10 */ /* 0x000fe200087fe4ff */
[----:B------:R-:W-:Y:S01]  /*14b0*/  IMAD.WIDE.U32 R10, R82, R4, R10 ;  /* 0x00000004520a7225 */ /* 0x000fe200078e000a */
[----:B------:R-:W-:Y:S01]  /*14c0*/  LOP3.LUT R0, R115, 0x8, RZ, 0xc0, !PT ;  /* 0x0000000873007812 */ /* 0x000fe200078ec0ff */
[----:B------:R-:W-:Y:S01]  /*14d0*/  LDGSTS.E.BYPASS.LTC128B.128 [R131+0x2000], desc[UR24][R12.64+0x80] ;  /* 0x020000800c837fae */ /* 0x000fe2000b981a18 */
[----:B------:R-:W-:Y:S01]  /*14e0*/  LOP3.LUT R114, R114, 0x3e00, RZ, 0xc0, !PT ;  /* 0x00003e0072727812 */ /* 0x000fe200078ec0ff */
[----:B------:R-:W-:Y:S01]  /*14f0*/  IMAD.SHL.U32 R29, R86, 0x20, RZ ;  /* 0x00000020561d7824 */ /* 0x000fe200078e00ff */
[----:B------:R-:W-:Y:S01]  /*1500*/  LEA R120, P0, R10, UR12, 0x1 ;  /* 0x0000000c0a787c11 */ /* 0x000fe2000f8008ff */
[----:B------:R-:W-:Y:S01]  /*1510*/  LDGSTS.E.BYPASS.LTC128B.128 [R131+0x800], desc[UR24][R8.64] ;  /* 0x0080000008837fae */ /* 0x000fe2000b981a18 */
[----:B------:R-:W-:-:S03]  /*1520*/  IMAD R7, R82, R5, R11 ;  /* 0x0000000552077224 */ /* 0x000fc600078e020b */
[----:B------:R-:W-:Y:S02]  /*1530*/  LDGSTS.E.BYPASS.LTC128B.128 [R131+0x1800], desc[UR24][R8.64+0x40] ;  /* 0x0180004008837fae */ /* 0x000fe4000b981a18 */
[----:B------:R-:W-:Y:S02]  /*1540*/  LEA.HI.X R121, R10, UR13, R7, 0x1, P0 ;  /* 0x0000000d0a797c11 */ /* 0x000fe400080f0c07 */
[----:B------:R1:W-:Y:S01]  /*1550*/  LDGSTS.E.BYPASS.LTC128B.128 [R131+0x2800], desc[UR24][R8.64+0x80] ;  /* 0x0280008008837fae */ /* 0x0003e2000b981a18 */
[----:B------:R-:W-:Y:S02]  /*1560*/  LOP3.LUT R7, R6, 0x20, R29, 0xf8, !PT ;  /* 0x0000002006077812 */ /* 0x000fe400078ef81d */
[----:B------:R-:W-:Y:S01]  /*1570*/  LEA R6, P0, R4, R120, 0x6 ;  /* 0x0000007804067211 */ /* 0x000fe200078030ff */
[----:B------:R-:W-:Y:S04]  /*1580*/  LDGSTS.E.BYPASS.LTC128B.128 [R131+0x3000], desc[UR24][R118.64] ;  /* 0x0300000076837fae */ /* 0x000fe8000b981a18 */
[----:B------:R-:W-:Y:S04]  /*1590*/  LDGSTS.E.BYPASS.LTC128B.128 [R131+0x4000], desc[UR24][R118.64+0x40] ;  /* 0x0400004076837fae */ /* 0x000fe8000b981a18 */
[----:B------:R-:W-:Y:S04]  /*15a0*/  LDGSTS.E.BYPASS.LTC128B.128 [R131+0x5000], desc[UR24][R118.64+0x80] ;  /* 0x0500008076837fae */ /* 0x000fe8000b981a18 */
[----:B------:R-:W-:Y:S04]  /*15b0*/  LDGSTS.E.BYPASS.LTC128B.128 [R131+0x3800], desc[UR24][R14.64] ;  /* 0x038000000e837fae */ /* 0x000fe8000b981a18 */
[----:B------:R-:W-:Y:S04]  /*15c0*/  LDGSTS.E.BYPASS.LTC128B.128 [R131+0x4800], desc[UR24][R14.64+0x40] ;  /* 0x048000400e837fae */ /* 0x000fe8000b981a18 */
[----:B------:R2:W-:Y:S01]  /*15d0*/  LDGSTS.E.BYPASS.LTC128B.128 [R131+0x5800], desc[UR24][R14.64+0x80] ;  /* 0x058000800e837fae */ /* 0x0005e2000b981a18 */
[----:B-1----:R-:W-:-:S03]  /*15e0*/  LOP3.LUT R8, R113, 0x18, RZ, 0xc0, !PT ;  /* 0x0000001871087812 */ /* 0x002fc600078ec0ff */
[----:B------:R-:W0:Y:S01]  /*15f0*/  LDGDEPBAR ;  /* 0x00000000000079af */ /* 0x000e220000000000 */
[----:B------:R-:W-:-:S04]  /*1600*/  LOP3.LUT R3, R8, 0xc0, R29, 0xf8, !PT ;  /* 0x000000c008037812 */ /* 0x000fc800078ef81d */
[C---:B------:R-:W-:Y:S02]  /*1610*/  LOP3.LUT R0, R3.reuse, R0, RZ, 0x3c, !PT ;  /* 0x0000000003007212 */ /* 0x040fe400078e3cff */
[----:B------:R-:W-:Y:S02]  /*1620*/  LOP3.LUT R84, R3, 0x8, R86, 0x78, !PT ;  /* 0x0000000803547812 */ /* 0x000fe400078e7856 */
[----:B------:R-:W-:Y:S02]  /*1630*/  LOP3.LUT R3, R114, 0x120, R29, 0xf8, !PT ;  /* 0x0000012072037812 */ /* 0x000fe400078ef81d */
[----:B------:R-:W-:Y:S02]  /*1640*/  LOP3.LUT R84, R7, R84, RZ, 0xfc, !PT ;  /* 0x0000005407547212 */ /* 0x000fe400078efcff */
[----:B------:R-:W-:Y:S02]  /*1650*/  LOP3.LUT R3, R3, R0, RZ, 0xfc, !PT ;  /* 0x0000000003037212 */ /* 0x000fe400078efcff */
[----:B------:R-:W-:-:S02]  /*1660*/  LEA.HI.X R7, R4, R121, R5, 0x6, P0 ;  /* 0x0000007904077211 */ /* 0x000fc400000f3405 */
[----:B------:R-:W-:Y:S01]  /*1670*/  LEA R88, R3, UR5, 0x1 ;  /* 0x0000000503587c11 */ /* 0x000fe2000f8e08ff */
[----:B------:R-:W-:Y:S01]  /*1680*/  IMAD.MOV.U32 R3, RZ, RZ, 0x20 ;  /* 0x00000020ff037424 */ /* 0x000fe200078e00ff */
[----:B------:R-:W-:Y:S02]  /*1690*/  LEA R84, R84, UR5, 0x1 ;  /* 0x0000000554547c11 */ /* 0x000fe4000f8e08ff */
[----:B------:R-:W-:Y:S01]  /*16a0*/  LOP3.LUT P0, RZ, R86, 0x4, RZ, 0xc0, !PT ;  /* 0x0000000456ff7812 */ /* 0x000fe2000780c0ff */
[----:B------:R-:W-:-:S04]  /*16b0*/  DEPBAR.LE SB0, 0x0 ;  /* 0x000080000000791a */ /* 0x000fc80000000000 */
[----:B------:R-:W-:Y:S01]  /*16c0*/  BAR.SYNC.DEFER_BLOCKING 0x0 ;  /* 0x0000000000007b1d */ /* 0x000fe20000010000 */
        /* <DEDUP_REMOVED lines=14> */
[----:B--2---:R-:W2:Y:S04]  /*17b0*/  LDSM.16.M88.4 R12, [R84+0x3400] ;  /* 0x00340000540c783b */ /* 0x004ea80000000200 */
[----:B------:R-:W4:Y:S04]  /*17c0*/  LDSM.16.M88.4 R60, [R84+0x3800] ;  /* 0x00380000543c783b */ /* 0x000f280000000200 */
[----:B------:R-:W5:Y:S04]  /*17d0*/  LDSM.16.M88.4 R32, [R84+0x3c00] ;  /* 0x003c00005420783b */ /* 0x000f680000000200 */
[----:B------:R-:W-:Y:S04]  /*17e0*/  LDSM.16.M88.4 R76, [R81] ;  /* 0x00000000514c783b */ /* 0x000fe80000000200 */
[----:B------:R-:W5:Y:S04]  /*17f0*/  LDSM.16.M88.4 R8, [R30+0x3000] ;  /* 0x003000001e08783b */ /* 0x000f680000000200 */
[----:B-1----:R-:W1:Y:S04]  /*1800*/  LDSM.16.M88.4 R4, [R30+0x3400] ;  /* 0x003400001e04783b */ /* 0x002e680000000200 */
[----:B------:R-:W1:Y:S04]  /*1810*/  LDSM.16.M88.4 R68, [R30+0x3c00] ;  /* 0x003c00001e44783b */ /* 0x000e680000000200 */
[----:B------:R-:W-:Y:S04]  /*1820*/  LDSM.16.M88.4 R48, [R88+0x1000] ;  /* 0x001000005830783b */ /* 0x000fe80000000200 */
[----:B------:R-:W1:Y:S01]  /*1830*/  LDSM.16.M88.4 R44, [R84+0x4000] ;  /* 0x00400000542c783b */ /* 0x000e620000000200 */
[C---:B---3--:R-:W-:Y:S03]  /*1840*/  HMMA.16816.F32 R24, R52.reuse, R20, RZ ;  /* 0x000000143418723c */ /* 0x048fe600000018ff */
[----:B------:R-:W3:Y:S04]  /*1850*/  LDSM.16.M88.4 R72, [R30+0x3800] ;  /* 0x003800001e48783b */ /* 0x000ee80000000200 */
[----:B------:R-:W3:Y:S01]  /*1860*/  LDSM.16.M88.4 R40, [R84+0x4400] ;  /* 0x004400005428783b */ /* 0x000ee20000000200 */
[C---:B--2---:R-:W-:Y:S03]  /*1870*/  HMMA.16816.F32 R16, R52.reuse, R12, RZ ;  /* 0x0000000c3410723c */ /* 0x044fe600000018ff */
[----:B------:R-:W-:Y:S04]  /*1880*/  LDSM.16.M88.4 R36, [R84+0x4800] ;  /* 0x004800005424783b */ /* 0x000fe80000000200 */
[----:B------:R-:W0:Y:S01]  /*1890*/  LDGDEPBAR ;  /* 0x00000000000079af */ /* 0x000e220000000000 */
[C---:B------:R-:W-:Y:S08]  /*18a0*/  HMMA.16816.F32 R20, R52.reuse, R22, RZ ;  /* 0x000000163414723c */ /* 0x040ff000000018ff */
[C---:B------:R-:W-:Y:S08]  /*18b0*/  HMMA.16816.F32 R12, R52.reuse, R14, RZ ;  /* 0x0000000e340c723c */ /* 0x040ff000000018ff */
[C---:B----4-:R-:W-:Y:S08]  /*18c0*/  HMMA.16816.F32 R64, R52.reuse, R60, RZ ;  /* 0x0000003c3440723c */ /* 0x050ff000000018ff */
[C---:B------:R-:W-:Y:S08]  /*18d0*/  HMMA.16816.F32 R60, R52.reuse, R62, RZ ;  /* 0x0000003e343c723c */ /* 0x040ff000000018ff */
[C---:B-----5:R-:W-:Y:S08]  /*18e0*/  HMMA.16816.F32 R56, R52.reuse, R32, RZ ;  /* 0x000000203438723c */ /* 0x060ff000000018ff */
[----:B------:R-:W-:Y:S01]  /*18f0*/  HMMA.16816.F32 R52, R52, R34, RZ ;  /* 0x000000223434723c */ /* 0x000fe200000018ff */
        /* <DEDUP_REMOVED lines=10> */
[C---:B------:R-:W-:Y:S08]  /*19a0*/  HMMA.16816.F32 R24, R48.reuse, R44, R24 ;  /* 0x0000002c3018723c */ /* 0x040ff00000001818 */
[----:B------:R-:W-:Y:S01]  /*19b0*/  HMMA.16816.F32 R20, R48, R46, R20 ;  /* 0x0000002e3014723c */ /* 0x000fe20000001814 */
[----:B------:R-:W5:Y:S07]  /*19c0*/  LDSM.16.M88.4 R44, [R30+0x4800] ;  /* 0x004800001e2c783b */ /* 0x000f6e0000000200 */
[C---:B---3--:R-:W-:Y:S08]  /*19d0*/  HMMA.16816.F32 R64, R76.reuse, R72, R64 ;  /* 0x000000484c40723c */ /* 0x048ff00000001840 */
[----:B------:R-:W-:Y:S01]  /*19e0*/  HMMA.16816.F32 R60, R76, R74, R60 ;  /* 0x0000004a4c3c723c */ /* 0x000fe2000000183c */
[----:B------:R-:W-:Y:S07]  /*19f0*/  LDSM.16.M88.4 R72, [R30+0x5000] ;  /* 0x005000001e48783b */ /* 0x000fee0000000200 */
[C---:B------:R-:W-:Y:S08]  /*1a00*/  HMMA.16816.F32 R16, R48.reuse, R40, R16 ;  /* 0x000000283010723c */ /* 0x040ff00000001810 */
[C---:B------:R-:W-:Y:S01]  /*1a10*/  HMMA.16816.F32 R12, R48.reuse, R42, R12 ;  /* 0x0000002a300c723c */ /* 0x040fe2000000180c */
[----:B------:R-:W-:Y:S07]  /*1a20*/  LDSM.16.M88.4 R40, [R84+0x5800] ;  /* 0x005800005428783b */ /* 0x000fee0000000200 */
[C---:B--2---:R-:W-:Y:S08]  /*1a30*/  HMMA.16816.F32 R56, R48.reuse, R32, R56 ;  /* 0x000000203038723c */ /* 0x044ff00000001838 */
[C---:B------:R-:W-:Y:S01]  /*1a40*/  HMMA.16816.F32 R68, R48.reuse, R34, R68 ;  /* 0x000000223044723c */ /* 0x040fe20000001844 */
[----:B------:R-:W2:Y:S07]  /*1a50*/  LDSM.16.M88.4 R32, [R30+0x4c00] ;  /* 0x004c00001e20783b */ /* 0x000eae0000000200 */
[C---:B------:R-:W-:Y:S08]  /*1a60*/  HMMA.16816.F32 R64, R48.reuse, R36, R64 ;  /* 0x000000243040723c */ /* 0x040ff00000001840 */
[----:B------:R-:W-:Y:S01]  /*1a70*/  HMMA.16816.F32 R60, R48, R38, R60 ;  /* 0x00000026303c723c */ /* 0x000fe2000000183c */
[----:B------:R-:W-:Y:S04]  /*1a80*/  LDSM.16.M88.4 R36, [R84+0x5000] ;  /* 0x005000005424783b */ /* 0x000fe80000000200 */
[----:B------:R-:W-:Y:S03]  /*1a90*/  LDSM.16.M88.4 R48, [R84+0x5400] ;  /* 0x005400005430783b */ /* 0x000fe60000000200 */
[C---:B-1----:R-:W-:Y:S08]  /*1aa0*/  HMMA.16816.F32 R24, R8.reuse, R4, R24 ;  /* 0x000000040818723c */ /* 0x042ff00000001818 */
[C---:B------:R-:W-:Y:S01]  /*1ab0*/  HMMA.16816.F32 R20, R8.reuse, R6, R20 ;  /* 0x000000060814723c */ /* 0x040fe20000001814 */
[----:B------:R-:W1:Y:S07]  /*1ac0*/  LDSM.16.M88.4 R4, [R88+0x2000] ;  /* 0x002000005804783b */ /* 0x000e6e0000000200 */
[C---:B----4-:R-:W-:Y:S08]  /*1ad0*/  HMMA.16816.F32 R16, R8.reuse, R52, R16 ;  /* 0x000000340810723c */ /* 0x050ff00000001810 */
[C---:B------:R-:W-:Y:S01]  /*1ae0*/  HMMA.16816.F32 R52, R8.reuse, R54, R12 ;  /* 0x000000360834723c */ /* 0x040fe2000000180c */
[----:B------:R-:W3:Y:S07]  /*1af0*/  LDSM.16.M88.4 R12, [R84+0x5c00] ;  /* 0x005c0000540c783b */ /* 0x000eee0000000200 */
[C---:B-----5:R-:W-:Y:S01]  /*1b00*/  HMMA.16816.F32 R76, R8.reuse, R44, R64 ;  /* 0x0000002c084c723c */ /* 0x060fe20000001840 */
[----:B------:R-:W4:Y:S07]  /*1b10*/  LDSM.16.M88.4 R64, [R81+0x2000] ;  /* 0x002000005140783b */ /* 0x000f2e0000000200 */
[----:B--2---:R-:W-:Y:S01]  /*1b20*/  HMMA.16816.F32 R56, R8, R32, R56 ;  /* 0x000000200838723c */ /* 0x004fe20000001838 */
[----:B------:R-:W-:-:S05]  /*1b30*/  IMAD.SHL.U32 R33, R86, 0x2, RZ ;  /* 0x0000000256217824 */ /* 0x000fca00078e00ff */
[----:B------:R-:W-:Y:S02]  /*1b40*/  LOP3.LUT R32, R122, 0x6, R33, 0xf8, !PT ;  /* 0x000000067a207812 */ /* 0x000fe400078ef821 */
[----:B------:R-:W-:Y:S08]  /*1b50*/  HMMA.16816.F32 R60, R8, R46, R60 ;  /* 0x0000002e083c723c */ /* 0x000ff0000000183c */
[----:B-1----:R-:W-:Y:S08]  /*1b60*/  HMMA.16816.F32 R24, R4, R36, R24 ;  /* 0x000000240418723c */ /* 0x002ff00000001818 */
[----:B------:R-:W-:Y:S01]  /*1b70*/  HMMA.16816.F32 R68, R8, R34, R68 ;  /* 0x000000220844723c */ /* 0x000fe20000001844 */
[----:B------:R-:W1:Y:S07]  /*1b80*/  LDSM.16.M88.4 R8, [R30+0x5400] ;  /* 0x005400001e08783b */ /* 0x000e6e0000000200 */
[----:B---3--:R-:W-:Y:S01]  /*1b90*/  HMMA.16816.F32 R56, R4, R12, R56 ;  /* 0x0000000c0438723c */ /* 0x008fe20000001838 */
[----:B------:R-:W-:-:S04]  /*1ba0*/  LOP3.LUT R12, R115, 0x1f0, RZ, 0xc0, !PT ;  /* 0x000001f0730c7812 */ /* 0x000fc800078ec0ff */
[----:B------:R-:W-:Y:S02]  /*1bb0*/  IADD3 R80, PT, PT, R83, R12, R80 ;  /* 0x0000000c53507210 */ /* 0x000fe40007ffe050 */
[----:B------:R-:W-:Y:S01]  /*1bc0*/  LOP3.LUT R12, R32, 0x1, RZ, 0xfc, !PT ;  /* 0x00000001200c7812 */ /* 0x000fe200078efcff */
[----:B----4-:R-:W-:Y:S01]  /*1bd0*/  HMMA.16816.F32 R24, R64, R72, R24 ;  /* 0x000000484018723c */ /* 0x010fe20000001818 */
[----:B------:R-:W-:-:S05]  /*1be0*/  IADD3 R13, PT, PT, R31, -UR22, R80 ;  /* 0x800000161f0d7c10 */ /* 0x000fca000fffe050 */
[----:B------:R-:W-:Y:S02]  /*1bf0*/  IMAD.IADD R2, R13, 0x1, R2 ;  /* 0x000000010d027824 */ /* 0x000fe400078e0202 */
[C---:B------:R-:W-:Y:S03]  /*1c00*/  HMMA.16816.F32 R16, R4.reuse, R48, R16 ;  /* 0x000000300410723c */ /* 0x040fe60000001810 */
[C-C-:B------:R-:W-:Y:S02]  /*1c10*/  VIADDMNMX R33, R2.reuse, 0x1, R31.reuse, PT ;  /* 0x0000000102217846 */ /* 0x140fe4000380011f */
[----:B------:R-:W-:Y:S02]  /*1c20*/  VIADDMNMX R31, R2, 0x9, R31, PT ;  /* 0x00000009021f7846 */ /* 0x000fe4000380011f */
[C---:B------:R-:W-:Y:S01]  /*1c30*/  ISETP.GE.AND P1, PT, R12.reuse, R33, PT ;  /* 0x000000210c00720c */ /* 0x040fe20003f26270 */
[----:B------:R-:W-:Y:S01]  /*1c40*/  HMMA.16816.F32 R20, R4, R38, R20 ;  /* 0x000000260414723c */ /* 0x000fe20000001814 */
[----:B------:R-:W-:-:S02]  /*1c50*/  ISETP.GE.AND P0, PT, R12, R31, PT ;  /* 0x0000001f0c00720c */ /* 0x000fc40003f06270 */
[C---:B------:R-:W-:Y:S02]  /*1c60*/  LOP3.LUT R12, R32.reuse, 0x9, RZ, 0xfc, !PT ;  /* 0x00000009200c7812 */ /* 0x040fe400078efcff */
[-C--:B------:R-:W-:Y:S02]  /*1c70*/  ISETP.GE.AND P4, PT, R32, R33.reuse, PT ;  /* 0x000000212000720c */ /* 0x080fe40003f86270 */
[C---:B------:R-:W-:Y:S01]  /*1c80*/  ISETP.GE.AND P2, PT, R12.reuse, R33, PT ;  /* 0x000000210c00720c */ /* 0x040fe20003f46270 */
[----:B------:R-:W-:Y:S01]  /*1c90*/  HMMA.16816.F32 R52, R4, R50, R52 ;  /* 0x000000320434723c */ /* 0x000fe20000001834 */
[-C--:B------:R-:W-:Y:S02]  /*1ca0*/  ISETP.GE.AND P5, PT, R12, R31.reuse, PT ;  /* 0x0000001f0c00720c */ /* 0x080fe40003fa6270 */
[----:B------:R-:W-:Y:S02]  /*1cb0*/  FSEL R24, R24, -INF , !P4 ;  /* 0xff80000018187808 */ /* 0x000fe40006000000 */
[----:B------:R-:W-:-:S02]  /*1cc0*/  ISETP.GE.AND P4, PT, R32, R31, PT ;  /* 0x0000001f2000720c */ /* 0x000fc40003f86270 */
[C---:B------:R-:W-:Y:S01]  /*1cd0*/  LOP3.LUT R12, R32.reuse, 0x10, RZ, 0xfc, !PT ;  /* 0x00000010200c7812 */ /* 0x040fe200078efcff */
[C---:B------:R-:W-:Y:S01]  /*1ce0*/  HMMA.16816.F32 R76, R4.reuse, R40, R76 ;  /* 0x00000028044c723c */ /* 0x040fe2000000184c */
[----:B------:R-:W-:Y:S02]  /*1cf0*/  LOP3.LUT R2, R32, 0x8, RZ, 0xfc, !PT ;  /* 0x0000000820027812 */ /* 0x000fe400078efcff */
[----:B------:R-:W-:Y:S02]  /*1d00*/  FSEL R27, R27, -INF , !P0 ;  /* 0xff8000001b1b7808 */ /* 0x000fe40004000000 */
[C---:B------:R-:W-:Y:S02]  /*1d10*/  ISETP.GE.AND P3, PT, R2.reuse, R33, PT ;  /* 0x000000210200720c */ /* 0x040fe40003f66270 */
[----:B------:R-:W-:Y:S01]  /*1d20*/  ISETP.GE.AND P6, PT, R2, R31, PT ;  /* 0x0000001f0200720c */ /* 0x000fe20003fc6270 */
[----:B------:R-:W-:Y:S01]  /*1d30*/  HMMA.16816.F32 R60, R4, R42, R60 ;  /* 0x0000002a043c723c */ /* 0x000fe2000000183c */
[----:B------:R-:W-:-:S04]  /*1d40*/  LOP3.LUT R2, R32, 0x11, RZ, 0xfc, !PT ;  /* 0x0000001120027812 */ /* 0x000fc800078efcff */
[----:B------:R-:W-:-:S03]  /*1d50*/  ISETP.GE.AND P0, PT, R2, R33, PT ;  /* 0x000000210200720c */ /* 0x000fc60003f06270 */
[----:B------:R-:W-:Y:S01]  /*1d60*/  HMMA.16816.F32 R68, R4, R14, R68 ;  /* 0x0000000e0444723c */ /* 0x000fe20000001844 */
[----:B------:R-:W2:Y:S07]  /*1d70*/  LDSM.16.M88.4 R4, [R30+0x5800] ;  /* 0x005800001e04783b */ /* 0x000eae0000000200 */
[----:B-1----:R-:W-:Y:S01]  /*1d80*/  HMMA.16816.F32 R16, R64, R8, R16 ;  /* 0x000000084010723c */ /* 0x002fe20000001810 */
[----:B------:R-:W-:Y:S02]  /*1d90*/  FSEL R9, R26, -INF , !P4 ;  /* 0xff8000001a097808 */ /* 0x000fe40006000000 */
[----:B------:R-:W-:-:S02]  /*1da0*/  FSEL R8, R25, -INF , !P1 ;  /* 0xff80000019087808 */ /* 0x000fc40004800000 */
[C---:B------:R-:W-:Y:S02]  /*1db0*/  ISETP.GE.AND P4, PT, R12.reuse, R33, PT ;  /* 0x000000210c00720c */ /* 0x040fe40003f86270 */
[----:B------:R-:W-:Y:S01]  /*1dc0*/  ISETP.GE.AND P1, PT, R12, R31, PT ;  /* 0x0000001f0c00720c */ /* 0x000fe20003f26270 */
[----:B------:R-:W-:Y:S01]  /*1dd0*/  HMMA.16816.F32 R20, R64, R74, R20 ;  /* 0x0000004a4014723c */ /* 0x000fe20000001814 */
[----:B------:R-:W1:Y:S01]  /*1de0*/  LDSM.16.M88.4 R12, [R30+0x5c00] ;  /* 0x005c00001e0c783b */ /* 0x000e620000000200 */
[----:B------:R-:W-:Y:S01]  /*1df0*/  LOP3.LUT R26, R32, 0x19, RZ, 0xfc, !PT ;  /* 0x00000019201a7812 */ /* 0x000fe200078efcff */
[----:B------:R-:W-:-:S05]  /*1e00*/  DEPBAR.LE SB0, 0x0 ;  /* 0x000080000000791a */ /* 0x000fca0000000000 */
[----:B------:R-:W-:Y:S03]  /*1e10*/  HMMA.16816.F32 R52, R64, R10, R52 ;  /* 0x0000000a4034723c */ /* 0x000fe60000001834 */
[----:B------:R-:W-:Y:S02]  /*1e20*/  FSEL R16, R16, -INF , !P4 ;  /* 0xff80000010107808 */ /* 0x000fe40006000000 */
[----:B------:R-:W-:-:S06]  /*1e30*/  ISETP.GE.AND P4, PT, R26, R31, PT ;  /* 0x0000001f1a00720c */ /* 0x000fcc0003f86270 */
[----:B------:R-:W-:Y:S02]  /*1e40*/  FSEL R20, R20, -INF , !P3 ;  /* 0xff80000014147808 */ /* 0x000fe40005800000 */
[----:B------:R-:W-:Y:S02]  /*1e50*/  ISETP.GE.AND P3, PT, R2, R31, PT ;  /* 0x0000001f0200720c */ /* 0x000fe40003f66270 */
[----:B------:R-:W-:Y:S01]  /*1e60*/  LOP3.LUT R2, R32, 0x18, RZ, 0xfc, !PT ;  /* 0x0000001820027812 */ /* 0x000fe200078efcff */
[----:B--2---:R-:W-:Y:S01]  /*1e70*/  HMMA.16816.F32 R76, R64, R4, R76 ;  /* 0x00000004404c723c */ /* 0x004fe2000000184c */
[----:B------:R-:W-:Y:S02]  /*1e80*/  FSEL R11, R22, -INF , !P6 ;  /* 0xff800000160b7808 */ /* 0x000fe40007000000 */
[----:B------:R-:W-:Y:S02]  /*1e90*/  FSEL R10, R21, -INF , !P2 ;  /* 0xff800000150a7808 */ /* 0x000fe40005000000 */
[----:B------:R-:W-:-:S02]  /*1ea0*/  ISETP.GE.AND P6, PT, R2, R33, PT ;  /* 0x000000210200720c */ /* 0x000fc40003fc6270 */
[----:B------:R-:W-:Y:S01]  /*1eb0*/  ISETP.GE.AND P2, PT, R2, R31, PT ;  /* 0x0000001f0200720c */ /* 0x000fe20003f46270 */
[C---:B------:R-:W-:Y:S01]  /*1ec0*/  HMMA.16816.F32 R60, R64.reuse, R6, R60 ;  /* 0x00000006403c723c */ /* 0x040fe2000000183c */
[----:B------:R-:W-:Y:S02]  /*1ed0*/  LOP3.LUT R2, R32, 0x20, RZ, 0xfc, !PT ;  /* 0x0000002020027812 */ /* 0x000fe400078efcff */
[----:B------:R-:W-:Y:S02]  /*1ee0*/  FSEL R5, R18, -INF , !P1 ;  /* 0xff80000012057808 */ /* 0x000fe40004800000 */
[----:B------:R-:W-:Y:S02]  /*1ef0*/  FSEL R18, R17, -INF , !P0 ;  /* 0xff80000011127808 */ /* 0x000fe40004000000 */
[C---:B------:R-:W-:Y:S01]  /*1f00*/  ISETP.GE.AND P1, PT, R2.reuse, R33, PT ;  /* 0x000000210200720c */ /* 0x040fe20003f26270 */
[----:B-1----:R-:W-:Y:S01]  /*1f10*/  HMMA.16816.F32 R56, R64, R12, R56 ;  /* 0x0000000c4038723c */ /* 0x002fe20000001838 */
[----:B------:R-:W-:-:S02]  /*1f20*/  ISETP.GE.AND P0, PT, R2, R31, PT ;  /* 0x0000001f0200720c */ /* 0x000fc40003f06270 */
[C---:B------:R-:W-:Y:S02]  /*1f30*/  LOP3.LUT R2, R32.reuse, 0x28, RZ, 0xfc, !PT ;  /* 0x0000002820027812 */ /* 0x040fe400078efcff */
[----:B------:R-:W-:Y:S02]  /*1f40*/  LOP3.LUT R6, R32, 0x29, RZ, 0xfc, !PT ;  /* 0x0000002920067812 */ /* 0x000fe400078efcff */
[----:B------:R-:W-:Y:S01]  /*1f50*/  FSEL R7, R54, -INF , !P2 ;  /* 0xff80000036077808 */ /* 0x000fe20005000000 */
[----:B------:R-:W-:Y:S01]  /*1f60*/  HMMA.16816.F32 R68, R64, R14, R68 ;  /* 0x0000000e4044723c */ /* 0x000fe20000001844 */
[----:B------:R-:W-:Y:S02]  /*1f70*/  FSEL R55, R55, -INF , !P4 ;  /* 0xff80000037377808 */ /* 0x000fe40006000000 */
[----:B------:R-:W-:Y:S02]  /*1f80*/  FSEL R106, R76, -INF , !P1 ;  /* 0xff8000004c6a7808 */ /* 0x000fe40004800000 */
[----:B------:R-:W-:-:S02]  /*1f90*/  ISETP.GE.AND P2, PT, R2, R33, PT ;  /* 0x000000210200720c */ /* 0x000fc40003f46270 */
[C---:B------:R-:W-:Y:S02]  /*1fa0*/  ISETP.GE.AND P4, PT, R6.reuse, R33, PT ;  /* 0x000000210600720c */ /* 0x040fe40003f86270 */
[----:B------:R-:W-:Y:S02]  /*1fb0*/  ISETP.GE.AND P1, PT, R6, R31, PT ;  /* 0x0000001f0600720c */ /* 0x000fe40003f26270 */
[C---:B------:R-:W-:Y:S02]  /*1fc0*/  LOP3.LUT R6, R32.reuse, 0x31, RZ, 0xfc, !PT ;  /* 0x0000003120067812 */ /* 0x040fe400078efcff */
[----:B------:R-:W-:Y:S02]  /*1fd0*/  FSEL R23, R23, -INF , !P5 ;  /* 0xff80000017177808 */ /* 0x000fe40006800000 */
[----:B------:R-:W-:Y:S02]  /*1fe0*/  LOP3.LUT R4, R32, 0x21, RZ, 0xfc, !PT ;  /* 0x0000002120047812 */ /* 0x000fe400078efcff */
[----:B------:R-:W-:Y:S01]  /*1ff0*/  FSEL R110, R60, -INF , !P2 ;  /* 0xff8000003c6e7808 */ /* 0x000fe20005000000 */
[----:B------:R-:W-:Y:S01]  /*2000*/  BAR.SYNC.DEFER_BLOCKING 0x0 ;  /* 0x0000000000007b1d */ /* 0x000fe20000010000 */
        /* <DEDUP_REMOVED lines=8> */
[----:B------:R-:W-:Y:S02]  /*2090*/  ISETP.GE.AND P5, PT, R2, R31, PT ;  /* 0x0000001f0200720c */ /* 0x000fe40003fa6270 */
[----:B------:R-:W-:Y:S02]  /*20a0*/  ISETP.NE.AND P2, PT, R28, 0x1, PT ;  /* 0x000000011c00780c */ /* 0x000fe40003f45270 */
        /* <DEDUP_REMOVED lines=28> */
[----:B------:R-:W-:Y:S01]  /*2270*/  USHF.L.U32 UR16, UR16, 0x6, URZ ;  /* 0x0000000610107899 */ /* 0x000fe200080006ff */
[----:B------:R-:W-:-:S05]  /*2280*/  IADD3 R13, P0, PT, RZ, -UR9, RZ ;  /* 0x80000009ff0d7c10 */ /* 0x000fca000ff1e0ff */
[----:B------:R-:W-:-:S05]  /*2290*/  IMAD.X R2, RZ, RZ, ~UR16, P0 ;  /* 0x80000010ff027e24 */ /* 0x000fca00080e06ff */
[----:B------:R-:W-:-:S04]  /*22a0*/  SHF.R.S64 R13, R13, 0x1f, R2 ;  /* 0x0000001f0d0d7819 */ /* 0x000fc80000001002 */
[----:B------:R-:W-:-:S04]  /*22b0*/  IADD3 R118, P0, PT, R13, R118, RZ ;  /* 0x000000760d767210 */ /* 0x000fc80007f1e0ff */
[----:B------:R-:W-:Y:S01]  /*22c0*/  LEA.HI.X.SX32 R117, R2, R117, 0x1, P0 ;  /* 0x0000007502757211 */ /* 0x000fe200000f0eff */
[----:B------:R-:W-:Y:S08]  /*22d0*/  BRA `(.L_x_4190) ;  /* 0x0000000000e87947 */ /* 0x000ff00003800000 */
.L_x_4189:
        /* <DEDUP_REMOVED lines=46> */
[----:B------:R-:W-:-:S04]  /*25c0*/  IMAD R2, R2, UR16, RZ ;  /* 0x0000001002027c24 */ /* 0x000fc8000f8e02ff */
[----:B------:R-:W-:Y:S01]  /*25d0*/  IMAD R2, R13, UR17, R2 ;  /* 0x000000110d027c24 */ /* 0x000fe2000f8e0202 */
[----:B--2---:R-:W-:Y:S01]  /*25e0*/  IADD3 R12, PT, PT, R15, -R12, RZ ;  /* 0x8000000c0f0c7210 */ /* 0x004fe20007ffe0ff */
[----:B------:R-:W-:-:S03]  /*25f0*/  IMAD.WIDE.U32 R14, R13, UR16, RZ ;  /* 0x000000100d0e7c25 */ /* 0x000fc6000f8e00ff */
[----:B------:R-:W-:Y:S01]  /*2600*/  SHF.R.S32.HI R6, RZ, 0x1f, R12 ;  /* 0x0000001fff067819 */ /* 0x000fe2000001140c */
[----:B------:R-:W-:-:S04]  /*2610*/  IMAD.IADD R15, R15, 0x1, R2 ;  /* 0x000000010f0f7824 */ /* 0x000fc800078e0202 */
[----:B------:R-:W-:Y:S02]  /*2620*/  IMAD R13, R6, UR18, RZ ;  /* 0x00000012060d7c24 */ /* 0x000fe4000f8e02ff */
[----:B------:R-:W-:-:S04]  /*2630*/  IMAD.WIDE.U32 R14, R12, UR18, R14 ;  /* 0x000000120c0e7c25 */ /* 0x000fc8000f8e000e */
[----:B------:R-:W-:Y:S01]  /*2640*/  IMAD R13, R12, UR19, R13 ;  /* 0x000000130c0d7c24 */ /* 0x000fe2000f8e020d */
[----:B------:R-:W-:-:S04]  /*2650*/  LEA R118, P0, R14, R118, 0x1 ;  /* 0x000000760e767211 */ /* 0x000fc800078008ff */
[----:B------:R-:W-:-:S04]  /*2660*/  IADD3 R13, PT, PT, R15, R13, RZ ;  /* 0x0000000d0f0d7210 */ /* 0x000fc80007ffe0ff */
[----:B------:R-:W-:-:S07]  /*2670*/  LEA.HI.X R117, R14, R117, R13, 0x1, P0 ;  /* 0x000000750e757211 */ /* 0x000fce00000f0c0d */
.L_x_4190:
[----:B------:R-:W-:Y:S01]  /*2680*/  IADD3 R12, P0, PT, R118, UR4, RZ ;  /* 0x00000004760c7c10 */ /* 0x000fe2000ff1e0ff */
[----:B------:R-:W-:-:S03]  /*2690*/  IMAD.MOV.U32 R119, RZ, RZ, R117 ;  /* 0x000000ffff777224 */ /* 0x000fc600078e0075 */
[----:B------:R-:W-:Y:S02]  /*26a0*/  IADD3.X R13, PT, PT, R117, UR8, RZ, P0, !PT ;  /* 0x00000008750d7c10 */ /* 0x000fe400087fe4ff */
[----:B------:R-:W-:Y:S01]  /*26b0*/  @!PT LDS RZ, [RZ] ;  /* 0x00000000fffff984 */ /* 0x000fe20000000800 */
[----:B------:R-:W-:Y:S01]  /*26c0*/  @!PT LDS RZ, [RZ] ;  /* 0x00000000fffff984 */ /* 0x000fe20000000800 */
[----:B------:R-:W-:Y:S01]  /*26d0*/  @!PT LDS RZ, [RZ] ;  /* 0x00000000fffff984 */ /* 0x000fe20000000800 */
[----:B------:R1:W-:Y:S04]  /*26e0*/  LDGSTS.E.BYPASS.LTC128B.128 [R131+0x3000], desc[UR24][R118.64] ;  /* 0x0300000076837fae */ /* 0x0003e8000b981a18 */
[----:B------:R1:W-:Y:S04]  /*26f0*/  LDGSTS.E.BYPASS.LTC128B.128 [R131+0x4000], desc[UR24][R118.64+0x40] ;  /* 0x0400004076837fae */ /* 0x0003e8000b981a18 */
[----:B------:R1:W-:Y:S04]  /*2700*/  LDGSTS.E.BYPASS.LTC128B.128 [R131+0x5000], desc[UR24][R118.64+0x80] ;  /* 0x0500008076837fae */ /* 0x0003e8000b981a18 */
[----:B------:R1:W-:Y:S04]  /*2710*/  LDGSTS.E.BYPASS.LTC128B.128 [R131+0x3800], desc[UR24][R12.64] ;  /* 0x038000000c837fae */ /* 0x0003e8000b981a18 */
[----:B------:R1:W-:Y:S04]  /*2720*/  LDGSTS.E.BYPASS.LTC128B.128 [R131+0x4800], desc[UR24][R12.64+0x40] ;  /* 0x048000400c837fae */ /* 0x0003e8000b981a18 */
[----:B------:R1:W-:Y:S04]  /*2730*/  LDGSTS.E.BYPASS.LTC128B.128 [R131+0x5800], desc[UR24][R12.64+0x80] ;  /* 0x058000800c837fae */ /* 0x0003e8000b981a18 */
[----:B------:R-:W0:Y:S02]  /*2740*/  LDGDEPBAR ;  /* 0x00000000000079af */ /* 0x000e240000000000 */
.L_x_4188:
        /* <DEDUP_REMOVED lines=34> */
[----:B------:R-:W-:Y:S01]  /*2970*/  FSETP.NEU.FTZ.AND P0, PT, R2, -INF , PT ;  /* 0xff8000000200780b */ /* 0x000fe20003f1d000 */
[----:B------:R-:W1:Y:S01]  /*2980*/  LDSM.16.MT88.4 R12, [R112+0x6400] ;  /* 0x00640000700c783b */ /* 0x000e620000004200 */
        /* <DEDUP_REMOVED lines=26> */
[----:B------:R-:W-:Y:S01]  /*2b30*/  FFMA.FTZ R105, R108, UR4, -R101 ;  /* 0x000000046c697c23 */ /* 0x000fe20008010865 */
[----:B------:R-:W-:Y:S01]  /*2b40*/  FFMA.FTZ R103, R103, UR4, -R102 ;  /* 0x0000000467677c23 */ /* 0x000fe20008010866 */
[----:B------:R-:W-:Y:S01]  /*2b50*/  LDSM.16.MT88.4 R16, [R112+0x7400] ;  /* 0x007400007010783b */ /* 0x000fe20000004200 */
[----:B------:R-:W-:Y:S01]  /*2b60*/  MUFU.EX2 R92, R92 ;  /* 0x0000005c005c7308 */ /* 0x000fe20000000800 */
[----:B---3--:R-:W-:-:S02]  /*2b70*/  F2FP.F16.F32.PACK_AB R80, R94, R87 ;  /* 0x000000575e50723e */ /* 0x008fc400000000ff */
[----:B------:R-:W-:Y:S01]  /*2b80*/  LDSM.16.MT88.4 R20, [R91+0x6400] ;  /* 0x006400005b14783b */ /* 0x000fe20000004200 */
[----:B------:R-:W3:Y:S01]  /*2b90*/  MUFU.EX2 R89, R89 ;  /* 0x0000005900597308 */ /* 0x000ee20000000800 */
[----:B------:R-:W-:-:S03]  /*2ba0*/  FADD.FTZ R87, R87, R94 ;  /* 0x0000005e57577221 */ /* 0x000fc60000010000 */
[----:B------:R-:W-:Y:S01]  /*2bb0*/  MUFU.EX2 R88, R88 ;  /* 0x0000005800587308 */ /* 0x000fe20000000800 */
[C---:B-----5:R-:W-:Y:S01]  /*2bc0*/  F2FP.F16.F32.PACK_AB R82, R85.reuse, R90 ;  /* 0x0000005a5552723e */ /* 0x060fe200000000ff */
[----:B------:R-:W-:Y:S02]  /*2bd0*/  FADD.FTZ R90, R90, R87 ;  /* 0x000000575a5a7221 */ /* 0x000fe40000010000 */
[----:B------:R-:W5:Y:S02]  /*2be0*/  MUFU.EX2 R35, R35 ;  /* 0x0000002300237308 */ /* 0x000f640000000800 */
[----:B------:R-:W-:Y:S02]  /*2bf0*/  FADD.FTZ R85, R85, R90 ;  /* 0x0000005a55557221 */ /* 0x000fe40000010000 */
[----:B------:R-:W-:Y:S01]  /*2c00*/  MUFU.EX2 R84, R84 ;  /* 0x0000005400547308 */ /* 0x000fe20000000800 */
[----:B---3--:R-:W-:Y:S01]  /*2c10*/  F2FP.F16.F32.PACK_AB R81, R89, R92 ;  /* 0x0000005c5951723e */ /* 0x008fe200000000ff */
[----:B------:R-:W-:-:S02]  /*2c20*/  FADD.FTZ R89, R92, R89 ;  /* 0x000000595c597221 */ /* 0x000fc40000010000 */
[----:B------:R-:W3:Y:S04]  /*2c30*/  MUFU.EX2 R33, R33 ;  /* 0x0000002100217308 */ /* 0x000ee80000000800 */
[----:B------:R-:W-:Y:S01]  /*2c40*/  MUFU.EX2 R32, R32 ;  /* 0x0000002000207308 */ /* 0x000fe20000000800 */
[C---:B-----5:R-:W-:Y:S01]  /*2c50*/  F2FP.F16.F32.PACK_AB R83, R35.reuse, R88 ;  /* 0x000000582353723e */ /* 0x060fe200000000ff */
[----:B------:R-:W-:Y:S02]  /*2c60*/  FADD.FTZ R88, R88, R89 ;  /* 0x0000005958587221 */ /* 0x000fe40000010000 */
[----:B------:R-:W5:Y:S02]  /*2c70*/  MUFU.EX2 R29, R29 ;  /* 0x0000001d001d7308 */ /* 0x000f640000000800 */
[----:B------:R-:W-:-:S02]  /*2c80*/  FADD.FTZ R35, R35, R88 ;  /* 0x0000005823237221 */ /* 0x000fc40000010000 */
        /* <DEDUP_REMOVED lines=16> */
[----:B------:R-:W-:Y:S03]  /*2d90*/  MUFU.EX2 R103, R103 ;  /* 0x0000006700677308 */ /* 0x000fe60000000800 */
[----:B------:R-:W-:-:S02]  /*2da0*/  FADD.FTZ R31, R31, R34 ;  /* 0x000000221f1f7221 */ /* 0x000fc40000010000 */
[----:B------:R-:W-:Y:S01]  /*2db0*/  HMMA.16816.F32 R64, R80, R66, RZ ;  /* 0x000000425040723c */ /* 0x000fe200000018ff */
[----:B-----5:R-:W-:Y:S01]  /*2dc0*/  F2FP.F16.F32.PACK_AB R7, R3, R30 ;  /* 0x0000001e0307723e */ /* 0x020fe200000000ff */
[----:B------:R-:W-:-:S04]  /*2dd0*/  FADD.FTZ R30, R30, R31 ;  /* 0x0000001f1e1e7221 */ /* 0x000fc80000010000 */
[----:B------:R-:W-:Y:S02]  /*2de0*/  FADD.FTZ R3, R3, R30 ;  /* 0x0000001e03037221 */ /* 0x000fe40000010000 */
[C---:B-1----:R-:W-:Y:S08]  /*2df0*/  HMMA.16816.F32 R36, R4.reuse, R12, R36 ;  /* 0x0000000c0424723c */ /* 0x042ff00000001824 */
[C---:B------:R-:W-:Y:S01]  /*2e00*/  HMMA.16816.F32 R40, R4.reuse, R14, R40 ;  /* 0x0000000e0428723c */ /* 0x040fe20000001828 */
[----:B------:R-:W1:Y:S07]  /*2e10*/  LDSM.16.MT88.4 R12, [R112+0x8400] ;  /* 0x00840000700c783b */ /* 0x000e6e0000004200 */
[C---:B--2---:R-:W-:Y:S08]  /*2e20*/  HMMA.16816.F32 R60, R4.reuse, R8, R60 ;  /* 0x00000008043c723c */ /* 0x044ff0000000183c */
[----:B------:R-:W-:Y:S01]  /*2e30*/  HMMA.16816.F32 R64, R4, R10, R64 ;  /* 0x0000000a0440723c */ /* 0x000fe20000001840 */
[----:B------:R-:W2:Y:S07]  /*2e40*/  LDSM.16.MT88.4 R8, [R91+0x8400] ;  /* 0x008400005b08783b */ /* 0x000eae0000004200 */
[C---:B------:R-:W-:Y:S08]  /*2e50*/  HMMA.16816.F32 R68, R80.reuse, R72, RZ ;  /* 0x000000485044723c */ /* 0x040ff000000018ff */
[C---:B------:R-:W-:Y:S08]  /*2e60*/  HMMA.16816.F32 R72, R80.reuse, R74, RZ ;  /* 0x0000004a5048723c */ /* 0x040ff000000018ff */
[C---:B------:R-:W-:Y:S08]  /*2e70*/  HMMA.16816.F32 R44, R80.reuse, R48, RZ ;  /* 0x00000030502c723c */ /* 0x040ff000000018ff */
[C---:B------:R-:W-:Y:S08]  /*2e80*/  HMMA.16816.F32 R52, R80.reuse, R56, RZ ;  /* 0x000000385034723c */ /* 0x040ff000000018ff */
[C---:B------:R-:W-:Y:S08]  /*2e90*/  HMMA.16816.F32 R48, R80.reuse, R50, RZ ;  /* 0x000000325030723c */ /* 0x040ff000000018ff */
[C---:B------:R-:W-:Y:S08]  /*2ea0*/  HMMA.16816.F32 R56, R80.reuse, R58, RZ ;  /* 0x0000003a5038723c */ /* 0x040ff000000018ff */
[----:B----4-:R-:W-:Y:S01]  /*2eb0*/  HMMA.16816.F32 R76, R80, R24, RZ ;  /* 0x00000018504c723c */ /* 0x010fe200000018ff */
[--C-:B------:R-:W-:Y:S01]  /*2ec0*/  FFMA.FTZ R25, R111, UR4, -R102.reuse ;  /* 0x000000046f197c23 */ /* 0x100fe20008010866 */
[----:B------:R-:W-:-:S05]  /*2ed0*/  FFMA.FTZ R24, R109, UR4, -R102 ;  /* 0x000000046d187c23 */ /* 0x000fca0008010866 */
[----:B------:R-:W-:Y:S01]  /*2ee0*/  MUFU.EX2 R25, R25 ;  /* 0x0000001900197308 */ /* 0x000fe20000000800 */
[----:B------:R-:W-:Y:S01]  /*2ef0*/  HMMA.16816.F32 R80, R80, R26, RZ ;  /* 0x0000001a5050723c */ /* 0x000fe200000018ff */
[--C-:B------:R-:W-:Y:S01]  /*2f00*/  FFMA.FTZ R27, R110, UR4, -R101.reuse ;  /* 0x000000046e1b7c23 */ /* 0x100fe20008010865 */
[--C-:B------:R-:W-:Y:S01]  /*2f10*/  FFMA.FTZ R26, R126, UR4, -R101.reuse ;  /* 0x000000047e1a7c23 */ /* 0x100fe20008010865 */
        /* <DEDUP_REMOVED lines=10> */
[----:B------:R-:W-:Y:S01]  /*2fc0*/  FFMA.FTZ R16, R106, UR4, -R101 ;  /* 0x000000046a107c23 */ /* 0x000fe20008010865 */
[----:B------:R-:W-:-:S03]  /*2fd0*/  FFMA.FTZ R106, R107, UR4, -R102 ;  /* 0x000000046b6a7c23 */ /* 0x000fc60008010866 */
[----:B------:R3:W4:Y:S03]  /*2fe0*/  MUFU.EX2 R108, R16 ;  /* 0x00000010006c7308 */ /* 0x0007260000000800 */
[C---:B------:R-:W-:Y:S01]  /*2ff0*/  HMMA.16816.F32 R56, R4.reuse, R18, R56 ;  /* 0x000000120438723c */ /* 0x040fe20000001838 */
[----:B------:R-:W5:Y:S07]  /*3000*/  MUFU.EX2 R106, R106 ;  /* 0x0000006a006a7308 */ /* 0x000f6e0000000800 */
[C---:B------:R-:W-:Y:S01]  /*3010*/  HMMA.16816.F32 R44, R4.reuse, R20, R44 ;  /* 0x00000014042c723c */ /* 0x040fe2000000182c */
[----:B---3--:R-:W-:Y:S07]  /*3020*/  LDSM.16.MT88.4 R16, [R91+0x7800] ;  /* 0x007800005b10783b */ /* 0x008fee0000004200 */
[----:B------:R-:W-:Y:S01]  /*3030*/  HMMA.16816.F32 R48, R4, R22, R48 ;  /* 0x000000160430723c */ /* 0x000fe20000001830 */
[----:B----4-:R-:W-:Y:S01]  /*3040*/  F2FP.F16.F32.PACK_AB R4, R105, R108 ;  /* 0x0000006c6904723e */ /* 0x010fe200000000ff */
[----:B------:R-:W3:Y:S01]  /*3050*/  LDSM.16.MT88.4 R20, [R91+0x6800] ;  /* 0x006800005b14783b */ /* 0x000ee20000004200 */
[----:B-----5:R-:W-:-:S02]  /*3060*/  F2FP.F16.F32.PACK_AB R5, R103, R106 ;  /* 0x0000006a6705723e */ /* 0x020fc400000000ff */
        /* <DEDUP_REMOVED lines=10> */
[----:B------:R-:W-:Y:S01]  /*3110*/  FFMA.FTZ R23, R100, UR4, -R101 ;  /* 0x0000000464177c23 */ /* 0x000fe20008010865 */
[--C-:B------:R-:W-:Y:S01]  /*3120*/  FFMA.FTZ R98, R93, UR4, -R102.reuse ;  /* 0x000000045d627c23 */ /* 0x100fe20008010866 */
[--C-:B------:R-:W-:Y:S01]  /*3130*/  FFMA.FTZ R100, R97, UR4, -R102.reuse ;  /* 0x0000000461647c23 */ /* 0x100fe20008010866 */
[----:B------:R-:W-:-:S02]  /*3140*/  FFMA.FTZ R97, R95, UR4, -R102 ;  /* 0x000000045f617c23 */ /* 0x000fc40008010866 */
[----:B------:R-:W-:Y:S01]  /*3150*/  MUFU.EX2 R22, R22 ;  /* 0x0000001600167308 */ /* 0x000fe20000000800 */
[C---:B------:R-:W-:Y:S01]  /*3160*/  HMMA.16816.F32 R44, R4.reuse, R20, R44 ;  /* 0x00000014042c723c */ /* 0x040fe2000000182c */
[--C-:B------:R-:W-:Y:S01]  /*3170*/  FFMA.FTZ R20, R104, UR4, -R101.reuse ;  /* 0x0000000468147c23 */ /* 0x100fe20008010865 */
[----:B------:R-:W-:Y:S01]  /*3180*/  FFMA.FTZ R21, R99, UR4, -R101 ;  /* 0x0000000463157c23 */ /* 0x000fe20008010865 */
[----:B------:R-:W-:Y:S01]  /*3190*/  FFMA.FTZ R99, R96, UR4, -R102 ;  /* 0x0000000460637c23 */ /* 0x000fe20008010866 */
[----:B------:R-:W-:Y:S04]  /*31a0*/  MUFU.EX2 R23, R23 ;  /* 0x0000001700177308 */ /* 0x000fe80000000800 */
[----:B------:R-:W3:Y:S01]  /*31b0*/  MUFU.EX2 R20, R20 ;  /* 0x0000001400147308 */ /* 0x000ee20000000800 */
[C---:B-1----:R-:W-:Y:S03]  /*31c0*/  HMMA.16816.F32 R68, R4.reuse, R12, R68 ;  /* 0x0000000c0444723c */ /* 0x042fe60000001844 */
[----:B------:R-:W-:Y:S04]  /*31d0*/  MUFU.EX2 R21, R21 ;  /* 0x0000001500157308 */ /* 0x000fe80000000800 */
[----:B------:R-:W-:Y:S01]  /*31e0*/  MUFU.EX2 R96, R100 ;  /* 0x0000006400607308 */ /* 0x000fe20000000800 */
[C---:B------:R-:W-:Y:S01]  /*31f0*/  HMMA.16816.F32 R72, R4.reuse, R14, R72 ;  /* 0x0000000e0448723c */ /* 0x040fe20000001848 */
[----:B------:R-:W1:Y:S02]  /*3200*/  LDSM.16.MT88.4 R12, [R91+0x6c00] ;  /* 0x006c00005b0c783b */ /* 0x000e640000004200 */
[----:B------:R-:W4:Y:S04]  /*3210*/  MUFU.EX2 R95, R99 ;  /* 0x00000063005f7308 */ /* 0x000f280000000800 */
[----:B------:R-:W-:Y:S01]  /*3220*/  MUFU.EX2 R93, R97 ;  /* 0x00000061005d7308 */ /* 0x000fe20000000800 */
[C---:B--2---:R-:W-:Y:S03]  /*3230*/  HMMA.16816.F32 R76, R4.reuse, R8, R76 ;  /* 0x00000008044c723c */ /* 0x044fe6000000184c */
[----:B------:R-:W2:Y:S05]  /*3240*/  MUFU.EX2 R98, R98 ;  /* 0x0000006200627308 */ /* 0x000eaa0000000800 */
[C---:B------:R-:W-:Y:S01]  /*3250*/  HMMA.16816.F32 R80, R4.reuse, R10, R80 ;  /* 0x0000000a0450723c */ /* 0x040fe20000001850 */
[----:B------:R-:W5:Y:S07]  /*3260*/  LDSM.16.MT88.4 R8, [R112+0x7c00] ;  /* 0x007c00007008783b */ /* 0x000f6e0000004200 */
[C---:B------:R-:W-:Y:S08]  /*3270*/  HMMA.16816.F32 R60, R4.reuse, R16, R60 ;  /* 0x00000010043c723c */ /* 0x040ff0000000183c */
[----:B------:R-:W-:Y:S01]  /*3280*/  HMMA.16816.F32 R64, R4, R18, R64 ;  /* 0x000000120440723c */ /* 0x000fe20000001840 */
[----:B------:R-:W5:Y:S01]  /*3290*/  LDSM.16.MT88.4 R16, [R112+0x6c00] ;  /* 0x006c00007010783b */ /* 0x000f620000004200 */
[----:B---3--:R-:W-:-:S02]  /*32a0*/  F2FP.F16.F32.PACK_AB R4, R23, R20 ;  /* 0x000000141704723e */ /* 0x008fc400000000ff */
[----:B----4-:R-:W-:Y:S02]  /*32b0*/  F2FP.F16.F32.PACK_AB R5, R95, R96 ;  /* 0x000000605f05723e */ /* 0x010fe400000000ff */
[----:B------:R-:W-:Y:S02]  /*32c0*/  F2FP.F16.F32.PACK_AB R6, R22, R21 ;  /* 0x000000151606723e */ /* 0x000fe400000000ff */
[----:B--2---:R-:W-:-:S07]  /*32d0*/  F2FP.F16.F32.PACK_AB R7, R98, R93 ;  /* 0x0000005d6207723e */ /* 0x004fce00000000ff */
[C---:B-1----:R-:W-:Y:S08]  /*32e0*/  HMMA.16816.F32 R44, R4.reuse, R12, R44 ;  /* 0x0000000c042c723c */ /* 0x042ff0000000182c */
[C---:B------:R-:W-:Y:S01]  /*32f0*/  HMMA.16816.F32 R48, R4.reuse, R14, R48 ;  /* 0x0000000e0430723c */ /* 0x040fe20000001830 */
[----:B------:R-:W1:Y:S07]  /*3300*/  LDSM.16.MT88.4 R12, [R112+0x8c00] ;  /* 0x008c0000700c783b */ /* 0x000e6e0000004200 */
[C---:B-----5:R-:W-:Y:S08]  /*3310*/  HMMA.16816.F32 R52, R4.reuse, R8, R52 ;  /* 0x000000080434723c */ /* 0x060ff00000001834 */
[C---:B------:R-:W-:Y:S01]  /*3320*/  HMMA.16816.F32 R56, R4.reuse, R10, R56 ;  /* 0x0000000a0438723c */ /* 0x040fe20000001838 */
[----:B------:R-:W2:Y:S07]  /*3330*/  LDSM.16.MT88.4 R8, [R91+0x8c00] ;  /* 0x008c00005b08783b */ /* 0x000eae0000004200 */
[C---:B------:R-:W-:Y:S08]  /*3340*/  HMMA.16816.F32 R36, R4.reuse, R16, R36 ;  /* 0x000000100424723c */ /* 0x040ff00000001824 */
[C---:B------:R-:W-:Y:S01]  /*3350*/  HMMA.16816.F32 R40, R4.reuse, R18, R40 ;  /* 0x000000120428723c */ /* 0x040fe20000001828 */
[----:B------:R-:W3:Y:S07]  /*3360*/  LDSM.16.MT88.4 R16, [R91+0x7c00] ;  /* 0x007c00005b10783b */ /* 0x000eee0000004200 */
        /* <DEDUP_REMOVED lines=40> */
.L_x_4195:
[----:B------:R-:W-:Y:S01]  /*35f0*/  @!P1 IADD3 R5, P0, PT, RZ, -R127, RZ ;  /* 0x8000007fff059210 */ /* 0x000fe20007f1e0ff */
[----:B------:R-:W1:Y:S01]  /*3600*/  S2R R86, SR_TID.X ;  /* 0x0000000000567919 */ /* 0x000e620000002100 */
[----:B------:R-:W5:Y:S01]  /*3610*/  @!P1 LDC R110, c[0x0][0x3c0] ;  /* 0x0000f000ff6e9b82 */ /* 0x000f620000000800 */
[----:B------:R-:W-:Y:S07]  /*3620*/  DEPBAR.LE SB0, 0x0 ;  /* 0x000080000000791a */ /* 0x000fee0000000000 */
[----:B------:R-:W2:Y:S08]  /*3630*/  LDC R119, c[0x0][0x3c4] ;  /* 0x0000f100ff777b82 */ /* 0x000eb00000000800 */
[----:B------:R-:W-:Y:S01]  /*3640*/  BAR.SYNC.DEFER_BLOCKING 0x0 ;  /* 0x0000000000007b1d */ /* 0x000fe20000010000 */
[----:B-1----:R-:W-:Y:S01]  /*3650*/  LOP3.LUT R123, R86, 0x18, RZ, 0xc0, !PT ;  /* 0x00000018567b7812 */ /* 0x002fe200078ec0ff */
[----:B-----5:R-:W-:Y:S02]  /*3660*/  @!P1 IMAD.SHL.U32 R4, R110, 0x40, RZ ;  /* 0x000000406e049824 */ /* 0x020fe400078e00ff */
[----:B------:R-:W-:Y:S02]  /*3670*/  IMAD.SHL.U32 R116, R86, 0x8, RZ ;  /* 0x0000000856747824 */ /* 0x000fe400078e00ff */
[----:B------:R-:W-:Y:S03]  /*3680*/  @!P1 IMAD.X R4, RZ, RZ, ~R4, P0 ;  /* 0x000000ffff049224 */ /* 0x000fe600000e0e04 */
[C---:B------:R-:W-:Y:S02]  /*3690*/  LOP3.LUT R2, R116.reuse, 0xd8, RZ, 0xc0, !PT ;  /* 0x000000d874027812 */ /* 0x040fe400078ec0ff */
[----:B------:R-:W-:Y:S02]  /*36a0*/  @!P1 SHF.R.S64 R5, R5, 0x1f, R4 ;  /* 0x0000001f05059819 */ /* 0x000fe40000001004 */
[----:B------:R-:W-:Y:S02]  /*36b0*/  LOP3.LUT R0, R116, 0x1f20, RZ, 0xc0, !PT ;  /* 0x00001f2074007812 */ /* 0x000fe400078ec0ff */
[----:B------:R-:W-:Y:S01]  /*36c0*/  LOP3.LUT R131, R2, R123, RZ, 0x3c, !PT ;  /* 0x0000007b02837212 */ /* 0x000fe200078e3cff */
[----:B------:R-:W-:Y:S01]  /*36d0*/  IMAD.MOV.U32 R2, RZ, RZ, R120 ;  /* 0x000000ffff027224 */ /* 0x000fe200078e0078 */
[----:B------:R-:W-:Y:S02]  /*36e0*/  @!P1 IADD3 R120, P0, PT, R120, R5, RZ ;  /* 0x0000000578789210 */ /* 0x000fe40007f1e0ff */
[----:B------:R-:W-:Y:S01]  /*36f0*/  LOP3.LUT R131, R0, R131, RZ, 0xfc, !PT ;  /* 0x0000008300837212 */ /* 0x000fe200078efcff */
[----:B------:R-:W-:Y:S01]  /*3700*/  IMAD.MOV.U32 R0, RZ, RZ, R121 ;  /* 0x000000ffff007224 */ /* 0x000fe200078e0079 */
[----:B------:R-:W-:Y:S01]  /*3710*/  @!P1 LEA.HI.X.SX32 R121, R4, R121, 0x1, P0 ;  /* 0x0000007904799211 */ /* 0x000fe200000f0eff */
[----:B--2---:R-:W-:Y:S08]  /*3720*/  @!P1 BRA `(.L_x_4192) ;  /* 0x0000000000f49947 */ /* 0x004ff00003800000 */
        /* <DEDUP_REMOVED lines=61> */
.L_x_4192:
[----:B------:R-:W-:Y:S01]  /*3b00*/  LEA R131, R131, UR5, 0x1 ;  /* 0x0000000583837c11 */ /* 0x000fe2000f8e08ff */
[----:B------:R-:W-:Y:S01]  /*3b10*/  IMAD.SHL.U32 R113, R86, 0x4, RZ ;  /* 0x0000000456717824 */ /* 0x000fe200078e00ff */
[----:B------:R-:W-:Y:S01]  /*3b20*/  LEA R132, P0, R110, R120, 0x6 ;  /* 0x000000786e847211 */ /* 0x000fe200078030ff */
[C---:B------:R-:W-:Y:S01]  /*3b30*/  IMAD.SHL.U32 R114, R86.reuse, 0x10, RZ ;  /* 0x0000001056727824 */ /* 0x040fe200078e00ff */
[----:B------:R-:W-:Y:S01]  /*3b40*/  SHF.R.U32.HI R115, RZ, 0x1, R86 ;  /* 0x00000001ff737819 */ /* 0x000fe20000011656 */
[----:B------:R-:W-:Y:S01]  /*3b50*/  @!PT LDS RZ, [RZ] ;  /* 0x00000000fffff984 */ /* 0x000fe20000000800 */
[----:B------:R-:W-:Y:S01]  /*3b60*/  @!PT LDS RZ, [RZ] ;  /* 0x00000000fffff984 */ /* 0x000fe20000000800 */
[----:B------:R-:W-:Y:S01]  /*3b70*/  @!PT LDS RZ, [RZ] ;  /* 0x00000000fffff984 */ /* 0x000fe20000000800 */
[----:B------:R1:W-:Y:S01]  /*3b80*/  LDGSTS.E.BYPASS.LTC128B.128 [R131+0x6000], desc[UR24][R120.64] ;  /* 0x0600000078837fae */ /* 0x0003e2000b981a18 */
[----:B------:R-:W-:Y:S01]  /*3b90*/  IMAD.SHL.U32 R87, R86, 0x20, RZ ;  /* 0x0000002056577824 */ /* 0x000fe200078e00ff */
[----:B------:R-:W-:Y:S01]  /*3ba0*/  LOP3.LUT R2, R113, 0x18, RZ, 0xc0, !PT ;  /* 0x0000001871027812 */ /* 0x000fe200078ec0ff */
[----:B------:R-:W-:Y:S02]  /*3bb0*/  VIADD R129, R129, 0x1 ;  /* 0x0000000181817836 */ /* 0x000fe40000000000 */
[----:B------:R1:W-:Y:S01]  /*3bc0*/  LDGSTS.E.BYPASS.LTC128B.128 [R131+0x7000], desc[UR24][R120.64+0x40] ;  /* 0x0700004078837fae */ /* 0x0003e2000b981a18 */
[----:B------:R-:W-:Y:S02]  /*3bd0*/  LOP3.LUT R84, R114, 0x100, RZ, 0xc0, !PT ;  /* 0x0000010072547812 */ /* 0x000fe400078ec0ff */
[----:B------:R-:W-:Y:S02]  /*3be0*/  LEA.HI.X R133, R110, R121, R119, 0x6, P0 ;  /* 0x000000796e857211 */ /* 0x000fe400000f3477 */
[----:B------:R1:W-:Y:S01]  /*3bf0*/  LDGSTS.E.BYPASS.LTC128B.128 [R131+0x8000], desc[UR24][R120.64+0x80] ;  /* 0x0800008078837fae */ /* 0x0003e2000b981a18 */
[----:B------:R-:W-:Y:S02]  /*3c00*/  LOP3.LUT R114, R114, 0x3e00, RZ, 0xc0, !PT ;  /* 0x00003e0072727812 */ /* 0x000fe400078ec0ff */
[--C-:B------:R-:W-:Y:S02]  /*3c10*/  LOP3.LUT R89, R2, 0xc0, R87.reuse, 0xf8, !PT ;  /* 0x000000c002597812 */ /* 0x100fe400078ef857 */
[----:B------:R1:W-:Y:S01]  /*3c20*/  LDGSTS.E.BYPASS.LTC128B.128 [R131+0x6800], desc[UR24][R132.64] ;  /* 0x0680000084837fae */ /* 0x0003e2000b981a18 */
[--C-:B------:R-:W-:Y:S02]  /*3c30*/  LOP3.LUT R84, R84, 0x20, R87.reuse, 0xf8, !PT ;  /* 0x0000002054547812 */ /* 0x100fe400078ef857 */
[----:B------:R-:W-:Y:S02]  /*3c40*/  LOP3.LUT R0, R115, 0x8, RZ, 0xc0, !PT ;  /* 0x0000000873007812 */ /* 0x000fe400078ec0ff */
[----:B------:R1:W-:Y:S01]  /*3c50*/  LDGSTS.E.BYPASS.LTC128B.128 [R131+0x7800], desc[UR24][R132.64+0x40] ;  /* 0x0780004084837fae */ /* 0x0003e2000b981a18 */
[----:B------:R-:W-:Y:S02]  /*3c60*/  LOP3.LUT R87, R114, 0x120, R87, 0xf8, !PT ;  /* 0x0000012072577812 */ /* 0x000fe400078ef857 */
[----:B------:R-:W-:Y:S02]  /*3c70*/  LOP3.LUT R2, R86, 0x8, RZ, 0xc0, !PT ;  /* 0x0000000856027812 */ /* 0x000fe400078ec0ff */
[----:B------:R1:W-:Y:S01]  /*3c80*/  LDGSTS.E.BYPASS.LTC128B.128 [R131+0x8800], desc[UR24][R132.64+0x80] ;  /* 0x0880008084837fae */ /* 0x0003e2000b981a18 */
[-C--:B------:R-:W-:Y:S02]  /*3c90*/  LOP3.LUT R87, R87, R89.reuse, R0, 0xf6, !PT ;  /* 0x0000005957577212 */ /* 0x080fe400078ef600 */
[----:B------:R-:W-:Y:S02]  /*3ca0*/  LOP3.LUT R2, R84, R89, R2, 0xf6, !PT ;  /* 0x0000005954027212 */ /* 0x000fe400078ef602 */
[----:B------:R-:W0:Y:S01]  /*3cb0*/  LDGDEPBAR ;  /* 0x00000000000079af */ /* 0x000e220000000000 */
[----:B------:R-:W-:Y:S02]  /*3cc0*/  LEA R87, R87, UR5, 0x1 ;  /* 0x0000000557577c11 */ /* 0x000fe4000f8e08ff */
[----:B------:R-:W-:Y:S02]  /*3cd0*/  LEA R2, R2, UR5, 0x1 ;  /* 0x0000000502027c11 */ /* 0x000fe4000f8e08ff */
[----:B------:R-:W-:Y:S01]  /*3ce0*/  LOP3.LUT P0, RZ, R86, 0x4, RZ, 0xc0, !PT ;  /* 0x0000000456ff7812 */ /* 0x000fe2000780c0ff */
[----:B------:R-:W-:Y:S01]  /*3cf0*/  LDSM.16.M88.4 R88, [R87] ;  /* 0x000000005758783b */ /* 0x000fe20000000200 */
[----:B------:R-:W-:Y:S04]  /*3d00*/  ISETP.NE.AND P2, PT, R129, RZ, PT ;  /* 0x000000ff8100720c */ /* 0x000fe80003f45270 */
[----:B------:R-:W2:Y:S05]  /*3d10*/  LDSM.16.M88.4 R92, [R2+0x3000] ;  /* 0x00300000025c783b */ /* 0x000eaa0000000200 */
[----:B------:R-:W5:Y:S05]  /*3d20*/  LDSM.16.M88.4 R96, [R2+0x3400] ;  /* 0x003400000260783b */ /* 0x000f6a0000000200 */
[----:B------:R-:W3:Y:S05]  /*3d30*/  LDSM.16.M88.4 R100, [R2+0x3800] ;  /* 0x003800000264783b */ /* 0x000eea0000000200 */
[----:B------:R-:W4:Y:S01]  /*3d40*/  LDSM.16.M88.4 R104, [R2+0x3c00] ;  /* 0x003c00000268783b */ /* 0x000f220000000200 */
        /* <DEDUP_REMOVED lines=27> */
[----:B------:R-:W2:Y:S05]  /*3f00*/  LDSM.16.M88.4 R88, [R2+0x4000] ;  /* 0x004000000258783b */ /* 0x000eaa0000000200 */
[----:B------:R-:W3:Y:S02]  /*3f10*/  LDSM.16.M88.4 R92, [R2+0x4400] ;  /* 0x00440000025c783b */ /* 0x000ee40000000200 */
        /* <DEDUP_REMOVED lines=21> */
[----:B------:R-:W2:Y:S07]  /*4070*/  LDSM.16.M88.4 R92, [R87+0x2000] ;  /* 0x00200000575c783b */ /* 0x000eae0000000200 */
[C---:B---3--:R-:W-:Y:S08]  /*4080*/  HMMA.16816.F32 R28, R88.reuse, R96, R28 ;  /* 0x00000060581c723c */ /* 0x048ff0000000181c */
[----:B------:R-:W-:Y:S01]  /*4090*/  HMMA.16816.F32 R32, R88, R98, R32 ;  /* 0x000000625820723c */ /* 0x000fe20000001820 */
[----:B------:R-:W3:Y:S05]  /*40a0*/  LDSM.16.M88.4 R88, [R2+0x5400] ;  /* 0x005400000258783b */ /* 0x000eea0000000200 */
[----:B------:R-:W4:Y:S02]  /*40b0*/  LDSM.16.M88.4 R96, [R2+0x5800] ;  /* 0x005800000260783b */ /* 0x000f240000000200 */
        /* <DEDUP_REMOVED lines=9> */
[C---:B--2---:R-:W-:Y:S08]  /*4150*/  HMMA.16816.F32 R28, R92.reuse, R88, R28 ;  /* 0x000000585c1c723c */ /* 0x044ff0000000181c */
[----:B------:R-:W-:Y:S01]  /*4160*/  HMMA.16816.F32 R32, R92, R90, R32 ;  /* 0x0000005a5c20723c */ /* 0x000fe20000001820 */
[----:B------:R-:W2:Y:S05]  /*4170*/  LDSM.16.M88.4 R88, [R0+0x5400] ;  /* 0x005400000058783b */ /* 0x000eaa0000000200 */
[----:B------:R-:W4:Y:S02]  /*4180*/  LDSM.16.M88.4 R92, [R0+0x5800] ;  /* 0x00580000005c783b */ /* 0x000f240000000200 */
[C---:B---3--:R-:W-:Y:S08]  /*4190*/  HMMA.16816.F32 R4, R100.reuse, R96, R4 ;  /* 0x000000606404723c */ /* 0x048ff00000001804 */
[C---:B------:R-:W-:Y:S01]  /*41a0*/  HMMA.16816.F32 R8, R100.reuse, R98, R8 ;  /* 0x000000626408723c */ /* 0x040fe20000001808 */
[----:B------:R-:W3:Y:S01]  /*41b0*/  LDSM.16.M88.4 R96, [R0+0x5c00] ;  /* 0x005c00000060783b */ /* 0x000ee20000000200 */
[----:B------:R-:W-:Y:S04]  /*41c0*/  DEPBAR.LE SB0, 0x0 ;  /* 0x000080000000791a */ /* 0x000fe80000000000 */
[----:B------:R-:W-:Y:S02]  /*41d0*/  BAR.SYNC.DEFER_BLOCKING 0x0 ;  /* 0x0000000000007b1d */ /* 0x000fe40000010000 */
[C---:B--2---:R-:W-:Y:S08]  /*41e0*/  HMMA.16816.F32 R12, R100.reuse, R88, R12 ;  /* 0x00000058640c723c */ /* 0x044ff0000000180c */
[C---:B------:R-:W-:Y:S08]  /*41f0*/  HMMA.16816.F32 R16, R100.reuse, R90, R16 ;  /* 0x0000005a6410723c */ /* 0x040ff00000001810 */
[C---:B----4-:R-:W-:Y:S08]  /*4200*/  HMMA.16816.F32 R20, R100.reuse, R92, R20 ;  /* 0x0000005c6414723c */ /* 0x050ff00000001814 */
[C---:B------:R-:W-:Y:S08]  /*4210*/  HMMA.16816.F32 R24, R100.reuse, R94, R24 ;  /* 0x0000005e6418723c */ /* 0x040ff00000001818 */
[C---:B---3--:R-:W-:Y:S08]  /*4220*/  HMMA.16816.F32 R28, R100.reuse, R96, R28 ;  /* 0x00000060641c723c */ /* 0x048ff0000000181c */
        /* <DEDUP_REMOVED lines=22> */
[----:B------:R-:W1:Y:S02]  /*4390*/  I2F.RP R91, R84 ;  /* 0x00000054005b7306 */ /* 0x000e640000209400 */
[----:B------:R-:W-:Y:S08]  /*43a0*/  ISETP.GE.AND P2, PT, R93, RZ, PT ;  /* 0x000000ff5d00720c */ /* 0x000ff00003f46270 */
        /* <DEDUP_REMOVED lines=27> */
[----:B------:R-:W1:Y:S08]  /*4560*/  LDC.64 R88, c[0x0][0x3b8] ;  /* 0x0000ee00ff587b82 */ /* 0x000e700000000a00 */
        /* <DEDUP_REMOVED lines=27> */
.L_x_4194:
[----:B------:R-:W-:Y:S01]  /*4720*/  IMAD.MOV.U32 R119, RZ, RZ, R117 ;  /* 0x000000ffff777224 */ /* 0x000fe200078e0075 */
[C---:B------:R-:W-:Y:S04]  /*4730*/  LEA R90, P2, R88.reuse, R118, 0x6 ;  /* 0x00000076585a7211 */ /* 0x040fe800078430ff */
[----:B------:R-:W-:Y:S01]  /*4740*/  @!PT LDS RZ, [RZ] ;  /* 0x00000000fffff984 */ /* 0x000fe20000000800 */
[----:B------:R-:W-:Y:S01]  /*4750*/  @!PT LDS RZ, [RZ] ;  /* 0x00000000fffff984 */ /* 0x000fe20000000800 */
[----:B------:R-:W-:Y:S01]  /*4760*/  @!PT LDS RZ, [RZ] ;  /* 0x00000000fffff984 */ /* 0x000fe20000000800 */
[----:B------:R1:W-:Y:S01]  /*4770*/  LDGSTS.E.BYPASS.LTC128B.128 [R131+0x3000], desc[UR24][R118.64] ;  /* 0x0300000076837fae */ /* 0x0003e2000b981a18 */
[----:B------:R-:W-:Y:S03]  /*4780*/  LEA.HI.X R91, R88, R117, R0, 0x6, P2 ;  /* 0x00000075585b7211 */ /* 0x000fe600010f3400 */
[----:B------:R1:W-:Y:S04]  /*4790*/  LDGSTS.E.BYPASS.LTC128B.128 [R131+0x4000], desc[UR24][R118.64+0x40] ;  /* 0x0400004076837fae */ /* 0x0003e8000b981a18 */
[----:B------:R1:W-:Y:S04]  /*47a0*/  LDGSTS.E.BYPASS.LTC128B.128 [R131+0x5000], desc[UR24][R118.64+0x80] ;  /* 0x0500008076837fae */ /* 0x0003e8000b981a18 */
[----:B------:R1:W-:Y:S04]  /*47b0*/  LDGSTS.E.BYPASS.LTC128B.128 [R131+0x3800], desc[UR24][R90.64] ;  /* 0x038000005a837fae */ /* 0x0003e8000b981a18 */
[----:B------:R1:W-:Y:S04]  /*47c0*/  LDGSTS.E.BYPASS.LTC128B.128 [R131+0x4800], desc[UR24][R90.64+0x40] ;  /* 0x048000405a837fae */ /* 0x0003e8000b981a18 */
[----:B------:R1:W-:Y:S04]  /*47d0*/  LDGSTS.E.BYPASS.LTC128B.128 [R131+0x5800], desc[UR24][R90.64+0x80] ;  /* 0x058000805a837fae */ /* 0x0003e8000b981a18 */
[----:B------:R-:W0:Y:S02]  /*47e0*/  LDGDEPBAR ;  /* 0x00000000000079af */ /* 0x000e240000000000 */
.L_x_4193:
        /* <DEDUP_REMOVED lines=26> */
[----:B------:R-:W-:Y:S02]  /*4990*/  MOV R87, R126 ;  /* 0x0000007e00577202 */ /* 0x000fe40000000f00 */
[----:B--2---:R-:W-:Y:S01]  /*49a0*/  FMNMX.FTZ R2, R88, R91, !PT ;  /* 0x0000005b58027209 */ /* 0x004fe20007810000 */
[C---:B------:R-:W-:Y:S01]  /*49b0*/  FMUL.FTZ R105, R0.reuse, UR4 ;  /* 0x0000000400697c20 */ /* 0x040fe20008410000 */
[----:B------:R-:W-:Y:S01]  /*49c0*/  FADD.FTZ R85, -R0, R85 ;  /* 0x0000005500557221 */ /* 0x000fe20000010100 */
[----:B------:R-:W-:Y:S02]  /*49d0*/  @P0 IADD3 R87, PT, PT, R128, -0x20, RZ ;  /* 0xffffffe080570810 */ /* 0x000fe40007ffe0ff */
[C---:B------:R-:W-:Y:S01]  /*49e0*/  FMUL.FTZ R104, R2.reuse, UR4 ;  /* 0x0000000402687c20 */ /* 0x040fe20008410000 */
[C---:B------:R-:W-:Y:S01]  /*49f0*/  FSETP.NEU.FTZ.AND P2, PT, R2.reuse, -INF , PT ;  /* 0xff8000000200780b */ /* 0x040fe20003f5d000 */
[----:B------:R-:W-:Y:S01]  /*4a00*/  FADD.FTZ R3, -R2, R3 ;  /* 0x0000000302037221 */ /* 0x000fe20000010100 */
[----:B------:R-:W1:Y:S01]  /*4a10*/  LDSM.16.MT88.4 R100, [R87] ;  /* 0x000000005764783b */ /* 0x000e620000004200 */
[----:B------:R-:W-:Y:S02]  /*4a20*/  ISETP.NE.AND P0, PT, R130, -0x1, PT ;  /* 0xffffffff8200780c */ /* 0x000fe40003f05270 */
        /* <DEDUP_REMOVED lines=41> */
[----:B--2---:R-:W-:Y:S01]  /*4cc0*/  F2FP.F16.F32.PACK_AB R92, R132, R107 ;  /* 0x0000006b845c723e */ /* 0x004fe200000000ff */
[C---:B------:R-:W-:Y:S07]  /*4cd0*/  FMUL.FTZ R43, R3.reuse, R43 ;  /* 0x0000002b032b7220 */ /* 0x040fee0000410000 */
[----:B------:R-:W-:Y:S01]  /*4ce0*/  MUFU.EX2 R119, R119 ;  /* 0x0000007700777308 */ /* 0x000fe20000000800 */
[----:B------:R-:W-:Y:S01]  /*4cf0*/  FMUL.FTZ R46, R3, R46 ;  /* 0x0000002e032e7220 */ /* 0x000fe20000410000 */
        /* <DEDUP_REMOVED lines=20> */
[----:B------:R-:W-:Y:S01]  /*4e40*/  FFMA.FTZ R146, R27, UR4, -R105 ;  /* 0x000000041b927c23 */ /* 0x000fe20008010869 */
[----:B------:R-:W-:Y:S01]  /*4e50*/  FFMA.FTZ R159, R84, R109, R107 ;  /* 0x0000006d549f7223 */ /* 0x000fe2000001006b */
[--C-:B------:R-:W-:Y:S01]  /*4e60*/  FFMA.FTZ R155, R30, UR4, -R105.reuse ;  /* 0x000000041e9b7c23 */ /* 0x100fe20008010869 */
[C---:B------:R-:W-:Y:S01]  /*4e70*/  HMMA.16816.F32 R36, R92.reuse, R96, R36 ;  /* 0x000000605c24723c */ /* 0x040fe20000001824 */
[----:B------:R-:W-:Y:S04]  /*4e80*/  MUFU.EX2 R134, R134 ;  /* 0x0000008600867308 */ /* 0x000fe80000000800 */
[--C-:B------:R-:W-:Y:S01]  /*4e90*/  FFMA.FTZ R152, R31, UR4, -R105.reuse ;  /* 0x000000041f987c23 */ /* 0x100fe20008010869 */
[--C-:B------:R-:W-:Y:S01]  /*4ea0*/  FFMA.FTZ R157, R34, UR4, -R105.reuse ;  /* 0x00000004229d7c23 */ /* 0x100fe20008010869 */
[----:B------:R-:W-:Y:S01]  /*4eb0*/  FFMA.FTZ R154, R35, UR4, -R105 ;  /* 0x00000004239a7c23 */ /* 0x000fe20008010869 */
        /* <DEDUP_REMOVED lines=44> */
[----:B------:R-:W-:Y:S01]  /*5180*/  MOV R3, R2 ;  /* 0x0000000200037202 */ /* 0x000fe20000000f00 */
[----:B------:R-:W-:Y:S07]  /*5190*/  FADD.FTZ R132, R133, R156 ;  /* 0x0000009c85847221 */ /* 0x000fee0000010000 */
[----:B------:R-:W5:Y:S01]  /*51a0*/  MUFU.EX2 R139, R139 ;  /* 0x0000008b008b7308 */ /* 0x000f620000000800 */
[C---:B------:R-:W-:Y:S01]  /*51b0*/  HMMA.16816.F32 R56, R92.reuse, R98, R56 ;  /* 0x000000625c38723c */ /* 0x040fe20000001838 */
[----:B------:R-:W3:Y:S08]  /*51c0*/  LDSM.16.MT88.4 R96, [R112+0x8000] ;  /* 0x008000007060783b */ /* 0x000ef00000004200 */
[----:B------:R-:W-:Y:S01]  /*51d0*/  MUFU.EX2 R141, R141 ;  /* 0x0000008d008d7308 */ /* 0x000fe20000000800 */
[----:B------:R-:W-:Y:S01]  /*51e0*/  FADD.FTZ R88, R88, R159 ;  /* 0x0000009f58587221 */ /* 0x000fe20000010000 */
[----:B------:R-:W-:Y:S08]  /*51f0*/  FADD.FTZ R119, R119, R132 ;  /* 0x0000008477777221 */ /* 0x000ff00000010000 */
[----:B------:R-:W5:Y:S01]  /*5200*/  MUFU.EX2 R140, R140 ;  /* 0x0000008c008c7308 */ /* 0x000f620000000800 */
[C---:B-1----:R-:W-:Y:S01]  /*5210*/  HMMA.16816.F32 R60, R92.reuse, R100, R60 ;  /* 0x000000645c3c723c */ /* 0x042fe2000000183c */
[----:B--2---:R-:W-:Y:S08]  /*5220*/  LDSM.16.MT88.4 R104, [R87+0xc00] ;  /* 0x000c00005768783b */ /* 0x004ff00000004200 */
[----:B------:R-:W1:Y:S01]  /*5230*/  MUFU.EX2 R144, R144 ;  /* 0x0000009000907308 */ /* 0x000e620000000800 */
[----:B------:R-:W-:Y:S01]  /*5240*/  FADD.FTZ R91, R91, R88 ;  /* 0x000000585b5b7221 */ /* 0x000fe20000010000 */
[----:B------:R-:W-:Y:S08]  /*5250*/  FADD.FTZ R90, R90, R119 ;  /* 0x000000775a5a7221 */ /* 0x000ff00000010000 */
        /* <DEDUP_REMOVED lines=87> */
[C---:B-1----:R-:W-:Y:S08]  /*57d0*/  HMMA.16816.F32 R36, R92.reuse, R96, R36 ;  /* 0x000000605c24723c */ /* 0x042ff00000001824 */
[C---:B------:R-:W-:Y:S01]  /*57e0*/  HMMA.16816.F32 R40, R92.reuse, R98, R40 ;  /* 0x000000625c28723c */ /* 0x040fe20000001828 */
[----:B------:R-:W1:Y:S07]  /*57f0*/  LDSM.16.MT88.4 R96, [R112+0x8c00] ;  /* 0x008c00007060783b */ /* 0x000e6e0000004200 */
[C---:B------:R-:W-:Y:S08]  /*5800*/  HMMA.16816.F32 R44, R92.reuse, R104, R44 ;  /* 0x000000685c2c723c */ /* 0x040ff0000000182c */
[C---:B------:R-:W-:Y:S01]  /*5810*/  HMMA.16816.F32 R48, R92.reuse, R106, R48 ;  /* 0x0000006a5c30723c */ /* 0x040fe20000001830 */
[----:B------:R3:W4:Y:S07]  /*5820*/  LDSM.16.MT88.4 R104, [R87+0x2c00] ;  /* 0x002c00005768783b */ /* 0x00072e0000004200 */
[C---:B------:R-:W-:Y:S03]  /*5830*/  HMMA.16816.F32 R52, R92.reuse, R108, R52 ;  /* 0x0000006c5c34723c */ /* 0x040fe60000001834 */
[----:B------:R-:W-:Y:S05]  /*5840*/  FADD.FTZ R108, R154, R157 ;  /* 0x0000009d9a6c7221 */ /* 0x000fea0000010000 */
        /* <DEDUP_REMOVED lines=15> */
.L_x_4191:
[----:B------:R-:W1:Y:S01]  /*5940*/  SHFL.BFLY PT, R10, R109, 0x2, 0x1f ;  /* 0x0c401f006d0a7f89 */ /* 0x000e6200000e0000 */
[----:B------:R-:W-:Y:S01]  /*5950*/  SHF.L.U32 R3, R86, 0x1, RZ ;  /* 0x0000000156037819 */ /* 0x000fe200000006ff */
[----:B------:R-:W2:Y:S01]  /*5960*/  LDCU.U8 UR4, c[0x0][0x548] ;  /* 0x0000a900ff0477ac */ /* 0x000ea20008000000 */
[--C-:B------:R-:W-:Y:S01]  /*5970*/  LOP3.LUT R123, R123, 0xc0, R116.reuse, 0xf8, !PT ;  /* 0x000000c07b7b7812 */ /* 0x100fe200078ef874 */
[----:B------:R-:W3:Y:S01]  /*5980*/  SHFL.BFLY PT, R9, R108, 0x2, 0x1f ;  /* 0x0c401f006c097f89 */ /* 0x000ee200000e0000 */
[----:B------:R-:W-:Y:S01]  /*5990*/  LOP3.LUT R3, R114, 0x6, R3, 0xf8, !PT ;  /* 0x0000000672037812 */ /* 0x000fe200078ef803 */
[----:B------:R-:W-:Y:S01]  /*59a0*/  S2UR UR8, SR_CTAID.Y ;  /* 0x00000000000879c3 */ /* 0x000fe20000002600 */
[----:B------:R-:W-:Y:S02]  /*59b0*/  BSSY.RECONVERGENT B0, `(.L_x_4196) ;  /* 0x00000ad000007945 */ /* 0x000fe40003800200 */
[----:B------:R-:W-:Y:S02]  /*59c0*/  LOP3.LUT R8, R3, 0x20, R116, 0xf8, !PT ;  /* 0x0000002003087812 */ /* 0x000fe400078ef874 */
[----:B------:R-:W-:-:S02]  /*59d0*/  LOP3.LUT R3, R113, 0x20, RZ, 0xc0, !PT ;  /* 0x0000002071037812 */ /* 0x000fc400078ec0ff */
[----:B------:R-:W-:Y:S01]  /*59e0*/  LOP3.LUT R8, R8, R123, RZ, 0xfc, !PT ;  /* 0x0000007b08087212 */ /* 0x000fe200078efcff */
[----:B------:R-:W4:Y:S01]  /*59f0*/  S2UR UR7, SR_CTAID.Z ;  /* 0x00000000000779c3 */ /* 0x000f220000002700 */
        /* <DEDUP_REMOVED lines=20> */
[----:B------:R-:W4:Y:S07]  /*5b40*/  S2R R3, SR_CTAID.X ;  /* 0x0000000000037919 */ /* 0x000f2e0000002500 */
[----:B------:R-:W5:Y:S01]  /*5b50*/  @P1 MUFU.LG2 R5, R5 ;  /* 0x0000000500051308 */ /* 0x000f620000000c00 */
[----:B-1----:R-:W-:Y:S01]  /*5b60*/  FSEL R7, R7, 1, P1 ;  /* 0x3f80000007077808 */ /* 0x002fe20000800000 */
[----:B--2---:R-:W-:-:S04]  /*5b70*/  @UP0 UIMAD UR5, UR7, UR5, URZ ;  /* 0x00000005070502a4 */ /* 0x004fc8000f8e02ff */
        /* <DEDUP_REMOVED lines=69> */
[----:B------:R2:W-:Y:S01]  /*5fd0*/  STS [R11+0x10], R40 ;  /* 0x000010280b007388 */ /* 0x0005e20000000800 */
[----:B------:R-:W-:Y:S01]  /*5fe0*/  F2FP.F16.F32.PACK_AB R64, R65, R64 ;  /* 0x000000404140723e */ /* 0x000fe200000000ff */
[----:B------:R-:W3:Y:S01]  /*5ff0*/  @P0 MUFU.LG2 R4, R4 ;  /* 0x0000000400040308 */ /* 0x000ee20000000c00 */
[----:B------:R-:W-:Y:S01]  /*6000*/  F2FP.F16.F32.PACK_AB R66, R67, R66 ;  /* 0x000000424342723e */ /* 0x000fe200000000ff */
[----:B------:R-:W-:Y:S01]  /*6010*/  STS [R11+0x210], R42 ;  /* 0x0002102a0b007388 */ /* 0x000fe20000000800 */
[----:B------:R-:W-:Y:S01]  /*6020*/  F2FP.F16.F32.PACK_AB R68, R69, R68 ;  /* 0x000000444544723e */ /* 0x000fe200000000ff */
[----:B------:R-:W3:Y:S01]  /*6030*/  @P0 LDC R39, c[0x0][0x458] ;  /* 0x00011600ff270b82 */ /* 0x000ee20000000800 */
[----:B------:R-:W-:Y:S01]  /*6040*/  F2FP.F16.F32.PACK_AB R70, R71, R70 ;  /* 0x000000464746723e */ /* 0x000fe200000000ff */
[----:B------:R-:W-:Y:S01]  /*6050*/  STS [R15+0x20], R44 ;  /* 0x0000202c0f007388 */ /* 0x000fe20000000800 */
[----:B------:R-:W-:Y:S01]  /*6060*/  F2FP.F16.F32.PACK_AB R72, R73, R72 ;  /* 0x000000484948723e */ /* 0x000fe200000000ff */
[----:B-----5:R-:W-:Y:S01]  /*6070*/  @P1 FMUL.FTZ R5, R5, 0.69314718246459960938 ;  /* 0x3f31721805051820 */ /* 0x020fe20000410000 */
[----:B------:R-:W-:Y:S01]  /*6080*/  F2FP.F16.F32.PACK_AB R74, R75, R74 ;  /* 0x0000004a4b4a723e */ /* 0x000fe200000000ff */
[----:B------:R-:W-:Y:S01]  /*6090*/  STS [R15+0x220], R46 ;  /* 0x0002202e0f007388 */ /* 0x000fe20000000800 */
[----:B------:R-:W-:Y:S01]  /*60a0*/  F2FP.F16.F32.PACK_AB R76, R77, R76 ;  /* 0x0000004c4d4c723e */ /* 0x000fe200000000ff */
[----:B------:R-:W-:Y:S01]  /*60b0*/  @UP0 UIMAD UR9, UR8, UR6, UR5 ;  /* 0x00000006080902a4 */ /* 0x000fe2000f8e0205 */
[----:B------:R-:W-:Y:S01]  /*60c0*/  F2FP.F16.F32.PACK_AB R78, R79, R78 ;  /* 0x0000004e4f4e723e */ /* 0x000fe200000000ff */
[----:B------:R-:W-:Y:S01]  /*60d0*/  STS [R13+0x30], R48 ;  /* 0x000030300d007388 */ /* 0x000fe20000000800 */
[----:B------:R-:W-:-:S02]  /*60e0*/  F2FP.F16.F32.PACK_AB R80, R7, R80 ;  /* 0x000000500750723e */ /* 0x000fc400000000ff */
[----:B------:R-:W-:Y:S01]  /*60f0*/  F2FP.F16.F32.PACK_AB R82, R83, R82 ;  /* 0x000000525352723e */ /* 0x000fe200000000ff */
[----:B------:R-:W-:Y:S01]  /*6100*/  STS [R13+0x230], R50 ;  /* 0x000230320d007388 */ /* 0x000fe20000000800 */
[----:B------:R-:W5:Y:S01]  /*6110*/  LDC.64 R6, c[0x0][0x408] ;  /* 0x00010200ff067b82 */ /* 0x000f620000000a00 */
[----:B----4-:R-:W-:Y:S02]  /*6120*/  SHF.L.U32 R3, R3, 0x6, RZ ;  /* 0x0000000603037819 */ /* 0x010fe400000006ff */
[----:B------:R-:W-:Y:S01]  /*6130*/  STS [R9+0x1000], R52 ;  /* 0x0010003409007388 */ /* 0x000fe20000000800 */
[----:B--2---:R-:W-:Y:S02]  /*6140*/  LOP3.LUT R40, R116, 0x18, RZ, 0xc0, !PT ;  /* 0x0000001874287812 */ /* 0x004fe400078ec0ff */
[----:B------:R-:W-:Y:S01]  /*6150*/  MOV R41, RZ ;  /* 0x000000ff00297202 */ /* 0x000fe20000000f00 */
[----:B------:R-:W-:Y:S01]  /*6160*/  STS [R9+0x1200], R54 ;  /* 0x0012003609007388 */ /* 0x000fe20000000800 */
[----:B------:R-:W-:Y:S01]  /*6170*/  MOV R36, 0x7f800000 ;  /* 0x7f80000000247802 */ /* 0x000fe20000000f00 */
[----:B-1----:R-:W-:Y:S01]  /*6180*/  @P1 FFMA.FTZ R36, R2, R37, R5 ;  /* 0x0000002502241223 */ /* 0x002fe20000010005 */
        /* <DEDUP_REMOVED lines=8> */
[----:B------:R-:W-:Y:S01]  /*6210*/  STS [R15+0x1220], R62 ;  /* 0x0012203e0f007388 */ /* 0x000fe20000000800 */
[----:B-----5:R-:W-:-:S03]  /*6220*/  IMAD.WIDE.U32 R40, R3, R6, R40 ;  /* 0x0000000603287225 */ /* 0x020fc600078e0028 */
        /* <DEDUP_REMOVED lines=37> */
.L_x_4197:
[----:B------:R-:W-:Y:S05]  /*6480*/  BSYNC.RECONVERGENT B0 ;  /* 0x0000000000007941 */ /* 0x000fea0003800200 */
.L_x_4196:
        /* <DEDUP_REMOVED lines=17> */
.L_x_4198:
        /* <DEDUP_REMOVED lines=14> */
.L_x_5536:


//--------------------- .text._ZN5flash24flash_fwd_splitkv_kernelI23Flash_fwd_kernel_traitsILi96ELi64ELi64ELi4ELb0ELb0EN7cutlass6half_tE19Flash_kernel_traitsILi96ELi64ELi64ELi4ES3_EELb1ELb0ELb0ELb1ELb1ELb1ELb0ELb0EEEvNS_16Flash_fwd_paramsE --------------------------
	.section	.text._ZN5flash24flash_fwd_splitkv_kernelI23Flash_fwd_kernel_traitsILi96ELi64ELi64ELi4ELb0ELb0EN7cutlass6half_tE19Flash_kernel_traitsILi96ELi64ELi64ELi4ES3_EELb1ELb0ELb0ELb1ELb1ELb1ELb0ELb0EEEvNS_16Flash_fwd_paramsE,"ax",@progbits
	.align	128
        .global         _ZN5flash24flash_fwd_splitkv_kernelI23Flash_fwd_kernel_traitsILi96ELi64ELi64ELi4ELb0ELb0EN7cutlass6half_tE19Flash_kernel_traitsILi96ELi64ELi64ELi4ES3_EELb1ELb0ELb0ELb1ELb1ELb1ELb0ELb0EEEvNS_16Flash_fwd_paramsE
        .type           _ZN5flash24flash_fwd_splitkv_kernelI23Flash_fwd_kernel_traitsILi96ELi64ELi64ELi4ELb0ELb0EN7cutlass6half_tE19Flash_kernel_traitsILi96ELi64ELi64ELi4ES3_EELb1ELb0ELb0ELb1ELb1ELb1ELb0ELb0EEEvNS_16Flash_fwd_paramsE,@function
        .size           _ZN5flash24flash_fwd_splitkv_kernelI23Flash_fwd_kernel_traitsILi96ELi64ELi64ELi4ELb0ELb0EN7cutlass6half_tE19Flash_kernel_traitsILi96ELi64ELi64ELi4ES3_EELb1ELb0ELb0ELb1ELb1ELb1ELb0ELb0EEEvNS_16Flash_fwd_paramsE,(.L_x_5537 - _ZN5flash24flash_fwd_splitkv_kernelI23Flash_fwd_kernel_traitsILi96ELi64ELi64ELi4ELb0ELb0EN7cutlass6half_tE19Flash_kernel_traitsILi96ELi64ELi64ELi4ES3_EELb1ELb0ELb0ELb1ELb1ELb1ELb0ELb0EEEvNS_16Flash_fwd_paramsE)
        .other          _ZN5flash24flash_fwd_splitkv_kernelI23Flash_fwd_kernel_traitsILi96ELi64ELi64ELi4ELb0ELb0EN7cutlass6half_tE19Flash_kernel_traitsILi96ELi64ELi64ELi4ES3_EELb1ELb0ELb0ELb1ELb1ELb1ELb0ELb0EEEvNS_16Flash_fwd_paramsE,@"STO_CUDA_ENTRY STV_DEFAULT"
_ZN5flash24flash_fwd_splitkv_kernelI23Flash_fwd_kernel_traitsILi96ELi64ELi64ELi4ELb0ELb0EN7cutlass6half_tE19Flash_kernel_traitsILi96ELi64ELi64ELi4ES3_EELb1ELb0ELb0ELb1ELb1ELb1ELb0ELb0EEEvNS_16Flash_fwd_paramsE:
.text._ZN5flash24flash_fwd_splitkv_kernelI23Flash_fwd_kernel_traitsILi96ELi64ELi64ELi4ELb0ELb0EN7cutlass6half_tE19Flash_kernel_traitsILi96ELi64ELi64ELi4ES3_EELb1ELb0ELb0ELb1ELb1ELb1ELb0ELb0EEEvNS_16Flash_fwd_paramsE:
[----:B------:R-:W-:Y:S08]  /*0000*/  LDC R1, c[0x0][0x37c] ;  /* 0x0000df00ff017b82 */ /* 0x000ff00000000800 */
[----:B------:R-:W1:Y:S01]  /*0010*/  LDC.64 R2, c[0x0][0x478] ;  /* 0x00011e00ff027b82 */ /* 0x000e620000000a00 */
[----:B------:R-:W2:Y:S01]  /*0020*/  S2R R119, SR_CTAID.Y ;  /* 0x0000000000777919 */ /* 0x000ea20000002600 */
[----:B------:R-:W3:Y:S01]  /*0030*/  LDCU.64 UR20, c[0x0][0x358] ;  /* 0x00006b00ff1477ac */ /* 0x000ee20008000a00 */
[----:B------:R-:W-:-:S05]  /*0040*/  IMAD.MOV.U32 R17, RZ, RZ, RZ ;  /* 0x000000ffff117224 */ /* 0x000fca00078e00ff */
[----:B------:R-:W4:Y:S01]  /*0050*/  LDC.64 R4, c[0x0][0x470] ;  /* 0x00011c00ff047b82 */ /* 0x000f220000000a00 */
[----:B------:R-:W3:Y:S07]  /*0060*/  S2R R15, SR_CTAID.X ;  /* 0x00000000000f7919 */ /* 0x000eee0000002500 */
[----:B------:R-:W3:Y:S01]  /*0070*/  LDC R23, c[0x0][0x434] ;  /* 0x00010d00ff177b82 */ /* 0x000ee20000000800 */
        /* <DEDUP_REMOVED lines=12> */
[----:B------:R3:W5:Y:S01]  /*0140*/  @P0 LDG.E R17, desc[UR20][R8.64] ;  /* 0x0000001408110981 */ /* 0x000762000c1e1900 */
[----:B------:R-:W-:-:S13]  /*0150*/  ISETP.GE.AND P0, PT, R120, R23, PT ;  /* 0x000000177800720c */ /* 0x000fda0003f06270 */
[----:B------:R-:W-:Y:S05]  /*0160*/  @P0 EXIT ;  /* 0x000000000000094d */ /* 0x000fea0003800000 */
[----:B------:R-:W4:Y:S01]  /*0170*/  LDC R0, c[0x0][0x508] ;  /* 0x00014200ff007b82 */ /* 0x000f220000000800 */
[----:B-1----:R-:W-:Y:S01]  /*0180*/  @!P1 ISETP.NE.U32.AND P0, PT, R4, RZ, PT ;  /* 0x000000ff0400920c */ /* 0x002fe20003f05070 */
[----:B------:R-:W1:Y:S01]  /*0190*/  LDCU UR5, c[0x0][0x438] ;  /* 0x00008700ff0577ac */ /* 0x000e620008000800 */
[----:B------:R-:W-:Y:S01]  /*01a0*/  VIADD R4, R15, 0x1 ;  /* 0x000000010f047836 */ /* 0x000fe20000000000 */
[----:B------:R-:W4:Y:S01]  /*01b0*/  S2R R118, SR_CTAID.Z ;  /* 0x0000000000767919 */ /* 0x000f220000002700 */
[----:B------:R-:W-:Y:S01]  /*01c0*/  @!P1 ISETP.NE.AND.EX P0, PT, R5, RZ, PT, P0 ;  /* 0x000000ff0500920c */ /* 0x000fe20003f05300 */
[----:B-----5:R-:W-:Y:S01]  /*01d0*/  @P1 IMAD.IADD R5, R6, 0x1, -R17 ;  /* 0x0000000106051824 */ /* 0x020fe200078e0a11 */
[----:B------:R-:W4:Y:S02]  /*01e0*/  S2R R88, SR_TID.X ;  /* 0x0000000000587919 */ /* 0x000f240000002100 */
[----:B--2---:R-:W-:-:S04]  /*01f0*/  @!P1 SEL R3, R3, RZ, P0 ;  /* 0x000000ff03039207 */ /* 0x004fc80000000000 */
[----:B------:R-:W-:Y:S01]  /*0200*/  @!P1 IADD3 R5, PT, PT, R3, R2, -R17 ;  /* 0x0000000203059210 */ /* 0x000fe20007ffe811 */
[----:B------:R-:W-:-:S04]  /*0210*/  IMAD R3, R4, 0x40, -R23 ;  /* 0x0000004004037824 */ /* 0x000fc800078e0a17 */
[----:B---3--:R-:W-:Y:S01]  /*0220*/  VIADD R7, R5, 0x3f ;  /* 0x0000003f05077836 */ /* 0x008fe20000000000 */
[----:B-1----:R-:W-:-:S04]  /*0230*/  UIADD3 UR5, UPT, UPT, UR5, 0x3f, URZ ;  /* 0x0000003f05057890 */ /* 0x002fc8000fffe0ff */
[----:B------:R-:W-:Y:S01]  /*0240*/  SHF.R.S32.HI R4, RZ, 0x1f, R7 ;  /* 0x0000001fff047819 */ /* 0x000fe20000011407 */
[----:B------:R-:W-:Y:S01]  /*0250*/  USHF.R.S32.HI UR4, URZ, 0x1f, UR5 ;  /* 0x0000001fff047899 */ /* 0x000fe20008011405 */
[----:B----4-:R-:W-:Y:S02]  /*0260*/  IADD3 R3, PT, PT, R7, R0, R3 ;  /* 0x0000000007037210 */ /* 0x010fe40007ffe003 */
[----:B------:R-:W-:Y:S01]  /*0270*/  LEA.HI R4, R4, R7, RZ, 0x6 ;  /* 0x0000000704047211 */ /* 0x000fe200078f30ff */
[----:B------:R-:W-:Y:S01]  /*0280*/  ULEA.HI UR4, UR4, UR5, URZ, 0x6 ;  /* 0x0000000504047291 */ /* 0x000fe2000f8f30ff */
[----:B------:R-:W-:Y:S02]  /*0290*/  SHF.R.S32.HI R2, RZ, 0x1f, R3 ;  /* 0x0000001fff027819 */ /* 0x000fe40000011403 */
[----:B------:R-:W-:Y:S01]  /*02a0*/  SHF.R.S32.HI R4, RZ, 0x6, R4 ;  /* 0x00000006ff047819 */ /* 0x000fe20000011404 */
[----:B------:R-:W-:Y:S01]  /*02b0*/  USHF.R.S32.HI UR4, URZ, 0x6, UR4 ;  /* 0x00000006ff047899 */ /* 0x000fe20008011404 */
[----:B------:R-:W-:-:S04]  /*02c0*/  LEA.HI R2, R2, R3, RZ, 0x6 ;  /* 0x0000000302027211 */ /* 0x000fc800078f30ff */
[----:B------:R-:W-:-:S04]  /*02d0*/  SHF.R.S32.HI R3, RZ, 0x6, R2 ;  /* 0x00000006ff037819 */ /* 0x000fc80000011402 */
[----:B------:R-:W-:-:S04]  /*02e0*/  VIMNMX3 R22, R4, UR4, R3, PT ;  /* 0x0000000404167c0f */ /* 0x000fc8000b800103 */
[----:B------:R-:W-:-:S13]  /*02f0*/  ISETP.GT.AND P0, PT, R22, RZ, PT ;  /* 0x000000ff1600720c */ /* 0x000fda0003f04270 */
[----:B------:R-:W-:Y:S05]  /*0300*/  @P0 BRA `(.L_x_4199) ;  /* 0x0000000000c00947 */ /* 0x000fea0003800000 */
[----:B------:R-:W1:Y:S01]  /*0310*/  LDC.64 R2, c[0x0][0x408] ;  /* 0x00010200ff027b82 */ /* 0x000e620000000a00 */
[----:B------:R-:W-:Y:S01]  /*0320*/  IMAD.SHL.U32 R4, R88, 0x8, RZ ;  /* 0x0000000858047824 */ /* 0x000fe200078e00ff */
[----:B------:R-:W2:Y:S01]  /*0330*/  LDCU.64 UR6, c[0x0][0x400] ;  /* 0x00008000ff0677ac */ /* 0x000ea20008000a00 */
[----:B------:R-:W-:-:S03]  /*0340*/  IMAD.MOV.U32 R5, RZ, RZ, RZ ;  /* 0x000000ffff057224 */ /* 0x000fc600078e00ff */
[----:B------:R-:W-:Y:S01]  /*0350*/  LOP3.LUT R4, R4, 0x18, RZ, 0xc0, !PT ;  /* 0x0000001804047812 */ /* 0x000fe200078ec0ff */
[----:B------:R-:W3:Y:S01]  /*0360*/  LDCU.64 UR4, c[0x0][0x410] ;  /* 0x00008200ff0477ac */ /* 0x000ee20008000a00 */
[----:B------:R-:W4:Y:S03]  /*0370*/  LDC R0, c[0x0][0x3e0] ;  /* 0x0000f800ff007b82 */ /* 0x000f260000000800 */
[----:B-1----:R-:W-:-:S04]  /*0380*/  IMAD.WIDE.U32 R4, R120, R2, R4 ;  /* 0x0000000278047225 */ /* 0x002fc800078e0004 */
[----:B------:R-:W-:Y:S02]  /*0390*/  IMAD R5, R120, R3, R5 ;  /* 0x0000000378057224 */ /* 0x000fe400078e0205 */
[C---:B--2---:R-:W-:Y:S01]  /*03a0*/  IMAD.WIDE.U32 R6, R119.reuse, UR6, R4 ;  /* 0x0000000677067c25 */ /* 0x044fe2000f8e0004 */
[----:B------:R-:W-:Y:S02]  /*03b0*/  SHF.R.U32.HI R4, RZ, 0x2, R88 ;  /* 0x00000002ff047819 */ /* 0x000fe40000011658 */
[----:B------:R-:W-:Y:S01]  /*03c0*/  LOP3.LUT P2, R88, R88, 0x3, RZ, 0xc0, !PT ;  /* 0x0000000358587812 */ /* 0x000fe2000784c0ff */
[C---:B------:R-:W-:Y:S01]  /*03d0*/  IMAD R7, R119.reuse, UR7, R7 ;  /* 0x0000000777077c24 */ /* 0x040fe2000f8e0207 */
[----:B------:R-:W1:Y:S01]  /*03e0*/  LDCU.64 UR6, c[0x0][0x3f0] ;  /* 0x00007e00ff0677ac */ /* 0x000e620008000a00 */
[----:B----4-:R-:W-:Y:S02]  /*03f0*/  IMAD R0, R119, R0, R118 ;  /* 0x0000000077007224 */ /* 0x010fe400078e0276 */
[----:B---3--:R-:W-:-:S04]  /*0400*/  IMAD.WIDE.U32 R6, R118, UR4, R6 ;  /* 0x0000000476067c25 */ /* 0x008fc8000f8e0006 */
[----:B------:R-:W-:Y:S01]  /*0410*/  IMAD R7, R118, UR5, R7 ;  /* 0x0000000576077c24 */ /* 0x000fe2000f8e0207 */
[----:B------:R-:W2:Y:S01]  /*0420*/  LDCU.64 UR4, c[0x0][0x420] ;  /* 0x00008400ff0477ac */ /* 0x000ea20008000a00 */
[-C--:B------:R-:W-:Y:S01]  /*0430*/  IMAD R9, R0, R23.reuse, R120 ;  /* 0x0000001700097224 */ /* 0x080fe200078e0278 */
[----:B------:R-:W-:Y:S01]  /*0440*/  IADD3 R23, PT, PT, -R120, R23, RZ ;  /* 0x0000001778177210 */ /* 0x000fe20007ffe1ff */
[----:B------:R-:W-:-:S03]  /*0450*/  IMAD.WIDE.U32 R6, R4, R2, R6 ;  /* 0x0000000204067225 */ /* 0x000fc600078e0006 */
[C---:B------:R-:W-:Y:S01]  /*0460*/  ISETP.GE.OR P2, PT, R4.reuse, R23, P2 ;  /* 0x000000170400720c */ /* 0x040fe20001746670 */
[----:B------:R-:W-:Y:S02]  /*0470*/  IMAD R5, R4, R3, R7 ;  /* 0x0000000304057224 */ /* 0x000fe400078e0207 */
[----:B------:R-:W-:Y:S01]  /*0480*/  IMAD.SHL.U32 R3, R3, 0x40, RZ ;  /* 0x0000004003037824 */ /* 0x000fe200078e00ff */
[----:B-1----:R-:W-:-:S04]  /*0490*/  LEA R10, P0, R6, UR6, 0x1 ;  /* 0x00000006060a7c11 */ /* 0x002fc8000f8008ff */
[----:B------:R-:W-:Y:S01]  /*04a0*/  LEA.HI.X R11, R6, UR7, R5, 0x1, P0 ;  /* 0x00000007060b7c11 */ /* 0x000fe200080f0c05 */
[----:B------:R-:W-:Y:S01]  /*04b0*/  IMAD.WIDE.U32 R6, R2, 0x40, RZ ;  /* 0x0000004002067825 */ /* 0x000fe200078e00ff */
[----:B------:R-:W-:-:S03]  /*04c0*/  IADD3 R0, P0, PT, R9, R4, RZ ;  /* 0x0000000409007210 */ /* 0x000fc60007f1e0ff */
[----:B------:R-:W-:Y:S01]  /*04d0*/  VIADD R4, R4, 0x20 ;  /* 0x0000002004047836 */ /* 0x000fe20000000000 */
[----:B------:R-:W-:Y:S01]  /*04e0*/  LEA.HI.X.SX32 R9, R9, RZ, 0x1, P0 ;  /* 0x000000ff09097211 */ /* 0x000fe200000f0eff */
[----:B------:R1:W-:Y:S01]  /*04f0*/  STG.E.128 desc[UR20][R10.64], RZ ;  /* 0x000000ff0a007986 */ /* 0x0003e2000c101d14 */
[----:B--2---:R-:W-:Y:S02]  /*0500*/  LEA R8, P0, R0, UR4, 0x2 ;  /* 0x0000000400087c11 */ /* 0x004fe4000f8010ff */
[----:B------:R-:W-:Y:S01]  /*0510*/  IADD3 R2, P1, PT, R6, R10, RZ ;  /* 0x0000000a06027210 */ /* 0x000fe20007f3e0ff */
[----:B------:R1:W-:Y:S01]  /*0520*/  STG.E.128 desc[UR20][R10.64+0x40], RZ ;  /* 0x000040ff0a007986 */ /* 0x0003e2000c101d14 */
[----:B------:R-:W-:Y:S02]  /*0530*/  LEA.HI.X R9, R0, UR5, R9, 0x2, P0 ;  /* 0x0000000500097c11 */ /* 0x000fe400080f1409 */
[----:B------:R-:W-:Y:S01]  /*0540*/  ISETP.GE.AND P0, PT, R4, R23, PT ;  /* 0x000000170400720c */ /* 0x000fe20003f06270 */
[----:B------:R1:W-:Y:S01]  /*0550*/  STG.E.128 desc[UR20][R10.64+0x80], RZ ;  /* 0x000080ff0a007986 */ /* 0x0003e2000c101d14 */
[----:B------:R-:W-:-:S02]  /*0560*/  IADD3.X R3, PT, PT, R11, R7, R3, P1, !PT ;  /* 0x000000070b037210 */ /* 0x000fc40000ffe403 */
[----:B------:R-:W-:Y:S02]  /*0570*/  ISETP.NE.OR P0, PT, R88, RZ, P0 ;  /* 0x000000ff5800720c */ /* 0x000fe40000705670 */
[----:B------:R-:W-:Y:S01]  /*0580*/  @!P2 MOV R5, 0x7f800000 ;  /* 0x7f8000000005a802 */ /* 0x000fe20000000f00 */
        /* <DEDUP_REMOVED lines=8> */
.L_x_4199:
[----:B------:R-:W1:Y:S01]  /*0610*/  LDCU.64 UR4, c[0x0][0x4d8] ;  /* 0x00009b00ff0477ac */ /* 0x000e620008000a00 */
[----:B------:R-:W-:Y:S01]  /*0620*/  MOV R2, R119 ;  /* 0x0000007700027202 */ /* 0x000fe20000000f00 */
[----:B-1----:R-:W-:-:S04]  /*0630*/  UISETP.NE.U32.AND UP0, UPT, UR4, URZ, UPT ;  /* 0x000000ff0400728c */ /* 0x002fc8000bf05070 */
[----:B------:R-:W-:-:S09]  /*0640*/  UISETP.NE.AND.EX UP0, UPT, UR5, URZ, UPT, UP0 ;  /* 0x000000ff0500728c */ /* 0x000fd2000bf05300 */
[----:B------:R-:W-:Y:S05]  /*0650*/  BRA.U !UP0, `(.L_x_4200) ;  /* 0x00000001080c7547 */ /* 0x000fea000b800000 */
[----:B------:R-:W1:Y:S02]  /*0660*/  LDC.64 R2, c[0x0][0x4d8] ;  /* 0x00013600ff027b82 */ /* 0x000e640000000a00 */
[----:B-1----:R-:W-:-:S06]  /*0670*/  IMAD.WIDE.U32 R2, R119, 0x4, R2 ;  /* 0x0000000477027825 */ /* 0x002fcc00078e0002 */
[----:B------:R1:W5:Y:S02]  /*0680*/  LDG.E R2, desc[UR20][R2.64] ;  /* 0x0000001402027981 */ /* 0x000364000c1e1900 */
.L_x_4200:
[----:B------:R-:W2:Y:S02]  /*0690*/  LDCU.64 UR16, c[0x0][0x4e0] ;  /* 0x00009c00ff1077ac */ /* 0x000ea40008000a00 */
[----:B--2---:R-:W-:-:S04]  /*06a0*/  UISETP.NE.U32.AND UP0, UPT, UR16, URZ, UPT ;  /* 0x000000ff1000728c */ /* 0x004fc8000bf05070 */
[----:B------:R-:W-:-:S09]  /*06b0*/  UISETP.NE.AND.EX UP0, UPT, UR17, URZ, UPT, UP0 ;  /* 0x000000ff1100728c */ /* 0x000fd2000bf05300 */
[----:B------:R-:W-:Y:S05]  /*06c0*/  BRA.U !UP0, `(.L_x_4201) ;  /* 0x0000000508887547 */ /* 0x000fea000b800000 */
[----:B------:R-:W2:Y:S01]  /*06d0*/  LDC R11, c[0x0][0x4f0] ;  /* 0x00013c00ff0b7b82 */ /* 0x000ea20000000800 */
[----:B-----5:R-:W-:Y:S01]  /*06e0*/  LEA R2, R22, 0xffffffc0, 0x6 ;  /* 0xffffffc016027811 */ /* 0x020fe200078e30ff */
[----:B------:R-:W3:Y:S01]  /*06f0*/  LDCU.64 UR4, c[0x0][0x4e8] ;  /* 0x00009d00ff0477ac */ /* 0x000ee20008000a00 */
[----:B------:R-:W4:Y:S01]  /*0700*/  LDCU.64 UR6, c[0x0][0x3a0] ;  /* 0x00007400ff0677ac */ /* 0x000f220008000a00 */
[----:B------:R-:W4:Y:S01]  /*0710*/  LDCU.64 UR8, c[0x0][0x3a8] ;  /* 0x00007500ff0877ac */ /* 0x000f220008000a00 */
[----:B------:R-:W4:Y:S01]  /*0720*/  LDCU.64 UR12, c[0x0][0x3b8] ;  /* 0x00007700ff0c77ac */ /* 0x000f220008000a00 */
[----:B--2---:R-:W-:-:S04]  /*0730*/  IABS R6, R11 ;  /* 0x0000000b00067213 */ /* 0x004fc80000000000 */
[----:B------:R-:W2:Y:S08]  /*0740*/  I2F.RP R7, R6 ;  /* 0x0000000600077306 */ /* 0x000eb00000209400 */
[----:B--2---:R-:W2:Y:S02]  /*0750*/  MUFU.RCP R8, R7 ;  /* 0x0000000700087308 */ /* 0x004ea40000001000 */
[----:B--2---:R-:W-:-:S06]  /*0760*/  IADD3 R8, PT, PT, R8, 0xffffffe, RZ ;  /* 0x0ffffffe08087810 */ /* 0x004fcc0007ffe0ff */
[----:B------:R-:W1:Y:S02]  /*0770*/  F2I.FTZ.U32.TRUNC.NTZ R9, R8 ;  /* 0x0000000800097305 */ /* 0x000e64000021f000 */
[----:B-1----:R-:W-:Y:S01]  /*0780*/  IMAD.MOV R3, RZ, RZ, -R9 ;  /* 0x000000ffff037224 */ /* 0x002fe200078e0a09 */
        /* <DEDUP_REMOVED lines=17> */
[----:B------:R-:W1:Y:S01]  /*08a0*/  LDCU.64 UR4, c[0x0][0x3c0] ;  /* 0x00007800ff0477ac */ /* 0x000e620008000a00 */
[----:B------:R-:W2:Y:S05]  /*08b0*/  LDC R3, c[0x0][0x3e8] ;  /* 0x0000fa00ff037b82 */ /* 0x000eaa0000000800 */
        /* <DEDUP_REMOVED lines=8> */
[----:B-1----:R-:W-:Y:S01]  /*0940*/  IMAD.U32 R20, RZ, RZ, UR4 ;  /* 0x00000004ff147e24 */ /* 0x002fe2000f8e00ff */
[----:B------:R-:W-:Y:S01]  /*0950*/  IADD3 R9, PT, PT, -R9, RZ, RZ ;  /* 0x000000ff09097210 */ /* 0x000fe20007ffe1ff */
[----:B------:R-:W-:Y:S01]  /*0960*/  IMAD.U32 R21, RZ, RZ, UR5 ;  /* 0x00000005ff157e24 */ /* 0x000fe2000f8e00ff */
[----:B------:R-:W1:Y:S03]  /*0970*/  I2F.RP R14, R7 ;  /* 0x00000007000e7306 */ /* 0x000e660000209400 */
[----:B------:R-:W-:-:S05]  /*0980*/  IMAD R2, R11, R9, R2 ;  /* 0x000000090b027224 */ /* 0x000fca00078e0202 */
        /* <DEDUP_REMOVED lines=12> */
[----:B----4-:R-:W-:-:S04]  /*0a50*/  MOV R6, UR12 ;  /* 0x0000000c00067c02 */ /* 0x010fc80008000f00 */
        /* <DEDUP_REMOVED lines=12> */
[----:B------:R-:W-:-:S04]  /*0b20*/  IMAD R3, R3, R20, RZ ;  /* 0x0000001403037224 */ /* 0x000fc800078e02ff */
        /* <DEDUP_REMOVED lines=13> */
[C---:B------:R-:W-:Y:S02]  /*0c00*/  IMAD R4, R2.reuse, R7, R4 ;  /* 0x0000000702047224 */ /* 0x040fe400078e0204 */
[----:B------:R-:W-:Y:S01]  /*0c10*/  IMAD.WIDE.U32 R10, R2, R20, R10 ;  /* 0x00000014020a7225 */ /* 0x000fe200078e000a */
[----:B------:R-:W-:Y:S02]  /*0c20*/  SHF.R.S32.HI R2, RZ, 0x1f, R8 ;  /* 0x0000001fff027819 */ /* 0x000fe40000011408 */
[----:B------:R-:W-:Y:S02]  /*0c30*/  IADD3 R13, PT, PT, R13, R4, RZ ;  /* 0x000000040d0d7210 */ /* 0x000fe40007ffe0ff */
[----:B------:R-:W-:Y:S01]  /*0c40*/  IADD3 R11, PT, PT, R11, R3, RZ ;  /* 0x000000030b0b7210 */ /* 0x000fe20007ffe0ff */
[C---:B-1----:R-:W-:Y:S02]  /*0c50*/  IMAD R3, R2.reuse, UR8, RZ ;  /* 0x0000000802037c24 */ /* 0x042fe4000f8e02ff */
[----:B------:R-:W-:-:S02]  /*0c60*/  IMAD R9, R2, UR10, RZ ;  /* 0x0000000a02097c24 */ /* 0x000fc4000f8e02ff */
[C---:B------:R-:W-:Y:S02]  /*0c70*/  IMAD R3, R8.reuse, UR9, R3 ;  /* 0x0000000908037c24 */ /* 0x040fe4000f8e0203 */
[----:B------:R-:W-:-:S04]  /*0c80*/  IMAD.WIDE.U32 R12, R8, UR8, R12 ;  /* 0x00000008080c7c25 */ /* 0x000fc8000f8e000c */
[C---:B------:R-:W-:Y:S02]  /*0c90*/  IMAD R9, R8.reuse, UR11, R9 ;  /* 0x0000000b08097c24 */ /* 0x040fe4000f8e0209 */
[----:B------:R-:W-:-:S04]  /*0ca0*/  IMAD.WIDE.U32 R10, R8, UR10, R10 ;  /* 0x0000000a080a7c25 */ /* 0x000fc8000f8e000a */
[----:B------:R-:W-:Y:S01]  /*0cb0*/  IMAD.IADD R2, R13, 0x1, R3 ;  /* 0x000000010d027824 */ /* 0x000fe200078e0203 */
[----:B------:R-:W-:Y:S02]  /*0cc0*/  IADD3 R3, PT, PT, R11, R9, RZ ;  /* 0x000000090b037210 */ /* 0x000fe40007ffe0ff */
[----:B------:R-:W-:Y:S01]  /*0cd0*/  MOV R8, R10 ;  /* 0x0000000a00087202 */ /* 0x000fe20000000f00 */
[----:B------:R-:W-:Y:S06]  /*0ce0*/  BRA `(.L_x_4202) ;  /* 0x0000000400087947 */ /* 0x000fec0003800000 */
.L_x_4201:
[----:B------:R-:W2:Y:S01]  /*0cf0*/  LDC R11, c[0x0][0x3e8] ;  /* 0x0000fa00ff0b7b82 */ /* 0x000ea20000000800 */
[----:B------:R-:W-:Y:S01]  /*0d00*/  MOV R6, RZ ;  /* 0x000000ff00067202 */ /* 0x000fe20000000f00 */
[----:B------:R-:W3:Y:S01]  /*0d10*/  LDCU.64 UR6, c[0x0][0x3a0] ;  /* 0x00007400ff0677ac */ /* 0x000ee20008000a00 */
[----:B------:R-:W-:Y:S02]  /*0d20*/  IABS R8, R118 ;  /* 0x0000007600087213 */ /* 0x000fe40000000000 */
[----:B------:R-:W-:Y:S01]  /*0d30*/  CS2R R128, SRZ ;  /* 0x0000000000807805 */ /* 0x000fe2000001ff00 */
[----:B------:R-:W4:Y:S02]  /*0d40*/  LDCU.64 UR4, c[0x0][0x3a8] ;  /* 0x00007500ff0477ac */ /* 0x000f240008000a00 */
[----:B------:R-:W3:Y:S01]  /*0d50*/  LDC.64 R20, c[0x0][0x3c0] ;  /* 0x0000f000ff147b82 */ /* 0x000ee20000000a00 */
[----:B--2---:R-:W-:-:S04]  /*0d60*/  IABS R4, R11 ;  /* 0x0000000b00047213 */ /* 0x004fc80000000000 */
[----:B------:R-:W2:Y:S08]  /*0d70*/  I2F.RP R10, R4 ;  /* 0x00000004000a7306 */ /* 0x000eb00000209400 */
[----:B--2---:R-:W2:Y:S02]  /*0d80*/  MUFU.RCP R9, R10 ;  /* 0x0000000a00097308 */ /* 0x004ea40000001000 */
[----:B--2---:R-:W-:-:S06]  /*0d90*/  IADD3 R9, PT, PT, R9, 0xffffffe, RZ ;  /* 0x0ffffffe09097810 */ /* 0x004fcc0007ffe0ff */
[----:B------:R-:W1:Y:S02]  /*0da0*/  F2I.FTZ.U32.TRUNC.NTZ R7, R9 ;  /* 0x0000000900077305 */ /* 0x000e64000021f000 */
[----:B-1----:R-:W-:Y:S02]  /*0db0*/  IADD3 R3, PT, PT, RZ, -R7, RZ ;  /* 0x80000007ff037210 */ /* 0x002fe40007ffe0ff */
[----:B------:R-:W-:-:S03]  /*0dc0*/  SHF.R.S32.HI R9, RZ, 0x1f, R17 ;  /* 0x0000001fff097819 */ /* 0x000fc60000011411 */
[----:B------:R-:W-:-:S04]  /*0dd0*/  IMAD R3, R3, R4, RZ ;  /* 0x0000000403037224 */ /* 0x000fc800078e02ff */
[----:B------:R-:W-:Y:S02]  /*0de0*/  IMAD.HI.U32 R3, R7, R3, R6 ;  /* 0x0000000307037227 */ /* 0x000fe400078e0006 */
[----:B------:R-:W1:Y:S04]  /*0df0*/  LDC.64 R6, c[0x0][0x3b8] ;  /* 0x0000ee00ff067b82 */ /* 0x000e680000000a00 */
[----:B------:R-:W-:-:S05]  /*0e00*/  IMAD.HI.U32 R12, R3, R8, RZ ;  /* 0x00000008030c7227 */ /* 0x000fca00078e00ff */
[----:B------:R-:W-:-:S05]  /*0e10*/  IADD3 R3, PT, PT, -R12, RZ, RZ ;  /* 0x000000ff0c037210 */ /* 0x000fca0007ffe1ff */
[----:B------:R-:W-:Y:S02]  /*0e20*/  IMAD R3, R4, R3, R8 ;  /* 0x0000000304037224 */ /* 0x000fe400078e0208 */
[----:B---3--:R-:W-:-:S03]  /*0e30*/  IMAD R8, R9, R20, RZ ;  /* 0x0000001409087224 */ /* 0x008fc600078e02ff */
[----:B------:R-:W-:Y:S01]  /*0e40*/  ISETP.GT.U32.AND P0, PT, R4, R3, PT ;  /* 0x000000030400720c */ /* 0x000fe20003f04070 */
[----:B------:R-:W-:Y:S02]  /*0e50*/  IMAD R8, R17, R21, R8 ;  /* 0x0000001511087224 */ /* 0x000fe400078e0208 */
[-C--:B-1----:R-:W-:Y:S02]  /*0e60*/  IMAD R10, R9, R6.reuse, RZ ;  /* 0x00000006090a7224 */ /* 0x082fe400078e02ff */
[----:B------:R-:W-:-:S04]  /*0e70*/  IMAD.WIDE.U32 R18, R17, R6, RZ ;  /* 0x0000000611127225 */ /* 0x000fc800078e00ff */
[----:B------:R-:W-:-:S04]  /*0e80*/  IMAD R9, R17, R7, R10 ;  /* 0x0000000711097224 */ /* 0x000fc800078e020a */
[----:B------:R-:W-:Y:S01]  /*0e90*/  @!P0 IADD3 R3, PT, PT, R3, -R4, RZ ;  /* 0x8000000403038210 */ /* 0x000fe20007ffe0ff */
[----:B------:R-:W-:Y:S01]  /*0ea0*/  IMAD.WIDE.U32 R16, R17, R20, RZ ;  /* 0x0000001411107225 */ /* 0x000fe200078e00ff */
[----:B------:R-:W-:Y:S02]  /*0eb0*/  IADD3 R19, PT, PT, R19, R9, RZ ;  /* 0x0000000913137210 */ /* 0x000fe40007ffe0ff */
[----:B------:R-:W-:Y:S01]  /*0ec0*/  ISETP.GE.U32.AND P2, PT, R3, R4, PT ;  /* 0x000000040300720c */ /* 0x000fe20003f46070 */
[----:B------:R-:W-:Y:S01]  /*0ed0*/  @!P0 VIADD R12, R12, 0x1 ;  /* 0x000000010c0c8836 */ /* 0x000fe20000000000 */
[----:B-----5:R-:W-:Y:S01]  /*0ee0*/  SHF.R.S32.HI R4, RZ, 0x1f, R2 ;  /* 0x0000001fff047819 */ /* 0x020fe20000011402 */
[----:B------:R-:W-:Y:S01]  /*0ef0*/  IMAD.WIDE.U32 R18, R2, UR6, R18 ;  /* 0x0000000602127c25 */ /* 0x000fe2000f8e0012 */
[----:B------:R-:W-:Y:S02]  /*0f00*/  LOP3.LUT R3, R118, R11, RZ, 0x3c, !PT ;  /* 0x0000000b76037212 */ /* 0x000fe400078e3cff */
[----:B------:R-:W-:Y:S01]  /*0f10*/  IADD3 R17, PT, PT, R17, R8, RZ ;  /* 0x0000000811117210 */ /* 0x000fe20007ffe0ff */
[C---:B------:R-:W-:Y:S01]  /*0f20*/  IMAD R9, R4.reuse, UR6, RZ ;  /* 0x0000000604097c24 */ /* 0x040fe2000f8e02ff */
[----:B------:R-:W-:Y:S01]  /*0f30*/  ISETP.GE.AND P1, PT, R3, RZ, PT ;  /* 0x000000ff0300720c */ /* 0x000fe20003f26270 */
[----:B----4-:R-:W-:Y:S01]  /*0f40*/  IMAD R3, R4, UR4, RZ ;  /* 0x0000000404037c24 */ /* 0x010fe2000f8e02ff */
[----:B------:R-:W-:Y:S01]  /*0f50*/  ISETP.NE.AND P0, PT, R11, RZ, PT ;  /* 0x000000ff0b00720c */ /* 0x000fe20003f05270 */
[----:B------:R-:W-:-:S02]  /*0f60*/  IMAD R10, R2, UR7, R9 ;  /* 0x00000007020a7c24 */ /* 0x000fc4000f8e0209 */
[C---:B------:R-:W-:Y:S01]  /*0f70*/  IMAD R4, R2.reuse, UR5, R3 ;  /* 0x0000000502047c24 */ /* 0x040fe2000f8e0203 */
[----:B------:R-:W1:Y:S01]  /*0f80*/  LDC.64 R8, c[0x0][0x3d0] ;  /* 0x0000f400ff087b82 */ /* 0x000e620000000a00 */
[----:B------:R-:W-:Y:S01]  /*0f90*/  IMAD.WIDE.U32 R16, R2, UR4, R16 ;  /* 0x0000000402107c25 */ /* 0x000fe2000f8e0010 */
[----:B------:R-:W-:Y:S02]  /*0fa0*/  @P2 IADD3 R12, PT, PT, R12, 0x1, RZ ;  /* 0x000000010c0c2810 */ /* 0x000fe40007ffe0ff */
[----:B------:R-:W-:Y:S02]  /*0fb0*/  IADD3 R19, PT, PT, R19, R10, RZ ;  /* 0x0000000a13137210 */ /* 0x000fe40007ffe0ff */
[----:B------:R-:W-:Y:S02]  /*0fc0*/  IADD3 R17, PT, PT, R17, R4, RZ ;  /* 0x0000000411117210 */ /* 0x000fe40007ffe0ff */
[----:B------:R-:W2:Y:S01]  /*0fd0*/  LDC.64 R2, c[0x0][0x3d8] ;  /* 0x0000f600ff027b82 */ /* 0x000ea20000000a00 */
[----:B------:R-:W-:-:S02]  /*0fe0*/  LEA R4, R22, 0xffffffc0, 0x6 ;  /* 0xffffffc016047811 */ /* 0x000fc400078e30ff */
[----:B------:R-:W-:Y:S02]  /*0ff0*/  @!P1 IADD3 R12, PT, PT, -R12, RZ, RZ ;  /* 0x000000ff0c0c9210 */ /* 0x000fe40007ffe1ff */
[----:B------:R-:W-:Y:S01]  /*1000*/  @!P0 LOP3.LUT R12, RZ, R11, RZ, 0x33, !PT ;  /* 0x0000000bff0c8212 */ /* 0x000fe200078e33ff */
[C---:B------:R-:W-:Y:S02]  /*1010*/  IMAD R10, R4.reuse, R7, RZ ;  /* 0x00000007040a7224 */ /* 0x040fe400078e02ff */
[----:B------:R-:W-:Y:S01]  /*1020*/  IMAD.WIDE.U32 R18, R4, R6, R18 ;  /* 0x0000000604127225 */ /* 0x000fe200078e0012 */
[----:B------:R-:W-:-:S03]  /*1030*/  SHF.R.S32.HI R11, RZ, 0x1f, R12 ;  /* 0x0000001fff0b7819 */ /* 0x000fc6000001140c */
[----:B------:R-:W-:-:S04]  /*1040*/  IMAD.WIDE.U32 R16, R4, R20, R16 ;  /* 0x0000001404107225 */ /* 0x000fc800078e0010 */
[----:B------:R-:W-:Y:S02]  /*1050*/  IMAD R4, R4, R21, RZ ;  /* 0x0000001504047224 */ /* 0x000fe400078e02ff */
[----:B------:R-:W-:-:S03]  /*1060*/  IMAD.IADD R19, R19, 0x1, R10 ;  /* 0x0000000113137824 */ /* 0x000fc600078e020a */
[----:B------:R-:W-:Y:S01]  /*1070*/  IADD3 R17, PT, PT, R17, R4, RZ ;  /* 0x0000000411117210 */ /* 0x000fe20007ffe0ff */
[C---:B-1----:R-:W-:Y:S02]  /*1080*/  IMAD R4, R11.reuse, R8, RZ ;  /* 0x000000080b047224 */ /* 0x042fe400078e02ff */
[----:B--2---:R-:W-:Y:S02]  /*1090*/  IMAD R11, R11, R2, RZ ;  /* 0x000000020b0b7224 */ /* 0x004fe400078e02ff */
[----:B------:R-:W-:-:S04]  /*10a0*/  IMAD.WIDE.U32 R18, R12, R8, R18 ;  /* 0x000000080c127225 */ /* 0x000fc800078e0012 */
[C---:B------:R-:W-:Y:S02]  /*10b0*/  IMAD R4, R12.reuse, R9, R4 ;  /* 0x000000090c047224 */ /* 0x040fe400078e0204 */
[----:B------:R-:W-:-:S03]  /*10c0*/  IMAD.WIDE.U32 R8, R12, R2, R16 ;  /* 0x000000020c087225 */ /* 0x000fc600078e0010 */
[----:B------:R-:W-:Y:S01]  /*10d0*/  IADD3 R2, PT, PT, R19, R4, RZ ;  /* 0x0000000413027210 */ /* 0x000fe20007ffe0ff */
[----:B------:R-:W-:Y:S01]  /*10e0*/  IMAD R3, R12, R3, R11 ;  /* 0x000000030c037224 */ /* 0x000fe200078e020b */
[----:B------:R-:W-:-:S04]  /*10f0*/  MOV R12, R18 ;  /* 0x00000012000c7202 */ /* 0x000fc80000000f00 */
[----:B------:R-:W-:-:S07]  /*1100*/  IADD3 R3, PT, PT, R9, R3, RZ ;  /* 0x0000000309037210 */ /* 0x000fce0007ffe0ff */
.L_x_4202:
[----:B------:R-:W1:Y:S01]  /*1110*/  LDCU.64 UR4, c[0x0][0x3b0] ;  /* 0x00007600ff0477ac */ /* 0x000e620008000a00 */
[----:B------:R-:W-:Y:S01]  /*1120*/  IMAD.SHL.U32 R121, R88, 0x8, RZ ;  /* 0x0000000858797824 */ /* 0x000fe200078e00ff */
[----:B------:R-:W-:Y:S01]  /*1130*/  SHF.R.U32.HI R96, RZ, 0x2, R88 ;  /* 0x00000002ff607819 */ /* 0x000fe20000011658 */
[----:B------:R-:W-:Y:S01]  /*1140*/  IMAD.MOV.U32 R25, RZ, RZ, RZ ;  /* 0x000000ffff197224 */ /* 0x000fe200078e00ff */
[----:B------:R-:W2:Y:S01]  /*1150*/  LDCU.128 UR12, c[0x0][0x390] ;  /* 0x00007200ff0c77ac */ /* 0x000ea20008000c00 */
[----:B------:R-:W-:Y:S01]  /*1160*/  IMAD.MOV.U32 R97, RZ, RZ, RZ ;  /* 0x000000ffff617224 */ /* 0x000fe200078e00ff */
[----:B------:R-:W-:Y:S01]  /*1170*/  LOP3.LUT R24, R121, 0x18, RZ, 0xc0, !PT ;  /* 0x0000001879187812 */ /* 0x000fe200078ec0ff */
[----:B------:R-:W-:Y:S01]  /*1180*/  IMAD.SHL.U32 R123, R6, 0x20, RZ ;  /* 0x00000020067b7824 */ /* 0x000fe200078e00ff */
[----:B------:R-:W3:Y:S01]  /*1190*/  LDCU.64 UR18, c[0x0][0x3c8] ;  /* 0x00007900ff1277ac */ /* 0x000ee20008000a00 */
[----:B------:R-:W-:Y:S01]  /*11a0*/  IMAD.WIDE.U32 R14, R15, 0x40, R96 ;  /* 0x000000400f0e7825 */ /* 0x000fe200078e0060 */
[----:B------:R-:W-:-:S02]  /*11b0*/  LOP3.LUT R13, R121, 0xd8, RZ, 0xc0, !PT ;  /* 0x000000d8790d7812 */ /* 0x000fc400078ec0ff */
[C---:B------:R-:W-:Y:S02]  /*11c0*/  IADD3 R12, P1, PT, R24.reuse, R12, RZ ;  /* 0x0000000c180c7210 */ /* 0x040fe40007f3e0ff */
[----:B------:R-:W-:Y:S02]  /*11d0*/  LOP3.LUT R10, R13, 0x18, R88, 0x78, !PT ;  /* 0x000000180d0a7812 */ /* 0x000fe400078e7858 */
[----:B------:R-:W-:Y:S01]  /*11e0*/  IADD3 R8, P2, PT, R24, R8, RZ ;  /* 0x0000000818087210 */ /* 0x000fe20007f5e0ff */
[----:B------:R-:W-:Y:S01]  /*11f0*/  IMAD.X R13, RZ, RZ, R2, P1 ;  /* 0x000000ffff0d7224 */ /* 0x000fe200008e0602 */
[----:B-1----:R-:W-:Y:S01]  /*1200*/  USHF.L.U32 UR8, UR4, 0x5, URZ ;  /* 0x0000000504087899 */ /* 0x002fe200080006ff */
[----:B------:R-:W-:Y:S01]  /*1210*/  IMAD R9, R15, UR4, RZ ;  /* 0x000000040f097c24 */ /* 0x000fe2000f8e02ff */
[----:B------:R-:W-:Y:S01]  /*1220*/  USHF.L.U64.HI UR9, UR4, 0x5, UR5 ;  /* 0x0000000504097899 */ /* 0x000fe20008010205 */
[----:B------:R-:W-:Y:S01]  /*1230*/  LOP3.LUT R121, R10, 0x1f20, R121, 0xf8, !PT ;  /* 0x00001f200a797812 */ /* 0x000fe200078ef879 */
[----:B--2---:R-:W-:Y:S01]  /*1240*/  IMAD.WIDE.U32 R16, R119, UR14, R24 ;  /* 0x0000000e77107c25 */ /* 0x004fe2000f8e0018 */
[----:B------:R-:W1:Y:S01]  /*1250*/  S2UR UR14, SR_CgaCtaId ;  /* 0x00000000000e79c3 */ /* 0x000e620000008800 */
[----:B------:R-:W-:-:S02]  /*1260*/  SHF.R.U32.HI R89, RZ, 0x1, R88 ;  /* 0x00000001ff597819 */ /* 0x000fc40000011658 */
[----:B------:R-:W-:Y:S01]  /*1270*/  IMAD R17, R119, UR15, R17 ;  /* 0x0000000f77117c24 */ /* 0x000fe2000f8e0211 */
[----:B------:R-:W-:Y:S01]  /*1280*/  LEA R126, R22, 0xffffffc0, 0x6 ;  /* 0xffffffc0167e7811 */ /* 0x000fe200078e30ff */
[----:B------:R-:W-:Y:S01]  /*1290*/  IMAD.U32 R18, RZ, RZ, UR8 ;  /* 0x00000008ff127e24 */ /* 0x000fe2000f8e00ff */
[----:B------:R-:W-:Y:S01]  /*12a0*/  SHF.L.U64.HI R122, R6, 0x5, R7 ;  /* 0x00000005067a7819 */ /* 0x000fe20000010207 */
[----:B------:R-:W-:Y:S01]  /*12b0*/  IMAD.U32 R19, RZ, RZ, UR9 ;  /* 0x00000009ff137e24 */ /* 0x000fe2000f8e00ff */
[----:B------:R-:W2:Y:S01]  /*12c0*/  LDCU.128 UR8, c[0x0][0x380] ;  /* 0x00007000ff0877ac */ /* 0x000ea20008000c00 */
[----:B---3--:R-:W-:-:S04]  /*12d0*/  IMAD.WIDE.U32 R16, R118, UR18, R16 ;  /* 0x0000001276107c25 */ /* 0x008fc8000f8e0010 */
[----:B------:R-:W-:-:S04]  /*12e0*/  IMAD.WIDE.U32 R18, R14, UR4, R18 ;  /* 0x000000040e127c25 */ /* 0x000fc8000f8e0012 */
[----:B------:R-:W-:Y:S02]  /*12f0*/  IMAD R11, R118, UR19, R17 ;  /* 0x00000013760b7c24 */ /* 0x000fe4000f8e0211 */
[----:B------:R-:W-:Y:S01]  /*1300*/  IMAD R4, R14, UR5, R9 ;  /* 0x000000050e047c24 */ /* 0x000fe2000f8e0209 */
[----:B------:R-:W-:Y:S01]  /*1310*/  IADD3 R9, P0, PT, R16, R18, RZ ;  /* 0x0000001210097210 */ /* 0x000fe20007f1e0ff */
[----:B------:R-:W-:Y:S01]  /*1320*/  IMAD.MOV.U32 R10, RZ, RZ, R16 ;  /* 0x000000ffff0a7224 */ /* 0x000fe200078e0010 */
[----:B------:R-:W3:Y:S01]  /*1330*/  LDCU UR5, c[0x0][0x50c] ;  /* 0x0000a180ff0577ac */ /* 0x000ee20008000800 */
[----:B------:R-:W-:Y:S01]  /*1340*/  IMAD.WIDE.U32 R12, R96, R6, R12 ;  /* 0x00000006600c7225 */ /* 0x000fe200078e000c */
[----:B------:R-:W-:-:S03]  /*1350*/  IADD3.X R2, PT, PT, R11, R4, R19, P0, !PT ;  /* 0x000000040b027210 */ /* 0x000fc600007fe413 */
[----:B------:R-:W-:Y:S01]  /*1360*/  IMAD.WIDE.U32 R10, R14, UR4, R10 ;  /* 0x000000040e0a7c25 */ /* 0x000fe2000f8e000a */
[----:B------:R-:W-:Y:S01]  /*1370*/  UMOV UR4, 0x400 ;  /* 0x0000040000047882 */ /* 0x000fe20000000000 */
[----:B--2---:R-:W-:Y:S01]  /*1380*/  LEA R14, P0, R9, UR8, 0x1 ;  /* 0x00000008090e7c11 */ /* 0x004fe2000f8008ff */
[----:B-1----:R-:W-:Y:S01]  /*1390*/  ULEA UR4, UR14, UR4, 0x18 ;  /* 0x000000040e047291 */ /* 0x002fe2000f8ec0ff */
[----:B------:R-:W-:Y:S01]  /*13a0*/  IMAD.IADD R4, R11, 0x1, R4 ;  /* 0x000000010b047824 */ /* 0x000fe200078e0204 */
[----:B------:R-:W-:Y:S01]  /*13b0*/  LEA R16, P1, R10, UR8, 0x1 ;  /* 0x000000080a107c11 */ /* 0x000fe2000f8208ff */
[----:B------:R-:W-:Y:S01]  /*13c0*/  IMAD R115, R96, R7, R13 ;  /* 0x0000000760737224 */ /* 0x000fe200078e020d */
[----:B------:R-:W-:Y:S02]  /*13d0*/  LEA R116, P3, R12, UR10, 0x1 ;  /* 0x0000000a0c747c11 */ /* 0x000fe4000f8608ff */
[----:B------:R-:W-:Y:S02]  /*13e0*/  LEA.HI.X R17, R10, UR9, R4, 0x1, P1 ;  /* 0x000000090a117c11 */ /* 0x000fe400088f0c04 */
[----:B------:R-:W-:Y:S01]  /*13f0*/  LEA R121, R121, UR4, 0x1 ;  /* 0x0000000479797c11 */ /* 0x000fe2000f8e08ff */
[----:B------:R-:W-:Y:S01]  /*1400*/  IMAD.MOV.U32 R114, RZ, RZ, R116 ;  /* 0x000000ffff727224 */ /* 0x000fe200078e0074 */
[----:B------:R-:W-:Y:S01]  /*1410*/  LEA.HI.X R15, R9, UR9, R2, 0x1, P0 ;  /* 0x00000009090f7c11 */ /* 0x000fe200080f0c02 */
[----:B------:R-:W-:Y:S01]  /*1420*/  IMAD.SHL.U32 R2, R88, 0x20, RZ ;  /* 0x0000002058027824 */ /* 0x000fe200078e00ff */
[----:B------:R-:W-:Y:S01]  /*1430*/  LEA.HI.X R115, R12, UR11, R115, 0x1, P3 ;  /* 0x0000000b0c737c11 */ /* 0x000fe200098f0c73 */
[----:B------:R-:W-:Y:S01]  /*1440*/  @!PT LDS RZ, [RZ] ;  /* 0x00000000fffff984 */ /* 0x000fe20000000800 */
[----:B------:R-:W-:Y:S01]  /*1450*/  @!PT LDS RZ, [RZ] ;  /* 0x00000000fffff984 */ /* 0x000fe20000000800 */
[----:B------:R-:W-:Y:S01]  /*1460*/  @!PT LDS RZ, [RZ] ;  /* 0x00000000fffff984 */ /* 0x000fe20000000800 */
[----:B------:R-:W-:Y:S01]  /*1470*/  LDGSTS.E.BYPASS.LTC128B.128 [R121], desc[UR20][R16.64] ;  /* 0x0000000010797fae */ /* 0x000fe2000b981a14 */
[----:B------:R-:W-:Y:S01]  /*1480*/  LEA R12, P0, R6, R116, 0x6 ;  /* 0x00000074060c7211 */ /* 0x000fe200078030ff */
[----:B------:R-:W-:Y:S01]  /*1490*/  IMAD.X R9, RZ, RZ, R3, P2 ;  /* 0x000000ffff097224 */ /* 0x000fe200010e0603 */
[----:B------:R-:W-:Y:S01]  /*14a0*/  LOP3.LUT R4, R2, 0xc0, RZ, 0xc0, !PT ;  /* 0x000000c002047812 */ /* 0x000fe200078ec0ff */
[----:B------:R-:W-:Y:S01]  /*14b0*/  LDGSTS.E.BYPASS.LTC128B.128 [R121+0x1000], desc[UR20][R16.64+0x40] ;  /* 0x0100004010797fae */ /* 0x000fe2000b981a14 */
[----:B------:R-:W-:Y:S01]  /*14c0*/  LEA.HI.X R13, R6, R115, R7, 0x6, P0 ;  /* 0x00000073060d7211 */ /* 0x000fe200000f3407 */
[----:B------:R-:W-:Y:S01]  /*14d0*/  IMAD.SHL.U32 R3, R88, 0x4, RZ ;  /* 0x0000000458037824 */ /* 0x000fe200078e00ff */
[----:B------:R-:W-:Y:S01]  /*14e0*/  LOP3.LUT R11, R2, 0x120, RZ, 0xc0, !PT ;  /* 0x00000120020b7812 */ /* 0x000fe200078ec0ff */
[----:B------:R-:W-:Y:S01]  /*14f0*/  LDGSTS.E.BYPASS.LTC128B.128 [R121+0x2000], desc[UR20][R16.64+0x80] ;  /* 0x0200008010797fae */ /* 0x000fe2000b981a14 */
[----:B------:R-:W-:-:S02]  /*1500*/  IMAD.WIDE.U32 R8, R96, R20, R8 ;  /* 0x0000001460087225 */ /* 0x000fc400078e0008 */
[----:B------:R-:W-:Y:S01]  /*1510*/  LOP3.LUT R3, R4, 0x18, R3, 0xf8, !PT ;  /* 0x0000001804037812 */ /* 0x000fe200078ef803 */
[----:B------:R-:W-:Y:S01]  /*1520*/  LDGSTS.E.BYPASS.LTC128B.128 [R121+0x800], desc[UR20][R14.64] ;  /* 0x008000000e797fae */ /* 0x000fe2000b981a14 */
[----:B------:R-:W-:Y:S01]  /*1530*/  IMAD R4, R96, R21, R9 ;  /* 0x0000001560047224 */ /* 0x000fe200078e0209 */
[C---:B------:R-:W-:Y:S02]  /*1540*/  LEA R124, P0, R8.reuse, UR12, 0x1 ;  /* 0x0000000c087c7c11 */ /* 0x040fe4000f8008ff */
[----:B------:R-:W-:Y:S01]  /*1550*/  LDGSTS.E.BYPASS.LTC128B.128 [R121+0x1800], desc[UR20][R14.64+0x40] ;  /* 0x018000400e797fae */ /* 0x000fe2000b981a14 */
[C---:B------:R-:W-:Y:S02]  /*1560*/  LOP3.LUT R113, R3.reuse, 0x8, R88, 0x78, !PT ;  /* 0x0000000803717812 */ /* 0x040fe400078e7858 */
[----:B------:R-:W-:Y:S01]  /*1570*/  LEA.HI.X R125, R8, UR13, R4, 0x1, P0 ;  /* 0x0000000d087d7c11 */ /* 0x000fe200080f0c04 */
[----:B------:R-:W-:Y:S01]  /*1580*/  LDGSTS.E.BYPASS.LTC128B.128 [R121+0x2800], desc[UR20][R14.64+0x80] ;  /* 0x028000800e797fae */ /* 0x000fe2000b981a14 */
[----:B------:R-:W-:-:S02]  /*1590*/  LOP3.LUT R3, R3, 0x8, R89, 0x78, !PT ;  /* 0x0000000803037812 */ /* 0x000fc400078e7859 */
[----:B------:R-:W-:Y:S01]  /*15a0*/  LEA R8, P0, R20, R124, 0x6 ;  /* 0x0000007c14087211 */ /* 0x000fe200078030ff */
[----:B------:R-:W-:Y:S01]  /*15b0*/  LDGSTS.E.BYPASS.LTC128B.128 [R121+0x3000], desc[UR20][R114.64] ;  /* 0x0300000072797fae */ /* 0x000fe2000b981a14 */
[----:B------:R-:W-:Y:S02]  /*15c0*/  LOP3.LUT R89, R89, 0x1f0, RZ, 0xc0, !PT ;  /* 0x000001f059597812 */ /* 0x000fe400078ec0ff */
[----:B------:R-:W-:Y:S01]  /*15d0*/  LOP3.LUT R96, R96, 0x7, RZ, 0xc0, !PT ;  /* 0x0000000760607812 */ /* 0x000fe200078ec0ff */
[----:B------:R-:W-:Y:S01]  /*15e0*/  LDGSTS.E.BYPASS.LTC128B.128 [R121+0x4000], desc[UR20][R114.64+0x40] ;  /* 0x0400004072797fae */ /* 0x000fe2000b981a14 */
[----:B------:R-:W-:-:S03]  /*15f0*/  IADD3 R89, PT, PT, R89, 0x1, R120 ;  /* 0x0000000159597810 */ /* 0x000fc60007ffe078 */
[----:B------:R1:W-:Y:S01]  /*1600*/  LDGSTS.E.BYPASS.LTC128B.128 [R121+0x5000], desc[UR20][R114.64+0x80] ;  /* 0x0500008072797fae */ /* 0x0003e2000b981a14 */
[----:B------:R-:W-:-:S03]  /*1610*/  IADD3 R89, PT, PT, R89, -R23, R96 ;  /* 0x8000001759597210 */ /* 0x000fc60007ffe060 */
[----:B------:R-:W-:Y:S01]  /*1620*/  LDGSTS.E.BYPASS.LTC128B.128 [R121+0x3800], desc[UR20][R12.64] ;  /* 0x038000000c797fae */ /* 0x000fe2000b981a14 */
[----:B------:R-:W-:-:S03]  /*1630*/  IADD3 R0, PT, PT, R89, R0, R5 ;  /* 0x0000000059007210 */ /* 0x000fc60007ffe005 */
[----:B------:R-:W-:Y:S04]  /*1640*/  LDGSTS.E.BYPASS.LTC128B.128 [R121+0x4800], desc[UR20][R12.64+0x40] ;  /* 0x048000400c797fae */ /* 0x000fe8000b981a14 */
[----:B------:R-:W-:Y:S04]  /*1650*/  LDGSTS.E.BYPASS.LTC128B.128 [R121+0x5800], desc[UR20][R12.64+0x80] ;  /* 0x058000800c797fae */ /* 0x000fe8000b981a14 */
[----:B------:R-:W0:Y:S01]  /*1660*/  LDGDEPBAR ;  /* 0x00000000000079af */ /* 0x000e220000000000 */
[----:B-1----:R-:W-:-:S05]  /*1670*/  IMAD.SHL.U32 R114, R88, 0x10, RZ ;  /* 0x0000001058727824 */ /* 0x002fca00078e00ff */
[----:B------:R-:W-:Y:S02]  /*1680*/  LOP3.LUT R9, R114, 0x100, RZ, 0xc0, !PT ;  /* 0x0000010072097812 */ /* 0x000fe400078ec0ff */
[----:B------:R-:W-:Y:S02]  /*1690*/  LOP3.LUT R114, R11, 0x3e00, R114, 0xf8, !PT ;  /* 0x00003e000b727812 */ /* 0x000fe400078ef872 */
[----:B------:R-:W-:Y:S02]  /*16a0*/  LOP3.LUT R4, R9, 0x20, R2, 0xf8, !PT ;  /* 0x0000002009047812 */ /* 0x000fe400078ef802 */
[----:B------:R-:W-:Y:S01]  /*16b0*/  LOP3.LUT R114, R114, R3, RZ, 0xfc, !PT ;  /* 0x0000000372727212 */ /* 0x000fe200078efcff */
[----:B------:R-:W-:-:S04]  /*16c0*/  DEPBAR.LE SB0, 0x0 ;  /* 0x000080000000791a */ /* 0x000fc80000000000 */
[----:B------:R-:W-:Y:S01]  /*16d0*/  BAR.SYNC.DEFER_BLOCKING 0x0 ;  /* 0x0000000000007b1d */ /* 0x000fe20000010000 */
[----:B------:R-:W-:Y:S01]  /*16e0*/  LOP3.LUT R113, R4, R113, RZ, 0xfc, !PT ;  /* 0x0000007104717212 */ /* 0x000fe200078efcff */
[----:B------:R-:W-:Y:S01]  /*16f0*/  IMAD.MOV.U32 R4, RZ, RZ, 0x20 ;  /* 0x00000020ff047424 */ /* 0x000fe200078e00ff */
[----:B------:R-:W-:Y:S02]  /*1700*/  LEA.HI.X R9, R20, R125, R21, 0x6, P0 ;  /* 0x0000007d14097211 */ /* 0x000fe400000f3415 */
[----:B------:R-:W-:Y:S02]  /*1710*/  LEA R114, R114, UR4, 0x1 ;  /* 0x0000000472727c11 */ /* 0x000fe4000f8e08ff */
[----:B------:R-:W-:Y:S02]  /*1720*/  LEA R113, R113, UR4, 0x1 ;  /* 0x0000000471717c11 */ /* 0x000fe4000f8e08ff */
[C---:B------:R-:W-:Y:S01]  /*1730*/  LOP3.LUT P0, RZ, R88.reuse, 0x4, RZ, 0xc0, !PT ;  /* 0x0000000458ff7812 */ /* 0x040fe2000780c0ff */
[----:B------:R-:W-:Y:S01]  /*1740*/  IMAD.SHL.U32 R88, R88, 0x2, RZ ;  /* 0x0000000258587824 */ /* 0x000fe200078e00ff */
[----:B------:R-:W-:-:S02]  /*1750*/  LOP3.LUT R3, R3, 0x120, R2, 0xf8, !PT ;  /* 0x0000012003037812 */ /* 0x000fc400078ef802 */
[----:B------:R-:W-:Y:S02]  /*1760*/  SEL R4, R4, 0xffffffe0, !P0 ;  /* 0xffffffe004047807 */ /* 0x000fe40004000000 */
[----:B------:R-:W-:-:S03]  /*1770*/  LOP3.LUT R23, R88, 0x6, RZ, 0xc0, !PT ;  /* 0x0000000658177812 */ /* 0x000fc600078ec0ff */
        /* <DEDUP_REMOVED lines=13> */
[----:B------:R-:W4:Y:S04]  /*1850*/  LDSM.16.M88.4 R60, [R113+0x3400] ;  /* 0x00340000713c783b */ /* 0x000f280000000200 */
[----:B------:R-:W-:Y:S04]  /*1860*/  LDSM.16.M88.4 R80, [R112] ;  /* 0x000000007050783b */ /* 0x000fe80000000200 */
[----:B------:R-:W5:Y:S04]  /*1870*/  LDSM.16.M88.4 R92, [R90+0x3000] ;  /* 0x003000005a5c783b */ /* 0x000f680000000200 */
[----:B------:R-:W3:Y:S04]  /*1880*/  LDSM.16.M88.4 R52, [R113+0x3800] ;  /* 0x003800007134783b */ /* 0x000ee80000000200 */
[----:B-1----:R-:W1:Y:S04]  /*1890*/  LDSM.16.M88.4 R8, [R113+0x3c00] ;  /* 0x003c00007108783b */ /* 0x002e680000000200 */
[----:B------:R-:W-:Y:S04]  /*18a0*/  LDSM.16.M88.4 R40, [R114+0x1000] ;  /* 0x001000007228783b */ /* 0x000fe80000000200 */
[----:B------:R-:W1:Y:S04]  /*18b0*/  LDSM.16.M88.4 R84, [R113+0x4000] ;  /* 0x004000007154783b */ /* 0x000e680000000200 */
[----:B------:R-:W1:Y:S04]  /*18c0*/  LDSM.16.M88.4 R76, [R90+0x3400] ;  /* 0x003400005a4c783b */ /* 0x000e680000000200 */
[----:B------:R-:W1:Y:S01]  /*18d0*/  LDSM.16.M88.4 R72, [R90+0x3800] ;  /* 0x003800005a48783b */ /* 0x000e620000000200 */
[C---:B--2---:R-:W-:Y:S03]  /*18e0*/  HMMA.16816.F32 R16, R44.reuse, R32, RZ ;  /* 0x000000202c10723c */ /* 0x044fe600000018ff */
[----:B------:R-:W2:Y:S04]  /*18f0*/  LDSM.16.M88.4 R68, [R90+0x3c00] ;  /* 0x003c00005a44783b */ /* 0x000ea80000000200 */
[----:B------:R-:W-:Y:S01]  /*1900*/  LDSM.16.M88.4 R28, [R112+0x1000] ;  /* 0x00100000701c783b */ /* 0x000fe20000000200 */
[C---:B------:R-:W-:Y:S03]  /*1910*/  HMMA.16816.F32 R32, R44.reuse, R34, RZ ;  /* 0x000000222c20723c */ /* 0x040fe600000018ff */
[----:B------:R-:W2:Y:S04]  /*1920*/  LDSM.16.M88.4 R24, [R90+0x4000] ;  /* 0x004000005a18783b */ /* 0x000ea80000000200 */
[----:B------:R-:W2:Y:S01]  /*1930*/  LDSM.16.M88.4 R36, [R113+0x4400] ;  /* 0x004400007124783b */ /* 0x000ea20000000200 */
[----:B----4-:R-:W-:Y:S03]  /*1940*/  HMMA.16816.F32 R64, R44, R60, RZ ;  /* 0x0000003c2c40723c */ /* 0x010fe600000018ff */
[----:B------:R-:W-:Y:S04]  /*1950*/  LDSM.16.M88.4 R12, [R113+0x5000] ;  /* 0x00500000710c783b */ /* 0x000fe80000000200 */
[----:B------:R-:W0:Y:S01]  /*1960*/  LDGDEPBAR ;  /* 0x00000000000079af */ /* 0x000e220000000000 */
[----:B-----5:R-:W-:Y:S08]  /*1970*/  HMMA.16816.F32 R16, R80, R92, R16 ;  /* 0x0000005c5010723c */ /* 0x020ff00000001810 */
[----:B------:R-:W-:Y:S08]  /*1980*/  HMMA.16816.F32 R60, R44, R62, RZ ;  /* 0x0000003e2c3c723c */ /* 0x000ff000000018ff */
[----:B------:R-:W-:Y:S08]  /*1990*/  HMMA.16816.F32 R32, R80, R94, R32 ;  /* 0x0000005e5020723c */ /* 0x000ff00000001820 */
[C---:B---3--:R-:W-:Y:S08]  /*19a0*/  HMMA.16816.F32 R56, R44.reuse, R52, RZ ;  /* 0x000000342c38723c */ /* 0x048ff000000018ff */
[C---:B------:R-:W-:Y:S08]  /*19b0*/  HMMA.16816.F32 R52, R44.reuse, R54, RZ ;  /* 0x000000362c34723c */ /* 0x040ff000000018ff */
[C---:B-1----:R-:W-:Y:S08]  /*19c0*/  HMMA.16816.F32 R48, R44.reuse, R8, RZ ;  /* 0x000000082c30723c */ /* 0x042ff000000018ff */
[----:B------:R-:W-:Y:S01]  /*19d0*/  HMMA.16816.F32 R44, R44, R10, RZ ;  /* 0x0000000a2c2c723c */ /* 0x000fe200000018ff */
[----:B------:R-:W1:Y:S07]  /*19e0*/  LDSM.16.M88.4 R8, [R114+0x2000] ;  /* 0x002000007208783b */ /* 0x000e6e0000000200 */
[----:B------:R-:W-:Y:S08]  /*19f0*/  HMMA.16816.F32 R16, R40, R84, R16 ;  /* 0x000000542810723c */ /* 0x000ff00000001810 */
[C---:B------:R-:W-:Y:S08]  /*1a00*/  HMMA.16816.F32 R64, R80.reuse, R76, R64 ;  /* 0x0000004c5040723c */ /* 0x040ff00000001840 */
[----:B------:R-:W-:Y:S01]  /*1a10*/  HMMA.16816.F32 R60, R80, R78, R60 ;  /* 0x0000004e503c723c */ /* 0x000fe2000000183c */
[----:B------:R-:W3:Y:S07]  /*1a20*/  LDSM.16.M88.4 R76, [R90+0x4400] ;  /* 0x004400005a4c783b */ /* 0x000eee0000000200 */
[----:B------:R-:W-:Y:S08]  /*1a30*/  HMMA.16816.F32 R32, R40, R86, R32 ;  /* 0x000000562820723c */ /* 0x000ff00000001820 */
[C---:B------:R-:W-:Y:S08]  /*1a40*/  HMMA.16816.F32 R56, R80.reuse, R72, R56 ;  /* 0x000000485038723c */ /* 0x040ff00000001838 */
[C---:B------:R-:W-:Y:S08]  /*1a50*/  HMMA.16816.F32 R52, R80.reuse, R74, R52 ;  /* 0x0000004a5034723c */ /* 0x040ff00000001834 */
[C---:B--2---:R-:W-:Y:S08]  /*1a60*/  HMMA.16816.F32 R48, R80.reuse, R68, R48 ;  /* 0x000000445030723c */ /* 0x044ff00000001830 */
[----:B------:R-:W-:Y:S01]  /*1a70*/  HMMA.16816.F32 R44, R80, R70, R44 ;  /* 0x00000046502c723c */ /* 0x000fe2000000182c */
[----:B------:R-:W-:Y:S04]  /*1a80*/  LDSM.16.M88.4 R68, [R90+0x5000] ;  /* 0x005000005a44783b */ /* 0x000fe80000000200 */
[----:B------:R-:W-:Y:S03]  /*1a90*/  LDSM.16.M88.4 R80, [R113+0x4800] ;  /* 0x004800007150783b */ /* 0x000fe60000000200 */
[C---:B------:R-:W-:Y:S01]  /*1aa0*/  HMMA.16816.F32 R72, R28.reuse, R24, R16 ;  /* 0x000000181c48723c */ /* 0x040fe20000001810 */
[----:B------:R-:W2:Y:S07]  /*1ab0*/  LDSM.16.M88.4 R16, [R112+0x2000] ;  /* 0x002000007010783b */ /* 0x000eae0000000200 */
[----:B------:R-:W-:Y:S01]  /*1ac0*/  HMMA.16816.F32 R32, R28, R26, R32 ;  /* 0x0000001a1c20723c */ /* 0x000fe20000001820 */
[----:B------:R-:W4:Y:S07]  /*1ad0*/  LDSM.16.M88.4 R24, [R113+0x5400] ;  /* 0x005400007118783b */ /* 0x000f2e0000000200 */
[C---:B------:R-:W-:Y:S08]  /*1ae0*/  HMMA.16816.F32 R64, R40.reuse, R36, R64 ;  /* 0x000000242840723c */ /* 0x040ff00000001840 */
[----:B------:R-:W-:Y:S01]  /*1af0*/  HMMA.16816.F32 R60, R40, R38, R60 ;  /* 0x00000026283c723c */ /* 0x000fe2000000183c */
[----:B------:R-:W-:Y:S07]  /*1b00*/  LDSM.16.M88.4 R36, [R90+0x4800] ;  /* 0x004800005a24783b */ /* 0x000fee0000000200 */
[C---:B-1----:R-:W-:Y:S08]  /*1b10*/  HMMA.16816.F32 R72, R8.reuse, R12, R72 ;  /* 0x0000000c0848723c */ /* 0x042ff00000001848 */
[----:B------:R-:W-:Y:S01]  /*1b20*/  HMMA.16816.F32 R32, R8, R14, R32 ;  /* 0x0000000e0820723c */ /* 0x000fe20000001820 */
[----:B------:R-:W1:Y:S07]  /*1b30*/  LDSM.16.M88.4 R12, [R90+0x5400] ;  /* 0x005400005a0c783b */ /* 0x000e6e0000000200 */
[C---:B---3--:R-:W-:Y:S08]  /*1b40*/  HMMA.16816.F32 R64, R28.reuse, R76, R64 ;  /* 0x0000004c1c40723c */ /* 0x048ff00000001840 */
[----:B------:R-:W-:Y:S08]  /*1b50*/  HMMA.16816.F32 R60, R28, R78, R60 ;  /* 0x0000004e1c3c723c */ /* 0x000ff0000000183c */
        /* <DEDUP_REMOVED lines=9> */
[----:B------:R-:W-:Y:S01]  /*1bf0*/  LDSM.16.M88.4 R24, [R90+0x5800] ;  /* 0x005800005a18783b */ /* 0x000fe20000000200 */
[----:B------:R-:W3:Y:S01]  /*1c00*/  MUFU.TANH R72, R72 ;  /* 0x0000004800487308 */ /* 0x000ee20000002400 */
[----:B------:R-:W-:Y:S01]  /*1c10*/  FMUL.FTZ R32, R32, UR5 ;  /* 0x0000000520207c20 */ /* 0x000fe20008410000 */
[----:B------:R-:W-:Y:S01]  /*1c20*/  FMUL.FTZ R33, R33, UR5 ;  /* 0x0000000521217c20 */ /* 0x000fe20008410000 */
[----:B------:R-:W-:Y:S01]  /*1c30*/  FMUL.FTZ R34, R34, UR5 ;  /* 0x0000000522227c20 */ /* 0x000fe20008410000 */
[----:B------:R-:W-:Y:S02]  /*1c40*/  FMUL.FTZ R35, R35, UR5 ;  /* 0x0000000523237c20 */ /* 0x000fe40008410000 */
[----:B------:R-:W-:Y:S02]  /*1c50*/  HMMA.16816.F32 R56, R40, R80, R56 ;  /* 0x000000502838723c */ /* 0x000fe40000001838 */
[----:B------:R-:W-:Y:S06]  /*1c60*/  MUFU.TANH R76, R32 ;  /* 0x00000020004c7308 */ /* 0x000fec0000002400 */
[C---:B-1----:R-:W-:Y:S02]  /*1c70*/  HMMA.16816.F32 R64, R16.reuse, R12, R64 ;  /* 0x0000000c1040723c */ /* 0x042fe40000001840 */
[----:B------:R-:W-:Y:S06]  /*1c80*/  MUFU.TANH R77, R33 ;  /* 0x00000021004d7308 */ /* 0x000fec0000002400 */
[----:B------:R-:W-:Y:S01]  /*1c90*/  HMMA.16816.F32 R60, R16, R14, R60 ;  /* 0x0000000e103c723c */ /* 0x000fe2000000183c */
[----:B------:R-:W1:Y:S01]  /*1ca0*/  LDSM.16.M88.4 R12, [R90+0x4c00] ;  /* 0x004c00005a0c783b */ /* 0x000e620000000200 */
[----:B------:R-:W-:Y:S06]  /*1cb0*/  MUFU.TANH R78, R34 ;  /* 0x00000022004e7308 */ /* 0x000fec0000002400 */
[----:B------:R-:W-:Y:S01]  /*1cc0*/  HMMA.16816.F32 R80, R40, R82, R52 ;  /* 0x000000522850723c */ /* 0x000fe20000001834 */
[----:B------:R-:W4:Y:S01]  /*1cd0*/  LDSM.16.M88.4 R52, [R113+0x5800] ;  /* 0x005800007134783b */ /* 0x000f220000000200 */
[----:B------:R-:W-:Y:S06]  /*1ce0*/  MUFU.TANH R73, R73 ;  /* 0x0000004900497308 */ /* 0x000fec0000002400 */
[----:B------:R-:W-:Y:S01]  /*1cf0*/  HMMA.16816.F32 R56, R28, R36, R56 ;  /* 0x000000241c38723c */ /* 0x000fe20000001838 */
[----:B------:R-:W-:Y:S01]  /*1d00*/  FMUL.FTZ R37, R64, UR5 ;  /* 0x0000000540257c20 */ /* 0x000fe20008410000 */
[----:B------:R5:W-:Y:S01]  /*1d10*/  MUFU.TANH R36, R35 ;  /* 0x0000002300247308 */ /* 0x000be20000002400 */
[----:B------:R-:W-:-:S05]  /*1d20*/  FMUL.FTZ R64, R65, UR5 ;  /* 0x0000000541407c20 */ /* 0x000fca0008410000 */
[C---:B--2---:R-:W-:Y:S02]  /*1d30*/  HMMA.16816.F32 R48, R40.reuse, R68, R48 ;  /* 0x000000442830723c */ /* 0x044fe40000001830 */
[----:B------:R-:W2:Y:S06]  /*1d40*/  MUFU.TANH R74, R74 ;  /* 0x0000004a004a7308 */ /* 0x000eac0000002400 */
[----:B------:R-:W-:Y:S01]  /*1d50*/  HMMA.16816.F32 R44, R40, R70, R44 ;  /* 0x00000046282c723c */ /* 0x000fe2000000182c */
[----:B------:R-:W-:Y:S01]  /*1d60*/  FMUL.FTZ R40, R63, UR5 ;  /* 0x000000053f287c20 */ /* 0x000fe20008410000 */
[----:B------:R-:W2:Y:S01]  /*1d70*/  MUFU.TANH R75, R75 ;  /* 0x0000004b004b7308 */ /* 0x000ea20000002400 */
[----:B-----5:R-:W5:Y:S05]  /*1d80*/  LDSM.16.M88.4 R32, [R113+0x5c00] ;  /* 0x005c00007120783b */ /* 0x020f6a0000000200 */
[C---:B------:R-:W-:Y:S01]  /*1d90*/  HMMA.16816.F32 R80, R28.reuse, R38, R80 ;  /* 0x000000261c50723c */ /* 0x040fe20000001850 */
[----:B------:R-:W-:Y:S01]  /*1da0*/  FMUL.FTZ R38, R67, UR5 ;  /* 0x0000000543267c20 */ /* 0x000fe20008410000 */
[----:B------:R-:W-:Y:S01]  /*1db0*/  FMUL.FTZ R39, R60, UR5 ;  /* 0x000000053c277c20 */ /* 0x000fe20008410000 */
[----:B------:R-:W2:Y:S05]  /*1dc0*/  MUFU.TANH R37, R37 ;  /* 0x0000002500257308 */ /* 0x000eaa0000002400 */
[C---:B-1----:R-:W-:Y:S03]  /*1dd0*/  HMMA.16816.F32 R48, R28.reuse, R12, R48 ;  /* 0x0000000c1c30723c */ /* 0x042fe60000001830 */
[----:B------:R-:W-:Y:S05]  /*1de0*/  MUFU.TANH R64, R64 ;  /* 0x0000004000407308 */ /* 0x000fea0000002400 */
[----:B------:R-:W-:Y:S01]  /*1df0*/  HMMA.16816.F32 R44, R28, R14, R44 ;  /* 0x0000000e1c2c723c */ /* 0x000fe2000000182c */
[----:B------:R-:W1:Y:S01]  /*1e00*/  LDSM.16.M88.4 R12, [R90+0x5c00] ;  /* 0x005c00005a0c783b */ /* 0x000e620000000200 */
[----:B------:R-:W-:-:S04]  /*1e10*/  DEPBAR.LE SB0, 0x0 ;  /* 0x000080000000791a */ /* 0x000fc80000000000 */
[----:B------:R-:W-:Y:S02]  /*1e20*/  MUFU.TANH R38, R38 ;  /* 0x0000002600267308 */ /* 0x000fe40000002400 */
[----:B----4-:R-:W-:Y:S01]  /*1e30*/  HMMA.16816.F32 R56, R8, R52, R56 ;  /* 0x000000340838723c */ /* 0x010fe20000001838 */
[----:B------:R-:W-:-:S05]  /*1e40*/  FMUL.FTZ R52, R66, UR5 ;  /* 0x0000000542347c20 */ /* 0x000fca0008410000 */
[----:B------:R-:W-:Y:S02]  /*1e50*/  MUFU.TANH R39, R39 ;  /* 0x0000002700277308 */ /* 0x000fe40000002400 */
[C---:B------:R-:W-:Y:S06]  /*1e60*/  HMMA.16816.F32 R80, R8.reuse, R54, R80 ;  /* 0x000000360850723c */ /* 0x040fec0000001850 */
[----:B------:R-:W4:Y:S02]  /*1e70*/  MUFU.TANH R52, R52 ;  /* 0x0000003400347308 */ /* 0x000f240000002400 */
[----:B-----5:R-:W-:Y:S06]  /*1e80*/  HMMA.16816.F32 R48, R8, R32, R48 ;  /* 0x000000200830723c */ /* 0x020fec0000001830 */
[----:B------:R-:W-:Y:S02]  /*1e90*/  MUFU.TANH R40, R40 ;  /* 0x0000002800287308 */ /* 0x000fe40000002400 */
[----:B------:R-:W-:Y:S01]  /*1ea0*/  HMMA.16816.F32 R56, R16, R24, R56 ;  /* 0x000000181038723c */ /* 0x000fe20000001838 */
[----:B------:R-:W-:Y:S01]  /*1eb0*/  FMUL.FTZ R24, R61, UR5 ;  /* 0x000000053d187c20 */ /* 0x000fe20008410000 */
[----:B------:R-:W-:-:S05]  /*1ec0*/  FMUL.FTZ R25, R62, UR5 ;  /* 0x000000053e197c20 */ /* 0x000fca0008410000 */
[----:B------:R-:W-:Y:S01]  /*1ed0*/  MUFU.TANH R24, R24 ;  /* 0x0000001800187308 */ /* 0x000fe20000002400 */
[----:B------:R-:W-:Y:S01]  /*1ee0*/  HMMA.16816.F32 R44, R8, R34, R44 ;  /* 0x00000022082c723c */ /* 0x000fe2000000182c */
[C-C-:B------:R-:W-:Y:S02]  /*1ef0*/  LOP3.LUT R9, R126.reuse, 0x8, R23.reuse, 0xfe, !PT ;  /* 0x000000087e097812 */ /* 0x140fe400078efe17 */
[----:B------:R-:W-:-:S04]  /*1f00*/  LOP3.LUT R11, R126, 0x20, R23, 0xfe, !PT ;  /* 0x000000207e0b7812 */ /* 0x000fc800078efe17 */
[----:B------:R-:W5:Y:S01]  /*1f10*/  MUFU.TANH R25, R25 ;  /* 0x0000001900197308 */ /* 0x000f620000002400 */
[C---:B------:R-:W-:Y:S01]  /*1f20*/  HMMA.16816.F32 R80, R16.reuse, R26, R80 ;  /* 0x0000001a1050723c */ /* 0x040fe20000001850 */
[C---:B------:R-:W-:Y:S02]  /*1f30*/  VIMNMX R26, PT, PT, R0.reuse, R5, PT ;  /* 0x00000005001a7248 */ /* 0x040fe40003fe0100 */
[----:B------:R-:W-:Y:S01]  /*1f40*/  VIADDMNMX R0, R0, 0x8, R5, PT ;  /* 0x0000000800007846 */ /* 0x000fe20003800105 */
[----:B------:R-:W-:Y:S01]  /*1f50*/  FMUL.FTZ R56, R56, UR5 ;  /* 0x0000000538387c20 */ /* 0x000fe20008410000 */
[C---:B------:R-:W-:Y:S01]  /*1f60*/  LOP3.LUT R27, R126.reuse, R23, RZ, 0xfc, !PT ;  /* 0x000000177e1b7212 */ /* 0x040fe200078efcff */
[----:B------:R-:W-:Y:S01]  /*1f70*/  FMUL.FTZ R59, R59, UR5 ;  /* 0x000000053b3b7c20 */ /* 0x000fe20008410000 */
[--C-:B------:R-:W-:Y:S01]  /*1f80*/  LOP3.LUT R5, R126, 0x1, R23.reuse, 0xfe, !PT ;  /* 0x000000017e057812 */ /* 0x100fe200078efe17 */
[C---:B-1----:R-:W-:Y:S01]  /*1f90*/  HMMA.16816.F32 R48, R16.reuse, R12, R48 ;  /* 0x0000000c1030723c */ /* 0x042fe20000001830 */
[-C--:B------:R-:W-:Y:S01]  /*1fa0*/  ISETP.GE.AND P6, PT, R27, R26.reuse, PT ;  /* 0x0000001a1b00720c */ /* 0x080fe20003fc6270 */
[----:B------:R-:W1:Y:S01]  /*1fb0*/  MUFU.TANH R132, R56 ;  /* 0x0000003800847308 */ /* 0x000e620000002400 */
[C---:B------:R-:W-:Y:S01]  /*1fc0*/  ISETP.GE.AND P2, PT, R5.reuse, R26, PT ;  /* 0x0000001a0500720c */ /* 0x040fe20003f46270 */
[----:B------:R-:W-:Y:S01]  /*1fd0*/  FMUL.FTZ R58, R58, UR5 ;  /* 0x000000053a3a7c20 */ /* 0x000fe20008410000 */
[-C--:B------:R-:W-:Y:S01]  /*1fe0*/  ISETP.GE.AND P1, PT, R5, R0.reuse, PT ;  /* 0x000000000500720c */ /* 0x080fe20003f26270 */
[----:B------:R-:W-:Y:S01]  /*1ff0*/  FMUL.FTZ R57, R57, UR5 ;  /* 0x0000000539397c20 */ /* 0x000fe20008410000 */
[--C-:B------:R-:W-:Y:S01]  /*2000*/  LOP3.LUT R5, R126, 0x9, R23.reuse, 0xfe, !PT ;  /* 0x000000097e057812 */ /* 0x100fe200078efe17 */
[----:B------:R-:W-:Y:S01]  /*2010*/  HMMA.16816.F32 R44, R16, R14, R44 ;  /* 0x0000000e102c723c */ /* 0x000fe2000000182c */
[----:B------:R-:W-:Y:S01]  /*2020*/  ISETP.GE.AND P5, PT, R27, R0, PT ;  /* 0x000000001b00720c */ /* 0x000fe20003fa6270 */
[----:B------:R-:W1:Y:S01]  /*2030*/  MUFU.TANH R111, R59 ;  /* 0x0000003b006f7308 */ /* 0x000e620000002400 */
[C---:B------:R-:W-:Y:S01]  /*2040*/  ISETP.GE.AND P4, PT, R9.reuse, R26, PT ;  /* 0x0000001a0900720c */ /* 0x040fe20003f86270 */
[----:B------:R-:W-:Y:S01]  /*2050*/  FMUL.FTZ R80, R80, UR5 ;  /* 0x0000000550507c20 */ /* 0x000fe20008410000 */
[----:B------:R-:W-:Y:S01]  /*2060*/  ISETP.GE.AND P0, PT, R9, R0, PT ;  /* 0x000000000900720c */ /* 0x000fe20003f06270 */
[----:B------:R-:W-:Y:S01]  /*2070*/  FMUL.FTZ R81, R81, UR5 ;  /* 0x0000000551517c20 */ /* 0x000fe20008410000 */
[----:B---3--:R-:W-:Y:S01]  /*2080*/  FSEL R72, R72, -INF , !P6 ;  /* 0xff80000048487808 */ /* 0x008fe20007000000 */
[----:B------:R-:W-:Y:S01]  /*2090*/  FMUL.FTZ R82, R82, UR5 ;  /* 0x0000000552527c20 */ /* 0x000fe20008410000 */
[C---:B------:R-:W-:Y:S01]  /*20a0*/  ISETP.GE.AND P3, PT, R5.reuse, R26, PT ;  /* 0x0000001a0500720c */ /* 0x040fe20003f66270 */
[----:B------:R-:W-:Y:S01]  /*20b0*/  MUFU.TANH R110, R80 ;  /* 0x00000050006e7308 */ /* 0x000fe20000002400 */
[----:B------:R-:W-:Y:S01]  /*20c0*/  ISETP.GE.AND P6, PT, R5, R0, PT ;  /* 0x000000000500720c */ /* 0x000fe20003fc6270 */
[----:B------:R-:W-:Y:S01]  /*20d0*/  FMUL.FTZ R49, R49, UR5 ;  /* 0x0000000531317c20 */ /* 0x000fe20008410000 */
[C-C-:B------:R-:W-:Y:S01]  /*20e0*/  LOP3.LUT R9, R126.reuse, 0x10, R23.reuse, 0xfe, !PT ;  /* 0x000000107e097812 */ /* 0x140fe200078efe17 */
[----:B------:R-:W-:Y:S01]  /*20f0*/  FMUL.FTZ R83, R83, UR5 ;  /* 0x0000000553537c20 */ /* 0x000fe20008410000 */
[--C-:B------:R-:W-:Y:S01]  /*2100*/  LOP3.LUT R5, R126, 0x11, R23.reuse, 0xfe, !PT ;  /* 0x000000117e057812 */ /* 0x100fe200078efe17 */
[----:B------:R-:W-:Y:S01]  /*2110*/  FMUL.FTZ R48, R48, UR5 ;  /* 0x0000000530307c20 */ /* 0x000fe20008410000 */
[----:B--2---:R-:W-:Y:S01]  /*2120*/  FSEL R27, R74, -INF , !P5 ;  /* 0xff8000004a1b7808 */ /* 0x004fe20006800000 */
[----:B------:R-:W2:Y:S01]  /*2130*/  MUFU.TANH R103, R49 ;  /* 0x0000003100677308 */ /* 0x000ea20000002400 */
[----:B------:R-:W-:Y:S01]  /*2140*/  FSEL R10, R73, -INF , !P2 ;  /* 0xff800000490a7808 */ /* 0x000fe20005000000 */
[----:B------:R-:W-:Y:S01]  /*2150*/  FMUL.FTZ R44, R44, UR5 ;  /* 0x000000052c2c7c20 */ /* 0x000fe20008410000 */
[----:B------:R-:W-:Y:S01]  /*2160*/  ISETP.GE.AND P5, PT, R9, R26, PT ;  /* 0x0000001a0900720c */ /* 0x000fe20003fa6270 */
[----:B------:R-:W-:Y:S01]  /*2170*/  FMUL.FTZ R45, R45, UR5 ;  /* 0x000000052d2d7c20 */ /* 0x000fe20008410000 */
[----:B------:R-:W-:Y:S01]  /*2180*/  ISETP.GE.AND P2, PT, R9, R0, PT ;  /* 0x000000000900720c */ /* 0x000fe20003f46270 */
[----:B------:R-:W-:Y:S01]  /*2190*/  FMUL.FTZ R50, R50, UR5 ;  /* 0x0000000532327c20 */ /* 0x000fe20008410000 */
[----:B------:R-:W-:Y:S01]  /*21a0*/  FSEL R75, R75, -INF , !P1 ;  /* 0xff8000004b4b7808 */ /* 0x000fe20004800000 */
[----:B------:R-:W3:Y:S01]  /*21b0*/  MUFU.TANH R117, R58 ;  /* 0x0000003a00757308 */ /* 0x000ee20000002400 */
[----:B------:R-:W-:Y:S01]  /*21c0*/  FSEL R12, R76, -INF , !P4 ;  /* 0xff8000004c0c7808 */ /* 0x000fe20006000000 */
[----:B------:R-:W-:Y:S01]  /*21d0*/  FMUL.FTZ R51, R51, UR5 ;  /* 0x0000000533337c20 */ /* 0x000fe20008410000 */
[C---:B------:R-:W-:Y:S01]  /*21e0*/  ISETP.GE.AND P1, PT, R5.reuse, R26, PT ;  /* 0x0000001a0500720c */ /* 0x040fe20003f26270 */
[----:B------:R-:W-:Y:S01]  /*21f0*/  FMUL.FTZ R46, R46, UR5 ;  /* 0x000000052e2e7c20 */ /* 0x000fe20008410000 */
[----:B------:R-:W-:Y:S01]  /*2200*/  ISETP.GE.AND P4, PT, R5, R0, PT ;  /* 0x000000000500720c */ /* 0x000fe20003f86270 */
[----:B------:R-:W-:Y:S01]  /*2210*/  FMUL.FTZ R47, R47, UR5 ;  /* 0x000000052f2f7c20 */ /* 0x000fe20008410000 */
[C-C-:B------:R-:W-:Y:S01]  /*2220*/  LOP3.LUT R9, R126.reuse, 0x18, R23.reuse, 0xfe, !PT ;  /* 0x000000187e097812 */ /* 0x140fe200078efe17 */
[----:B------:R-:W3:Y:S01]  /*2230*/  MUFU.TANH R130, R57 ;  /* 0x0000003900827308 */ /* 0x000ee20000002400 */
[----:B------:R-:W-:-:S02]  /*2240*/  LOP3.LUT R5, R126, 0x19, R23, 0xfe, !PT ;  /* 0x000000197e057812 */ /* 0x000fc400078efe17 */
[----:B------:R-:W-:Y:S02]  /*2250*/  FSEL R15, R78, -INF , !P0 ;  /* 0xff8000004e0f7808 */ /* 0x000fe40004000000 */
[----:B------:R-:W-:Y:S02]  /*2260*/  FSEL R18, R77, -INF , !P3 ;  /* 0xff8000004d127808 */ /* 0x000fe40005800000 */
[C---:B------:R-:W-:Y:S01]  /*2270*/  ISETP.GE.AND P0, PT, R9.reuse, R26, PT ;  /* 0x0000001a0900720c */ /* 0x040fe20003f06270 */
[----:B------:R-:W-:Y:S01]  /*2280*/  MUFU.TANH R108, R81 ;  /* 0x00000051006c7308 */ /* 0x000fe20000002400 */
[----:B------:R-:W-:Y:S02]  /*2290*/  ISETP.GE.AND P3, PT, R9, R0, PT ;  /* 0x000000000900720c */ /* 0x000fe40003f66270 */
[----:B------:R-:W-:Y:S02]  /*22a0*/  FSEL R17, R36, -INF , !P6 ;  /* 0xff80000024117808 */ /* 0x000fe40007000000 */
[----:B------:R-:W-:-:S02]  /*22b0*/  FSEL R14, R37, -INF , !P5 ;  /* 0xff800000250e7808 */ /* 0x000fc40006800000 */
[C---:B------:R-:W-:Y:S01]  /*22c0*/  ISETP.GE.AND P6, PT, R5.reuse, R26, PT ;  /* 0x0000001a0500720c */ /* 0x040fe20003fc6270 */
[----:B------:R-:W3:Y:S01]  /*22d0*/  MUFU.TANH R109, R82 ;  /* 0x00000052006d7308 */ /* 0x000ee20000002400 */
[----:B------:R-:W-:Y:S02]  /*22e0*/  ISETP.GE.AND P5, PT, R5, R0, PT ;  /* 0x000000000500720c */ /* 0x000fe40003fa6270 */
[----:B------:R-:W-:Y:S02]  /*22f0*/  LOP3.LUT R9, R126, 0x21, R23, 0xfe, !PT ;  /* 0x000000217e097812 */ /* 0x000fe400078efe17 */
[----:B----4-:R-:W-:Y:S02]  /*2300*/  FSEL R5, R52, -INF , !P2 ;  /* 0xff80000034057808 */ /* 0x010fe40005000000 */
[----:B------:R-:W-:Y:S01]  /*2310*/  FSEL R64, R64, -INF , !P1 ;  /* 0xff80000040407808 */ /* 0x000fe20004800000 */
[----:B------:R-:W4:Y:S01]  /*2320*/  MUFU.TANH R107, R83 ;  /* 0x00000053006b7308 */ /* 0x000f220000002400 */
[----:B------:R-:W-:-:S02]  /*2330*/  ISETP.GE.AND P2, PT, R11, R26, PT ;  /* 0x0000001a0b00720c */ /* 0x000fc40003f46270 */
[----:B------:R-:W-:Y:S02]  /*2340*/  ISETP.GE.AND P1, PT, R11, R0, PT ;  /* 0x000000000b00720c */ /* 0x000fe40003f26270 */
[----:B------:R-:W-:Y:S02]  /*2350*/  FSEL R11, R38, -INF , !P4 ;  /* 0xff800000260b7808 */ /* 0x000fe40006000000 */
[----:B------:R-:W-:Y:S01]  /*2360*/  FSEL R16, R39, -INF , !P0 ;  /* 0xff80000027107808 */ /* 0x000fe20004000000 */
[----:B------:R-:W4:Y:S01]  /*2370*/  MUFU.TANH R104, R48 ;  /* 0x0000003000687308 */ /* 0x000f220000002400 */
[C---:B------:R-:W-:Y:S02]  /*2380*/  ISETP.GE.AND P4, PT, R9.reuse, R26, PT ;  /* 0x0000001a0900720c */ /* 0x040fe40003f86270 */
[----:B------:R-:W-:Y:S02]  /*2390*/  ISETP.GE.AND P0, PT, R9, R0, PT ;  /* 0x000000000900720c */ /* 0x000fe40003f06270 */
[----:B------:R-:W-:-:S02]  /*23a0*/  LOP3.LUT R9, R126, 0x28, R23, 0xfe, !PT ;  /* 0x000000287e097812 */ /* 0x000fc400078efe17 */
[----:B------:R-:W-:Y:S01]  /*23b0*/  LOP3.LUT R19, R126, 0x29, R23, 0xfe, !PT ;  /* 0x000000297e137812 */ /* 0x000fe200078efe17 */
[----:B------:R-:W4:Y:S01]  /*23c0*/  MUFU.TANH R102, R44 ;  /* 0x0000002c00667308 */ /* 0x000f220000002400 */
[----:B-----5:R-:W-:Y:S02]  /*23d0*/  FSEL R13, R25, -INF , !P3 ;  /* 0xff800000190d7808 */ /* 0x020fe40005800000 */
[----:B------:R-:W-:Y:S02]  /*23e0*/  FSEL R8, R24, -INF , !P6 ;  /* 0xff80000018087808 */ /* 0x000fe40007000000 */
[C---:B------:R-:W-:Y:S02]  /*23f0*/  ISETP.GE.AND P3, PT, R9.reuse, R26, PT ;  /* 0x0000001a0900720c */ /* 0x040fe40003f66270 */
[----:B------:R-:W-:Y:S01]  /*2400*/  ISETP.GE.AND P6, PT, R9, R0, PT ;  /* 0x000000000900720c */ /* 0x000fe20003fc6270 */
[----:B------:R-:W5:Y:S01]  /*2410*/  MUFU.TANH R101, R45 ;  /* 0x0000002d00657308 */ /* 0x000f620000002400 */
[----:B------:R-:W-:-:S02]  /*2420*/  FSEL R9, R40, -INF , !P5 ;  /* 0xff80000028097808 */ /* 0x000fc40006800000 */
[----:B-1----:R-:W-:Y:S02]  /*2430*/  FSEL R132, R132, -INF , !P2 ;  /* 0xff80000084847808 */ /* 0x002fe40005000000 */
[C---:B------:R-:W-:Y:S02]  /*2440*/  ISETP.GE.AND P5, PT, R19.reuse, R26, PT ;  /* 0x0000001a1300720c */ /* 0x040fe40003fa6270 */
[----:B------:R-:W-:Y:S01]  /*2450*/  ISETP.GE.AND P2, PT, R19, R0, PT ;  /* 0x000000001300720c */ /* 0x000fe20003f46270 */
[----:B------:R-:W1:Y:S01]  /*2460*/  MUFU.TANH R99, R50 ;  /* 0x0000003200637308 */ /* 0x000e620000002400 */
[----:B------:R-:W-:Y:S02]  /*2470*/  LOP3.LUT R19, R126, 0x31, R23, 0xfe, !PT ;  /* 0x000000317e137812 */ /* 0x000fe400078efe17 */
[----:B------:R-:W-:Y:S02]  /*2480*/  FSEL R111, R111, -INF , !P0 ;  /* 0xff8000006f6f7808 */ /* 0x000fe40004000000 */
[----:B------:R-:W-:-:S02]  /*2490*/  ISETP.GE.AND P0, PT, R19, R26, PT ;  /* 0x0000001a1300720c */ /* 0x000fc40003f06270 */
[----:B------:R-:W-:Y:S01]  /*24a0*/  LOP3.LUT R25, R126, 0x30, R23, 0xfe, !PT ;  /* 0x000000307e197812 */ /* 0x000fe200078efe17 */
[----:B------:R-:W1:Y:S01]  /*24b0*/  MUFU.TANH R100, R51 ;  /* 0x0000003300647308 */ /* 0x000e620000002400 */
[----:B--2---:R-:W-:Y:S02]  /*24c0*/  FSEL R103, R103, -INF , !P0 ;  /* 0xff80000067677808 */ /* 0x004fe40004000000 */
[----:B------:R-:W-:Y:S02]  /*24d0*/  ISETP.NE.AND P0, PT, R22, 0x1, PT ;  /* 0x000000011600780c */ /* 0x000fe40003f05270 */
[----:B------:R-:W-:Y:S02]  /*24e0*/  FSEL R110, R110, -INF , !P3 ;  /* 0xff8000006e6e7808 */ /* 0x000fe40005800000 */
[----:B---3--:R-:W-:Y:S01]  /*24f0*/  FSEL R117, R117, -INF , !P1 ;  /* 0xff80000075757808 */ /* 0x008fe20004800000 */
[----:B------:R-:W2:Y:S01]  /*2500*/  MUFU.TANH R97, R46 ;  /* 0x0000002e00617308 */ /* 0x000ea20000002400 */
[----:B------:R-:W-:Y:S01]  /*2510*/  BAR.SYNC.DEFER_BLOCKING 0x0 ;  /* 0x0000000000007b1d */ /* 0x000fe20000010000 */
[----:B------:R-:W-:-:S02]  /*2520*/  ISETP.GE.AND P3, PT, R19, R0, PT ;  /* 0x000000001300720c */ /* 0x000fc40003f66270 */
[----:B------:R-:W-:Y:S02]  /*2530*/  ISETP.GE.AND P1, PT, R25, R26, PT ;  /* 0x0000001a1900720c */ /* 0x000fe40003f26270 */
[C-C-:B------:R-:W-:Y:S02]  /*2540*/  LOP3.LUT R19, R126.reuse, 0x38, R23.reuse, 0xfe, !PT ;  /* 0x000000387e137812 */ /* 0x140fe400078efe17 */
[----:B------:R-:W3:Y:S01]  /*2550*/  MUFU.TANH R95, R47 ;  /* 0x0000002f005f7308 */ /* 0x000ee20000002400 */
[----:B------:R-:W-:Y:S02]  /*2560*/  LOP3.LUT R23, R126, 0x39, R23, 0xfe, !PT ;  /* 0x000000397e177812 */ /* 0x000fe400078efe17 */
[----:B------:R-:W-:Y:S02]  /*2570*/  FSEL R130, R130, -INF , !P4 ;  /* 0xff80000082827808 */ /* 0x000fe40006000000 */
[----:B------:R-:W-:Y:S02]  /*2580*/  FSEL R109, R109, -INF , !P6 ;  /* 0xff8000006d6d7808 */ /* 0x000fe40007000000 */
[----:B------:R-:W-:-:S02]  /*2590*/  FSEL R108, R108, -INF , !P5 ;  /* 0xff8000006c6c7808 */ /* 0x000fc40006800000 */
[----:B----4-:R-:W-:Y:S02]  /*25a0*/  FSEL R107, R107, -INF , !P2 ;  /* 0xff8000006b6b7808 */ /* 0x010fe40005000000 */
[----:B------:R-:W-:Y:S02]  /*25b0*/  FSEL R104, R104, -INF , !P1 ;  /* 0xff80000068687808 */ /* 0x000fe40004800000 */
[----:B------:R-:W-:Y:S02]  /*25c0*/  ISETP.GE.AND P4, PT, R25, R0, PT ;  /* 0x000000001900720c */ /* 0x000fe40003f86270 */
[-C--:B------:R-:W-:Y:S02]  /*25d0*/  ISETP.GE.AND P6, PT, R19, R26.reuse, PT ;  /* 0x0000001a1300720c */ /* 0x080fe40003fc6270 */
[----:B------:R-:W-:Y:S02]  /*25e0*/  ISETP.GE.AND P5, PT, R23, R26, PT ;  /* 0x0000001a1700720c */ /* 0x000fe40003fa6270 */
[----:B------:R-:W-:-:S02]  /*25f0*/  ISETP.GE.AND P2, PT, R19, R0, PT ;  /* 0x000000001300720c */ /* 0x000fc40003f46270 */
[----:B------:R-:W-:Y:S02]  /*2600*/  ISETP.GE.AND P1, PT, R23, R0, PT ;  /* 0x000000001700720c */ /* 0x000fe40003f26270 */
[----:B------:R-:W-:Y:S02]  /*2610*/  FSEL R102, R102, -INF , !P6 ;  /* 0xff80000066667808 */ /* 0x000fe40007000000 */
[----:B-----5:R-:W-:Y:S02]  /*2620*/  FSEL R101, R101, -INF , !P5 ;  /* 0xff80000065657808 */ /* 0x020fe40006800000 */
[----:B-1----:R-:W-:Y:S02]  /*2630*/  FSEL R99, R99, -INF , !P4 ;  /* 0xff80000063637808 */ /* 0x002fe40006000000 */
[----:B------:R-:W-:Y:S02]  /*2640*/  FSEL R100, R100, -INF , !P3 ;  /* 0xff80000064647808 */ /* 0x000fe40005800000 */
[----:B--2---:R-:W-:-:S02]  /*2650*/  FSEL R97, R97, -INF , !P2 ;  /* 0xff80000061617808 */ /* 0x004fc40005000000 */
[----:B---3--:R-:W-:Y:S01]  /*2660*/  FSEL R95, R95, -INF , !P1 ;  /* 0xff8000005f5f7808 */ /* 0x008fe20004800000 */
        /* <DEDUP_REMOVED lines=12> */
.L_x_4204:
        /* <DEDUP_REMOVED lines=58> */
.L_x_4205:
[C---:B------:R-:W-:Y:S01]  /*2ad0*/  LEA R24, P1, R123.reuse, R116, 0x1 ;  /* 0x000000747b187211 */ /* 0x040fe200078208ff */
[----:B------:R-:W-:Y:S02]  /*2ae0*/  IMAD.MOV.U32 R6, RZ, RZ, R116 ;  /* 0x000000ffff067224 */ /* 0x000fe400078e0074 */
[----:B------:R-:W-:Y:S01]  /*2af0*/  IMAD.MOV.U32 R7, RZ, RZ, R115 ;  /* 0x000000ffff077224 */ /* 0x000fe200078e0073 */
[----:B------:R-:W-:-:S04]  /*2b00*/  LEA.HI.X R25, R123, R115, R122, 0x1, P1 ;  /* 0x000000737b197211 */ /* 0x000fc800008f0c7a */
        /* <DEDUP_REMOVED lines=10> */
.L_x_4203:
        /* <DEDUP_REMOVED lines=17> */
[----:B------:R-:W-:Y:S01]  /*2cc0*/  LEA R91, R3, UR4, 0x1 ;  /* 0x00000004035b7c11 */ /* 0x000fe2000f8e08ff */
[----:B------:R-:W2:Y:S03]  /*2cd0*/  SHFL.BFLY PT, R19, R24, 0x2, 0x1f ;  /* 0x0c401f0018137f89 */ /* 0x000ea600000e0000 */
[----:B------:R-:W-:Y:S01]  /*2ce0*/  IADD3 R88, PT, PT, R4, R91, RZ ;  /* 0x0000005b04587210 */ /* 0x000fe20007ffe0ff */
        /* <DEDUP_REMOVED lines=10> */
[----:B------:R-:W-:Y:S01]  /*2d90*/  LDSM.16.MT88.4 R28, [R91+0x6400] ;  /* 0x006400005b1c783b */ /* 0x000fe20000004200 */
[----:B--2---:R-:W-:Y:S02]  /*2da0*/  FMNMX.FTZ R2, R19, R2, !PT ;  /* 0x0000000213027209 */ /* 0x004fe40007810000 */
[----:B---3--:R-:W-:-:S03]  /*2db0*/  FMNMX.FTZ R0, R7, R0, !PT ;  /* 0x0000000007007209 */ /* 0x008fc60007810000 */
[C---:B-1----:R-:W-:Y:S01]  /*2dc0*/  FMUL.FTZ R105, R2.reuse, UR5 ;  /* 0x0000000502697c20 */ /* 0x042fe20008410000 */
        /* <DEDUP_REMOVED lines=25> */
[----:B------:R-:W-:Y:S01]  /*2f60*/  LDSM.16.MT88.4 R24, [R88+0x6400] ;  /* 0x006400005818783b */ /* 0x000fe20000004200 */
[----:B------:R-:W3:Y:S01]  /*2f70*/  MUFU.EX2 R85, R85 ;  /* 0x0000005500557308 */ /* 0x000ee20000000800 */
[----:B------:R-:W-:Y:S01]  /*2f80*/  FFMA.FTZ R138, R101, UR5, -R105 ;  /* 0x00000005658a7c23 */ /* 0x000fe20008010869 */
[--C-:B------:R-:W-:Y:S01]  /*2f90*/  FFMA.FTZ R136, R95, UR5, -R106.reuse ;  /* 0x000000055f887c23 */ /* 0x100fe2000801086a */
[----:B------:R-:W4:Y:S01]  /*2fa0*/  LDSM.16.MT88.4 R12, [R88+0x8000] ;  /* 0x00800000580c783b */ /* 0x000f220000004200 */
[----:B------:R-:W-:Y:S01]  /*2fb0*/  MUFU.EX2 R89, R89 ;  /* 0x0000005900597308 */ /* 0x000fe20000000800 */
[----:B------:R-:W-:Y:S01]  /*2fc0*/  FFMA.FTZ R99, R99, UR5, -R106 ;  /* 0x0000000563637c23 */ /* 0x000fe2000801086a */
[----:B-1----:R-:W-:Y:S01]  /*2fd0*/  F2FP.F16.F32.PACK_AB R48, R93, R96 ;  /* 0x000000605d30723e */ /* 0x002fe200000000ff */
[----:B------:R-:W-:Y:S01]  /*2fe0*/  LDSM.16.MT88.4 R16, [R88+0x7400] ;  /* 0x007400005810783b */ /* 0x000fe20000004200 */
[----:B------:R-:W1:Y:S01]  /*2ff0*/  MUFU.EX2 R98, R98 ;  /* 0x0000006200627308 */ /* 0x000e620000000800 */
[----:B------:R-:W-:-:S03]  /*3000*/  FADD.FTZ R93, R96, R93 ;  /* 0x0000005d605d7221 */ /* 0x000fc60000010000 */
[----:B------:R-:W-:Y:S01]  /*3010*/  MUFU.EX2 R94, R94 ;  /* 0x0000005e005e7308 */ /* 0x000fe20000000800 */
[C---:B---3--:R-:W-:Y:S01]  /*3020*/  F2FP.F16.F32.PACK_AB R50, R85.reuse, R92 ;  /* 0x0000005c5532723e */ /* 0x048fe200000000ff */
[----:B------:R-:W-:Y:S02]  /*3030*/  FADD.FTZ R92, R92, R93 ;  /* 0x0000005d5c5c7221 */ /* 0x000fe40000010000 */
[----:B------:R-:W3:Y:S02]  /*3040*/  MUFU.EX2 R87, R87 ;  /* 0x0000005700577308 */ /* 0x000ee40000000800 */
[----:B------:R-:W-:Y:S02]  /*3050*/  FADD.FTZ R85, R85, R92 ;  /* 0x0000005c55557221 */ /* 0x000fe40000010000 */
[----:B------:R-:W-:Y:S01]  /*3060*/  MUFU.EX2 R86, R86 ;  /* 0x0000005600567308 */ /* 0x000fe20000000800 */
[----:B-1----:R-:W-:Y:S01]  /*3070*/  F2FP.F16.F32.PACK_AB R49, R98, R89 ;  /* 0x000000596231723e */ /* 0x002fe200000000ff */
[----:B------:R-:W-:-:S02]  /*3080*/  FADD.FTZ R89, R89, R98 ;  /* 0x0000006259597221 */ /* 0x000fc40000010000 */
[----:B------:R-:W1:Y:S04]  /*3090*/  MUFU.EX2 R35, R35 ;  /* 0x0000002300237308 */ /* 0x000e680000000800 */
[----:B------:R-:W-:Y:S01]  /*30a0*/  MUFU.EX2 R34, R34 ;  /* 0x0000002200227308 */ /* 0x000fe20000000800 */
[C---:B---3--:R-:W-:Y:S01]  /*30b0*/  F2FP.F16.F32.PACK_AB R51, R87.reuse, R94 ;  /* 0x0000005e5733723e */ /* 0x048fe200000000ff */
[----:B------:R-:W-:Y:S02]  /*30c0*/  FADD.FTZ R94, R94, R89 ;  /* 0x000000595e5e7221 */ /* 0x000fe40000010000 */
[----:B------:R-:W3:Y:S02]  /*30d0*/  MUFU.EX2 R23, R23 ;  /* 0x0000001700177308 */ /* 0x000ee40000000800 */
[----:B------:R-:W-:-:S02]  /*30e0*/  FADD.FTZ R87, R87, R94 ;  /* 0x0000005e57577221 */ /* 0x000fc40000010000 */
        /* <DEDUP_REMOVED lines=10> */
[----:B------:R-:W-:Y:S01]  /*3190*/  MUFU.EX2 R138, R138 ;  /* 0x0000008a008a7308 */ /* 0x000fe20000000800 */
[----:B------:R-:W-:Y:S01]  /*31a0*/  HMMA.16816.F32 R80, R48, R76, RZ ;  /* 0x0000004c3050723c */ /* 0x000fe200000018ff */
[C---:B-1----:R-:W-:Y:S01]  /*31b0*/  F2FP.F16.F32.PACK_AB R5, R33.reuse, R84 ;  /* 0x000000542105723e */ /* 0x042fe200000000ff */
[----:B------:R-:W-:Y:S01]  /*31c0*/  FADD.FTZ R84, R84, R87 ;  /* 0x0000005754547221 */ /* 0x000fe20000010000 */
[----:B------:R-:W-:Y:S03]  /*31d0*/  MUFU.EX2 R136, R136 ;  /* 0x0000008800887308 */ /* 0x000fe60000000800 */
[----:B------:R-:W-:-:S02]  /*31e0*/  FADD.FTZ R33, R33, R84 ;  /* 0x0000005421217221 */ /* 0x000fc40000010000 */
[----:B------:R-:W-:Y:S01]  /*31f0*/  HMMA.16816.F32 R72, R48, R68, RZ ;  /* 0x000000443048723c */ /* 0x000fe200000018ff */
[----:B---3--:R-:W-:-:S07]  /*3200*/  F2FP.F16.F32.PACK_AB R7, R3, R32 ;  /* 0x000000200307723e */ /* 0x008fce00000000ff */
[C---:B--2---:R-:W-:Y:S08]  /*3210*/  HMMA.16816.F32 R64, R4.reuse, R8, R64 ;  /* 0x000000080440723c */ /* 0x044ff00000001840 */
        /* <DEDUP_REMOVED lines=12> */
[--C-:B------:R-:W-:Y:S01]  /*32e0*/  FFMA.FTZ R29, R117, UR5, -R106.reuse ;  /* 0x00000005751d7c23 */ /* 0x100fe2000801086a */
        /* <DEDUP_REMOVED lines=22> */
[C---:B------:R-:W-:Y:S01]  /*3450*/  HMMA.16816.F32 R52, R4.reuse, R18, R52 ;  /* 0x000000120434723c */ /* 0x040fe20000001834 */
[----:B------:R-:W5:Y:S07]  /*3460*/  LDSM.16.MT88.4 R16, [R88+0x7800] ;  /* 0x007800005810783b */ /* 0x000f6e0000004200 */
[C---:B--2---:R-:W-:Y:S08]  /*3470*/  HMMA.16816.F32 R36, R4.reuse, R12, R36 ;  /* 0x0000000c0424723c */ /* 0x044ff00000001824 */
[----:B------:R-:W-:Y:S01]  /*3480*/  HMMA.16816.F32 R40, R4, R14, R40 ;  /* 0x0000000e0428723c */ /* 0x000fe20000001828 */
[----:B---3--:R-:W-:Y:S01]  /*3490*/  F2FP.F16.F32.PACK_AB R4, R30, R31 ;  /* 0x0000001f1e04723e */ /* 0x008fe200000000ff */
[----:B------:R-:W2:Y:S01]  /*34a0*/  LDSM.16.MT88.4 R12, [R88+0x6800] ;  /* 0x00680000580c783b */ /* 0x000ea20000004200 */
[----:B------:R-:W-:-:S02]  /*34b0*/  F2FP.F16.F32.PACK_AB R5, R28, R29 ;  /* 0x0000001d1c05723e */ /* 0x000fc400000000ff */
[----:B----4-:R-:W-:Y:S02]  /*34c0*/  F2FP.F16.F32.PACK_AB R6, R26, R27 ;  /* 0x0000001b1a06723e */ /* 0x010fe400000000ff */
[----:B------:R-:W-:-:S07]  /*34d0*/  F2FP.F16.F32.PACK_AB R7, R24, R25 ;  /* 0x000000191807723e */ /* 0x000fce00000000ff */
[C---:B-1----:R-:W-:Y:S08]  /*34e0*/  HMMA.16816.F32 R80, R4.reuse, R8, R80 ;  /* 0x000000080450723c */ /* 0x042ff00000001850 */
[C---:B------:R-:W-:Y:S01]  /*34f0*/  HMMA.16816.F32 R76, R4.reuse, R10, R76 ;  /* 0x0000000a044c723c */ /* 0x040fe2000000184c */
[----:B------:R-:W1:Y:S07]  /*3500*/  LDSM.16.MT88.4 R8, [R91+0x7800] ;  /* 0x007800005b08783b */ /* 0x000e6e0000004200 */
[C---:B-----5:R-:W-:Y:S08]  /*3510*/  HMMA.16816.F32 R56, R4.reuse, R16, R56 ;  /* 0x000000100438723c */ /* 0x060ff00000001838 */
[C---:B------:R-:W-:Y:S01]  /*3520*/  HMMA.16816.F32 R52, R4.reuse, R18, R52 ;  /* 0x000000120434723c */ /* 0x040fe20000001834 */
[----:B------:R-:W-:Y:S07]  /*3530*/  LDSM.16.MT88.4 R16, [R91+0x6c00] ;  /* 0x006c00005b10783b */ /* 0x000fee0000004200 */
[C---:B--2---:R-:W-:Y:S08]  /*3540*/  HMMA.16816.F32 R72, R4.reuse, R12, R72 ;  /* 0x0000000c0448723c */ /* 0x044ff00000001848 */
[C---:B------:R-:W-:Y:S01]  /*3550*/  HMMA.16816.F32 R68, R4.reuse, R14, R68 ;  /* 0x0000000e0444723c */ /* 0x040fe20000001844 */
[----:B------:R-:W2:Y:S07]  /*3560*/  LDSM.16.MT88.4 R12, [R91+0x8800] ;  /* 0x008800005b0c783b */ /* 0x000eae0000004200 */
[C---:B-1----:R-:W-:Y:S08]  /*3570*/  HMMA.16816.F32 R64, R4.reuse, R8, R64 ;  /* 0x000000080440723c */ /* 0x042ff00000001840 */
[C---:B------:R-:W-:Y:S01]  /*3580*/  HMMA.16816.F32 R60, R4.reuse, R10, R60 ;  /* 0x0000000a043c723c */ /* 0x040fe2000000183c */
[----:B------:R-:W1:Y:S07]  /*3590*/  LDSM.16.MT88.4 R8, [R88+0x8800] ;  /* 0x008800005808783b */ /* 0x000e6e0000004200 */
[----:B--2---:R-:W-:Y:S01]  /*35a0*/  HMMA.16816.F32 R36, R4, R12, R36 ;  /* 0x0000000c0424723c */ /* 0x004fe20000001824 */
[----:B------:R-:W-:Y:S01]  /*35b0*/  FFMA.FTZ R12, R104, UR5, -R105 ;  /* 0x00000005680c7c23 */ /* 0x000fe20008010869 */
[----:B------:R-:W-:-:S04]  /*35c0*/  FFMA.FTZ R104, R97, UR5, -R106 ;  /* 0x0000000561687c23 */ /* 0x000fc8000801086a */
[----:B------:R-:W2:Y:S02]  /*35d0*/  MUFU.EX2 R95, R104 ;  /* 0x00000068005f7308 */ /* 0x000ea40000000800 */
[C---:B------:R-:W-:Y:S08]  /*35e0*/  HMMA.16816.F32 R40, R4.reuse, R14, R40 ;  /* 0x0000000e0428723c */ /* 0x040ff00000001828 */
[----:B-1----:R-:W-:Y:S01]  /*35f0*/  HMMA.16816.F32 R44, R4, R8, R44 ;  /* 0x00000008042c723c */ /* 0x002fe2000000182c */
[--C-:B------:R-:W-:Y:S01]  /*3600*/  FFMA.FTZ R9, R103, UR5, -R105.reuse ;  /* 0x0000000567097c23 */ /* 0x100fe20008010869 */
[----:B------:R-:W-:Y:S01]  /*3610*/  FFMA.FTZ R8, R102, UR5, -R105 ;  /* 0x0000000566087c23 */ /* 0x000fe20008010869 */
[----:B------:R1:W-:Y:S01]  /*3620*/  MUFU.EX2 R103, R12 ;  /* 0x0000000c00677308 */ /* 0x0003e20000000800 */
[----:B------:R-:W-:-:S03]  /*3630*/  FFMA.FTZ R105, R100, UR5, -R106 ;  /* 0x0000000564697c23 */ /* 0x000fc6000801086a */
[----:B------:R-:W3:Y:S01]  /*3640*/  MUFU.EX2 R102, R9 ;  /* 0x0000000900667308 */ /* 0x000ee20000000800 */
[----:B------:R-:W-:Y:S01]  /*3650*/  HMMA.16816.F32 R48, R4, R10, R48 ;  /* 0x0000000a0430723c */ /* 0x000fe20000001830 */
[----:B--2---:R-:W-:Y:S02]  /*3660*/  F2FP.F16.F32.PACK_AB R7, R136, R95 ;  /* 0x0000005f8807723e */ /* 0x004fe400000000ff */
[----:B------:R-:W2:Y:S04]  /*3670*/  MUFU.EX2 R101, R8 ;  /* 0x0000000800657308 */ /* 0x000ea80000000800 */
[----:B------:R-:W-:Y:S01]  /*3680*/  MUFU.EX2 R100, R99 ;  /* 0x0000006300647308 */ /* 0x000fe20000000800 */
[----:B-1----:R-:W1:Y:S03]  /*3690*/  LDSM.16.MT88.4 R12, [R88+0x6c00] ;  /* 0x006c0000580c783b */ /* 0x002e660000004200 */
[----:B------:R-:W4:Y:S01]  /*36a0*/  MUFU.EX2 R97, R105 ;  /* 0x0000006900617308 */ /* 0x000f220000000800 */
[----:B---3--:R-:W-:-:S02]  /*36b0*/  F2FP.F16.F32.PACK_AB R4, R102, R103 ;  /* 0x000000676604723e */ /* 0x008fc400000000ff */
[----:B--2---:R-:W-:Y:S01]  /*36c0*/  F2FP.F16.F32.PACK_AB R6, R138, R101 ;  /* 0x000000658a06723e */ /* 0x004fe200000000ff */
[----:B------:R-:W2:Y:S01]  /*36d0*/  LDSM.16.MT88.4 R8, [R91+0x7c00] ;  /* 0x007c00005b08783b */ /* 0x000ea20000004200 */
[----:B----4-:R-:W-:-:S07]  /*36e0*/  F2FP.F16.F32.PACK_AB R5, R97, R100 ;  /* 0x000000646105723e */ /* 0x010fce00000000ff */
        /* <DEDUP_REMOVED lines=32> */
[----:B------:R-:W-:-:S04]  /*38f0*/  FADD.FTZ R102, R102, R103 ;  /* 0x0000006766667221 */ /* 0x000fc80000010000 */
[----:B------:R-:W-:-:S04]  /*3900*/  FADD.FTZ R101, R101, R102 ;  /* 0x0000006665657221 */ /* 0x000fc80000010000 */
[----:B------:R-:W-:Y:S01]  /*3910*/  FADD.FTZ R138, R138, R101 ;  /* 0x000000658a8a7221 */ /* 0x000fe20000010000 */
[----:B------:R-:W-:Y:S06]  /*3920*/  @!P0 BRA `(.L_x_4206) ;  /* 0x0000002400788947 */ /* 0x000fec0003800000 */
[----:B------:R-:W-:Y:S01]  /*3930*/  ISETP.NE.U32.AND P0, PT, RZ, UR16, PT ;  /* 0x00000010ff007c0c */ /* 0x000fe2000bf05070 */
[C---:B------:R-:W-:Y:S01]  /*3940*/  IMAD.SHL.U32 R127, R20.reuse, 0x20, RZ ;  /* 0x00000020147f7824 */ /* 0x040fe200078e00ff */
[----:B------:R-:W-:Y:S01]  /*3950*/  SHF.L.U64.HI R132, R20, 0x5, R21 ;  /* 0x0000000514847819 */ /* 0x000fe20000010215 */
[----:B------:R-:W-:Y:S01]  /*3960*/  IMAD.MOV.U32 R85, RZ, RZ, R0 ;  /* 0x000000ffff557224 */ /* 0x000fe200078e0000 */
[----:B------:R-:W-:Y:S01]  /*3970*/  ISETP.NE.AND.EX P0, PT, RZ, UR17, PT, P0 ;  /* 0x00000011ff007c0c */ /* 0x000fe2000bf05300 */
[C---:B------:R-:W-:Y:S01]  /*3980*/  VIADD R134, R22.reuse, 0xfffffffe ;  /* 0xfffffffe16867836 */ /* 0x040fe20000000000 */
[C---:B------:R-:W-:Y:S01]  /*3990*/  SHF.L.U64.HI R132, R127.reuse, 0x1, R132 ;  /* 0x000000017f847819 */ /* 0x040fe20000010284 */
[----:B------:R-:W1:Y:S01]  /*39a0*/  LDCU UR5, c[0x0][0x50c] ;  /* 0x0000a180ff0577ac */ /* 0x000e620008000800 */
[----:B------:R-:W-:Y:S02]  /*39b0*/  MOV R3, R2 ;  /* 0x0000000200037202 */ /* 0x000fe40000000f00 */
[----:B------:R-:W-:Y:S01]  /*39c0*/  IADD3 R133, PT, PT, -R22, 0x1, RZ ;  /* 0x0000000116857810 */ /* 0x000fe20007ffe1ff */
[----:B------:R-:W2:Y:S01]  /*39d0*/  LDCU UR4, c[0x0][0x45c] ;  /* 0x00008b80ff0477ac */ /* 0x000ea20008000800 */
[----:B------:R-:W-:Y:S01]  /*39e0*/  SHF.L.U32 R127, R127, 0x1, RZ ;  /* 0x000000017f7f7819 */ /* 0x000fe200000006ff */
[----:B------:R-:W3:Y:S04]  /*39f0*/  LDCU.64 UR12, c[0x0][0x3c0] ;  /* 0x00007800ff0c77ac */ /* 0x000ee80008000a00 */
[----:B------:R-:W4:Y:S01]  /*3a00*/  @!P0 LDC R130, c[0x0][0x3c0] ;  /* 0x0000f000ff828b82 */ /* 0x000f220000000800 */
[----:B------:R-:W-:Y:S01]  /*3a10*/  @!P0 IMAD.MOV.U32 R131, RZ, RZ, RZ ;  /* 0x000000ffff838224 */ /* 0x000fe200078e00ff */
[----:B------:R-:W1:Y:S04]  /*3a20*/  LDCU.64 UR10, c[0x0][0x3a8] ;  /* 0x00007500ff0a77ac */ /* 0x000e680008000a00 */
[----:B------:R-:W-:Y:S01]  /*3a30*/  @!P0 IADD3 R131, P1, PT, RZ, -R131, RZ ;  /* 0x80000083ff838210 */ /* 0x000fe20007f3e0ff */
[----:B------:R-:W1:Y:S01]  /*3a40*/  LDCU.64 UR8, c[0x0][0x3b8] ;  /* 0x00007700ff0877ac */ /* 0x000e620008000a00 */
[----:B------:R-:W1:Y:S01]  /*3a50*/  LDCU.64 UR6, c[0x0][0x3a0] ;  /* 0x00007400ff0677ac */ /* 0x000e620008000a00 */
[----:B----4-:R-:W-:-:S04]  /*3a60*/  @!P0 IMAD.SHL.U32 R130, R130, 0x40, RZ ;  /* 0x0000004082828824 */ /* 0x010fc800078e00ff */
[----:B------:R-:W-:-:S05]  /*3a70*/  @!P0 IMAD.X R130, RZ, RZ, ~R130, P1 ;  /* 0x000000ffff828224 */ /* 0x000fca00008e0e82 */
[----:B-123--:R-:W-:-:S07]  /*3a80*/  @!P0 SHF.R.S64 R131, R131, 0x1f, R130 ;  /* 0x0000001f83838819 */ /* 0x00efce0000001082 */
.L_x_4210:
[----:B------:R-:W-:Y:S04]  /*3a90*/  DEPBAR.LE SB0, 0x0 ;  /* 0x000080000000791a */ /* 0x000fe80000000000 */
[----:B------:R-:W-:Y:S01]  /*3aa0*/  BAR.SYNC.DEFER_BLOCKING 0x0 ;  /* 0x0000000000007b1d */ /* 0x000fe20000010000 */
[----:B------:R-:W-:Y:S01]  /*3ab0*/  IMAD.MOV.U32 R2, RZ, RZ, R124 ;  /* 0x000000ffff027224 */ /* 0x000fe200078e007c */
[----:B------:R-:W-:Y:S01]  /*3ac0*/  @!P0 IADD3 R124, P1, PT, R124, R131, RZ ;  /* 0x000000837c7c8210 */ /* 0x000fe20007f3e0ff */
[----:B------:R-:W-:Y:S03]  /*3ad0*/  IMAD.MOV.U32 R0, RZ, RZ, R125 ;  /* 0x000000ffff007224 */ /* 0x000fe600078e007d */
[----:B------:R-:W-:Y:S01]  /*3ae0*/  @!P0 LEA.HI.X.SX32 R125, R130, R125, 0x1, P1 ;  /* 0x0000007d827d8211 */ /* 0x000fe200008f0eff */
[----:B------:R-:W-:Y:S08]  /*3af0*/  @!P0 BRA `(.L_x_4207) ;  /* 0x0000000000f08947 */ /* 0x000ff00003800000 */
        /* <DEDUP_REMOVED lines=60> */
.L_x_4207:
[----:B------:R-:W-:Y:S01]  /*3ec0*/  @!PT LDS RZ, [RZ] ;  /* 0x00000000fffff984 */ /* 0x000fe20000000800 */
[----:B------:R-:W-:Y:S01]  /*3ed0*/  @!PT LDS RZ, [RZ] ;  /* 0x00000000fffff984 */ /* 0x000fe20000000800 */
[----:B------:R-:W-:Y:S01]  /*3ee0*/  @!PT LDS RZ, [RZ] ;  /* 0x00000000fffff984 */ /* 0x000fe20000000800 */
[----:B------:R-:W-:Y:S01]  /*3ef0*/  LDGSTS.E.BYPASS.LTC128B.128 [R121+0x6000], desc[UR20][R124.64] ;  /* 0x060000007c797fae */ /* 0x000fe2000b981a14 */
[----:B------:R-:W-:Y:S02]  /*3f00*/  IADD3 R86, P1, PT, R127, R124, RZ ;  /* 0x0000007c7f567210 */ /* 0x000fe40007f3e0ff */
[----:B------:R-:W-:Y:S03]  /*3f10*/  IADD3 R133, PT, PT, R133, 0x1, RZ ;  /* 0x0000000185857810 */ /* 0x000fe60007ffe0ff */
[----:B------:R-:W-:Y:S01]  /*3f20*/  LDGSTS.E.BYPASS.LTC128B.128 [R121+0x7000], desc[UR20][R124.64+0x40] ;  /* 0x070000407c797fae */ /* 0x000fe2000b981a14 */
[----:B------:R-:W-:Y:S02]  /*3f30*/  IADD3.X R87, PT, PT, R132, R125, RZ, P1, !PT ;  /* 0x0000007d84577210 */ /* 0x000fe40000ffe4ff */
[----:B------:R-:W-:Y:S03]  /*3f40*/  ISETP.NE.AND P1, PT, R133, RZ, PT ;  /* 0x000000ff8500720c */ /* 0x000fe60003f25270 */
[----:B------:R-:W-:Y:S06]  /*3f50*/  LDGSTS.E.BYPASS.LTC128B.128 [R121+0x8000], desc[UR20][R124.64+0x80] ;  /* 0x080000807c797fae */ /* 0x000fec000b981a14 */
[----:B------:R-:W-:Y:S06]  /*3f60*/  LDGSTS.E.BYPASS.LTC128B.128 [R121+0x6800], desc[UR20][R86.64] ;  /* 0x0680000056797fae */ /* 0x000fec000b981a14 */
[----:B------:R-:W-:Y:S06]  /*3f70*/  LDGSTS.E.BYPASS.LTC128B.128 [R121+0x7800], desc[UR20][R86.64+0x40] ;  /* 0x0780004056797fae */ /* 0x000fec000b981a14 */
[----:B------:R1:W-:Y:S06]  /*3f80*/  LDGSTS.E.BYPASS.LTC128B.128 [R121+0x8800], desc[UR20][R86.64+0x80] ;  /* 0x0880008056797fae */ /* 0x0003ec000b981a14 */
[----:B------:R-:W-:Y:S06]  /*3f90*/  LDSM.16.M88.4 R92, [R114] ;  /* 0x00000000725c783b */ /* 0x000fec0000000200 */
[----:B------:R-:W2:Y:S06]  /*3fa0*/  LDSM.16.M88.4 R96, [R113+0x3000] ;  /* 0x003000007160783b */ /* 0x000eac0000000200 */
[----:B------:R-:W3:Y:S06]  /*3fb0*/  LDSM.16.M88.4 R100, [R113+0x3400] ;  /* 0x003400007164783b */ /* 0x000eec0000000200 */
[----:B------:R-:W4:Y:S06]  /*3fc0*/  LDSM.16.M88.4 R104, [R113+0x3800] ;  /* 0x003800007168783b */ /* 0x000f2c0000000200 */
[----:B------:R-:W0:Y:S06]  /*3fd0*/  LDGDEPBAR ;  /* 0x00000000000079af */ /* 0x000e2c0000000000 */
[----:B------:R-:W5:Y:S01]  /*3fe0*/  LDSM.16.M88.4 R108, [R113+0x3c00] ;  /* 0x003c0000716c783b */ /* 0x000f620000000200 */
[C---:B--2---:R-:W-:Y:S08]  /*3ff0*/  HMMA.16816.F32 R4, R92.reuse, R96, RZ ;  /* 0x000000605c04723c */ /* 0x044ff000000018ff */
[C---:B------:R-:W-:Y:S01]  /*4000*/  HMMA.16816.F32 R8, R92.reuse, R98, RZ ;  /* 0x000000625c08723c */ /* 0x040fe200000018ff */
[----:B------:R-:W-:Y:S07]  /*4010*/  LDSM.16.M88.4 R96, [R112] ;  /* 0x000000007060783b */ /* 0x000fee0000000200 */
[C---:B---3--:R-:W-:Y:S08]  /*4020*/  HMMA.16816.F32 R12, R92.reuse, R100, RZ ;  /* 0x000000645c0c723c */ /* 0x048ff000000018ff */
[C---:B------:R-:W-:Y:S01]  /*4030*/  HMMA.16816.F32 R16, R92.reuse, R102, RZ ;  /* 0x000000665c10723c */ /* 0x040fe200000018ff */
[----:B------:R-:W2:Y:S07]  /*4040*/  LDSM.16.M88.4 R100, [R90+0x3000] ;  /* 0x003000005a64783b */ /* 0x000eae0000000200 */
[C---:B----4-:R-:W-:Y:S08]  /*4050*/  HMMA.16816.F32 R20, R92.reuse, R104, RZ ;  /* 0x000000685c14723c */ /* 0x050ff000000018ff */
[C---:B------:R-:W-:Y:S08]  /*4060*/  HMMA.16816.F32 R24, R92.reuse, R106, RZ ;  /* 0x0000006a5c18723c */ /* 0x040ff000000018ff */
[C---:B-----5:R-:W-:Y:S08]  /*4070*/  HMMA.16816.F32 R28, R92.reuse, R108, RZ ;  /* 0x0000006c5c1c723c */ /* 0x060ff000000018ff */
        /* <DEDUP_REMOVED lines=57> */
[C---:B---3--:R-:W-:Y:S03]  /*4410*/  HMMA.16816.F32 R12, R92.reuse, R100, R12 ;  /* 0x000000645c0c723c */ /* 0x048fe6000000180c */
[----:B------:R-:W-:Y:S01]  /*4420*/  FMUL.FTZ R157, R4, UR5 ;  /* 0x00000005049d7c20 */ /* 0x000fe20008410000 */
[----:B------:R-:W-:Y:S01]  /*4430*/  FMUL.FTZ R155, R5, UR5 ;  /* 0x00000005059b7c20 */ /* 0x000fe20008410000 */
[----:B------:R-:W-:Y:S01]  /*4440*/  FMUL.FTZ R162, R6, UR5 ;  /* 0x0000000506a27c20 */ /* 0x000fe20008410000 */
[----:B------:R-:W-:Y:S02]  /*4450*/  FMUL.FTZ R160, R7, UR5 ;  /* 0x0000000507a07c20 */ /* 0x000fe40008410000 */
[C---:B------:R-:W-:Y:S01]  /*4460*/  HMMA.16816.F32 R16, R92.reuse, R102, R16 ;  /* 0x000000665c10723c */ /* 0x040fe20000001810 */
[----:B------:R-:W3:Y:S01]  /*4470*/  MUFU.TANH R157, R157 ;  /* 0x0000009d009d7308 */ /* 0x000ee20000002400 */
[----:B------:R-:W4:Y:S01]  /*4480*/  LDSM.16.M88.4 R100, [R90+0x5c00] ;  /* 0x005c00005a64783b */ /* 0x000f220000000200 */
[----:B------:R-:W-:Y:S04]  /*4490*/  DEPBAR.LE SB0, 0x0 ;  /* 0x000080000000791a */ /* 0x000fe80000000000 */
[----:B------:R-:W-:Y:S01]  /*44a0*/  FMUL.FTZ R163, R8, UR5 ;  /* 0x0000000508a37c20 */ /* 0x000fe20008410000 */
[----:B------:R-:W-:Y:S03]  /*44b0*/  FMUL.FTZ R161, R9, UR5 ;  /* 0x0000000509a17c20 */ /* 0x000fe60008410000 */
        /* <DEDUP_REMOVED lines=16> */
[C---:B------:R-:W-:Y:S09]  /*45c0*/  HMMA.16816.F32 R24, R92.reuse, R98, R24 ;  /* 0x000000625c18723c */ /* 0x040ff20000001818 */
[----:B------:R-:W1:Y:S01]  /*45d0*/  MUFU.TANH R161, R161 ;  /* 0x000000a100a17308 */ /* 0x000e620000002400 */
[C---:B----4-:R-:W-:Y:S03]  /*45e0*/  HMMA.16816.F32 R28, R92.reuse, R100, R28 ;  /* 0x000000645c1c723c */ /* 0x050fe6000000181c */
[----:B------:R-:W-:Y:S01]  /*45f0*/  FMUL.FTZ R137, R20, UR5 ;  /* 0x0000000514897c20 */ /* 0x000fe20008410000 */
[----:B------:R-:W-:Y:S01]  /*4600*/  FMUL.FTZ R142, R21, UR5 ;  /* 0x00000005158e7c20 */ /* 0x000fe20008410000 */
[----:B------:R-:W-:Y:S01]  /*4610*/  FMUL.FTZ R135, R22, UR5 ;  /* 0x0000000516877c20 */ /* 0x000fe20008410000 */
[----:B------:R-:W-:Y:S03]  /*4620*/  FMUL.FTZ R140, R23, UR5 ;  /* 0x00000005178c7c20 */ /* 0x000fe60008410000 */
[----:B------:R-:W4:Y:S01]  /*4630*/  MUFU.TANH R159, R159 ;  /* 0x0000009f009f7308 */ /* 0x000f220000002400 */
[----:B------:R-:W-:Y:S03]  /*4640*/  HMMA.16816.F32 R32, R92, R102, R32 ;  /* 0x000000665c20723c */ /* 0x000fe60000001820 */
[----:B------:R-:W-:Y:S01]  /*4650*/  FMUL.FTZ R141, R24, UR5 ;  /* 0x00000005188d7c20 */ /* 0x000fe20008410000 */
[----:B------:R-:W-:Y:S01]  /*4660*/  FMUL.FTZ R144, R25, UR5 ;  /* 0x0000000519907c20 */ /* 0x000fe20008410000 */
[----:B------:R-:W-:Y:S01]  /*4670*/  FMUL.FTZ R143, R26, UR5 ;  /* 0x000000051a8f7c20 */ /* 0x000fe20008410000 */
[----:B------:R-:W-:Y:S03]  /*4680*/  FMUL.FTZ R146, R27, UR5 ;  /* 0x000000051b927c20 */ /* 0x000fe60008410000 */
[----:B------:R-:W2:Y:S01]  /*4690*/  MUFU.TANH R164, R164 ;  /* 0x000000a400a47308 */ /* 0x000ea20000002400 */
[----:B------:R-:W-:Y:S01]  /*46a0*/  FMUL.FTZ R139, R28, UR5 ;  /* 0x000000051c8b7c20 */ /* 0x000fe20008410000 */
[----:B------:R-:W-:Y:S01]  /*46b0*/  FMUL.FTZ R148, R29, UR5 ;  /* 0x000000051d947c20 */ /* 0x000fe20008410000 */
[----:B------:R-:W-:Y:S01]  /*46c0*/  FMUL.FTZ R89, R30, UR5 ;  /* 0x000000051e597c20 */ /* 0x000fe20008410000 */
[----:B-1----:R-:W-:Y:S06]  /*46d0*/  FMUL.FTZ R86, R31, UR5 ;  /* 0x000000051f567c20 */ /* 0x002fec0008410000 */
        /* <DEDUP_REMOVED lines=37> */
[----:B------:R-:W-:Y:S08]  /*4930*/  @!P0 BRA `(.L_x_4209) ;  /* 0x0000000000f48947 */ /* 0x000ff00003800000 */
        /* <DEDUP_REMOVED lines=33> */
[----:B------:R-:W-:Y:S11]  /*4b50*/  ISETP.GE.U32.AND P5, PT, R4, R0, PT ;  /* 0x000000000400720c */ /* 0x000ff60003fa6070 */
        /* <DEDUP_REMOVED lines=27> */
.L_x_4209:
        /* <DEDUP_REMOVED lines=13> */
.L_x_4208:
[----:B--2---:R-:W-:Y:S01]  /*4de0*/  FMNMX3.FTZ R5, R85, R162, R160, !PT ;  /* 0x000000a255057276 */ /* 0x004fe200078100a0 */
        /* <DEDUP_REMOVED lines=152> */
[--C-:B------:R-:W-:Y:S01]  /*5770*/  FFMA.FTZ R89, R86, UR4, -R105.reuse ;  /* 0x0000000456597c23 */ /* 0x100fe20008010869 */
[C---:B---3--:R-:W-:Y:S06]  /*5780*/  HMMA.16816.F32 R28, R80.reuse, R60, R28 ;  /* 0x0000003c501c723c */ /* 0x048fec000000181c */
[----:B------:R-:W-:Y:S01]  /*5790*/  MUFU.EX2 R144, R144 ;  /* 0x0000009000907308 */ /* 0x000fe20000000800 */
[----:B------:R-:W-:Y:S01]  /*57a0*/  FFMA.FTZ R105, R84, UR4, -R105 ;  /* 0x0000000454697c23 */ /* 0x000fe20008010869 */
        /* <DEDUP_REMOVED lines=9> */
[----:B------:R-:W-:Y:S07]  /*5840*/  ISETP.NE.AND P1, PT, R134, -0x1, PT ;  /* 0xffffffff8600780c */ /* 0x000fee0003f25270 */
[----:B------:R-:W-:Y:S01]  /*5850*/  MUFU.EX2 R146, R146 ;  /* 0x0000009200927308 */ /* 0x000fe20000000800 */
[----:B------:R-:W-:Y:S01]  /*5860*/  FADD.FTZ R98, R94, R98 ;  /* 0x000000625e627221 */ /* 0x000fe20000010000 */
[C---:B--2---:R-:W-:Y:S08]  /*5870*/  HMMA.16816.F32 R36, R80.reuse, R52, R36 ;  /* 0x000000345024723c */ /* 0x044ff00000001824 */
[----:B------:R-:W1:Y:S01]  /*5880*/  MUFU.EX2 R139, R139 ;  /* 0x0000008b008b7308 */ /* 0x000e620000000800 */
[----:B------:R-:W-:Y:S01]  /*5890*/  FADD.FTZ R96, R96, R97 ;  /* 0x0000006160607221 */ /* 0x000fe20000010000 */
[----:B------:R-:W-:Y:S01]  /*58a0*/  FADD.FTZ R93, R93, R98 ;  /* 0x000000625d5d7221 */ /* 0x000fe20000010000 */
[----:B------:R-:W-:Y:S07]  /*58b0*/  MOV R3, R2 ;  /* 0x0000000200037202 */ /* 0x000fee0000000f00 */
        /* <DEDUP_REMOVED lines=101> */
.L_x_4206:
[----:B------:R-:W1:Y:S01]  /*5f10*/  SHFL.BFLY PT, R9, R138, 0x2, 0x1f ;  /* 0x0c401f008a097f89 */ /* 0x000e6200000e0000 */
[----:B------:R-:W2:Y:S01]  /*5f20*/  S2UR UR4, SR_CgaCtaId ;  /* 0x00000000000479c3 */ /* 0x000ea20000008800 */
[----:B------:R-:W-:Y:S01]  /*5f30*/  UMOV UR5, 0x400 ;  /* 0x0000040000057882 */ /* 0x000fe20000000000 */
[----:B------:R-:W-:Y:S01]  /*5f40*/  BSSY.RECONVERGENT B0, `(.L_x_4211) ;  /* 0x00000ae000007945 */ /* 0x000fe20003800200 */
[----:B------:R-:W3:Y:S01]  /*5f50*/  SHFL.BFLY PT, R3, R136, 0x2, 0x1f ;  /* 0x0c401f0088037f89 */ /* 0x000ee200000e0000 */
[----:B------:R-:W4:Y:S04]  /*5f60*/  S2R R5, SR_TID.X ;  /* 0x0000000000057919 */ /* 0x000f280000002100 */
[----:B------:R-:W5:Y:S08]  /*5f70*/  LDC.64 R14, c[0x0][0x408] ;  /* 0x00010200ff0e7b82 */ /* 0x000f700000000a00 */
[----:B------:R-:W5:Y:S01]  /*5f80*/  LDC.64 R18, c[0x0][0x400] ;  /* 0x00010000ff127b82 */ /* 0x000f620000000a00 */
[----:B-1----:R-:W-:Y:S01]  /*5f90*/  FADD.FTZ R9, R9, R138 ;  /* 0x0000008a09097221 */ /* 0x002fe20000010000 */
[----:B--2---:R-:W-:Y:S01]  /*5fa0*/  ULEA UR4, UR4, UR5, 0x18 ;  /* 0x0000000504047291 */ /* 0x004fe2000f8ec0ff */
[----:B---3--:R-:W-:-:S03]  /*5fb0*/  FADD.FTZ R12, R3, R136 ;  /* 0x00000088030c7221 */ /* 0x008fc60000010000 */
[----:B------:R-:W1:Y:S04]  /*5fc0*/  SHFL.BFLY PT, R8, R9, 0x1, 0x1f ;  /* 0x0c201f0009087f89 */ /* 0x000e6800000e0000 */
[----:B------:R-:W2:Y:S01]  /*5fd0*/  SHFL.BFLY PT, R7, R12, 0x1, 0x1f ;  /* 0x0c201f000c077f89 */ /* 0x000ea200000e0000 */
[C---:B----4-:R-:W-:Y:S02]  /*5fe0*/  SHF.L.U32 R4, R5.reuse, 0x4, RZ ;  /* 0x0000000405047819 */ /* 0x050fe400000006ff */
[C---:B------:R-:W-:Y:S02]  /*5ff0*/  SHF.L.U32 R3, R5.reuse, 0x1, RZ ;  /* 0x0000000105037819 */ /* 0x040fe400000006ff */
[----:B------:R-:W-:Y:S02]  /*6000*/  SHF.L.U32 R6, R5, 0x3, RZ ;  /* 0x0000000305067819 */ /* 0x000fe400000006ff */
[----:B------:R-:W-:-:S02]  /*6010*/  LOP3.LUT R4, R4, 0x3e00, RZ, 0xc0, !PT ;  /* 0x00003e0004047812 */ /* 0x000fc400078ec0ff */
[----:B------:R-:W-:Y:S01]  /*6020*/  LOP3.LUT R3, R3, 0x6, RZ, 0xc0, !PT ;  /* 0x0000000603037812 */ /* 0x000fe200078ec0ff */
[----:B-1----:R-:W-:Y:S01]  /*6030*/  FADD.FTZ R8, R9, R8 ;  /* 0x0000000809087221 */ /* 0x002fe20000010000 */
[C---:B------:R-:W-:Y:S02]  /*6040*/  LOP3.LUT R9, R6.reuse, 0x20, RZ, 0xc0, !PT ;  /* 0x0000002006097812 */ /* 0x040fe400078ec0ff */
[----:B------:R-:W-:Y:S01]  /*6050*/  LOP3.LUT R6, R6, 0xc0, RZ, 0xc0, !PT ;  /* 0x000000c006067812 */ /* 0x000fe200078ec0ff */
[----:B--2---:R-:W-:Y:S01]  /*6060*/  FADD.FTZ R7, R12, R7 ;  /* 0x000000070c077221 */ /* 0x004fe20000010000 */
[----:B------:R-:W-:Y:S01]  /*6070*/  IADD3 R3, PT, PT, R9, R3, R4 ;  /* 0x0000000309037210 */ /* 0x000fe20007ffe004 */
[----:B------:R-:W1:Y:S01]  /*6080*/  MUFU.RCP R11, R8 ;  /* 0x00000008000b7308 */ /* 0x000e620000001000 */
[----:B------:R-:W2:Y:S01]  /*6090*/  LDC.U8 R4, c[0x0][0x548] ;  /* 0x00015200ff047b82 */ /* 0x000ea20000000000 */
[----:B------:R-:W-:Y:S02]  /*60a0*/  FSETP.NE.FTZ.AND P2, PT, R8, RZ, PT ;  /* 0x000000ff0800720b */ /* 0x000fe40003f55000 */
[----:B------:R-:W-:-:S02]  /*60b0*/  LOP3.LUT R6, R6, 0x18, R5, 0xf8, !PT ;  /* 0x0000001806067812 */ /* 0x000fc400078ef805 */
[----:B------:R-:W-:Y:S02]  /*60c0*/  FSETP.NE.FTZ.AND P1, PT, R7, RZ, PT ;  /* 0x000000ff0700720b */ /* 0x000fe40003f35000 */
[----:B------:R-:W3:Y:S01]  /*60d0*/  MUFU.RCP R10, R7 ;  /* 0x00000007000a7308 */ /* 0x000ee20000001000 */
[----:B------:R-:W-:Y:S02]  /*60e0*/  IADD3 R3, PT, PT, R6, R3, RZ ;  /* 0x0000000306037210 */ /* 0x000fe40007ffe0ff */
[C---:B------:R-:W-:Y:S02]  /*60f0*/  LOP3.LUT R6, R5.reuse, 0x8, RZ, 0xc0, !PT ;  /* 0x0000000805067812 */ /* 0x040fe400078ec0ff */
[----:B------:R-:W-:Y:S02]  /*6100*/  SHF.L.U32 R9, R5, 0x2, RZ ;  /* 0x0000000205097819 */ /* 0x000fe400000006ff */
[----:B------:R-:W-:Y:S01]  /*6110*/  LEA R3, R3, UR4, 0x1 ;  /* 0x0000000403037c11 */ /* 0x000fe2000f8e08ff */
[----:B------:R-:W4:Y:S01]  /*6120*/  @P2 LDC R21, c[0x0][0x458] ;  /* 0x00011600ff152b82 */ /* 0x000f220000000800 */
[----:B------:R-:W5:Y:S01]  /*6130*/  @P2 MUFU.LG2 R8, R8 ;  /* 0x0000000800082308 */ /* 0x000f620000000c00 */
[----:B-1----:R-:W-:-:S05]  /*6140*/  FSEL R11, R11, 1, P2 ;  /* 0x3f8000000b0b7808 */ /* 0x002fca0001000000 */
[C---:B------:R-:W-:Y:S01]  /*6150*/  FMUL.FTZ R80, R11.reuse, R80 ;  /* 0x000000500b507220 */ /* 0x040fe20000410000 */
[C---:B------:R-:W-:Y:S01]  /*6160*/  FMUL.FTZ R81, R11.reuse, R81 ;  /* 0x000000510b517220 */ /* 0x040fe20000410000 */
[----:B--2---:R-:W-:Y:S01]  /*6170*/  ISETP.NE.AND P0, PT, R4, RZ, PT ;  /* 0x000000ff0400720c */ /* 0x004fe20003f05270 */
[C---:B------:R-:W-:Y:S01]  /*6180*/  FMUL.FTZ R76, R11.reuse, R76 ;  /* 0x0000004c0b4c7220 */ /* 0x040fe20000410000 */
[----:B---3--:R-:W-:Y:S01]  /*6190*/  FSEL R10, R10, 1, P1 ;  /* 0x3f8000000a0a7808 */ /* 0x008fe20000800000 */
        /* <DEDUP_REMOVED lines=29> */
[----:B------:R-:W-:-:S02]  /*6370*/  IMAD R9, R6, -0x4, R3 ;  /* 0xfffffffc06097824 */ /* 0x000fc400078e0203 */
[C---:B------:R-:W-:Y:S01]  /*6380*/  FMUL.FTZ R69, R11.reuse, R69 ;  /* 0x000000450b457220 */ /* 0x040fe20000410000 */
[----:B------:R-:W1:Y:S01]  /*6390*/  @!P0 LDC R6, c[0x0][0x3e0] ;  /* 0x0000f800ff068b82 */ /* 0x000e620000000800 */
        /* <DEDUP_REMOVED lines=17> */
[----:B------:R-:W-:Y:S01]  /*64b0*/  STS [R3], R80 ;  /* 0x0000005003007388 */ /* 0x000fe20000000800 */
[----:B------:R-:W-:Y:S01]  /*64c0*/  F2FP.F16.F32.PACK_AB R68, R69, R68 ;  /* 0x000000444544723e */ /* 0x000fe200000000ff */
[----:B------:R-:W2:Y:S01]  /*64d0*/  @P0 LDC R23, c[0x0][0x454] ;  /* 0x00011500ff170b82 */ /* 0x000ea20000000800 */
[----:B------:R-:W-:Y:S01]  /*64e0*/  F2FP.F16.F32.PACK_AB R70, R71, R70 ;  /* 0x000000464746723e */ /* 0x000fe200000000ff */
[----:B------:R-:W-:Y:S01]  /*64f0*/  STS [R3+0x200], R82 ;  /* 0x0002005203007388 */ /* 0x000fe20000000800 */
[----:B------:R-:W-:Y:S01]  /*6500*/  IADD3 R17, PT, PT, R9, -R10, RZ ;  /* 0x8000000a09117210 */ /* 0x000fe20007ffe0ff */
[----:B------:R-:W3:Y:S01]  /*6510*/  @P1 MUFU.LG2 R7, R7 ;  /* 0x0000000700071308 */ /* 0x000ee20000000c00 */
[----:B------:R-:W-:Y:S01]  /*6520*/  F2FP.F16.F32.PACK_AB R64, R65, R64 ;  /* 0x000000404140723e */ /* 0x000fe200000000ff */
[----:B------:R-:W-:Y:S01]  /*6530*/  STS [R9+0x10], R76 ;  /* 0x0000104c09007388 */ /* 0x000fe20000000800 */
[----:B------:R-:W-:Y:S01]  /*6540*/  F2FP.F16.F32.PACK_AB R66, R67, R66 ;  /* 0x000000424342723e */ /* 0x000fe200000000ff */
[----:B------:R-:W5:Y:S01]  /*6550*/  LDC R4, c[0x0][0x434] ;  /* 0x00010d00ff047b82 */ /* 0x000f620000000800 */
[----:B------:R-:W-:Y:S01]  /*6560*/  F2FP.F16.F32.PACK_AB R60, R61, R60 ;  /* 0x0000003c3d3c723e */ /* 0x000fe200000000ff */
[----:B------:R-:W-:Y:S01]  /*6570*/  STS [R9+0x210], R78 ;  /* 0x0002104e09007388 */ /* 0x000fe20000000800 */
[----:B------:R-:W-:Y:S01]  /*6580*/  F2FP.F16.F32.PACK_AB R62, R63, R62 ;  /* 0x0000003e3f3e723e */ /* 0x000fe200000000ff */
[----:B------:R-:W-:Y:S01]  /*6590*/  FMUL.FTZ R40, R11, R40 ;  /* 0x000000280b287220 */ /* 0x000fe20000410000 */
[----:B------:R-:W-:Y:S01]  /*65a0*/  F2FP.F16.F32.PACK_AB R56, R57, R56 ;  /* 0x000000383938723e */ /* 0x000fe200000000ff */
[----:B------:R-:W-:Y:S01]  /*65b0*/  STS [R13+0x20], R72 ;  /* 0x000020480d007388 */ /* 0x000fe20000000800 */
[----:B------:R-:W-:Y:S01]  /*65c0*/  F2FP.F16.F32.PACK_AB R58, R59, R58 ;  /* 0x0000003a3b3a723e */ /* 0x000fe200000000ff */
[----:B------:R-:W3:Y:S01]  /*65d0*/  @P1 LDC R25, c[0x0][0x458] ;  /* 0x00011600ff191b82 */ /* 0x000ee20000000800 */
[----:B------:R-:W-:Y:S01]  /*65e0*/  F2FP.F16.F32.PACK_AB R52, R53, R52 ;  /* 0x000000343534723e */ /* 0x000fe200000000ff */
[----:B------:R-:W-:Y:S01]  /*65f0*/  STS [R13+0x220], R74 ;  /* 0x0002204a0d007388 */ /* 0x000fe20000000800 */
[----:B------:R-:W-:Y:S01]  /*6600*/  F2FP.F16.F32.PACK_AB R54, R55, R54 ;  /* 0x000000363736723e */ /* 0x000fe200000000ff */
[----:B------:R-:W-:Y:S01]  /*6610*/  FMUL.FTZ R41, R11, R41 ;  /* 0x000000290b297220 */ /* 0x000fe20000410000 */
[----:B------:R-:W-:Y:S01]  /*6620*/  F2FP.F16.F32.PACK_AB R36, R37, R36 ;  /* 0x000000242524723e */ /* 0x000fe200000000ff */
[----:B------:R-:W-:Y:S01]  /*6630*/  STS [R17+0x30], R68 ;  /* 0x0000304411007388 */ /* 0x000fe20000000800 */
[----:B------:R-:W-:Y:S01]  /*6640*/  F2FP.F16.F32.PACK_AB R38, R39, R38 ;  /* 0x000000262726723e */ /* 0x000fe200000000ff */
[C---:B------:R-:W-:Y:S01]  /*6650*/  FMUL.FTZ R44, R11.reuse, R44 ;  /* 0x0000002c0b2c7220 */ /* 0x040fe20000410000 */
[----:B------:R-:W-:Y:S01]  /*6660*/  MOV R10, 0x7f800000 ;  /* 0x7f800000000a7802 */ /* 0x000fe20000000f00 */
[----:B------:R-:W-:Y:S01]  /*6670*/  STS [R17+0x230], R70 ;  /* 0x0002304611007388 */ /* 0x000fe20000000800 */
[C---:B------:R-:W-:Y:S01]  /*6680*/  FMUL.FTZ R45, R11.reuse, R45 ;  /* 0x0000002d0b2d7220 */ /* 0x040fe20000410000 */
[C---:B------:R-:W-:Y:S01]  /*6690*/  FMUL.FTZ R48, R11.reuse, R48 ;  /* 0x000000300b307220 */ /* 0x040fe20000410000 */
[----:B------:R-:W-:Y:S01]  /*66a0*/  FMUL.FTZ R11, R11, R49 ;  /* 0x000000310b0b7220 */ /* 0x000fe20000410000 */
[----:B------:R-:W-:Y:S01]  /*66b0*/  STS [R3+0x1000], R64 ;  /* 0x0010004003007388 */ /* 0x000fe20000000800 */
[----:B-1----:R-:W-:Y:S01]  /*66c0*/  @!P0 IMAD R27, R119, R6, R118 ;  /* 0x00000006771b8224 */ /* 0x002fe200078e0276 */
[----:B------:R-:W-:Y:S01]  /*66d0*/  SHF.L.U32 R6, R5, 0x3, RZ ;  /* 0x0000000305067819 */ /* 0x000fe200000006ff */
[----:B--2---:R-:W-:Y:S01]  /*66e0*/  @P0 IMAD R23, R118, R23, RZ ;  /* 0x0000001776170224 */ /* 0x004fe200078e02ff */
[----:B------:R-:W-:Y:S01]  /*66f0*/  STS [R3+0x1200], R66 ;  /* 0x0012004203007388 */ /* 0x000fe20000000800 */
[----:B------:R-:W-:Y:S01]  /*6700*/  F2FP.F16.F32.PACK_AB R40, R41, R40 ;  /* 0x000000282928723e */ /* 0x000fe200000000ff */
[----:B-----5:R-:W-:Y:S01]  /*6710*/  @!P0 IMAD R27, R27, R4, RZ ;  /* 0x000000041b1b8224 */ /* 0x020fe200078e02ff */
[----:B------:R-:W-:Y:S01]  /*6720*/  F2FP.F16.F32.PACK_AB R42, R43, R42 ;  /* 0x0000002a2b2a723e */ /* 0x000fe200000000ff */
[----:B------:R-:W-:Y:S01]  /*6730*/  STS [R9+0x1010], R60 ;  /* 0x0010103c09007388 */ /* 0x000fe20000000800 */
[----:B------:R-:W-:Y:S01]  /*6740*/  F2FP.F16.F32.PACK_AB R44, R45, R44 ;  /* 0x0000002c2d2c723e */ /* 0x000fe200000000ff */
[----:B------:R-:W-:Y:S01]  /*6750*/  @P0 IMAD R27, R119, R4, R23 ;  /* 0x00000004771b0224 */ /* 0x000fe200078e0217 */
[----:B------:R-:W-:Y:S01]  /*6760*/  F2FP.F16.F32.PACK_AB R46, R47, R46 ;  /* 0x0000002e2f2e723e */ /* 0x000fe200000000ff */
[----:B------:R-:W-:Y:S01]  /*6770*/  STS [R9+0x1210], R62 ;  /* 0x0012103e09007388 */ /* 0x000fe20000000800 */
[----:B------:R-:W-:-:S02]  /*6780*/  F2FP.F16.F32.PACK_AB R11, R11, R48 ;  /* 0x000000300b0b723e */ /* 0x000fc400000000ff */
[----:B------:R-:W-:Y:S01]  /*6790*/  F2FP.F16.F32.PACK_AB R50, R51, R50 ;  /* 0x000000323332723e */ /* 0x000fe200000000ff */
[----:B------:R-:W-:Y:S01]  /*67a0*/  STS [R13+0x1020], R56 ;  /* 0x001020380d007388 */ /* 0x000fe20000000800 */
[----:B------:R-:W-:-:S03]  /*67b0*/  LOP3.LUT R6, R6, 0x18, RZ, 0xc0, !PT ;  /* 0x0000001806067812 */ /* 0x000fc600078ec0ff */
[----:B------:R-:W-:Y:S04]  /*67c0*/  STS [R13+0x1220], R58 ;  /* 0x0012203a0d007388 */ /* 0x000fe80000000800 */
[----:B------:R-:W-:Y:S04]  /*67d0*/  STS [R17+0x1030], R52 ;  /* 0x0010303411007388 */ /* 0x000fe80000000800 */
[----:B------:R-:W-:Y:S04]  /*67e0*/  STS [R17+0x1230], R54 ;  /* 0x0012303611007388 */ /* 0x000fe80000000800 */
[----:B------:R-:W-:Y:S04]  /*67f0*/  STS [R3+0x2000], R36 ;  /* 0x0020002403007388 */ /* 0x000fe80000000800 */
[----:B------:R1:W-:Y:S04]  /*6800*/  STS [R3+0x2200], R38 ;  /* 0x0022002603007388 */ /* 0x0003e80000000800 */
[----:B------:R2:W-:Y:S04]  /*6810*/  STS [R9+0x2010], R40 ;  /* 0x0020102809007388 */ /* 0x0005e80000000800 */
[----:B------:R2:W-:Y:S04]  /*6820*/  STS [R9+0x2210], R42 ;  /* 0x0022102a09007388 */ /* 0x0005e80000000800 */
[----:B------:R2:W-:Y:S04]  /*6830*/  STS [R13+0x2020], R44 ;  /* 0x0020202c0d007388 */ /* 0x0005e80000000800 */
[----:B------:R2:W-:Y:S04]  /*6840*/  STS [R13+0x2220], R46 ;  /* 0x0022202e0d007388 */ /* 0x0005e80000000800 */
[----:B------:R2:W-:Y:S04]  /*6850*/  STS [R17+0x2030], R11 ;  /* 0x0020300b11007388 */ /* 0x0005e80000000800 */
[----:B------:R2:W-:Y:S01]  /*6860*/  STS [R17+0x2230], R50 ;  /* 0x0022303211007388 */ /* 0x0005e20000000800 */
[----:B-1----:R-:W-:-:S04]  /*6870*/  @P2 FMUL.FTZ R3, R8, 0.69314718246459960938 ;  /* 0x3f31721808032820 */ /* 0x002fc80000410000 */
[----:B----4-:R-:W-:Y:S01]  /*6880*/  @P2 FFMA.FTZ R10, R2, R21, R3 ;  /* 0x00000015020a2223 */ /* 0x010fe20000010003 */
[----:B------:R-:W-:Y:S01]  /*6890*/  BAR.SYNC.DEFER_BLOCKING 0x0 ;  /* 0x0000000000007b1d */ /* 0x000fe20000010000 */
[----:B------:R-:W-:Y:S01]  /*68a0*/  LOP3.LUT P2, RZ, R5, 0x3, RZ, 0xc0, !PT ;  /* 0x0000000305ff7812 */ /* 0x000fe2000784c0ff */
[----:B---3--:R-:W-:Y:S01]  /*68b0*/  @P1 FMUL.FTZ R3, R7, 0.69314718246459960938 ;  /* 0x3f31721807031820 */ /* 0x008fe20000410000 */
[----:B------:R-:W-:Y:S02]  /*68c0*/  MOV R7, RZ ;  /* 0x000000ff00077202 */ /* 0x000fe40000000f00 */
[----:B------:R-:W-:Y:S01]  /*68d0*/  MOV R2, 0x7f800000 ;  /* 0x7f80000000027802 */ /* 0x000fe20000000f00 */
[----:B------:R-:W-:Y:S01]  /*68e0*/  @P1 FFMA.FTZ R2, R0, R25, R3 ;  /* 0x0000001900021223 */ /* 0x000fe20000010003 */
[----:B------:R-:W-:Y:S01]  /*68f0*/  SHF.R.U32.HI R0, RZ, 0x2, R5 ;  /* 0x00000002ff007819 */ /* 0x000fe20000011605 */
[----:B------:R-:W-:-:S04]  /*6900*/  IMAD.WIDE.U32 R6, R120, R14, R6 ;  /* 0x0000000e78067225 */ /* 0x000fc800078e0006 */
[----:B------:R-:W-:Y:S02]  /*6910*/  IMAD R3, R120, R15, R7 ;  /* 0x0000000f78037224 */ /* 0x000fe400078e0207 */
[----:B------:R-:W-:Y:S05]  /*6920*/  @P2 BRA `(.L_x_4212) ;  /* 0x00000000003c2947 */ /* 0x000fea0003800000 */
[----:B------:R-:W-:Y:S01]  /*6930*/  SHF.R.U32.HI R5, RZ, 0x1, R5 ;  /* 0x00000001ff057819 */ /* 0x000fe20000011605 */
[----:B------:R-:W1:Y:S01]  /*6940*/  LDCU.64 UR4, c[0x0][0x420] ;  /* 0x00008400ff0477ac */ /* 0x000e620008000a00 */
[----:B------:R-:W-:Y:S02]  /*6950*/  IMAD.IADD R8, R120, 0x1, R27 ;  /* 0x0000000178087824 */ /* 0x000fe400078e021b */
[----:B------:R-:W-:Y:S01]  /*6960*/  LOP3.LUT R5, R5, 0x30, RZ, 0xc0, !PT ;  /* 0x0000003005057812 */ /* 0x000fe200078ec0ff */
[----:B------:R-:W-:-:S03]  /*6970*/  IMAD.IADD R4, R4, 0x1, -R120 ;  /* 0x0000000104047824 */ /* 0x000fc600078e0a78 */
[----:B------:R-:W-:-:S04]  /*6980*/  LOP3.LUT R5, R5, 0x7, R0, 0xf8, !PT ;  /* 0x0000000705057812 */ /* 0x000fc800078ef800 */
[C---:B--2---:R-:W-:Y:S01]  /*6990*/  IADD3 R9, P0, PT, R5.reuse, R8, RZ ;  /* 0x0000000805097210 */ /* 0x044fe20007f1e0ff */
        /* <DEDUP_REMOVED lines=8> */
.L_x_4212:
[----:B------:R-:W-:Y:S05]  /*6a20*/  BSYNC.RECONVERGENT B0 ;  /* 0x0000000000007941 */ /* 0x000fea0003800200 */
.L_x_4211:
[----:B------:R-:W3:Y:S01]  /*6a30*/  LDCU.64 UR6, c[0x0][0x410] ;  /* 0x00008200ff0677ac */ /* 0x000ee20008000a00 */
[----:B-1----:R-:W-:Y:S01]  /*6a40*/  MOV R2, R6 ;  /* 0x0000000600027202 */ /* 0x002fe20000000f00 */
[----:B------:R-:W1:Y:S01]  /*6a50*/  LDS.128 R20, [R121] ;  /* 0x0000000079147984 */ /* 0x000e620000000c00 */
[----:B------:R-:W4:Y:S03]  /*6a60*/  LDCU.64 UR4, c[0x0][0x3f0] ;  /* 0x00007e00ff0477ac */ /* 0x000f260008000a00 */
[----:B--2---:R-:W2:Y:S01]  /*6a70*/  LDS.128 R8, [R121+0x1000] ;  /* 0x0010000079087984 */ /* 0x004ea20000000c00 */
[----:B------:R-:W-:-:S03]  /*6a80*/  IMAD.WIDE.U32 R2, R119, R18, R2 ;  /* 0x0000001277027225 */ /* 0x000fc600078e0002 */
[----:B------:R-:W5:Y:S01]  /*6a90*/  LDS.128 R4, [R121+0x2000] ;  /* 0x0020000079047984 */ /* 0x000f620000000c00 */
[----:B------:R-:W-:-:S03]  /*6aa0*/  IMAD R3, R119, R19, R3 ;  /* 0x0000001377037224 */ /* 0x000fc600078e0203 */
[----:B------:R-:W5:Y:S04]  /*6ab0*/  LDS.128 R28, [R121+0x800] ;  /* 0x00080000791c7984 */ /* 0x000f680000000c00 */
[----:B------:R-:W5:Y:S01]  /*6ac0*/  LDS.128 R24, [R121+0x1800] ;  /* 0x0018000079187984 */ /* 0x000f620000000c00 */
[----:B---3--:R-:W-:-:S03]  /*6ad0*/  IMAD.WIDE.U32 R2, R118, UR6, R2 ;  /* 0x0000000676027c25 */ /* 0x008fc6000f8e0002 */
[----:B------:R-:W3:Y:S01]  /*6ae0*/  LDS.128 R32, [R121+0x2800] ;  /* 0x0028000079207984 */ /* 0x000ee20000000c00 */
[----:B------:R-:W-:Y:S02]  /*6af0*/  IMAD R3, R118, UR7, R3 ;  /* 0x0000000776037c24 */ /* 0x000fe4000f8e0203 */
[----:B------:R-:W-:-:S04]  /*6b00*/  IMAD.WIDE.U32 R2, R0, R14, R2 ;  /* 0x0000000e00027225 */ /* 0x000fc800078e0002 */
[----:B------:R-:W-:Y:S01]  /*6b10*/  IMAD R0, R0, R15, R3 ;  /* 0x0000000f00007224 */ /* 0x000fe200078e0203 */
[----:B----4-:R-:W-:-:S04]  /*6b20*/  LEA R12, P0, R2, UR4, 0x1 ;  /* 0x00000004020c7c11 */ /* 0x010fc8000f8008ff */
[----:B------:R-:W-:Y:S02]  /*6b30*/  LEA.HI.X R13, R2, UR5, R0, 0x1, P0 ;  /* 0x00000005020d7c11 */ /* 0x000fe400080f0c00 */
[----:B------:R-:W-:-:S04]  /*6b40*/  LEA R2, P0, R14, R12, 0x6 ;  /* 0x0000000c0e027211 */ /* 0x000fc800078030ff */
[----:B------:R-:W-:Y:S01]  /*6b50*/  LEA.HI.X R3, R14, R13, R15, 0x6, P0 ;  /* 0x0000000d0e037211 */ /* 0x000fe200000f340f */
[----:B-1----:R-:W-:Y:S04]  /*6b60*/  STG.E.128 desc[UR20][R12.64], R20 ;  /* 0x000000140c007986 */ /* 0x002fe8000c101d14 */
[----:B--2---:R-:W-:Y:S04]  /*6b70*/  STG.E.128 desc[UR20][R12.64+0x40], R8 ;  /* 0x000040080c007986 */ /* 0x004fe8000c101d14 */
[----:B-----5:R-:W-:Y:S04]  /*6b80*/  STG.E.128 desc[UR20][R12.64+0x80], R4 ;  /* 0x000080040c007986 */ /* 0x020fe8000c101d14 */
[----:B------:R-:W-:Y:S04]  /*6b90*/  STG.E.128 desc[UR20][R2.64], R28 ;  /* 0x0000001c02007986 */ /* 0x000fe8000c101d14 */
[----:B------:R-:W-:Y:S04]  /*6ba0*/  STG.E.128 desc[UR20][R2.64+0x40], R24 ;  /* 0x0000401802007986 */ /* 0x000fe8000c101d14 */
[----:B---3--:R-:W-:Y:S01]  /*6bb0*/  STG.E.128 desc[UR20][R2.64+0x80], R32 ;  /* 0x0000802002007986 */ /* 0x008fe2000c101d14 */
[----:B------:R-:W-:Y:S05]  /*6bc0*/  EXIT ;  /* 0x000000000000794d */ /* 0x000fea0003800000 */
.L_x_4213:
        /* <DEDUP_REMOVED lines=11> */
.L_x_5537:


//--------------------- .text._ZN5flash24flash_fwd_splitkv_kernelI23Flash_fwd_kernel_traitsILi96ELi64ELi64ELi4ELb0ELb0EN7cutlass6half_tE19Flash_kernel_traitsILi96ELi64ELi64ELi4ES3_EELb1ELb0ELb0ELb1ELb1ELb0ELb1ELb0EEEvNS_16Flash_fwd_paramsE --------------------------
	.section	.text._ZN5flash24flash_fwd_splitkv_kernelI23Flash_fwd_kernel_traitsILi96ELi64ELi64ELi4ELb0ELb0EN7cutlass6half_tE19Flash_kernel_traitsILi96ELi64ELi64ELi4ES3_EELb1ELb0ELb0ELb1ELb1ELb0ELb1ELb0EEEvNS_16Flash_fwd_paramsE,"ax",@progbits
	.align	128
        .global         _ZN5flash24flash_fwd_splitkv_kernelI23Flash_fwd_kernel_traitsILi96ELi64ELi64ELi4ELb0ELb0EN7cutlass6half_tE19Flash_kernel_traitsILi96ELi64ELi64ELi4ES3_EELb1ELb0ELb0ELb1ELb1ELb0ELb1ELb0EEEvNS_16Flash_fwd_paramsE
        .type           _ZN5flash24flash_fwd_splitkv_kernelI23Flash_fwd_kernel_traitsILi96ELi64ELi64ELi4ELb0ELb0EN7cutlass6half_tE19Flash_kernel_traitsILi96ELi64ELi64ELi4ES3_EELb1ELb0ELb0ELb1ELb1ELb0ELb1ELb0EEEvNS_16Flash_fwd_paramsE,@function
        .size           _ZN5flash24flash_fwd_splitkv_kernelI23Flash_fwd_kernel_traitsILi96ELi64ELi64ELi4ELb0ELb0EN7cutlass6half_tE19Flash_kernel_traitsILi96ELi64ELi64ELi4ES3_EELb1ELb0ELb0ELb1ELb1ELb0ELb1ELb0EEEvNS_16Flash_fwd_paramsE,(.L_x_5538 - _ZN5flash24flash_fwd_splitkv_kernelI23Flash_fwd_kernel_traitsILi96ELi64ELi64ELi4ELb0ELb0EN7cutlass6half_tE19Flash_kernel_traitsILi96ELi64ELi64ELi4ES3_EELb1ELb0ELb0ELb1ELb1ELb0ELb1ELb0EEEvNS_16Flash_fwd_paramsE)
        .other          _ZN5flash24flash_fwd_splitkv_kernelI23Flash_fwd_kernel_traitsILi96ELi64ELi64ELi4ELb0ELb0EN7cutlass6half_tE19Flash_kernel_traitsILi96ELi64ELi64ELi4ES3_EELb1ELb0ELb0ELb1ELb1ELb0ELb1ELb0EEEvNS_16Flash_fwd_paramsE,@"STO_CUDA_ENTRY STV_DEFAULT"
_ZN5flash24flash_fwd_splitkv_kernelI23Flash_fwd_kernel_traitsILi96ELi64ELi64ELi4ELb0ELb0EN7cutlass6half_tE19Flash_kernel_traitsILi96ELi64ELi64ELi4ES3_EELb1ELb0ELb0ELb1ELb1ELb0ELb1ELb0EEEvNS_16Flash_fwd_paramsE:
.text._ZN5flash24flash_fwd_splitkv_kernelI23Flash_fwd_kernel_traitsILi96ELi64ELi64ELi4ELb0ELb0EN7cutlass6half_tE19Flash_kernel_traitsILi96ELi64ELi64ELi4ES3_EELb1ELb0ELb0ELb1ELb1ELb0ELb1ELb0EEEvNS_16Flash_fwd_paramsE:
        /* <DEDUP_REMOVED lines=43> */
[----:B------:R-:W3:Y:S01]  /*02b0*/  S2R R9, SR_CTAID.Y ;  /* 0x0000000000097919 */ /* 0x000ee20000002600 */
[----:B-----5:R-:W-:Y:S01]  /*02c0*/  @P0 IMAD.IADD R81, R10, 0x1, -R19 ;  /* 0x000000010a510824 */ /* 0x020fe200078e0a13 */
[----:B------:R-:W4:Y:S05]  /*02d0*/  S2R R112, SR_TID.X ;  /* 0x0000000000707919 */ /* 0x000f2a0000002100 */
[----:B-1----:R-:W1:Y:S08]  /*02e0*/  LDC R2, c[0x0][0x438] ;  /* 0x00010e00ff027b82 */ /* 0x002e700000000800 */
[----:B------:R-:W3:Y:S01]  /*02f0*/  LDC R79, c[0x0][0x508] ;  /* 0x00014200ff4f7b82 */ /* 0x000ee20000000800 */
        /* <DEDUP_REMOVED lines=20> */
[----:B------:R-:W-:Y:S02]  /*0440*/  IMAD R11, R6, R11, R2 ;  /* 0x0000000b060b7224 */ /* 0x000fe400078e0202 */
[----:B------:R-:W2:Y:S03]  /*0450*/  @!P0 LDC.64 R2, c[0x0][0x438] ;  /* 0x00010e00ff028b82 */ /* 0x000ea60000000a00 */
[----:B------:R-:W-:Y:S02]  /*0460*/  ISETP.GT.U32.AND P2, PT, R8, R11, PT ;  /* 0x0000000b0800720c */ /* 0x000fe40003f44070 */
[----:B-1----:R-:W-:-:S11]  /*0470*/  @!P0 ISETP.NE.U32.AND P1, PT, R4, RZ, PT ;  /* 0x000000ff0400820c */ /* 0x002fd60003f25070 */
[----:B------:R-:W-:Y:S01]  /*0480*/  @!P2 IMAD.IADD R11, R11, 0x1, -R8 ;  /* 0x000000010b0ba824 */ /* 0x000fe200078e0a08 */
[----:B------:R-:W-:Y:S01]  /*0490*/  @!P0 ISETP.NE.AND.EX P1, PT, R5, RZ, PT, P1 ;  /* 0x000000ff0500820c */ /* 0x000fe20003f25310 */
[----:B------:R-:W-:-:S03]  /*04a0*/  @!P2 VIADD R6, R6, 0x1 ;  /* 0x000000010606a836 */ /* 0x000fc60000000000 */
[----:B------:R-:W-:Y:S02]  /*04b0*/  ISETP.GE.U32.AND P3, PT, R11, R8, PT ;  /* 0x000000080b00720c */ /* 0x000fe40003f66070 */
[----:B--2---:R-:W-:Y:S02]  /*04c0*/  @!P0 SEL R3, R3, RZ, P1 ;  /* 0x000000ff03038207 */ /* 0x004fe40000800000 */
[----:B------:R-:W-:Y:S02]  /*04d0*/  ISETP.GE.AND P1, PT, R13, RZ, PT ;  /* 0x000000ff0d00720c */ /* 0x000fe40003f26270 */
[----:B------:R-:W-:Y:S02]  /*04e0*/  @!P0 IADD3 R81, PT, PT, R3, R2, -R19 ;  /* 0x0000000203518210 */ /* 0x000fe40007ffe813 */
[----:B------:R-:W-:-:S03]  /*04f0*/  ISETP.NE.AND P0, PT, R0, RZ, PT ;  /* 0x000000ff0000720c */ /* 0x000fc60003f05270 */
[----:B------:R-:W-:Y:S02]  /*0500*/  VIADD R3, R81, 0x3f ;  /* 0x0000003f51037836 */ /* 0x000fe40000000000 */
[----:B------:R-:W-:-:S03]  /*0510*/  @P3 VIADD R6, R6, 0x1 ;  /* 0x0000000106063836 */ /* 0x000fc60000000000 */
[----:B------:R-:W-:Y:S01]  /*0520*/  IADD3 R2, PT, PT, R3, -UR18, R82 ;  /* 0x8000001203027c10 */ /* 0x000fe2000fffe052 */
[----:B------:R-:W-:Y:S01]  /*0530*/  @!P1 IMAD.MOV R6, RZ, RZ, -R6 ;  /* 0x000000ffff069224 */ /* 0x000fe200078e0a06 */
[----:B------:R-:W-:Y:S02]  /*0540*/  SHF.R.S32.HI R4, RZ, 0x1f, R3 ;  /* 0x0000001fff047819 */ /* 0x000fe40000011403 */
[----:B---3--:R-:W-:Y:S02]  /*0550*/  IADD3 R2, PT, PT, R2, 0x40, R79 ;  /* 0x0000004002027810 */ /* 0x008fe40007ffe04f */
        /* <DEDUP_REMOVED lines=8> */
[----:B------:R-:W-:-:S04]  /*05e0*/  VIMNMX R85, PT, PT, R6, R5, PT ;  /* 0x0000000506557248 */ /* 0x000fc80003fe0100 */
[----:B------:R-:W-:-:S13]  /*05f0*/  ISETP.GE.AND P0, PT, R116, R85, PT ;  /* 0x000000557400720c */ /* 0x000fda0003f06270 */
[----:B----4-:R-:W-:Y:S05]  /*0600*/  @!P0 BRA `(.L_x_4214) ;  /* 0x0000000000d88947 */ /* 0x010fea0003800000 */
        /* <DEDUP_REMOVED lines=54> */
.L_x_4214:
        /* <DEDUP_REMOVED lines=8> */
.L_x_4215:
[----:B------:R-:W2:Y:S02]  /*09f0*/  LDCU.64 UR6, c[0x0][0x4e0] ;  /* 0x00009c00ff0677ac */ /* 0x000ea40008000a00 */
[----:B--2---:R-:W-:-:S04]  /*0a00*/  UISETP.NE.U32.AND UP0, UPT, UR6, URZ, UPT ;  /* 0x000000ff0600728c */ /* 0x004fc8000bf05070 */
[----:B------:R-:W-:-:S09]  /*0a10*/  UISETP.NE.AND.EX UP0, UPT, UR7, URZ, UPT, UP0 ;  /* 0x000000ff0700728c */ /* 0x000fd2000bf05300 */
[----:B------:R-:W-:Y:S05]  /*0a20*/  BRA.U !UP0, `(.L_x_4216) ;  /* 0x0000000508887547 */ /* 0x000fea000b800000 */
[----:B------:R-:W2:Y:S01]  /*0a30*/  LDC R9, c[0x0][0x4f0] ;  /* 0x00013c00ff097b82 */ /* 0x000ea20000000800 */
[----:B-----5:R-:W-:Y:S01]  /*0a40*/  LEA R0, R85, 0xffffffc0, 0x6 ;  /* 0xffffffc055007811 */ /* 0x020fe200078e30ff */
[----:B------:R-:W3:Y:S03]  /*0a50*/  LDCU.64 UR4, c[0x0][0x4e8] ;  /* 0x00009d00ff0477ac */ /* 0x000ee60008000a00 */
[----:B-1----:R-:W-:Y:S01]  /*0a60*/  IABS R2, R0 ;  /* 0x0000000000027213 */ /* 0x002fe20000000000 */
[----:B------:R-:W1:Y:S01]  /*0a70*/  LDCU.64 UR16, c[0x0][0x3a0] ;  /* 0x00007400ff1077ac */ /* 0x000e620008000a00 */
[----:B------:R-:W4:Y:S01]  /*0a80*/  LDCU.64 UR8, c[0x0][0x3a8] ;  /* 0x00007500ff0877ac */ /* 0x000f220008000a00 */
[----:B------:R-:W1:Y:S01]  /*0a90*/  LDCU.64 UR12, c[0x0][0x3b8] ;  /* 0x00007700ff0c77ac */ /* 0x000e620008000a00 */
        /* <DEDUP_REMOVED lines=47> */
[----:B--2---:R-:W-:-:S04]  /*0d90*/  MOV R4, UR4 ;  /* 0x0000000400047c02 */ /* 0x004fc80008000f00 */
[----:B------:R-:W-:-:S13]  /*0da0*/  ISETP.GT.U32.AND P1, PT, R5, R2, PT ;  /* 0x000000020500720c */ /* 0x000fda0003f24070 */
[-C--:B------:R-:W-:Y:S02]  /*0db0*/  @!P1 IADD3 R2, PT, PT, R2, -R5.reuse, RZ ;  /* 0x8000000502029210 */ /* 0x080fe40007ffe0ff */
[----:B------:R-:W-:Y:S02]  /*0dc0*/  @!P1 IADD3 R8, PT, PT, R8, 0x1, RZ ;  /* 0x0000000108089810 */ /* 0x000fe40007ffe0ff */
[----:B------:R-:W-:Y:S02]  /*0dd0*/  ISETP.GE.U32.AND P2, PT, R2, R5, PT ;  /* 0x000000050200720c */ /* 0x000fe40003f46070 */
[----:B------:R-:W-:Y:S02]  /*0de0*/  LOP3.LUT R2, R12, R3, RZ, 0x3c, !PT ;  /* 0x000000030c027212 */ /* 0x000fe400078e3cff */
[----:B------:R-:W-:Y:S02]  /*0df0*/  ISETP.NE.AND P1, PT, R3, RZ, PT ;  /* 0x000000ff0300720c */ /* 0x000fe40003f25270 */
[----:B------:R-:W-:-:S02]  /*0e00*/  ISETP.GE.AND P0, PT, R2, RZ, PT ;  /* 0x000000ff0200720c */ /* 0x000fc40003f06270 */
[----:B-1----:R-:W-:-:S05]  /*0e10*/  MOV R2, UR12 ;  /* 0x0000000c00027c02 */ /* 0x002fca0008000f00 */
[----:B------:R-:W-:Y:S02]  /*0e20*/  @P2 VIADD R8, R8, 0x1 ;  /* 0x0000000108082836 */ /* 0x000fe40000000000 */
[C---:B------:R-:W-:Y:S02]  /*0e30*/  IMAD R6, R7.reuse, R2, RZ ;  /* 0x0000000207067224 */ /* 0x040fe400078e02ff */
[----:B------:R-:W-:Y:S02]  /*0e40*/  IMAD R7, R7, R4, RZ ;  /* 0x0000000407077224 */ /* 0x000fe400078e02ff */
[----:B------:R-:W-:Y:S02]  /*0e50*/  @!P0 IADD3 R8, PT, PT, -R8, RZ, RZ ;  /* 0x000000ff08088210 */ /* 0x000fe40007ffe1ff */
[----:B------:R-:W-:Y:S02]  /*0e60*/  @!P1 LOP3.LUT R8, RZ, R3, RZ, 0x33, !PT ;  /* 0x00000003ff089212 */ /* 0x000fe400078e33ff */
[----:B----4-:R-:W-:Y:S01]  /*0e70*/  SHF.R.S32.HI R5, RZ, 0x1f, R10 ;  /* 0x0000001fff057819 */ /* 0x010fe2000001140a */
[----:B------:R-:W-:-:S04]  /*0e80*/  IMAD.WIDE.U32 R14, R10, UR16, RZ ;  /* 0x000000100a0e7c25 */ /* 0x000fc8000f8e00ff */
[C---:B------:R-:W-:Y:S02]  /*0e90*/  IMAD R11, R5.reuse, UR16, RZ ;  /* 0x00000010050b7c24 */ /* 0x040fe4000f8e02ff */
[----:B------:R-:W-:Y:S02]  /*0ea0*/  IMAD R5, R5, UR8, RZ ;  /* 0x0000000805057c24 */ /* 0x000fe4000f8e02ff */
[C---:B------:R-:W-:Y:S02]  /*0eb0*/  IMAD R11, R10.reuse, UR17, R11 ;  /* 0x000000110a0b7c24 */ /* 0x040fe4000f8e020b */
[C---:B------:R-:W-:Y:S01]  /*0ec0*/  IMAD R3, R10.reuse, UR9, R5 ;  /* 0x000000090a037c24 */ /* 0x040fe2000f8e0205 */
[----:B------:R-:W-:Y:S01]  /*0ed0*/  MOV R5, UR5 ;  /* 0x0000000500057c02 */ /* 0x000fe20008000f00 */
[----:B------:R-:W-:Y:S02]  /*0ee0*/  IMAD.IADD R15, R15, 0x1, R11 ;  /* 0x000000010f0f7824 */ /* 0x000fe400078e020b */
[----:B------:R-:W-:Y:S01]  /*0ef0*/  IMAD.WIDE.U32 R10, R10, UR8, RZ ;  /* 0x000000080a0a7c25 */ /* 0x000fe2000f8e00ff */
[----:B------:R-:W1:Y:S03]  /*0f00*/  LDCU.128 UR8, c[0x0][0x3d0] ;  /* 0x00007a00ff0877ac */ /* 0x000e660008000c00 */
[----:B------:R-:W-:Y:S01]  /*0f10*/  IMAD.IADD R11, R11, 0x1, R3 ;  /* 0x000000010b0b7824 */ /* 0x000fe200078e0203 */
[----:B------:R-:W-:Y:S01]  /*0f20*/  MOV R3, UR13 ;  /* 0x0000000d00037c02 */ /* 0x000fe20008000f00 */
[----:B------:R-:W-:-:S04]  /*0f30*/  IMAD.WIDE.U32 R14, R0, R2, R14 ;  /* 0x00000002000e7225 */ /* 0x000fc800078e000e */
[C---:B------:R-:W-:Y:S02]  /*0f40*/  IMAD R6, R0.reuse, R3, R6 ;  /* 0x0000000300067224 */ /* 0x040fe400078e0206 */
[C---:B------:R-:W-:Y:S02]  /*0f50*/  IMAD R7, R0.reuse, R5, R7 ;  /* 0x0000000500077224 */ /* 0x040fe400078e0207 */
[----:B------:R-:W-:Y:S01]  /*0f60*/  IMAD.WIDE.U32 R10, R0, R4, R10 ;  /* 0x00000004000a7225 */ /* 0x000fe200078e000a */
[----:B------:R-:W-:-:S03]  /*0f70*/  SHF.R.S32.HI R0, RZ, 0x1f, R8 ;  /* 0x0000001fff007819 */ /* 0x000fc60000011408 */
[----:B------:R-:W-:Y:S01]  /*0f80*/  IMAD.IADD R15, R15, 0x1, R6 ;  /* 0x000000010f0f7824 */ /* 0x000fe200078e0206 */
        /* <DEDUP_REMOVED lines=12> */
.L_x_4216:
[----:B------:R-:W2:Y:S01]  /*1050*/  LDC R11, c[0x0][0x3e8] ;  /* 0x0000fa00ff0b7b82 */ /* 0x000ea20000000800 */
[----:B------:R-:W-:Y:S01]  /*1060*/  IABS R8, R12 ;  /* 0x0000000c00087213 */ /* 0x000fe20000000000 */
[----:B------:R-:W3:Y:S01]  /*1070*/  LDCU.64 UR16, c[0x0][0x3a0] ;  /* 0x00007400ff1077ac */ /* 0x000ee20008000a00 */
[----:B------:R-:W-:Y:S02]  /*1080*/  SHF.R.S32.HI R9, RZ, 0x1f, R19 ;  /* 0x0000001fff097819 */ /* 0x000fe40000011413 */
[----:B------:R-:W-:Y:S01]  /*1090*/  CS2R R126, SRZ ;  /* 0x00000000007e7805 */ /* 0x000fe2000001ff00 */
[----:B------:R-:W4:Y:S01]  /*10a0*/  LDCU.64 UR4, c[0x0][0x3a8] ;  /* 0x00007500ff0477ac */ /* 0x000f220008000a00 */
[----:B--2---:R-:W-:-:S04]  /*10b0*/  IABS R7, R11 ;  /* 0x0000000b00077213 */ /* 0x004fc80000000000 */
[----:B------:R-:W2:Y:S08]  /*10c0*/  I2F.RP R4, R7 ;  /* 0x0000000700047306 */ /* 0x000eb00000209400 */
[----:B--2---:R-:W2:Y:S02]  /*10d0*/  MUFU.RCP R6, R4 ;  /* 0x0000000400067308 */ /* 0x004ea40000001000 */
[----:B--2---:R-:W-:Y:S01]  /*10e0*/  IADD3 R6, PT, PT, R6, 0xffffffe, RZ ;  /* 0x0ffffffe06067810 */ /* 0x004fe20007ffe0ff */
[----:B------:R-:W2:Y:S05]  /*10f0*/  LDC.64 R4, c[0x0][0x3c0] ;  /* 0x0000f000ff047b82 */ /* 0x000eaa0000000a00 */
[----:B-1----:R-:W1:Y:S02]  /*1100*/  F2I.FTZ.U32.TRUNC.NTZ R3, R6 ;  /* 0x0000000600037305 */ /* 0x002e64000021f000 */
[----:B-1----:R-:W-:-:S05]  /*1110*/  IADD3 R2, PT, PT, RZ, -R3, RZ ;  /* 0x80000003ff027210 */ /* 0x002fca0007ffe0ff */
[----:B------:R-:W-:Y:S01]  /*1120*/  IMAD R15, R2, R7, RZ ;  /* 0x00000007020f7224 */ /* 0x000fe200078e02ff */
[----:B------:R-:W-:-:S05]  /*1130*/  MOV R2, RZ ;  /* 0x000000ff00027202 */ /* 0x000fca0000000f00 */
[----:B------:R-:W-:Y:S02]  /*1140*/  IMAD.HI.U32 R15, R3, R15, R2 ;  /* 0x0000000f030f7227 */ /* 0x000fe400078e0002 */
[----:B------:R-:W1:Y:S04]  /*1150*/  LDC.64 R2, c[0x0][0x3b8] ;  /* 0x0000ee00ff027b82 */ /* 0x000e680000000a00 */
[----:B------:R-:W-:-:S05]  /*1160*/  IMAD.HI.U32 R15, R15, R8, RZ ;  /* 0x000000080f0f7227 */ /* 0x000fca00078e00ff */
[----:B------:R-:W-:-:S05]  /*1170*/  IADD3 R6, PT, PT, -R15, RZ, RZ ;  /* 0x000000ff0f067210 */ /* 0x000fca0007ffe1ff */
[----:B------:R-:W-:Y:S02]  /*1180*/  IMAD R6, R7, R6, R8 ;  /* 0x0000000607067224 */ /* 0x000fe400078e0208 */
[----:B--2---:R-:W-:-:S03]  /*1190*/  IMAD R8, R9, R4, RZ ;  /* 0x0000000409087224 */ /* 0x004fc600078e02ff */
[----:B------:R-:W-:Y:S01]  /*11a0*/  ISETP.GT.U32.AND P0, PT, R7, R6, PT ;  /* 0x000000060700720c */ /* 0x000fe20003f04070 */
[----:B------:R-:W-:Y:S02]  /*11b0*/  IMAD R8, R19, R5, R8 ;  /* 0x0000000513087224 */ /* 0x000fe400078e0208 */
[-C--:B-1----:R-:W-:Y:S02]  /*11c0*/  IMAD R10, R9, R2.reuse, RZ ;  /* 0x00000002090a7224 */ /* 0x082fe400078e02ff */
[----:B------:R-:W-:-:S04]  /*11d0*/  IMAD.WIDE.U32 R20, R19, R2, RZ ;  /* 0x0000000213147225 */ /* 0x000fc800078e00ff */
[----:B------:R-:W-:-:S04]  /*11e0*/  IMAD R9, R19, R3, R10 ;  /* 0x0000000313097224 */ /* 0x000fc800078e020a */
[-C--:B------:R-:W-:Y:S01]  /*11f0*/  @!P0 IADD3 R6, PT, PT, R6, -R7.reuse, RZ ;  /* 0x8000000706068210 */ /* 0x080fe20007ffe0ff */
[----:B------:R-:W-:Y:S01]  /*1200*/  IMAD.WIDE.U32 R18, R19, R4, RZ ;  /* 0x0000000413127225 */ /* 0x000fe200078e00ff */
[----:B------:R-:W-:Y:S02]  /*1210*/  @!P0 IADD3 R15, PT, PT, R15, 0x1, RZ ;  /* 0x000000010f0f8810 */ /* 0x000fe40007ffe0ff */
[----:B------:R-:W-:Y:S02]  /*1220*/  ISETP.GE.U32.AND P2, PT, R6, R7, PT ;  /* 0x000000070600720c */ /* 0x000fe40003f46070 */
[----:B-----5:R-:W-:Y:S02]  /*1230*/  SHF.R.S32.HI R7, RZ, 0x1f, R0 ;  /* 0x0000001fff077819 */ /* 0x020fe40000011400 */
[----:B------:R-:W-:Y:S02]  /*1240*/  IADD3 R21, PT, PT, R21, R9, RZ ;  /* 0x0000000915157210 */ /* 0x000fe40007ffe0ff */
[----:B------:R-:W-:Y:S01]  /*1250*/  LOP3.LUT R6, R12, R11, RZ, 0x3c, !PT ;  /* 0x0000000b0c067212 */ /* 0x000fe200078e3cff */
[----:B---3--:R-:W-:Y:S01]  /*1260*/  IMAD R9, R7, UR16, RZ ;  /* 0x0000001007097c24 */ /* 0x008fe2000f8e02ff */
[----:B------:R-:W-:Y:S01]  /*1270*/  IADD3 R19, PT, PT, R19, R8, RZ ;  /* 0x0000000813137210 */ /* 0x000fe20007ffe0ff */
[----:B----4-:R-:W-:Y:S01]  /*1280*/  IMAD R7, R7, UR4, RZ ;  /* 0x0000000407077c24 */ /* 0x010fe2000f8e02ff */
[----:B------:R-:W-:Y:S01]  /*1290*/  ISETP.GE.AND P1, PT, R6, RZ, PT ;  /* 0x000000ff0600720c */ /* 0x000fe20003f26270 */
[C---:B------:R-:W-:Y:S01]  /*12a0*/  IMAD R14, R0.reuse, UR17, R9 ;  /* 0x00000011000e7c24 */ /* 0x040fe2000f8e0209 */
[----:B------:R-:W-:Y:S01]  /*12b0*/  ISETP.NE.AND P0, PT, R11, RZ, PT ;  /* 0x000000ff0b00720c */ /* 0x000fe20003f05270 */
[C---:B------:R-:W-:Y:S01]  /*12c0*/  IMAD R10, R0.reuse, UR5, R7 ;  /* 0x00000005000a7c24 */ /* 0x040fe2000f8e0207 */
[----:B------:R-:W1:Y:S01]  /*12d0*/  LDC.64 R8, c[0x0][0x3d0] ;  /* 0x0000f400ff087b82 */ /* 0x000e620000000a00 */
[----:B------:R-:W-:-:S04]  /*12e0*/  IMAD.WIDE.U32 R20, R0, UR16, R20 ;  /* 0x0000001000147c25 */ /* 0x000fc8000f8e0014 */
[----:B------:R-:W-:Y:S01]  /*12f0*/  IMAD.WIDE.U32 R18, R0, UR4, R18 ;  /* 0x0000000400127c25 */ /* 0x000fe2000f8e0012 */
[----:B------:R-:W-:Y:S02]  /*1300*/  LEA R0, R85, 0xffffffc0, 0x6 ;  /* 0xffffffc055007811 */ /* 0x000fe400078e30ff */
[----:B------:R-:W2:Y:S01]  /*1310*/  LDC.64 R6, c[0x0][0x3d8] ;  /* 0x0000f600ff067b82 */ /* 0x000ea20000000a00 */
[----:B------:R-:W-:Y:S01]  /*1320*/  @P2 VIADD R15, R15, 0x1 ;  /* 0x000000010f0f2836 */ /* 0x000fe20000000000 */
[----:B------:R-:W-:Y:S02]  /*1330*/  SHF.R.S32.HI R13, RZ, 0x1f, R0 ;  /* 0x0000001fff0d7819 */ /* 0x000fe40000011400 */
[----:B------:R-:W-:Y:S02]  /*1340*/  IADD3 R21, PT, PT, R21, R14, RZ ;  /* 0x0000000e15157210 */ /* 0x000fe40007ffe0ff */
[----:B------:R-:W-:Y:S01]  /*1350*/  IADD3 R19, PT, PT, R19, R10, RZ ;  /* 0x0000000a13137210 */ /* 0x000fe20007ffe0ff */
[----:B------:R-:W-:Y:S01]  /*1360*/  IMAD R10, R13, R2, RZ ;  /* 0x000000020d0a7224 */ /* 0x000fe200078e02ff */
[----:B------:R-:W-:Y:S01]  /*1370*/  @!P1 IADD3 R15, PT, PT, -R15, RZ, RZ ;  /* 0x000000ff0f0f9210 */ /* 0x000fe20007ffe1ff */
[----:B------:R-:W-:Y:S01]  /*1380*/  IMAD R13, R13, R4, RZ ;  /* 0x000000040d0d7224 */ /* 0x000fe200078e02ff */
[----:B------:R-:W-:Y:S01]  /*1390*/  @!P0 LOP3.LUT R15, RZ, R11, RZ, 0x33, !PT ;  /* 0x0000000bff0f8212 */ /* 0x000fe200078e33ff */
[----:B------:R-:W-:-:S02]  /*13a0*/  IMAD R10, R0, R3, R10 ;  /* 0x00000003000a7224 */ /* 0x000fc400078e020a */
[----:B------:R-:W-:Y:S01]  /*13b0*/  IMAD.WIDE.U32 R20, R0, R2, R20 ;  /* 0x0000000200147225 */ /* 0x000fe200078e0014 */
[----:B------:R-:W-:-:S03]  /*13c0*/  SHF.R.S32.HI R11, RZ, 0x1f, R15 ;  /* 0x0000001fff0b7819 */ /* 0x000fc6000001140f */
[C---:B------:R-:W-:Y:S01]  /*13d0*/  IMAD R13, R0.reuse, R5, R13 ;  /* 0x00000005000d7224 */ /* 0x040fe200078e020d */
[----:B------:R-:W-:Y:S01]  /*13e0*/  IADD3 R21, PT, PT, R21, R10, RZ ;  /* 0x0000000a15157210 */ /* 0x000fe20007ffe0ff */
[----:B------:R-:W-:-:S04]  /*13f0*/  IMAD.WIDE.U32 R18, R0, R4, R18 ;  /* 0x0000000400127225 */ /* 0x000fc800078e0012 */
[----:B------:R-:W-:Y:S02]  /*1400*/  IMAD.IADD R19, R19, 0x1, R13 ;  /* 0x0000000113137824 */ /* 0x000fe400078e020d */
[C---:B-1----:R-:W-:Y:S02]  /*1410*/  IMAD R0, R11.reuse, R8, RZ ;  /* 0x000000080b007224 */ /* 0x042fe400078e02ff */
[----:B--2---:R-:W-:Y:S02]  /*1420*/  IMAD R10, R11, R6, RZ ;  /* 0x000000060b0a7224 */ /* 0x004fe400078e02ff */
[----:B------:R-:W-:-:S04]  /*1430*/  IMAD.WIDE.U32 R20, R15, R8, R20 ;  /* 0x000000080f147225 */ /* 0x000fc800078e0014 */
[C---:B------:R-:W-:Y:S02]  /*1440*/  IMAD R0, R15.reuse, R9, R0 ;  /* 0x000000090f007224 */ /* 0x040fe400078e0200 */
[----:B------:R-:W-:-:S04]  /*1450*/  IMAD.WIDE.U32 R18, R15, R6, R18 ;  /* 0x000000060f127225 */ /* 0x000fc800078e0012 */
[----:B------:R-:W-:Y:S01]  /*1460*/  IMAD R15, R15, R7, R10 ;  /* 0x000000070f0f7224 */ /* 0x000fe200078e020a */
[----:B------:R-:W-:Y:S02]  /*1470*/  IADD3 R7, PT, PT, R21, R0, RZ ;  /* 0x0000000015077210 */ /* 0x000fe40007ffe0ff */
[----:B------:R-:W-:Y:S02]  /*1480*/  MOV R10, R20 ;  /* 0x00000014000a7202 */ /* 0x000fe40000000f00 */
[----:B------:R-:W-:Y:S02]  /*1490*/  MOV R6, R18 ;  /* 0x0000001200067202 */ /* 0x000fe40000000f00 */
[----:B------:R-:W-:-:S07]  /*14a0*/  IADD3 R0, PT, PT, R19, R15, RZ ;  /* 0x0000000f13007210 */ /* 0x000fce0007ffe0ff */
.L_x_4217:
[----:B------:R-:W1:Y:S01]  /*14b0*/  LDCU.64 UR4, c[0x0][0x3b0] ;  /* 0x00007600ff0477ac */ /* 0x000e620008000a00 */
[C---:B------:R-:W-:Y:S01]  /*14c0*/  IMAD.SHL.U32 R125, R112.reuse, 0x8, RZ ;  /* 0x00000008707d7824 */ /* 0x040fe200078e00ff */
[----:B------:R-:W-:Y:S01]  /*14d0*/  SHF.R.S32.HI R8, RZ, 0x1f, R12 ;  /* 0x0000001fff087819 */ /* 0x000fe2000001140c */
[----:B------:R-:W-:Y:S01]  /*14e0*/  IMAD.MOV.U32 R15, RZ, RZ, RZ ;  /* 0x000000ffff0f7224 */ /* 0x000fe200078e00ff */
[----:B------:R-:W2:Y:S01]  /*14f0*/  LDCU.128 UR12, c[0x0][0x390] ;  /* 0x00007200ff0c77ac */ /* 0x000ea20008000c00 */
[----:B------:R-:W-:Y:S01]  /*1500*/  SHF.R.U32.HI R88, RZ, 0x2, R112 ;  /* 0x00000002ff587819 */ /* 0x000fe20000011670 */
[----:B------:R-:W-:Y:S01]  /*1510*/  IMAD.MOV.U32 R89, RZ, RZ, RZ ;  /* 0x000000ffff597224 */ /* 0x000fe200078e00ff */
[----:B------:R-:W-:Y:S01]  /*1520*/  LOP3.LUT R14, R125, 0x18, RZ, 0xc0, !PT ;  /* 0x000000187d0e7812 */ /* 0x000fe200078ec0ff */
[----:B------:R-:W3:Y:S01]  /*1530*/  LDCU.64 UR8, c[0x0][0x3c8] ;  /* 0x00007900ff0877ac */ /* 0x000ee20008000a00 */
[----:B------:R-:W-:Y:S01]  /*1540*/  LOP3.LUT R122, R112, 0x18, RZ, 0xc0, !PT ;  /* 0x00000018707a7812 */ /* 0x000fe200078ec0ff */
[----:B------:R-:W-:Y:S01]  /*1550*/  IMAD.WIDE.U32 R16, R17, 0x40, R88 ;  /* 0x0000004011107825 */ /* 0x000fe200078e0058 */
[----:B------:R-:W-:-:S02]  /*1560*/  LOP3.LUT R11, R125, 0x1f20, RZ, 0xc0, !PT ;  /* 0x00001f207d0b7812 */ /* 0x000fc400078ec0ff */
[----:B------:R-:W-:Y:S01]  /*1570*/  IADD3 R10, P1, PT, R14, R10, RZ ;  /* 0x0000000a0e0a7210 */ /* 0x000fe20007f3e0ff */
[----:B------:R-:W-:Y:S01]  /*1580*/  IMAD.SHL.U32 R86, R112, 0x4, RZ ;  /* 0x0000000470567824 */ /* 0x000fe200078e00ff */
[----:B------:R-:W-:Y:S01]  /*1590*/  IADD3 R6, P2, PT, R14, R6, RZ ;  /* 0x000000060e067210 */ /* 0x000fe20007f5e0ff */
[C---:B------:R-:W-:Y:S01]  /*15a0*/  IMAD.SHL.U32 R114, R112.reuse, 0x10, RZ ;  /* 0x0000001070727824 */ /* 0x040fe200078e00ff */
[----:B------:R-:W-:Y:S01]  /*15b0*/  SHF.R.U32.HI R115, RZ, 0x1, R112 ;  /* 0x00000001ff737819 */ /* 0x000fe20000011670 */
[----:B-1----:R-:W-:Y:S01]  /*15c0*/  USHF.L.U32 UR10, UR4, 0x5, URZ ;  /* 0x00000005040a7899 */ /* 0x002fe200080006ff */
[----:B------:R-:W-:Y:S01]  /*15d0*/  IMAD.SHL.U32 R77, R112, 0x20, RZ ;  /* 0x00000020704d7824 */ /* 0x000fe200078e00ff */
[----:B------:R-:W-:Y:S01]  /*15e0*/  USHF.L.U64.HI UR11, UR4, 0x5, UR5 ;  /* 0x00000005040b7899 */ /* 0x000fe20008010205 */
[----:B------:R-:W-:Y:S02]  /*15f0*/  IMAD.MOV.U32 R76, RZ, RZ, 0x20 ;  /* 0x00000020ff4c7424 */ /* 0x000fe400078e00ff */
[----:B--2---:R-:W-:Y:S01]  /*1600*/  IMAD.WIDE.U32 R18, R124, UR14, R14 ;  /* 0x0000000e7c127c25 */ /* 0x004fe2000f8e000e */
[----:B------:R-:W1:Y:S03]  /*1610*/  S2UR UR14, SR_CgaCtaId ;  /* 0x00000000000e79c3 */ /* 0x000e660000008800 */
[----:B---3--:R-:W-:-:S02]  /*1620*/  IMAD R15, R8, UR8, RZ ;  /* 0x00000008080f7c24 */ /* 0x008fc4000f8e02ff */
[----:B------:R-:W-:Y:S01]  /*1630*/  IMAD R9, R124, UR15, R19 ;  /* 0x0000000f7c097c24 */ /* 0x000fe2000f8e0213 */
[----:B------:R-:W-:Y:S01]  /*1640*/  LOP3.LUT R19, R125, 0xd8, RZ, 0xc0, !PT ;  /* 0x000000d87d137812 */ /* 0x000fe200078ec0ff */
[----:B------:R-:W-:Y:S02]  /*1650*/  IMAD.MOV.U32 R8, RZ, RZ, R18 ;  /* 0x000000ffff087224 */ /* 0x000fe400078e0012 */
[C---:B------:R-:W-:Y:S01]  /*1660*/  IMAD R15, R12.reuse, UR9, R15 ;  /* 0x000000090c0f7c24 */ /* 0x040fe2000f8e020f */
[----:B------:R-:W-:Y:S01]  /*1670*/  LOP3.LUT R78, R19, R122, RZ, 0x3c, !PT ;  /* 0x0000007a134e7212 */ /* 0x000fe200078e3cff */
[----:B------:R-:W-:-:S03]  /*1680*/  IMAD.WIDE.U32 R12, R12, UR8, R8 ;  /* 0x000000080c0c7c25 */ /* 0x000fc6000f8e0008 */
[----:B------:R-:W-:Y:S01]  /*1690*/  LOP3.LUT R78, R11, R78, RZ, 0xfc, !PT ;  /* 0x0000004e0b4e7212 */ /* 0x000fe200078efcff */
[----:B------:R-:W-:Y:S02]  /*16a0*/  IMAD.U32 R20, RZ, RZ, UR10 ;  /* 0x0000000aff147e24 */ /* 0x000fe4000f8e00ff */
[----:B------:R-:W-:Y:S01]  /*16b0*/  IMAD.U32 R21, RZ, RZ, UR11 ;  /* 0x0000000bff157e24 */ /* 0x000fe2000f8e00ff */
[----:B------:R-:W2:Y:S01]  /*16c0*/  LDCU.128 UR8, c[0x0][0x380] ;  /* 0x00007000ff0877ac */ /* 0x000ea20008000c00 */
[----:B------:R-:W-:Y:S02]  /*16d0*/  IMAD R9, R17, UR4, RZ ;  /* 0x0000000411097c24 */ /* 0x000fe4000f8e02ff */
[----:B------:R-:W-:-:S04]  /*16e0*/  IMAD.WIDE.U32 R20, R16, UR4, R20 ;  /* 0x0000000410147c25 */ /* 0x000fc8000f8e0014 */
[----:B------:R-:W-:Y:S01]  /*16f0*/  IMAD R9, R16, UR5, R9 ;  /* 0x0000000510097c24 */ /* 0x000fe2000f8e0209 */
[----:B------:R-:W-:Y:S01]  /*1700*/  IADD3 R8, P0, PT, R12, R20, RZ ;  /* 0x000000140c087210 */ /* 0x000fe20007f1e0ff */
[----:B------:R-:W-:Y:S01]  /*1710*/  IMAD.IADD R13, R13, 0x1, R15 ;  /* 0x000000010d0d7824 */ /* 0x000fe200078e020f */
[----:B------:R-:W-:Y:S01]  /*1720*/  UMOV UR5, 0x400 ;  /* 0x0000040000057882 */ /* 0x000fe20000000000 */
[----:B------:R-:W-:Y:S01]  /*1730*/  IMAD.X R11, RZ, RZ, R7, P1 ;  /* 0x000000ffff0b7224 */ /* 0x000fe200008e0607 */
[----:B-1----:R-:W-:Y:S01]  /*1740*/  ULEA UR5, UR14, UR5, 0x18 ;  /* 0x000000050e057291 */ /* 0x002fe2000f8ec0ff */
[----:B------:R-:W-:Y:S01]  /*1750*/  VIADD R123, R85, 0xffffffff ;  /* 0xffffffff557b7836 */ /* 0x000fe20000000000 */
[----:B------:R-:W-:Y:S01]  /*1760*/  IADD3.X R7, PT, PT, R13, R9, R21, P0, !PT ;  /* 0x000000090d077210 */ /* 0x000fe200007fe415 */
[----:B------:R-:W-:Y:S01]  /*1770*/  IMAD.WIDE.U32 R12, R16, UR4, R12 ;  /* 0x00000004100c7c25 */ /* 0x000fe2000f8e000c */
[----:B--2---:R-:W-:-:S03]  /*1780*/  LEA R14, P0, R8, UR8, 0x1 ;  /* 0x00000008080e7c11 */ /* 0x004fc6000f8008ff */
[----:B------:R-:W-:Y:S01]  /*1790*/  IMAD.WIDE.U32 R10, R88, R2, R10 ;  /* 0x00000002580a7225 */ /* 0x000fe200078e000a */
[----:B------:R-:W-:Y:S02]  /*17a0*/  LEA R16, P1, R12, UR8, 0x1 ;  /* 0x000000080c107c11 */ /* 0x000fe4000f8208ff */
[----:B------:R-:W-:Y:S01]  /*17b0*/  LEA R78, R78, UR5, 0x1 ;  /* 0x000000054e4e7c11 */ /* 0x000fe2000f8e08ff */
[----:B------:R-:W-:Y:S01]  /*17c0*/  IMAD.IADD R9, R13, 0x1, R9 ;  /* 0x000000010d097824 */ /* 0x000fe200078e0209 */
[----:B------:R-:W-:Y:S01]  /*17d0*/  LEA R118, P3, R10, UR10, 0x1 ;  /* 0x0000000a0a767c11 */ /* 0x000fe2000f8608ff */
[----:B------:R-:W-:Y:S01]  /*17e0*/  IMAD R117, R88, R3, R11 ;  /* 0x0000000358757224 */ /* 0x000fe200078e020b */
[----:B------:R-:W-:Y:S01]  /*17f0*/  LEA.HI.X R15, R8, UR9, R7, 0x1, P0 ;  /* 0x00000009080f7c11 */ /* 0x000fe200080f0c07 */
[----:B------:R-:W-:Y:S01]  /*1800*/  IMAD.X R7, RZ, RZ, R0, P2 ;  /* 0x000000ffff077224 */ /* 0x000fe200010e0600 */
[----:B------:R-:W-:Y:S01]  /*1810*/  LEA.HI.X R17, R12, UR9, R9, 0x1, P1 ;  /* 0x000000090c117c11 */ /* 0x000fe200088f0c09 */
[----:B------:R-:W-:Y:S01]  /*1820*/  IMAD.SHL.U32 R130, R123, 0x40, RZ ;  /* 0x000000407b827824 */ /* 0x000fe200078e00ff */
[----:B------:R-:W-:Y:S01]  /*1830*/  LEA.HI.X R117, R10, UR11, R117, 0x1, P3 ;  /* 0x0000000b0a757c11 */ /* 0x000fe200098f0c75 */
[----:B------:R-:W-:Y:S01]  /*1840*/  IMAD.WIDE.U32 R10, R88, R4, R6 ;  /* 0x00000004580a7225 */ /* 0x000fe200078e0006 */
[----:B------:R-:W-:Y:S01]  /*1850*/  LEA R12, P0, R2, R118, 0x6 ;  /* 0x00000076020c7211 */ /* 0x000fe200078030ff */
[----:B------:R-:W-:Y:S01]  /*1860*/  @!PT LDS RZ, [RZ] ;  /* 0x00000000fffff984 */ /* 0x000fe20000000800 */
[----:B------:R-:W-:Y:S01]  /*1870*/  @!PT LDS RZ, [RZ] ;  /* 0x00000000fffff984 */ /* 0x000fe20000000800 */
[----:B------:R-:W-:Y:S01]  /*1880*/  @!PT LDS RZ, [RZ] ;  /* 0x00000000fffff984 */ /* 0x000fe20000000800 */
[----:B------:R-:W-:Y:S01]  /*1890*/  LDGSTS.E.BYPASS.LTC128B.128 [R78], desc[UR20][R16.64] ;  /* 0x00000000104e7fae */ /* 0x000fe2000b981a14 */
[----:B------:R-:W-:Y:S01]  /*18a0*/  LOP3.LUT R8, R86, 0x18, RZ, 0xc0, !PT ;  /* 0x0000001856087812 */ /* 0x000fe200078ec0ff */
[----:B------:R-:W-:Y:S01]  /*18b0*/  IMAD.MOV.U32 R119, RZ, RZ, R117 ;  /* 0x000000ffff777224 */ /* 0x000fe200078e0075 */
[----:B------:R-:W-:Y:S01]  /*18c0*/  LEA.HI.X R13, R2, R117, R3, 0x6, P0 ;  /* 0x00000075020d7211 */ /* 0x000fe200000f3403 */
[----:B------:R-:W-:Y:S01]  /*18d0*/  LDGSTS.E.BYPASS.LTC128B.128 [R78+0x1000], desc[UR20][R16.64+0x40] ;  /* 0x01000040104e7fae */ /* 0x000fe2000b981a14 */
[----:B------:R-:W-:Y:S01]  /*18e0*/  IMAD R7, R88, R5, R11 ;  /* 0x0000000558077224 */ /* 0x000fe200078e020b */
[----:B------:R-:W-:-:S02]  /*18f0*/  LEA R120, P0, R10, UR12, 0x1 ;  /* 0x0000000c0a787c11 */ /* 0x000fc4000f8008ff */
[----:B------:R-:W-:Y:S01]  /*1900*/  LDGSTS.E.BYPASS.LTC128B.128 [R78+0x2000], desc[UR20][R16.64+0x80] ;  /* 0x02000080104e7fae */ /* 0x000fe2000b981a14 */
[----:B------:R-:W-:Y:S02]  /*1910*/  LOP3.LUT R6, R114, 0x100, RZ, 0xc0, !PT ;  /* 0x0000010072067812 */ /* 0x000fe400078ec0ff */
[----:B------:R-:W-:Y:S01]  /*1920*/  LOP3.LUT R0, R115, 0x8, RZ, 0xc0, !PT ;  /* 0x0000000873007812 */ /* 0x000fe200078ec0ff */
[----:B------:R-:W-:Y:S01]  /*1930*/  LDGSTS.E.BYPASS.LTC128B.128 [R78+0x800], desc[UR20][R14.64] ;  /* 0x008000000e4e7fae */ /* 0x000fe2000b981a14 */
[----:B------:R-:W-:Y:S02]  /*1940*/  LOP3.LUT R87, R8, 0xc0, R77, 0xf8, !PT ;  /* 0x000000c008577812 */ /* 0x000fe400078ef84d */
[----:B------:R-:W-:Y:S01]  /*1950*/  LOP3.LUT R114, R114, 0x3e00, RZ, 0xc0, !PT ;  /* 0x00003e0072727812 */ /* 0x000fe200078ec0ff */
[----:B------:R-:W-:Y:S01]  /*1960*/  LDGSTS.E.BYPASS.LTC128B.128 [R78+0x1800], desc[UR20][R14.64+0x40] ;  /* 0x018000400e4e7fae */ /* 0x000fe2000b981a14 */
[----:B------:R-:W-:Y:S02]  /*1970*/  LEA.HI.X R121, R10, UR13, R7, 0x1, P0 ;  /* 0x0000000d0a797c11 */ /* 0x000fe400080f0c07 */
[----:B------:R-:W-:Y:S01]  /*1980*/  LOP3.LUT R0, R87, R0, RZ, 0x3c, !PT ;  /* 0x0000000057007212 */ /* 0x000fe200078e3cff */
[----:B------:R-:W-:Y:S01]  /*1990*/  LDGSTS.E.BYPASS.LTC128B.128 [R78+0x2800], desc[UR20][R14.64+0x80] ;  /* 0x028000800e4e7fae */ /* 0x000fe2000b981a14 */
[----:B------:R-:W-:-:S02]  /*19a0*/  LOP3.LUT R6, R6, 0x20, R77, 0xf8, !PT ;  /* 0x0000002006067812 */ /* 0x000fc400078ef84d */
[----:B------:R-:W-:Y:S01]  /*19b0*/  LOP3.LUT R87, R87, 0x8, R112, 0x78, !PT ;  /* 0x0000000857577812 */ /* 0x000fe200078e7870 */
[----:B------:R-:W-:Y:S01]  /*19c0*/  LDGSTS.E.BYPASS.LTC128B.128 [R78+0x3000], desc[UR20][R118.64] ;  /* 0x03000000764e7fae */ /* 0x000fe2000b981a14 */
[----:B------:R-:W-:Y:S02]  /*19d0*/  LOP3.LUT R7, R114, 0x120, R77, 0xf8, !PT ;  /* 0x0000012072077812 */ /* 0x000fe400078ef84d */
[----:B------:R-:W-:Y:S01]  /*19e0*/  LEA R8, P0, R4, R120, 0x6 ;  /* 0x0000007804087211 */ /* 0x000fe200078030ff */
[----:B------:R-:W-:Y:S01]  /*19f0*/  LDGSTS.E.BYPASS.LTC128B.128 [R78+0x4000], desc[UR20][R118.64+0x40] ;  /* 0x04000040764e7fae */ /* 0x000fe2000b981a14 */
[----:B------:R-:W-:Y:S02]  /*1a00*/  LOP3.LUT R87, R6, R87, RZ, 0xfc, !PT ;  /* 0x0000005706577212 */ /* 0x000fe400078efcff */
[----:B------:R-:W-:Y:S01]  /*1a10*/  LOP3.LUT R7, R7, R0, RZ, 0xfc, !PT ;  /* 0x0000000007077212 */ /* 0x000fe200078efcff */
[----:B------:R-:W-:Y:S01]  /*1a20*/  LDGSTS.E.BYPASS.LTC128B.128 [R78+0x5000], desc[UR20][R118.64+0x80] ;  /* 0x05000080764e7fae */ /* 0x000fe2000b981a14 */
[----:B------:R-:W-:-:S02]  /*1a30*/  LEA.HI.X R9, R4, R121, R5, 0x6, P0 ;  /* 0x0000007904097211 */ /* 0x000fc400000f3405 */
[----:B------:R-:W-:Y:S01]  /*1a40*/  LEA R89, R7, UR5, 0x1 ;  /* 0x0000000507597c11 */ /* 0x000fe2000f8e08ff */
[----:B------:R-:W-:Y:S01]  /*1a50*/  LDGSTS.E.BYPASS.LTC128B.128 [R78+0x3800], desc[UR20][R12.64] ;  /* 0x038000000c4e7fae */ /* 0x000fe2000b981a14 */
[----:B------:R-:W-:Y:S02]  /*1a60*/  LEA R87, R87, UR5, 0x1 ;  /* 0x0000000557577c11 */ /* 0x000fe4000f8e08ff */
[----:B------:R-:W-:Y:S01]  /*1a70*/  LOP3.LUT P0, RZ, R112, 0x4, RZ, 0xc0, !PT ;  /* 0x0000000470ff7812 */ /* 0x000fe2000780c0ff */
[----:B------:R-:W-:Y:S03]  /*1a80*/  LDGSTS.E.BYPASS.LTC128B.128 [R78+0x4800], desc[UR20][R12.64+0x40] ;  /* 0x048000400c4e7fae */ /* 0x000fe6000b981a14 */
[----:B------:R-:W-:Y:S01]  /*1a90*/  SEL R76, R76, 0xffffffe0, !P0 ;  /* 0xffffffe04c4c7807 */ /* 0x000fe20004000000 */
[----:B------:R1:W-:Y:S04]  /*1aa0*/  LDGSTS.E.BYPASS.LTC128B.128 [R78+0x5800], desc[UR20][R12.64+0x80] ;  /* 0x058000800c4e7fae */ /* 0x0003e8000b981a14 */
[----:B------:R-:W0:Y:S01]  /*1ab0*/  LDGDEPBAR ;  /* 0x00000000000079af */ /* 0x000e220000000000 */
[----:B------:R-:W-:-:S02]  /*1ac0*/  IMAD.IADD R83, R76, 0x1, R89 ;  /* 0x000000014c537824 */ /* 0x000fc400078e0259 */
[----:B------:R-:W-:Y:S01]  /*1ad0*/  IMAD.IADD R80, R76, 0x1, R87 ;  /* 0x000000014c507824 */ /* 0x000fe200078e0257 */
[----:B------:R-:W-:-:S04]  /*1ae0*/  DEPBAR.LE SB0, 0x0 ;  /* 0x000080000000791a */ /* 0x000fc80000000000 */
[----:B------:R-:W-:Y:S06]  /*1af0*/  BAR.SYNC.DEFER_BLOCKING 0x0 ;  /* 0x0000000000007b1d */ /* 0x000fec0000010000 */
        /* <DEDUP_REMOVED lines=11> */
[----:B-1----:R-:W1:Y:S04]  /*1bb0*/  LDSM.16.M88.4 R12, [R87+0x3400] ;  /* 0x00340000570c783b */ /* 0x002e680000000200 */
[----:B------:R-:W4:Y:S04]  /*1bc0*/  LDSM.16.M88.4 R56, [R87+0x3800] ;  /* 0x003800005738783b */ /* 0x000f280000000200 */
[----:B------:R-:W5:Y:S04]  /*1bd0*/  LDSM.16.M88.4 R28, [R87+0x3c00] ;  /* 0x003c0000571c783b */ /* 0x000f680000000200 */
[----:B------:R-:W-:Y:S04]  /*1be0*/  LDSM.16.M88.4 R72, [R83] ;  /* 0x000000005348783b */ /* 0x000fe80000000200 */
[----:B------:R-:W-:Y:S04]  /*1bf0*/  LDSM.16.M88.4 R64, [R80+0x3c00] ;  /* 0x003c00005040783b */ /* 0x000fe80000000200 */
[----:B--2---:R-:W2:Y:S04]  /*1c00*/  LDSM.16.M88.4 R8, [R80+0x3000] ;  /* 0x003000005008783b */ /* 0x004ea80000000200 */
[----:B------:R-:W2:Y:S04]  /*1c10*/  LDSM.16.M88.4 R4, [R80+0x3400] ;  /* 0x003400005004783b */ /* 0x000ea80000000200 */
[----:B------:R-:W-:Y:S04]  /*1c20*/  LDSM.16.M88.4 R44, [R89+0x1000] ;  /* 0x00100000592c783b */ /* 0x000fe80000000200 */
[----:B------:R-:W-:Y:S01]  /*1c30*/  LDSM.16.M88.4 R36, [R87+0x4400] ;  /* 0x004400005724783b */ /* 0x000fe20000000200 */
[C---:B---3--:R-:W-:Y:S03]  /*1c40*/  HMMA.16816.F32 R24, R48.reuse, R20, RZ ;  /* 0x000000143018723c */ /* 0x048fe600000018ff */
[----:B------:R-:W3:Y:S04]  /*1c50*/  LDSM.16.M88.4 R40, [R87+0x4000] ;  /* 0x004000005728783b */ /* 0x000ee80000000200 */
[----:B------:R-:W-:Y:S01]  /*1c60*/  LDSM.16.M88.4 R68, [R80+0x3800] ;  /* 0x003800005044783b */ /* 0x000fe20000000200 */
[C---:B-1----:R-:W-:Y:S03]  /*1c70*/  HMMA.16816.F32 R16, R48.reuse, R12, RZ ;  /* 0x0000000c3010723c */ /* 0x042fe600000018ff */
[----:B------:R-:W-:Y:S04]  /*1c80*/  LDSM.16.M88.4 R32, [R87+0x4800] ;  /* 0x004800005720783b */ /* 0x000fe80000000200 */
[----:B------:R-:W0:Y:S01]  /*1c90*/  LDGDEPBAR ;  /* 0x00000000000079af */ /* 0x000e220000000000 */
[C---:B----4-:R-:W-:Y:S08]  /*1ca0*/  HMMA.16816.F32 R60, R48.reuse, R56, RZ ;  /* 0x00000038303c723c */ /* 0x050ff000000018ff */
[C---:B------:R-:W-:Y:S08]  /*1cb0*/  HMMA.16816.F32 R20, R48.reuse, R22, RZ ;  /* 0x000000163014723c */ /* 0x040ff000000018ff */
[C---:B------:R-:W-:Y:S08]  /*1cc0*/  HMMA.16816.F32 R12, R48.reuse, R14, RZ ;  /* 0x0000000e300c723c */ /* 0x040ff000000018ff */
[C---:B------:R-:W-:Y:S08]  /*1cd0*/  HMMA.16816.F32 R56, R48.reuse, R58, RZ ;  /* 0x0000003a3038723c */ /* 0x040ff000000018ff */
[C---:B-----5:R-:W-:Y:S08]  /*1ce0*/  HMMA.16816.F32 R52, R48.reuse, R28, RZ ;  /* 0x0000001c3034723c */ /* 0x060ff000000018ff */
[----:B------:R-:W-:Y:S01]  /*1cf0*/  HMMA.16816.F32 R48, R48, R30, RZ ;  /* 0x0000001e3030723c */ /* 0x000fe200000018ff */
[----:B------:R-:W1:Y:S07]  /*1d00*/  LDSM.16.M88.4 R28, [R87+0x4c00] ;  /* 0x004c0000571c783b */ /* 0x000e6e0000000200 */
[C---:B--2---:R-:W-:Y:S08]  /*1d10*/  HMMA.16816.F32 R24, R72.reuse, R8, R24 ;  /* 0x000000084818723c */ /* 0x044ff00000001818 */
[C---:B------:R-:W-:Y:S08]  /*1d20*/  HMMA.16816.F32 R52, R72.reuse, R64, R52 ;  /* 0x000000404834723c */ /* 0x040ff00000001834 */
[C---:B------:R-:W-:Y:S01]  /*1d30*/  HMMA.16816.F32 R20, R72.reuse, R10, R20 ;  /* 0x0000000a4814723c */ /* 0x040fe20000001814 */
[----:B------:R-:W-:Y:S07]  /*1d40*/  LDSM.16.M88.4 R8, [R83+0x1000] ;  /* 0x001000005308783b */ /* 0x000fee0000000200 */
[C---:B------:R-:W-:Y:S01]  /*1d50*/  HMMA.16816.F32 R64, R72.reuse, R66, R48 ;  /* 0x000000424840723c */ /* 0x040fe20000001830 */
[----:B------:R-:W2:Y:S07]  /*1d60*/  LDSM.16.M88.4 R48, [R80+0x4400] ;  /* 0x004400005030783b */ /* 0x000eae0000000200 */
[C---:B------:R-:W-:Y:S08]  /*1d70*/  HMMA.16816.F32 R16, R72.reuse, R4, R16 ;  /* 0x000000044810723c */ /* 0x040ff00000001810 */
[----:B------:R-:W-:Y:S01]  /*1d80*/  HMMA.16816.F32 R12, R72, R6, R12 ;  /* 0x00000006480c723c */ /* 0x000fe2000000180c */
[----:B------:R-:W4:Y:S07]  /*1d90*/  LDSM.16.M88.4 R4, [R80+0x4000] ;  /* 0x004000005004783b */ /* 0x000f2e0000000200 */
[C---:B---3--:R-:W-:Y:S08]  /*1da0*/  HMMA.16816.F32 R24, R44.reuse, R40, R24 ;  /* 0x000000282c18723c */ /* 0x048ff00000001818 */
[C---:B------:R-:W-:Y:S08]  /*1db0*/  HMMA.16816.F32 R16, R44.reuse, R36, R16 ;  /* 0x000000242c10723c */ /* 0x040ff00000001810 */
[C---:B------:R-:W-:Y:S01]  /*1dc0*/  HMMA.16816.F32 R20, R44.reuse, R42, R20 ;  /* 0x0000002a2c14723c */ /* 0x040fe20000001814 */
[----:B------:R-:W-:Y:S07]  /*1dd0*/  LDSM.16.M88.4 R40, [R80+0x4800] ;  /* 0x004800005028783b */ /* 0x000fee0000000200 */
        /* <DEDUP_REMOVED lines=8> */
[C---:B--2---:R-:W-:Y:S08]  /*1e60*/  HMMA.16816.F32 R16, R8.reuse, R48, R16 ;  /* 0x000000300810723c */ /* 0x044ff00000001810 */
[C---:B----4-:R-:W-:Y:S08]  /*1e70*/  HMMA.16816.F32 R24, R8.reuse, R4, R24 ;  /* 0x000000040818723c */ /* 0x050ff00000001818 */
[C---:B------:R-:W-:Y:S01]  /*1e80*/  HMMA.16816.F32 R20, R8.reuse, R6, R20 ;  /* 0x000000060814723c */ /* 0x040fe20000001814 */
[----:B------:R2:W-:Y:S07]  /*1e90*/  LDSM.16.M88.4 R4, [R89+0x2000] ;  /* 0x002000005904783b */ /* 0x0005ee0000000200 */
[----:B------:R-:W-:Y:S01]  /*1ea0*/  HMMA.16816.F32 R48, R8, R50, R12 ;  /* 0x000000320830723c */ /* 0x000fe2000000180c */
[----:B------:R-:W3:Y:S07]  /*1eb0*/  LDSM.16.M88.4 R12, [R87+0x5c00] ;  /* 0x005c0000570c783b */ /* 0x000eee0000000200 */
[C---:B------:R-:W-:Y:S08]  /*1ec0*/  HMMA.16816.F32 R60, R44.reuse, R32, R60 ;  /* 0x000000202c3c723c */ /* 0x040ff0000000183c */
[----:B------:R-:W-:Y:S01]  /*1ed0*/  HMMA.16816.F32 R56, R44, R34, R56 ;  /* 0x000000222c38723c */ /* 0x000fe20000001838 */
[----:B------:R-:W4:Y:S01]  /*1ee0*/  LDSM.16.M88.4 R32, [R87+0x5000] ;  /* 0x005000005720783b */ /* 0x000f220000000200 */
[----:B--2---:R-:W-:-:S03]  /*1ef0*/  LOP3.LUT R89, R88, 0x7, RZ, 0xc0, !PT ;  /* 0x0000000758597812 */ /* 0x004fc600078ec0ff */
[----:B------:R-:W2:Y:S03]  /*1f00*/  LDSM.16.M88.4 R44, [R87+0x5400] ;  /* 0x00540000572c783b */ /* 0x000ea60000000200 */
[C---:B-1----:R-:W-:Y:S08]  /*1f10*/  HMMA.16816.F32 R52, R8.reuse, R28, R52 ;  /* 0x0000001c0834723c */ /* 0x042ff00000001834 */
[C---:B------:R-:W-:Y:S01]  /*1f20*/  HMMA.16816.F32 R72, R8.reuse, R40, R60 ;  /* 0x000000280848723c */ /* 0x040fe2000000183c */
[----:B------:R-:W1:Y:S07]  /*1f30*/  LDSM.16.M88.4 R60, [R80+0x5000] ;  /* 0x00500000503c783b */ /* 0x000e6e0000000200 */
[C---:B------:R-:W-:Y:S08]  /*1f40*/  HMMA.16816.F32 R56, R8.reuse, R42, R56 ;  /* 0x0000002a0838723c */ /* 0x040ff00000001838 */
[----:B------:R-:W-:Y:S01]  /*1f50*/  HMMA.16816.F32 R64, R8, R30, R64 ;  /* 0x0000001e0840723c */ /* 0x000fe20000001840 */
[----:B------:R-:W5:Y:S07]  /*1f60*/  LDSM.16.M88.4 R8, [R80+0x5400] ;  /* 0x005400005008783b */ /* 0x000f6e0000000200 */
[----:B---3--:R-:W-:Y:S01]  /*1f70*/  HMMA.16816.F32 R52, R4, R12, R52 ;  /* 0x0000000c0434723c */ /* 0x008fe20000001834 */
[----:B------:R-:W-:Y:S01]  /*1f80*/  LOP3.LUT R12, R115, 0x1f0, RZ, 0xc0, !PT ;  /* 0x000001f0730c7812 */ /* 0x000fe200078ec0ff */
[----:B------:R-:W-:-:S03]  /*1f90*/  IMAD.SHL.U32 R13, R112, 0x2, RZ ;  /* 0x00000002700d7824 */ /* 0x000fc600078e00ff */
[----:B------:R-:W-:Y:S02]  /*1fa0*/  IADD3 R82, PT, PT, R89, R12, R82 ;  /* 0x0000000c59527210 */ /* 0x000fe40007ffe052 */
[----:B------:R-:W-:Y:S01]  /*1fb0*/  LOP3.LUT R13, R130, 0x6, R13, 0xf8, !PT ;  /* 0x00000006820d7812 */ /* 0x000fe200078ef80d */
[----:B----4-:R-:W-:Y:S01]  /*1fc0*/  HMMA.16816.F32 R24, R4, R32, R24 ;  /* 0x000000200418723c */ /* 0x010fe20000001818 */
[----:B------:R-:W-:Y:S02]  /*1fd0*/  IADD3 R28, PT, PT, R81, -UR18, R82 ;  /* 0x80000012511c7c10 */ /* 0x000fe4000fffe052 */
[----:B------:R-:W-:-:S03]  /*1fe0*/  LOP3.LUT R29, R13, 0x9, RZ, 0xfc, !PT ;  /* 0x000000090d1d7812 */ /* 0x000fc600078efcff */
[----:B------:R-:W-:Y:S02]  /*1ff0*/  IMAD.IADD R28, R28, 0x1, R79 ;  /* 0x000000011c1c7824 */ /* 0x000fe400078e024f */
[C---:B------:R-:W-:Y:S03]  /*2000*/  HMMA.16816.F32 R20, R4.reuse, R34, R20 ;  /* 0x000000220414723c */ /* 0x040fe60000001814 */
[C-C-:B------:R-:W-:Y:S02]  /*2010*/  VIADDMNMX R30, R28.reuse, 0x1, R81.reuse, PT ;  /* 0x000000011c1e7846 */ /* 0x140fe40003800151 */
[----:B------:R-:W-:Y:S02]  /*2020*/  VIADDMNMX R28, R28, 0x9, R81, PT ;  /* 0x000000091c1c7846 */ /* 0x000fe40003800151 */
[-C--:B------:R-:W-:Y:S01]  /*2030*/  ISETP.GE.AND P4, PT, R13, R30.reuse, PT ;  /* 0x0000001e0d00720c */ /* 0x080fe20003f86270 */
[----:B--2---:R-:W-:Y:S01]  /*2040*/  HMMA.16816.F32 R16, R4, R44, R16 ;  /* 0x0000002c0410723c */ /* 0x004fe20000001810 */
[----:B------:R-:W-:-:S02]  /*2050*/  ISETP.GE.AND P2, PT, R29, R30, PT ;  /* 0x0000001e1d00720c */ /* 0x000fc40003f46270 */
[----:B------:R-:W-:Y:S02]  /*2060*/  ISETP.GE.AND P5, PT, R29, R28, PT ;  /* 0x0000001c1d00720c */ /* 0x000fe40003fa6270 */
[----:B------:R-:W-:-:S03]  /*2070*/  LOP3.LUT R29, R13, 0x10, RZ, 0xfc, !PT ;  /* 0x000000100d1d7812 */ /* 0x000fc600078efcff */
[C---:B------:R-:W-:Y:S08]  /*2080*/  HMMA.16816.F32 R48, R4.reuse, R46, R48 ;  /* 0x0000002e0430723c */ /* 0x040ff00000001830 */
[C---:B------:R-:W-:Y:S08]  /*2090*/  HMMA.16816.F32 R72, R4.reuse, R36, R72 ;  /* 0x000000240448723c */ /* 0x040ff00000001848 */
[C---:B------:R-:W-:Y:S08]  /*20a0*/  HMMA.16816.F32 R56, R4.reuse, R38, R56 ;  /* 0x000000260438723c */ /* 0x040ff00000001838 */
[----:B------:R-:W-:Y:S01]  /*20b0*/  HMMA.16816.F32 R64, R4, R14, R64 ;  /* 0x0000000e0440723c */ /* 0x000fe20000001840 */
[----:B------:R-:W2:Y:S01]  /*20c0*/  LDSM.16.M88.4 R4, [R80+0x5800] ;  /* 0x005800005004783b */ /* 0x000ea20000000200 */
[----:B------:R-:W-:-:S03]  /*20d0*/  LOP3.LUT R15, R13, 0x1, RZ, 0xfc, !PT ;  /* 0x000000010d0f7812 */ /* 0x000fc600078efcff */
[----:B------:R-:W3:Y:S01]  /*20e0*/  LDSM.16.M88.4 R80, [R80+0x5c00] ;  /* 0x005c00005050783b */ /* 0x000ee20000000200 */
[----:B------:R-:W-:Y:S01]  /*20f0*/  ISETP.GE.AND P1, PT, R15, R30, PT ;  /* 0x0000001e0f00720c */ /* 0x000fe20003f26270 */
[----:B------:R-:W-:-:S04]  /*2100*/  DEPBAR.LE SB0, 0x0 ;  /* 0x000080000000791a */ /* 0x000fc80000000000 */
[----:B-1----:R-:W-:Y:S01]  /*2110*/  HMMA.16816.F32 R24, R68, R60, R24 ;  /* 0x0000003c4418723c */ /* 0x002fe20000001818 */
[----:B------:R-:W-:Y:S02]  /*2120*/  ISETP.GE.AND P0, PT, R15, R28, PT ;  /* 0x0000001c0f00720c */ /* 0x000fe40003f06270 */
[----:B------:R-:W-:-:S04]  /*2130*/  LOP3.LUT R15, R13, 0x8, RZ, 0xfc, !PT ;  /* 0x000000080d0f7812 */ /* 0x000fc800078efcff */
[C---:B------:R-:W-:Y:S01]  /*2140*/  ISETP.GE.AND P3, PT, R15.reuse, R30, PT ;  /* 0x0000001e0f00720c */ /* 0x040fe20003f66270 */
[----:B------:R-:W-:Y:S01]  /*2150*/  HMMA.16816.F32 R20, R68, R62, R20 ;  /* 0x0000003e4414723c */ /* 0x000fe20000001814 */
[----:B------:R-:W-:Y:S02]  /*2160*/  ISETP.GE.AND P6, PT, R15, R28, PT ;  /* 0x0000001c0f00720c */ /* 0x000fe40003fc6270 */
[----:B------:R-:W-:-:S05]  /*2170*/  LOP3.LUT R15, R13, 0x11, RZ, 0xfc, !PT ;  /* 0x000000110d0f7812 */ /* 0x000fca00078efcff */
[C---:B-----5:R-:W-:Y:S03]  /*2180*/  HMMA.16816.F32 R16, R68.reuse, R8, R16 ;  /* 0x000000084410723c */ /* 0x060fe60000001810 */
[----:B------:R-:W-:Y:S02]  /*2190*/  FSEL R24, R24, -INF , !P4 ;  /* 0xff80000018187808 */ /* 0x000fe40006000000 */
[----:B------:R-:W-:Y:S02]  /*21a0*/  ISETP.GE.AND P4, PT, R13, R28, PT ;  /* 0x0000001c0d00720c */ /* 0x000fe40003f86270 */
[----:B------:R-:W-:Y:S01]  /*21b0*/  FSEL R27, R27, -INF , !P0 ;  /* 0xff8000001b1b7808 */ /* 0x000fe20004000000 */
[----:B------:R-:W-:Y:S01]  /*21c0*/  HMMA.16816.F32 R48, R68, R10, R48 ;  /* 0x0000000a4430723c */ /* 0x000fe20000001830 */
[----:B------:R-:W-:Y:S02]  /*21d0*/  ISETP.GE.AND P0, PT, R15, R30, PT ;  /* 0x0000001e0f00720c */ /* 0x000fe40003f06270 */
[----:B------:R-:W-:-:S02]  /*21e0*/  FSEL R20, R20, -INF , !P3 ;  /* 0xff80000014147808 */ /* 0x000fc40005800000 */
[----:B------:R-:W-:Y:S02]  /*21f0*/  ISETP.GE.AND P3, PT, R15, R28, PT ;  /* 0x0000001c0f00720c */ /* 0x000fe40003f66270 */
[----:B------:R-:W-:Y:S01]  /*2200*/  FSEL R9, R26, -INF , !P4 ;  /* 0xff8000001a097808 */ /* 0x000fe20006000000 */
[C---:B--2---:R-:W-:Y:S01]  /*2210*/  HMMA.16816.F32 R72, R68.reuse, R4, R72 ;  /* 0x000000044448723c */ /* 0x044fe20000001848 */
[----:B------:R-:W-:Y:S02]  /*2220*/  LOP3.LUT R15, R13, 0x18, RZ, 0xfc, !PT ;  /* 0x000000180d0f7812 */ /* 0x000fe400078efcff */
[----:B------:R-:W-:Y:S02]  /*2230*/  ISETP.GE.AND P4, PT, R29, R30, PT ;  /* 0x0000001e1d00720c */ /* 0x000fe40003f86270 */
[----:B------:R-:W-:Y:S02]  /*2240*/  FSEL R12, R25, -INF , !P1 ;  /* 0xff800000190c7808 */ /* 0x000fe40004800000 */
[----:B------:R-:W-:Y:S01]  /*2250*/  LOP3.LUT R25, R13, 0x19, RZ, 0xfc, !PT ;  /* 0x000000190d197812 */ /* 0x000fe200078efcff */
[----:B------:R-:W-:Y:S01]  /*2260*/  HMMA.16816.F32 R56, R68, R6, R56 ;  /* 0x000000064438723c */ /* 0x000fe20000001838 */
[----:B------:R-:W-:-:S02]  /*2270*/  ISETP.GE.AND P1, PT, R29, R28, PT ;  /* 0x0000001c1d00720c */ /* 0x000fc40003f26270 */
[----:B------:R-:W-:Y:S02]  /*2280*/  FSEL R11, R22, -INF , !P6 ;  /* 0xff800000160b7808 */ /* 0x000fe40007000000 */
[----:B------:R-:W-:Y:S02]  /*2290*/  FSEL R14, R21, -INF , !P2 ;  /* 0xff800000150e7808 */ /* 0x000fe40005000000 */
[C---:B------:R-:W-:Y:S01]  /*22a0*/  ISETP.GE.AND P6, PT, R15.reuse, R30, PT ;  /* 0x0000001e0f00720c */ /* 0x040fe20003fc6270 */
[----:B---3--:R-:W-:Y:S01]  /*22b0*/  HMMA.16816.F32 R52, R68, R80, R52 ;  /* 0x000000504434723c */ /* 0x008fe20000001834 */
[----:B------:R-:W-:Y:S02]  /*22c0*/  ISETP.GE.AND P2, PT, R15, R28, PT ;  /* 0x0000001c0f00720c */ /* 0x000fe40003f46270 */
[----:B------:R-:W-:Y:S02]  /*22d0*/  FSEL R23, R23, -INF , !P5 ;  /* 0xff80000017177808 */ /* 0x000fe40006800000 */
[----:B------:R-:W-:-:S02]  /*22e0*/  FSEL R8, R16, -INF , !P4 ;  /* 0xff80000010087808 */ /* 0x000fc40006000000 */
[C---:B------:R-:W-:Y:S01]  /*22f0*/  LOP3.LUT R15, R13.reuse, 0x20, RZ, 0xfc, !PT ;  /* 0x000000200d0f7812 */ /* 0x040fe200078efcff */
[----:B------:R-:W-:Y:S01]  /*2300*/  HMMA.16816.F32 R64, R68, R82, R64 ;  /* 0x000000524440723c */ /* 0x000fe20000001840 */
[----:B------:R-:W-:Y:S01]  /*2310*/  LOP3.LUT R5, R13, 0x21, RZ, 0xfc, !PT ;  /* 0x000000210d057812 */ /* 0x000fe200078efcff */
[----:B------:R-:W-:Y:S01]  /*2320*/  BAR.SYNC.DEFER_BLOCKING 0x0 ;  /* 0x0000000000007b1d */ /* 0x000fe20000010000 */
[C---:B------:R-:W-:Y:S02]  /*2330*/  ISETP.GE.AND P5, PT, R25.reuse, R30, PT ;  /* 0x0000001e1900720c */ /* 0x040fe40003fa6270 */
[----:B------:R-:W-:Y:S02]  /*2340*/  ISETP.GE.AND P4, PT, R25, R28, PT ;  /* 0x0000001c1900720c */ /* 0x000fe40003f86270 */
[----:B------:R-:W-:Y:S02]  /*2350*/  FSEL R25, R18, -INF , !P1 ;  /* 0xff80000012197808 */ /* 0x000fe40004800000 */
[----:B------:R-:W-:-:S02]  /*2360*/  FSEL R19, R19, -INF , !P3 ;  /* 0xff80000013137808 */ /* 0x000fc40005800000 */
[----:B------:R-:W-:Y:S02]  /*2370*/  FSEL R18, R48, -INF , !P6 ;  /* 0xff80000030127808 */ /* 0x000fe40007000000 */
[-C--:B------:R-:W-:Y:S02]  /*2380*/  ISETP.GE.AND P1, PT, R15, R30.reuse, PT ;  /* 0x0000001e0f00720c */ /* 0x080fe40003f26270 */
[C---:B------:R-:W-:Y:S02]  /*2390*/  ISETP.GE.AND P3, PT, R5.reuse, R30, PT ;  /* 0x0000001e0500720c */ /* 0x040fe40003f66270 */
[----:B------:R-:W-:Y:S02]  /*23a0*/  ISETP.GE.AND P6, PT, R5, R28, PT ;  /* 0x0000001c0500720c */ /* 0x000fe40003fc6270 */
[C---:B------:R-:W-:Y:S02]  /*23b0*/  LOP3.LUT R5, R13.reuse, 0x28, RZ, 0xfc, !PT ;  /* 0x000000280d057812 */ /* 0x040fe400078efcff */
[----:B------:R-:W-:-:S02]  /*23c0*/  LOP3.LUT R7, R13, 0x29, RZ, 0xfc, !PT ;  /* 0x000000290d077812 */ /* 0x000fc400078efcff */
[----:B------:R-:W-:Y:S02]  /*23d0*/  FSEL R10, R17, -INF , !P0 ;  /* 0xff800000110a7808 */ /* 0x000fe40004000000 */
[----:B------:R-:W-:Y:S02]  /*23e0*/  FSEL R17, R50, -INF , !P2 ;  /* 0xff80000032117808 */ /* 0x000fe40005000000 */
[----:B------:R-:W-:Y:S02]  /*23f0*/  FSEL R79, R51, -INF , !P4 ;  /* 0xff800000334f7808 */ /* 0x000fe40006000000 */
[----:B------:R-:W-:Y:S02]  /*2400*/  FSEL R102, R72, -INF , !P1 ;  /* 0xff80000048667808 */ /* 0x000fe40004800000 */
[-C--:B------:R-:W-:Y:S02]  /*2410*/  ISETP.GE.AND P2, PT, R5, R30.reuse, PT ;  /* 0x0000001e0500720c */ /* 0x080fe40003f46270 */
[----:B------:R-:W-:-:S02]  /*2420*/  ISETP.GE.AND P4, PT, R7, R30, PT ;  /* 0x0000001e0700720c */ /* 0x000fc40003f86270 */
[-C--:B------:R-:W-:Y:S02]  /*2430*/  ISETP.GE.AND P1, PT, R7, R28.reuse, PT ;  /* 0x0000001c0700720c */ /* 0x080fe40003f26270 */
[----:B------:R-:W-:Y:S02]  /*2440*/  LOP3.LUT R7, R13, 0x31, RZ, 0xfc, !PT ;  /* 0x000000310d077812 */ /* 0x000fe400078efcff */
[----:B------:R-:W-:Y:S02]  /*2450*/  FSEL R104, R56, -INF , !P2 ;  /* 0xff80000038687808 */ /* 0x000fe40005000000 */
[----:B------:R-:W-:Y:S02]  /*2460*/  ISETP.GE.AND P2, PT, R7, R28, PT ;  /* 0x0000001c0700720c */ /* 0x000fe40003f46270 */
        /* <DEDUP_REMOVED lines=42> */
.L_x_4219:
        /* <DEDUP_REMOVED lines=58> */
.L_x_4220:
[----:B------:R-:W-:Y:S01]  /*2ab0*/  LEA R2, P0, R21, R118, 0x1 ;  /* 0x0000007615027211 */ /* 0x000fe200078008ff */
[----:B------:R-:W-:-:S03]  /*2ac0*/  IMAD.MOV.U32 R119, RZ, RZ, R117 ;  /* 0x000000ffff777224 */ /* 0x000fc600078e0075 */
[----:B------:R-:W-:Y:S02]  /*2ad0*/  LEA.HI.X R3, R21, R117, R22, 0x1, P0 ;  /* 0x0000007515037211 */ /* 0x000fe400000f0c16 */
        /* <DEDUP_REMOVED lines=10> */
.L_x_4218:
        /* <DEDUP_REMOVED lines=18> */
[----:B------:R-:W2:Y:S01]  /*2ca0*/  SHFL.BFLY PT, R5, R6, 0x2, 0x1f ;  /* 0x0c401f0006057f89 */ /* 0x000ea200000e0000 */
[----:B------:R-:W-:-:S02]  /*2cb0*/  IADD3 R85, PT, PT, R85, -0x2, RZ ;  /* 0xfffffffe55557810 */ /* 0x000fc40007ffe0ff */
        /* <DEDUP_REMOVED lines=41> */
[--C-:B------:R-:W-:Y:S01]  /*2f50*/  FFMA.FTZ R26, R79, UR4, -R98.reuse ;  /* 0x000000044f1a7c23 */ /* 0x100fe20008010862 */
[----:B------:R-:W5:Y:S01]  /*2f60*/  MUFU.EX2 R33, R33 ;  /* 0x0000002100217308 */ /* 0x000f620000000800 */
[----:B------:R-:W4:Y:S01]  /*2f70*/  LDSM.16.MT88.4 R20, [R113+0x7400] ;  /* 0x007400007114783b */ /* 0x000f220000004200 */
[--C-:B------:R-:W-:Y:S01]  /*2f80*/  FFMA.FTZ R99, R102, UR4, -R97.reuse ;  /* 0x0000000466637c23 */ /* 0x100fe20008010861 */
[--C-:B------:R-:W-:Y:S01]  /*2f90*/  FFMA.FTZ R108, R108, UR4, -R97.reuse ;  /* 0x000000046c6c7c23 */ /* 0x100fe20008010861 */
[----:B------:R-:W-:Y:S01]  /*2fa0*/  MUFU.EX2 R84, R84 ;  /* 0x0000005400547308 */ /* 0x000fe20000000800 */
[----:B------:R-:W4:Y:S01]  /*2fb0*/  LDSM.16.MT88.4 R16, [R87+0x7400] ;  /* 0x007400005710783b */ /* 0x000f220000004200 */
        /* <DEDUP_REMOVED lines=11> */
[----:B------:R-:W-:Y:S01]  /*3070*/  FADD.FTZ R89, R89, R88 ;  /* 0x0000005859597221 */ /* 0x000fe20000010000 */
[----:B------:R-:W-:-:S02]  /*3080*/  ISETP.GE.AND P0, PT, R85, R116, PT ;  /* 0x000000745500720c */ /* 0x000fc40003f06270 */
[----:B------:R-:W-:Y:S01]  /*3090*/  MUFU.EX2 R29, R29 ;  /* 0x0000001d001d7308 */ /* 0x000fe20000000800 */
[----:B---3--:R-:W-:Y:S01]  /*30a0*/  F2FP.F16.F32.PACK_AB R81, R35, R84 ;  /* 0x000000542351723e */ /* 0x008fe200000000ff */
[----:B------:R-:W-:Y:S02]  /*30b0*/  FADD.FTZ R35, R84, R35 ;  /* 0x0000002354237221 */ /* 0x000fe40000010000 */
[----:B------:R-:W3:Y:S04]  /*30c0*/  MUFU.EX2 R28, R28 ;  /* 0x0000001c001c7308 */ /* 0x000ee80000000800 */
[----:B------:R-:W-:Y:S01]  /*30d0*/  MUFU.EX2 R24, R24 ;  /* 0x0000001800187308 */ /* 0x000fe20000000800 */
[----:B-----5:R-:W-:Y:S01]  /*30e0*/  F2FP.F16.F32.PACK_AB R83, R31, R32 ;  /* 0x000000201f53723e */ /* 0x020fe200000000ff */
[----:B------:R-:W-:-:S02]  /*30f0*/  FADD.FTZ R32, R32, R35 ;  /* 0x0000002320207221 */ /* 0x000fc40000010000 */
[----:B------:R-:W-:Y:S02]  /*3100*/  MUFU.EX2 R3, R3 ;  /* 0x0000000300037308 */ /* 0x000fe40000000800 */
[----:B------:R-:W-:Y:S02]  /*3110*/  FADD.FTZ R32, R31, R32 ;  /* 0x000000201f207221 */ /* 0x000fe40000010000 */
[----:B------:R-:W-:Y:S01]  /*3120*/  MUFU.EX2 R27, R27 ;  /* 0x0000001b001b7308 */ /* 0x000fe20000000800 */
[C---:B------:R-:W-:Y:S03]  /*3130*/  HMMA.16816.F32 R36, R80.reuse, R40, RZ ;  /* 0x000000285024723c */ /* 0x040fe600000018ff */
[----:B------:R-:W5:Y:S04]  /*3140*/  MUFU.EX2 R30, R30 ;  /* 0x0000001e001e7308 */ /* 0x000f680000000800 */
[----:B------:R-:W-:Y:S01]  /*3150*/  MUFU.EX2 R25, R25 ;  /* 0x0000001900197308 */ /* 0x000fe20000000800 */
[C---:B------:R-:W-:Y:S03]  /*3160*/  HMMA.16816.F32 R40, R80.reuse, R42, RZ ;  /* 0x0000002a5028723c */ /* 0x040fe600000018ff */
[----:B------:R-:W2:Y:S04]  /*3170*/  MUFU.EX2 R26, R26 ;  /* 0x0000001a001a7308 */ /* 0x000ea80000000800 */
        /* <DEDUP_REMOVED lines=16> */
[----:B-1----:R-:W-:Y:S01]  /*3280*/  HMMA.16816.F32 R76, R80, R4, RZ ;  /* 0x00000004504c723c */ /* 0x002fe200000018ff */
[----:B---3--:R-:W-:-:S02]  /*3290*/  F2FP.F16.F32.PACK_AB R4, R28, R29 ;  /* 0x0000001d1c04723e */ /* 0x008fc400000000ff */
[----:B-----5:R-:W-:Y:S01]  /*32a0*/  F2FP.F16.F32.PACK_AB R5, R30, R27 ;  /* 0x0000001b1e05723e */ /* 0x020fe200000000ff */
[----:B------:R-:W-:-:S04]  /*32b0*/  FADD.FTZ R27, R27, R32 ;  /* 0x000000201b1b7221 */ /* 0x000fc80000010000 */
[----:B------:R-:W-:Y:S01]  /*32c0*/  HMMA.16816.F32 R80, R80, R6, RZ ;  /* 0x000000065050723c */ /* 0x000fe200000018ff */
[----:B------:R-:W-:Y:S01]  /*32d0*/  F2FP.F16.F32.PACK_AB R6, R3, R24 ;  /* 0x000000180306723e */ /* 0x000fe200000000ff */
[----:B------:R-:W-:Y:S01]  /*32e0*/  FADD.FTZ R30, R30, R27 ;  /* 0x0000001b1e1e7221 */ /* 0x000fe20000010000 */
[----:B--2---:R-:W-:-:S03]  /*32f0*/  F2FP.F16.F32.PACK_AB R7, R26, R25 ;  /* 0x000000191a07723e */ /* 0x004fc600000000ff */
[----:B------:R-:W-:-:S04]  /*3300*/  FADD.FTZ R25, R25, R30 ;  /* 0x0000001e19197221 */ /* 0x000fc80000010000 */
[C---:B------:R-:W-:Y:S08]  /*3310*/  HMMA.16816.F32 R36, R4.reuse, R12, R36 ;  /* 0x0000000c0424723c */ /* 0x040ff00000001824 */
[C---:B------:R-:W-:Y:S01]  /*3320*/  HMMA.16816.F32 R40, R4.reuse, R14, R40 ;  /* 0x0000000e0428723c */ /* 0x040fe20000001828 */
[----:B------:R-:W1:Y:S07]  /*3330*/  LDSM.16.MT88.4 R12, [R113+0x8400] ;  /* 0x00840000710c783b */ /* 0x000e6e0000004200 */
[C---:B----4-:R-:W-:Y:S08]  /*3340*/  HMMA.16816.F32 R44, R4.reuse, R8, R44 ;  /* 0x00000008042c723c */ /* 0x050ff0000000182c */
[C---:B------:R-:W-:Y:S01]  /*3350*/  HMMA.16816.F32 R48, R4.reuse, R10, R48 ;  /* 0x0000000a0430723c */ /* 0x040fe20000001830 */
[----:B------:R-:W2:Y:S07]  /*3360*/  LDSM.16.MT88.4 R8, [R87+0x8400] ;  /* 0x008400005708783b */ /* 0x000eae0000004200 */
[C---:B------:R-:W-:Y:S08]  /*3370*/  HMMA.16816.F32 R52, R4.reuse, R20, R52 ;  /* 0x000000140434723c */ /* 0x040ff00000001834 */
[C---:B------:R-:W-:Y:S01]  /*3380*/  HMMA.16816.F32 R56, R4.reuse, R22, R56 ;  /* 0x000000160438723c */ /* 0x040fe20000001838 */
[----:B------:R-:W-:Y:S07]  /*3390*/  LDSM.16.MT88.4 R20, [R113+0x7800] ;  /* 0x007800007114783b */ /* 0x000fee0000004200 */
[----:B------:R-:W-:Y:S01]  /*33a0*/  HMMA.16816.F32 R60, R4, R16, R60 ;  /* 0x00000010043c723c */ /* 0x000fe2000000183c */
[--C-:B------:R-:W-:Y:S01]  /*33b0*/  FFMA.FTZ R16, R101, UR4, -R98.reuse ;  /* 0x0000000465107c23 */ /* 0x100fe20008010862 */
[----:B------:R-:W-:-:S03]  /*33c0*/  FFMA.FTZ R101, R107, UR4, -R98 ;  /* 0x000000046b657c23 */ /* 0x000fc60008010862 */
[----:B------:R3:W-:Y:S03]  /*33d0*/  MUFU.EX2 R105, R16 ;  /* 0x0000001000697308 */ /* 0x0007e60000000800 */
[C---:B-1----:R-:W-:Y:S01]  /*33e0*/  HMMA.16816.F32 R68, R4.reuse, R12, R68 ;  /* 0x0000000c0444723c */ /* 0x042fe20000001844 */
[----:B------:R-:W-:Y:S07]  /*33f0*/  MUFU.EX2 R101, R101 ;  /* 0x0000006500657308 */ /* 0x000fee0000000800 */
[C---:B------:R-:W-:Y:S01]  /*3400*/  HMMA.16816.F32 R72, R4.reuse, R14, R72 ;  /* 0x0000000e0448723c */ /* 0x040fe20000001848 */
[----:B------:R-:W1:Y:S07]  /*3410*/  LDSM.16.MT88.4 R12, [R113+0x6800] ;  /* 0x00680000710c783b */ /* 0x000e6e0000004200 */
[C---:B------:R-:W-:Y:S01]  /*3420*/  HMMA.16816.F32 R64, R4.reuse, R18, R64 ;  /* 0x000000120440723c */ /* 0x040fe20000001840 */
[----:B---3--:R-:W-:Y:S07]  /*3430*/  LDSM.16.MT88.4 R16, [R87+0x7800] ;  /* 0x007800005710783b */ /* 0x008fee0000004200 */
[C---:B--2---:R-:W-:Y:S08]  /*3440*/  HMMA.16816.F32 R76, R4.reuse, R8, R76 ;  /* 0x00000008044c723c */ /* 0x044ff0000000184c */
[----:B------:R-:W-:Y:S01]  /*3450*/  HMMA.16816.F32 R80, R4, R10, R80 ;  /* 0x0000000a0450723c */ /* 0x000fe20000001850 */
[----:B------:R-:W-:Y:S01]  /*3460*/  FFMA.FTZ R7, R106, UR4, -R97 ;  /* 0x000000046a077c23 */ /* 0x000fe20008010861 */
[----:B------:R-:W-:Y:S01]  /*3470*/  FFMA.FTZ R106, R103, UR4, -R98 ;  /* 0x00000004676a7c23 */ /* 0x000fe20008010862 */
[----:B------:R-:W2:Y:S01]  /*3480*/  LDSM.16.MT88.4 R8, [R87+0x6800] ;  /* 0x006800005708783b */ /* 0x000ea20000004200 */
[----:B------:R-:W-:Y:S01]  /*3490*/  F2FP.F16.F32.PACK_AB R4, R108, R99 ;  /* 0x000000636c04723e */ /* 0x000fe200000000ff */
[----:B------:R-:W3:Y:S04]  /*34a0*/  MUFU.EX2 R103, R7 ;  /* 0x0000000700677308 */ /* 0x000ee80000000800 */
[----:B------:R-:W4:Y:S01]  /*34b0*/  MUFU.EX2 R106, R106 ;  /* 0x0000006a006a7308 */ /* 0x000f220000000800 */
[----:B---3--:R-:W-:-:S02]  /*34c0*/  F2FP.F16.F32.PACK_AB R6, R103, R104 ;  /* 0x000000686706723e */ /* 0x008fc400000000ff */
        /* <DEDUP_REMOVED lines=11> */
[----:B------:R-:W-:Y:S01]  /*3580*/  HMMA.16816.F32 R52, R4, R20, R52 ;  /* 0x000000140434723c */ /* 0x000fe20000001834 */
[--C-:B------:R-:W-:Y:S01]  /*3590*/  FFMA.FTZ R20, R100, UR4, -R97.reuse ;  /* 0x0000000464147c23 */ /* 0x100fe20008010861 */
[----:B------:R-:W-:-:S05]  /*35a0*/  FFMA.FTZ R21, R96, UR4, -R97 ;  /* 0x0000000460157c23 */ /* 0x000fca0008010861 */
[----:B------:R-:W-:Y:S01]  /*35b0*/  MUFU.EX2 R20, R20 ;  /* 0x0000001400147308 */ /* 0x000fe20000000800 */
[C---:B------:R-:W-:Y:S01]  /*35c0*/  HMMA.16816.F32 R56, R4.reuse, R22, R56 ;  /* 0x000000160438723c */ /* 0x040fe20000001838 */
[----:B------:R-:W-:Y:S01]  /*35d0*/  FFMA.FTZ R22, R95, UR4, -R97 ;  /* 0x000000045f167c23 */ /* 0x000fe20008010861 */
[----:B------:R-:W-:Y:S01]  /*35e0*/  FFMA.FTZ R23, R93, UR4, -R98 ;  /* 0x000000045d177c23 */ /* 0x000fe20008010862 */
[----:B------:R-:W4:Y:S04]  /*35f0*/  MUFU.EX2 R21, R21 ;  /* 0x0000001500157308 */ /* 0x000f280000000800 */
[----:B------:R-:W-:Y:S01]  /*3600*/  MUFU.EX2 R22, R22 ;  /* 0x0000001600167308 */ /* 0x000fe20000000800 */
[C---:B-1----:R-:W-:Y:S03]  /*3610*/  HMMA.16816.F32 R68, R4.reuse, R12, R68 ;  /* 0x0000000c0444723c */ /* 0x042fe60000001844 */
[----:B------:R-:W1:Y:S05]  /*3620*/  MUFU.EX2 R23, R23 ;  /* 0x0000001700177308 */ /* 0x000e6a0000000800 */
[C---:B------:R-:W-:Y:S01]  /*3630*/  HMMA.16816.F32 R72, R4.reuse, R14, R72 ;  /* 0x0000000e0448723c */ /* 0x040fe20000001848 */
[----:B------:R-:W5:Y:S07]  /*3640*/  LDSM.16.MT88.4 R12, [R87+0x6c00] ;  /* 0x006c0000570c783b */ /* 0x000f6e0000004200 */
[C---:B--2---:R-:W-:Y:S08]  /*3650*/  HMMA.16816.F32 R76, R4.reuse, R8, R76 ;  /* 0x00000008044c723c */ /* 0x044ff0000000184c */
[----:B------:R-:W-:Y:S01]  /*3660*/  HMMA.16816.F32 R80, R4, R10, R80 ;  /* 0x0000000a0450723c */ /* 0x000fe20000001850 */
[----:B------:R-:W2:Y:S01]  /*3670*/  LDSM.16.MT88.4 R8, [R113+0x7c00] ;  /* 0x007c00007108783b */ /* 0x000ea20000004200 */
[----:B----4-:R-:W-:-:S02]  /*3680*/  F2FP.F16.F32.PACK_AB R4, R21, R20 ;  /* 0x000000141504723e */ /* 0x010fc400000000ff */
[----:B-1----:R-:W-:Y:S02]  /*3690*/  F2FP.F16.F32.PACK_AB R5, R92, R23 ;  /* 0x000000175c05723e */ /* 0x002fe400000000ff */
        /* <DEDUP_REMOVED lines=50> */
[----:B------:R-:W3:Y:S01]  /*39c0*/  LDCU.64 UR8, c[0x0][0x3a8] ;  /* 0x00007500ff0877ac */ /* 0x000ee20008000a00 */
[----:B------:R-:W4:Y:S01]  /*39d0*/  LDCU.64 UR6, c[0x0][0x3a0] ;  /* 0x00007400ff0677ac */ /* 0x000f220008000a00 */
[----:B-1----:R-:W-:Y:S01]  /*39e0*/  ULEA UR5, UR5, UR10, 0x18 ;  /* 0x0000000a05057291 */ /* 0x002fe2000f8ec0ff */
[----:B------:R-:W-:-:S02]  /*39f0*/  IADD3 R128, PT, PT, R113, 0x6020, RZ ;  /* 0x0000602071807810 */ /* 0x000fc40007ffe0ff */
[----:B--2---:R-:W-:-:S09]  /*3a00*/  MOV R129, RZ ;  /* 0x000000ff00817202 */ /* 0x004fd20000000f00 */
.L_x_4225:
[----:B------:R-:W-:Y:S01]  /*3a10*/  @!P1 IADD3 R7, P0, PT, RZ, -R129, RZ ;  /* 0x80000081ff079210 */ /* 0x000fe20007f1e0ff */
[----:B------:R-:W1:Y:S01]  /*3a20*/  S2R R112, SR_TID.X ;  /* 0x0000000000707919 */ /* 0x000e620000002100 */
[----:B------:R-:W2:Y:S01]  /*3a30*/  @!P1 LDC R110, c[0x0][0x3c0] ;  /* 0x0000f000ff6e9b82 */ /* 0x000ea20000000800 */
[----:B------:R-:W-:Y:S07]  /*3a40*/  DEPBAR.LE SB0, 0x0 ;  /* 0x000080000000791a */ /* 0x000fee0000000000 */
[----:B------:R-:W3:Y:S08]  /*3a50*/  LDC R119, c[0x0][0x3c4] ;  /* 0x0000f100ff777b82 */ /* 0x000ef00000000800 */
[----:B------:R-:W-:Y:S01]  /*3a60*/  BAR.SYNC.DEFER_BLOCKING 0x0 ;  /* 0x0000000000007b1d */ /* 0x000fe20000010000 */
[----:B------:R-:W-:Y:S02]  /*3a70*/  IMAD.MOV.U32 R2, RZ, RZ, R120 ;  /* 0x000000ffff027224 */ /* 0x000fe400078e0078 */
[----:B------:R-:W-:Y:S01]  /*3a80*/  IMAD.MOV.U32 R0, RZ, RZ, R121 ;  /* 0x000000ffff007224 */ /* 0x000fe200078e0079 */
[----:B-1----:R-:W-:Y:S01]  /*3a90*/  LOP3.LUT R122, R112, 0x18, RZ, 0xc0, !PT ;  /* 0x00000018707a7812 */ /* 0x002fe200078ec0ff */
[----:B--2---:R-:W-:Y:S02]  /*3aa0*/  @!P1 IMAD.SHL.U32 R4, R110, 0x40, RZ ;  /* 0x000000406e049824 */ /* 0x004fe400078e00ff */
[----:B------:R-:W-:Y:S02]  /*3ab0*/  IMAD.SHL.U32 R125, R112, 0x8, RZ ;  /* 0x00000008707d7824 */ /* 0x000fe400078e00ff */
[----:B------:R-:W-:Y:S03]  /*3ac0*/  @!P1 IMAD.X R4, RZ, RZ, ~R4, P0 ;  /* 0x000000ffff049224 */ /* 0x000fe600000e0e04 */
[----:B------:R-:W-:Y:S02]  /*3ad0*/  LOP3.LUT R9, R125, 0xd8, RZ, 0xc0, !PT ;  /* 0x000000d87d097812 */ /* 0x000fe400078ec0ff */
[----:B------:R-:W-:Y:S02]  /*3ae0*/  @!P1 SHF.R.S64 R7, R7, 0x1f, R4 ;  /* 0x0000001f07079819 */ /* 0x000fe40000001004 */
[----:B------:R-:W-:Y:S02]  /*3af0*/  LOP3.LUT R5, R125, 0x1f20, RZ, 0xc0, !PT ;  /* 0x00001f207d057812 */ /* 0x000fe400078ec0ff */
[----:B------:R-:W-:Y:S02]  /*3b00*/  LOP3.LUT R132, R9, R122, RZ, 0x3c, !PT ;  /* 0x0000007a09847212 */ /* 0x000fe400078e3cff */
[----:B------:R-:W-:Y:S02]  /*3b10*/  @!P1 IADD3 R120, P0, PT, R120, R7, RZ ;  /* 0x0000000778789210 */ /* 0x000fe40007f1e0ff */
[----:B------:R-:W-:Y:S02]  /*3b20*/  LOP3.LUT R132, R5, R132, RZ, 0xfc, !PT ;  /* 0x0000008405847212 */ /* 0x000fe400078efcff */
[----:B------:R-:W-:Y:S01]  /*3b30*/  @!P1 LEA.HI.X.SX32 R121, R4, R121, 0x1, P0 ;  /* 0x0000007904799211 */ /* 0x000fe200000f0eff */
[----:B---3--:R-:W-:Y:S08]  /*3b40*/  @!P1 BRA `(.L_x_4222) ;  /* 0x0000000000f49947 */ /* 0x008ff00003800000 */
        /* <DEDUP_REMOVED lines=46> */
[----:B------:R-:W3:Y:S03]  /*3e30*/  LDG.E R7, desc[UR20][R16.64] ;  /* 0x0000001410077981 */ /* 0x000ee6000c1e1900 */
[----:B------:R-:W-:Y:S01]  /*3e40*/  SHF.R.S32.HI R9, RZ, 0x1f, R5 ;  /* 0x0000001fff097819 */ /* 0x000fe20000011405 */
[----:B------:R-:W3:Y:S04]  /*3e50*/  LDG.E R4, desc[UR20][R14.64] ;  /* 0x000000140e047981 */ /* 0x000ee8000c1e1900 */
[-C--:B--2---:R-:W-:Y:S02]  /*3e60*/  IMAD R6, R9, R110.reuse, RZ ;  /* 0x0000006e09067224 */ /* 0x084fe400078e02ff */
[C---:B------:R-:W-:Y:S04]  /*3e70*/  IMAD.WIDE.U32 R8, R5.reuse, R110, RZ ;  /* 0x0000006e05087225 */ /* 0x040fe800078e00ff */
[----:B------:R-:W-:Y:S05]  /*3e80*/  IMAD R6, R5, R111, R6 ;  /* 0x0000006f05067224 */ /* 0x000fea00078e0206 */
[----:B------:R-:W-:Y:S01]  /*3e90*/  IADD3 R9, PT, PT, R9, R6, RZ ;  /* 0x0000000609097210 */ /* 0x000fe20007ffe0ff */
[----:B---3--:R-:W-:Y:S04]  /*3ea0*/  IMAD.IADD R7, R7, 0x1, -R4 ;  /* 0x0000000107077824 */ /* 0x008fe800078e0a04 */
[C---:B------:R-:W-:Y:S01]  /*3eb0*/  IMAD.WIDE.U32 R8, R7.reuse, UR8, R8 ;  /* 0x0000000807087c25 */ /* 0x040fe2000f8e0008 */
[----:B------:R-:W-:Y:S02]  /*3ec0*/  SHF.R.S32.HI R4, RZ, 0x1f, R7 ;  /* 0x0000001fff047819 */ /* 0x000fe40000011407 */
[----:B------:R-:W-:Y:S03]  /*3ed0*/  LEA R120, P0, R8, R2, 0x1 ;  /* 0x0000000208787211 */ /* 0x000fe600078008ff */
[----:B------:R-:W-:Y:S04]  /*3ee0*/  IMAD R4, R4, UR8, RZ ;  /* 0x0000000804047c24 */ /* 0x000fe8000f8e02ff */
[----:B------:R-:W-:Y:S04]  /*3ef0*/  IMAD R4, R7, UR9, R4 ;  /* 0x0000000907047c24 */ /* 0x000fe8000f8e0204 */
[----:B------:R-:W-:Y:S05]  /*3f00*/  IMAD.IADD R121, R9, 0x1, R4 ;  /* 0x0000000109797824 */ /* 0x000fea00078e0204 */
[----:B------:R-:W-:Y:S07]  /*3f10*/  LEA.HI.X R121, R8, R0, R121, 0x1, P0 ;  /* 0x0000000008797211 */ /* 0x000fee00000f0c79 */
.L_x_4222:
        /* <DEDUP_REMOVED lines=32> */
[----:B------:R-:W-:Y:S04]  /*4120*/  ISETP.GT.AND P2, PT, R123, R116, PT ;  /* 0x000000747b00720c */ /* 0x000fe80003f44270 */
[----:B------:R-:W2:Y:S05]  /*4130*/  LDSM.16.M88.4 R92, [R84+0x3000] ;  /* 0x00300000545c783b */ /* 0x000eaa0000000200 */
[----:B------:R-:W3:Y:S05]  /*4140*/  LDSM.16.M88.4 R96, [R84+0x3400] ;  /* 0x003400005460783b */ /* 0x000eea0000000200 */
[----:B------:R-:W5:Y:S05]  /*4150*/  LDSM.16.M88.4 R100, [R84+0x3800] ;  /* 0x003800005464783b */ /* 0x000f6a0000000200 */
[----:B------:R-:W4:Y:S01]  /*4160*/  LDSM.16.M88.4 R104, [R84+0x3c00] ;  /* 0x003c00005468783b */ /* 0x000f220000000200 */
[C---:B--2---:R-:W-:Y:S01]  /*4170*/  HMMA.16816.F32 R4, R88.reuse, R92, RZ ;  /* 0x0000005c5804723c */ /* 0x044fe200000018ff */
[----:B------:R-:W-:Y:S05]  /*4180*/  IMAD.MOV.U32 R92, RZ, RZ, 0x20 ;  /* 0x00000020ff5c7424 */ /* 0x000fea00078e00ff */
[----:B------:R-:W-:Y:S02]  /*4190*/  SEL R92, R92, 0xffffffe0, !P0 ;  /* 0xffffffe05c5c7807 */ /* 0x000fe40004000000 */
[C---:B------:R-:W-:Y:S03]  /*41a0*/  HMMA.16816.F32 R8, R88.reuse, R94, RZ ;  /* 0x0000005e5808723c */ /* 0x040fe600000018ff */
[C---:B------:R-:W-:Y:S02]  /*41b0*/  IMAD.IADD R2, R92.reuse, 0x1, R87 ;  /* 0x000000015c027824 */ /* 0x040fe400078e0257 */
[----:B------:R-:W-:Y:S03]  /*41c0*/  IMAD.IADD R0, R92, 0x1, R84 ;  /* 0x000000015c007824 */ /* 0x000fe600078e0254 */
[C---:B---3--:R-:W-:Y:S01]  /*41d0*/  HMMA.16816.F32 R12, R88.reuse, R96, RZ ;  /* 0x00000060580c723c */ /* 0x048fe200000018ff */
[----:B------:R-:W-:Y:S07]  /*41e0*/  LDSM.16.M88.4 R92, [R2] ;  /* 0x00000000025c783b */ /* 0x000fee0000000200 */
[C---:B------:R-:W-:Y:S01]  /*41f0*/  HMMA.16816.F32 R16, R88.reuse, R98, RZ ;  /* 0x000000625810723c */ /* 0x040fe200000018ff */
[----:B------:R-:W2:Y:S07]  /*4200*/  LDSM.16.M88.4 R96, [R0+0x3000] ;  /* 0x003000000060783b */ /* 0x000eae0000000200 */
[C---:B-----5:R-:W-:Y:S08]  /*4210*/  HMMA.16816.F32 R20, R88.reuse, R100, RZ ;  /* 0x000000645814723c */ /* 0x060ff000000018ff */
        /* <DEDUP_REMOVED lines=55> */
[----:B------:R-:W3:Y:S05]  /*4590*/  LDSM.16.M88.4 R92, [R0+0x5400] ;  /* 0x00540000005c783b */ /* 0x000eea0000000200 */
[----:B------:R-:W4:Y:S02]  /*45a0*/  LDSM.16.M88.4 R100, [R0+0x5800] ;  /* 0x005800000064783b */ /* 0x000f240000000200 */
        /* <DEDUP_REMOVED lines=89> */
.L_x_4224:
        /* <DEDUP_REMOVED lines=13> */
.L_x_4223:
        /* <DEDUP_REMOVED lines=34> */
[----:B------:R-:W-:Y:S02]  /*4e30*/  ISETP.GT.AND P0, PT, R123, R116, PT ;  /* 0x000000747b00720c */ /* 0x000fe40003f04270 */
        /* <DEDUP_REMOVED lines=241> */
.L_x_4221:
[----:B------:R-:W1:Y:S01]  /*5d50*/  SHFL.BFLY PT, R4, R109, 0x2, 0x1f ;  /* 0x0c401f006d047f89 */ /* 0x000e6200000e0000 */
[----:B------:R-:W-:Y:S01]  /*5d60*/  SHF.L.U32 R5, R112, 0x1, RZ ;  /* 0x0000000170057819 */ /* 0x000fe200000006ff */
[----:B------:R-:W2:Y:S01]  /*5d70*/  S2UR UR4, SR_CTAID.Y ;  /* 0x00000000000479c3 */ /* 0x000ea20000002600 */
[----:B------:R-:W-:Y:S01]  /*5d80*/  LOP3.LUT R122, R122, 0xc0, R125, 0xf8, !PT ;  /* 0x000000c07a7a7812 */ /* 0x000fe200078ef87d */
[----:B------:R-:W3:Y:S01]  /*5d90*/  SHFL.BFLY PT, R3, R108, 0x2, 0x1f ;  /* 0x0c401f006c037f89 */ /* 0x000ee200000e0000 */
[----:B------:R-:W-:Y:S01]  /*5da0*/  LOP3.LUT R114, R114, 0x6, R5, 0xf8, !PT ;  /* 0x0000000672727812 */ /* 0x000fe200078ef805 */
[----:B------:R-:W-:Y:S01]  /*5db0*/  BSSY.RECONVERGENT B0, `(.L_x_4226) ;  /* 0x000008b000007945 */ /* 0x000fe20003800200 */
[----:B------:R-:W-:-:S03]  /*5dc0*/  IADD3 R21, PT, PT, -R124, RZ, RZ ;  /* 0x000000ff7c157210 */ /* 0x000fc60007ffe1ff */
[----:B------:R-:W-:Y:S01]  /*5dd0*/  BAR.SYNC.DEFER_BLOCKING 0x0 ;  /* 0x0000000000007b1d */ /* 0x000fe20000010000 */
[----:B------:R-:W-:Y:S02]  /*5de0*/  LOP3.LUT R5, R114, 0x20, R125, 0xf8, !PT ;  /* 0x0000002072057812 */ /* 0x000fe400078ef87d */
[----:B------:R-:W-:Y:S02]  /*5df0*/  LOP3.LUT P2, RZ, R112, 0x3, RZ, 0xc0, !PT ;  /* 0x0000000370ff7812 */ /* 0x000fe4000784c0ff */
[----:B------:R-:W-:-:S03]  /*5e00*/  LOP3.LUT R5, R5, R122, RZ, 0xfc, !PT ;  /* 0x0000007a05057212 */ /* 0x000fc600078efcff */
[----:B------:R-:W2:Y:S01]  /*5e10*/  LDC.64 R14, c[0x0][0x430] ;  /* 0x00010c00ff0e7b82 */ /* 0x000ea20000000a00 */
[----:B------:R-:W-:Y:S02]  /*5e20*/  SHF.R.U32.HI R18, RZ, 0x2, R112 ;  /* 0x00000002ff127819 */ /* 0x000fe40000011670 */
[----:B------:R-:W-:-:S05]  /*5e30*/  LEA R5, R5, UR5, 0x2 ;  /* 0x0000000505057c11 */ /* 0x000fca000f8e10ff */
[----:B------:R-:W4:Y:S01]  /*5e40*/  S2UR UR6, SR_CTAID.Z ;  /* 0x00000000000679c3 */ /* 0x000f220000002700 */
[----:B-1----:R-:W-:Y:S01]  /*5e50*/  FADD.FTZ R7, R4, R109 ;  /* 0x0000006d04077221 */ /* 0x002fe20000010000 */
[----:B---3--:R-:W-:-:S04]  /*5e60*/  FADD.FTZ R8, R3, R108 ;  /* 0x0000006c03087221 */ /* 0x008fc80000010000 */
[----:B------:R-:W1:Y:S02]  /*5e70*/  SHFL.BFLY PT, R12, R7, 0x1, 0x1f ;  /* 0x0c201f00070c7f89 */ /* 0x000e6400000e0000 */
[----:B------:R-:W4:Y:S02]  /*5e80*/  LDC R16, c[0x0][0x3e0] ;  /* 0x0000f800ff107b82 */ /* 0x000f240000000800 */
[----:B------:R-:W3:Y:S01]  /*5e90*/  SHFL.BFLY PT, R3, R8, 0x1, 0x1f ;  /* 0x0c201f0008037f89 */ /* 0x000ee200000e0000 */
[----:B--2---:R-:W-:Y:S01]  /*5ea0*/  IMAD R23, R14, UR4, R124 ;  /* 0x000000040e177c24 */ /* 0x004fe2000f8e027c */
[----:B------:R-:W2:Y:S01]  /*5eb0*/  LDCU UR4, c[0x0][0x44c] ;  /* 0x00008980ff0477ac */ /* 0x000ea20008000800 */
[----:B------:R-:W-:Y:S01]  /*5ec0*/  MOV R14, 0xff800000 ;  /* 0xff800000000e7802 */ /* 0x000fe20000000f00 */
[----:B-1----:R-:W-:Y:S01]  /*5ed0*/  FADD.FTZ R12, R7, R12 ;  /* 0x0000000c070c7221 */ /* 0x002fe20000010000 */
[----:B----4-:R-:W-:Y:S02]  /*5ee0*/  IMAD R21, R16, R21, UR6 ;  /* 0x0000000610157e24 */ /* 0x010fe4000f8e0215 */
[----:B---3--:R-:W-:Y:S01]  /*5ef0*/  FADD.FTZ R3, R8, R3 ;  /* 0x0000000308037221 */ /* 0x008fe20000010000 */
[----:B------:R-:W1:Y:S01]  /*5f00*/  MUFU.RCP R6, R12 ;  /* 0x0000000c00067308 */ /* 0x000e620000001000 */
[----:B------:R-:W-:Y:S01]  /*5f10*/  FSETP.NE.FTZ.AND P1, PT, R12, RZ, PT ;  /* 0x000000ff0c00720b */ /* 0x000fe20003f35000 */
[----:B------:R-:W-:-:S02]  /*5f20*/  IMAD R16, R23, R16, R21 ;  /* 0x0000001017107224 */ /* 0x000fc400078e0215 */
[----:B------:R-:W-:-:S04]  /*5f30*/  FSETP.NE.FTZ.AND P0, PT, R3, RZ, PT ;  /* 0x000000ff0300720b */ /* 0x000fc80003f15000 */
[----:B------:R-:W3:Y:S06]  /*5f40*/  MUFU.RCP R4, R3 ;  /* 0x0000000300047308 */ /* 0x000eec0000001000 */
[----:B------:R-:W4:Y:S02]  /*5f50*/  @P1 LDC R19, c[0x0][0x458] ;  /* 0x00011600ff131b82 */ /* 0x000f240000000800 */
[----:B------:R-:W5:Y:S01]  /*5f60*/  @P1 MUFU.LG2 R12, R12 ;  /* 0x0000000c000c1308 */ /* 0x000f620000000c00 */
[----:B-1----:R-:W-:-:S05]  /*5f70*/  FSEL R6, R6, 1, P1 ;  /* 0x3f80000006067808 */ /* 0x002fca0000800000 */
[----:B------:R-:W1:Y:S01]  /*5f80*/  @P0 LDC R17, c[0x0][0x458] ;  /* 0x00011600ff110b82 */ /* 0x000e620000000800 */
[C---:B------:R-:W-:Y:S01]  /*5f90*/  FMUL.FTZ R36, R6.reuse, R36 ;  /* 0x0000002406247220 */ /* 0x040fe20000410000 */
        /* <DEDUP_REMOVED lines=52> */
[----:B------:R-:W3:Y:S01]  /*62e0*/  @P0 MUFU.LG2 R3, R3 ;  /* 0x0000000300030308 */ /* 0x000ee20000000c00 */
[-C--:B------:R-:W-:Y:S01]  /*62f0*/  IADD3 R6, PT, PT, R5, -R4.reuse, RZ ;  /* 0x8000000405067210 */ /* 0x080fe20007ffe0ff */
[----:B------:R-:W-:Y:S01]  /*6300*/  STS.64 [R5+0x400], R38 ;  /* 0x0004002605007388 */ /* 0x000fe20000000a00 */
[----:B------:R-:W-:Y:S01]  /*6310*/  IADD3 R13, PT, PT, R7, -R4, RZ ;  /* 0x80000004070d7210 */ /* 0x000fe20007ffe0ff */
[----:B-----5:R-:W-:Y:S01]  /*6320*/  @P1 FMUL.FTZ R21, R12, 0.69314718246459960938 ;  /* 0x3f3172180c151820 */ /* 0x020fe20000410000 */
[----:B------:R-:W-:Y:S01]  /*6330*/  LOP3.LUT R4, R86, 0xd8, RZ, 0xc0, !PT ;  /* 0x000000d856047812 */ /* 0x000fe200078ec0ff */
[----:B------:R-:W-:Y:S02]  /*6340*/  STS.64 [R7+0x20], R40 ;  /* 0x0000202807007388 */ /* 0x000fe40000000a00 */
[----:B----4-:R-:W-:Y:S01]  /*6350*/  @P1 FFMA.FTZ R14, R2, R19, R21 ;  /* 0x00000013020e1223 */ /* 0x010fe20000010015 */
[----:B------:R-:W-:Y:S01]  /*6360*/  LOP3.LUT R9, R4, 0x18, R115, 0x78, !PT ;  /* 0x0000001804097812 */ /* 0x000fe200078e7873 */
[----:B------:R-:W-:Y:S01]  /*6370*/  STS.64 [R7+0x420], R42 ;  /* 0x0004202a07007388 */ /* 0x000fe20000000a00 */
[----:B------:R-:W-:-:S02]  /*6380*/  LOP3.LUT R115, R115, 0x30, RZ, 0xc0, !PT ;  /* 0x0000003073737812 */ /* 0x000fc400078ec0ff */
[----:B------:R-:W-:Y:S01]  /*6390*/  LOP3.LUT R9, R9, 0xf24, R86, 0xf8, !PT ;  /* 0x00000f2409097812 */ /* 0x000fe200078ef856 */
[----:B------:R-:W-:Y:S01]  /*63a0*/  STS.64 [R6+0x40], R44 ;  /* 0x0000402c06007388 */ /* 0x000fe20000000a00 */
[----:B------:R-:W-:-:S03]  /*63b0*/  LOP3.LUT R115, R115, 0x7, R18, 0xf8, !PT ;  /* 0x0000000773737812 */ /* 0x000fc600078ef812 */
[----:B------:R-:W-:Y:S01]  /*63c0*/  STS.64 [R6+0x440], R46 ;  /* 0x0004402e06007388 */ /* 0x000fe20000000a00 */
[----:B---3--:R-:W-:-:S03]  /*63d0*/  @P0 FMUL.FTZ R3, R3, 0.69314718246459960938 ;  /* 0x3f31721803030820 */ /* 0x008fc60000410000 */
[----:B------:R-:W-:Y:S04]  /*63e0*/  STS.64 [R13+0x60], R48 ;  /* 0x000060300d007388 */ /* 0x000fe80000000a00 */
[----:B------:R-:W-:Y:S04]  /*63f0*/  STS.64 [R13+0x460], R50 ;  /* 0x000460320d007388 */ /* 0x000fe80000000a00 */
[----:B------:R3:W-:Y:S04]  /*6400*/  STS.64 [R5+0x2000], R52 ;  /* 0x0020003405007388 */ /* 0x0007e80000000a00 */
[----:B------:R-:W-:Y:S04]  /*6410*/  STS.64 [R5+0x2400], R54 ;  /* 0x0024003605007388 */ /* 0x000fe80000000a00 */
[----:B------:R-:W-:Y:S04]  /*6420*/  STS.64 [R7+0x2020], R56 ;  /* 0x0020203807007388 */ /* 0x000fe80000000a00 */
[----:B------:R-:W-:Y:S04]  /*6430*/  STS.64 [R7+0x2420], R58 ;  /* 0x0024203a07007388 */ /* 0x000fe80000000a00 */
[----:B------:R-:W-:Y:S04]  /*6440*/  STS.64 [R6+0x2040], R60 ;  /* 0x0020403c06007388 */ /* 0x000fe80000000a00 */
[----:B------:R-:W-:Y:S04]  /*6450*/  STS.64 [R6+0x2440], R62 ;  /* 0x0024403e06007388 */ /* 0x000fe80000000a00 */
[----:B------:R-:W-:Y:S01]  /*6460*/  STS.64 [R13+0x2060], R64 ;  /* 0x002060400d007388 */ /* 0x000fe20000000a00 */
[----:B---3--:R-:W-:-:S03]  /*6470*/  LEA R52, R9, UR5, 0x2 ;  /* 0x0000000509347c11 */ /* 0x008fc6000f8e10ff */
[----:B------:R-:W-:Y:S01]  /*6480*/  STS.64 [R13+0x2460], R66 ;  /* 0x002460420d007388 */ /* 0x000fe20000000a00 */
[----:B------:R-:W3:Y:S03]  /*6490*/  S2UR UR5, SR_CTAID.X ;  /* 0x00000000000579c3 */ /* 0x000ee60000002500 */
[----:B------:R-:W-:Y:S04]  /*64a0*/  STS.64 [R5+0x4000], R68 ;  /* 0x0040004405007388 */ /* 0x000fe80000000a00 */
[----:B------:R-:W-:Y:S04]  /*64b0*/  STS.64 [R5+0x4400], R70 ;  /* 0x0044004605007388 */ /* 0x000fe80000000a00 */
[----:B------:R-:W-:Y:S04]  /*64c0*/  STS.64 [R7+0x4020], R72 ;  /* 0x0040204807007388 */ /* 0x000fe80000000a00 */
[----:B------:R-:W-:Y:S04]  /*64d0*/  STS.64 [R7+0x4420], R74 ;  /* 0x0044204a07007388 */ /* 0x000fe80000000a00 */
[----:B------:R-:W-:Y:S04]  /*64e0*/  STS.64 [R6+0x4040], R76 ;  /* 0x0040404c06007388 */ /* 0x000fe80000000a00 */
[----:B------:R-:W-:Y:S01]  /*64f0*/  STS.64 [R6+0x4440], R78 ;  /* 0x0044404e06007388 */ /* 0x000fe20000000a00 */
[----:B---3--:R-:W-:-:S03]  /*6500*/  USHF.L.U32 UR6, UR5, 0x6, URZ ;  /* 0x0000000605067899 */ /* 0x008fc600080006ff */
[----:B------:R-:W-:Y:S03]  /*6510*/  STS.64 [R13+0x4060], R80 ;  /* 0x004060500d007388 */ /* 0x000fe60000000a00 */
[----:B------:R-:W-:Y:S01]  /*6520*/  IMAD R16, R16, R15, UR6 ;  /* 0x0000000610107e24 */ /* 0x000fe2000f8e020f */
[----:B------:R3:W-:Y:S01]  /*6530*/  STS.64 [R13+0x4460], R82 ;  /* 0x004460520d007388 */ /* 0x0007e20000000a00 */
[----:B------:R-:W-:Y:S01]  /*6540*/  BAR.SYNC.DEFER_BLOCKING 0x0 ;  /* 0x0000000000007b1d */ /* 0x000fe20000010000 */
[----:B---3--:R-:W-:-:S05]  /*6550*/  MOV R13, 0xff800000 ;  /* 0xff800000000d7802 */ /* 0x008fca0000000f00 */
[----:B------:R3:W4:Y:S01]  /*6560*/  LDS.128 R8, [R52] ;  /* 0x0000000034087984 */ /* 0x0007220000000c00 */
[----:B-1----:R-:W-:Y:S01]  /*6570*/  @P0 FFMA.FTZ R13, R0, R17, R3 ;  /* 0x00000011000d0223 */ /* 0x002fe20000010003 */
[----:B--2---:R-:W-:Y:S02]  /*6580*/  IMAD R0, R16, UR4, RZ ;  /* 0x0000000410007c24 */ /* 0x004fe4000f8e02ff */
[----:B------:R3:W1:Y:S01]  /*6590*/  LDS.128 R4, [R52+0x800] ;  /* 0x0008000034047984 */ /* 0x0006620000000c00 */
        /* <DEDUP_REMOVED lines=12> */
.L_x_4227:
[----:B------:R-:W-:Y:S05]  /*6660*/  BSYNC.RECONVERGENT B0 ;  /* 0x0000000000007941 */ /* 0x000fea0003800200 */
.L_x_4226:
[----:B------:R-:W5:Y:S01]  /*6670*/  LDS.128 R48, [R52+0x1000] ;  /* 0x0010000034307984 */ /* 0x000f620000000c00 */
[----:B------:R-:W3:Y:S01]  /*6680*/  LDCU.64 UR4, c[0x0][0x3f8] ;  /* 0x00007f00ff0477ac */ /* 0x000ee20008000a00 */
[----:B------:R-:W-:Y:S02]  /*6690*/  LOP3.LUT R86, R86, 0x1c, RZ, 0xc0, !PT ;  /* 0x0000001c56567812 */ /* 0x000fe400078ec0ff */
[----:B------:R-:W5:Y:S01]  /*66a0*/  LDS.128 R44, [R52+0x1800] ;  /* 0x00180000342c7984 */ /* 0x000f620000000c00 */
[----:B--2---:R-:W-:-:S03]  /*66b0*/  SHF.R.U32.HI R3, RZ, 0x3, R112 ;  /* 0x00000003ff037819 */ /* 0x004fc60000011670 */
[----:B------:R-:W2:Y:S02]  /*66c0*/  LDS.128 R40, [R52+0x2000] ;  /* 0x0020000034287984 */ /* 0x000ea40000000c00 */
[----:B------:R-:W-:Y:S02]  /*66d0*/  IMAD R3, R3, 0x60, R86 ;  /* 0x0000006003037824 */ /* 0x000fe400078e0256 */
[----:B------:R-:W2:Y:S03]  /*66e0*/  LDS.128 R36, [R52+0x2800] ;  /* 0x0028000034247984 */ /* 0x000ea60000000c00 */
[C---:B------:R-:W-:Y:S01]  /*66f0*/  IADD3 R2, P0, PT, R0.reuse, R3, RZ ;  /* 0x0000000300027210 */ /* 0x040fe20007f1e0ff */
[----:B------:R-:W2:Y:S03]  /*6700*/  LDS.128 R32, [R52+0x3000] ;  /* 0x0030000034207984 */ /* 0x000ea60000000c00 */
[----:B------:R-:W-:Y:S01]  /*6710*/  LEA.HI.X.SX32 R3, R0, RZ, 0x1, P0 ;  /* 0x000000ff00037211 */ /* 0x000fe200000f0eff */
[----:B------:R-:W2:Y:S01]  /*6720*/  LDS.128 R28, [R52+0x3800] ;  /* 0x00380000341c7984 */ /* 0x000ea20000000c00 */
[----:B---3--:R-:W-:-:S03]  /*6730*/  LEA R54, P0, R2, UR4, 0x2 ;  /* 0x0000000402367c11 */ /* 0x008fc6000f8010ff */
[----:B------:R-:W3:Y:S01]  /*6740*/  LDS.128 R24, [R52+0x4000] ;  /* 0x0040000034187984 */ /* 0x000ee20000000c00 */
[----:B------:R-:W-:-:S03]  /*6750*/  LEA.HI.X R55, R2, UR5, R3, 0x2, P0 ;  /* 0x0000000502377c11 */ /* 0x000fc600080f1403 */
[----:B------:R-:W3:Y:S04]  /*6760*/  LDS.128 R20, [R52+0x4800] ;  /* 0x0048000034147984 */ /* 0x000ee80000000c00 */
[----:B------:R-:W3:Y:S04]  /*6770*/  LDS.128 R16, [R52+0x5000] ;  /* 0x0050000034107984 */ /* 0x000ee80000000c00 */
[----:B------:R-:W3:Y:S04]  /*6780*/  LDS.128 R12, [R52+0x5800] ;  /* 0x00580000340c7984 */ /* 0x000ee80000000c00 */
[----:B----4-:R-:W-:Y:S04]  /*6790*/  STG.E.128 desc[UR20][R54.64], R8 ;  /* 0x0000000836007986 */ /* 0x010fe8000c101d14 */
[----:B-1----:R-:W-:Y:S04]  /*67a0*/  STG.E.128 desc[UR20][R54.64+0x1800], R4 ;  /* 0x0018000436007986 */ /* 0x002fe8000c101d14 */
[----:B-----5:R-:W-:Y:S04]  /*67b0*/  STG.E.128 desc[UR20][R54.64+0x3000], R48 ;  /* 0x0030003036007986 */ /* 0x020fe8000c101d14 */
[----:B------:R-:W-:Y:S04]  /*67c0*/  STG.E.128 desc[UR20][R54.64+0x4800], R44 ;  /* 0x0048002c36007986 */ /* 0x000fe8000c101d14 */
[----:B--2---:R-:W-:Y:S04]  /*67d0*/  STG.E.128 desc[UR20][R54.64+0x80], R40 ;  /* 0x0000802836007986 */ /* 0x004fe8000c101d14 */
[----:B------:R-:W-:Y:S04]  /*67e0*/  STG.E.128 desc[UR20][R54.64+0x1880], R36 ;  /* 0x0018802436007986 */ /* 0x000fe8000c101d14 */
[----:B------:R-:W-:Y:S04]  /*67f0*/  STG.E.128 desc[UR20][R54.64+0x3080], R32 ;  /* 0x0030802036007986 */ /* 0x000fe8000c101d14 */
[----:B------:R-:W-:Y:S04]  /*6800*/  STG.E.128 desc[UR20][R54.64+0x4880], R28 ;  /* 0x0048801c36007986 */ /* 0x000fe8000c101d14 */
[----:B---3--:R-:W-:Y:S04]  /*6810*/  STG.E.128 desc[UR20][R54.64+0x100], R24 ;  /* 0x0001001836007986 */ /* 0x008fe8000c101d14 */
[----:B------:R-:W-:Y:S04]  /*6820*/  STG.E.128 desc[UR20][R54.64+0x1900], R20 ;  /* 0x0019001436007986 */ /* 0x000fe8000c101d14 */
[----:B------:R-:W-:Y:S04]  /*6830*/  STG.E.128 desc[UR20][R54.64+0x3100], R16 ;  /* 0x0031001036007986 */ /* 0x000fe8000c101d14 */
[----:B------:R-:W-:Y:S01]  /*6840*/  STG.E.128 desc[UR20][R54.64+0x4900], R12 ;  /* 0x0049000c36007986 */ /* 0x000fe2000c101d14 */
[----:B------:R-:W-:Y:S05]  /*6850*/  EXIT ;  /* 0x000000000000794d */ /* 0x000fea0003800000 */
.L_x_4228:
        /* <DEDUP_REMOVED lines=10> */
.L_x_5538:


//--------------------- .text._ZN5flash24flash_fwd_splitkv_kernelI23Flash_fwd_kernel_traitsILi96ELi64ELi64ELi4ELb0ELb0EN7cutlass6half_tE19Flash_kernel_traitsILi96ELi64ELi64ELi4ES3_EELb1ELb0ELb0ELb1ELb1ELb1ELb1ELb0EEEvNS_16Flash_fwd_paramsE --------------------------
	.section	.text._ZN5flash24flash_fwd_splitkv_kernelI23Flash_fwd_kernel_traitsILi96ELi64ELi64ELi4ELb0ELb0EN7cutlass6half_tE19Flash_kernel_traitsILi96ELi64ELi64ELi4ES3_EELb1ELb0ELb0ELb1ELb1ELb1ELb1ELb0EEEvNS_16Flash_fwd_paramsE,"ax",@progbits
	.align	128
        .global         _ZN5flash24flash_fwd_splitkv_kernelI23Flash_fwd_kernel_traitsILi96ELi64ELi64ELi4ELb0ELb0EN7cutlass6half_tE19Flash_kernel_traitsILi96ELi64ELi64ELi4ES3_EELb1ELb0ELb0ELb1ELb1ELb1ELb1ELb0EEEvNS_16Flash_fwd_paramsE
        .type           _ZN5flash24flash_fwd_splitkv_kernelI23Flash_fwd_kernel_traitsILi96ELi64ELi64ELi4ELb0ELb0EN7cutlass6half_tE19Flash_kernel_traitsILi96ELi64ELi64ELi4ES3_EELb1ELb0ELb0ELb1ELb1ELb1ELb1ELb0EEEvNS_16Flash_fwd_paramsE,@function
        .size           _ZN5flash24flash_fwd_splitkv_kernelI23Flash_fwd_kernel_traitsILi96ELi64ELi64ELi4ELb0ELb0EN7cutlass6half_tE19Flash_kernel_traitsILi96ELi64ELi64ELi4ES3_EELb1ELb0ELb0ELb1ELb1ELb1ELb1ELb0EEEvNS_16Flash_fwd_paramsE,(.L_x_5539 - _ZN5flash24flash_fwd_splitkv_kernelI23Flash_fwd_kernel_traitsILi96ELi64ELi64ELi4ELb0ELb0EN7cutlass6half_tE19Flash_kernel_traitsILi96ELi64ELi64ELi4ES3_EELb1ELb0ELb0ELb1ELb1ELb1ELb1ELb0EEEvNS_16Flash_fwd_paramsE)
        .other          _ZN5flash24flash_fwd_splitkv_kernelI23Flash_fwd_kernel_traitsILi96ELi64ELi64ELi4ELb0ELb0EN7cutlass6half_tE19Flash_kernel_traitsILi96ELi64ELi64ELi4ES3_EELb1ELb0ELb0ELb1ELb1ELb1ELb1ELb0EEEvNS_16Flash_fwd_paramsE,@"STO_CUDA_ENTRY STV_DEFAULT"
_ZN5flash24flash_fwd_splitkv_kernelI23Flash_fwd_kernel_traitsILi96ELi64ELi64ELi4ELb0ELb0EN7cutlass6half_tE19Flash_kernel_traitsILi96ELi64ELi64ELi4ES3_EELb1ELb0ELb0ELb1ELb1ELb1ELb1ELb0EEEvNS_16Flash_fwd_paramsE:
.text._ZN5flash24flash_fwd_splitkv_kernelI23Flash_fwd_kernel_traitsILi96ELi64ELi64ELi4ELb0ELb0EN7cutlass6half_tE19Flash_kernel_traitsILi96ELi64ELi64ELi4ES3_EELb1ELb0ELb0ELb1ELb1ELb1ELb1ELb0EEEvNS_16Flash_fwd_paramsE:
        /* <DEDUP_REMOVED lines=109> */
[-C--:B------:R-:W-:Y:S01]  /*06d0*/  ISETP.GE.OR P4, PT, R0, R3.reuse, P4 ;  /* 0x000000030000720c */ /* 0x080fe20002786670 */
        /* <DEDUP_REMOVED lines=9> */
[----:B--2---:R-:W-:Y:S01]  /*0770*/  LEA R6, P0, R7, UR4, 0x2 ;  /* 0x0000000407067c11 */ /* 0x004fe2000f8010ff */
        /* <DEDUP_REMOVED lines=31> */
.L_x_4229:
        /* <DEDUP_REMOVED lines=8> */
.L_x_4230:
[----:B------:R-:W2:Y:S02]  /*09f0*/  LDCU.64 UR16, c[0x0][0x4e0] ;  /* 0x00009c00ff1077ac */ /* 0x000ea40008000a00 */
[----:B--2---:R-:W-:-:S04]  /*0a00*/  UISETP.NE.U32.AND UP0, UPT, UR16, URZ, UPT ;  /* 0x000000ff1000728c */ /* 0x004fc8000bf05070 */
[----:B------:R-:W-:-:S09]  /*0a10*/  UISETP.NE.AND.EX UP0, UPT, UR17, URZ, UPT, UP0 ;  /* 0x000000ff1100728c */ /* 0x000fd2000bf05300 */
[----:B------:R-:W-:Y:S05]  /*0a20*/  BRA.U !UP0, `(.L_x_4231) ;  /* 0x0000000508907547 */ /* 0x000fea000b800000 */
[----:B------:R-:W1:Y:S01]  /*0a30*/  LDC R13, c[0x0][0x4f0] ;  /* 0x00013c00ff0d7b82 */ /* 0x000e620000000800 */
[----:B-----5:R-:W-:Y:S01]  /*0a40*/  LEA R0, R3, 0xffffffc0, 0x6 ;  /* 0xffffffc003007811 */ /* 0x020fe200078e30ff */
        /* <DEDUP_REMOVED lines=35> */
[----:B------:R-:W4:Y:S01]  /*0c80*/  LDG.E R8, desc[UR20][R14.64] ;  /* 0x000000140e087981 */ /* 0x000f22000c1e1900 */
[----:B-1----:R-:W-:Y:S02]  /*0c90*/  IABS R6, R5 ;  /* 0x0000000500067213 */ /* 0x002fe40000000000 */
[----:B------:R-:W-:Y:S02]  /*0ca0*/  IADD3 R9, PT, PT, -R9, RZ, RZ ;  /* 0x000000ff09097210 */ /* 0x000fe40007ffe1ff */
[----:B------:R-:W1:Y:S01]  /*0cb0*/  I2F.RP R7, R6 ;  /* 0x0000000600077306 */ /* 0x000e620000209400 */
[----:B---3--:R-:W-:Y:S02]  /*0cc0*/  MOV R80, UR12 ;  /* 0x0000000c00507c02 */ /* 0x008fe40008000f00 */
[----:B------:R-:W-:Y:S01]  /*0cd0*/  IMAD R0, R13, R9, R0 ;  /* 0x000000090d007224 */ /* 0x000fe200078e0200 */
[----:B------:R-:W-:-:S04]  /*0ce0*/  MOV R81, UR13 ;  /* 0x0000000d00517c02 */ /* 0x000fc80008000f00 */
        /* <DEDUP_REMOVED lines=11> */
[----:B------:R-:W-:Y:S01]  /*0da0*/  IMAD R7, R6, R7, R4 ;  /* 0x0000000706077224 */ /* 0x000fe200078e0204 */
[----:B------:R-:W-:-:S04]  /*0db0*/  LOP3.LUT R4, R12, R5, RZ, 0x3c, !PT ;  /* 0x000000050c047212 */ /* 0x000fc800078e3cff */
[----:B------:R-:W-:Y:S02]  /*0dc0*/  ISETP.GT.U32.AND P1, PT, R6, R7, PT ;  /* 0x000000070600720c */ /* 0x000fe40003f24070 */
[----:B------:R-:W-:Y:S02]  /*0dd0*/  ISETP.GE.AND P0, PT, R4, RZ, PT ;  /* 0x000000ff0400720c */ /* 0x000fe40003f06270 */
[----:B--2---:R-:W-:-:S09]  /*0de0*/  MOV R4, UR4 ;  /* 0x0000000400047c02 */ /* 0x004fd20008000f00 */
[----:B------:R-:W-:Y:S01]  /*0df0*/  @!P1 IMAD.IADD R7, R7, 0x1, -R6 ;  /* 0x0000000107079824 */ /* 0x000fe200078e0a06 */
[----:B------:R-:W-:Y:S02]  /*0e00*/  @!P1 IADD3 R2, PT, PT, R2, 0x1, RZ ;  /* 0x0000000102029810 */ /* 0x000fe40007ffe0ff */
[----:B------:R-:W-:Y:S02]  /*0e10*/  ISETP.NE.AND P1, PT, R5, RZ, PT ;  /* 0x000000ff0500720c */ /* 0x000fe40003f25270 */
[----:B------:R-:W-:-:S13]  /*0e20*/  ISETP.GE.U32.AND P2, PT, R7, R6, PT ;  /* 0x000000060700720c */ /* 0x000fda0003f46070 */
[----:B------:R-:W-:-:S05]  /*0e30*/  @P2 IADD3 R2, PT, PT, R2, 0x1, RZ ;  /* 0x0000000102022810 */ /* 0x000fca0007ffe0ff */
[----:B------:R-:W-:-:S05]  /*0e40*/  IMAD.MOV.U32 R6, RZ, RZ, R2 ;  /* 0x000000ffff067224 */ /* 0x000fca00078e0002 */
        /* <DEDUP_REMOVED lines=8> */
[----:B------:R-:W-:Y:S01]  /*0ed0*/  SHF.R.S32.HI R7, RZ, 0x1f, R0 ;  /* 0x0000001fff077819 */ /* 0x000fe20000011400 */
[----:B------:R-:W-:Y:S01]  /*0ee0*/  IMAD.WIDE.U32 R8, R8, UR8, RZ ;  /* 0x0000000808087c25 */ /* 0x000fe2000f8e00ff */
[----:B------:R-:W1:Y:S03]  /*0ef0*/  LDCU.128 UR8, c[0x0][0x3d0] ;  /* 0x00007a00ff0877ac */ /* 0x000e660008000c00 */
[----:B------:R-:W-:Y:S01]  /*0f00*/  IMAD.IADD R9, R9, 0x1, R5 ;  /* 0x0000000109097824 */ /* 0x000fe200078e0205 */
[----:B------:R-:W-:Y:S01]  /*0f10*/  MOV R5, UR5 ;  /* 0x0000000500057c02 */ /* 0x000fe20008000f00 */
[----:B------:R-:W-:-:S02]  /*0f20*/  IMAD R2, R7, R80, RZ ;  /* 0x0000005007027224 */ /* 0x000fc400078e02ff */
[----:B------:R-:W-:Y:S02]  /*0f30*/  IMAD.IADD R11, R11, 0x1, R15 ;  /* 0x000000010b0b7824 */ /* 0x000fe400078e020f */
[----:B------:R-:W-:Y:S02]  /*0f40*/  IMAD R7, R7, R4, RZ ;  /* 0x0000000407077224 */ /* 0x000fe400078e02ff */
[C---:B------:R-:W-:Y:S02]  /*0f50*/  IMAD R2, R0.reuse, R81, R2 ;  /* 0x0000005100027224 */ /* 0x040fe400078e0202 */
[----:B------:R-:W-:-:S04]  /*0f60*/  IMAD.WIDE.U32 R10, R0, R80, R10 ;  /* 0x00000050000a7225 */ /* 0x000fc800078e000a */
[C---:B------:R-:W-:Y:S02]  /*0f70*/  IMAD R7, R0.reuse, R5, R7 ;  /* 0x0000000500077224 */ /* 0x040fe400078e0207 */
[----:B------:R-:W-:Y:S01]  /*0f80*/  IMAD.WIDE.U32 R8, R0, R4, R8 ;  /* 0x0000000400087225 */ /* 0x000fe200078e0008 */
[----:B------:R-:W-:-:S03]  /*0f90*/  SHF.R.S32.HI R0, RZ, 0x1f, R6 ;  /* 0x0000001fff007819 */ /* 0x000fc60000011406 */
[----:B------:R-:W-:Y:S01]  /*0fa0*/  IMAD.IADD R11, R11, 0x1, R2 ;  /* 0x000000010b0b7824 */ /* 0x000fe200078e0202 */
[----:B------:R-:W-:Y:S01]  /*0fb0*/  IADD3 R15, PT, PT, R9, R7, RZ ;  /* 0x00000007090f7210 */ /* 0x000fe20007ffe0ff */
[C---:B-1----:R-:W-:Y:S01]  /*0fc0*/  IMAD R9, R0.reuse, UR10, RZ ;  /* 0x0000000a00097c24 */ /* 0x042fe2000f8e02ff */
[----:B------:R-:W-:Y:S01]  /*0fd0*/  MOV R14, R8 ;  /* 0x00000008000e7202 */ /* 0x000fe20000000f00 */
[----:B------:R-:W-:Y:S02]  /*0fe0*/  IMAD R7, R0, UR8, RZ ;  /* 0x0000000800077c24 */ /* 0x000fe4000f8e02ff */
[C---:B------:R-:W-:Y:S02]  /*0ff0*/  IMAD R9, R6.reuse, UR11, R9 ;  /* 0x0000000b06097c24 */ /* 0x040fe4000f8e0209 */
[----:B------:R-:W-:-:S04]  /*1000*/  IMAD.WIDE.U32 R14, R6, UR10, R14 ;  /* 0x0000000a060e7c25 */ /* 0x000fc8000f8e000e */
[C---:B------:R-:W-:Y:S01]  /*1010*/  IMAD R7, R6.reuse, UR9, R7 ;  /* 0x0000000906077c24 */ /* 0x040fe2000f8e0207 */
[----:B------:R-:W-:Y:S01]  /*1020*/  IADD3 R0, PT, PT, R15, R9, RZ ;  /* 0x000000090f007210 */ /* 0x000fe20007ffe0ff */
[----:B------:R-:W-:Y:S01]  /*1030*/  IMAD.WIDE.U32 R10, R6, UR8, R10 ;  /* 0x00000008060a7c25 */ /* 0x000fe2000f8e000a */
[----:B------:R-:W-:-:S03]  /*1040*/  MOV R6, R14 ;  /* 0x0000000e00067202 */ /* 0x000fc60000000f00 */
[----:B------:R-:W-:Y:S01]  /*1050*/  IMAD.IADD R7, R11, 0x1, R7 ;  /* 0x000000010b077824 */ /* 0x000fe200078e0207 */
[----:B------:R-:W-:Y:S06]  /*1060*/  BRA `(.L_x_4232) ;  /* 0x0000000400187947 */ /* 0x000fec0003800000 */
.L_x_4231:
[----:B------:R-:W2:Y:S01]  /*1070*/  LDC R11, c[0x0][0x3e8] ;  /* 0x0000fa00ff0b7b82 */ /* 0x000ea20000000800 */
[----:B------:R-:W-:Y:S01]  /*1080*/  IABS R6, R12 ;  /* 0x0000000c00067213 */ /* 0x000fe20000000000 */
[----:B------:R-:W3:Y:S01]  /*1090*/  LDCU.64 UR6, c[0x0][0x3a0] ;  /* 0x00007400ff0677ac */ /* 0x000ee20008000a00 */
[----:B------:R-:W-:Y:S01]  /*10a0*/  CS2R R126, SRZ ;  /* 0x00000000007e7805 */ /* 0x000fe2000001ff00 */
[----:B------:R-:W4:Y:S04]  /*10b0*/  LDCU.64 UR4, c[0x0][0x3a8] ;  /* 0x00007500ff0477ac */ /* 0x000f280008000a00 */
[----:B------:R-:W3:Y:S01]  /*10c0*/  LDC.64 R80, c[0x0][0x3b8] ;  /* 0x0000ee00ff507b82 */ /* 0x000ee20000000a00 */
[----:B--2---:R-:W-:-:S04]  /*10d0*/  IABS R7, R11 ;  /* 0x0000000b00077213 */ /* 0x004fc80000000000 */
[----:B-1----:R-:W1:Y:S01]  /*10e0*/  I2F.RP R4, R7 ;  /* 0x0000000700047306 */ /* 0x002e620000209400 */
[----:B---3--:R-:W-:-:S07]  /*10f0*/  IMAD.WIDE.U32 R20, R19, R80, RZ ;  /* 0x0000005013147225 */ /* 0x008fce00078e00ff */
        /* <DEDUP_REMOVED lines=8> */
[----:B------:R-:W-:Y:S02]  /*1180*/  IMAD.HI.U32 R14, R5, R6, RZ ;  /* 0x00000006050e7227 */ /* 0x000fe400078e00ff */
[----:B------:R-:W1:Y:S02]  /*1190*/  LDC.64 R4, c[0x0][0x3c0] ;  /* 0x0000f000ff047b82 */ /* 0x000e640000000a00 */
[----:B------:R-:W-:Y:S01]  /*11a0*/  IMAD R8, R9, R80, RZ ;  /* 0x0000005009087224 */ /* 0x000fe200078e02ff */
[----:B------:R-:W-:-:S03]  /*11b0*/  IADD3 R2, PT, PT, -R14, RZ, RZ ;  /* 0x000000ff0e027210 */ /* 0x000fc60007ffe1ff */
[----:B------:R-:W-:Y:S02]  /*11c0*/  IMAD R8, R19, R81, R8 ;  /* 0x0000005113087224 */ /* 0x000fe400078e0208 */
[----:B------:R-:W-:-:S03]  /*11d0*/  IMAD R2, R7, R2, R6 ;  /* 0x0000000207027224 */ /* 0x000fc600078e0206 */
[----:B------:R-:W-:Y:S02]  /*11e0*/  IADD3 R21, PT, PT, R21, R8, RZ ;  /* 0x0000000815157210 */ /* 0x000fe40007ffe0ff */
[----:B------:R-:W-:Y:S01]  /*11f0*/  ISETP.GT.U32.AND P0, PT, R7, R2, PT ;  /* 0x000000020700720c */ /* 0x000fe20003f04070 */
[----:B-----5:R-:W-:-:S04]  /*1200*/  IMAD.WIDE.U32 R20, R0, UR6, R20 ;  /* 0x0000000600147c25 */ /* 0x020fc8000f8e0014 */
[----:B-1----:R-:W-:-:S08]  /*1210*/  IMAD R6, R9, R4, RZ ;  /* 0x0000000409067224 */ /* 0x002fd000078e02ff */
[----:B------:R-:W-:Y:S01]  /*1220*/  @!P0 IADD3 R2, PT, PT, R2, -R7, RZ ;  /* 0x8000000702028210 */ /* 0x000fe20007ffe0ff */
[C---:B------:R-:W-:Y:S01]  /*1230*/  IMAD R6, R19.reuse, R5, R6 ;  /* 0x0000000513067224 */ /* 0x040fe200078e0206 */
[----:B------:R-:W-:Y:S01]  /*1240*/  @!P0 IADD3 R14, PT, PT, R14, 0x1, RZ ;  /* 0x000000010e0e8810 */ /* 0x000fe20007ffe0ff */
[----:B------:R-:W-:Y:S01]  /*1250*/  IMAD.WIDE.U32 R18, R19, R4, RZ ;  /* 0x0000000413127225 */ /* 0x000fe200078e00ff */
[----:B------:R-:W-:Y:S02]  /*1260*/  ISETP.GE.U32.AND P2, PT, R2, R7, PT ;  /* 0x000000070200720c */ /* 0x000fe40003f46070 */
[----:B------:R-:W-:Y:S02]  /*1270*/  LOP3.LUT R2, R12, R11, RZ, 0x3c, !PT ;  /* 0x0000000b0c027212 */ /* 0x000fe400078e3cff */
[----:B------:R-:W-:Y:S02]  /*1280*/  IADD3 R19, PT, PT, R19, R6, RZ ;  /* 0x0000000613137210 */ /* 0x000fe40007ffe0ff */
[----:B------:R-:W-:-:S02]  /*1290*/  SHF.R.S32.HI R6, RZ, 0x1f, R0 ;  /* 0x0000001fff067819 */ /* 0x000fc40000011400 */
[----:B------:R-:W-:Y:S01]  /*12a0*/  ISETP.GE.AND P1, PT, R2, RZ, PT ;  /* 0x000000ff0200720c */ /* 0x000fe20003f26270 */
[----:B----4-:R-:W-:Y:S01]  /*12b0*/  IMAD.WIDE.U32 R18, R0, UR4, R18 ;  /* 0x0000000400127c25 */ /* 0x010fe2000f8e0012 */
[----:B------:R-:W-:-:S03]  /*12c0*/  ISETP.NE.AND P0, PT, R11, RZ, PT ;  /* 0x000000ff0b00720c */ /* 0x000fc60003f05270 */
[C---:B------:R-:W-:Y:S02]  /*12d0*/  IMAD R9, R6.reuse, UR6, RZ ;  /* 0x0000000606097c24 */ /* 0x040fe4000f8e02ff */
[----:B------:R-:W-:Y:S02]  /*12e0*/  IMAD R7, R6, UR4, RZ ;  /* 0x0000000406077c24 */ /* 0x000fe4000f8e02ff */
[C---:B------:R-:W-:Y:S02]  /*12f0*/  IMAD R10, R0.reuse, UR7, R9 ;  /* 0x00000007000a7c24 */ /* 0x040fe4000f8e0209 */
[----:B------:R-:W-:Y:S01]  /*1300*/  IMAD R2, R0, UR5, R7 ;  /* 0x0000000500027c24 */ /* 0x000fe2000f8e0207 */
[----:B------:R-:W1:Y:S01]  /*1310*/  LDC.64 R8, c[0x0][0x3d0] ;  /* 0x0000f400ff087b82 */ /* 0x000e620000000a00 */
[----:B------:R-:W-:Y:S01]  /*1320*/  LEA R0, R3, 0xffffffc0, 0x6 ;  /* 0xffffffc003007811 */ /* 0x000fe200078e30ff */
[----:B------:R-:W-:Y:S01]  /*1330*/  @P2 VIADD R14, R14, 0x1 ;  /* 0x000000010e0e2836 */ /* 0x000fe20000000000 */
[----:B------:R-:W-:-:S02]  /*1340*/  IADD3 R21, PT, PT, R21, R10, RZ ;  /* 0x0000000a15157210 */ /* 0x000fc40007ffe0ff */
[----:B------:R-:W-:Y:S02]  /*1350*/  SHF.R.S32.HI R13, RZ, 0x1f, R0 ;  /* 0x0000001fff0d7819 */ /* 0x000fe40000011400 */
[----:B------:R-:W-:Y:S01]  /*1360*/  IADD3 R19, PT, PT, R19, R2, RZ ;  /* 0x0000000213137210 */ /* 0x000fe20007ffe0ff */
[----:B------:R-:W2:Y:S01]  /*1370*/  LDC.64 R6, c[0x0][0x3d8] ;  /* 0x0000f600ff067b82 */ /* 0x000ea20000000a00 */
[----:B------:R-:W-:Y:S01]  /*1380*/  @!P1 IADD3 R14, PT, PT, -R14, RZ, RZ ;  /* 0x000000ff0e0e9210 */ /* 0x000fe20007ffe1ff */
[C---:B------:R-:W-:Y:S01]  /*1390*/  IMAD R2, R13.reuse, R80, RZ ;  /* 0x000000500d027224 */ /* 0x040fe200078e02ff */
[----:B------:R-:W-:Y:S01]  /*13a0*/  @!P0 LOP3.LUT R14, RZ, R11, RZ, 0x33, !PT ;  /* 0x0000000bff0e8212 */ /* 0x000fe200078e33ff */
[----:B------:R-:W-:Y:S02]  /*13b0*/  IMAD R13, R13, R4, RZ ;  /* 0x000000040d0d7224 */ /* 0x000fe400078e02ff */
[C---:B------:R-:W-:Y:S01]  /*13c0*/  IMAD R2, R0.reuse, R81, R2 ;  /* 0x0000005100027224 */ /* 0x040fe200078e0202 */
[----:B------:R-:W-:Y:S01]  /*13d0*/  SHF.R.S32.HI R11, RZ, 0x1f, R14 ;  /* 0x0000001fff0b7819 */ /* 0x000fe2000001140e */
[----:B------:R-:W-:-:S04]  /*13e0*/  IMAD.WIDE.U32 R20, R0, R80, R20 ;  /* 0x0000005000147225 */ /* 0x000fc800078e0014 */
[C---:B------:R-:W-:Y:S01]  /*13f0*/  IMAD R13, R0.reuse, R5, R13 ;  /* 0x00000005000d7224 */ /* 0x040fe200078e020d */
[----:B------:R-:W-:Y:S01]  /*1400*/  IADD3 R21, PT, PT, R21, R2, RZ ;  /* 0x0000000215157210 */ /* 0x000fe20007ffe0ff */
[----:B------:R-:W-:-:S04]  /*1410*/  IMAD.WIDE.U32 R18, R0, R4, R18 ;  /* 0x0000000400127225 */ /* 0x000fc800078e0012 */
[-C--:B-1----:R-:W-:Y:S02]  /*1420*/  IMAD R0, R11, R8.reuse, RZ ;  /* 0x000000080b007224 */ /* 0x082fe400078e02ff */
[----:B------:R-:W-:Y:S02]  /*1430*/  IMAD.IADD R19, R19, 0x1, R13 ;  /* 0x0000000113137824 */ /* 0x000fe400078e020d */
[----:B------:R-:W-:-:S04]  /*1440*/  IMAD.WIDE.U32 R20, R14, R8, R20 ;  /* 0x000000080e147225 */ /* 0x000fc800078e0014 */
[----:B--2---:R-:W-:Y:S01]  /*1450*/  IMAD R11, R11, R6, RZ ;  /* 0x000000060b0b7224 */ /* 0x004fe200078e02ff */
[----:B------:R-:W-:Y:S01]  /*1460*/  MOV R10, R20 ;  /* 0x00000014000a7202 */ /* 0x000fe20000000f00 */
[C---:B------:R-:W-:Y:S02]  /*1470*/  IMAD R0, R14.reuse, R9, R0 ;  /* 0x000000090e007224 */ /* 0x040fe400078e0200 */
[----:B------:R-:W-:-:S04]  /*1480*/  IMAD.WIDE.U32 R18, R14, R6, R18 ;  /* 0x000000060e127225 */ /* 0x000fc800078e0012 */
[----:B------:R-:W-:Y:S01]  /*1490*/  IMAD R11, R14, R7, R11 ;  /* 0x000000070e0b7224 */ /* 0x000fe200078e020b */
[----:B------:R-:W-:Y:S02]  /*14a0*/  IADD3 R7, PT, PT, R21, R0, RZ ;  /* 0x0000000015077210 */ /* 0x000fe40007ffe0ff */
[----:B------:R-:W-:Y:S02]  /*14b0*/  MOV R6, R18 ;  /* 0x0000001200067202 */ /* 0x000fe40000000f00 */
[----:B------:R-:W-:-:S07]  /*14c0*/  IADD3 R0, PT, PT, R19, R11, RZ ;  /* 0x0000000b13007210 */ /* 0x000fce0007ffe0ff */
.L_x_4232:
[----:B------:R-:W1:Y:S01]  /*14d0*/  LDCU.64 UR4, c[0x0][0x3b0] ;  /* 0x00007600ff0477ac */ /* 0x000e620008000a00 */
[----:B------:R-:W-:Y:S01]  /*14e0*/  IMAD.SHL.U32 R125, R91, 0x8, RZ ;  /* 0x000000085b7d7824 */ /* 0x000fe200078e00ff */
        /* <DEDUP_REMOVED lines=10> */
[----:B------:R-:W-:Y:S01]  /*1590*/  LOP3.LUT R11, R125, 0x1f20, RZ, 0xc0, !PT ;  /* 0x00001f207d0b7812 */ /* 0x000fe200078ec0ff */
[C---:B------:R-:W-:Y:S01]  /*15a0*/  IMAD.SHL.U32 R90, R91.reuse, 0x4, RZ ;  /* 0x000000045b5a7824 */ /* 0x040fe200078e00ff */
[C---:B------:R-:W-:Y:S01]  /*15b0*/  IADD3 R10, P1, PT, R14.reuse, R10, RZ ;  /* 0x0000000a0e0a7210 */ /* 0x040fe20007f3e0ff */
[C---:B------:R-:W-:Y:S01]  /*15c0*/  IMAD.SHL.U32 R113, R91.reuse, 0x10, RZ ;  /* 0x000000105b717824 */ /* 0x040fe200078e00ff */
[----:B------:R-:W-:Y:S01]  /*15d0*/  IADD3 R6, P2, PT, R14, R6, RZ ;  /* 0x000000060e067210 */ /* 0x000fe20007f5e0ff */
[----:B-1----:R-:W-:Y:S01]  /*15e0*/  USHF.L.U32 UR10, UR4, 0x5, URZ ;  /* 0x00000005040a7899 */ /* 0x002fe200080006ff */
[----:B------:R-:W-:Y:S01]  /*15f0*/  IMAD.SHL.U32 R82, R91, 0x20, RZ ;  /* 0x000000205b527824 */ /* 0x000fe200078e00ff */
[----:B------:R-:W-:Y:S01]  /*1600*/  USHF.L.U64.HI UR11, UR4, 0x5, UR5 ;  /* 0x00000005040b7899 */ /* 0x000fe20008010205 */
[----:B------:R-:W-:Y:S01]  /*1610*/  SHF.R.U32.HI R114, RZ, 0x1, R91 ;  /* 0x00000001ff727819 */ /* 0x000fe2000001165b */
[----:B--2---:R-:W-:Y:S01]  /*1620*/  IMAD.WIDE.U32 R8, R124, UR14, R14 ;  /* 0x0000000e7c087c25 */ /* 0x004fe2000f8e000e */
[----:B------:R-:W1:Y:S03]  /*1630*/  S2UR UR14, SR_CgaCtaId ;  /* 0x00000000000e79c3 */ /* 0x000e660000008800 */
[----:B---3--:R-:W-:Y:S01]  /*1640*/  IMAD R15, R2, UR8, RZ ;  /* 0x00000008020f7c24 */ /* 0x008fe2000f8e02ff */
[----:B------:R-:W-:Y:S01]  /*1650*/  LOP3.LUT R2, R19, R122, RZ, 0x3c, !PT ;  /* 0x0000007a13027212 */ /* 0x000fe200078e3cff */
[----:B------:R-:W-:-:S02]  /*1660*/  IMAD R9, R124, UR15, R9 ;  /* 0x0000000f7c097c24 */ /* 0x000fc4000f8e0209 */
[C---:B------:R-:W-:Y:S01]  /*1670*/  IMAD R15, R12.reuse, UR9, R15 ;  /* 0x000000090c0f7c24 */ /* 0x040fe2000f8e020f */
[----:B------:R-:W-:Y:S01]  /*1680*/  LOP3.LUT R2, R11, R2, RZ, 0xfc, !PT ;  /* 0x000000020b027212 */ /* 0x000fe200078efcff */
[----:B------:R-:W-:-:S04]  /*1690*/  IMAD.WIDE.U32 R12, R12, UR8, R8 ;  /* 0x000000080c0c7c25 */ /* 0x000fc8000f8e0008 */
        /* <DEDUP_REMOVED lines=11> */
[----:B------:R-:W-:Y:S01]  /*1750*/  IMAD.MOV.U32 R83, RZ, RZ, 0x20 ;  /* 0x00000020ff537424 */ /* 0x000fe200078e00ff */
[----:B------:R-:W-:Y:S01]  /*1760*/  IADD3.X R7, PT, PT, R13, R9, R21, P0, !PT ;  /* 0x000000090d077210 */ /* 0x000fe200007fe415 */
[----:B------:R-:W-:Y:S01]  /*1770*/  IMAD.WIDE.U32 R12, R16, UR4, R12 ;  /* 0x00000004100c7c25 */ /* 0x000fe2000f8e000c */
[----:B------:R-:W1:Y:S01]  /*1780*/  LDCU UR4, c[0x0][0x50c] ;  /* 0x0000a180ff0477ac */ /* 0x000e620008000800 */
[----:B--2---:R-:W-:-:S02]  /*1790*/  LEA R14, P0, R8, UR8, 0x1 ;  /* 0x00000008080e7c11 */ /* 0x004fc4000f8008ff */
        /* <DEDUP_REMOVED lines=9> */
[----:B------:R-:W-:Y:S01]  /*1830*/  VIADD R123, R3, 0xffffffff ;  /* 0xffffffff037b7836 */ /* 0x000fe20000000000 */
        /* <DEDUP_REMOVED lines=12> */
[----:B------:R-:W-:Y:S01]  /*1900*/  LEA R120, P0, R6, UR12, 0x1 ;  /* 0x0000000c06787c11 */ /* 0x000fe2000f8008ff */
[----:B------:R-:W-:Y:S01]  /*1910*/  IMAD.SHL.U32 R131, R123, 0x40, RZ ;  /* 0x000000407b837824 */ /* 0x000fe200078e00ff */
[----:B------:R-:W-:Y:S01]  /*1920*/  LDGSTS.E.BYPASS.LTC128B.128 [R2+0x2000], desc[UR20][R16.64+0x80] ;  /* 0x0200008010027fae */ /* 0x000fe2000b981a14 */
[----:B------:R-:W-:-:S02]  /*1930*/  LOP3.LUT R9, R113, 0x100, RZ, 0xc0, !PT ;  /* 0x0000010071097812 */ /* 0x000fc400078ec0ff */
        /* <DEDUP_REMOVED lines=12> */
[C---:B------:R-:W-:Y:S01]  /*1a00*/  LEA R8, P0, R4.reuse, R120, 0x6 ;  /* 0x0000007804087211 */ /* 0x040fe200078030ff */
        /* <DEDUP_REMOVED lines=31> */
[----:B------:R-:W1:Y:S04]  /*1c00*/  LDSM.16.M88.4 R44, [R96+0x3800] ;  /* 0x00380000602c783b */ /* 0x000e680000000200 */
[----:B------:R-:W1:Y:S04]  /*1c10*/  LDSM.16.M88.4 R4, [R96+0x3c00] ;  /* 0x003c00006004783b */ /* 0x000e680000000200 */
        /* <DEDUP_REMOVED lines=11> */
[----:B---3--:R-:W-:Y:S04]  /*1cd0*/  LDSM.16.M88.4 R8, [R96+0x5000] ;  /* 0x005000006008783b */ /* 0x008fe80000000200 */
[----:B------:R-:W0:Y:S01]  /*1ce0*/  LDGDEPBAR ;  /* 0x00000000000079af */ /* 0x000e220000000000 */
[----:B-----5:R-:W-:Y:S08]  /*1cf0*/  HMMA.16816.F32 R12, R72, R84, R12 ;  /* 0x00000054480c723c */ /* 0x020ff0000000180c */
[----:B------:R-:W-:Y:S08]  /*1d00*/  HMMA.16816.F32 R52, R36, R54, RZ ;  /* 0x000000362434723c */ /* 0x000ff000000018ff */
[----:B------:R-:W-:Y:S08]  /*1d10*/  HMMA.16816.F32 R24, R72, R86, R24 ;  /* 0x000000564818723c */ /* 0x000ff00000001818 */
[C---:B-1----:R-:W-:Y:S08]  /*1d20*/  HMMA.16816.F32 R48, R36.reuse, R44, RZ ;  /* 0x0000002c2430723c */ /* 0x042ff000000018ff */
[C---:B------:R-:W-:Y:S08]  /*1d30*/  HMMA.16816.F32 R44, R36.reuse, R46, RZ ;  /* 0x0000002e242c723c */ /* 0x040ff000000018ff */
[C---:B------:R-:W-:Y:S08]  /*1d40*/  HMMA.16816.F32 R40, R36.reuse, R4, RZ ;  /* 0x000000042428723c */ /* 0x040ff000000018ff */
        /* <DEDUP_REMOVED lines=35> */
[----:B------:R-:W-:Y:S01]  /*1f80*/  MUFU.TANH R65, R65 ;  /* 0x0000004100417308 */ /* 0x000fe20000002400 */
        /* <DEDUP_REMOVED lines=12> */
[----:B------:R-:W3:Y:S01]  /*2050*/  LDSM.16.M88.4 R44, [R96+0x5800] ;  /* 0x00580000602c783b */ /* 0x000ee20000000200 */
[----:B------:R4:W-:Y:S01]  /*2060*/  MUFU.TANH R71, R27 ;  /* 0x0000001b00477308 */ /* 0x0009e20000002400 */
[----:B------:R-:W-:Y:S01]  /*2070*/  FMUL.FTZ R56, R56, UR4 ;  /* 0x0000000438387c20 */ /* 0x000fe20008410000 */
[----:B------:R-:W-:-:S04]  /*2080*/  FMUL.FTZ R57, R57, UR4 ;  /* 0x0000000439397c20 */ /* 0x000fc80008410000 */
[----:B--2---:R-:W-:Y:S02]  /*2090*/  HMMA.16816.F32 R40, R32, R60, R40 ;  /* 0x0000003c2028723c */ /* 0x004fe40000001828 */
[----:B------:R-:W2:Y:S06]  /*20a0*/  MUFU.TANH R66, R66 ;  /* 0x0000004200427308 */ /* 0x000eac0000002400 */
[C---:B------:R-:W-:Y:S02]  /*20b0*/  HMMA.16816.F32 R48, R20.reuse, R28, R48 ;  /* 0x0000001c1430723c */ /* 0x040fe40000001830 */
[----:B------:R-:W5:Y:S01]  /*20c0*/  MUFU.TANH R64, R64 ;  /* 0x0000004000407308 */ /* 0x000f620000002400 */
[----:B----4-:R-:W4:Y:S05]  /*20d0*/  LDSM.16.M88.4 R24, [R96+0x5c00] ;  /* 0x005c00006018783b */ /* 0x010f2a0000000200 */
[----:B------:R-:W-:Y:S01]  /*20e0*/  HMMA.16816.F32 R72, R20, R30, R72 ;  /* 0x0000001e1448723c */ /* 0x000fe20000001848 */
[----:B------:R-:W5:Y:S01]  /*20f0*/  LDSM.16.M88.4 R28, [R92+0x5c00] ;  /* 0x005c00005c1c783b */ /* 0x000f620000000200 */
[----:B------:R-:W5:Y:S01]  /*2100*/  MUFU.TANH R67, R67 ;  /* 0x0000004300437308 */ /* 0x000f620000002400 */
[----:B------:R-:W-:-:S05]  /*2110*/  DEPBAR.LE SB0, 0x0 ;  /* 0x000080000000791a */ /* 0x000fca0000000000 */
[----:B------:R-:W-:Y:S01]  /*2120*/  HMMA.16816.F32 R36, R32, R62, R36 ;  /* 0x0000003e2024723c */ /* 0x000fe20000001824 */
[----:B------:R-:W-:Y:S01]  /*2130*/  FMUL.FTZ R32, R52, UR4 ;  /* 0x0000000434207c20 */ /* 0x000fe20008410000 */
[----:B------:R-:W5:Y:S06]  /*2140*/  MUFU.TANH R56, R56 ;  /* 0x0000003800387308 */ /* 0x000f6c0000002400 */
[----:B-1----:R-:W-:Y:S01]  /*2150*/  HMMA.16816.F32 R40, R20, R8, R40 ;  /* 0x000000081428723c */ /* 0x002fe20000001828 */
[----:B------:R-:W-:Y:S01]  /*2160*/  LOP3.LUT R9, R114, 0x1f0, RZ, 0xc0, !PT ;  /* 0x000001f072097812 */ /* 0x000fe200078ec0ff */
[----:B------:R-:W-:Y:S01]  /*2170*/  MUFU.TANH R57, R57 ;  /* 0x0000003900397308 */ /* 0x000fe20000002400 */
[----:B------:R-:W-:-:S05]  /*2180*/  FMUL.FTZ R8, R55, UR4 ;  /* 0x0000000437087c20 */ /* 0x000fca0008410000 */
[----:B---3--:R-:W-:Y:S01]  /*2190*/  HMMA.16816.F32 R48, R4, R44, R48 ;  /* 0x0000002c0430723c */ /* 0x008fe20000001830 */
[----:B------:R-:W-:Y:S01]  /*21a0*/  FMUL.FTZ R44, R58, UR4 ;  /* 0x000000043a2c7c20 */ /* 0x000fe20008410000 */
[----:B------:R-:W-:Y:S01]  /*21b0*/  MUFU.TANH R32, R32 ;  /* 0x0000002000207308 */ /* 0x000fe20000002400 */
[----:B------:R-:W-:-:S05]  /*21c0*/  FMUL.FTZ R45, R59, UR4 ;  /* 0x000000043b2d7c20 */ /* 0x000fca0008410000 */
[----:B------:R-:W-:Y:S02]  /*21d0*/  HMMA.16816.F32 R72, R4, R46, R72 ;  /* 0x0000002e0448723c */ /* 0x000fe40000001848 */
[----:B------:R-:W1:Y:S06]  /*21e0*/  MUFU.TANH R44, R44 ;  /* 0x0000002c002c7308 */ /* 0x000e6c0000002400 */
[----:B------:R-:W-:Y:S01]  /*21f0*/  HMMA.16816.F32 R36, R20, R10, R36 ;  /* 0x0000000a1424723c */ /* 0x000fe20000001824 */
[----:B------:R-:W-:Y:S01]  /*2200*/  LOP3.LUT R10, R94, 0x7, RZ, 0xc0, !PT ;  /* 0x000000075e0a7812 */ /* 0x000fe200078ec0ff */
[----:B------:R-:W-:Y:S03]  /*2210*/  MUFU.TANH R8, R8 ;  /* 0x0000000800087308 */ /* 0x000fe60000002400 */
[----:B------:R-:W-:-:S03]  /*2220*/  IADD3 R10, PT, PT, R10, R9, R93 ;  /* 0x000000090a0a7210 */ /* 0x000fc60007ffe05d */
[----:B----4-:R-:W-:Y:S01]  /*2230*/  HMMA.16816.F32 R40, R4, R24, R40 ;  /* 0x000000180428723c */ /* 0x010fe20000001828 */
[----:B------:R-:W-:Y:S01]  /*2240*/  IADD3 R9, PT, PT, R89, -UR18, R10 ;  /* 0x8000001259097c10 */ /* 0x000fe2000fffe00a */
[----:B------:R-:W-:Y:S01]  /*2250*/  IMAD.SHL.U32 R10, R91, 0x2, RZ ;  /* 0x000000025b0a7824 */ /* 0x000fe200078e00ff */
[----:B------:R-:W-:Y:S03]  /*2260*/  MUFU.TANH R45, R45 ;  /* 0x0000002d002d7308 */ /* 0x000fe60000002400 */
[----:B------:R-:W-:Y:S01]  /*2270*/  IMAD.IADD R88, R9, 0x1, R88 ;  /* 0x0000000109587824 */ /* 0x000fe200078e0258 */
[----:B------:R-:W-:Y:S01]  /*2280*/  LOP3.LUT R11, R131, 0x6, R10, 0xf8, !PT ;  /* 0x00000006830b7812 */ /* 0x000fe200078ef80a */
[----:B------:R-:W-:Y:S01]  /*2290*/  HMMA.16816.F32 R48, R12, R16, R48 ;  /* 0x000000100c30723c */ /* 0x000fe20000001830 */
[----:B------:R-:W-:Y:S01]  /*22a0*/  FMUL.FTZ R16, R54, UR4 ;  /* 0x0000000436107c20 */ /* 0x000fe20008410000 */
[----:B------:R-:W-:Y:S01]  /*22b0*/  FMUL.FTZ R17, R53, UR4 ;  /* 0x0000000435117c20 */ /* 0x000fe20008410000 */
[----:B------:R-:W-:-:S02]  /*22c0*/  VIADDMNMX R10, R88, 0x1, R89, PT ;  /* 0x00000001580a7846 */ /* 0x000fc40003800159 */
[----:B------:R-:W-:Y:S02]  /*22d0*/  VIADDMNMX R89, R88, 0x9, R89, PT ;  /* 0x0000000958597846 */ /* 0x000fe40003800159 */
[C---:B------:R-:W-:Y:S01]  /*22e0*/  LOP3.LUT R9, R11.reuse, 0x1, RZ, 0xfc, !PT ;  /* 0x000000010b097812 */ /* 0x040fe200078efcff */
[----:B------:R-:W-:Y:S01]  /*22f0*/  HMMA.16816.F32 R72, R12, R18, R72 ;  /* 0x000000120c48723c */ /* 0x000fe20000001848 */
[-C--:B------:R-:W-:Y:S01]  /*2300*/  ISETP.GE.AND P5, PT, R11, R89.reuse, PT ;  /* 0x000000590b00720c */ /* 0x080fe20003fa6270 */
[----:B------:R-:W3:Y:S01]  /*2310*/  MUFU.TANH R16, R16 ;  /* 0x0000001000107308 */ /* 0x000ee20000002400 */
[-C--:B------:R-:W-:Y:S02]  /*2320*/  ISETP.GE.AND P2, PT, R9, R10.reuse, PT ;  /* 0x0000000a0900720c */ /* 0x080fe40003f46270 */
[CC--:B------:R-:W-:Y:S02]  /*2330*/  ISETP.GE.AND P6, PT, R11.reuse, R10.reuse, PT ;  /* 0x0000000a0b00720c */ /* 0x0c0fe40003fc6270 */
[----:B--2---:R-:W-:Y:S01]  /*2340*/  FSEL R66, R66, -INF , !P5 ;  /* 0xff80000042427808 */ /* 0x004fe20006800000 */
[----:B------:R-:W-:Y:S01]  /*2350*/  HMMA.16816.F32 R36, R4, R26, R36 ;  /* 0x0000001a0424723c */ /* 0x000fe20000001824 */
[----:B------:R-:W-:Y:S01]  /*2360*/  LOP3.LUT R4, R11, 0x8, RZ, 0xfc, !PT ;  /* 0x000000080b047812 */ /* 0x000fe200078efcff */
[----:B------:R-:W-:Y:S01]  /*2370*/  MUFU.TANH R17, R17 ;  /* 0x0000001100117308 */ /* 0x000fe20000002400 */
[----:B------:R-:W-:Y:S01]  /*2380*/  FMUL.FTZ R51, R51, UR4 ;  /* 0x0000000433337c20 */ /* 0x000fe20008410000 */
[----:B------:R-:W-:Y:S01]  /*2390*/  LOP3.LUT R6, R11, 0x9, RZ, 0xfc, !PT ;  /* 0x000000090b067812 */ /* 0x000fe200078efcff */
[----:B------:R-:W-:Y:S01]  /*23a0*/  FMUL.FTZ R48, R48, UR4 ;  /* 0x0000000430307c20 */ /* 0x000fe20008410000 */
[CC--:B------:R-:W-:Y:S01]  /*23b0*/  ISETP.GE.AND P4, PT, R4.reuse, R10.reuse, PT ;  /* 0x0000000a0400720c */ /* 0x0c0fe20003f86270 */
[----:B------:R-:W-:Y:S01]  /*23c0*/  FMUL.FTZ R49, R49, UR4 ;  /* 0x0000000431317c20 */ /* 0x000fe20008410000 */
[C---:B-----5:R-:W-:Y:S01]  /*23d0*/  HMMA.16816.F32 R40, R12.reuse, R28, R40 ;  /* 0x0000001c0c28723c */ /* 0x060fe20000001828 */
[-C--:B------:R-:W-:Y:S01]  /*23e0*/  ISETP.GE.AND P0, PT, R4, R89.reuse, PT ;  /* 0x000000590400720c */ /* 0x080fe20003f06270 */
[----:B------:R-:W2:Y:S01]  /*23f0*/  MUFU.TANH R108, R51 ;  /* 0x00000033006c7308 */ /* 0x000ea20000002400 */
[----:B------:R-:W-:Y:S01]  /*2400*/  LOP3.LUT R4, R11, 0x10, RZ, 0xfc, !PT ;  /* 0x000000100b047812 */ /* 0x000fe200078efcff */
[----:B------:R-:W-:Y:S01]  /*2410*/  FMUL.FTZ R72, R72, UR4 ;  /* 0x0000000448487c20 */ /* 0x000fe20008410000 */
[----:B------:R-:W-:Y:S01]  /*2420*/  FSEL R65, R65, -INF , !P2 ;  /* 0xff80000041417808 */ /* 0x000fe20005000000 */
[----:B------:R-:W-:Y:S01]  /*2430*/  FMUL.FTZ R50, R50, UR4 ;  /* 0x0000000432327c20 */ /* 0x000fe20008410000 */
[-C--:B------:R-:W-:Y:S01]  /*2440*/  ISETP.GE.AND P1, PT, R9, R89.reuse, PT ;  /* 0x000000590900720c */ /* 0x080fe20003f26270 */
[----:B------:R-:W-:Y:S01]  /*2450*/  FMUL.FTZ R73, R73, UR4 ;  /* 0x0000000449497c20 */ /* 0x000fe20008410000 */
[CC--:B------:R-:W-:Y:S01]  /*2460*/  ISETP.GE.AND P5, PT, R4.reuse, R10.reuse, PT ;  /* 0x0000000a0400720c */ /* 0x0c0fe20003fa6270 */
[----:B------:R-:W4:Y:S01]  /*2470*/  MUFU.TANH R105, R72 ;  /* 0x0000004800697308 */ /* 0x000f220000002400 */
[-C--:B------:R-:W-:Y:S01]  /*2480*/  ISETP.GE.AND P2, PT, R4, R89.reuse, PT ;  /* 0x000000590400720c */ /* 0x080fe20003f46270 */
[----:B------:R-:W-:Y:S01]  /*2490*/  HMMA.16816.F32 R36, R12, R30, R36 ;  /* 0x0000001e0c24723c */ /* 0x000fe20000001824 */
[----:B------:R-:W-:Y:S01]  /*24a0*/  LOP3.LUT R4, R11, 0x11, RZ, 0xfc, !PT ;  /* 0x000000110b047812 */ /* 0x000fe200078efcff */
[----:B------:R-:W-:Y:S01]  /*24b0*/  FMUL.FTZ R74, R74, UR4 ;  /* 0x000000044a4a7c20 */ /* 0x000fe20008410000 */
[----:B------:R-:W-:Y:S01]  /*24c0*/  FSEL R5, R64, -INF , !P6 ;  /* 0xff80000040057808 */ /* 0x000fe20007000000 */
[----:B------:R-:W-:Y:S01]  /*24d0*/  FMUL.FTZ R75, R75, UR4 ;  /* 0x000000044b4b7c20 */ /* 0x000fe20008410000 */
[CC--:B------:R-:W-:Y:S01]  /*24e0*/  ISETP.GE.AND P3, PT, R6.reuse, R10.reuse, PT ;  /* 0x0000000a0600720c */ /* 0x0c0fe20003f66270 */
[----:B------:R-:W5:Y:S01]  /*24f0*/  MUFU.TANH R109, R48 ;  /* 0x00000030006d7308 */ /* 0x000f620000002400 */
[-C--:B------:R-:W-:Y:S01]  /*2500*/  ISETP.GE.AND P6, PT, R6, R89.reuse, PT ;  /* 0x000000590600720c */ /* 0x080fe20003fc6270 */
[----:B------:R-:W-:Y:S01]  /*2510*/  FMUL.FTZ R41, R41, UR4 ;  /* 0x0000000429297c20 */ /* 0x000fe20008410000 */
[----:B------:R-:W-:Y:S01]  /*2520*/  FSEL R12, R67, -INF , !P1 ;  /* 0xff800000430c7808 */ /* 0x000fe20004800000 */
[----:B------:R-:W-:Y:S01]  /*2530*/  FMUL.FTZ R40, R40, UR4 ;  /* 0x0000000428287c20 */ /* 0x000fe20008410000 */
[----:B------:R-:W-:Y:S01]  /*2540*/  LOP3.LUT R6, R11, 0x18, RZ, 0xfc, !PT ;  /* 0x000000180b067812 */ /* 0x000fe200078efcff */
[----:B------:R-:W-:Y:S01]  /*2550*/  FMUL.FTZ R42, R42, UR4 ;  /* 0x000000042a2a7c20 */ /* 0x000fe20008410000 */
[----:B------:R-:W-:Y:S01]  /*2560*/  ISETP.GE.AND P1, PT, R4, R10, PT ;  /* 0x0000000a0400720c */ /* 0x000fe20003f26270 */
[----:B------:R-:W5:Y:S01]  /*2570*/  MUFU.TANH R97, R41 ;  /* 0x0000002900617308 */ /* 0x000f620000002400 */
[----:B------:R-:W-:Y:S01]  /*2580*/  FSEL R7, R68, -INF , !P4 ;  /* 0xff80000044077808 */ /* 0x000fe20006000000 */
[----:B------:R-:W-:Y:S01]  /*2590*/  FMUL.FTZ R43, R43, UR4 ;  /* 0x000000042b2b7c20 */ /* 0x000fe20008410000 */
[----:B------:R-:W-:-:S02]  /*25a0*/  ISETP.GE.AND P4, PT, R4, R89, PT ;  /* 0x000000590400720c */ /* 0x000fc40003f86270 */
[C---:B------:R-:W-:Y:S01]  /*25b0*/  LOP3.LUT R14, R11.reuse, 0x19, RZ, 0xfc, !PT ;  /* 0x000000190b0e7812 */ /* 0x040fe200078efcff */
[----:B------:R-:W-:Y:S01]  /*25c0*/  FMUL.FTZ R36, R36, UR4 ;  /* 0x0000000424247c20 */ /* 0x000fe20008410000 */
[----:B------:R-:W-:Y:S01]  /*25d0*/  LOP3.LUT R15, R11, 0x20, RZ, 0xfc, !PT ;  /* 0x000000200b0f7812 */ /* 0x000fe200078efcff */
[----:B------:R-:W-:Y:S01]  /*25e0*/  MUFU.TANH R107, R49 ;  /* 0x00000031006b7308 */ /* 0x000fe20000002400 */
[----:B------:R-:W-:Y:S01]  /*25f0*/  FSEL R4, R70, -INF , !P0 ;  /* 0xff80000046047808 */ /* 0x000fe20004000000 */
[----:B------:R-:W-:Y:S01]  /*2600*/  FMUL.FTZ R37, R37, UR4 ;  /* 0x0000000425257c20 */ /* 0x000fe20008410000 */
[----:B------:R-:W-:Y:S01]  /*2610*/  FSEL R13, R69, -INF , !P3 ;  /* 0xff800000450d7808 */ /* 0x000fe20005800000 */
[----:B------:R-:W-:Y:S01]  /*2620*/  FMUL.FTZ R38, R38, UR4 ;  /* 0x0000000426267c20 */ /* 0x000fe20008410000 */
[C---:B------:R-:W-:Y:S02]  /*2630*/  ISETP.GE.AND P0, PT, R6.reuse, R10, PT ;  /* 0x0000000a0600720c */ /* 0x040fe40003f06270 */
[----:B------:R-:W-:Y:S01]  /*2640*/  ISETP.GE.AND P3, PT, R6, R89, PT ;  /* 0x000000590600720c */ /* 0x000fe20003f66270 */
[----:B------:R-:W5:Y:S01]  /*2650*/  MUFU.TANH R104, R50 ;  /* 0x0000003200687308 */ /* 0x000f620000002400 */
[----:B------:R-:W-:-:S02]  /*2660*/  FSEL R6, R71, -INF , !P6 ;  /* 0xff80000047067808 */ /* 0x000fc40007000000 */
[----:B------:R-:W-:Y:S02]  /*2670*/  FSEL R9, R56, -INF , !P5 ;  /* 0xff80000038097808 */ /* 0x000fe40006800000 */
[----:B-1----:R-:W-:Y:S02]  /*2680*/  FSEL R44, R44, -INF , !P2 ;  /* 0xff8000002c2c7808 */ /* 0x002fe40005000000 */
[----:B------:R-:W-:Y:S01]  /*2690*/  FSEL R57, R57, -INF , !P1 ;  /* 0xff80000039397808 */ /* 0x000fe20004800000 */
[----:B------:R-:W-:Y:S01]  /*26a0*/  MUFU.TANH R103, R73 ;  /* 0x0000004900677308 */ /* 0x000fe20000002400 */
[CC--:B------:R-:W-:Y:S02]  /*26b0*/  ISETP.GE.AND P6, PT, R14.reuse, R10.reuse, PT ;  /* 0x0000000a0e00720c */ /* 0x0c0fe40003fc6270 */
[----:B------:R-:W-:Y:S02]  /*26c0*/  ISETP.GE.AND P5, PT, R14, R89, PT ;  /* 0x000000590e00720c */ /* 0x000fe40003fa6270 */
[----:B------:R-:W-:-:S02]  /*26d0*/  ISETP.GE.AND P2, PT, R15, R10, PT ;  /* 0x0000000a0f00720c */ /* 0x000fc40003f46270 */
[-C--:B------:R-:W-:Y:S01]  /*26e0*/  ISETP.GE.AND P1, PT, R15, R89.reuse, PT ;  /* 0x000000590f00720c */ /* 0x080fe20003f26270 */
[----:B------:R-:W1:Y:S01]  /*26f0*/  MUFU.TANH R106, R74 ;  /* 0x0000004a006a7308 */ /* 0x000e620000002400 */
[C---:B------:R-:W-:Y:S02]  /*2700*/  LOP3.LUT R14, R11.reuse, 0x21, RZ, 0xfc, !PT ;  /* 0x000000210b0e7812 */ /* 0x040fe400078efcff */
[----:B------:R-:W-:Y:S02]  /*2710*/  LOP3.LUT R15, R11, 0x28, RZ, 0xfc, !PT ;  /* 0x000000280b0f7812 */ /* 0x000fe400078efcff */
[----:B------:R-:W-:Y:S02]  /*2720*/  FSEL R19, R32, -INF , !P0 ;  /* 0xff80000020137808 */ /* 0x000fe40004000000 */
[----:B---3--:R-:W-:Y:S01]  /*2730*/  FSEL R18, R16, -INF , !P3 ;  /* 0xff80000010127808 */ /* 0x008fe20005800000 */
[----:B------:R-:W3:Y:S01]  /*2740*/  MUFU.TANH R102, R75 ;  /* 0x0000004b00667308 */ /* 0x000ee20000002400 */
[----:B------:R-:W-:-:S02]  /*2750*/  ISETP.GE.AND P0, PT, R14, R89, PT ;  /* 0x000000590e00720c */ /* 0x000fc40003f06270 */
[-C--:B------:R-:W-:Y:S02]  /*2760*/  ISETP.GE.AND P3, PT, R15, R10.reuse, PT ;  /* 0x0000000a0f00720c */ /* 0x080fe40003f66270 */
[----:B------:R-:W-:Y:S02]  /*2770*/  FSEL R16, R8, -INF , !P5 ;  /* 0xff80000008107808 */ /* 0x000fe40006800000 */
[----:B------:R-:W-:Y:S01]  /*2780*/  LOP3.LUT R8, R11, 0x31, RZ, 0xfc, !PT ;  /* 0x000000310b087812 */ /* 0x000fe200078efcff */
[----:B------:R-:W3:Y:S01]  /*2790*/  MUFU.TANH R101, R40 ;  /* 0x0000002800657308 */ /* 0x000ee20000002400 */
[----:B--2---:R-:W-:Y:S02]  /*27a0*/  FSEL R108, R108, -INF , !P0 ;  /* 0xff8000006c6c7808 */ /* 0x004fe40004000000 */
[----:B----4-:R-:W-:Y:S02]  /*27b0*/  FSEL R105, R105, -INF , !P3 ;  /* 0xff80000069697808 */ /* 0x010fe40005800000 */
[----:B------:R-:W-:-:S02]  /*27c0*/  ISETP.GE.AND P0, PT, R8, R10, PT ;  /* 0x0000000a0800720c */ /* 0x000fc40003f06270 */
[----:B------:R-:W-:Y:S01]  /*27d0*/  ISETP.GE.AND P3, PT, R8, R89, PT ;  /* 0x000000590800720c */ /* 0x000fe20003f66270 */
[----:B------:R-:W-:Y:S01]  /*27e0*/  FMUL.FTZ R8, R39, UR4 ;  /* 0x0000000427087c20 */ /* 0x000fe20008410000 */
[----:B------:R-:W-:Y:S01]  /*27f0*/  FSEL R26, R45, -INF , !P4 ;  /* 0xff8000002d1a7808 */ /* 0x000fe20006000000 */
[----:B------:R-:W2:Y:S01]  /*2800*/  MUFU.TANH R96, R36 ;  /* 0x0000002400607308 */ /* 0x000ea20000002400 */
[-C--:B------:R-:W-:Y:S02]  /*2810*/  ISETP.GE.AND P4, PT, R14, R10.reuse, PT ;  /* 0x0000000a0e00720c */ /* 0x080fe40003f86270 */
[----:B------:R-:W-:Y:S02]  /*2820*/  LOP3.LUT R14, R11, 0x29, RZ, 0xfc, !PT ;  /* 0x000000290b0e7812 */ /* 0x000fe400078efcff */
[----:B-----5:R-:W-:Y:S02]  /*2830*/  FSEL R109, R109, -INF , !P2 ;  /* 0xff8000006d6d7808 */ /* 0x020fe40005000000 */
[----:B------:R-:W-:Y:S01]  /*2840*/  FSEL R97, R97, -INF , !P0 ;  /* 0xff80000061617808 */ /* 0x000fe20004000000 */
[----:B------:R-:W4:Y:S01]  /*2850*/  MUFU.TANH R95, R37 ;  /* 0x00000025005f7308 */ /* 0x000f220000002400 */
[----:B------:R-:W-:-:S02]  /*2860*/  ISETP.GE.AND P5, PT, R14, R10, PT ;  /* 0x0000000a0e00720c */ /* 0x000fc40003fa6270 */
[----:B------:R-:W-:Y:S02]  /*2870*/  ISETP.GE.AND P2, PT, R14, R89, PT ;  /* 0x000000590e00720c */ /* 0x000fe40003f46270 */
[----:B------:R-:W-:Y:S02]  /*2880*/  ISETP.GT.AND P0, PT, R123, R116, PT ;  /* 0x000000747b00720c */ /* 0x000fe40003f04270 */
[----:B------:R-:W-:Y:S01]  /*2890*/  LOP3.LUT R14, R11, 0x30, RZ, 0xfc, !PT ;  /* 0x000000300b0e7812 */ /* 0x000fe200078efcff */
[----:B------:R-:W5:Y:S01]  /*28a0*/  MUFU.TANH R94, R42 ;  /* 0x0000002a005e7308 */ /* 0x000f620000002400 */
[----:B------:R-:W-:Y:S02]  /*28b0*/  FSEL R104, R104, -INF , !P1 ;  /* 0xff80000068687808 */ /* 0x000fe40004800000 */
[----:B------:R-:W-:Y:S02]  /*28c0*/  FSEL R107, R107, -INF , !P4 ;  /* 0xff8000006b6b7808 */ /* 0x000fe40006000000 */
[----:B------:R-:W-:-:S02]  /*28d0*/  FSEL R17, R17, -INF , !P6 ;  /* 0xff80000011117808 */ /* 0x000fc40007000000 */
[C---:B------:R-:W-:Y:S01]  /*28e0*/  ISETP.GE.AND P1, PT, R14.reuse, R10, PT ;  /* 0x0000000a0e00720c */ /* 0x040fe20003f26270 */
[----:B------:R-:W5:Y:S01]  /*28f0*/  MUFU.TANH R93, R43 ;  /* 0x0000002b005d7308 */ /* 0x000f620000002400 */
[-C--:B------:R-:W-:Y:S02]  /*2900*/  ISETP.GE.AND P4, PT, R14, R89.reuse, PT ;  /* 0x000000590e00720c */ /* 0x080fe40003f86270 */
[----:B------:R-:W-:Y:S02]  /*2910*/  ISETP.GE.AND P6, PT, R15, R89, PT ;  /* 0x000000590f00720c */ /* 0x000fe40003fc6270 */
[C---:B------:R-:W-:Y:S02]  /*2920*/  LOP3.LUT R14, R11.reuse, 0x38, RZ, 0xfc, !PT ;  /* 0x000000380b0e7812 */ /* 0x040fe400078efcff */
[----:B------:R-:W-:Y:S01]  /*2930*/  LOP3.LUT R11, R11, 0x39, RZ, 0xfc, !PT ;  /* 0x000000390b0b7812 */ /* 0x000fe200078efcff */
[----:B------:R-:W5:Y:S01]  /*2940*/  MUFU.TANH R92, R38 ;  /* 0x00000026005c7308 */ /* 0x000f620000002400 */
[----:B-1----:R-:W-:-:S02]  /*2950*/  FSEL R106, R106, -INF , !P6 ;  /* 0xff8000006a6a7808 */ /* 0x002fc40007000000 */
[----:B------:R-:W-:Y:S02]  /*2960*/  FSEL R103, R103, -INF , !P5 ;  /* 0xff80000067677808 */ /* 0x000fe40006800000 */
[----:B---3--:R-:W-:Y:S02]  /*2970*/  FSEL R102, R102, -INF , !P2 ;  /* 0xff80000066667808 */ /* 0x008fe40005000000 */
[----:B------:R-:W-:Y:S01]  /*2980*/  FSEL R101, R101, -INF , !P1 ;  /* 0xff80000065657808 */ /* 0x000fe20004800000 */
[----:B------:R-:W1:Y:S01]  /*2990*/  MUFU.TANH R8, R8 ;  /* 0x0000000800087308 */ /* 0x000e620000002400 */
[----:B------:R-:W-:Y:S01]  /*29a0*/  BAR.SYNC.DEFER_BLOCKING 0x0 ;  /* 0x0000000000007b1d */ /* 0x000fe20000010000 */
[CC--:B------:R-:W-:Y:S02]  /*29b0*/  ISETP.GE.AND P6, PT, R14.reuse, R10.reuse, PT ;  /* 0x0000000a0e00720c */ /* 0x0c0fe40003fc6270 */
[----:B------:R-:W-:Y:S02]  /*29c0*/  ISETP.GE.AND P5, PT, R11, R10, PT ;  /* 0x0000000a0b00720c */ /* 0x000fe40003fa6270 */
[----:B------:R-:W-:-:S02]  /*29d0*/  ISETP.GE.AND P2, PT, R14, R89, PT ;  /* 0x000000590e00720c */ /* 0x000fc40003f46270 */
[----:B------:R-:W-:Y:S02]  /*29e0*/  ISETP.GE.AND P1, PT, R11, R89, PT ;  /* 0x000000590b00720c */ /* 0x000fe40003f26270 */
[----:B--2---:R-:W-:Y:S02]  /*29f0*/  FSEL R96, R96, -INF , !P6 ;  /* 0xff80000060607808 */ /* 0x004fe40007000000 */
[----:B----4-:R-:W-:Y:S02]  /*2a00*/  FSEL R95, R95, -INF , !P5 ;  /* 0xff8000005f5f7808 */ /* 0x010fe40006800000 */
[----:B-----5:R-:W-:Y:S02]  /*2a10*/  FSEL R94, R94, -INF , !P4 ;  /* 0xff8000005e5e7808 */ /* 0x020fe40006000000 */
[----:B------:R-:W-:Y:S02]  /*2a20*/  FSEL R93, R93, -INF , !P3 ;  /* 0xff8000005d5d7808 */ /* 0x000fe40005800000 */
[----:B------:R-:W-:-:S02]  /*2a30*/  FSEL R92, R92, -INF , !P2 ;  /* 0xff8000005c5c7808 */ /* 0x000fc40005000000 */
[----:B-1----:R-:W-:Y:S01]  /*2a40*/  FSEL R89, R8, -INF , !P1 ;  /* 0xff80000008597808 */ /* 0x002fe20004800000 */
        /* <DEDUP_REMOVED lines=14> */
.L_x_4234:
        /* <DEDUP_REMOVED lines=46> */
[----:B------:R-:W-:Y:S01]  /*2e10*/  IMAD R10, R23, R80, RZ ;  /* 0x00000050170a7224 */ /* 0x000fe200078e02ff */
[----:B--2---:R-:W-:Y:S01]  /*2e20*/  IADD3 R8, PT, PT, R15, -R8, RZ ;  /* 0x800000080f087210 */ /* 0x004fe20007ffe0ff */
[----:B------:R-:W-:-:S04]  /*2e30*/  IMAD.WIDE.U32 R14, R11, R80, RZ ;  /* 0x000000500b0e7225 */ /* 0x000fc800078e00ff */
[----:B------:R-:W-:Y:S01]  /*2e40*/  IMAD R11, R11, R81, R10 ;  /* 0x000000510b0b7224 */ /* 0x000fe200078e020a */
[----:B------:R-:W-:-:S03]  /*2e50*/  SHF.R.S32.HI R10, RZ, 0x1f, R8 ;  /* 0x0000001fff0a7819 */ /* 0x000fc60000011408 */
[----:B------:R-:W-:Y:S02]  /*2e60*/  IMAD.IADD R15, R15, 0x1, R11 ;  /* 0x000000010f0f7824 */ /* 0x000fe400078e020b */
[----:B------:R-:W-:Y:S02]  /*2e70*/  IMAD R11, R10, UR6, RZ ;  /* 0x000000060a0b7c24 */ /* 0x000fe4000f8e02ff */
[----:B------:R-:W-:-:S04]  /*2e80*/  IMAD.WIDE.U32 R14, R8, UR6, R14 ;  /* 0x00000006080e7c25 */ /* 0x000fc8000f8e000e */
[----:B------:R-:W-:Y:S01]  /*2e90*/  IMAD R11, R8, UR7, R11 ;  /* 0x00000007080b7c24 */ /* 0x000fe2000f8e020b */
[----:B------:R-:W-:-:S04]  /*2ea0*/  LEA R118, P0, R14, R118, 0x1 ;  /* 0x000000760e767211 */ /* 0x000fc800078008ff */
[----:B------:R-:W-:-:S04]  /*2eb0*/  IADD3 R11, PT, PT, R15, R11, RZ ;  /* 0x0000000b0f0b7210 */ /* 0x000fc80007ffe0ff */
[----:B------:R-:W-:-:S07]  /*2ec0*/  LEA.HI.X R117, R14, R117, R11, 0x1, P0 ;  /* 0x000000750e757211 */ /* 0x000fce00000f0c0b */
.L_x_4235:
        /* <DEDUP_REMOVED lines=13> */
.L_x_4233:
        /* <DEDUP_REMOVED lines=18> */
[----:B------:R-:W1:Y:S01]  /*30c0*/  SHFL.BFLY PT, R15, R14, 0x2, 0x1f ;  /* 0x0c401f000e0f7f89 */ /* 0x000e6200000e0000 */
        /* <DEDUP_REMOVED lines=8> */
[----:B-1----:R-:W-:-:S03]  /*3150*/  FMNMX.FTZ R15, R14, R15, !PT ;  /* 0x0000000f0e0f7209 */ /* 0x002fc60007810000 */
[----:B------:R-:W-:Y:S01]  /*3160*/  LDSM.16.MT88.4 R40, [R112+0x8000] ;  /* 0x008000007028783b */ /* 0x000fe20000004200 */
[----:B---3--:R-:W-:-:S03]  /*3170*/  FMNMX.FTZ R11, R10, R11, !PT ;  /* 0x0000000b0a0b7209 */ /* 0x008fc60007810000 */
[----:B------:R-:W1:Y:S04]  /*3180*/  SHFL.BFLY PT, R2, R15, 0x1, 0x1f ;  /* 0x0c201f000f027f89 */ /* 0x000e6800000e0000 */
[----:B------:R-:W3:Y:S04]  /*3190*/  SHFL.BFLY PT, R8, R11, 0x1, 0x1f ;  /* 0x0c201f000b087f89 */ /* 0x000ee800000e0000 */
[----:B------:R-:W-:Y:S01]  /*31a0*/  LDSM.16.MT88.4 R20, [R112+0x7400] ;  /* 0x007400007014783b */ /* 0x000fe20000004200 */
[----:B-1----:R-:W-:Y:S02]  /*31b0*/  FMNMX.FTZ R2, R15, R2, !PT ;  /* 0x000000020f027209 */ /* 0x002fe40007810000 */
[----:B---3--:R-:W-:-:S03]  /*31c0*/  FMNMX.FTZ R0, R11, R8, !PT ;  /* 0x000000080b007209 */ /* 0x008fc60007810000 */
        /* <DEDUP_REMOVED lines=18> */
[----:B------:R-:W2:Y:S01]  /*32f0*/  LDSM.16.MT88.4 R12, [R112+0x6400] ;  /* 0x00640000700c783b */ /* 0x000ea20000004200 */
[--C-:B------:R-:W-:Y:S01]  /*3300*/  FFMA.FTZ R29, R57, UR4, -R98.reuse ;  /* 0x00000004391d7c23 */ /* 0x100fe20008010862 */
[----:B------:R-:W3:Y:S01]  /*3310*/  MUFU.EX2 R87, R87 ;  /* 0x0000005700577308 */ /* 0x000ee20000000800 */
[--C-:B------:R-:W-:Y:S01]  /*3320*/  FFMA.FTZ R25, R19, UR4, -R98.reuse ;  /* 0x0000000413197c23 */ /* 0x100fe20008010862 */
[----:B------:R-:W4:Y:S01]  /*3330*/  LDSM.16.MT88.4 R8, [R86+0x6400] ;  /* 0x006400005608783b */ /* 0x000f220000004200 */
        /* <DEDUP_REMOVED lines=22> */
[----:B------:R-:W-:-:S03]  /*34a0*/  ISETP.GE.AND P0, PT, R3, R116, PT ;  /* 0x000000740300720c */ /* 0x000fc60003f06270 */
        /* <DEDUP_REMOVED lines=37> */
[----:B--2---:R-:W-:-:S07]  /*3700*/  F2FP.F16.F32.PACK_AB R7, R27, R26 ;  /* 0x0000001a1b07723e */ /* 0x004fce00000000ff */
        /* <DEDUP_REMOVED lines=9> */
[C---:B------:R-:W-:Y:S08]  /*37a0*/  HMMA.16816.F32 R56, R4.reuse, R16, R56 ;  /* 0x000000100438723c */ /* 0x040ff00000001838 */
[C---:B-1----:R-:W-:Y:S08]  /*37b0*/  HMMA.16816.F32 R36, R4.reuse, R12, R36 ;  /* 0x0000000c0424723c */ /* 0x042ff00000001824 */
[C---:B------:R-:W-:Y:S01]  /*37c0*/  HMMA.16816.F32 R40, R4.reuse, R14, R40 ;  /* 0x0000000e0428723c */ /* 0x040fe20000001828 */
[----:B------:R-:W1:Y:S07]  /*37d0*/  LDSM.16.MT88.4 R12, [R112+0x6800] ;  /* 0x00680000700c783b */ /* 0x000e6e0000004200 */
[C---:B------:R-:W-:Y:S01]  /*37e0*/  HMMA.16816.F32 R52, R4.reuse, R18, R52 ;  /* 0x000000120434723c */ /* 0x040fe20000001834 */
[----:B------:R-:W-:Y:S07]  /*37f0*/  LDSM.16.MT88.4 R16, [R86+0x7800] ;  /* 0x007800005610783b */ /* 0x000fee0000004200 */
[C---:B--2---:R-:W-:Y:S08]  /*3800*/  HMMA.16816.F32 R44, R4.reuse, R8, R44 ;  /* 0x00000008042c723c */ /* 0x044ff0000000182c */
[----:B------:R-:W-:Y:S01]  /*3810*/  HMMA.16816.F32 R48, R4, R10, R48 ;  /* 0x0000000a0430723c */ /* 0x000fe20000001830 */
[----:B------:R-:W-:Y:S01]  /*3820*/  FFMA.FTZ R7, R103, UR4, -R98 ;  /* 0x0000000467077c23 */ /* 0x000fe20008010862 */
[----:B------:R-:W-:Y:S01]  /*3830*/  FFMA.FTZ R103, R106, UR4, -R99 ;  /* 0x000000046a677c23 */ /* 0x000fe20008010863 */
[----:B------:R-:W2:Y:S01]  /*3840*/  LDSM.16.MT88.4 R8, [R86+0x6800] ;  /* 0x006800005608783b */ /* 0x000ea20000004200 */
[----:B------:R-:W3:Y:S01]  /*3850*/  MUFU.EX2 R106, R108 ;  /* 0x0000006c006a7308 */ /* 0x000ee20000000800 */
[----:B------:R-:W-:-:S03]  /*3860*/  F2FP.F16.F32.PACK_AB R4, R109, R100 ;  /* 0x000000646d04723e */ /* 0x000fc600000000ff */
[----:B------:R-:W4:Y:S04]  /*3870*/  MUFU.EX2 R104, R7 ;  /* 0x0000000700687308 */ /* 0x000f280000000800 */
[----:B------:R-:W5:Y:S01]  /*3880*/  MUFU.EX2 R103, R103 ;  /* 0x0000006700677308 */ /* 0x000f620000000800 */
[----:B---3--:R-:W-:Y:S02]  /*3890*/  F2FP.F16.F32.PACK_AB R5, R106, R107 ;  /* 0x0000006b6a05723e */ /* 0x008fe400000000ff */
        /* <DEDUP_REMOVED lines=17> */
[--C-:B------:R-:W-:Y:S01]  /*39b0*/  FFMA.FTZ R23, R94, UR4, -R99.reuse ;  /* 0x000000045e177c23 */ /* 0x100fe20008010863 */
[--C-:B------:R-:W-:Y:S01]  /*39c0*/  FFMA.FTZ R94, R93, UR4, -R99.reuse ;  /* 0x000000045d5e7c23 */ /* 0x100fe20008010863 */
[----:B------:R-:W-:Y:S01]  /*39d0*/  FFMA.FTZ R93, R92, UR4, -R99 ;  /* 0x000000045c5d7c23 */ /* 0x000fe20008010863 */
[----:B------:R-:W4:Y:S03]  /*39e0*/  MUFU.EX2 R21, R21 ;  /* 0x0000001500157308 */ /* 0x000f260000000800 */
[C---:B-1----:R-:W-:Y:S01]  /*39f0*/  HMMA.16816.F32 R36, R4.reuse, R12, R36 ;  /* 0x0000000c0424723c */ /* 0x042fe20000001824 */
[----:B------:R-:W-:Y:S04]  /*3a00*/  MUFU.EX2 R22, R22 ;  /* 0x0000001600167308 */ /* 0x000fe80000000800 */
[----:B------:R-:W-:Y:S03]  /*3a10*/  MUFU.EX2 R23, R23 ;  /* 0x0000001700177308 */ /* 0x000fe60000000800 */
[C---:B------:R-:W-:Y:S01]  /*3a20*/  HMMA.16816.F32 R40, R4.reuse, R14, R40 ;  /* 0x0000000e0428723c */ /* 0x040fe20000001828 */
[----:B------:R-:W1:Y:S01]  /*3a30*/  LDSM.16.MT88.4 R12, [R86+0x6c00] ;  /* 0x006c0000560c783b */ /* 0x000e620000004200 */
[----:B------:R-:W5:Y:S04]  /*3a40*/  MUFU.EX2 R92, R94 ;  /* 0x0000005e005c7308 */ /* 0x000f680000000800 */
[----:B------:R-:W3:Y:S02]  /*3a50*/  MUFU.EX2 R89, R93 ;  /* 0x0000005d00597308 */ /* 0x000ee40000000800 */
[C---:B--2---:R-:W-:Y:S08]  /*3a60*/  HMMA.16816.F32 R44, R4.reuse, R8, R44 ;  /* 0x00000008042c723c */ /* 0x044ff0000000182c */
[----:B------:R-:W-:Y:S01]  /*3a70*/  HMMA.16816.F32 R48, R4, R10, R48 ;  /* 0x0000000a0430723c */ /* 0x000fe20000001830 */
[----:B------:R-:W2:Y:S01]  /*3a80*/  LDSM.16.MT88.4 R8, [R112+0x7c00] ;  /* 0x007c00007008783b */ /* 0x000ea20000004200 */
[----:B----4-:R-:W-:-:S02]  /*3a90*/  F2FP.F16.F32.PACK_AB R4, R21, R20 ;  /* 0x000000141504723e */ /* 0x010fc400000000ff */
[----:B-----5:R-:W-:Y:S02]  /*3aa0*/  F2FP.F16.F32.PACK_AB R5, R92, R23 ;  /* 0x000000175c05723e */ /* 0x020fe400000000ff */
[----:B------:R-:W-:Y:S02]  /*3ab0*/  F2FP.F16.F32.PACK_AB R6, R133, R22 ;  /* 0x000000168506723e */ /* 0x000fe400000000ff */
[----:B---3--:R-:W-:-:S07]  /*3ac0*/  F2FP.F16.F32.PACK_AB R7, R132, R89 ;  /* 0x000000598407723e */ /* 0x008fce00000000ff */
        /* <DEDUP_REMOVED lines=55> */
.L_x_4240:
[----:B------:R-:W-:Y:S01]  /*3e40*/  @!P1 IADD3 R5, P0, PT, RZ, -R129, RZ ;  /* 0x80000081ff059210 */ /* 0x000fe20007f1e0ff */
[----:B------:R-:W1:Y:S01]  /*3e50*/  S2R R91, SR_TID.X ;  /* 0x00000000005b7919 */ /* 0x000e620000002100 */
[----:B------:R-:W5:Y:S01]  /*3e60*/  @!P1 LDC R86, c[0x0][0x3c0] ;  /* 0x0000f000ff569b82 */ /* 0x000f620000000800 */
[----:B------:R-:W-:Y:S07]  /*3e70*/  DEPBAR.LE SB0, 0x0 ;  /* 0x000080000000791a */ /* 0x000fee0000000000 */
[----:B------:R-:W2:Y:S08]  /*3e80*/  LDC R85, c[0x0][0x3c4] ;  /* 0x0000f100ff557b82 */ /* 0x000eb00000000800 */
[----:B------:R-:W-:Y:S01]  /*3e90*/  BAR.SYNC.DEFER_BLOCKING 0x0 ;  /* 0x0000000000007b1d */ /* 0x000fe20000010000 */
[----:B------:R-:W-:Y:S01]  /*3ea0*/  IMAD.MOV.U32 R2, RZ, RZ, R120 ;  /* 0x000000ffff027224 */ /* 0x000fe200078e0078 */
[C---:B-1----:R-:W-:Y:S01]  /*3eb0*/  LOP3.LUT R122, R91.reuse, 0x18, RZ, 0xc0, !PT ;  /* 0x000000185b7a7812 */ /* 0x042fe200078ec0ff */
[----:B-----5:R-:W-:Y:S02]  /*3ec0*/  @!P1 IMAD.SHL.U32 R4, R86, 0x40, RZ ;  /* 0x0000004056049824 */ /* 0x020fe400078e00ff */
[----:B------:R-:W-:Y:S02]  /*3ed0*/  IMAD.SHL.U32 R125, R91, 0x8, RZ ;  /* 0x000000085b7d7824 */ /* 0x000fe400078e00ff */
[----:B------:R-:W-:Y:S03]  /*3ee0*/  @!P1 IMAD.X R4, RZ, RZ, ~R4, P0 ;  /* 0x000000ffff049224 */ /* 0x000fe600000e0e04 */
[----:B------:R-:W-:Y:S02]  /*3ef0*/  LOP3.LUT R135, R125, 0xd8, RZ, 0xc0, !PT ;  /* 0x000000d87d877812 */ /* 0x000fe400078ec0ff */
[----:B------:R-:W-:Y:S02]  /*3f00*/  @!P1 SHF.R.S64 R5, R5, 0x1f, R4 ;  /* 0x0000001f05059819 */ /* 0x000fe40000001004 */
[----:B------:R-:W-:Y:S02]  /*3f10*/  LOP3.LUT R0, R125, 0x1f20, RZ, 0xc0, !PT ;  /* 0x00001f207d007812 */ /* 0x000fe400078ec0ff */
[----:B------:R-:W-:Y:S02]  /*3f20*/  LOP3.LUT R135, R135, R122, RZ, 0x3c, !PT ;  /* 0x0000007a87877212 */ /* 0x000fe400078e3cff */
[----:B------:R-:W-:Y:S02]  /*3f30*/  @!P1 IADD3 R120, P0, PT, R120, R5, RZ ;  /* 0x0000000578789210 */ /* 0x000fe40007f1e0ff */
[----:B------:R-:W-:Y:S01]  /*3f40*/  LOP3.LUT R135, R0, R135, RZ, 0xfc, !PT ;  /* 0x0000008700877212 */ /* 0x000fe200078efcff */
[----:B------:R-:W-:Y:S01]  /*3f50*/  IMAD.MOV.U32 R0, RZ, RZ, R121 ;  /* 0x000000ffff007224 */ /* 0x000fe200078e0079 */
[----:B------:R-:W-:Y:S01]  /*3f60*/  @!P1 LEA.HI.X.SX32 R121, R4, R121, 0x1, P0 ;  /* 0x0000007904799211 */ /* 0x000fe200000f0eff */
[----:B--2---:R-:W-:Y:S08]  /*3f70*/  @!P1 BRA `(.L_x_4237) ;  /* 0x0000000000f49947 */ /* 0x004ff00003800000 */
        /* <DEDUP_REMOVED lines=61> */
.L_x_4237:
[----:B------:R-:W-:Y:S02]  /*4350*/  LEA R135, R135, UR5, 0x1 ;  /* 0x0000000587877c11 */ /* 0x000fe4000f8e08ff */
[C---:B------:R-:W-:Y:S02]  /*4360*/  LEA R136, P0, R86.reuse, R120, 0x6 ;  /* 0x0000007856887211 */ /* 0x040fe400078030ff */
[C---:B------:R-:W-:Y:S01]  /*4370*/  SHF.L.U32 R113, R91.reuse, 0x4, RZ ;  /* 0x000000045b717819 */ /* 0x040fe200000006ff */
[----:B------:R-:W-:Y:S01]  /*4380*/  @!PT LDS RZ, [RZ] ;  /* 0x00000000fffff984 */ /* 0x000fe20000000800 */
[----:B------:R-:W-:Y:S01]  /*4390*/  @!PT LDS RZ, [RZ] ;  /* 0x00000000fffff984 */ /* 0x000fe20000000800 */
[----:B------:R-:W-:Y:S01]  /*43a0*/  @!PT LDS RZ, [RZ] ;  /* 0x00000000fffff984 */ /* 0x000fe20000000800 */
[----:B------:R-:W-:Y:S01]  /*43b0*/  LDGSTS.E.BYPASS.LTC128B.128 [R135+0x6000], desc[UR20][R120.64] ;  /* 0x0600000078877fae */ /* 0x000fe2000b981a14 */
[----:B------:R-:W-:Y:S02]  /*43c0*/  LEA.HI.X R137, R86, R121, R85, 0x6, P0 ;  /* 0x0000007956897211 */ /* 0x000fe400000f3455 */
[C---:B------:R-:W-:Y:S02]  /*43d0*/  SHF.L.U32 R90, R91.reuse, 0x2, RZ ;  /* 0x000000025b5a7819 */ /* 0x040fe400000006ff */
[----:B------:R-:W-:Y:S02]  /*43e0*/  SHF.L.U32 R2, R91, 0x5, RZ ;  /* 0x000000055b027819 */ /* 0x000fe400000006ff */
[C---:B------:R-:W-:Y:S01]  /*43f0*/  LOP3.LUT R93, R113.reuse, 0x100, RZ, 0xc0, !PT ;  /* 0x00000100715d7812 */ /* 0x040fe200078ec0ff */
[----:B------:R-:W-:Y:S01]  /*4400*/  LDGSTS.E.BYPASS.LTC128B.128 [R135+0x7000], desc[UR20][R120.64+0x40] ;  /* 0x0700004078877fae */ /* 0x000fe2000b981a14 */
[----:B------:R-:W-:Y:S02]  /*4410*/  LOP3.LUT R95, R90, 0x18, RZ, 0xc0, !PT ;  /* 0x000000185a5f7812 */ /* 0x000fe400078ec0ff */
[----:B------:R-:W-:Y:S02]  /*4420*/  LOP3.LUT R113, R113, 0x3e00, RZ, 0xc0, !PT ;  /* 0x00003e0071717812 */ /* 0x000fe400078ec0ff */
[----:B------:R-:W-:Y:S02]  /*4430*/  SHF.R.U32.HI R114, RZ, 0x1, R91 ;  /* 0x00000001ff727819 */ /* 0x000fe4000001165b */
[--C-:B------:R-:W-:Y:S01]  /*4440*/  LOP3.LUT R84, R93, 0x20, R2.reuse, 0xf8, !PT ;  /* 0x000000205d547812 */ /* 0x100fe200078ef802 */
[----:B------:R-:W-:Y:S01]  /*4450*/  LDGSTS.E.BYPASS.LTC128B.128 [R135+0x8000], desc[UR20][R120.64+0x80] ;  /* 0x0800008078877fae */ /* 0x000fe2000b981a14 */
[--C-:B------:R-:W-:Y:S02]  /*4460*/  LOP3.LUT R95, R95, 0xc0, R2.reuse, 0xf8, !PT ;  /* 0x000000c05f5f7812 */ /* 0x100fe400078ef802 */
[----:B------:R-:W-:Y:S02]  /*4470*/  LOP3.LUT R93, R113, 0x120, R2, 0xf8, !PT ;  /* 0x00000120715d7812 */ /* 0x000fe400078ef802 */
[----:B------:R-:W-:Y:S02]  /*4480*/  LOP3.LUT R0, R114, 0x8, RZ, 0xc0, !PT ;  /* 0x0000000872007812 */ /* 0x000fe400078ec0ff */
[----:B------:R-:W-:Y:S01]  /*4490*/  LOP3.LUT R2, R91, 0x8, RZ, 0xc0, !PT ;  /* 0x000000085b027812 */ /* 0x000fe200078ec0ff */
[----:B------:R-:W-:Y:S01]  /*44a0*/  LDGSTS.E.BYPASS.LTC128B.128 [R135+0x6800], desc[UR20][R136.64] ;  /* 0x0680000088877fae */ /* 0x000fe2000b981a14 */
[-C--:B------:R-:W-:Y:S02]  /*44b0*/  LOP3.LUT R0, R93, R95.reuse, R0, 0xf6, !PT ;  /* 0x0000005f5d007212 */ /* 0x080fe400078ef600 */
[----:B------:R-:W-:Y:S02]  /*44c0*/  LOP3.LUT R2, R84, R95, R2, 0xf6, !PT ;  /* 0x0000005f54027212 */ /* 0x000fe400078ef602 */
[----:B------:R-:W-:Y:S02]  /*44d0*/  LEA R115, R0, UR5, 0x1 ;  /* 0x0000000500737c11 */ /* 0x000fe4000f8e08ff */
[----:B------:R-:W-:Y:S01]  /*44e0*/  LEA R2, R2, UR5, 0x1 ;  /* 0x0000000502027c11 */ /* 0x000fe2000f8e08ff */
[----:B------:R-:W-:Y:S01]  /*44f0*/  LDGSTS.E.BYPASS.LTC128B.128 [R135+0x7800], desc[UR20][R136.64+0x40] ;  /* 0x0780004088877fae */ /* 0x000fe2000b981a14 */
[----:B------:R-:W-:Y:S02]  /*4500*/  LOP3.LUT P0, RZ, R91, 0x4, RZ, 0xc0, !PT ;  /* 0x000000045bff7812 */ /* 0x000fe4000780c0ff */
[----:B------:R-:W-:Y:S04]  /*4510*/  IADD3 R123, PT, PT, R123, -0x1, RZ ;  /* 0xffffffff7b7b7810 */ /* 0x000fe80007ffe0ff */
[----:B------:R-:W-:Y:S01]  /*4520*/  ISETP.GT.AND P2, PT, R123, R116, PT ;  /* 0x000000747b00720c */ /* 0x000fe20003f44270 */
[----:B------:R1:W-:Y:S08]  /*4530*/  LDGSTS.E.BYPASS.LTC128B.128 [R135+0x8800], desc[UR20][R136.64+0x80] ;  /* 0x0880008088877fae */ /* 0x0003f0000b981a14 */
[----:B------:R-:W-:Y:S08]  /*4540*/  LDSM.16.M88.4 R92, [R115] ;  /* 0x00000000735c783b */ /* 0x000ff00000000200 */
[----:B------:R-:W2:Y:S08]  /*4550*/  LDSM.16.M88.4 R96, [R2+0x3000] ;  /* 0x003000000260783b */ /* 0x000eb00000000200 */
[----:B------:R-:W5:Y:S08]  /*4560*/  LDSM.16.M88.4 R100, [R2+0x3400] ;  /* 0x003400000264783b */ /* 0x000f700000000200 */
[----:B------:R-:W3:Y:S08]  /*4570*/  LDSM.16.M88.4 R104, [R2+0x3800] ;  /* 0x003800000268783b */ /* 0x000ef00000000200 */
[----:B------:R-:W0:Y:S08]  /*4580*/  LDGDEPBAR ;  /* 0x00000000000079af */ /* 0x000e300000000000 */
[----:B------:R-:W4:Y:S01]  /*4590*/  LDSM.16.M88.4 R108, [R2+0x3c00] ;  /* 0x003c0000026c783b */ /* 0x000f220000000200 */
[C---:B--2---:R-:W-:Y:S01]  /*45a0*/  HMMA.16816.F32 R4, R92.reuse, R96, RZ ;  /* 0x000000605c04723c */ /* 0x044fe200000018ff */
[----:B------:R-:W-:Y:S04]  /*45b0*/  MOV R96, 0x20 ;  /* 0x0000002000607802 */ /* 0x000fe80000000f00 */
[----:B------:R-:W-:Y:S03]  /*45c0*/  SEL R96, R96, 0xffffffe0, !P0 ;  /* 0xffffffe060607807 */ /* 0x000fe60004000000 */
[C---:B------:R-:W-:Y:S01]  /*45d0*/  HMMA.16816.F32 R8, R92.reuse, R98, RZ ;  /* 0x000000625c08723c */ /* 0x040fe200000018ff */
[C---:B------:R-:W-:Y:S02]  /*45e0*/  IADD3 R84, PT, PT, R96.reuse, R115, RZ ;  /* 0x0000007360547210 */ /* 0x040fe40007ffe0ff */
[----:B------:R-:W-:Y:S03]  /*45f0*/  IADD3 R0, PT, PT, R96, R2, RZ ;  /* 0x0000000260007210 */ /* 0x000fe60007ffe0ff */
[----:B------:R-:W-:Y:S02]  /*4600*/  LDSM.16.M88.4 R96, [R84] ;  /* 0x000000005460783b */ /* 0x000fe40000000200 */
        /* <DEDUP_REMOVED lines=20> */
[----:B------:R-:W2:Y:S08]  /*4750*/  LDSM.16.M88.4 R92, [R2+0x4000] ;  /* 0x00400000025c783b */ /* 0x000eb00000000200 */
        /* <DEDUP_REMOVED lines=10> */
[C---:B---3--:R-:W-:Y:S01]  /*4800*/  HMMA.16816.F32 R28, R100.reuse, R96, R28 ;  /* 0x00000060641c723c */ /* 0x048fe2000000181c */
[----:B------:R-:W-:Y:S07]  /*4810*/  LDSM.16.M88.4 R84, [R84+0x2000] ;  /* 0x002000005454783b */ /* 0x000fee0000000200 */
        /* <DEDUP_REMOVED lines=20> */
[C---:B------:R-:W-:Y:S08]  /*4960*/  HMMA.16816.F32 R16, R96.reuse, R102, R16 ;  /* 0x000000666010723c */ /* 0x040ff00000001810 */
[C---:B--2---:R-:W-:Y:S08]  /*4970*/  HMMA.16816.F32 R20, R96.reuse, R92, R20 ;  /* 0x0000005c6014723c */ /* 0x044ff00000001814 */
[C---:B------:R-:W-:Y:S01]  /*4980*/  HMMA.16816.F32 R24, R96.reuse, R94, R24 ;  /* 0x0000005e6018723c */ /* 0x040fe20000001818 */
[----:B------:R-:W2:Y:S07]  /*4990*/  LDSM.16.M88.4 R92, [R0+0x5000] ;  /* 0x00500000005c783b */ /* 0x000eae0000000200 */
[C---:B------:R-:W-:Y:S08]  /*49a0*/  HMMA.16816.F32 R28, R96.reuse, R104, R28 ;  /* 0x00000068601c723c */ /* 0x040ff0000000181c */
[----:B------:R-:W-:Y:S01]  /*49b0*/  HMMA.16816.F32 R32, R96, R106, R32 ;  /* 0x0000006a6020723c */ /* 0x000fe20000001820 */
[----:B------:R-:W3:Y:S07]  /*49c0*/  LDSM.16.M88.4 R96, [R0+0x5400] ;  /* 0x005400000060783b */ /* 0x000eee0000000200 */
        /* <DEDUP_REMOVED lines=49> */
[----:B-1----:R-:W-:Y:S01]  /*4ce0*/  FMUL.FTZ R136, R32, UR10 ;  /* 0x0000000a20887c20 */ /* 0x002fe20008410000 */
        /* <DEDUP_REMOVED lines=103> */
.L_x_4239:
        /* <DEDUP_REMOVED lines=13> */
.L_x_4238:
        /* <DEDUP_REMOVED lines=144> */
[----:B------:R1:W-:Y:S01]  /*5d30*/  MUFU.EX2 R138, R141 ;  /* 0x0000008d008a7308 */ /* 0x0003e20000000800 */
[----:B------:R-:W2:Y:S01]  /*5d40*/  LDSM.16.MT88.4 R56, [R112+0x6400] ;  /* 0x006400007038783b */ /* 0x000ea20000004200 */
        /* <DEDUP_REMOVED lines=12> */
[----:B------:R-:W-:Y:S07]  /*5e10*/  LDSM.16.MT88.4 R68, [R89+0xc00] ;  /* 0x000c00005944783b */ /* 0x000fee0000004200 */
[----:B------:R-:W-:Y:S01]  /*5e20*/  MUFU.EX2 R109, R109 ;  /* 0x0000006d006d7308 */ /* 0x000fe20000000800 */
[--C-:B-1----:R-:W-:Y:S01]  /*5e30*/  FFMA.FTZ R141, R88, UR4, -R99.reuse ;  /* 0x00000004588d7c23 */ /* 0x102fe20008010863 */
[--C-:B------:R-:W-:Y:S01]  /*5e40*/  FFMA.FTZ R88, R87, UR4, -R99.reuse ;  /* 0x0000000457587c23 */ /* 0x100fe20008010863 */
[----:B------:R-:W-:Y:S07]  /*5e50*/  FFMA.FTZ R99, R85, UR4, -R99 ;  /* 0x0000000455637c23 */ /* 0x000fee0008010863 */
[----:B------:R-:W-:Y:S01]  /*5e60*/  MUFU.EX2 R108, R108 ;  /* 0x0000006c006c7308 */ /* 0x000fe20000000800 */
[----:B------:R-:W-:Y:S01]  /*5e70*/  FFMA.FTZ R98, R137, UR4, -R98 ;  /* 0x0000000489627c23 */ /* 0x000fe20008010862 */
[C---:B-----5:R-:W-:Y:S08]  /*5e80*/  HMMA.16816.F32 R36, R80.reuse, R60, R36 ;  /* 0x0000003c5024723c */ /* 0x060ff00000001824 */
[----:B------:R-:W-:Y:S01]  /*5e90*/  MUFU.EX2 R134, R134 ;  /* 0x0000008600867308 */ /* 0x000fe20000000800 */
[----:B------:R-:W-:Y:S01]  /*5ea0*/  FFMA.FTZ R100, R3, R132, R100 ;  /* 0x0000008403647223 */ /* 0x000fe20000010064 */
[----:B------:R-:W-:Y:S01]  /*5eb0*/  FADD.FTZ R144, R97, R101 ;  /* 0x0000006561907221 */ /* 0x000fe20000010000 */
[----:B------:R-:W-:Y:S07]  /*5ec0*/  ISETP.GT.AND P0, PT, R123, R116, PT ;  /* 0x000000747b00720c */ /* 0x000fee0003f04270 */
[----:B------:R-:W1:Y:S01]  /*5ed0*/  MUFU.EX2 R139, R139 ;  /* 0x0000008b008b7308 */ /* 0x000e620000000800 */
[----:B------:R-:W-:Y:S01]  /*5ee0*/  FADD.FTZ R100, R96, R100 ;  /* 0x0000006460647221 */ /* 0x000fe20000010000 */
[C---:B------:R-:W-:Y:S01]  /*5ef0*/  HMMA.16816.F32 R40, R80.reuse, R62, R40 ;  /* 0x0000003e5028723c */ /* 0x040fe20000001828 */
[----:B------:R-:W4:Y:S07]  /*5f00*/  LDSM.16.MT88.4 R60, [R89+0x400] ;  /* 0x00040000593c783b */ /* 0x000f2e0000004200 */
[----:B------:R-:W-:Y:S01]  /*5f10*/  MUFU.EX2 R141, R141 ;  /* 0x0000008d008d7308 */ /* 0x000fe20000000800 */
[----:B------:R-:W-:Y:S01]  /*5f20*/  FADD.FTZ R93, R93, R100 ;  /* 0x000000645d5d7221 */ /* 0x000fe20000010000 */
[----:B------:R-:W-:Y:S08]  /*5f30*/  MOV R3, R2 ;  /* 0x0000000200037202 */ /* 0x000ff00000000f00 */
[----:B------:R-:W5:Y:S01]  /*5f40*/  MUFU.EX2 R88, R88 ;  /* 0x0000005800587308 */ /* 0x000f620000000800 */
[----:B------:R-:W-:Y:S01]  /*5f50*/  FADD.FTZ R93, R92, R93 ;  /* 0x0000005d5c5d7221 */ /* 0x000fe20000010000 */
[C---:B---3--:R-:W-:Y:S08]  /*5f60*/  HMMA.16816.F32 R44, R80.reuse, R52, R44 ;  /* 0x00000034502c723c */ /* 0x048ff0000000182c */
[----:B------:R-:W-:Y:S01]  /*5f70*/  MUFU.EX2 R136, R136 ;  /* 0x0000008800887308 */ /* 0x000fe20000000800 */
[----:B--2---:R-:W-:Y:S02]  /*5f80*/  F2FP.F16.F32.PACK_AB R52, R107, R102 ;  /* 0x000000666b34723e */ /* 0x004fe400000000ff */
[----:B------:R-:W-:Y:S07]  /*5f90*/  F2FP.F16.F32.PACK_AB R53, R103, R106 ;  /* 0x0000006a6735723e */ /* 0x000fee00000000ff */
[----:B------:R-:W2:Y:S01]  /*5fa0*/  MUFU.EX2 R133, R98 ;  /* 0x0000006200857308 */ /* 0x000ea20000000800 */
[----:B-1----:R-:W-:Y:S01]  /*5fb0*/  F2FP.F16.F32.PACK_AB R84, R139, R134 ;  /* 0x000000868b54723e */ /* 0x002fe200000000ff */
[----:B------:R-:W-:Y:S08]  /*5fc0*/  HMMA.16816.F32 R48, R80, R54, R48 ;  /* 0x000000365030723c */ /* 0x000ff00000001830 */
[----:B------:R-:W-:Y:S01]  /*5fd0*/  MUFU.EX2 R132, R64 ;  /* 0x0000004000847308 */ /* 0x000fe20000000800 */
[----:B------:R-:W-:Y:S01]  /*5fe0*/  F2FP.F16.F32.PACK_AB R54, R104, R105 ;  /* 0x000000696836723e */ /* 0x000fe200000000ff */
[----:B------:R-:W-:Y:S01]  /*5ff0*/  FADD.FTZ R106, R106, R93 ;  /* 0x0000005d6a6a7221 */ /* 0x000fe20000010000 */
[----:B------:R-:W-:Y:S07]  /*6000*/  F2FP.F16.F32.PACK_AB R55, R108, R109 ;  /* 0x0000006d6c37723e */ /* 0x000fee00000000ff */
[----:B------:R-:W1:Y:S01]  /*6010*/  MUFU.EX2 R99, R99 ;  /* 0x0000006300637308 */ /* 0x000e620000000800 */
[----:B-----5:R-:W-:Y:S01]  /*6020*/  F2FP.F16.F32.PACK_AB R85, R88, R141 ;  /* 0x0000008d5855723e */ /* 0x020fe200000000ff */
[----:B------:R-:W-:Y:S01]  /*6030*/  FADD.FTZ R106, R103, R106 ;  /* 0x0000006a676a7221 */ /* 0x000fe20000010000 */
[C---:B------:R-:W-:Y:S05]  /*6040*/  HMMA.16816.F32 R4, R52.reuse, R56, R4 ;  /* 0x000000383404723c */ /* 0x040fea0000001804 */
[----:B--2---:R-:W-:Y:S01]  /*6050*/  F2FP.F16.F32.PACK_AB R86, R133, R136 ;  /* 0x000000888556723e */ /* 0x004fe200000000ff */
[----:B------:R-:W-:Y:S02]  /*6060*/  FADD.FTZ R109, R109, R106 ;  /* 0x0000006a6d6d7221 */ /* 0x000fe40000010000 */
[C---:B------:R-:W-:Y:S01]  /*6070*/  HMMA.16816.F32 R8, R52.reuse, R58, R8 ;  /* 0x0000003a3408723c */ /* 0x040fe20000001808 */
[----:B------:R-:W2:Y:S02]  /*6080*/  LDSM.16.MT88.4 R56, [R112+0x7400] ;  /* 0x007400007038783b */ /* 0x000ea40000004200 */
[----:B-1----:R-:W-:Y:S01]  /*6090*/  F2FP.F16.F32.PACK_AB R87, R99, R132 ;  /* 0x000000846357723e */ /* 0x002fe200000000ff */
[----:B------:R-:W-:Y:S04]  /*60a0*/  FADD.FTZ R108, R108, R109 ;  /* 0x0000006d6c6c7221 */ /* 0x000fe80000010000 */
        /* <DEDUP_REMOVED lines=44> */
[----:B------:R-:W1:Y:S07]  /*6370*/  LDSM.16.MT88.4 R52, [R89+0x1c00] ;  /* 0x001c00005934783b */ /* 0x000e6e0000004200 */
        /* <DEDUP_REMOVED lines=10> */
[C---:B--2---:R-:W-:Y:S03]  /*6420*/  HMMA.16816.F32 R64, R84.reuse, R56, R20 ;  /* 0x000000385440723c */ /* 0x044fe60000001814 */
[----:B----4-:R-:W-:Y:S01]  /*6430*/  MOV R89, R0 ;  /* 0x0000000000597202 */ /* 0x010fe20000000f00 */
[----:B------:R-:W-:Y:S04]  /*6440*/  FADD.FTZ R105, R105, R12 ;  /* 0x0000000c69697221 */ /* 0x000fe80000010000 */
[C---:B------:R-:W-:Y:S03]  /*6450*/  HMMA.16816.F32 R60, R84.reuse, R58, R24 ;  /* 0x0000003a543c723c */ /* 0x040fe60000001818 */
[----:B------:R-:W-:Y:S04]  /*6460*/  FADD.FTZ R104, R104, R105 ;  /* 0x0000006968687221 */ /* 0x000fe80000010000 */
[----:B------:R-:W-:Y:S01]  /*6470*/  FADD.FTZ R115, R115, R104 ;  /* 0x0000006873737221 */ /* 0x000fe20000010000 */
[C---:B-1----:R-:W-:Y:S03]  /*6480*/  HMMA.16816.F32 R56, R84.reuse, R52, R28 ;  /* 0x000000345438723c */ /* 0x042fe6000000181c */
        /* <DEDUP_REMOVED lines=14> */
.L_x_4236:
        /* <DEDUP_REMOVED lines=11> */
[----:B------:R-:W-:-:S03]  /*6620*/  SHF.R.U32.HI R18, RZ, 0x2, R91 ;  /* 0x00000002ff127819 */ /* 0x000fc6000001165b */
[----:B------:R-:W2:Y:S08]  /*6630*/  LDC.64 R14, c[0x0][0x430] ;  /* 0x00010c00ff0e7b82 */ /* 0x000eb00000000a00 */
        /* <DEDUP_REMOVED lines=10> */
[----:B------:R-:W-:Y:S01]  /*66e0*/  LOP3.LUT R9, R90, 0xd8, RZ, 0xc0, !PT ;  /* 0x000000d85a097812 */ /* 0x000fe200078ec0ff */
[----:B----4-:R-:W-:-:S02]  /*66f0*/  IMAD R21, R16, R21, UR6 ;  /* 0x0000000610157e24 */ /* 0x010fc4000f8e0215 */
[----:B---3--:R-:W-:Y:S01]  /*6700*/  FADD.FTZ R3, R8, R3 ;  /* 0x0000000308037221 */ /* 0x008fe20000010000 */
[----:B------:R-:W1:Y:S01]  /*6710*/  MUFU.RCP R5, R12 ;  /* 0x0000000c00057308 */ /* 0x000e620000001000 */
[----:B------:R-:W-:Y:S01]  /*6720*/  FSETP.NE.FTZ.AND P1, PT, R12, RZ, PT ;  /* 0x000000ff0c00720b */ /* 0x000fe20003f35000 */
[----:B------:R-:W-:Y:S01]  /*6730*/  IMAD R16, R23, R16, R21 ;  /* 0x0000001017107224 */ /* 0x000fe200078e0215 */
[----:B------:R-:W-:Y:S02]  /*6740*/  LOP3.LUT R9, R9, 0x18, R114, 0x78, !PT ;  /* 0x0000001809097812 */ /* 0x000fe400078e7872 */
[----:B------:R-:W-:Y:S02]  /*6750*/  FSETP.NE.FTZ.AND P0, PT, R3, RZ, PT ;  /* 0x000000ff0300720b */ /* 0x000fe40003f15000 */
[----:B------:R-:W-:Y:S01]  /*6760*/  LOP3.LUT R9, R9, 0xf24, R90, 0xf8, !PT ;  /* 0x00000f2409097812 */ /* 0x000fe200078ef85a */
[----:B------:R-:W3:Y:S01]  /*6770*/  MUFU.RCP R4, R3 ;  /* 0x0000000300047308 */ /* 0x000ee20000001000 */
[----:B------:R-:W-:-:S04]  /*6780*/  LOP3.LUT R21, R114, 0x30, RZ, 0xc0, !PT ;  /* 0x0000003072157812 */ /* 0x000fc800078ec0ff */
[----:B------:R-:W-:Y:S01]  /*6790*/  LOP3.LUT R21, R21, 0x7, R18, 0xf8, !PT ;  /* 0x0000000715157812 */ /* 0x000fe200078ef812 */
[----:B------:R-:W4:Y:S02]  /*67a0*/  @P1 LDC R19, c[0x0][0x458] ;  /* 0x00011600ff131b82 */ /* 0x000f240000000800 */
[----:B------:R-:W5:Y:S01]  /*67b0*/  @P1 MUFU.LG2 R12, R12 ;  /* 0x0000000c000c1308 */ /* 0x000f620000000c00 */
[----:B-1----:R-:W-:Y:S02]  /*67c0*/  FSEL R6, R5, 1, P1 ;  /* 0x3f80000005067808 */ /* 0x002fe40000800000 */
[----:B------:R-:W-:-:S03]  /*67d0*/  LOP3.LUT R5, R7, R122, RZ, 0xfc, !PT ;  /* 0x0000007a07057212 */ /* 0x000fc600078efcff */
        /* <DEDUP_REMOVED lines=59> */
[----:B-----5:R-:W-:-:S02]  /*6b90*/  @P1 FMUL.FTZ R23, R12, 0.69314718246459960938 ;  /* 0x3f3172180c171820 */ /* 0x020fc40000410000 */
[----:B------:R-:W-:Y:S02]  /*6ba0*/  STS.64 [R7+0x20], R76 ;  /* 0x0000204c07007388 */ /* 0x000fe40000000a00 */
[----:B----4-:R-:W-:Y:S02]  /*6bb0*/  @P1 FFMA.FTZ R14, R2, R19, R23 ;  /* 0x00000013020e1223 */ /* 0x010fe40000010017 */
[----:B------:R-:W-:Y:S04]  /*6bc0*/  STS.64 [R7+0x420], R78 ;  /* 0x0004204e07007388 */ /* 0x000fe80000000a00 */
[----:B------:R-:W-:Y:S04]  /*6bd0*/  STS.64 [R6+0x40], R72 ;  /* 0x0000404806007388 */ /* 0x000fe80000000a00 */
[----:B------:R-:W-:Y:S01]  /*6be0*/  STS.64 [R6+0x440], R74 ;  /* 0x0004404a06007388 */ /* 0x000fe20000000a00 */
[----:B---3--:R-:W-:-:S03]  /*6bf0*/  @P0 FMUL.FTZ R3, R3, 0.69314718246459960938 ;  /* 0x3f31721803030820 */ /* 0x008fc60000410000 */
        /* <DEDUP_REMOVED lines=19> */
[----:B------:R4:W-:Y:S01]  /*6d30*/  STS.64 [R13+0x4460], R50 ;  /* 0x004460320d007388 */ /* 0x0009e20000000a00 */
[----:B------:R-:W-:Y:S01]  /*6d40*/  BAR.SYNC.DEFER_BLOCKING 0x0 ;  /* 0x0000000000007b1d */ /* 0x000fe20000010000 */
[----:B---3--:R-:W-:-:S06]  /*6d50*/  USHF.L.U32 UR6, UR5, 0x6, URZ ;  /* 0x0000000605067899 */ /* 0x008fcc00080006ff */
[----:B------:R-:W-:Y:S01]  /*6d60*/  IMAD R16, R16, R15, UR6 ;  /* 0x0000000610107e24 */ /* 0x000fe2000f8e020f */
[----:B----4-:R-:W-:Y:S01]  /*6d70*/  MOV R13, 0xff800000 ;  /* 0xff800000000d7802 */ /* 0x010fe20000000f00 */
        /* <DEDUP_REMOVED lines=16> */
.L_x_4242:
[----:B------:R-:W-:Y:S05]  /*6e80*/  BSYNC.RECONVERGENT B0 ;  /* 0x0000000000007941 */ /* 0x000fea0003800200 */
.L_x_4241:
        /* <DEDUP_REMOVED lines=8> */
[C---:B--2---:R-:W-:Y:S01]  /*6f10*/  IADD3 R2, P0, PT, R0.reuse, R91, RZ ;  /* 0x0000005b00027210 */ /* 0x044fe20007f1e0ff */
        /* <DEDUP_REMOVED lines=13> */
[----:B------:R-:W-:Y:S04]  /*6ff0*/  STG.E.128 desc[UR20][R54.64+0x80], R40 ;  /* 0x0000802836007986 */ /* 0x000fe8000c101d14 */
[----:B------:R-:W-:Y:S04]  /*7000*/  STG.E.128 desc[UR20][R54.64+0x1880], R36 ;  /* 0x0018802436007986 */ /* 0x000fe8000c101d14 */
[----:B--2---:R-:W-:Y:S04]  /*7010*/  STG.E.128 desc[UR20][R54.64+0x3080], R32 ;  /* 0x0030802036007986 */ /* 0x004fe8000c101d14 */
[----:B------:R-:W-:Y:S04]  /*7020*/  STG.E.128 desc[UR20][R54.64+0x4880], R28 ;  /* 0x0048801c36007986 */ /* 0x000fe8000c101d14 */
[----:B---3--:R-:W-:Y:S04]  /*7030*/  STG.E.128 desc[UR20][R54.64+0x100], R24 ;  /* 0x0001001836007986 */ /* 0x008fe8000c101d14 */
[----:B------:R-:W-:Y:S04]  /*7040*/  STG.E.128 desc[UR20][R54.64+0x1900], R20 ;  /* 0x0019001436007986 */ /* 0x000fe8000c101d14 */
[----:B------:R-:W-:Y:S04]  /*7050*/  STG.E.128 desc[UR20][R54.64+0x3100], R16 ;  /* 0x0031001036007986 */ /* 0x000fe8000c101d14 */
[----:B------:R-:W-:Y:S01]  /*7060*/  STG.E.128 desc[UR20][R54.64+0x4900], R12 ;  /* 0x0049000c36007986 */ /* 0x000fe2000c101d14 */
[----:B------:R-:W-:Y:S05]  /*7070*/  EXIT ;  /* 0x000000000000794d */ /* 0x000fea0003800000 */
.L_x_4243:
        /* <DEDUP_REMOVED lines=16> */
.L_x_5539:


//--------------------- .text._ZN5flash24flash_fwd_splitkv_kernelI23Flash_fwd_kernel_traitsILi96ELi64ELi64ELi4ELb0ELb0EN7cutlass6half_tE19Flash_kernel_traitsILi96ELi64ELi64ELi4ES3_EELb1ELb0ELb0ELb0ELb1ELb0ELb0ELb0EEEvNS_16Flash_fwd_paramsE --------------------------
	.section	.text._ZN5flash24flash_fwd_splitkv_kernelI23Flash_fwd_kernel_traitsILi96ELi64ELi64ELi4ELb0ELb0EN7cutlass6half_tE19Flash_kernel_traitsILi96ELi64ELi64ELi4ES3_EELb1ELb0ELb0ELb0ELb1ELb0ELb0ELb0EEEvNS_16Flash_fwd_paramsE,"ax",@progbits
	.align	128
        .global         _ZN5flash24flash_fwd_splitkv_kernelI23Flash_fwd_kernel_traitsILi96ELi64ELi64ELi4ELb0ELb0EN7cutlass6half_tE19Flash_kernel_traitsILi96ELi64ELi64ELi4ES3_EELb1ELb0ELb0ELb0ELb1ELb0ELb0ELb0EEEvNS_16Flash_fwd_paramsE
        .type           _ZN5flash24flash_fwd_splitkv_kernelI23Flash_fwd_kernel_traitsILi96ELi64ELi64ELi4ELb0ELb0EN7cutlass6half_tE19Flash_kernel_traitsILi96ELi64ELi64ELi4ES3_EELb1ELb0ELb0ELb0ELb1ELb0ELb0ELb0EEEvNS_16Flash_fwd_paramsE,@function
        .size           _ZN5flash24flash_fwd_splitkv_kernelI23Flash_fwd_kernel_traitsILi96ELi64ELi64ELi4ELb0ELb0EN7cutlass6half_tE19Flash_kernel_traitsILi96ELi64ELi64ELi4ES3_EELb1ELb0ELb0ELb0ELb1ELb0ELb0ELb0EEEvNS_16Flash_fwd_paramsE,(.L_x_5540 - _ZN5flash24flash_fwd_splitkv_kernelI23Flash_fwd_kernel_traitsILi96ELi64ELi64ELi4ELb0ELb0EN7cutlass6half_tE19Flash_kernel_traitsILi96ELi64ELi64ELi4ES3_EELb1ELb0ELb0ELb0ELb1ELb0ELb0ELb0EEEvNS_16Flash_fwd_paramsE)
        .other          _ZN5flash24flash_fwd_splitkv_kernelI23Flash_fwd_kernel_traitsILi96ELi64ELi64ELi4ELb0ELb0EN7cutlass6half_tE19Flash_kernel_traitsILi96ELi64ELi64ELi4ES3_EELb1ELb0ELb0ELb0ELb1ELb0ELb0ELb0EEEvNS_16Flash_fwd_paramsE,@"STO_CUDA_ENTRY STV_DEFAULT"
_ZN5flash24flash_fwd_splitkv_kernelI23Flash_fwd_kernel_traitsILi96ELi64ELi64ELi4ELb0ELb0EN7cutlass6half_tE19Flash_kernel_traitsILi96ELi64ELi64ELi4ES3_EELb1ELb0ELb0ELb0ELb1ELb0ELb0ELb0EEEvNS_16Flash_fwd_paramsE:
.text._ZN5flash24flash_fwd_splitkv_kernelI23Flash_fwd_kernel_traitsILi96ELi64ELi64ELi4ELb0ELb0EN7cutlass6half_tE19Flash_kernel_traitsILi96ELi64ELi64ELi4ES3_EELb1ELb0ELb0ELb0ELb1ELb0ELb0ELb0EEEvNS_16Flash_fwd_paramsE:
        /* <DEDUP_REMOVED lines=26> */
[----:B------:R-:W-:Y:S01]  /*01a0*/  @P3 IADD3 R14, P1, PT, R9, UR6, RZ ;  /* 0x00000006090e3c10 */ /* 0x000fe2000ff3e0ff */
[----:B------:R-:W2:Y:S01]  /*01b0*/  @!P4 LDC R97, c[0x0][0x434] ;  /* 0x00010d00ff61cb82 */ /* 0x000ea20000000800 */
[----:B------:R-:W-:-:S02]  /*01c0*/  @P2 IADD3.X R3, PT, PT, R4, UR5, RZ, P0, !PT ;  /* 0x0000000504032c10 */ /* 0x000fc400087fe4ff */
[----:B------:R-:W-:-:S03]  /*01d0*/  @P3 IADD3.X R15, PT, PT, R4, UR7, RZ, P1, !PT ;  /* 0x00000007040f3c10 */ /* 0x000fc60008ffe4ff */
[----:B------:R2:W5:Y:S02]  /*01e0*/  @P2 LDG.E R87, desc[UR16][R2.64] ;  /* 0x0000001002572981 */ /* 0x000564000c1e1900 */
[----:B------:R-:W2:Y:S02]  /*01f0*/  @!P2 LDC R10, c[0x0][0x43c] ;  /* 0x00010f00ff0aab82 */ /* 0x000ea40000000800 */
[----:B------:R2:W5:Y:S01]  /*0200*/  @P3 LDG.E R0, desc[UR16][R14.64] ;  /* 0x000000100e003981 */ /* 0x000562000c1e1900 */
[----:B-1----:R-:W-:-:S05]  /*0210*/  IADD3 R12, P0, PT, R9, R6, RZ ;  /* 0x00000006090c7210 */ /* 0x002fca0007f1e0ff */
[----:B------:R-:W-:Y:S01]  /*0220*/  IMAD.X R13, R4, 0x1, R7, P0 ;  /* 0x00000001040d7824 */ /* 0x000fe200000e0607 */
[----:B------:R-:W-:-:S04]  /*0230*/  ISETP.NE.U32.AND P0, PT, R6, RZ, PT ;  /* 0x000000ff0600720c */ /* 0x000fc80003f05070 */
[C---:B------:R-:W-:Y:S02]  /*0240*/  ISETP.NE.AND.EX P0, PT, R7.reuse, RZ, PT, P0 ;  /* 0x000000ff0700720c */ /* 0x040fe40003f05300 */
[----:B---3--:R-:W-:Y:S02]  /*0250*/  ISETP.NE.AND P1, PT, RZ, UR4, PT ;  /* 0x00000004ff007c0c */ /* 0x008fe4000bf25270 */
[----:B------:R-:W-:Y:S01]  /*0260*/  ISETP.EQ.U32.AND P3, PT, R6, RZ, PT ;  /* 0x000000ff0600720c */ /* 0x000fe20003f62070 */
[----:B------:R-:W1:Y:S03]  /*0270*/  @!P2 LDC.64 R2, c[0x0][0x488] ;  /* 0x00012200ff02ab82 */ /* 0x000e660000000a00 */
[----:B------:R-:W-:-:S05]  /*0280*/  ISETP.EQ.OR.EX P3, PT, R7, RZ, !P1, P3 ;  /* 0x000000ff0700720c */ /* 0x000fca0004f62730 */
[----:B------:R-:W3:Y:S01]  /*0290*/  @!P0 LDC R7, c[0x0][0x438] ;  /* 0x00010e00ff078b82 */ /* 0x000ee20000000800 */
[----:B------:R-:W-:Y:S02]  /*02a0*/  IMAD.MOV.U32 R5, RZ, RZ, -0x1 ;  /* 0xffffffffff057424 */ /* 0x000fe400078e00ff */
[----:B----4-:R-:W-:-:S05]  /*02b0*/  IMAD.SHL.U32 R94, R23, 0x40, RZ ;  /* 0x00000040175e7824 */ /* 0x010fca00078e00ff */
[----:B------:R4:W5:Y:S01]  /*02c0*/  @!P3 LDG.E R5, desc[UR16][R12.64] ;  /* 0x000000100c05b981 */ /* 0x000962000c1e1900 */
[----:B--2---:R-:W-:-:S05]  /*02d0*/  @P4 IMAD.IADD R97, R11, 0x1, -R130 ;  /* 0x000000010b614824 */ /* 0x004fca00078e0a82 */
[----:B------:R-:W-:Y:S01]  /*02e0*/  ISETP.GT.AND P3, PT, R97, R94, PT ;  /* 0x0000005e6100720c */ /* 0x000fe20003f64270 */
[----:B-1-34-:R-:W-:-:S12]  /*02f0*/  @!P0 BRA `(.L_x_4244) ;  /* 0x00000000000c8947 */ /* 0x01afd80003800000 */
[----:B------:R-:W2:Y:S02]  /*0300*/  @P1 LDG.E R6, desc[UR16][R12.64+0x4] ;  /* 0x000004100c061981 */ /* 0x000ea4000c1e1900 */
[----:B--2--5:R-:W-:-:S06]  /*0310*/  @P1 IADD3 R7, PT, PT, R6, -R5, RZ ;  /* 0x8000000506071210 */ /* 0x024fcc0007ffe0ff */
[----:B------:R1:W5:Y:S02]  /*0320*/  @!P1 LDG.E R7, desc[UR16][R12.64] ;  /* 0x000000100c079981 */ /* 0x000364000c1e1900 */
.L_x_4244:
        /* <DEDUP_REMOVED lines=8> */
[----:B------:R-:W-:Y:S01]  /*03b0*/  VIADD R2, R23, 0x1 ;  /* 0x0000000117027836 */ /* 0x000fe20000000000 */
[----:B------:R-:W1:Y:S02]  /*03c0*/  S2R R86, SR_TID.X ;  /* 0x0000000000567919 */ /* 0x000e640000002100 */
[----:B------:R-:W-:Y:S01]  /*03d0*/  @!P2 IADD3 R87, PT, PT, R10, R7, -R0 ;  /* 0x000000070a57a210 */ /* 0x000fe20007ffe800 */
[----:B------:R-:W-:-:S04]  /*03e0*/  IMAD R2, R2, 0x40, -R97 ;  /* 0x0000004002027824 */ /* 0x000fc800078e0a61 */
        /* <DEDUP_REMOVED lines=15> */
[----:B-1-3--:R-:W-:Y:S05]  /*04e0*/  @P0 BRA `(.L_x_4245) ;  /* 0x0000000400140947 */ /* 0x00afea0003800000 */
        /* <DEDUP_REMOVED lines=10> */
[----:B--2---:R-:W-:-:S04]  /*0590*/  IMAD R7, R7, UR7, R18 ;  /* 0x0000000707077c24 */ /* 0x004fc8000f8e0212 */
[----:B----4-:R-:W-:Y:S02]  /*05a0*/  IMAD R7, R7, UR6, R94 ;  /* 0x0000000607077c24 */ /* 0x010fe4000f8e025e */
[----:B-----5:R-:W-:Y:S01]  /*05b0*/  @!P0 IMAD.WIDE.U32 R10, R8, R4, RZ ;  /* 0x00000004080a8225 */ /* 0x020fe200078e00ff */
[----:B------:R-:W-:-:S03]  /*05c0*/  LOP3.LUT R4, R0, 0x18, RZ, 0xc0, !PT ;  /* 0x0000001800047812 */ /* 0x000fc600078ec0ff */
[----:B------:R-:W-:Y:S01]  /*05d0*/  @!P0 IMAD R0, R8, R5, R11 ;  /* 0x0000000508008224 */ /* 0x000fe200078e020b */
[----:B------:R-:W-:Y:S01]  /*05e0*/  MOV R5, RZ ;  /* 0x000000ff00057202 */ /* 0x000fe20000000f00 */
[----:B-1----:R-:W-:-:S04]  /*05f0*/  @P0 IMAD.WIDE.U32 R8, R130, R2, RZ ;  /* 0x0000000282080225 */ /* 0x002fc800078e00ff */
[----:B------:R-:W-:Y:S01]  /*0600*/  IMAD.WIDE.U32 R4, R94, R2, R4 ;  /* 0x000000025e047225 */ /* 0x000fe200078e0004 */
[----:B------:R-:W-:Y:S02]  /*0610*/  @P0 MOV R10, R8 ;  /* 0x00000008000a0202 */ /* 0x000fe40000000f00 */
[----:B------:R-:W-:Y:S01]  /*0620*/  IADD3 R8, PT, PT, R6, 0x20, RZ ;  /* 0x0000002006087810 */ /* 0x000fe20007ffe0ff */
[-C--:B------:R-:W-:Y:S01]  /*0630*/  @P0 IMAD R0, R130, R3.reuse, R9 ;  /* 0x0000000382000224 */ /* 0x080fe200078e0209 */
[----:B------:R-:W-:Y:S01]  /*0640*/  IADD3 R4, P0, PT, R10, R4, RZ ;  /* 0x000000040a047210 */ /* 0x000fe20007f1e0ff */
[----:B------:R-:W-:Y:S01]  /*0650*/  IMAD R5, R94, R3, R5 ;  /* 0x000000035e057224 */ /* 0x000fe200078e0205 */
[----:B------:R-:W-:-:S04]  /*0660*/  ISETP.GE.AND P1, PT, R8, R97, PT ;  /* 0x000000610800720c */ /* 0x000fc80003f26270 */
[----:B------:R-:W-:Y:S02]  /*0670*/  IADD3.X R5, PT, PT, R0, R5, RZ, P0, !PT ;  /* 0x0000000500057210 */ /* 0x000fe400007fe4ff */
[----:B------:R-:W-:Y:S01]  /*0680*/  ISETP.GE.AND P0, PT, R6, R97, PT ;  /* 0x000000610600720c */ /* 0x000fe20003f06270 */
[----:B---3--:R-:W-:-:S04]  /*0690*/  IMAD.WIDE.U32 R4, R18, UR4, R4 ;  /* 0x0000000412047c25 */ /* 0x008fc8000f8e0004 */
[----:B------:R-:W-:-:S08]  /*06a0*/  IMAD R19, R18, UR5, R5 ;  /* 0x0000000512137c24 */ /* 0x000fd0000f8e0205 */
        /* <DEDUP_REMOVED lines=10> */
.L_x_4247:
[----:B------:R-:W-:Y:S05]  /*0750*/  BSYNC.RECONVERGENT B0 ;  /* 0x0000000000007941 */ /* 0x000fea0003800200 */
.L_x_4246:
[----:B------:R-:W-:Y:S04]  /*0760*/  BSSY.RECONVERGENT B0, `(.L_x_4248) ;  /* 0x000000f000007945 */ /* 0x000fe80003800200 */
[----:B------:R-:W-:Y:S05]  /*0770*/  @P1 BRA `(.L_x_4249) ;  /* 0x0000000000341947 */ /* 0x000fea0003800000 */
[----:B------:R-:W2:Y:S01]  /*0780*/  LDCU.64 UR4, c[0x0][0x3f0] ;  /* 0x00007e00ff0477ac */ /* 0x000ea20008000a00 */
[----:B------:R-:W-:Y:S02]  /*0790*/  IADD3 R5, P0, PT, R6, 0x20, RZ ;  /* 0x0000002006057810 */ /* 0x000fe40007f1e0ff */
[----:B------:R-:W-:Y:S02]  /*07a0*/  MOV R18, R4 ;  /* 0x0000000400127202 */ /* 0x000fe40000000f00 */
[----:B------:R-:W-:-:S03]  /*07b0*/  IADD3.X R9, PT, PT, RZ, RZ, RZ, P0, !PT ;  /* 0x000000ffff097210 */ /* 0x000fc600007fe4ff */
[----:B------:R-:W-:-:S04]  /*07c0*/  IMAD.WIDE.U32 R18, R5, R2, R18 ;  /* 0x0000000205127225 */ /* 0x000fc800078e0012 */
[----:B------:R-:W-:-:S04]  /*07d0*/  IMAD R0, R9, R2, RZ ;  /* 0x0000000209007224 */ /* 0x000fc800078e02ff */
[----:B------:R-:W-:Y:S01]  /*07e0*/  IMAD R3, R5, R3, R0 ;  /* 0x0000000305037224 */ /* 0x000fe200078e0200 */
[----:B--2---:R-:W-:-:S04]  /*07f0*/  LEA R2, P0, R18, UR4, 0x1 ;  /* 0x0000000412027c11 */ /* 0x004fc8000f8008ff */
[----:B------:R-:W-:-:S04]  /*0800*/  IADD3 R3, PT, PT, R19, R3, RZ ;  /* 0x0000000313037210 */ /* 0x000fc80007ffe0ff */
[----:B------:R-:W-:-:S05]  /*0810*/  LEA.HI.X R3, R18, UR5, R3, 0x1, P0 ;  /* 0x0000000512037c11 */ /* 0x000fca00080f0c03 */
[----:B------:R2:W-:Y:S04]  /*0820*/  STG.E.128 desc[UR16][R2.64], RZ ;  /* 0x000000ff02007986 */ /* 0x0005e8000c101d10 */
[----:B------:R2:W-:Y:S04]  /*0830*/  STG.E.128 desc[UR16][R2.64+0x40], RZ ;  /* 0x000040ff02007986 */ /* 0x0005e8000c101d10 */
[----:B------:R2:W-:Y:S02]  /*0840*/  STG.E.128 desc[UR16][R2.64+0x80], RZ ;  /* 0x000080ff02007986 */ /* 0x0005e4000c101d10 */
.L_x_4249:
[----:B------:R-:W-:Y:S05]  /*0850*/  BSYNC.RECONVERGENT B0 ;  /* 0x0000000000007941 */ /* 0x000fea0003800200 */
.L_x_4248:
        /* <DEDUP_REMOVED lines=14> */
.L_x_4245:
        /* <DEDUP_REMOVED lines=8> */
[----:B------:R-:W-:-:S06]  /*09c0*/  IADD3.X R7, PT, PT, R4, UR5, RZ, P0, !PT ;  /* 0x0000000504077c10 */ /* 0x000fcc00087fe4ff */
[----:B------:R1:W5:Y:S03]  /*09d0*/  LDG.E R7, desc[UR16][R6.64] ;  /* 0x0000001006077981 */ /* 0x000366000c1e1900 */
.L_x_4250:
[----:B------:R-:W-:Y:S05]  /*09e0*/  BRA.U !UP1, `(.L_x_4251) ;  /* 0x0000000509887547 */ /* 0x000fea000b800000 */
[----:B------:R-:W2:Y:S01]  /*09f0*/  LDC R13, c[0x0][0x4f0] ;  /* 0x00013c00ff0d7b82 */ /* 0x000ea20000000800 */
[----:B------:R-:W-:Y:S01]  /*0a00*/  LEA R0, R3, 0xffffffc0, 0x6 ;  /* 0xffffffc003007811 */ /* 0x000fe200078e30ff */
[----:B------:R-:W3:Y:S03]  /*0a10*/  LDCU.64 UR4, c[0x0][0x4e8] ;  /* 0x00009d00ff0477ac */ /* 0x000ee60008000a00 */
[----:B------:R-:W-:Y:S01]  /*0a20*/  IABS R2, R0 ;  /* 0x0000000000027213 */ /* 0x000fe20000000000 */
[----:B------:R-:W4:Y:S01]  /*0a30*/  LDCU.64 UR6, c[0x0][0x3a0] ;  /* 0x00007400ff0677ac */ /* 0x000f220008000a00 */
[----:B------:R-:W-:Y:S01]  /*0a40*/  MOV R10, RZ ;  /* 0x000000ff000a7202 */ /* 0x000fe20000000f00 */
[----:B------:R-:W4:Y:S01]  /*0a50*/  LDCU.64 UR12, c[0x0][0x3b8] ;  /* 0x00007700ff0c77ac */ /* 0x000f220008000a00 */
[----:B------:R-:W4:Y:S01]  /*0a60*/  LDCU.64 UR10, c[0x0][0x3c0] ;  /* 0x00007800ff0a77ac */ /* 0x000f220008000a00 */
[----:B--2---:R-:W-:-:S04]  /*0a70*/  IABS R5, R13 ;  /* 0x0000000d00057213 */ /* 0x004fc80000000000 */
[----:B------:R-:W1:Y:S08]  /*0a80*/  I2F.RP R9, R5 ;  /* 0x0000000500097306 */ /* 0x000e700000209400 */
[----:B-1----:R-:W1:Y:S02]  /*0a90*/  MUFU.RCP R6, R9 ;  /* 0x0000000900067308 */ /* 0x002e640000001000 */
[----:B-1----:R-:W-:-:S06]  /*0aa0*/  IADD3 R6, PT, PT, R6, 0xffffffe, RZ ;  /* 0x0ffffffe06067810 */ /* 0x002fcc0007ffe0ff */
[----:B-----5:R-:W1:Y:S02]  /*0ab0*/  F2I.FTZ.U32.TRUNC.NTZ R7, R6 ;  /* 0x0000000600077305 */ /* 0x020e64000021f000 */
        /* <DEDUP_REMOVED lines=25> */
[----:B------:R-:W3:Y:S01]  /*0c50*/  LDG.E R6, desc[UR16][R14.64] ;  /* 0x000000100e067981 */ /* 0x000ee2000c1e1900 */
[----:B-1----:R-:W-:Y:S01]  /*0c60*/  IABS R2, R5 ;  /* 0x0000000500027213 */ /* 0x002fe20000000000 */
[----:B----4-:R-:W-:Y:S01]  /*0c70*/  IMAD.U32 R88, RZ, RZ, UR10 ;  /* 0x0000000aff587e24 */ /* 0x010fe2000f8e00ff */
[----:B------:R-:W-:Y:S01]  /*0c80*/  IADD3 R7, PT, PT, -R7, RZ, RZ ;  /* 0x000000ff07077210 */ /* 0x000fe20007ffe1ff */
[----:B------:R-:W-:Y:S01]  /*0c90*/  IMAD.U32 R89, RZ, RZ, UR11 ;  /* 0x0000000bff597e24 */ /* 0x000fe2000f8e00ff */
[----:B------:R-:W1:Y:S01]  /*0ca0*/  I2F.RP R12, R2 ;  /* 0x00000002000c7306 */ /* 0x000e620000209400 */
[----:B------:R-:W-:Y:S02]  /*0cb0*/  MOV R84, UR12 ;  /* 0x0000000c00547c02 */ /* 0x000fe40008000f00 */
[----:B------:R-:W-:Y:S01]  /*0cc0*/  IMAD R0, R13, R7, R0 ;  /* 0x000000070d007224 */ /* 0x000fe200078e0200 */
[----:B------:R-:W-:-:S04]  /*0cd0*/  MOV R85, UR13 ;  /* 0x0000000d00557c02 */ /* 0x000fc80008000f00 */
[----:B-1----:R-:W1:Y:S02]  /*0ce0*/  MUFU.RCP R11, R12 ;  /* 0x0000000c000b7308 */ /* 0x002e640000001000 */
[----:B-1----:R-:W-:-:S06]  /*0cf0*/  VIADD R11, R11, 0xffffffe ;  /* 0x0ffffffe0b0b7836 */ /* 0x002fcc0000000000 */
        /* <DEDUP_REMOVED lines=27> */
[----:B--2---:R-:W-:Y:S02]  /*0eb0*/  IMAD R9, R9, UR4, RZ ;  /* 0x0000000409097c24 */ /* 0x004fe4000f8e02ff */
        /* <DEDUP_REMOVED lines=10> */
[----:B------:R-:W-:Y:S01]  /*0f60*/  IMAD.MOV.U32 R12, RZ, RZ, R6 ;  /* 0x000000ffff0c7224 */ /* 0x000fe200078e0006 */
[----:B------:R-:W-:Y:S01]  /*0f70*/  IADD3 R13, PT, PT, R7, R5, RZ ;  /* 0x00000005070d7210 */ /* 0x000fe20007ffe0ff */
[C---:B-1----:R-:W-:Y:S02]  /*0f80*/  IMAD R5, R0.reuse, UR4, RZ ;  /* 0x0000000400057c24 */ /* 0x042fe4000f8e02ff */
[----:B------:R-:W-:Y:S02]  /*0f90*/  IMAD R7, R0, UR6, RZ ;  /* 0x0000000600077c24 */ /* 0x000fe4000f8e02ff */
[----:B------:R-:W-:-:S02]  /*0fa0*/  IMAD R5, R4, UR5, R5 ;  /* 0x0000000504057c24 */ /* 0x000fc4000f8e0205 */
[----:B------:R-:W-:-:S04]  /*0fb0*/  IMAD.WIDE.U32 R20, R4, UR4, R10 ;  /* 0x0000000404147c25 */ /* 0x000fc8000f8e000a */
[C---:B------:R-:W-:Y:S01]  /*0fc0*/  IMAD R7, R4.reuse, UR7, R7 ;  /* 0x0000000704077c24 */ /* 0x040fe2000f8e0207 */
[----:B------:R-:W-:Y:S01]  /*0fd0*/  IADD3 R14, PT, PT, R21, R5, RZ ;  /* 0x00000005150e7210 */ /* 0x000fe20007ffe0ff */
[----:B------:R-:W-:-:S05]  /*0fe0*/  IMAD.WIDE.U32 R12, R4, UR6, R12 ;  /* 0x00000006040c7c25 */ /* 0x000fca000f8e000c */
[----:B------:R-:W-:Y:S01]  /*0ff0*/  IADD3 R2, PT, PT, R13, R7, RZ ;  /* 0x000000070d027210 */ /* 0x000fe20007ffe0ff */
[----:B------:R-:W-:Y:S06]  /*1000*/  BRA `(.L_x_4252) ;  /* 0x00000004004c7947 */ /* 0x000fec0003800000 */
.L_x_4251:
[----:B------:R-:W-:-:S13]  /*1010*/  ISETP.NE.AND P0, PT, R5, -0x1, PT ;  /* 0xffffffff0500780c */ /* 0x000fda0003f05270 */
        /* <DEDUP_REMOVED lines=14> */
.L_x_4253:
[----:B------:R-:W2:Y:S01]  /*1100*/  LDC.64 R84, c[0x0][0x3b8] ;  /* 0x0000ee00ff547b82 */ /* 0x000ea20000000a00 */
[----:B------:R-:W-:-:S05]  /*1110*/  IADD3 R12, PT, PT, R0, R5, RZ ;  /* 0x00000005000c7210 */ /* 0x000fca0007ffe0ff */
[C---:B--2---:R-:W-:Y:S02]  /*1120*/  IMAD R11, R12.reuse, R85, RZ ;  /* 0x000000550c0b7224 */ /* 0x044fe400078e02ff */
[----:B------:R-:W-:-:S05]  /*1130*/  IMAD.WIDE.U32 R12, R12, R84, RZ ;  /* 0x000000540c0c7225 */ /* 0x000fca00078e00ff */
[----:B------:R-:W-:Y:S02]  /*1140*/  IADD3 R11, PT, PT, R13, R11, RZ ;  /* 0x0000000b0d0b7210 */ /* 0x000fe40007ffe0ff */
[----:B------:R-:W-:Y:S02]  /*1150*/  MOV R10, R12 ;  /* 0x0000000c000a7202 */ /* 0x000fe40000000f00 */
.L_x_4254:
        /* <DEDUP_REMOVED lines=14> */
.L_x_4255:
[----:B------:R-:W2:Y:S01]  /*1240*/  LDC.64 R88, c[0x0][0x3c0] ;  /* 0x0000f000ff587b82 */ /* 0x000ea20000000a00 */
[----:B------:R-:W-:-:S05]  /*1250*/  IADD3 R5, PT, PT, R0, R5, RZ ;  /* 0x0000000500057210 */ /* 0x000fca0007ffe0ff */
[C---:B--2---:R-:W-:Y:S02]  /*1260*/  IMAD R13, R5.reuse, R89, RZ ;  /* 0x00000059050d7224 */ /* 0x044fe400078e02ff */
[----:B------:R-:W-:-:S05]  /*1270*/  IMAD.WIDE.U32 R4, R5, R88, RZ ;  /* 0x0000005805047225 */ /* 0x000fca00078e00ff */
[----:B------:R-:W-:Y:S02]  /*1280*/  IADD3 R13, PT, PT, R5, R13, RZ ;  /* 0x0000000d050d7210 */ /* 0x000fe40007ffe0ff */
[----:B------:R-:W-:-:S07]  /*1290*/  MOV R12, R4 ;  /* 0x00000004000c7202 */ /* 0x000fce0000000f00 */
.L_x_4256:
[----:B------:R-:W2:Y:S01]  /*12a0*/  LDC R9, c[0x0][0x3e8] ;  /* 0x0000fa00ff097b82 */ /* 0x000ea20000000800 */
[----:B------:R-:W-:Y:S02]  /*12b0*/  CS2R R136, SRZ ;  /* 0x0000000000887805 */ /* 0x000fe4000001ff00 */
[----:B--2---:R-:W-:-:S04]  /*12c0*/  IABS R0, R9 ;  /* 0x0000000900007213 */ /* 0x004fc80000000000 */
        /* <DEDUP_REMOVED lines=39> */
.L_x_4252:
[----:B------:R-:W-:Y:S01]  /*1540*/  ISETP.NE.AND P0, PT, R130, -0x1, PT ;  /* 0xffffffff8200780c */ /* 0x000fe20003f05270 */
[----:B------:R-:W-:Y:S01]  /*1550*/  IMAD.IADD R123, R97, 0x1, -R94 ;  /* 0x00000001617b7824 */ /* 0x000fe200078e0a5e */
[----:B------:R-:W-:Y:S01]  /*1560*/  SHF.R.U32.HI R98, RZ, 0x2, R86 ;  /* 0x00000002ff627819 */ /* 0x000fe20000011656 */
[C---:B------:R-:W-:Y:S01]  /*1570*/  IMAD.SHL.U32 R124, R86.reuse, 0x8, RZ ;  /* 0x00000008567c7824 */ /* 0x040fe200078e00ff */
[----:B------:R-:W1:Y:S01]  /*1580*/  LDCU.64 UR4, c[0x0][0x3c8] ;  /* 0x00007900ff0477ac */ /* 0x000e620008000a00 */
[----:B------:R-:W-:Y:S01]  /*1590*/  LOP3.LUT R133, R86, 0x18, RZ, 0xc0, !PT ;  /* 0x0000001856857812 */ /* 0x000fe200078ec0ff */
[----:B------:R-:W-:Y:S01]  /*15a0*/  IMAD.MOV.U32 R99, RZ, RZ, RZ ;  /* 0x000000ffff637224 */ /* 0x000fe200078e00ff */
[CC--:B------:R-:W-:Y:S01]  /*15b0*/  ISETP.GE.AND P6, PT, R98.reuse, R123.reuse, PT ;  /* 0x0000007b6200720c */ /* 0x0c0fe20003fc6270 */
[----:B------:R-:W-:Y:S01]  /*15c0*/  VIADD R0, R98, 0x20 ;  /* 0x0000002062007836 */ /* 0x000fe20000000000 */
[----:B------:R-:W-:Y:S01]  /*15d0*/  LOP3.LUT R13, R124, 0x18, RZ, 0xc0, !PT ;  /* 0x000000187c0d7812 */ /* 0x000fe200078ec0ff */
[----:B------:R-:W-:Y:S01]  /*15e0*/  IMAD.WIDE.U32 R22, R23, 0x40, R98 ;  /* 0x0000004017167825 */ /* 0x000fe200078e0062 */
[----:B------:R-:W2:Y:S02]  /*15f0*/  LDCU.64 UR6, c[0x0][0x388] ;  /* 0x00007100ff0677ac */ /* 0x000ea40008000a00 */
[----:B------:R-:W3:Y:S01]  /*1600*/  @P0 LDC.64 R4, c[0x0][0x3b0] ;  /* 0x0000ec00ff040b82 */ /* 0x000ee20000000a00 */
[----:B------:R-:W-:Y:S01]  /*1610*/  ISETP.GE.AND P5, PT, R0, R123, PT ;  /* 0x0000007b0000720c */ /* 0x000fe20003fa6270 */
[----:B------:R-:W-:-:S02]  /*1620*/  IMAD.SHL.U32 R92, R3, 0x40, RZ ;  /* 0x00000040035c7824 */ /* 0x000fc400078e00ff */
[----:B------:R-:W-:Y:S02]  /*1630*/  IMAD.SHL.U32 R95, R86, 0x20, RZ ;  /* 0x00000020565f7824 */ /* 0x000fe400078e00ff */
[----:B------:R-:W-:Y:S02]  /*1640*/  IMAD.MOV.U32 R90, RZ, RZ, 0x20 ;  /* 0x00000020ff5a7424 */ /* 0x000fe400078e00ff */
[----:B------:R-:W4:Y:S08]  /*1650*/  @!P0 LDC.64 R6, c[0x0][0x398] ;  /* 0x0000e600ff068b82 */ /* 0x000f300000000a00 */
[----:B------:R-:W5:Y:S01]  /*1660*/  @!P6 LDC.64 R10, c[0x0][0x3b0] ;  /* 0x0000ec00ff0aeb82 */ /* 0x000f620000000a00 */
[----:B---3--:R-:W-:Y:S01]  /*1670*/  @P0 IMAD.WIDE.U32 R24, R130, R4, RZ ;  /* 0x0000000482180225 */ /* 0x008fe200078e00ff */
[----:B------:R-:W-:-:S03]  /*1680*/  LOP3.LUT R4, R124, 0x1f20, RZ, 0xc0, !PT ;  /* 0x00001f207c047812 */ /* 0x000fc600078ec0ff */
[----:B----4-:R-:W-:Y:S01]  /*1690*/  @!P0 IMAD.WIDE.U32 R16, R8, R6, RZ ;  /* 0x0000000608108225 */ /* 0x010fe200078e00ff */
[----:B------:R-:W-:-:S03]  /*16a0*/  LOP3.LUT R6, R124, 0xd8, RZ, 0xc0, !PT ;  /* 0x000000d87c067812 */ /* 0x000fc600078ec0ff */
[----:B------:R-:W-:Y:S01]  /*16b0*/  @P0 IMAD.MOV.U32 R16, RZ, RZ, R24 ;  /* 0x000000ffff100224 */ /* 0x000fe200078e0018 */
[----:B------:R-:W-:Y:S01]  /*16c0*/  LOP3.LUT R131, R6, R133, RZ, 0x3c, !PT ;  /* 0x0000008506837212 */ /* 0x000fe200078e3cff */
[----:B------:R-:W-:Y:S02]  /*16d0*/  @!P0 IMAD R7, R8, R7, R17 ;  /* 0x0000000708078224 */ /* 0x000fe400078e0211 */
[----:B------:R-:W-:Y:S01]  /*16e0*/  @P0 IMAD R7, R130, R5, R25 ;  /* 0x0000000582070224 */ /* 0x000fe200078e0219 */
[----:B------:R-:W-:Y:S01]  /*16f0*/  IADD3 R16, P0, PT, R13, R16, RZ ;  /* 0x000000100d107210 */ /* 0x000fe20007f1e0ff */
[----:B------:R-:W3:Y:S01]  /*1700*/  @!P5 LDC.64 R8, c[0x0][0x3b0] ;  /* 0x0000ec00ff08db82 */ /* 0x000ee20000000a00 */
[----:B------:R-:W-:-:S03]  /*1710*/  LOP3.LUT R131, R4, R131, RZ, 0xfc, !PT ;  /* 0x0000008304837212 */ /* 0x000fc600078efcff */
[----:B------:R-:W-:Y:S01]  /*1720*/  IMAD.X R17, RZ, RZ, R7, P0 ;  /* 0x000000ffff117224 */ /* 0x000fe200000e0607 */
[----:B------:R-:W-:Y:S01]  /*1730*/  IADD3 R20, P0, PT, R13, R20, RZ ;  /* 0x000000140d147210 */ /* 0x000fe20007f1e0ff */
[C---:B-1----:R-:W-:Y:S02]  /*1740*/  IMAD.WIDE.U32 R16, R18.reuse, UR4, R16 ;  /* 0x0000000412107c25 */ /* 0x042fe4000f8e0010 */
[----:B------:R-:W1:Y:S01]  /*1750*/  @!P6 LDC.64 R6, c[0x0][0x380] ;  /* 0x0000e000ff06eb82 */ /* 0x000e620000000a00 */
[----:B------:R-:W-:Y:S01]  /*1760*/  UMOV UR4, 0x400 ;  /* 0x0000040000047882 */ /* 0x000fe20000000000 */
[----:B------:R-:W-:Y:S02]  /*1770*/  IMAD R19, R18, UR5, R17 ;  /* 0x0000000512137c24 */ /* 0x000fe4000f8e0211 */
[----:B------:R-:W-:Y:S01]  /*1780*/  IMAD.X R21, RZ, RZ, R14, P0 ;  /* 0x000000ffff157224 */ /* 0x000fe200000e060e */
[----:B------:R-:W-:Y:S01]  /*1790*/  @!P5 IADD3 R15, P0, PT, R22, 0x20, RZ ;  /* 0x00000020160fd810 */ /* 0x000fe20007f1e0ff */
[----:B-----5:R-:W-:-:S02]  /*17a0*/  @!P6 IMAD R14, R23, R10, RZ ;  /* 0x0000000a170ee224 */ /* 0x020fc400078e02ff */
[----:B------:R-:W4:Y:S01]  /*17b0*/  S2UR UR5, SR_CgaCtaId ;  /* 0x00000000000579c3 */ /* 0x000f220000008800 */
[----:B------:R-:W-:Y:S02]  /*17c0*/  @!P6 IMAD.MOV.U32 R18, RZ, RZ, R16 ;  /* 0x000000ffff12e224 */ /* 0x000fe400078e0010 */
[C---:B------:R-:W-:Y:S02]  /*17d0*/  @!P6 IMAD R14, R22.reuse, R11, R14 ;  /* 0x0000000b160ee224 */ /* 0x040fe400078e020e */
[----:B------:R-:W-:Y:S02]  /*17e0*/  @!P5 IMAD.X R11, RZ, RZ, R23, P0 ;  /* 0x000000ffff0bd224 */ /* 0x000fe400000e0617 */
[--C-:B------:R-:W-:Y:S01]  /*17f0*/  @!P5 IMAD.MOV.U32 R17, RZ, RZ, R19.reuse ;  /* 0x000000ffff11d224 */ /* 0x100fe200078e0013 */
[----:B------:R-:W5:Y:S01]  /*1800*/  @!P5 LDC.64 R4, c[0x0][0x380] ;  /* 0x0000e000ff04db82 */ /* 0x000f620000000a00 */
[----:B------:R-:W-:-:S04]  /*1810*/  @!P6 IMAD.WIDE.U32 R18, R22, R10, R18 ;  /* 0x0000000a1612e225 */ /* 0x000fc800078e0012 */
[----:B---3--:R-:W-:Y:S01]  /*1820*/  @!P5 IMAD R10, R11, R8, RZ ;  /* 0x000000080b0ad224 */ /* 0x008fe200078e02ff */
[----:B------:R-:W-:Y:S01]  /*1830*/  IADD3 R11, PT, PT, R87, 0x40, -R92 ;  /* 0x00000040570b7810 */ /* 0x000fe20007ffe85c */
[----:B------:R-:W-:Y:S01]  /*1840*/  IMAD.WIDE.U32 R20, R98, R84, R20 ;  /* 0x0000005462147225 */ /* 0x000fe200078e0014 */
[----:B-1----:R-:W-:Y:S02]  /*1850*/  @!P6 LEA R6, P1, R18, R6, 0x1 ;  /* 0x000000061206e211 */ /* 0x002fe400078208ff */
[----:B------:R-:W-:Y:S01]  /*1860*/  ISETP.GE.AND P3, PT, R0, R11, PT ;  /* 0x0000000b0000720c */ /* 0x000fe20003f66270 */
[C---:B------:R-:W-:Y:S01]  /*1870*/  IMAD R125, R98.reuse, R85, R21 ;  /* 0x00000055627d7224 */ /* 0x040fe200078e0215 */
[----:B------:R-:W-:Y:S01]  /*1880*/  ISETP.GE.AND P4, PT, R98, R11, PT ;  /* 0x0000000b6200720c */ /* 0x000fe20003f86270 */
[C---:B------:R-:W-:Y:S01]  /*1890*/  @!P5 IMAD R9, R15.reuse, R9, R10 ;  /* 0x000000090f09d224 */ /* 0x040fe200078e020a */
[----:B--2---:R-:W-:Y:S01]  /*18a0*/  LEA R126, P0, R20, UR6, 0x1 ;  /* 0x00000006147e7c11 */ /* 0x004fe2000f8008ff */
[----:B------:R-:W-:Y:S01]  /*18b0*/  @!P5 IMAD.WIDE.U32 R16, R15, R8, R16 ;  /* 0x000000080f10d225 */ /* 0x000fe200078e0010 */
[----:B----4-:R-:W-:Y:S01]  /*18c0*/  ULEA UR5, UR5, UR4, 0x18 ;  /* 0x0000000405057291 */ /* 0x010fe2000f8ec0ff */
[----:B------:R-:W-:-:S02]  /*18d0*/  ISETP.GE.AND P2, PT, R0, R11, PT ;  /* 0x0000000b0000720c */ /* 0x000fc40003f46270 */
[----:B------:R-:W-:Y:S01]  /*18e0*/  @!P6 IMAD.IADD R14, R19, 0x1, R14 ;  /* 0x00000001130ee824 */ /* 0x000fe200078e020e */
[----:B------:R-:W-:Y:S01]  /*18f0*/  LEA.HI.X R125, R20, UR7, R125, 0x1, P0 ;  /* 0x00000007147d7c11 */ /* 0x000fe200080f0c7d */
[----:B------:R-:W-:Y:S01]  /*1900*/  @!P5 IMAD.IADD R9, R17, 0x1, R9 ;  /* 0x000000011109d824 */ /* 0x000fe200078e0209 */
[----:B------:R-:W-:Y:S01]  /*1910*/  LEA R131, R131, UR5, 0x1 ;  /* 0x0000000583837c11 */ /* 0x000fe2000f8e08ff */
[----:B------:R-:W1:Y:S01]  /*1920*/  LDCU.64 UR6, c[0x0][0x390] ;  /* 0x00007200ff0677ac */ /* 0x000e620008000a00 */
[----:B-----5:R-:W-:Y:S01]  /*1930*/  @!P5 LEA R8, P0, R16, R4, 0x1 ;  /* 0x000000041008d211 */ /* 0x020fe200078008ff */
[----:B------:R-:W-:Y:S01]  /*1940*/  IMAD.SHL.U32 R4, R84, 0x20, RZ ;  /* 0x0000002054047824 */ /* 0x000fe200078e00ff */
[----:B------:R-:W-:Y:S01]  /*1950*/  @!P6 LEA.HI.X R7, R18, R7, R14, 0x1, P1 ;  /* 0x000000071207e211 */ /* 0x000fe200008f0c0e */
[----:B------:R-:W-:Y:S01]  /*1960*/  @!P4 IMAD.MOV.U32 R127, RZ, RZ, R125 ;  /* 0x000000ffff7fc224 */ /* 0x000fe200078e007d */
[----:B------:R-:W-:Y:S01]  /*1970*/  @!P5 LEA.HI.X R9, R16, R5, R9, 0x1, P0 ;  /* 0x000000051009d211 */ /* 0x000fe200000f0c09 */
[----:B------:R-:W-:Y:S01]  /*1980*/  IMAD.SHL.U32 R0, R86, 0x10, RZ ;  /* 0x0000001056007824 */ /* 0x000fe200078e00ff */
[----:B------:R-:W-:Y:S01]  /*1990*/  SHF.L.U64.HI R5, R84, 0x5, R85 ;  /* 0x0000000554057819 */ /* 0x000fe20000010255 */
[----:B------:R-:W-:Y:S01]  /*19a0*/  @!PT LDS RZ, [RZ] ;  /* 0x00000000fffff984 */ /* 0x000fe20000000800 */
[----:B------:R-:W-:Y:S01]  /*19b0*/  @!PT LDS RZ, [RZ] ;  /* 0x00000000fffff984 */ /* 0x000fe20000000800 */
[----:B------:R-:W-:Y:S01]  /*19c0*/  @!PT LDS RZ, [RZ] ;  /* 0x00000000fffff984 */ /* 0x000fe20000000800 */
[----:B------:R-:W-:Y:S01]  /*19d0*/  @!P6 LDGSTS.E.BYPASS.LTC128B.128 [R131], desc[UR16][R6.64] ;  /* 0x000000000683efae */ /* 0x000fe2000b981a10 */
[----:B------:R-:W-:-:S02]  /*19e0*/  @!P3 LEA R10, P0, R4, R126, 0x1 ;  /* 0x0000007e040ab211 */ /* 0x000fc400078008ff */
[----:B------:R-:W-:Y:S01]  /*19f0*/  IADD3 R12, P1, PT, R13, R12, RZ ;  /* 0x0000000c0d0c7210 */ /* 0x000fe20007f3e0ff */
[----:B------:R-:W-:Y:S01]  /*1a00*/  @!P6 LDGSTS.E.BYPASS.LTC128B.128 [R131+0x1000], desc[UR16][R6.64+0x40] ;  /* 0x010000400683efae */ /* 0x000fe2000b981a10 */
[----:B------:R-:W-:Y:S01]  /*1a10*/  @!P3 LEA.HI.X R11, R4, R125, R5, 0x1, P0 ;  /* 0x0000007d040bb211 */ /* 0x000fe200000f0c05 */
[----:B------:R-:W-:Y:S02]  /*1a20*/  IMAD.SHL.U32 R5, R88, 0x20, RZ ;  /* 0x0000002058057824 */ /* 0x000fe400078e00ff */
[----:B------:R2:W-:Y:S01]  /*1a30*/  @!P6 LDGSTS.E.BYPASS.LTC128B.128 [R131+0x2000], desc[UR16][R6.64+0x80] ;  /* 0x020000800683efae */ /* 0x0005e2000b981a10 */
[----:B------:R-:W-:Y:S01]  /*1a40*/  IMAD.X R13, RZ, RZ, R2, P1 ;  /* 0x000000ffff0d7224 */ /* 0x000fe200008e0602 */
[----:B------:R-:W-:Y:S02]  /*1a50*/  LOP3.LUT R2, R95, 0xc0, RZ, 0xc0, !PT ;  /* 0x000000c05f027812 */ /* 0x000fe400078ec0ff */
[----:B------:R-:W-:Y:S01]  /*1a60*/  @!P5 LDGSTS.E.BYPASS.LTC128B.128 [R131+0x800], desc[UR16][R8.64] ;  /* 0x008000000883dfae */ /* 0x000fe2000b981a10 */
[----:B------:R-:W-:Y:S01]  /*1a70*/  IMAD.WIDE.U32 R12, R98, R88, R12 ;  /* 0x00000058620c7225 */ /* 0x000fe200078e000c */
[----:B------:R-:W-:-:S02]  /*1a80*/  ISETP.NE.AND P6, PT, R3, 0x1, PT ;  /* 0x000000010300780c */ /* 0x000fc40003fc5270 */
[----:B------:R-:W-:Y:S01]  /*1a90*/  @!P5 LDGSTS.E.BYPASS.LTC128B.128 [R131+0x1800], desc[UR16][R8.64+0x40] ;  /* 0x018000400883dfae */ /* 0x000fe2000b981a10 */
[----:B------:R-:W-:Y:S01]  /*1aa0*/  IMAD R129, R98, R89, R13 ;  /* 0x0000005962817224 */ /* 0x000fe200078e020d */
[----:B-1----:R-:W-:Y:S02]  /*1ab0*/  LEA R128, P0, R12, UR6, 0x1 ;  /* 0x000000060c807c11 */ /* 0x002fe4000f8008ff */
[----:B------:R1:W-:Y:S01]  /*1ac0*/  @!P5 LDGSTS.E.BYPASS.LTC128B.128 [R131+0x2800], desc[UR16][R8.64+0x80] ;  /* 0x028000800883dfae */ /* 0x0003e2000b981a10 */
[----:B------:R-:W-:Y:S02]  /*1ad0*/  LOP3.LUT R98, R98, 0x7, RZ, 0xc0, !PT ;  /* 0x0000000762627812 */ /* 0x000fe400078ec0ff */
[----:B------:R-:W-:Y:S01]  /*1ae0*/  LEA.HI.X R129, R12, UR7, R129, 0x1, P0 ;  /* 0x000000070c817c11 */ /* 0x000fe200080f0c81 */
[----:B------:R-:W-:Y:S01]  /*1af0*/  @!P4 LDGSTS.E.BYPASS.LTC128B.128 [R131+0x3000], desc[UR16][R126.64] ;  /* 0x030000007e83cfae */ /* 0x000fe2000b981a10 */
[----:B------:R-:W-:-:S03]  /*1b00*/  @!P2 LEA R4, P0, R5, R128, 0x1 ;  /* 0x000000800504a211 */ /* 0x000fc600078008ff */
[----:B------:R-:W-:Y:S04]  /*1b10*/  @!P4 LDGSTS.E.BYPASS.LTC128B.128 [R131+0x4000], desc[UR16][R126.64+0x40] ;  /* 0x040000407e83cfae */ /* 0x000fe8000b981a10 */
[----:B------:R-:W-:Y:S01]  /*1b20*/  @!P4 LDGSTS.E.BYPASS.LTC128B.128 [R131+0x5000], desc[UR16][R126.64+0x80] ;  /* 0x050000807e83cfae */ /* 0x000fe2000b981a10 */
[----:B--2---:R-:W-:-:S03]  /*1b30*/  LOP3.LUT R7, R95, 0x120, RZ, 0xc0, !PT ;  /* 0x000001205f077812 */ /* 0x004fc600078ec0ff */
[----:B------:R-:W-:Y:S01]  /*1b40*/  @!P3 LDGSTS.E.BYPASS.LTC128B.128 [R131+0x3800], desc[UR16][R10.64] ;  /* 0x038000000a83bfae */ /* 0x000fe2000b981a10 */
[----:B------:R-:W-:Y:S02]  /*1b50*/  SHF.L.U64.HI R6, R88, 0x5, R89 ;  /* 0x0000000558067819 */ /* 0x000fe40000010259 */
[----:B------:R-:W-:Y:S01]  /*1b60*/  LOP3.LUT R7, R7, 0x3e00, R0, 0xf8, !PT ;  /* 0x00003e0007077812 */ /* 0x000fe200078ef800 */
[----:B------:R-:W-:Y:S01]  /*1b70*/  @!P3 LDGSTS.E.BYPASS.LTC128B.128 [R131+0x4800], desc[UR16][R10.64+0x40] ;  /* 0x048000400a83bfae */ /* 0x000fe2000b981a10 */
[----:B------:R-:W-:Y:S02]  /*1b80*/  LOP3.LUT R0, R0, 0x100, RZ, 0xc0, !PT ;  /* 0x0000010000007812 */ /* 0x000fe400078ec0ff */
[----:B------:R-:W-:Y:S01]  /*1b90*/  @!P2 LEA.HI.X R5, R5, R129, R6, 0x1, P0 ;  /* 0x000000810505a211 */ /* 0x000fe200000f0c06 */
[----:B------:R-:W-:Y:S01]  /*1ba0*/  @!P3 LDGSTS.E.BYPASS.LTC128B.128 [R131+0x5800], desc[UR16][R10.64+0x80] ;  /* 0x058000800a83bfae */ /* 0x000fe2000b981a10 */
[----:B------:R-:W-:Y:S01]  /*1bb0*/  LOP3.LUT R121, R0, 0x20, R95, 0xf8, !PT ;  /* 0x0000002000797812 */ /* 0x000fe200078ef85f */
[----:B-1----:R-:W-:-:S02]  /*1bc0*/  IMAD.SHL.U32 R9, R86, 0x4, RZ ;  /* 0x0000000456097824 */ /* 0x002fc400078e00ff */
[----:B------:R-:W0:Y:S01]  /*1bd0*/  LDGDEPBAR ;  /* 0x00000000000079af */ /* 0x000e220000000000 */
[----:B------:R-:W-:Y:S02]  /*1be0*/  LOP3.LUT P0, R91, R86, 0x4, RZ, 0xc0, !PT ;  /* 0x00000004565b7812 */ /* 0x000fe4000780c0ff */
[----:B------:R-:W-:Y:S02]  /*1bf0*/  LOP3.LUT R9, R2, 0x18, R9, 0xf8, !PT ;  /* 0x0000001802097812 */ /* 0x000fe400078ef809 */
[--C-:B------:R-:W-:Y:S02]  /*1c00*/  SHF.R.U32.HI R2, RZ, 0x1, R86.reuse ;  /* 0x00000001ff027819 */ /* 0x100fe40000011656 */
[C---:B------:R-:W-:Y:S02]  /*1c10*/  LOP3.LUT R8, R9.reuse, 0x8, R86, 0x78, !PT ;  /* 0x0000000809087812 */ /* 0x040fe400078e7856 */
[----:B------:R-:W-:Y:S02]  /*1c20*/  LOP3.LUT R0, R9, 0x8, R2, 0x78, !PT ;  /* 0x0000000809007812 */ /* 0x000fe400078e7802 */
[----:B------:R-:W-:-:S02]  /*1c30*/  LOP3.LUT R121, R121, R8, RZ, 0xfc, !PT ;  /* 0x0000000879797212 */ /* 0x000fc400078efcff */
[----:B------:R-:W-:Y:S02]  /*1c40*/  LOP3.LUT R122, R7, R0, RZ, 0xfc, !PT ;  /* 0x00000000077a7212 */ /* 0x000fe400078efcff */
[----:B------:R-:W-:Y:S02]  /*1c50*/  LEA R121, R121, UR5, 0x1 ;  /* 0x0000000579797c11 */ /* 0x000fe4000f8e08ff */
[----:B------:R-:W-:Y:S02]  /*1c60*/  LEA R122, R122, UR5, 0x1 ;  /* 0x000000057a7a7c11 */ /* 0x000fe4000f8e08ff */
[----:B------:R-:W-:Y:S01]  /*1c70*/  SEL R93, R90, 0xffffffe0, !P0 ;  /* 0xffffffe05a5d7807 */ /* 0x000fe20004000000 */
[----:B------:R-:W-:-:S04]  /*1c80*/  DEPBAR.LE SB0, 0x0 ;  /* 0x000080000000791a */ /* 0x000fc80000000000 */
[----:B------:R-:W-:Y:S01]  /*1c90*/  BAR.SYNC.DEFER_BLOCKING 0x0 ;  /* 0x0000000000007b1d */ /* 0x000fe20000010000 */
[--C-:B------:R-:W-:Y:S02]  /*1ca0*/  IMAD.IADD R99, R122, 0x1, R93.reuse ;  /* 0x000000017a637824 */ /* 0x100fe400078e025d */
[----:B------:R-:W-:-:S03]  /*1cb0*/  IMAD.IADD R96, R121, 0x1, R93 ;  /* 0x0000000179607824 */ /* 0x000fc600078e025d */
        /* <DEDUP_REMOVED lines=23> */
[----:B------:R-:W-:Y:S04]  /*1e30*/  LDSM.16.M88.4 R52, [R96+0x3000] ;  /* 0x003000006034783b */ /* 0x000fe80000000200 */
[----:B-1----:R-:W1:Y:S04]  /*1e40*/  LDSM.16.M88.4 R4, [R99] ;  /* 0x000000006304783b */ /* 0x002e680000000200 */
[----:B------:R-:W1:Y:S04]  /*1e50*/  LDSM.16.M88.4 R20, [R96+0x3400] ;  /* 0x003400006014783b */ /* 0x000e680000000200 */
[----:B------:R-:W1:Y:S04]  /*1e60*/  LDSM.16.M88.4 R12, [R96+0x3800] ;  /* 0x00380000600c783b */ /* 0x000e680000000200 */
[----:B------:R-:W1:Y:S04]  /*1e70*/  LDSM.16.M88.4 R8, [R96+0x3c00] ;  /* 0x003c00006008783b */ /* 0x000e680000000200 */
[----:B------:R-:W-:Y:S01]  /*1e80*/  LDSM.16.M88.4 R16, [R122+0x1000] ;  /* 0x001000007a10783b */ /* 0x000fe20000000200 */
[C---:B--2---:R-:W-:Y:S03]  /*1e90*/  HMMA.16816.F32 R48, R72.reuse, R44, RZ ;  /* 0x0000002c4830723c */ /* 0x044fe600000018ff */
[----:B------:R-:W-:Y:S04]  /*1ea0*/  LDSM.16.M88.4 R60, [R121+0x4000] ;  /* 0x00400000793c783b */ /* 0x000fe80000000200 */
[----:B------:R-:W-:Y:S01]  /*1eb0*/  LDSM.16.M88.4 R76, [R99+0x1000] ;  /* 0x00100000634c783b */ /* 0x000fe20000000200 */
[C---:B------:R-:W-:Y:S03]  /*1ec0*/  HMMA.16816.F32 R44, R72.reuse, R46, RZ ;  /* 0x0000002e482c723c */ /* 0x040fe600000018ff */
[----:B------:R-:W-:Y:S04]  /*1ed0*/  LDSM.16.M88.4 R80, [R96+0x4c00] ;  /* 0x004c00006050783b */ /* 0x000fe80000000200 */
[----:B------:R-:W-:Y:S01]  /*1ee0*/  LDSM.16.M88.4 R68, [R122+0x2000] ;  /* 0x002000007a44783b */ /* 0x000fe20000000200 */
[C---:B---3--:R-:W-:Y:S03]  /*1ef0*/  HMMA.16816.F32 R40, R72.reuse, R36, RZ ;  /* 0x000000244828723c */ /* 0x048fe600000018ff */
[----:B------:R-:W-:Y:S04]  /*1f00*/  LDSM.16.M88.4 R64, [R121+0x5000] ;  /* 0x005000007940783b */ /* 0x000fe80000000200 */
[----:B------:R-:W0:Y:S01]  /*1f10*/  LDGDEPBAR ;  /* 0x00000000000079af */ /* 0x000e220000000000 */
[C---:B------:R-:W-:Y:S08]  /*1f20*/  HMMA.16816.F32 R36, R72.reuse, R38, RZ ;  /* 0x000000264824723c */ /* 0x040ff000000018ff */
[C---:B----4-:R-:W-:Y:S08]  /*1f30*/  HMMA.16816.F32 R32, R72.reuse, R28, RZ ;  /* 0x0000001c4820723c */ /* 0x050ff000000018ff */
[C---:B------:R-:W-:Y:S08]  /*1f40*/  HMMA.16816.F32 R28, R72.reuse, R30, RZ ;  /* 0x0000001e481c723c */ /* 0x040ff000000018ff */
[C---:B-----5:R-:W-:Y:S08]  /*1f50*/  HMMA.16816.F32 R24, R72.reuse, R56, RZ ;  /* 0x000000384818723c */ /* 0x060ff000000018ff */
[----:B------:R-:W-:Y:S01]  /*1f60*/  HMMA.16816.F32 R72, R72, R58, RZ ;  /* 0x0000003a4848723c */ /* 0x000fe200000018ff */
        /* <DEDUP_REMOVED lines=19> */
[C---:B------:R-:W-:Y:S01]  /*20a0*/  HMMA.16816.F32 R44, R16.reuse, R62, R44 ;  /* 0x0000003e102c723c */ /* 0x040fe2000000182c */
[----:B------:R-:W2:Y:S07]  /*20b0*/  LDSM.16.M88.4 R60, [R121+0x5400] ;  /* 0x00540000793c783b */ /* 0x000eae0000000200 */
[C---:B------:R-:W-:Y:S08]  /*20c0*/  HMMA.16816.F32 R40, R16.reuse, R56, R40 ;  /* 0x000000381028723c */ /* 0x040ff00000001828 */
[C---:B------:R-:W-:Y:S01]  /*20d0*/  HMMA.16816.F32 R36, R16.reuse, R58, R36 ;  /* 0x0000003a1024723c */ /* 0x040fe20000001824 */
[----:B------:R-:W5:Y:S07]  /*20e0*/  LDSM.16.M88.4 R56, [R121+0x5800] ;  /* 0x005800007938783b */ /* 0x000f6e0000000200 */
[----:B------:R-:W-:Y:S01]  /*20f0*/  HMMA.16816.F32 R72, R16, R22, R72 ;  /* 0x000000161048723c */ /* 0x000fe20000001848 */
[----:B------:R-:W-:Y:S04]  /*2100*/  LDSM.16.M88.4 R20, [R99+0x2000] ;  /* 0x002000006314783b */ /* 0x000fe80000000200 */
[----:B------:R-:W-:Y:S03]  /*2110*/  LDSM.16.M88.4 R16, [R96+0x5000] ;  /* 0x005000006010783b */ /* 0x000fe60000000200 */
[C---:B---3--:R-:W-:Y:S08]  /*2120*/  HMMA.16816.F32 R32, R76.reuse, R4, R32 ;  /* 0x000000044c20723c */ /* 0x048ff00000001820 */
[C---:B------:R-:W-:Y:S01]  /*2130*/  HMMA.16816.F32 R28, R76.reuse, R6, R28 ;  /* 0x000000064c1c723c */ /* 0x040fe2000000181c */
[----:B------:R-:W3:Y:S07]  /*2140*/  LDSM.16.M88.4 R4, [R96+0x5c00] ;  /* 0x005c00006004783b */ /* 0x000eee0000000200 */
[C---:B------:R-:W-:Y:S08]  /*2150*/  HMMA.16816.F32 R24, R76.reuse, R80, R24 ;  /* 0x000000504c18723c */ /* 0x040ff00000001818 */
[C---:B------:R-:W-:Y:S08]  /*2160*/  HMMA.16816.F32 R48, R76.reuse, R12, R48 ;  /* 0x0000000c4c30723c */ /* 0x040ff00000001830 */
[C---:B------:R-:W-:Y:S01]  /*2170*/  HMMA.16816.F32 R44, R76.reuse, R14, R44 ;  /* 0x0000000e4c2c723c */ /* 0x040fe2000000182c */
[----:B------:R-:W3:Y:S07]  /*2180*/  LDSM.16.M88.4 R12, [R96+0x5400] ;  /* 0x00540000600c783b */ /* 0x000eee0000000200 */
[C---:B----4-:R-:W-:Y:S08]  /*2190*/  HMMA.16816.F32 R40, R76.reuse, R8, R40 ;  /* 0x000000084c28723c */ /* 0x050ff00000001828 */
[----:B------:R-:W-:Y:S01]  /*21a0*/  HMMA.16816.F32 R36, R76, R10, R36 ;  /* 0x0000000a4c24723c */ /* 0x000fe20000001824 */
[----:B------:R-:W4:Y:S01]  /*21b0*/  LDSM.16.M88.4 R8, [R96+0x5800] ;  /* 0x005800006008783b */ /* 0x000f220000000200 */
[----:B------:R-:W-:-:S06]  /*21c0*/  DEPBAR.LE SB0, 0x0 ;  /* 0x000080000000791a */ /* 0x000fcc0000000000 */
[----:B------:R-:W-:Y:S08]  /*21d0*/  HMMA.16816.F32 R72, R76, R82, R72 ;  /* 0x000000524c48723c */ /* 0x000ff00000001848 */
[C---:B-1----:R-:W-:Y:S08]  /*21e0*/  HMMA.16816.F32 R24, R68.reuse, R52, R24 ;  /* 0x000000344418723c */ /* 0x042ff00000001818 */
[C---:B------:R-:W-:Y:S08]  /*21f0*/  HMMA.16816.F32 R48, R68.reuse, R64, R48 ;  /* 0x000000404430723c */ /* 0x040ff00000001830 */
[C---:B------:R-:W-:Y:S08]  /*2200*/  HMMA.16816.F32 R44, R68.reuse, R66, R44 ;  /* 0x00000042442c723c */ /* 0x040ff0000000182c */
[C---:B--2---:R-:W-:Y:S08]  /*2210*/  HMMA.16816.F32 R40, R68.reuse, R60, R40 ;  /* 0x0000003c4428723c */ /* 0x044ff00000001828 */
[C---:B------:R-:W-:Y:S08]  /*2220*/  HMMA.16816.F32 R36, R68.reuse, R62, R36 ;  /* 0x0000003e4424723c */ /* 0x040ff00000001824 */
[C---:B-----5:R-:W-:Y:S08]  /*2230*/  HMMA.16816.F32 R32, R68.reuse, R56, R32 ;  /* 0x000000384420723c */ /* 0x060ff00000001820 */
[C---:B------:R-:W-:Y:S08]  /*2240*/  HMMA.16816.F32 R28, R68.reuse, R58, R28 ;  /* 0x0000003a441c723c */ /* 0x040ff0000000181c */
[----:B------:R-:W-:Y:S08]  /*2250*/  HMMA.16816.F32 R72, R68, R54, R72 ;  /* 0x000000364448723c */ /* 0x000ff00000001848 */
[----:B---3--:R-:W-:Y:S01]  /*2260*/  HMMA.16816.F32 R24, R20, R4, R24 ;  /* 0x000000041418723c */ /* 0x008fe20000001818 */
        /* <DEDUP_REMOVED lines=10> */
[C---:B----4-:R-:W-:Y:S08]  /*2310*/  HMMA.16816.F32 R32, R20.reuse, R8, R32 ;  /* 0x000000081420723c */ /* 0x050ff00000001820 */
        /* <DEDUP_REMOVED lines=15> */
.L_x_4258:
        /* <DEDUP_REMOVED lines=60> */
.L_x_4259:
        /* <DEDUP_REMOVED lines=13> */
.L_x_4257:
[----:B------:R-:W-:Y:S01]  /*28a0*/  IMAD.SHL.U32 R87, R86, 0x2, RZ ;  /* 0x0000000256577824 */ /* 0x000fe200078e00ff */
[----:B------:R-:W2:Y:S01]  /*28b0*/  LDCU UR4, c[0x0][0x45c] ;  /* 0x00008b80ff0477ac */ /* 0x000ea20008000800 */
[----:B------:R-:W-:-:S03]  /*28c0*/  LOP3.LUT R120, R0, 0x120, R95, 0xf8, !PT ;  /* 0x0000012000787812 */ /* 0x000fc600078ef85f */
[----:B------:R-:W-:Y:S02]  /*28d0*/  LOP3.LUT R87, R92, 0x6, R87, 0xf8, !PT ;  /* 0x000000065c577812 */ /* 0x000fe400078ef857 */
[----:B------:R-:W-:-:S03]  /*28e0*/  LEA R120, R120, UR5, 0x1 ;  /* 0x0000000578787c11 */ /* 0x000fc6000f8e08ff */
[C---:B-1----:R-:W-:Y:S02]  /*28f0*/  VIADD R4, R87.reuse, 0xffffffc0 ;  /* 0xffffffc057047836 */ /* 0x042fe40000000000 */
[C---:B------:R-:W-:Y:S01]  /*2900*/  VIADD R2, R87.reuse, 0xffffffc1 ;  /* 0xffffffc157027836 */ /* 0x040fe20000000000 */
[----:B------:R-:W-:Y:S01]  /*2910*/  LDSM.16.MT88.4 R56, [R120+0x7000] ;  /* 0x007000007838783b */ /* 0x000fe20000004200 */
[C---:B------:R-:W-:Y:S01]  /*2920*/  VIADD R5, R87.reuse, 0xffffffe8 ;  /* 0xffffffe857057836 */ /* 0x040fe20000000000 */
[CC--:B------:R-:W-:Y:S02]  /*2930*/  ISETP.GE.AND P4, PT, R4.reuse, R105.reuse, PT ;  /* 0x000000690400720c */ /* 0x0c0fe40003f86270 */
        /* <DEDUP_REMOVED lines=51> */
[----:B------:R-:W-:Y:S02]  /*2c70*/  ISETP.GE.AND P3, PT, R5, R104, PT ;  /* 0x000000680500720c */ /* 0x000fe40003f66270 */
[----:B------:R-:W-:-:S02]  /*2c80*/  FMNMX3.FTZ R5, R54, R48, R44, !PT ;  /* 0x0000003036057276 */ /* 0x000fc4000781002c */
[----:B------:R-:W-:Y:S02]  /*2c90*/  FSEL R114, R32, -INF , !P5 ;  /* 0xff80000020727808 */ /* 0x000fe40006800000 */
[----:B------:R-:W-:Y:S01]  /*2ca0*/  FSEL R132, R34, -INF , !P1 ;  /* 0xff80000022847808 */ /* 0x000fe20004800000 */
[----:B------:R-:W-:Y:S01]  /*2cb0*/  IMAD.IADD R34, R93, 0x1, R120 ;  /* 0x000000015d227824 */ /* 0x000fe200078e0278 */
[C---:B------:R-:W-:Y:S02]  /*2cc0*/  ISETP.GE.AND P5, PT, R2.reuse, R105, PT ;  /* 0x000000690200720c */ /* 0x040fe40003fa6270 */
[----:B------:R-:W-:Y:S01]  /*2cd0*/  ISETP.GE.AND P1, PT, R2, R104, PT ;  /* 0x000000680200720c */ /* 0x000fe20003f26270 */
[----:B------:R-:W-:Y:S01]  /*2ce0*/  VIADD R2, R87, 0xfffffff1 ;  /* 0xfffffff157027836 */ /* 0x000fe20000000000 */
[----:B------:R-:W-:Y:S01]  /*2cf0*/  FMNMX3.FTZ R13, R5, R52, R12, !PT ;  /* 0x00000034050d7276 */ /* 0x000fe2000781000c */
[----:B------:R-:W-:Y:S01]  /*2d00*/  LDSM.16.MT88.4 R64, [R34+0x7000] ;  /* 0x007000002240783b */ /* 0x000fe20000004200 */
        /* <DEDUP_REMOVED lines=17> */
[----:B------:R-:W-:Y:S02]  /*2e20*/  FMNMX3.FTZ R5, R5, R6, R132, !PT ;  /* 0x0000000605057276 */ /* 0x000fe40007810084 */
[----:B------:R-:W-:Y:S02]  /*2e30*/  ISETP.GE.AND P4, PT, R2, R105, PT ;  /* 0x000000690200720c */ /* 0x000fe40003f86270 */
[----:B------:R-:W-:Y:S02]  /*2e40*/  FSEL R102, R25, -INF , !P0 ;  /* 0xff80000019667808 */ /* 0x000fe40004000000 */
[----:B------:R-:W-:Y:S02]  /*2e50*/  FSEL R35, R72, -INF , !P5 ;  /* 0xff80000048237808 */ /* 0x000fe40006800000 */
[----:B------:R-:W-:-:S02]  /*2e60*/  FMNMX3.FTZ R13, R13, R140, R100, !PT ;  /* 0x0000008c0d0d7276 */ /* 0x000fc40007810064 */
[----:B------:R-:W-:Y:S02]  /*2e70*/  FSEL R94, R26, -INF , !P3 ;  /* 0xff8000001a5e7808 */ /* 0x000fe40005800000 */
[----:B------:R-:W-:Y:S02]  /*2e80*/  FMNMX3.FTZ R5, R5, R112, R116, !PT ;  /* 0x0000007005057276 */ /* 0x000fe40007810074 */
[----:B------:R-:W-:Y:S02]  /*2e90*/  ISETP.GE.AND P0, PT, R2, R104, PT ;  /* 0x000000680200720c */ /* 0x000fe40003f06270 */
        /* <DEDUP_REMOVED lines=8> */
[----:B------:R-:W-:Y:S03]  /*2f20*/  LDSM.16.MT88.4 R72, [R120+0x8000] ;  /* 0x008000007848783b */ /* 0x000fe60000004200 */
[----:B------:R-:W-:Y:S01]  /*2f30*/  FMNMX.FTZ R11, R97, R24, !PT ;  /* 0x00000018610b7209 */ /* 0x000fe20007810000 */
        /* <DEDUP_REMOVED lines=35> */
[----:B------:R-:W4:Y:S01]  /*3170*/  LDSM.16.MT88.4 R12, [R120+0x6400] ;  /* 0x00640000780c783b */ /* 0x000f220000004200 */
[----:B------:R-:W5:Y:S01]  /*3180*/  MUFU.EX2 R32, R32 ;  /* 0x0000002000207308 */ /* 0x000f620000000800 */
[--C-:B------:R-:W-:Y:S01]  /*3190*/  FFMA.FTZ R114, R114, UR4, -R95.reuse ;  /* 0x0000000472727c23 */ /* 0x100fe2000801085f */
[----:B------:R-:W-:Y:S01]  /*31a0*/  FFMA.FTZ R111, R134, UR4, -R95 ;  /* 0x00000004866f7c23 */ /* 0x000fe2000801085f */
[----:B------:R-:W-:Y:S01]  /*31b0*/  LDSM.16.MT88.4 R20, [R120+0x7400] ;  /* 0x007400007814783b */ /* 0x000fe20000004200 */
[----:B------:R-:W-:Y:S01]  /*31c0*/  MUFU.EX2 R101, R101 ;  /* 0x0000006500657308 */ /* 0x000fe20000000800 */
[--C-:B------:R-:W-:Y:S01]  /*31d0*/  FFMA.FTZ R93, R112, UR4, -R103.reuse ;  /* 0x00000004705d7c23 */ /* 0x100fe20008010867 */
[----:B---3--:R-:W-:Y:S01]  /*31e0*/  F2FP.F16.F32.PACK_AB R80, R106, R109 ;  /* 0x0000006d6a50723e */ /* 0x008fe200000000ff */
[----:B------:R-:W-:Y:S01]  /*31f0*/  LDSM.16.MT88.4 R16, [R34+0x7400] ;  /* 0x007400002210783b */ /* 0x000fe20000004200 */
[----:B------:R-:W3:Y:S01]  /*3200*/  MUFU.EX2 R110, R110 ;  /* 0x0000006e006e7308 */ /* 0x000ee20000000800 */
[----:B------:R-:W-:Y:S01]  /*3210*/  FFMA.FTZ R132, R132, UR4, -R103 ;  /* 0x0000000484847c23 */ /* 0x000fe20008010867 */
[----:B------:R-:W-:Y:S01]  /*3220*/  FFMA.FTZ R100, R100, UR4, -R95 ;  /* 0x0000000464647c23 */ /* 0x000fe2000801085f */
[----:B------:R-:W-:Y:S01]  /*3230*/  FFMA.FTZ R99, R99, UR4, -R103 ;  /* 0x0000000463637c23 */ /* 0x000fe20008010867 */
[----:B------:R-:W-:Y:S01]  /*3240*/  MUFU.EX2 R108, R108 ;  /* 0x0000006c006c7308 */ /* 0x000fe20000000800 */
[----:B------:R-:W-:Y:S01]  /*3250*/  FFMA.FTZ R102, R102, UR4, -R95 ;  /* 0x0000000466667c23 */ /* 0x000fe2000801085f */
[----:B-----5:R-:W-:Y:S01]  /*3260*/  F2FP.F16.F32.PACK_AB R82, R32, R107 ;  /* 0x0000006b2052723e */ /* 0x020fe200000000ff */
[----:B------:R-:W-:Y:S01]  /*3270*/  FFMA.FTZ R98, R98, UR4, -R103 ;  /* 0x0000000462627c23 */ /* 0x000fe20008010867 */
[----:B------:R-:W5:Y:S01]  /*3280*/  MUFU.EX2 R33, R33 ;  /* 0x0000002100217308 */ /* 0x000f620000000800 */
[----:B------:R-:W-:-:S03]  /*3290*/  FADD.FTZ R106, R109, R106 ;  /* 0x0000006a6d6a7221 */ /* 0x000fc60000010000 */
[----:B------:R-:W-:Y:S01]  /*32a0*/  MUFU.EX2 R31, R31 ;  /* 0x0000001f001f7308 */ /* 0x000fe20000000800 */
[----:B------:R-:W-:Y:S01]  /*32b0*/  FADD.FTZ R107, R107, R106 ;  /* 0x0000006a6b6b7221 */ /* 0x000fe20000010000 */
[----:B---3--:R-:W-:Y:S01]  /*32c0*/  F2FP.F16.F32.PACK_AB R81, R110, R101 ;  /* 0x000000656e51723e */ /* 0x008fe200000000ff */
[----:B------:R-:W-:Y:S01]  /*32d0*/  FADD.FTZ R101, R101, R110 ;  /* 0x0000006e65657221 */ /* 0x000fe20000010000 */
        /* <DEDUP_REMOVED lines=8> */
[C---:B-1----:R-:W-:Y:S01]  /*3360*/  HMMA.16816.F32 R44, R80.reuse, R48, RZ ;  /* 0x00000030502c723c */ /* 0x042fe200000018ff */
[C---:B---3--:R-:W-:Y:S01]  /*3370*/  F2FP.F16.F32.PACK_AB R4, R30.reuse, R31 ;  /* 0x0000001f1e04723e */ /* 0x048fe200000000ff */
[----:B------:R-:W-:Y:S01]  /*3380*/  FADD.FTZ R31, R31, R32 ;  /* 0x000000201f1f7221 */ /* 0x000fe20000010000 */
[----:B------:R-:W1:Y:S03]  /*3390*/  MUFU.EX2 R28, R28 ;  /* 0x0000001c001c7308 */ /* 0x000e660000000800 */
[----:B------:R-:W-:Y:S01]  /*33a0*/  FADD.FTZ R30, R30, R31 ;  /* 0x0000001f1e1e7221 */ /* 0x000fe20000010000 */
[----:B------:R-:W-:Y:S01]  /*33b0*/  MUFU.EX2 R25, R25 ;  /* 0x0000001900197308 */ /* 0x000fe20000000800 */
[----:B------:R-:W-:Y:S01]  /*33c0*/  HMMA.16816.F32 R48, R80, R50, RZ ;  /* 0x000000325030723c */ /* 0x000fe200000018ff */
[----:B-----5:R-:W-:-:S02]  /*33d0*/  F2FP.F16.F32.PACK_AB R6, R26, R27 ;  /* 0x0000001b1a06723e */ /* 0x020fc400000000ff */
        /* <DEDUP_REMOVED lines=12> */
[C---:B--2---:R-:W-:Y:S03]  /*34a0*/  HMMA.16816.F32 R44, R4.reuse, R8, R44 ;  /* 0x00000008042c723c */ /* 0x044fe6000000182c */
[----:B------:R-:W-:Y:S05]  /*34b0*/  MUFU.EX2 R99, R99 ;  /* 0x0000006300637308 */ /* 0x000fea0000000800 */
[C---:B------:R-:W-:Y:S01]  /*34c0*/  HMMA.16816.F32 R48, R4.reuse, R10, R48 ;  /* 0x0000000a0430723c */ /* 0x040fe20000001830 */
[----:B------:R-:W2:Y:S07]  /*34d0*/  LDSM.16.MT88.4 R8, [R34+0x8000] ;  /* 0x008000002208783b */ /* 0x000eae0000004200 */
[C---:B----4-:R-:W-:Y:S08]  /*34e0*/  HMMA.16816.F32 R36, R4.reuse, R12, R36 ;  /* 0x0000000c0424723c */ /* 0x050ff00000001824 */
[----:B------:R-:W-:Y:S01]  /*34f0*/  HMMA.16816.F32 R40, R4, R14, R40 ;  /* 0x0000000e0428723c */ /* 0x000fe20000001828 */
[----:B------:R-:W4:Y:S07]  /*3500*/  LDSM.16.MT88.4 R12, [R120+0x8400] ;  /* 0x00840000780c783b */ /* 0x000f2e0000004200 */
        /* <DEDUP_REMOVED lines=8> */
[----:B------:R-:W2:Y:S07]  /*3590*/  LDSM.16.MT88.4 R8, [R34+0x8400] ;  /* 0x008400002208783b */ /* 0x000eae0000004200 */
[C---:B----4-:R-:W-:Y:S08]  /*35a0*/  HMMA.16816.F32 R68, R4.reuse, R12, R68 ;  /* 0x0000000c0444723c */ /* 0x050ff00000001844 */
[C---:B------:R-:W-:Y:S01]  /*35b0*/  HMMA.16816.F32 R72, R4.reuse, R14, R72 ;  /* 0x0000000e0448723c */ /* 0x040fe20000001848 */
[----:B------:R-:W4:Y:S07]  /*35c0*/  LDSM.16.MT88.4 R12, [R120+0x6800] ;  /* 0x00680000780c783b */ /* 0x000f2e0000004200 */
[----:B------:R-:W-:Y:S01]  /*35d0*/  HMMA.16816.F32 R52, R4, R20, R52 ;  /* 0x000000140434723c */ /* 0x000fe20000001834 */
[--C-:B------:R-:W-:Y:S01]  /*35e0*/  FFMA.FTZ R21, R116, UR4, -R103.reuse ;  /* 0x0000000474157c23 */ /* 0x100fe20008010867 */
[----:B------:R-:W-:-:S05]  /*35f0*/  FFMA.FTZ R20, R118, UR4, -R103 ;  /* 0x0000000476147c23 */ /* 0x000fca0008010867 */
[----:B------:R-:W-:Y:S01]  /*3600*/  MUFU.EX2 R21, R21 ;  /* 0x0000001500157308 */ /* 0x000fe20000000800 */
[C---:B------:R-:W-:Y:S01]  /*3610*/  HMMA.16816.F32 R56, R4.reuse, R22, R56 ;  /* 0x000000160438723c */ /* 0x040fe20000001838 */
[--C-:B------:R-:W-:Y:S01]  /*3620*/  FFMA.FTZ R23, R138, UR4, -R95.reuse ;  /* 0x000000048a177c23 */ /* 0x100fe2000801085f */
[----:B------:R-:W-:Y:S01]  /*3630*/  FFMA.FTZ R22, R140, UR4, -R95 ;  /* 0x000000048c167c23 */ /* 0x000fe2000801085f */
[----:B------:R-:W-:Y:S01]  /*3640*/  MUFU.EX2 R20, R20 ;  /* 0x0000001400147308 */ /* 0x000fe20000000800 */
[----:B------:R-:W-:Y:S01]  /*3650*/  FFMA.FTZ R140, R97, UR4, -R103 ;  /* 0x00000004618c7c23 */ /* 0x000fe20008010867 */
[----:B------:R-:W-:Y:S02]  /*3660*/  IMAD.MOV.U32 R138, RZ, RZ, -0x1 ;  /* 0xffffffffff8a7424 */ /* 0x000fe400078e00ff */
[----:B------:R-:W-:Y:S01]  /*3670*/  MUFU.EX2 R23, R23 ;  /* 0x0000001700177308 */ /* 0x000fe20000000800 */
[C---:B------:R-:W-:Y:S03]  /*3680*/  HMMA.16816.F32 R60, R4.reuse, R16, R60 ;  /* 0x00000010043c723c */ /* 0x040fe6000000183c */
[----:B------:R-:W5:Y:S04]  /*3690*/  MUFU.EX2 R22, R22 ;  /* 0x0000001600167308 */ /* 0x000f680000000800 */
[----:B------:R-:W-:Y:S01]  /*36a0*/  MUFU.EX2 R97, R98 ;  /* 0x0000006200617308 */ /* 0x000fe20000000800 */
[C---:B--2---:R-:W-:Y:S03]  /*36b0*/  HMMA.16816.F32 R76, R4.reuse, R8, R76 ;  /* 0x00000008044c723c */ /* 0x044fe6000000184c */
[----:B------:R-:W2:Y:S05]  /*36c0*/  MUFU.EX2 R140, R140 ;  /* 0x0000008c008c7308 */ /* 0x000eaa0000000800 */
[C---:B------:R-:W-:Y:S01]  /*36d0*/  HMMA.16816.F32 R80, R4.reuse, R10, R80 ;  /* 0x0000000a0450723c */ /* 0x040fe20000001850 */
[----:B------:R-:W2:Y:S07]  /*36e0*/  LDSM.16.MT88.4 R8, [R34+0x6800] ;  /* 0x006800002208783b */ /* 0x000eae0000004200 */
[----:B------:R-:W-:Y:S01]  /*36f0*/  HMMA.16816.F32 R64, R4, R18, R64 ;  /* 0x000000120440723c */ /* 0x000fe20000001840 */
[----:B-1----:R-:W-:Y:S01]  /*3700*/  F2FP.F16.F32.PACK_AB R4, R111, R114 ;  /* 0x000000726f04723e */ /* 0x002fe200000000ff */
[----:B------:R-:W-:Y:S01]  /*3710*/  LDSM.16.MT88.4 R16, [R120+0x6c00] ;  /* 0x006c00007810783b */ /* 0x000fe20000004200 */
[----:B---3--:R-:W-:-:S02]  /*3720*/  F2FP.F16.F32.PACK_AB R5, R93, R112 ;  /* 0x000000705d05723e */ /* 0x008fc400000000ff */
[----:B-----5:R-:W-:Y:S02]  /*3730*/  F2FP.F16.F32.PACK_AB R6, R22, R23 ;  /* 0x000000171606723e */ /* 0x020fe400000000ff */
        /* <DEDUP_REMOVED lines=20> */
[----:B------:R-:W-:Y:S01]  /*3880*/  FFMA.FTZ R4, R35, UR4, -R95 ;  /* 0x0000000423047c23 */ /* 0x000fe2000801085f */
[----:B------:R-:W2:Y:S01]  /*3890*/  LDSM.16.MT88.4 R8, [R120+0x7c00] ;  /* 0x007c00007808783b */ /* 0x000ea20000004200 */
[----:B------:R-:W3:Y:S01]  /*38a0*/  MUFU.EX2 R35, R102 ;  /* 0x0000006600237308 */ /* 0x000ee20000000800 */
[----:B------:R-:W-:-:S03]  /*38b0*/  F2FP.F16.F32.PACK_AB R7, R140, R97 ;  /* 0x000000618c07723e */ /* 0x000fc600000000ff */
[----:B------:R3:W-:Y:S04]  /*38c0*/  MUFU.EX2 R95, R4 ;  /* 0x00000004005f7308 */ /* 0x0007e80000000800 */
[----:B------:R-:W4:Y:S04]  /*38d0*/  MUFU.EX2 R94, R5 ;  /* 0x00000005005e7308 */ /* 0x000f280000000800 */
[----:B------:R-:W5:Y:S01]  /*38e0*/  MUFU.EX2 R96, R96 ;  /* 0x0000006000607308 */ /* 0x000f620000000800 */
[----:B---3--:R-:W-:Y:S02]  /*38f0*/  F2FP.F16.F32.PACK_AB R4, R35, R100 ;  /* 0x000000642304723e */ /* 0x008fe400000000ff */
[----:B----4-:R-:W-:-:S02]  /*3900*/  F2FP.F16.F32.PACK_AB R6, R94, R95 ;  /* 0x0000005f5e06723e */ /* 0x010fc400000000ff */
[----:B-----5:R-:W-:-:S07]  /*3910*/  F2FP.F16.F32.PACK_AB R5, R99, R96 ;  /* 0x000000606305723e */ /* 0x020fce00000000ff */
        /* <DEDUP_REMOVED lines=12> */
[C---:B------:R-:W-:Y:S08]  /*39e0*/  HMMA.16816.F32 R64, R4.reuse, R18, R64 ;  /* 0x000000120440723c */ /* 0x040ff00000001840 */
        /* <DEDUP_REMOVED lines=87> */
.L_x_4261:
[----:B------:R-:W-:Y:S01]  /*3f60*/  UMOV UR4, URZ ;  /* 0x000000ff00047c82 */ /* 0x000fe20008000000 */
[----:B------:R-:W-:Y:S01]  /*3f70*/  IMAD.SHL.U32 R4, R88, 0x40, RZ ;  /* 0x0000004058047824 */ /* 0x000fe200078e00ff */
[----:B------:R-:W-:-:S05]  /*3f80*/  IADD3 R5, P0, PT, RZ, -UR4, RZ ;  /* 0x80000004ff057c10 */ /* 0x000fca000ff1e0ff */
[----:B------:R-:W-:-:S05]  /*3f90*/  IMAD.X R4, RZ, RZ, ~R4, P0 ;  /* 0x000000ffff047224 */ /* 0x000fca00000e0e04 */
[----:B------:R-:W-:-:S04]  /*3fa0*/  SHF.R.S64 R5, R5, 0x1f, R4 ;  /* 0x0000001f05057819 */ /* 0x000fc80000001004 */
[----:B------:R-:W-:-:S04]  /*3fb0*/  IADD3 R128, P0, PT, R5, R128, RZ ;  /* 0x0000008005807210 */ /* 0x000fc80007f1e0ff */
[----:B------:R-:W-:-:S09]  /*3fc0*/  LEA.HI.X.SX32 R129, R4, R129, 0x1, P0 ;  /* 0x0000008104817211 */ /* 0x000fd200000f0eff */
.L_x_4262:
[C---:B------:R-:W-:Y:S01]  /*3fd0*/  LEA R8, P0, R88.reuse, R128, 0x6 ;  /* 0x0000008058087211 */ /* 0x040fe200078030ff */
[----:B------:R-:W-:Y:S01]  /*3fe0*/  @!PT LDS RZ, [RZ] ;  /* 0x00000000fffff984 */ /* 0x000fe20000000800 */
[----:B------:R-:W-:Y:S01]  /*3ff0*/  @!PT LDS RZ, [RZ] ;  /* 0x00000000fffff984 */ /* 0x000fe20000000800 */
[----:B------:R-:W-:Y:S01]  /*4000*/  @!PT LDS RZ, [RZ] ;  /* 0x00000000fffff984 */ /* 0x000fe20000000800 */
[----:B------:R-:W-:Y:S03]  /*4010*/  LDGSTS.E.BYPASS.LTC128B.128 [R131+0x6000], desc[UR16][R128.64] ;  /* 0x0600000080837fae */ /* 0x000fe6000b981a10 */
[----:B------:R-:W-:Y:S01]  /*4020*/  LEA.HI.X R9, R88, R129, R89, 0x6, P0 ;  /* 0x0000008158097211 */ /* 0x000fe200000f3459 */
[----:B------:R-:W-:Y:S01]  /*4030*/  LDGSTS.E.BYPASS.LTC128B.128 [R131+0x7000], desc[UR16][R128.64+0x40] ;  /* 0x0700004080837fae */ /* 0x000fe2000b981a10 */
[----:B------:R-:W-:-:S03]  /*4040*/  ISETP.NE.AND P0, PT, R91, RZ, PT ;  /* 0x000000ff5b00720c */ /* 0x000fc60003f05270 */
[----:B------:R-:W-:Y:S01]  /*4050*/  LDGSTS.E.BYPASS.LTC128B.128 [R131+0x8000], desc[UR16][R128.64+0x80] ;  /* 0x0800008080837fae */ /* 0x000fe2000b981a10 */
[----:B------:R-:W-:-:S03]  /*4060*/  SEL R90, R90, 0xffffffe0, !P0 ;  /* 0xffffffe05a5a7807 */ /* 0x000fc60004000000 */
[----:B------:R-:W-:Y:S02]  /*4070*/  LDGSTS.E.BYPASS.LTC128B.128 [R131+0x6800], desc[UR16][R8.64] ;  /* 0x0680000008837fae */ /* 0x000fe4000b981a10 */
[--C-:B------:R-:W-:Y:S02]  /*4080*/  IMAD.IADD R107, R122, 0x1, R90.reuse ;  /* 0x000000017a6b7824 */ /* 0x100fe400078e025a */
[----:B------:R-:W-:Y:S01]  /*4090*/  LDGSTS.E.BYPASS.LTC128B.128 [R131+0x7800], desc[UR16][R8.64+0x40] ;  /* 0x0780004008837fae */ /* 0x000fe2000b981a10 */
[----:B------:R-:W-:-:S03]  /*40a0*/  IMAD.IADD R106, R121, 0x1, R90 ;  /* 0x00000001796a7824 */ /* 0x000fc600078e025a */
[----:B------:R1:W-:Y:S04]  /*40b0*/  LDGSTS.E.BYPASS.LTC128B.128 [R131+0x8800], desc[UR16][R8.64+0x80] ;  /* 0x0880008008837fae */ /* 0x0003e8000b981a10 */
        /* <DEDUP_REMOVED lines=71> */
[C---:B------:R-:W-:Y:S08]  /*4530*/  HMMA.16816.F32 R28, R100.reuse, R98, R28 ;  /* 0x00000062641c723c */ /* 0x040ff0000000181c */
[----:B-1----:R-:W-:Y:S01]  /*4540*/  HMMA.16816.F32 R16, R100, R88, R16 ;  /* 0x000000586410723c */ /* 0x002fe20000001810 */
[----:B------:R-:W-:-:S02]  /*4550*/  VIADD R89, R87, 0xffffff80 ;  /* 0xffffff8057597836 */ /* 0x000fc40000000000 */
[----:B------:R-:W-:-:S03]  /*4560*/  VIADD R88, R87, 0xffffff81 ;  /* 0xffffff8157587836 */ /* 0x000fc60000000000 */
[CC--:B------:R-:W-:Y:S02]  /*4570*/  ISETP.GE.AND P5, PT, R89.reuse, R105.reuse, PT ;  /* 0x000000695900720c */ /* 0x0c0fe40003fa6270 */
[-C--:B------:R-:W-:Y:S01]  /*4580*/  ISETP.GE.AND P4, PT, R89, R104.reuse, PT ;  /* 0x000000685900720c */ /* 0x080fe20003f86270 */
[C---:B------:R-:W-:Y:S01]  /*4590*/  VIADD R89, R87.reuse, 0xffffff88 ;  /* 0xffffff8857597836 */ /* 0x040fe20000000000 */
[CC--:B------:R-:W-:Y:S01]  /*45a0*/  ISETP.GE.AND P2, PT, R88.reuse, R105.reuse, PT ;  /* 0x000000695800720c */ /* 0x0c0fe20003f46270 */
[----:B------:R-:W-:Y:S01]  /*45b0*/  HMMA.16816.F32 R12, R100, R90, R12 ;  /* 0x0000005a640c723c */ /* 0x000fe2000000180c */
[----:B------:R-:W-:Y:S01]  /*45c0*/  ISETP.GE.AND P1, PT, R88, R104, PT ;  /* 0x000000685800720c */ /* 0x000fe20003f26270 */
[----:B------:R-:W-:Y:S01]  /*45d0*/  VIADD R88, R87, 0xffffff89 ;  /* 0xffffff8957587836 */ /* 0x000fe20000000000 */
[----:B------:R-:W-:Y:S02]  /*45e0*/  FSEL R32, R32, -INF , !P5 ;  /* 0xff80000020207808 */ /* 0x000fe40006800000 */
[----:B------:R-:W-:-:S02]  /*45f0*/  ISETP.GE.AND P0, PT, R89, R105, PT ;  /* 0x000000695900720c */ /* 0x000fc40003f06270 */
[-C--:B------:R-:W-:Y:S01]  /*4600*/  ISETP.GE.AND P6, PT, R89, R104.reuse, PT ;  /* 0x000000685900720c */ /* 0x080fe20003fc6270 */
[----:B---3--:R-:W-:Y:S01]  /*4610*/  HMMA.16816.F32 R24, R100, R92, R24 ;  /* 0x0000005c6418723c */ /* 0x008fe20000001818 */
[C---:B------:R-:W-:Y:S01]  /*4620*/  ISETP.GE.AND P3, PT, R88.reuse, R105, PT ;  /* 0x000000695800720c */ /* 0x040fe20003f66270 */
[----:B------:R-:W-:Y:S01]  /*4630*/  VIADD R92, R87, 0xffffff90 ;  /* 0xffffff90575c7836 */ /* 0x000fe20000000000 */
[----:B------:R-:W-:Y:S02]  /*4640*/  ISETP.GE.AND P5, PT, R88, R104, PT ;  /* 0x000000685800720c */ /* 0x000fe40003fa6270 */
[----:B------:R-:W1:Y:S01]  /*4650*/  LDSM.16.M88.4 R88, [R106+0x5c00] ;  /* 0x005c00006a58783b */ /* 0x000e620000000200 */
[----:B------:R-:W-:Y:S01]  /*4660*/  FSEL R93, R34, -INF , !P4 ;  /* 0xff800000225d7808 */ /* 0x000fe20006000000 */
[----:B------:R-:W-:-:S04]  /*4670*/  DEPBAR.LE SB0, 0x0 ;  /* 0x000080000000791a */ /* 0x000fc80000000000 */
[----:B------:R-:W-:Y:S01]  /*4680*/  HMMA.16816.F32 R20, R100, R94, R20 ;  /* 0x0000005e6414723c */ /* 0x000fe20000001814 */
[----:B------:R-:W-:Y:S01]  /*4690*/  FSEL R34, R33, -INF , !P2 ;  /* 0xff80000021227808 */ /* 0x000fe20005000000 */
[C---:B------:R-:W-:Y:S01]  /*46a0*/  VIADD R33, R87.reuse, 0xffffff91 ;  /* 0xffffff9157217836 */ /* 0x040fe20000000000 */
[----:B------:R-:W-:Y:S01]  /*46b0*/  BAR.SYNC.DEFER_BLOCKING 0x0 ;  /* 0x0000000000007b1d */ /* 0x000fe20000010000 */
[C---:B------:R-:W-:Y:S02]  /*46c0*/  ISETP.GE.AND P4, PT, R92.reuse, R105, PT ;  /* 0x000000695c00720c */ /* 0x040fe40003f86270 */
[----:B------:R-:W-:Y:S01]  /*46d0*/  ISETP.GE.AND P2, PT, R92, R104, PT ;  /* 0x000000685c00720c */ /* 0x000fe20003f46270 */
[----:B------:R-:W-:Y:S01]  /*46e0*/  VIADD R92, R87, 0xffffff98 ;  /* 0xffffff98575c7836 */ /* 0x000fe20000000000 */
[----:B------:R-:W-:Y:S02]  /*46f0*/  FSEL R35, R35, -INF , !P1 ;  /* 0xff80000023237808 */ /* 0x000fe40004800000 */
[----:B------:R-:W-:-:S02]  /*4700*/  FSEL R94, R28, -INF , !P0 ;  /* 0xff8000001c5e7808 */ /* 0x000fc40004000000 */
[CC--:B------:R-:W-:Y:S02]  /*4710*/  ISETP.GE.AND P1, PT, R33.reuse, R105.reuse, PT ;  /* 0x000000692100720c */ /* 0x0c0fe40003f26270 */
[----:B------:R-:W-:Y:S02]  /*4720*/  ISETP.GE.AND P0, PT, R33, R104, PT ;  /* 0x000000682100720c */ /* 0x000fe40003f06270 */
[----:B------:R-:W-:Y:S02]  /*4730*/  FSEL R33, R30, -INF , !P6 ;  /* 0xff8000001e217808 */ /* 0x000fe40007000000 */
[----:B------:R-:W-:Y:S01]  /*4740*/  FSEL R28, R29, -INF , !P3 ;  /* 0xff8000001d1c7808 */ /* 0x000fe20005800000 */
[C---:B------:R-:W-:Y:S01]  /*4750*/  VIADD R29, R87.reuse, 0xffffff99 ;  /* 0xffffff99571d7836 */ /* 0x040fe20000000000 */
[----:B------:R-:W-:Y:S01]  /*4760*/  FSEL R134, R24, -INF , !P4 ;  /* 0xff80000018867808 */ /* 0x000fe20006000000 */
[----:B------:R-:W-:Y:S01]  /*4770*/  VIADD R24, R87, 0xffffffa0 ;  /* 0xffffffa057187836 */ /* 0x000fe20000000000 */
[----:B------:R-:W-:-:S02]  /*4780*/  ISETP.GE.AND P6, PT, R92, R105, PT ;  /* 0x000000695c00720c */ /* 0x000fc40003fc6270 */
[----:B------:R-:W-:Y:S02]  /*4790*/  FSEL R31, R31, -INF , !P5 ;  /* 0xff8000001f1f7808 */ /* 0x000fe40006800000 */
[----:B------:R-:W-:Y:S02]  /*47a0*/  FSEL R139, R26, -INF , !P2 ;  /* 0xff8000001a8b7808 */ /* 0x000fe40005000000 */
[----:B------:R-:W-:Y:S02]  /*47b0*/  FSEL R132, R25, -INF , !P1 ;  /* 0xff80000019847808 */ /* 0x000fe40004800000 */
[----:B------:R-:W-:Y:S01]  /*47c0*/  FSEL R118, R20, -INF , !P6 ;  /* 0xff80000014767808 */ /* 0x000fe20007000000 */
[----:B------:R-:W-:Y:S01]  /*47d0*/  VIADD R20, R87, 0xffffffa8 ;  /* 0xffffffa857147836 */ /* 0x000fe20000000000 */
[----:B------:R-:W-:Y:S01]  /*47e0*/  ISETP.GE.AND P3, PT, R92, R104, PT ;  /* 0x000000685c00720c */ /* 0x000fe20003f66270 */
[----:B-1----:R-:W-:Y:S01]  /*47f0*/  HMMA.16816.F32 R8, R100, R88, R8 ;  /* 0x000000586408723c */ /* 0x002fe20000001808 */
[----:B------:R-:W-:-:S02]  /*4800*/  ISETP.GE.AND P5, PT, R29, R105, PT ;  /* 0x000000691d00720c */ /* 0x000fc40003fa6270 */
[CC--:B------:R-:W-:Y:S02]  /*4810*/  ISETP.GE.AND P2, PT, R24.reuse, R105.reuse, PT ;  /* 0x000000691800720c */ /* 0x0c0fe40003f46270 */
[----:B------:R-:W-:Y:S01]  /*4820*/  ISETP.GE.AND P1, PT, R24, R104, PT ;  /* 0x000000681800720c */ /* 0x000fe20003f26270 */
[----:B------:R-:W-:Y:S01]  /*4830*/  VIADD R24, R87, 0xffffffa1 ;  /* 0xffffffa157187836 */ /* 0x000fe20000000000 */
[----:B------:R-:W-:Y:S01]  /*4840*/  FSEL R143, R22, -INF , !P3 ;  /* 0xff800000168f7808 */ /* 0x000fe20005800000 */
[----:B------:R-:W-:Y:S01]  /*4850*/  HMMA.16816.F32 R4, R100, R90, R4 ;  /* 0x0000005a6404723c */ /* 0x000fe20000001804 */
[----:B------:R-:W-:Y:S02]  /*4860*/  FSEL R138, R21, -INF , !P5 ;  /* 0xff800000158a7808 */ /* 0x000fe40006800000 */
[----:B------:R-:W-:Y:S02]  /*4870*/  FSEL R135, R27, -INF , !P0 ;  /* 0xff8000001b877808 */ /* 0x000fe40004000000 */
[----:B------:R-:W-:-:S02]  /*4880*/  ISETP.GE.AND P3, PT, R20, R105, PT ;  /* 0x000000691400720c */ /* 0x000fc40003f66270 */
[-C--:B------:R-:W-:Y:S01]  /*4890*/  ISETP.GE.AND P5, PT, R20, R104.reuse, PT ;  /* 0x000000681400720c */ /* 0x080fe20003fa6270 */
[C---:B------:R-:W-:Y:S01]  /*48a0*/  VIADD R20, R87.reuse, 0xffffffb0 ;  /* 0xffffffb057147836 */ /* 0x040fe20000000000 */
[C---:B------:R-:W-:Y:S02]  /*48b0*/  ISETP.GE.AND P0, PT, R24.reuse, R105, PT ;  /* 0x000000691800720c */ /* 0x040fe40003f06270 */
[-C--:B------:R-:W-:Y:S01]  /*48c0*/  ISETP.GE.AND P6, PT, R24, R104.reuse, PT ;  /* 0x000000681800720c */ /* 0x080fe20003fc6270 */
[----:B------:R-:W-:Y:S01]  /*48d0*/  VIADD R24, R87, 0xffffffa9 ;  /* 0xffffffa957187836 */ /* 0x000fe20000000000 */
[----:B------:R-:W-:Y:S02]  /*48e0*/  FSEL R112, R17, -INF , !P0 ;  /* 0xff80000011707808 */ /* 0x000fe40004000000 */
[-C--:B------:R-:W-:Y:S02]  /*48f0*/  ISETP.GE.AND P0, PT, R20, R104.reuse, PT ;  /* 0x000000681400720c */ /* 0x080fe40003f06270 */
[----:B------:R-:W-:-:S02]  /*4900*/  ISETP.GE.AND P4, PT, R29, R104, PT ;  /* 0x000000681d00720c */ /* 0x000fc40003f86270 */
[----:B------:R-:W-:Y:S02]  /*4910*/  FSEL R100, R10, -INF , !P0 ;  /* 0xff8000000a647808 */ /* 0x000fe40004000000 */
[----:B------:R-:W-:Y:S02]  /*4920*/  ISETP.GE.U32.AND P0, PT, R3, 0x3, PT ;  /* 0x000000030300780c */ /* 0x000fe40003f06070 */
[----:B------:R-:W-:Y:S01]  /*4930*/  FSEL R114, R16, -INF , !P2 ;  /* 0xff80000010727808 */ /* 0x000fe20005000000 */
[C---:B------:R-:W-:Y:S01]  /*4940*/  VIADD R16, R87.reuse, 0xffffffb1 ;  /* 0xffffffb157107836 */ /* 0x040fe20000000000 */
[----:B------:R-:W-:Y:S01]  /*4950*/  FSEL R110, R12, -INF , !P3 ;  /* 0xff8000000c6e7808 */ /* 0x000fe20005800000 */
[----:B------:R-:W-:Y:S01]  /*4960*/  VIADD R12, R87, 0xffffffb8 ;  /* 0xffffffb8570c7836 */ /* 0x000fe20000000000 */
[----:B------:R-:W-:Y:S01]  /*4970*/  FSEL R145, R23, -INF , !P4 ;  /* 0xff80000017917808 */ /* 0x000fe20006000000 */
[----:B------:R-:W-:Y:S01]  /*4980*/  VIADD R87, R87, 0xffffffb9 ;  /* 0xffffffb957577836 */ /* 0x000fe20000000000 */
[----:B------:R-:W-:-:S02]  /*4990*/  ISETP.GE.AND P4, PT, R24, R105, PT ;  /* 0x000000691800720c */ /* 0x000fc40003f86270 */
[----:B------:R-:W-:Y:S02]  /*49a0*/  FSEL R111, R18, -INF , !P1 ;  /* 0xff800000126f7808 */ /* 0x000fe40004800000 */
[----:B------:R-:W-:Y:S02]  /*49b0*/  ISETP.GE.AND P2, PT, R24, R104, PT ;  /* 0x000000681800720c */ /* 0x000fe40003f46270 */
        /* <DEDUP_REMOVED lines=83> */
.L_x_4264:
[----:B------:R-:W-:Y:S01]  /*4ef0*/  UMOV UR4, URZ ;  /* 0x000000ff00047c82 */ /* 0x000fe20008000000 */
[----:B------:R-:W-:Y:S01]  /*4f00*/  IMAD.SHL.U32 R4, R84, 0x40, RZ ;  /* 0x0000004054047824 */ /* 0x000fe200078e00ff */
[----:B------:R-:W-:-:S05]  /*4f10*/  IADD3 R5, P0, PT, RZ, -UR4, RZ ;  /* 0x80000004ff057c10 */ /* 0x000fca000ff1e0ff */
[----:B------:R-:W-:-:S05]  /*4f20*/  IMAD.X R4, RZ, RZ, ~R4, P0 ;  /* 0x000000ffff047224 */ /* 0x000fca00000e0e04 */
[----:B------:R-:W-:-:S04]  /*4f30*/  SHF.R.S64 R5, R5, 0x1f, R4 ;  /* 0x0000001f05057819 */ /* 0x000fc80000001004 */
[----:B------:R-:W-:-:S04]  /*4f40*/  IADD3 R126, P0, PT, R5, R126, RZ ;  /* 0x0000007e057e7210 */ /* 0x000fc80007f1e0ff */
[----:B------:R-:W-:-:S09]  /*4f50*/  LEA.HI.X.SX32 R125, R4, R125, 0x1, P0 ;  /* 0x0000007d047d7211 */ /* 0x000fd200000f0eff */
.L_x_4265:
        /* <DEDUP_REMOVED lines=14> */
.L_x_4263:
[----:B-1----:R-:W-:Y:S01]  /*5040*/  FMNMX3.FTZ R4, R0, R93, R35, !PT ;  /* 0x0000005d00047276 */ /* 0x002fe20007810023 */
[----:B------:R-:W1:Y:S01]  /*5050*/  LDCU UR4, c[0x0][0x45c] ;  /* 0x00008b80ff0477ac */ /* 0x000e620008000800 */
[----:B------:R-:W-:Y:S01]  /*5060*/  FMNMX3.FTZ R5, R2, R32, R34, !PT ;  /* 0x0000002002057276 */ /* 0x000fe20007810022 */
[----:B------:R-:W-:Y:S01]  /*5070*/  LDSM.16.MT88.4 R24, [R120+0x7000] ;  /* 0x007000007818783b */ /* 0x000fe20000004200 */
[----:B------:R-:W-:Y:S02]  /*5080*/  FMNMX3.FTZ R4, R4, R33, R31, !PT ;  /* 0x0000002104047276 */ /* 0x000fe4000781001f */
[----:B------:R-:W-:Y:S01]  /*5090*/  FMNMX3.FTZ R5, R5, R94, R28, !PT ;  /* 0x0000005e05057276 */ /* 0x000fe2000781001c */
[----:B------:R-:W-:Y:S01]  /*50a0*/  LDSM.16.MT88.4 R8, [R120+0x6000] ;  /* 0x006000007808783b */ /* 0x000fe20000004200 */
        /* <DEDUP_REMOVED lines=20> */
[----:B------:R-:W-:Y:S02]  /*51f0*/  IADD3 R4, PT, PT, R120, 0x6000, RZ ;  /* 0x0000600078047810 */ /* 0x000fe40007ffe0ff */
[C---:B------:R-:W-:Y:S01]  /*5200*/  FSETP.NEU.FTZ.AND P0, PT, R87.reuse, -INF , PT ;  /* 0xff8000005700780b */ /* 0x040fe20003f1d000 */
[----:B-1----:R-:W-:Y:S01]  /*5210*/  FMUL.FTZ R104, R87, UR4 ;  /* 0x0000000457687c20 */ /* 0x002fe20008410000 */
[----:B---3--:R-:W-:-:S02]  /*5220*/  FMNMX.FTZ R92, R5, R92, !PT ;  /* 0x0000005c055c7209 */ /* 0x008fc40007810000 */
[----:B------:R-:W-:Y:S02]  /*5230*/  FSEL R5, R87, RZ, P0 ;  /* 0x000000ff57057208 */ /* 0x000fe40000000000 */
[----:B------:R-:W-:Y:S01]  /*5240*/  FSEL R104, R104, RZ, P0 ;  /* 0x000000ff68687208 */ /* 0x000fe20000000000 */
[C---:B------:R-:W-:Y:S01]  /*5250*/  FMUL.FTZ R109, R92.reuse, UR4 ;  /* 0x000000045c6d7c20 */ /* 0x040fe20008410000 */
[----:B------:R-:W-:Y:S01]  /*5260*/  FSETP.NEU.FTZ.AND P1, PT, R92, -INF , PT ;  /* 0xff8000005c00780b */ /* 0x000fe20003f3d000 */
[----:B------:R-:W-:Y:S01]  /*5270*/  FADD.FTZ R5, R0, -R5 ;  /* 0x8000000500057221 */ /* 0x000fe20000010000 */
[----:B------:R-:W-:Y:S01]  /*5280*/  LOP3.LUT P0, RZ, R86, 0x4, RZ, 0xc0, !PT ;  /* 0x0000000456ff7812 */ /* 0x000fe2000780c0ff */
[--C-:B------:R-:W-:Y:S01]  /*5290*/  FFMA.FTZ R95, R93, UR4, -R104.reuse ;  /* 0x000000045d5f7c23 */ /* 0x100fe20008010868 */
[----:B------:R-:W-:Y:S01]  /*52a0*/  FSEL R7, R92, RZ, P1 ;  /* 0x000000ff5c077208 */ /* 0x000fe20000800000 */
[----:B------:R-:W-:Y:S01]  /*52b0*/  FMUL.FTZ R96, R5, UR4 ;  /* 0x0000000405607c20 */ /* 0x000fe20008410000 */
[----:B------:R-:W-:Y:S01]  /*52c0*/  FSEL R109, R109, RZ, P1 ;  /* 0x000000ff6d6d7208 */ /* 0x000fe20000800000 */
[--C-:B------:R-:W-:Y:S01]  /*52d0*/  FFMA.FTZ R93, R33, UR4, -R104.reuse ;  /* 0x00000004215d7c23 */ /* 0x100fe20008010868 */
[--C-:B------:R-:W-:Y:S01]  /*52e0*/  FFMA.FTZ R0, R31, UR4, -R104.reuse ;  /* 0x000000041f007c23 */ /* 0x100fe20008010868 */
[----:B------:R-:W-:Y:S01]  /*52f0*/  FADD.FTZ R7, R2, -R7 ;  /* 0x8000000702077221 */ /* 0x000fe20000010000 */
[--C-:B------:R-:W-:Y:S01]  /*5300*/  FFMA.FTZ R2, R35, UR4, -R104.reuse ;  /* 0x0000000423027c23 */ /* 0x100fe20008010868 */
[--C-:B------:R-:W-:Y:S01]  /*5310*/  FFMA.FTZ R98, R32, UR4, -R109.reuse ;  /* 0x0000000420627c23 */ /* 0x100fe2000801086d */
[--C-:B------:R-:W-:Y:S01]  /*5320*/  FFMA.FTZ R85, R94, UR4, -R109.reuse ;  /* 0x000000045e557c23 */ /* 0x100fe2000801086d */
[--C-:B------:R-:W-:Y:S01]  /*5330*/  FFMA.FTZ R84, R28, UR4, -R109.reuse ;  /* 0x000000041c547c23 */ /* 0x100fe2000801086d */
[--C-:B------:R-:W-:Y:S01]  /*5340*/  FFMA.FTZ R34, R34, UR4, -R109.reuse ;  /* 0x0000000422227c23 */ /* 0x100fe2000801086d */
[----:B------:R-:W-:Y:S01]  /*5350*/  FMUL.FTZ R7, R7, UR4 ;  /* 0x0000000407077c20 */ /* 0x000fe20008410000 */
[----:B------:R-:W-:Y:S01]  /*5360*/  @P0 IADD3 R97, PT, PT, R4, -0x20, RZ ;  /* 0xffffffe004610810 */ /* 0x000fe20007ffe0ff */
[----:B------:R-:W-:Y:S01]  /*5370*/  MUFU.EX2 R98, R98 ;  /* 0x0000006200627308 */ /* 0x000fe20000000800 */
[--C-:B------:R-:W-:Y:S01]  /*5380*/  FFMA.FTZ R132, R132, UR4, -R109.reuse ;  /* 0x0000000484847c23 */ /* 0x100fe2000801086d */
[--C-:B------:R-:W-:Y:S01]  /*5390*/  FFMA.FTZ R119, R134, UR4, -R109.reuse ;  /* 0x0000000486777c23 */ /* 0x100fe2000801086d */
[--C-:B------:R-:W-:Y:S01]  /*53a0*/  FFMA.FTZ R117, R118, UR4, -R109.reuse ;  /* 0x0000000476757c23 */ /* 0x100fe2000801086d */
[----:B------:R-:W1:Y:S01]  /*53b0*/  MUFU.EX2 R94, R34 ;  /* 0x00000022005e7308 */ /* 0x000e620000000800 */
[----:B------:R-:W2:Y:S01]  /*53c0*/  LDSM.16.MT88.4 R16, [R97] ;  /* 0x000000006110783b */ /* 0x000ea20000004200 */
        /* <DEDUP_REMOVED lines=13> */
[----:B------:R-:W1:Y:S01]  /*54a0*/  LDSM.16.MT88.4 R32, [R97+0x1000] ;  /* 0x001000006120783b */ /* 0x000e620000004200 */
[----:B------:R-:W4:Y:S01]  /*54b0*/  MUFU.EX2 R2, R2 ;  /* 0x0000000200027308 */ /* 0x000f220000000800 */
[----:B------:R-:W-:Y:S01]  /*54c0*/  FFMA.FTZ R111, R127, UR4, -R104 ;  /* 0x000000047f6f7c23 */ /* 0x000fe20008010868 */
[--C-:B------:R-:W-:Y:S01]  /*54d0*/  FFMA.FTZ R106, R106, UR4, -R109.reuse ;  /* 0x000000046a6a7c23 */ /* 0x100fe2000801086d */
[----:B------:R-:W-:Y:S01]  /*54e0*/  FFMA.FTZ R107, R107, UR4, -R109 ;  /* 0x000000046b6b7c23 */ /* 0x000fe2000801086d */
[----:B------:R-:W5:Y:S01]  /*54f0*/  MUFU.EX2 R99, R7 ;  /* 0x0000000700637308 */ /* 0x000f620000000800 */
[----:B---3--:R-:W-:-:S03]  /*5500*/  F2FP.F16.F32.PACK_AB R90, R84, R85 ;  /* 0x00000055545a723e */ /* 0x008fc600000000ff */
[----:B------:R-:W3:Y:S04]  /*5510*/  MUFU.EX2 R96, R96 ;  /* 0x0000006000607308 */ /* 0x000ee80000000800 */
[----:B------:R-:W-:Y:S01]  /*5520*/  MUFU.EX2 R93, R93 ;  /* 0x0000005d005d7308 */ /* 0x000fe20000000800 */
[----:B----4-:R-:W-:-:S03]  /*5530*/  F2FP.F16.F32.PACK_AB R89, R2, R95 ;  /* 0x0000005f0259723e */ /* 0x010fc600000000ff */
[----:B------:R-:W4:Y:S01]  /*5540*/  MUFU.EX2 R0, R0 ;  /* 0x0000000000007308 */ /* 0x000f220000000800 */
[-C--:B-----5:R-:W-:Y:S01]  /*5550*/  FMUL.FTZ R20, R52, R99.reuse ;  /* 0x0000006334147220 */ /* 0x0a0fe20000410000 */
[-C--:B------:R-:W-:Y:S01]  /*5560*/  FMUL.FTZ R21, R53, R99.reuse ;  /* 0x0000006335157220 */ /* 0x080fe20000410000 */
[-C--:B------:R-:W-:Y:S01]  /*5570*/  FMUL.FTZ R56, R56, R99.reuse ;  /* 0x0000006338387220 */ /* 0x080fe20000410000 */
[-C--:B------:R-:W-:Y:S01]  /*5580*/  FMUL.FTZ R57, R57, R99.reuse ;  /* 0x0000006339397220 */ /* 0x080fe20000410000 */
[-C--:B---3--:R-:W-:Y:S01]  /*5590*/  FMUL.FTZ R22, R54, R96.reuse ;  /* 0x0000006036167220 */ /* 0x088fe20000410000 */
[-C--:B------:R-:W-:Y:S01]  /*55a0*/  FMUL.FTZ R23, R55, R96.reuse ;  /* 0x0000006037177220 */ /* 0x080fe20000410000 */
[-C--:B------:R-:W-:Y:S01]  /*55b0*/  FMUL.FTZ R58, R58, R96.reuse ;  /* 0x000000603a3a7220 */ /* 0x080fe20000410000 */
[-C--:B------:R-:W-:Y:S01]  /*55c0*/  FMUL.FTZ R59, R59, R96.reuse ;  /* 0x000000603b3b7220 */ /* 0x080fe20000410000 */
[-C--:B------:R-:W-:Y:S01]  /*55d0*/  FMUL.FTZ R12, R44, R99.reuse ;  /* 0x000000632c0c7220 */ /* 0x080fe20000410000 */
[----:B------:R-:W-:Y:S01]  /*55e0*/  FMUL.FTZ R13, R45, R99 ;  /* 0x000000632d0d7220 */ /* 0x000fe20000410000 */
[-C--:B------:R-:W-:Y:S01]  /*55f0*/  FMUL.FTZ R14, R46, R96.reuse ;  /* 0x000000602e0e7220 */ /* 0x080fe20000410000 */
[-C--:B------:R-:W-:Y:S01]  /*5600*/  FMUL.FTZ R15, R47, R96.reuse ;  /* 0x000000602f0f7220 */ /* 0x080fe20000410000 */
[----:B----4-:R-:W-:Y:S01]  /*5610*/  F2FP.F16.F32.PACK_AB R91, R0, R93 ;  /* 0x0000005d005b723e */ /* 0x010fe200000000ff */
[-C--:B------:R-:W-:Y:S01]  /*5620*/  FMUL.FTZ R48, R48, R99.reuse ;  /* 0x0000006330307220 */ /* 0x080fe20000410000 */
[-C--:B------:R-:W-:Y:S01]  /*5630*/  FMUL.FTZ R49, R49, R99.reuse ;  /* 0x0000006331317220 */ /* 0x080fe20000410000 */
[-C--:B------:R-:W-:Y:S01]  /*5640*/  FMUL.FTZ R50, R50, R96.reuse ;  /* 0x0000006032327220 */ /* 0x080fe20000410000 */
[-C--:B------:R-:W-:Y:S01]  /*5650*/  FMUL.FTZ R51, R51, R96.reuse ;  /* 0x0000006033337220 */ /* 0x080fe20000410000 */
[----:B------:R3:W-:Y:S01]  /*5660*/  MUFU.EX2 R118, R132 ;  /* 0x0000008400767308 */ /* 0x0007e20000000800 */
[-C--:B------:R-:W-:Y:S01]  /*5670*/  FMUL.FTZ R28, R60, R99.reuse ;  /* 0x000000633c1c7220 */ /* 0x080fe20000410000 */
[C---:B------:R-:W-:Y:S01]  /*5680*/  HMMA.16816.F32 R20, R88.reuse, R24, R20 ;  /* 0x000000185814723c */ /* 0x040fe20000001814 */
[-C--:B------:R-:W-:Y:S01]  /*5690*/  FMUL.FTZ R29, R61, R99.reuse ;  /* 0x000000633d1d7220 */ /* 0x080fe20000410000 */
[----:B------:R-:W4:Y:S01]  /*56a0*/  MUFU.EX2 R119, R119 ;  /* 0x0000007700777308 */ /* 0x000f220000000800 */
[-C--:B------:R-:W-:Y:S01]  /*56b0*/  FMUL.FTZ R30, R62, R96.reuse ;  /* 0x000000603e1e7220 */ /* 0x080fe20000410000 */
[-C--:B------:R-:W-:Y:S01]  /*56c0*/  FMUL.FTZ R31, R63, R96.reuse ;  /* 0x000000603f1f7220 */ /* 0x080fe20000410000 */
[-C--:B------:R-:W-:Y:S01]  /*56d0*/  FMUL.FTZ R64, R64, R99.reuse ;  /* 0x0000006340407220 */ /* 0x080fe20000410000 */
[----:B------:R-:W-:Y:S01]  /*56e0*/  MUFU.EX2 R117, R117 ;  /* 0x0000007500757308 */ /* 0x000fe20000000800 */
[----:B------:R-:W-:Y:S01]  /*56f0*/  FMUL.FTZ R65, R65, R99 ;  /* 0x0000006341417220 */ /* 0x000fe20000410000 */
[C---:B------:R-:W-:Y:S01]  /*5700*/  HMMA.16816.F32 R24, R88.reuse, R26, R56 ;  /* 0x0000001a5818723c */ /* 0x040fe20000001838 */
[----:B------:R-:W5:Y:S01]  /*5710*/  LDSM.16.MT88.4 R56, [R120+0x7400] ;  /* 0x007400007838783b */ /* 0x000f620000004200 */
[----:B------:R-:W1:Y:S01]  /*5720*/  MUFU.EX2 R134, R134 ;  /* 0x0000008600867308 */ /* 0x000e620000000800 */
[-C--:B------:R-:W-:Y:S01]  /*5730*/  FMUL.FTZ R66, R66, R96.reuse ;  /* 0x0000006042427220 */ /* 0x080fe20000410000 */
[--C-:B---3--:R-:W-:Y:S01]  /*5740*/  FFMA.FTZ R132, R145, UR4, -R104.reuse ;  /* 0x0000000491847c23 */ /* 0x108fe20008010868 */
[-C--:B------:R-:W-:Y:S01]  /*5750*/  FMUL.FTZ R67, R67, R96.reuse ;  /* 0x0000006043437220 */ /* 0x080fe20000410000 */
[----:B------:R-:W-:Y:S01]  /*5760*/  MUFU.EX2 R139, R139 ;  /* 0x0000008b008b7308 */ /* 0x000fe20000000800 */
[----:B------:R-:W-:Y:S01]  /*5770*/  LDSM.16.MT88.4 R60, [R97+0x400] ;  /* 0x00040000613c783b */ /* 0x000fe20000004200 */
[C---:B--2---:R-:W-:Y:S01]  /*5780*/  HMMA.16816.F32 R12, R88.reuse, R16, R12 ;  /* 0x00000010580c723c */ /* 0x044fe2000000180c */
[----:B----4-:R-:W-:Y:S01]  /*5790*/  F2FP.F16.F32.PACK_AB R52, R118, R119 ;  /* 0x000000777634723e */ /* 0x010fe200000000ff */
[----:B------:R-:W2:Y:S01]  /*57a0*/  MUFU.EX2 R138, R138 ;  /* 0x0000008a008a7308 */ /* 0x000ea20000000800 */
[-C--:B------:R-:W-:Y:S01]  /*57b0*/  FMUL.FTZ R4, R36, R99.reuse ;  /* 0x0000006324047220 */ /* 0x080fe20000410000 */
[----:B------:R-:W-:Y:S01]  /*57c0*/  FMUL.FTZ R5, R37, R99 ;  /* 0x0000006325057220 */ /* 0x000fe20000410000 */
[-C--:B------:R-:W-:Y:S01]  /*57d0*/  FMUL.FTZ R6, R38, R96.reuse ;  /* 0x0000006026067220 */ /* 0x080fe20000410000 */
[----:B------:R-:W-:Y:S01]  /*57e0*/  MUFU.EX2 R135, R135 ;  /* 0x0000008700877308 */ /* 0x000fe20000000800 */
[-C--:B------:R-:W-:Y:S01]  /*57f0*/  FMUL.FTZ R7, R39, R96.reuse ;  /* 0x0000006027077220 */ /* 0x080fe20000410000 */
[C---:B------:R-:W-:Y:S01]  /*5800*/  HMMA.16816.F32 R16, R88.reuse, R18, R48 ;  /* 0x000000125810723c */ /* 0x040fe20000001830 */
[----:B------:R-:W3:Y:S01]  /*5810*/  LDSM.16.MT88.4 R48, [R97+0x2000] ;  /* 0x002000006130783b */ /* 0x000ee20000004200 */
[----:B------:R-:W4:Y:S01]  /*5820*/  MUFU.EX2 R132, R132 ;  /* 0x0000008400847308 */ /* 0x000f220000000800 */
[----:B-1----:R-:W-:Y:S01]  /*5830*/  F2FP.F16.F32.PACK_AB R54, R134, R117 ;  /* 0x000000758636723e */ /* 0x002fe200000000ff */
[-C--:B------:R-:W-:Y:S01]  /*5840*/  FMUL.FTZ R40, R40, R99.reuse ;  /* 0x0000006328287220 */ /* 0x080fe20000410000 */
[----:B------:R-:W-:Y:S01]  /*5850*/  FMUL.FTZ R41, R41, R99 ;  /* 0x0000006329297220 */ /* 0x000fe20000410000 */
[-C--:B------:R-:W-:Y:S01]  /*5860*/  FMUL.FTZ R42, R42, R96.reuse ;  /* 0x000000602a2a7220 */ /* 0x080fe20000410000 */
[-C--:B------:R-:W-:Y:S01]  /*5870*/  FMUL.FTZ R43, R43, R96.reuse ;  /* 0x000000602b2b7220 */ /* 0x080fe20000410000 */
[C---:B------:R-:W-:Y:S01]  /*5880*/  HMMA.16816.F32 R28, R88.reuse, R32, R28 ;  /* 0x00000020581c723c */ /* 0x040fe2000000181c */
[----:B--2---:R-:W-:Y:S01]  /*5890*/  F2FP.F16.F32.PACK_AB R53, R138, R139 ;  /* 0x0000008b8a35723e */ /* 0x004fe200000000ff */
[-C--:B------:R-:W-:Y:S01]  /*58a0*/  FMUL.FTZ R44, R76, R99.reuse ;  /* 0x000000634c2c7220 */ /* 0x080fe20000410000 */
[-C--:B------:R-:W-:Y:S01]  /*58b0*/  FMUL.FTZ R45, R77, R99.reuse ;  /* 0x000000634d2d7220 */ /* 0x080fe20000410000 */
[-C--:B------:R-:W-:Y:S01]  /*58c0*/  FMUL.FTZ R46, R78, R96.reuse ;  /* 0x000000604e2e7220 */ /* 0x080fe20000410000 */
[-C--:B------:R-:W-:Y:S01]  /*58d0*/  FMUL.FTZ R47, R79, R96.reuse ;  /* 0x000000604f2f7220 */ /* 0x080fe20000410000 */
[-C--:B------:R-:W-:Y:S01]  /*58e0*/  FMUL.FTZ R80, R80, R99.reuse ;  /* 0x0000006350507220 */ /* 0x080fe20000410000 */
[----:B------:R-:W-:Y:S01]  /*58f0*/  FMUL.FTZ R81, R81, R99 ;  /* 0x0000006351517220 */ /* 0x000fe20000410000 */
[C---:B------:R-:W-:Y:S01]  /*5900*/  HMMA.16816.F32 R32, R88.reuse, R34, R64 ;  /* 0x000000225820723c */ /* 0x040fe20000001840 */
[----:B------:R-:W1:Y:S01]  /*5910*/  LDSM.16.MT88.4 R64, [R120+0x6400] ;  /* 0x006400007840783b */ /* 0x000e620000004200 */
[----:B----4-:R-:W-:Y:S01]  /*5920*/  F2FP.F16.F32.PACK_AB R55, R132, R135 ;  /* 0x000000878437723e */ /* 0x010fe200000000ff */
[-C--:B------:R-:W-:Y:S01]  /*5930*/  FMUL.FTZ R82, R82, R96.reuse ;  /* 0x0000006052527220 */ /* 0x080fe20000410000 */
[-C--:B------:R-:W-:Y:S01]  /*5940*/  FMUL.FTZ R83, R83, R96.reuse ;  /* 0x0000006053537220 */ /* 0x080fe20000410000 */
[-C--:B------:R-:W-:Y:S01]  /*5950*/  FMUL.FTZ R36, R68, R99.reuse ;  /* 0x0000006344247220 */ /* 0x080fe20000410000 */
[-C--:B------:R-:W-:Y:S01]  /*5960*/  FMUL.FTZ R37, R69, R99.reuse ;  /* 0x0000006345257220 */ /* 0x080fe20000410000 */
[-C--:B------:R-:W-:Y:S01]  /*5970*/  FMUL.FTZ R38, R70, R96.reuse ;  /* 0x0000006046267220 */ /* 0x080fe20000410000 */
[----:B------:R-:W-:Y:S01]  /*5980*/  HMMA.16816.F32 R4, R88, R8, R4 ;  /* 0x000000085804723c */ /* 0x000fe20000001804 */
[-C--:B------:R-:W-:Y:S01]  /*5990*/  FMUL.FTZ R39, R71, R96.reuse ;  /* 0x0000006047277220 */ /* 0x080fe20000410000 */
[-C--:B------:R-:W-:Y:S01]  /*59a0*/  FMUL.FTZ R72, R72, R99.reuse ;  /* 0x0000006348487220 */ /* 0x080fe20000410000 */
[-C--:B------:R-:W-:Y:S01]  /*59b0*/  FMUL.FTZ R73, R73, R99.reuse ;  /* 0x0000006349497220 */ /* 0x080fe20000410000 */
[-C--:B------:R-:W-:Y:S01]  /*59c0*/  FMUL.FTZ R74, R74, R96.reuse ;  /* 0x000000604a4a7220 */ /* 0x080fe20000410000 */
[-C--:B------:R-:W-:Y:S01]  /*59d0*/  FMUL.FTZ R75, R75, R96.reuse ;  /* 0x000000604b4b7220 */ /* 0x080fe20000410000 */
[--C-:B------:R-:W-:Y:S01]  /*59e0*/  FFMA.FTZ R145, R114, UR4, -R109.reuse ;  /* 0x0000000472917c23 */ /* 0x100fe2000801086d */
[----:B------:R-:W-:Y:S01]  /*59f0*/  FFMA.FTZ R114, R115, UR4, -R104 ;  /* 0x0000000473727c23 */ /* 0x000fe20008010868 */
[----:B-----5:R-:W-:Y:S01]  /*5a00*/  HMMA.16816.F32 R20, R52, R56, R20 ;  /* 0x000000383414723c */ /* 0x020fe20000001814 */
[----:B------:R-:W-:Y:S01]  /*5a10*/  MUFU.EX2 R112, R112 ;  /* 0x0000007000707308 */ /* 0x000fe20000000800 */
[--C-:B------:R-:W-:Y:S01]  /*5a20*/  FFMA.FTZ R115, R105, UR4, -R109.reuse ;  /* 0x0000000469737c23 */ /* 0x100fe2000801086d */
[----:B------:R-:W-:Y:S01]  /*5a30*/  FFMA.FTZ R105, R108, UR4, -R109 ;  /* 0x000000046c697c23 */ /* 0x000fe2000801086d */
[----:B------:R-:W-:Y:S01]  /*5a40*/  FFMA.FTZ R99, R141, R99, R98 ;  /* 0x000000638d637223 */ /* 0x000fe20000010062 */
[----:B------:R-:W-:Y:S01]  /*5a50*/  MUFU.EX2 R145, R145 ;  /* 0x0000009100917308 */ /* 0x000fe20000000800 */
[----:B------:R-:W-:-:S02]  /*5a60*/  FFMA.FTZ R95, R140, R96, R95 ;  /* 0x000000608c5f7223 */ /* 0x000fc4000001005f */
[----:B------:R-:W-:Y:S01]  /*5a70*/  HMMA.16816.F32 R24, R52, R58, R24 ;  /* 0x0000003a3418723c */ /* 0x000fe20000001818 */
[----:B------:R-:W2:Y:S01]  /*5a80*/  LDSM.16.MT88.4 R56, [R97+0x2400] ;  /* 0x002400006138783b */ /* 0x000ea20000004200 */
[----:B------:R-:W-:Y:S01]  /*5a90*/  MUFU.EX2 R143, R143 ;  /* 0x0000008f008f7308 */ /* 0x000fe20000000800 */
[----:B------:R-:W-:Y:S01]  /*5aa0*/  FADD.FTZ R94, R94, R99 ;  /* 0x000000635e5e7221 */ /* 0x000fe20000010000 */
[----:B------:R-:W-:Y:S02]  /*5ab0*/  FADD.FTZ R2, R2, R95 ;  /* 0x0000005f02027221 */ /* 0x000fe40000010000 */
[----:B------:R-:W-:Y:S01]  /*5ac0*/  MUFU.EX2 R110, R110 ;  /* 0x0000006e006e7308 */ /* 0x000fe20000000800 */
[----:B------:R-:W-:Y:S01]  /*5ad0*/  FADD.FTZ R85, R85, R94 ;  /* 0x0000005e55557221 */ /* 0x000fe20000010000 */
[C---:B------:R-:W-:Y:S01]  /*5ae0*/  HMMA.16816.F32 R8, R88.reuse, R10, R40 ;  /* 0x0000000a5808723c */ /* 0x040fe20000001828 */
[----:B------:R-:W4:Y:S01]  /*5af0*/  LDSM.16.MT88.4 R40, [R120+0x8000] ;  /* 0x008000007828783b */ /* 0x000f220000004200 */
[----:B------:R-:W-:Y:S01]  /*5b00*/  MUFU.EX2 R116, R116 ;  /* 0x0000007400747308 */ /* 0x000fe20000000800 */
[----:B------:R-:W-:Y:S01]  /*5b10*/  FADD.FTZ R93, R93, R2 ;  /* 0x000000025d5d7221 */ /* 0x000fe20000010000 */
[----:B------:R-:W-:Y:S01]  /*5b20*/  FADD.FTZ R84, R84, R85 ;  /* 0x0000005554547221 */ /* 0x000fe20000010000 */
[----:B------:R-:W-:Y:S01]  /*5b30*/  MOV R2, R92 ;  /* 0x0000005c00027202 */ /* 0x000fe20000000f00 */
[----:B------:R-:W-:Y:S01]  /*5b40*/  MUFU.EX2 R113, R113 ;  /* 0x0000007100717308 */ /* 0x000fe20000000800 */
[----:B------:R-:W-:Y:S01]  /*5b50*/  FADD.FTZ R0, R0, R93 ;  /* 0x0000005d00007221 */ /* 0x000fe20000010000 */
[C---:B---3--:R-:W-:Y:S01]  /*5b60*/  HMMA.16816.F32 R44, R88.reuse, R48, R44 ;  /* 0x00000030582c723c */ /* 0x048fe2000000182c */
[----:B------:R-:W-:Y:S01]  /*5b70*/  FADD.FTZ R119, R119, R84 ;  /* 0x0000005477777221 */ /* 0x000fe20000010000 */
[----:B------:R-:W-:Y:S01]  /*5b80*/  MUFU.EX2 R114, R114 ;  /* 0x0000007200727308 */ /* 0x000fe20000000800 */
[----:B------:R-:W-:Y:S01]  /*5b90*/  FADD.FTZ R139, R139, R0 ;  /* 0x000000008b8b7221 */ /* 0x000fe20000010000 */
[----:B------:R-:W-:Y:S01]  /*5ba0*/  MOV R0, R87 ;  /* 0x0000005700007202 */ /* 0x000fe20000000f00 */
[----:B------:R-:W-:Y:S01]  /*5bb0*/  FADD.FTZ R118, R118, R119 ;  /* 0x0000007776767221 */ /* 0x000fe20000010000 */
[----:B------:R-:W-:Y:S01]  /*5bc0*/  MUFU.EX2 R111, R111 ;  /* 0x0000006f006f7308 */ /* 0x000fe20000000800 */
[----:B------:R-:W-:Y:S01]  /*5bd0*/  FADD.FTZ R138, R138, R139 ;  /* 0x0000008b8a8a7221 */ /* 0x000fe20000010000 */
[----:B------:R-:W-:Y:S01]  /*5be0*/  HMMA.16816.F32 R48, R88, R50, R80 ;  /* 0x000000325830723c */ /* 0x000fe20000001850 */
[----:B------:R-:W-:Y:S01]  /*5bf0*/  LDSM.16.MT88.4 R80, [R97+0x2800] ;  /* 0x002800006150783b */ /* 0x000fe20000004200 */
[----:B------:R-:W-:Y:S01]  /*5c00*/  MUFU.EX2 R115, R115 ;  /* 0x0000007300737308 */ /* 0x000fe20000000800 */
[----:B------:R-:W-:Y:S01]  /*5c10*/  FADD.FTZ R117, R117, R118 ;  /* 0x0000007675757221 */ /* 0x000fe20000010000 */
[----:B------:R-:W-:Y:S01]  /*5c20*/  FADD.FTZ R135, R135, R138 ;  /* 0x0000008a87877221 */ /* 0x000fe20000010000 */
[----:B------:R-:W-:Y:S01]  /*5c30*/  IADD3 R138, PT, PT, R3, -0x3, RZ ;  /* 0xfffffffd038a7810 */ /* 0x000fe20007ffe0ff */
[----:B------:R-:W3:Y:S01]  /*5c40*/  MUFU.EX2 R106, R106 ;  /* 0x0000006a006a7308 */ /* 0x000ee20000000800 */
[----:B------:R-:W-:Y:S01]  /*5c50*/  FADD.FTZ R134, R134, R117 ;  /* 0x0000007586867221 */ /* 0x000fe20000010000 */
[C---:B-1----:R-:W-:Y:S01]  /*5c60*/  HMMA.16816.F32 R4, R52.reuse, R64, R4 ;  /* 0x000000403404723c */ /* 0x042fe20000001804 */
[----:B------:R-:W-:Y:S01]  /*5c70*/  FADD.FTZ R135, R132, R135 ;  /* 0x0000008784877221 */ /* 0x000fe20000010000 */
[----:B------:R-:W-:Y:S06]  /*5c80*/  MUFU.EX2 R105, R105 ;  /* 0x0000006900697308 */ /* 0x000fec0000000800 */
[C---:B------:R-:W-:Y:S01]  /*5c90*/  HMMA.16816.F32 R8, R52.reuse, R66, R8 ;  /* 0x000000423408723c */ /* 0x040fe20000001808 */
[----:B------:R-:W1:Y:S07]  /*5ca0*/  LDSM.16.MT88.4 R64, [R97+0x1400] ;  /* 0x001400006140783b */ /* 0x000e6e0000004200 */
[C---:B------:R-:W-:Y:S08]  /*5cb0*/  HMMA.16816.F32 R12, R52.reuse, R60, R12 ;  /* 0x0000003c340c723c */ /* 0x040ff0000000180c */
[C---:B------:R-:W-:Y:S01]  /*5cc0*/  HMMA.16816.F32 R16, R52.reuse, R62, R16 ;  /* 0x0000003e3410723c */ /* 0x040fe20000001810 */
[----:B------:R-:W5:Y:S07]  /*5cd0*/  LDSM.16.MT88.4 R60, [R120+0x8400] ;  /* 0x00840000783c783b */ /* 0x000f6e0000004200 */
[C---:B--2---:R-:W-:Y:S08]  /*5ce0*/  HMMA.16816.F32 R44, R52.reuse, R56, R44 ;  /* 0x00000038342c723c */ /* 0x044ff0000000182c */
[----:B------:R-:W-:Y:S01]  /*5cf0*/  HMMA.16816.F32 R48, R52, R58, R48 ;  /* 0x0000003a3430723c */ /* 0x000fe20000001830 */
[----:B------:R-:W2:Y:S07]  /*5d00*/  LDSM.16.MT88.4 R56, [R97+0x800] ;  /* 0x000800006138783b */ /* 0x000eae0000004200 */
[C---:B----4-:R-:W-:Y:S08]  /*5d10*/  HMMA.16816.F32 R36, R88.reuse, R40, R36 ;  /* 0x000000285824723c */ /* 0x050ff00000001824 */
[----:B------:R-:W-:Y:S01]  /*5d20*/  HMMA.16816.F32 R40, R88, R42, R72 ;  /* 0x0000002a5828723c */ /* 0x000fe20000001848 */
[----:B------:R-:W4:Y:S01]  /*5d30*/  LDSM.16.MT88.4 R72, [R120+0x8800] ;  /* 0x008800007848783b */ /* 0x000f220000004200 */
[----:B---3--:R-:W-:-:S06]  /*5d40*/  F2FP.F16.F32.PACK_AB R88, R106, R115 ;  /* 0x000000736a58723e */ /* 0x008fcc00000000ff */
[C---:B-1----:R-:W-:Y:S08]  /*5d50*/  HMMA.16816.F32 R28, R52.reuse, R64, R28 ;  /* 0x00000040341c723c */ /* 0x042ff0000000181c */
[C---:B------:R-:W-:Y:S01]  /*5d60*/  HMMA.16816.F32 R32, R52.reuse, R66, R32 ;  /* 0x000000423420723c */ /* 0x040fe20000001820 */
[----:B------:R-:W-:Y:S07]  /*5d70*/  LDSM.16.MT88.4 R64, [R97+0x1c00] ;  /* 0x001c00006140783b */ /* 0x000fee0000004200 */
[C---:B-----5:R-:W-:Y:S08]  /*5d80*/  HMMA.16816.F32 R36, R52.reuse, R60, R36 ;  /* 0x0000003c3424723c */ /* 0x060ff00000001824 */
[----:B------:R-:W-:Y:S01]  /*5d90*/  HMMA.16816.F32 R40, R52, R62, R40 ;  /* 0x0000003e3428723c */ /* 0x000fe20000001828 */
[----:B------:R-:W-:Y:S01]  /*5da0*/  F2FP.F16.F32.PACK_AB R52, R112, R145 ;  /* 0x000000917034723e */ /* 0x000fe200000000ff */
[----:B------:R-:W1:Y:S01]  /*5db0*/  LDSM.16.MT88.4 R60, [R120+0x6800] ;  /* 0x00680000783c783b */ /* 0x000e620000004200 */
        /* <DEDUP_REMOVED lines=15> */
[----:B------:R-:W-:-:S06]  /*5eb0*/  FADD.FTZ R106, R106, R115 ;  /* 0x000000736a6a7221 */ /* 0x000fcc0000010000 */
[C---:B----4-:R-:W-:Y:S01]  /*5ec0*/  HMMA.16816.F32 R68, R52.reuse, R72, R36 ;  /* 0x000000483444723c */ /* 0x050fe20000001824 */
[--C-:B------:R-:W-:Y:S01]  /*5ed0*/  FFMA.FTZ R37, R100, UR4, -R104.reuse ;  /* 0x0000000464257c23 */ /* 0x100fe20008010868 */
[----:B------:R-:W-:Y:S01]  /*5ee0*/  FFMA.FTZ R36, R103, UR4, -R104 ;  /* 0x0000000467247c23 */ /* 0x000fe20008010868 */
[----:B------:R-:W3:Y:S04]  /*5ef0*/  MUFU.EX2 R100, R107 ;  /* 0x0000006b00647308 */ /* 0x000ee80000000800 */
[----:B------:R-:W-:Y:S01]  /*5f00*/  MUFU.EX2 R103, R37 ;  /* 0x0000002500677308 */ /* 0x000fe20000000800 */
[C---:B------:R-:W-:Y:S01]  /*5f10*/  HMMA.16816.F32 R72, R52.reuse, R74, R40 ;  /* 0x0000004a3448723c */ /* 0x040fe20000001828 */
[----:B------:R-:W-:Y:S07]  /*5f20*/  LDSM.16.MT88.4 R40, [R120+0x6c00] ;  /* 0x006c00007828783b */ /* 0x000fee0000004200 */
[----:B-1----:R-:W-:Y:S01]  /*5f30*/  HMMA.16816.F32 R4, R52, R60, R4 ;  /* 0x0000003c3404723c */ /* 0x002fe20000001804 */
[----:B---3--:R-:W-:Y:S01]  /*5f40*/  F2FP.F16.F32.PACK_AB R90, R100, R105 ;  /* 0x00000069645a723e */ /* 0x008fe200000000ff */
[----:B------:R-:W-:-:S04]  /*5f50*/  FADD.FTZ R105, R105, R106 ;  /* 0x0000006a69697221 */ /* 0x000fc80000010000 */
[----:B------:R-:W-:Y:S02]  /*5f60*/  FADD.FTZ R141, R100, R105 ;  /* 0x00000069648d7221 */ /* 0x000fe40000010000 */
[C---:B------:R-:W-:Y:S01]  /*5f70*/  HMMA.16816.F32 R8, R52.reuse, R62, R8 ;  /* 0x0000003e3408723c */ /* 0x040fe20000001808 */
[----:B------:R-:W1:Y:S07]  /*5f80*/  LDSM.16.MT88.4 R60, [R120+0x7800] ;  /* 0x00780000783c783b */ /* 0x000e6e0000004200 */
[C---:B------:R-:W-:Y:S08]  /*5f90*/  HMMA.16816.F32 R76, R52.reuse, R80, R44 ;  /* 0x00000050344c723c */ /* 0x040ff0000000182c */
[C---:B--2---:R-:W-:Y:S01]  /*5fa0*/  HMMA.16816.F32 R28, R52.reuse, R56, R28 ;  /* 0x00000038341c723c */ /* 0x044fe2000000181c */
[--C-:B------:R-:W-:Y:S01]  /*5fb0*/  FFMA.FTZ R56, R102, UR4, -R104.reuse ;  /* 0x0000000466387c23 */ /* 0x100fe20008010868 */
[----:B------:R-:W-:Y:S01]  /*5fc0*/  FFMA.FTZ R104, R101, UR4, -R104 ;  /* 0x0000000465687c23 */ /* 0x000fe20008010868 */
[----:B------:R-:W2:Y:S04]  /*5fd0*/  MUFU.EX2 R102, R36 ;  /* 0x0000002400667308 */ /* 0x000ea80000000800 */
[----:B------:R3:W-:Y:S01]  /*5fe0*/  MUFU.EX2 R101, R56 ;  /* 0x0000003800657308 */ /* 0x0007e20000000800 */
[C---:B------:R-:W-:Y:S03]  /*5ff0*/  HMMA.16816.F32 R32, R52.reuse, R58, R32 ;  /* 0x0000003a3420723c */ /* 0x040fe60000001820 */
[----:B------:R-:W4:Y:S05]  /*6000*/  MUFU.EX2 R104, R104 ;  /* 0x0000006800687308 */ /* 0x000f2a0000000800 */
[----:B------:R-:W-:Y:S01]  /*6010*/  HMMA.16816.F32 R80, R52, R82, R48 ;  /* 0x000000523450723c */ /* 0x000fe20000001830 */
[----:B--2---:R-:W-:Y:S01]  /*6020*/  F2FP.F16.F32.PACK_AB R89, R102, R103 ;  /* 0x000000676659723e */ /* 0x004fe200000000ff */
[----:B------:R-:W2:Y:S01]  /*6030*/  LDSM.16.MT88.4 R48, [R97+0xc00] ;  /* 0x000c00006130783b */ /* 0x000ea20000004200 */
[----:B------:R-:W-:-:S03]  /*6040*/  FADD.FTZ R103, R103, R114 ;  /* 0x0000007267677221 */ /* 0x000fc60000010000 */
[----:B---3--:R-:W3:Y:S01]  /*6050*/  LDSM.16.MT88.4 R56, [R120+0x7c00] ;  /* 0x007c00007838783b */ /* 0x008ee20000004200 */
[----:B------:R-:W-:Y:S01]  /*6060*/  FADD.FTZ R102, R102, R103 ;  /* 0x0000006766667221 */ /* 0x000fe20000010000 */
[----:B----4-:R-:W-:Y:S01]  /*6070*/  F2FP.F16.F32.PACK_AB R91, R104, R101 ;  /* 0x00000065685b723e */ /* 0x010fe200000000ff */
[----:B-1----:R-:W-:Y:S02]  /*6080*/  HMMA.16816.F32 R20, R52, R60, R20 ;  /* 0x0000003c3414723c */ /* 0x002fe40000001814 */
[----:B------:R-:W-:-:S04]  /*6090*/  FADD.FTZ R101, R101, R102 ;  /* 0x0000006665657221 */ /* 0x000fc80000010000 */
[----:B------:R-:W-:Y:S02]  /*60a0*/  FADD.FTZ R140, R104, R101 ;  /* 0x00000065688c7221 */ /* 0x000fe40000010000 */
[C---:B------:R-:W-:Y:S01]  /*60b0*/  HMMA.16816.F32 R36, R88.reuse, R40, R4 ;  /* 0x000000285824723c */ /* 0x040fe20000001804 */
[----:B------:R-:W1:Y:S07]  /*60c0*/  LDSM.16.MT88.4 R4, [R120+0x8c00] ;  /* 0x008c00007804783b */ /* 0x000e6e0000004200 */
[----:B------:R-:W-:Y:S01]  /*60d0*/  HMMA.16816.F32 R40, R88, R42, R8 ;  /* 0x0000002a5828723c */ /* 0x000fe20000001808 */
[----:B------:R-:W4:Y:S07]  /*60e0*/  LDSM.16.MT88.4 R8, [R97+0x2c00] ;  /* 0x002c00006108783b */ /* 0x000f2e0000004200 */
[----:B------:R-:W-:Y:S08]  /*60f0*/  HMMA.16816.F32 R24, R52, R62, R24 ;  /* 0x0000003e3418723c */ /* 0x000ff00000001818 */
[C---:B--2---:R-:W-:Y:S08]  /*6100*/  HMMA.16816.F32 R44, R88.reuse, R48, R12 ;  /* 0x00000030582c723c */ /* 0x044ff0000000180c */
[C---:B---3--:R-:W-:Y:S08]  /*6110*/  HMMA.16816.F32 R52, R88.reuse, R56, R20 ;  /* 0x000000385834723c */ /* 0x048ff00000001814 */
[C---:B------:R-:W-:Y:S08]  /*6120*/  HMMA.16816.F32 R60, R88.reuse, R64, R28 ;  /* 0x00000040583c723c */ /* 0x040ff0000000181c */
[C---:B------:R-:W-:Y:S08]  /*6130*/  HMMA.16816.F32 R48, R88.reuse, R50, R16 ;  /* 0x000000325830723c */ /* 0x040ff00000001810 */
[C---:B------:R-:W-:Y:S08]  /*6140*/  HMMA.16816.F32 R56, R88.reuse, R58, R24 ;  /* 0x0000003a5838723c */ /* 0x040ff00000001818 */
[C---:B------:R-:W-:Y:S08]  /*6150*/  HMMA.16816.F32 R64, R88.reuse, R66, R32 ;  /* 0x000000425840723c */ /* 0x040ff00000001820 */
[C---:B-1----:R-:W-:Y:S08]  /*6160*/  HMMA.16816.F32 R68, R88.reuse, R4, R68 ;  /* 0x000000045844723c */ /* 0x042ff00000001844 */
[C---:B------:R-:W-:Y:S08]  /*6170*/  HMMA.16816.F32 R72, R88.reuse, R6, R72 ;  /* 0x000000065848723c */ /* 0x040ff00000001848 */
[C---:B----4-:R-:W-:Y:S08]  /*6180*/  HMMA.16816.F32 R76, R88.reuse, R8, R76 ;  /* 0x00000008584c723c */ /* 0x050ff0000000184c */
[----:B------:R-:W-:-:S15]  /*6190*/  HMMA.16816.F32 R80, R88, R10, R80 ;  /* 0x0000000a5850723c */ /* 0x000fde0000001850 */
[----:B------:R-:W-:-:S05]  /*61a0*/  NOP ;  /* 0x0000000000007918 */ /* 0x000fca0000000000 */
.L_x_4260:
        /* <DEDUP_REMOVED lines=15> */
[----:B------:R-:W3:Y:S01]  /*62a0*/  LDCU.64 UR6, c[0x0][0x3a0] ;  /* 0x00007400ff0677ac */ /* 0x000ee20008000a00 */
[----:B------:R-:W4:Y:S01]  /*62b0*/  LDCU.64 UR8, c[0x0][0x3a8] ;  /* 0x00007500ff0877ac */ /* 0x000f220008000a00 */
[----:B-1----:R-:W-:-:S12]  /*62c0*/  ULEA UR5, UR5, UR10, 0x18 ;  /* 0x0000000a05057291 */ /* 0x002fd8000f8ec0ff */
.L_x_4270:
[----:B------:R-:W-:Y:S01]  /*62d0*/  @!P1 IADD3 R5, P0, PT, RZ, -R135, RZ ;  /* 0x80000087ff059210 */ /* 0x000fe20007f1e0ff */
[----:B------:R-:W1:Y:S01]  /*62e0*/  @!P1 LDC R142, c[0x0][0x3c0] ;  /* 0x0000f000ff8e9b82 */ /* 0x000e620000000800 */
[C---:B------:R-:W-:Y:S01]  /*62f0*/  LOP3.LUT R133, R86.reuse, 0x18, RZ, 0xc0, !PT ;  /* 0x0000001856857812 */ /* 0x040fe200078ec0ff */
[----:B------:R-:W-:Y:S06]  /*6300*/  DEPBAR.LE SB0, 0x0 ;  /* 0x000080000000791a */ /* 0x000fec0000000000 */
[----:B------:R-:W2:Y:S08]  /*6310*/  LDC R87, c[0x0][0x3c4] ;  /* 0x0000f100ff577b82 */ /* 0x000eb00000000800 */
[----:B------:R-:W-:Y:S01]  /*6320*/  BAR.SYNC.DEFER_BLOCKING 0x0 ;  /* 0x0000000000007b1d */ /* 0x000fe20000010000 */
[----:B------:R-:W-:Y:S05]  /*6330*/  IMAD.SHL.U32 R124, R86, 0x8, RZ ;  /* 0x00000008567c7824 */ /* 0x000fea00078e00ff */
[C---:B------:R-:W-:Y:S02]  /*6340*/  LOP3.LUT R2, R124.reuse, 0xd8, RZ, 0xc0, !PT ;  /* 0x000000d87c027812 */ /* 0x040fe400078ec0ff */
[----:B------:R-:W-:Y:S02]  /*6350*/  LOP3.LUT R0, R124, 0x1f20, RZ, 0xc0, !PT ;  /* 0x00001f207c007812 */ /* 0x000fe400078ec0ff */
[----:B------:R-:W-:Y:S01]  /*6360*/  LOP3.LUT R131, R2, R133, RZ, 0x3c, !PT ;  /* 0x0000008502837212 */ /* 0x000fe200078e3cff */
[----:B------:R-:W-:Y:S03]  /*6370*/  IMAD.MOV.U32 R2, RZ, RZ, R128 ;  /* 0x000000ffff027224 */ /* 0x000fe600078e0080 */
[----:B------:R-:W-:Y:S01]  /*6380*/  LOP3.LUT R131, R0, R131, RZ, 0xfc, !PT ;  /* 0x0000008300837212 */ /* 0x000fe200078efcff */
[----:B------:R-:W-:Y:S02]  /*6390*/  IMAD.MOV.U32 R0, RZ, RZ, R129 ;  /* 0x000000ffff007224 */ /* 0x000fe400078e0081 */
[----:B-1----:R-:W-:Y:S04]  /*63a0*/  @!P1 IMAD.SHL.U32 R4, R142, 0x40, RZ ;  /* 0x000000408e049824 */ /* 0x002fe800078e00ff */
[----:B------:R-:W-:Y:S05]  /*63b0*/  @!P1 IMAD.X R4, RZ, RZ, ~R4, P0 ;  /* 0x000000ffff049224 */ /* 0x000fea00000e0e04 */
[----:B------:R-:W-:Y:S04]  /*63c0*/  @!P1 SHF.R.S64 R5, R5, 0x1f, R4 ;  /* 0x0000001f05059819 */ /* 0x000fe80000001004 */
[----:B------:R-:W-:Y:S04]  /*63d0*/  @!P1 IADD3 R128, P0, PT, R128, R5, RZ ;  /* 0x0000000580809210 */ /* 0x000fe80007f1e0ff */
        /* <DEDUP_REMOVED lines=63> */
.L_x_4267:
[----:B------:R-:W-:Y:S01]  /*67d0*/  LEA R131, R131, UR5, 0x1 ;  /* 0x0000000583837c11 */ /* 0x000fe2000f8e08ff */
[----:B------:R-:W-:Y:S01]  /*67e0*/  IMAD.MOV.U32 R84, RZ, RZ, 0x20 ;  /* 0x00000020ff547424 */ /* 0x000fe200078e00ff */
[----:B------:R-:W-:Y:S02]  /*67f0*/  LEA R144, P0, R142, R128, 0x6 ;  /* 0x000000808e907211 */ /* 0x000fe400078030ff */
[----:B------:R-:W-:Y:S01]  /*6800*/  ISETP.NE.AND P2, PT, R138, 0x1, PT ;  /* 0x000000018a00780c */ /* 0x000fe20003f45270 */
[----:B------:R-:W-:Y:S01]  /*6810*/  @!PT LDS RZ, [RZ] ;  /* 0x00000000fffff984 */ /* 0x000fe20000000800 */
[----:B------:R-:W-:Y:S01]  /*6820*/  @!PT LDS RZ, [RZ] ;  /* 0x00000000fffff984 */ /* 0x000fe20000000800 */
[----:B------:R-:W-:Y:S01]  /*6830*/  @!PT LDS RZ, [RZ] ;  /* 0x00000000fffff984 */ /* 0x000fe20000000800 */
[----:B------:R1:W-:Y:S01]  /*6840*/  LDGSTS.E.BYPASS.LTC128B.128 [R131+0x6000], desc[UR16][R128.64] ;  /* 0x0600000080837fae */ /* 0x0003e2000b981a10 */
[----:B------:R-:W-:Y:S02]  /*6850*/  LEA.HI.X R145, R142, R129, R87, 0x6, P0 ;  /* 0x000000818e917211 */ /* 0x000fe400000f3457 */
[----:B------:R-:W-:Y:S01]  /*6860*/  LOP3.LUT P0, RZ, R86, 0x4, RZ, 0xc0, !PT ;  /* 0x0000000456ff7812 */ /* 0x000fe2000780c0ff */
[----:B------:R1:W-:Y:S03]  /*6870*/  LDGSTS.E.BYPASS.LTC128B.128 [R131+0x7000], desc[UR16][R128.64+0x40] ;  /* 0x0700004080837fae */ /* 0x0003e6000b981a10 */
[----:B------:R-:W-:Y:S01]  /*6880*/  SEL R84, R84, 0xffffffe0, !P0 ;  /* 0xffffffe054547807 */ /* 0x000fe20004000000 */
[----:B------:R1:W-:Y:S04]  /*6890*/  LDGSTS.E.BYPASS.LTC128B.128 [R131+0x8000], desc[UR16][R128.64+0x80] ;  /* 0x0800008080837fae */ /* 0x0003e8000b981a10 */
[----:B------:R1:W-:Y:S01]  /*68a0*/  LDGSTS.E.BYPASS.LTC128B.128 [R131+0x6800], desc[UR16][R144.64] ;  /* 0x0680000090837fae */ /* 0x0003e2000b981a10 */
[--C-:B------:R-:W-:Y:S02]  /*68b0*/  IMAD.IADD R2, R122, 0x1, R84.reuse ;  /* 0x000000017a027824 */ /* 0x100fe400078e0254 */
[----:B------:R-:W-:Y:S01]  /*68c0*/  IMAD.IADD R0, R121, 0x1, R84 ;  /* 0x0000000179007824 */ /* 0x000fe200078e0254 */
[----:B------:R1:W-:Y:S04]  /*68d0*/  LDGSTS.E.BYPASS.LTC128B.128 [R131+0x7800], desc[UR16][R144.64+0x40] ;  /* 0x0780004090837fae */ /* 0x0003e8000b981a10 */
[----:B------:R1:W-:Y:S04]  /*68e0*/  LDGSTS.E.BYPASS.LTC128B.128 [R131+0x8800], desc[UR16][R144.64+0x80] ;  /* 0x0880008090837fae */ /* 0x0003e8000b981a10 */
        /* <DEDUP_REMOVED lines=20> */
[----:B------:R-:W2:Y:S07]  /*6a30*/  LDSM.16.M88.4 R88, [R0+0x3800] ;  /* 0x003800000058783b */ /* 0x000eae0000000200 */
        /* <DEDUP_REMOVED lines=138> */
.L_x_4269:
[----:B------:R-:W1:Y:S01]  /*72e0*/  S2R R86, SR_TID.X ;  /* 0x0000000000567919 */ /* 0x000e620000002100 */
        /* <DEDUP_REMOVED lines=13> */
.L_x_4268:
        /* <DEDUP_REMOVED lines=21> */
[----:B------:R-:W2:Y:S02]  /*7510*/  SHFL.BFLY PT, R2, R89, 0x2, 0x1f ;  /* 0x0c401f0059027f89 */ /* 0x000ea400000e0000 */
[----:B--2---:R-:W-:Y:S02]  /*7520*/  FMNMX.FTZ R87, R89, R2, !PT ;  /* 0x0000000259577209 */ /* 0x004fe40007810000 */
[----:B------:R-:W-:Y:S04]  /*7530*/  FMNMX.FTZ R88, R90, R91, !PT ;  /* 0x0000005b5a587209 */ /* 0x000fe80007810000 */
[----:B------:R-:W2:Y:S08]  /*7540*/  SHFL.BFLY PT, R84, R87, 0x1, 0x1f ;  /* 0x0c201f0057547f89 */ /* 0x000eb000000e0000 */
[----:B------:R-:W3:Y:S01]  /*7550*/  SHFL.BFLY PT, R91, R88, 0x1, 0x1f ;  /* 0x0c201f00585b7f89 */ /* 0x000ee200000e0000 */
[----:B--2---:R-:W-:Y:S02]  /*7560*/  FMNMX.FTZ R0, R87, R84, !PT ;  /* 0x0000005457007209 */ /* 0x004fe40007810000 */
[----:B---3--:R-:W-:Y:S03]  /*7570*/  FMNMX.FTZ R2, R88, R91, !PT ;  /* 0x0000005b58027209 */ /* 0x008fe60007810000 */
        /* <DEDUP_REMOVED lines=11> */
[----:B------:R-:W2:Y:S01]  /*7630*/  LDSM.16.MT88.4 R100, [R88] ;  /* 0x000000005864783b */ /* 0x000ea20000004200 */
[--C-:B------:R-:W-:Y:S01]  /*7640*/  FFMA.FTZ R107, R4, UR4, -R104.reuse ;  /* 0x00000004046b7c23 */ /* 0x100fe20008010868 */
[----:B------:R-:W-:Y:S01]  /*7650*/  FSEL R105, R105, RZ, P2 ;  /* 0x000000ff69697208 */ /* 0x000fe20001000000 */
[--C-:B------:R-:W-:Y:S01]  /*7660*/  FFMA.FTZ R114, R5, UR4, -R104.reuse ;  /* 0x0000000405727c23 */ /* 0x100fe20008010868 */
[--C-:B------:R-:W-:Y:S01]  /*7670*/  FFMA.FTZ R90, R8, UR4, -R104.reuse ;  /* 0x00000004085a7c23 */ /* 0x100fe20008010868 */
[--C-:B------:R-:W-:Y:S01]  /*7680*/  FFMA.FTZ R91, R9, UR4, -R104.reuse ;  /* 0x00000004095b7c23 */ /* 0x100fe20008010868 */
[----:B------:R-:W3:Y:S01]  /*7690*/  MUFU.EX2 R84, R84 ;  /* 0x0000005400547308 */ /* 0x000ee20000000800 */
        /* <DEDUP_REMOVED lines=12> */
[----:B------:R-:W4:Y:S01]  /*7760*/  MUFU.EX2 R3, R3 ;  /* 0x0000000300037308 */ /* 0x000f220000000800 */
[C---:B---3--:R-:W-:Y:S01]  /*7770*/  FMUL.FTZ R36, R84.reuse, R36 ;  /* 0x0000002454247220 */ /* 0x048fe20000410000 */
[C---:B------:R-:W-:Y:S01]  /*7780*/  FMUL.FTZ R37, R84.reuse, R37 ;  /* 0x0000002554257220 */ /* 0x040fe20000410000 */
[C---:B------:R-:W-:Y:S07]  /*7790*/  FMUL.FTZ R40, R84.reuse, R40 ;  /* 0x0000002854287220 */ /* 0x040fee0000410000 */
[----:B------:R-:W3:Y:S01]  /*77a0*/  MUFU.EX2 R114, R114 ;  /* 0x0000007200727308 */ /* 0x000ee20000000800 */
[C---:B------:R-:W-:Y:S01]  /*77b0*/  FMUL.FTZ R41, R84.reuse, R41 ;  /* 0x0000002954297220 */ /* 0x040fe20000410000 */
[C---:B------:R-:W-:Y:S01]  /*77c0*/  FMUL.FTZ R44, R84.reuse, R44 ;  /* 0x0000002c542c7220 */ /* 0x040fe20000410000 */
[C---:B------:R-:W-:Y:S07]  /*77d0*/  FMUL.FTZ R45, R84.reuse, R45 ;  /* 0x0000002d542d7220 */ /* 0x040fee0000410000 */
[----:B------:R-:W5:Y:S01]  /*77e0*/  MUFU.EX2 R115, R115 ;  /* 0x0000007300737308 */ /* 0x000f620000000800 */
[C---:B------:R-:W-:Y:S01]  /*77f0*/  FMUL.FTZ R48, R84.reuse, R48 ;  /* 0x0000003054307220 */ /* 0x040fe20000410000 */
[C---:B------:R-:W-:Y:S01]  /*7800*/  FMUL.FTZ R49, R84.reuse, R49 ;  /* 0x0000003154317220 */ /* 0x040fe20000410000 */
[C---:B------:R-:W-:Y:S07]  /*7810*/  FMUL.FTZ R52, R84.reuse, R52 ;  /* 0x0000003454347220 */ /* 0x040fee0000410000 */
[----:B------:R-:W-:Y:S01]  /*7820*/  MUFU.EX2 R90, R90 ;  /* 0x0000005a005a7308 */ /* 0x000fe20000000800 */
[----:B------:R-:W-:Y:S01]  /*7830*/  FMUL.FTZ R53, R84, R53 ;  /* 0x0000003554357220 */ /* 0x000fe20000410000 */
[C---:B----4-:R-:W-:Y:S01]  /*7840*/  FMUL.FTZ R38, R3.reuse, R38 ;  /* 0x0000002603267220 */ /* 0x050fe20000410000 */
[C---:B------:R-:W-:Y:S07]  /*7850*/  FMUL.FTZ R39, R3.reuse, R39 ;  /* 0x0000002703277220 */ /* 0x040fee0000410000 */
[----:B------:R-:W4:Y:S01]  /*7860*/  MUFU.EX2 R91, R91 ;  /* 0x0000005b005b7308 */ /* 0x000f220000000800 */
[C---:B------:R-:W-:Y:S01]  /*7870*/  FMUL.FTZ R42, R3.reuse, R42 ;  /* 0x0000002a032a7220 */ /* 0x040fe20000410000 */
[----:B---3--:R-:W-:Y:S01]  /*7880*/  F2FP.F16.F32.PACK_AB R92, R114, R107 ;  /* 0x0000006b725c723e */ /* 0x008fe200000000ff */
[C---:B------:R-:W-:Y:S07]  /*7890*/  FMUL.FTZ R43, R3.reuse, R43 ;  /* 0x0000002b032b7220 */ /* 0x040fee0000410000 */
[----:B------:R-:W-:Y:S01]  /*78a0*/  MUFU.EX2 R113, R113 ;  /* 0x0000007100717308 */ /* 0x000fe20000000800 */
[----:B------:R-:W-:Y:S01]  /*78b0*/  FMUL.FTZ R46, R3, R46 ;  /* 0x0000002e032e7220 */ /* 0x000fe20000410000 */
[----:B-----5:R-:W-:Y:S01]  /*78c0*/  F2FP.F16.F32.PACK_AB R93, R115, R106 ;  /* 0x0000006a735d723e */ /* 0x020fe200000000ff */
[C---:B------:R-:W-:Y:S07]  /*78d0*/  FMUL.FTZ R47, R3.reuse, R47 ;  /* 0x0000002f032f7220 */ /* 0x040fee0000410000 */
[----:B------:R-:W3:Y:S01]  /*78e0*/  MUFU.EX2 R112, R112 ;  /* 0x0000007000707308 */ /* 0x000ee20000000800 */
[C---:B------:R-:W-:Y:S01]  /*78f0*/  FMUL.FTZ R50, R3.reuse, R50 ;  /* 0x0000003203327220 */ /* 0x040fe20000410000 */
[C---:B------:R-:W-:Y:S01]  /*7900*/  FMUL.FTZ R51, R3.reuse, R51 ;  /* 0x0000003303337220 */ /* 0x040fe20000410000 */
[C---:B------:R-:W-:Y:S01]  /*7910*/  FMUL.FTZ R54, R3.reuse, R54 ;  /* 0x0000003603367220 */ /* 0x040fe20000410000 */
[----:B------:R-:W-:Y:S01]  /*7920*/  FMUL.FTZ R55, R3, R55 ;  /* 0x0000003703377220 */ /* 0x000fe20000410000 */
[C---:B------:R-:W-:Y:S01]  /*7930*/  FMUL.FTZ R56, R84.reuse, R56 ;  /* 0x0000003854387220 */ /* 0x040fe20000410000 */
[----:B----4-:R-:W-:Y:S01]  /*7940*/  F2FP.F16.F32.PACK_AB R94, R91, R90 ;  /* 0x0000005a5b5e723e */ /* 0x010fe200000000ff */
[C---:B------:R-:W-:Y:S01]  /*7950*/  FMUL.FTZ R57, R84.reuse, R57 ;  /* 0x0000003954397220 */ /* 0x040fe20000410000 */
[C---:B------:R-:W-:Y:S01]  /*7960*/  FMUL.FTZ R58, R3.reuse, R58 ;  /* 0x0000003a033a7220 */ /* 0x040fe20000410000 */
[C---:B------:R-:W-:Y:S01]  /*7970*/  FMUL.FTZ R59, R3.reuse, R59 ;  /* 0x0000003b033b7220 */ /* 0x040fe20000410000 */
[C---:B------:R-:W-:Y:S01]  /*7980*/  FMUL.FTZ R60, R84.reuse, R60 ;  /* 0x0000003c543c7220 */ /* 0x040fe20000410000 */
[----:B------:R-:W-:Y:S01]  /*7990*/  FMUL.FTZ R61, R84, R61 ;  /* 0x0000003d543d7220 */ /* 0x000fe20000410000 */
[C---:B------:R-:W-:Y:S01]  /*79a0*/  FMUL.FTZ R62, R3.reuse, R62 ;  /* 0x0000003e033e7220 */ /* 0x040fe20000410000 */
[----:B------:R-:W-:Y:S01]  /*79b0*/  FMUL.FTZ R63, R3, R63 ;  /* 0x0000003f033f7220 */ /* 0x000fe20000410000 */
[----:B---3--:R-:W-:Y:S01]  /*79c0*/  F2FP.F16.F32.PACK_AB R95, R112, R113 ;  /* 0x00000071705f723e */ /* 0x008fe200000000ff */
[--C-:B------:R-:W-:Y:S01]  /*79d0*/  FFMA.FTZ R150, R22, UR4, -R105.reuse ;  /* 0x0000000416967c23 */ /* 0x100fe20008010869 */
[--C-:B------:R-:W-:Y:S01]  /*79e0*/  FFMA.FTZ R145, R23, UR4, -R105.reuse ;  /* 0x0000000417917c23 */ /* 0x100fe20008010869 */
[--C-:B------:R-:W-:Y:S01]  /*79f0*/  FFMA.FTZ R152, R26, UR4, -R105.reuse ;  /* 0x000000041a987c23 */ /* 0x100fe20008010869 */
[----:B------:R-:W-:Y:S01]  /*7a00*/  FFMA.FTZ R149, R27, UR4, -R105 ;  /* 0x000000041b957c23 */ /* 0x000fe20008010869 */
[----:B------:R-:W-:Y:S01]  /*7a10*/  FFMA.FTZ R159, R84, R141, R107 ;  /* 0x0000008d549f7223 */ /* 0x000fe2000001006b */
[--C-:B------:R-:W-:Y:S01]  /*7a20*/  FFMA.FTZ R158, R30, UR4, -R105.reuse ;  /* 0x000000041e9e7c23 */ /* 0x100fe20008010869 */
[C---:B------:R-:W-:Y:S01]  /*7a30*/  HMMA.16816.F32 R36, R92.reuse, R96, R36 ;  /* 0x000000605c24723c */ /* 0x040fe20000001824 */
[----:B------:R-:W3:Y:S04]  /*7a40*/  MUFU.EX2 R116, R116 ;  /* 0x0000007400747308 */ /* 0x000ee80000000800 */
[--C-:B------:R-:W-:Y:S01]  /*7a50*/  FFMA.FTZ R155, R31, UR4, -R105.reuse ;  /* 0x000000041f9b7c23 */ /* 0x100fe20008010869 */
[--C-:B------:R-:W-:Y:S01]  /*7a60*/  FFMA.FTZ R157, R34, UR4, -R105.reuse ;  /* 0x00000004229d7c23 */ /* 0x100fe20008010869 */
[----:B------:R-:W-:Y:S01]  /*7a70*/  FFMA.FTZ R161, R35, UR4, -R105 ;  /* 0x0000000423a17c23 */ /* 0x000fe20008010869 */
[C---:B------:R-:W-:Y:S01]  /*7a80*/  HMMA.16816.F32 R40, R92.reuse, R98, R40 ;  /* 0x000000625c28723c */ /* 0x040fe20000001828 */
[----:B------:R-:W4:Y:S02]  /*7a90*/  LDSM.16.MT88.4 R96, [R120+0x7000] ;  /* 0x007000007860783b */ /* 0x000f240000004200 */
[----:B------:R-:W5:Y:S01]  /*7aa0*/  MUFU.EX2 R117, R117 ;  /* 0x0000007500757308 */ /* 0x000f620000000800 */
[C---:B------:R-:W-:Y:S01]  /*7ab0*/  FFMA.FTZ R160, R3.reuse, R140, R106 ;  /* 0x0000008c03a07223 */ /* 0x040fe2000001006a */
[C---:B------:R-:W-:Y:S01]  /*7ac0*/  FMUL.FTZ R64, R84.reuse, R64 ;  /* 0x0000004054407220 */ /* 0x040fe20000410000 */
[C---:B------:R-:W-:Y:S01]  /*7ad0*/  FMUL.FTZ R65, R84.reuse, R65 ;  /* 0x0000004154417220 */ /* 0x040fe20000410000 */
[C---:B------:R-:W-:Y:S01]  /*7ae0*/  FMUL.FTZ R66, R3.reuse, R66 ;  /* 0x0000004203427220 */ /* 0x040fe20000410000 */
[C---:B------:R-:W-:Y:S01]  /*7af0*/  FMUL.FTZ R67, R3.reuse, R67 ;  /* 0x0000004303437220 */ /* 0x040fe20000410000 */
[C---:B--2---:R-:W-:Y:S04]  /*7b00*/  HMMA.16816.F32 R44, R92.reuse, R100, R44 ;  /* 0x000000645c2c723c */ /* 0x044fe8000000182c */
[----:B------:R-:W-:Y:S01]  /*7b10*/  MUFU.EX2 R119, R119 ;  /* 0x0000007700777308 */ /* 0x000fe20000000800 */
[C---:B------:R-:W-:Y:S01]  /*7b20*/  FMUL.FTZ R68, R84.reuse, R68 ;  /* 0x0000004454447220 */ /* 0x040fe20000410000 */
[C---:B------:R-:W-:Y:S01]  /*7b30*/  FMUL.FTZ R69, R84.reuse, R69 ;  /* 0x0000004554457220 */ /* 0x040fe20000410000 */
[C---:B------:R-:W-:Y:S01]  /*7b40*/  FMUL.FTZ R70, R3.reuse, R70 ;  /* 0x0000004603467220 */ /* 0x040fe20000410000 */
[C---:B------:R-:W-:Y:S01]  /*7b50*/  FMUL.FTZ R71, R3.reuse, R71 ;  /* 0x0000004703477220 */ /* 0x040fe20000410000 */
[C---:B------:R-:W-:Y:S01]  /*7b60*/  FMUL.FTZ R72, R84.reuse, R72 ;  /* 0x0000004854487220 */ /* 0x040fe20000410000 */
[C---:B------:R-:W-:Y:S01]  /*7b70*/  HMMA.16816.F32 R48, R92.reuse, R102, R48 ;  /* 0x000000665c30723c */ /* 0x040fe20000001830 */
[----:B------:R-:W2:Y:S03]  /*7b80*/  LDSM.16.MT88.4 R100, [R88+0x1000] ;  /* 0x001000005864783b */ /* 0x000ea60000004200 */
[----:B------:R-:W1:Y:S01]  /*7b90*/  MUFU.EX2 R118, R118 ;  /* 0x0000007600767308 */ /* 0x000e620000000800 */
        /* <DEDUP_REMOVED lines=22> */
[C---:B----4-:R-:W-:Y:S09]  /*7d00*/  HMMA.16816.F32 R52, R92.reuse, R96, R52 ;  /* 0x000000605c34723c */ /* 0x050ff20000001834 */
[----:B------:R4:W-:Y:S01]  /*7d10*/  MUFU.EX2 R141, R104 ;  /* 0x00000068008d7308 */ /* 0x0009e20000000800 */
[----:B------:R-:W-:Y:S01]  /*7d20*/  FADD.FTZ R159, R114, R159 ;  /* 0x0000009f729f7221 */ /* 0x000fe20000010000 */
[----:B------:R-:W-:Y:S01]  /*7d30*/  ISETP.NE.AND P0, PT, R138, RZ, PT ;  /* 0x000000ff8a00720c */ /* 0x000fe20003f05270 */
[----:B------:R-:W-:Y:S07]  /*7d40*/  FADD.FTZ R114, R115, R160 ;  /* 0x000000a073727221 */ /* 0x000fee0000010000 */
[----:B------:R-:W1:Y:S01]  /*7d50*/  MUFU.EX2 R142, R142 ;  /* 0x0000008e008e7308 */ /* 0x000e620000000800 */
[C---:B------:R-:W-:Y:S01]  /*7d60*/  HMMA.16816.F32 R56, R92.reuse, R98, R56 ;  /* 0x000000625c38723c */ /* 0x040fe20000001838 */
[----:B------:R-:W1:Y:S08]  /*7d70*/  LDSM.16.MT88.4 R96, [R120+0x8000] ;  /* 0x008000007860783b */ /* 0x000e700000004200 */
[----:B------:R-:W-:Y:S01]  /*7d80*/  MUFU.EX2 R144, R144 ;  /* 0x0000009000907308 */ /* 0x000fe20000000800 */
[----:B------:R-:W-:Y:S01]  /*7d90*/  FADD.FTZ R90, R90, R159 ;  /* 0x0000009f5a5a7221 */ /* 0x000fe20000010000 */
[----:B------:R-:W-:Y:S01]  /*7da0*/  FADD.FTZ R113, R113, R114 ;  /* 0x0000007271717221 */ /* 0x000fe20000010000 */
[----:B------:R-:W-:Y:S07]  /*7db0*/  MOV R85, R0 ;  /* 0x0000000000557202 */ /* 0x000fee0000000f00 */
[----:B------:R-:W1:Y:S01]  /*7dc0*/  MUFU.EX2 R143, R143 ;  /* 0x0000008f008f7308 */ /* 0x000e620000000800 */
[C---:B--2---:R-:W-:Y:S01]  /*7dd0*/  HMMA.16816.F32 R60, R92.reuse, R100, R60 ;  /* 0x000000645c3c723c */ /* 0x044fe2000000183c */
[----:B----4-:R-:W-:Y:S08]  /*7de0*/  LDSM.16.MT88.4 R104, [R88+0xc00] ;  /* 0x000c00005868783b */ /* 0x010ff00000004200 */
[----:B------:R-:W2:Y:S01]  /*7df0*/  MUFU.EX2 R147, R147 ;  /* 0x0000009300937308 */ /* 0x000ea20000000800 */
[----:B------:R-:W-:Y:S01]  /*7e00*/  FADD.FTZ R91, R91, R90 ;  /* 0x0000005a5b5b7221 */ /* 0x000fe20000010000 */
[----:B------:R-:W-:Y:S01]  /*7e10*/  FADD.FTZ R112, R112, R113 ;  /* 0x0000007170707221 */ /* 0x000fe20000010000 */
[----:B------:R-:W-:Y:S07]  /*7e20*/  MOV R3, R2 ;  /* 0x0000000200037202 */ /* 0x000fee0000000f00 */
[----:B------:R-:W4:Y:S01]  /*7e30*/  MUFU.EX2 R148, R148 ;  /* 0x0000009400947308 */ /* 0x000f220000000800 */
[C---:B------:R-:W-:Y:S01]  /*7e40*/  HMMA.16816.F32 R64, R92.reuse, R102, R64 ;  /* 0x000000665c40723c */ /* 0x040fe20000001840 */
[----:B------:R-:W2:Y:S08]  /*7e50*/  LDSM.16.MT88.4 R100, [R88+0x2000] ;  /* 0x002000005864783b */ /* 0x000eb00000004200 */
[----:B------:R-:W-:Y:S01]  /*7e60*/  MUFU.EX2 R150, R150 ;  /* 0x0000009600967308 */ /* 0x000fe20000000800 */
[----:B---3--:R-:W-:Y:S09]  /*7e70*/  FADD.FTZ R90, R116, R91 ;  /* 0x0000005b745a7221 */ /* 0x008ff20000010000 */
[----:B------:R-:W3:Y:S01]  /*7e80*/  MUFU.EX2 R145, R145 ;  /* 0x0000009100917308 */ /* 0x000ee20000000800 */
[C---:B-----5:R-:W-:Y:S09]  /*7e90*/  FADD.FTZ R90, R117.reuse, R90 ;  /* 0x0000005a755a7221 */ /* 0x060ff20000010000 */
[----:B------:R-:W-:Y:S10]  /*7ea0*/  MUFU.EX2 R146, R146 ;  /* 0x0000009200927308 */ /* 0x000ff40000000800 */
[----:B------:R-:W5:Y:S10]  /*7eb0*/  MUFU.EX2 R151, R151 ;  /* 0x0000009700977308 */ /* 0x000f740000000800 */
[----:B------:R-:W-:Y:S10]  /*7ec0*/  MUFU.EX2 R152, R152 ;  /* 0x0000009800987308 */ /* 0x000ff40000000800 */
[----:B------:R-:W5:Y:S01]  /*7ed0*/  MUFU.EX2 R149, R149 ;  /* 0x0000009500957308 */ /* 0x000f620000000800 */
[C---:B-1----:R-:W-:Y:S09]  /*7ee0*/  HMMA.16816.F32 R68, R92.reuse, R96, R68 ;  /* 0x000000605c44723c */ /* 0x042ff20000001844 */
[----:B------:R-:W-:Y:S10]  /*7ef0*/  MUFU.EX2 R153, R153 ;  /* 0x0000009900997308 */ /* 0x000ff40000000800 */
[----:B------:R-:W1:Y:S01]  /*7f00*/  MUFU.EX2 R154, R154 ;  /* 0x0000009a009a7308 */ /* 0x000e620000000800 */
[C---:B------:R-:W-:Y:S01]  /*7f10*/  HMMA.16816.F32 R72, R92.reuse, R98, R72 ;  /* 0x000000625c48723c */ /* 0x040fe20000001848 */
[----:B------:R-:W3:Y:S08]  /*7f20*/  LDSM.16.MT88.4 R96, [R120+0x6400] ;  /* 0x006400007860783b */ /* 0x000ef00000004200 */
[----:B------:R-:W-:Y:S10]  /*7f30*/  MUFU.EX2 R158, R158 ;  /* 0x0000009e009e7308 */ /* 0x000ff40000000800 */
[----:B------:R-:W1:Y:S01]  /*7f40*/  MUFU.EX2 R155, R155 ;  /* 0x0000009b009b7308 */ /* 0x000e620000000800 */
[C---:B--2---:R-:W-:Y:S09]  /*7f50*/  HMMA.16816.F32 R76, R92.reuse, R100, R76 ;  /* 0x000000645c4c723c */ /* 0x044ff2000000184c */
[----:B------:R-:W2:Y:S10]  /*7f60*/  MUFU.EX2 R156, R156 ;  /* 0x0000009c009c7308 */ /* 0x000eb40000000800 */
[----:B------:R-:W-:Y:S01]  /*7f70*/  MUFU.EX2 R157, R157 ;  /* 0x0000009d009d7308 */ /* 0x000fe20000000800 */
[----:B------:R-:W-:Y:S01]  /*7f80*/  HMMA.16816.F32 R80, R92, R102, R80 ;  /* 0x000000665c50723c */ /* 0x000fe20000001850 */
[----:B------:R-:W5:Y:S08]  /*7f90*/  LDSM.16.MT88.4 R100, [R88+0x400] ;  /* 0x000400005864783b */ /* 0x000f700000004200 */
[----:B------:R-:W2:Y:S01]  /*7fa0*/  MUFU.EX2 R140, R161 ;  /* 0x000000a1008c7308 */ /* 0x000ea20000000800 */
[----:B------:R-:W-:Y:S02]  /*7fb0*/  F2FP.F16.F32.PACK_AB R92, R117, R116 ;  /* 0x00000074755c723e */ /* 0x000fe400000000ff */
        /* <DEDUP_REMOVED lines=8> */
[----:B------:R-:W-:Y:S02]  /*8040*/  FADD.FTZ R91, R147, R142 ;  /* 0x0000008e935b7221 */ /* 0x000fe40000010000 */
[----:B------:R-:W-:Y:S02]  /*8050*/  FADD.FTZ R143, R143, R144 ;  /* 0x000000908f8f7221 */ /* 0x000fe40000010000 */
[C---:B----4-:R-:W-:Y:S01]  /*8060*/  FADD.FTZ R91, R148.reuse, R91 ;  /* 0x0000005b945b7221 */ /* 0x050fe20000010000 */
[C---:B---3--:R-:W-:Y:S08]  /*8070*/  HMMA.16816.F32 R36, R92.reuse, R96, R36 ;  /* 0x000000605c24723c */ /* 0x048ff00000001824 */
[C---:B------:R-:W-:Y:S01]  /*8080*/  HMMA.16816.F32 R40, R92.reuse, R98, R40 ;  /* 0x000000625c28723c */ /* 0x040fe20000001828 */
[----:B------:R-:W3:Y:S07]  /*8090*/  LDSM.16.MT88.4 R96, [R120+0x7400] ;  /* 0x007400007860783b */ /* 0x000eee0000004200 */
[C---:B-----5:R-:W-:Y:S08]  /*80a0*/  HMMA.16816.F32 R44, R92.reuse, R100, R44 ;  /* 0x000000645c2c723c */ /* 0x060ff0000000182c */
[C---:B------:R-:W-:Y:S01]  /*80b0*/  HMMA.16816.F32 R48, R92.reuse, R102, R48 ;  /* 0x000000665c30723c */ /* 0x040fe20000001830 */
[----:B------:R-:W4:Y:S07]  /*80c0*/  LDSM.16.MT88.4 R100, [R88+0x1400] ;  /* 0x001400005864783b */ /* 0x000f2e0000004200 */
[C---:B---3--:R-:W-:Y:S08]  /*80d0*/  HMMA.16816.F32 R52, R92.reuse, R96, R52 ;  /* 0x000000605c34723c */ /* 0x048ff00000001834 */
[C---:B------:R-:W-:Y:S01]  /*80e0*/  HMMA.16816.F32 R56, R92.reuse, R98, R56 ;  /* 0x000000625c38723c */ /* 0x040fe20000001838 */
[----:B------:R-:W3:Y:S07]  /*80f0*/  LDSM.16.MT88.4 R96, [R120+0x8400] ;  /* 0x008400007860783b */ /* 0x000eee0000004200 */
[C---:B----4-:R-:W-:Y:S08]  /*8100*/  HMMA.16816.F32 R60, R92.reuse, R100, R60 ;  /* 0x000000645c3c723c */ /* 0x050ff0000000183c */
[C---:B------:R-:W-:Y:S01]  /*8110*/  HMMA.16816.F32 R64, R92.reuse, R102, R64 ;  /* 0x000000665c40723c */ /* 0x040fe20000001840 */
[----:B------:R-:W4:Y:S07]  /*8120*/  LDSM.16.MT88.4 R100, [R88+0x2400] ;  /* 0x002400005864783b */ /* 0x000f2e0000004200 */
        /* <DEDUP_REMOVED lines=32> */
[----:B-1----:R-:W-:Y:S02]  /*8330*/  F2FP.F16.F32.PACK_AB R92, R154, R153 ;  /* 0x000000999a5c723e */ /* 0x002fe400000000ff */
[----:B------:R-:W-:Y:S01]  /*8340*/  F2FP.F16.F32.PACK_AB R93, R155, R158 ;  /* 0x0000009e9b5d723e */ /* 0x000fe200000000ff */
[----:B------:R-:W-:Y:S01]  /*8350*/  FADD.FTZ R158, R158, R149 ;  /* 0x000000959e9e7221 */ /* 0x000fe20000010000 */
[----:B--2---:R-:W-:Y:S02]  /*8360*/  F2FP.F16.F32.PACK_AB R94, R141, R156 ;  /* 0x0000009c8d5e723e */ /* 0x004fe400000000ff */
[C---:B------:R-:W-:Y:S01]  /*8370*/  F2FP.F16.F32.PACK_AB R95, R140.reuse, R157 ;  /* 0x0000009d8c5f723e */ /* 0x040fe200000000ff */
[----:B------:R-:W-:Y:S04]  /*8380*/  FADD.FTZ R158, R155, R158 ;  /* 0x0000009e9b9e7221 */ /* 0x000fe80000010000 */
[----:B------:R-:W-:Y:S04]  /*8390*/  FADD.FTZ R157, R157, R158 ;  /* 0x0000009e9d9d7221 */ /* 0x000fe80000010000 */
[----:B------:R-:W-:Y:S01]  /*83a0*/  FADD.FTZ R140, R140, R157 ;  /* 0x0000009d8c8c7221 */ /* 0x000fe20000010000 */
[C---:B---3--:R-:W-:Y:S08]  /*83b0*/  HMMA.16816.F32 R36, R92.reuse, R96, R36 ;  /* 0x000000605c24723c */ /* 0x048ff00000001824 */
[C---:B------:R-:W-:Y:S01]  /*83c0*/  HMMA.16816.F32 R40, R92.reuse, R98, R40 ;  /* 0x000000625c28723c */ /* 0x040fe20000001828 */
[----:B------:R-:W1:Y:S07]  /*83d0*/  LDSM.16.MT88.4 R96, [R120+0x8c00] ;  /* 0x008c00007860783b */ /* 0x000e6e0000004200 */
[C---:B------:R-:W-:Y:S08]  /*83e0*/  HMMA.16816.F32 R44, R92.reuse, R104, R44 ;  /* 0x000000685c2c723c */ /* 0x040ff0000000182c */
[C---:B------:R-:W-:Y:S01]  /*83f0*/  HMMA.16816.F32 R48, R92.reuse, R106, R48 ;  /* 0x0000006a5c30723c */ /* 0x040fe20000001830 */
[----:B------:R2:W3:Y:S07]  /*8400*/  LDSM.16.MT88.4 R104, [R88+0x2c00] ;  /* 0x002c00005868783b */ /* 0x0004ee0000004200 */
[C---:B------:R-:W-:Y:S08]  /*8410*/  HMMA.16816.F32 R52, R92.reuse, R108, R52 ;  /* 0x0000006c5c34723c */ /* 0x040ff00000001834 */
[C---:B------:R-:W-:Y:S08]  /*8420*/  HMMA.16816.F32 R56, R92.reuse, R110, R56 ;  /* 0x0000006e5c38723c */ /* 0x040ff00000001838 */
[C---:B----4-:R-:W-:Y:S03]  /*8430*/  HMMA.16816.F32 R60, R92.reuse, R100, R60 ;  /* 0x000000645c3c723c */ /* 0x050fe6000000183c */
[----:B--2---:R-:W-:Y:S04]  /*8440*/  FADD.FTZ R88, R146, R91 ;  /* 0x0000005b92587221 */ /* 0x004fe80000010000 */
        /* <DEDUP_REMOVED lines=8> */
[C---:B---3--:R-:W-:Y:S08]  /*84d0*/  HMMA.16816.F32 R76, R92.reuse, R104, R76 ;  /* 0x000000685c4c723c */ /* 0x048ff0000000184c */
[----:B------:R-:W-:Y:S01]  /*84e0*/  HMMA.16816.F32 R80, R92, R106, R80 ;  /* 0x0000006a5c50723c */ /* 0x000fe20000001850 */
[----:B------:R-:W-:Y:S08]  /*84f0*/  @!UPT UIADD3 URZ, UPT, UPT, URZ, URZ, URZ ;  /* 0x000000fffffff290 */ /* 0x000ff0000fffe0ff */
[----:B------:R-:W-:Y:S11]  /*8500*/  @P0 BRA `(.L_x_4270) ;  /* 0xffffffdc00700947 */ /* 0x000ff6000383ffff */
.L_x_4266:
[----:B------:R-:W1:Y:S01]  /*8510*/  SHFL.BFLY PT, R10, R141, 0x2, 0x1f ;  /* 0x0c401f008d0a7f89 */ /* 0x000e6200000e0000 */
[----:B------:R-:W-:Y:S01]  /*8520*/  LOP3.LUT R133, R133, 0xc0, R124, 0xf8, !PT ;  /* 0x000000c085857812 */ /* 0x000fe200078ef87c */
[----:B------:R-:W2:Y:S01]  /*8530*/  LDC R26, c[0x0][0x434] ;  /* 0x00010d00ff1a7b82 */ /* 0x000ea20000000800 */
[----:B------:R-:W-:Y:S01]  /*8540*/  ISETP.NE.AND P1, PT, R130, -0x1, PT ;  /* 0xffffffff8200780c */ /* 0x000fe20003f25270 */
[----:B------:R-:W3:Y:S01]  /*8550*/  SHFL.BFLY PT, R11, R140, 0x2, 0x1f ;  /* 0x0c401f008c0b7f89 */ /* 0x000ee200000e0000 */
[----:B------:R-:W-:Y:S01]  /*8560*/  BSSY.RECONVERGENT B0, `(.L_x_4271) ;  /* 0x00000af000007945 */ /* 0x000fe20003800200 */
[----:B------:R-:W4:Y:S04]  /*8570*/  S2R R5, SR_TID.X ;  /* 0x0000000000057919 */ /* 0x000f280000002100 */
[----:B------:R-:W5:Y:S01]  /*8580*/  S2UR UR6, SR_CTAID.X ;  /* 0x00000000000679c3 */ /* 0x000f620000002500 */
[----:B-1----:R-:W-:Y:S01]  /*8590*/  FADD.FTZ R10, R10, R141 ;  /* 0x0000008d0a0a7221 */ /* 0x002fe20000010000 */
[----:B---3--:R-:W-:-:S04]  /*85a0*/  FADD.FTZ R11, R11, R140 ;  /* 0x0000008c0b0b7221 */ /* 0x008fc80000010000 */
[----:B------:R-:W1:Y:S04]  /*85b0*/  SHFL.BFLY PT, R7, R10, 0x1, 0x1f ;  /* 0x0c201f000a077f89 */ /* 0x000e6800000e0000 */
[----:B------:R-:W3:Y:S01]  /*85c0*/  SHFL.BFLY PT, R6, R11, 0x1, 0x1f ;  /* 0x0c201f000b067f89 */ /* 0x000ee200000e0000 */
[----:B-----5:R-:W-:Y:S01]  /*85d0*/  USHF.L.U32 UR6, UR6, 0x6, URZ ;  /* 0x0000000606067899 */ /* 0x020fe200080006ff */
[C---:B----4-:R-:W-:Y:S02]  /*85e0*/  SHF.L.U32 R4, R5.reuse, 0x1, RZ ;  /* 0x0000000105047819 */ /* 0x050fe400000006ff */
[----:B------:R-:W-:Y:S02]  /*85f0*/  SHF.L.U32 R3, R5, 0x4, RZ ;  /* 0x0000000405037819 */ /* 0x000fe400000006ff */
[----:B------:R-:W-:-:S02]  /*8600*/  LOP3.LUT R4, R4, 0x6, RZ, 0xc0, !PT ;  /* 0x0000000604047812 */ /* 0x000fc400078ec0ff */
[----:B------:R-:W-:Y:S02]  /*8610*/  LOP3.LUT P5, RZ, R5, 0x3, RZ, 0xc0, !PT ;  /* 0x0000000305ff7812 */ /* 0x000fe400078ac0ff */
[----:B------:R-:W-:-:S04]  /*8620*/  LOP3.LUT R3, R4, 0x3e00, R3, 0xf8, !PT ;  /* 0x00003e0004037812 */ /* 0x000fc800078ef803 */
[----:B------:R-:W-:Y:S01]  /*8630*/  LOP3.LUT R4, R3, 0x20, R124, 0xf8, !PT ;  /* 0x0000002003047812 */ /* 0x000fe200078ef87c */
[----:B-1----:R-:W-:Y:S01]  /*8640*/  FADD.FTZ R7, R10, R7 ;  /* 0x000000070a077221 */ /* 0x002fe20000010000 */
[----:B------:R-:W-:Y:S02]  /*8650*/  SHF.L.U32 R3, R5, 0x2, RZ ;  /* 0x0000000205037819 */ /* 0x000fe400000006ff */
[----:B------:R-:W-:Y:S01]  /*8660*/  LOP3.LUT R4, R4, R133, RZ, 0xfc, !PT ;  /* 0x0000008504047212 */ /* 0x000fe200078efcff */
[----:B---3--:R-:W-:Y:S01]  /*8670*/  FADD.FTZ R6, R11, R6 ;  /* 0x000000060b067221 */ /* 0x008fe20000010000 */
[----:B------:R-:W1:Y:S01]  /*8680*/  MUFU.RCP R9, R7 ;  /* 0x0000000700097308 */ /* 0x000e620000001000 */
[----:B------:R-:W-:Y:S02]  /*8690*/  FSETP.NE.FTZ.AND P4, PT, R7, RZ, PT ;  /* 0x000000ff0700720b */ /* 0x000fe40003f95000 */
[----:B------:R-:W-:Y:S02]  /*86a0*/  LOP3.LUT R10, R3, 0x20, RZ, 0xc0, !PT ;  /* 0x00000020030a7812 */ /* 0x000fe400078ec0ff */
[----:B------:R-:W-:-:S02]  /*86b0*/  FSETP.NE.FTZ.AND P3, PT, R6, RZ, PT ;  /* 0x000000ff0600720b */ /* 0x000fc40003f75000 */
[----:B------:R-:W-:Y:S01]  /*86c0*/  LEA R13, R4, UR5, 0x1 ;  /* 0x00000005040d7c11 */ /* 0x000fe2000f8e08ff */
[----:B------:R-:W3:Y:S01]  /*86d0*/  MUFU.RCP R8, R6 ;  /* 0x0000000600087308 */ /* 0x000ee20000001000 */
[----:B------:R-:W-:Y:S02]  /*86e0*/  LOP3.LUT R4, R3, 0x40, RZ, 0xc0, !PT ;  /* 0x0000004003047812 */ /* 0x000fe400078ec0ff */
[C---:B------:R-:W-:Y:S01]  /*86f0*/  IADD3 R15, PT, PT, R13.reuse, -R10, RZ ;  /* 0x8000000a0d0f7210 */ /* 0x040fe20007ffe0ff */
[----:B------:R-:W4:Y:S01]  /*8700*/  S2R R3, SR_CTAID.Y ;  /* 0x0000000000037919 */ /* 0x000f220000002600 */
[-C--:B------:R-:W-:Y:S01]  /*8710*/  IADD3 R25, PT, PT, R13, -R4.reuse, RZ ;  /* 0x800000040d197210 */ /* 0x080fe20007ffe0ff */
[----:B------:R-:W5:Y:S01]  /*8720*/  @P1 LDC.64 R10, c[0x0][0x408] ;  /* 0x00010200ff0a1b82 */ /* 0x000f620000000a00 */
[----:B------:R-:W-:Y:S01]  /*8730*/  IADD3 R27, PT, PT, R15, -R4, RZ ;  /* 0x800000040f1b7210 */ /* 0x000fe20007ffe0ff */
[----:B------:R-:W2:Y:S01]  /*8740*/  @P4 MUFU.LG2 R7, R7 ;  /* 0x0000000700074308 */ /* 0x000ea20000000c00 */
[----:B------:R-:W4:Y:S01]  /*8750*/  S2R R4, SR_CTAID.Z ;  /* 0x0000000000047919 */ /* 0x000f220000002700 */
[----:B-1----:R-:W-:-:S02]  /*8760*/  FSEL R9, R9, 1, P4 ;  /* 0x3f80000009097808 */ /* 0x002fc40002000000 */
[----:B------:R-:W-:Y:S02]  /*8770*/  LOP3.LUT R124, R124, 0x18, RZ, 0xc0, !PT ;  /* 0x000000187c7c7812 */ /* 0x000fe400078ec0ff */
        /* <DEDUP_REMOVED lines=51> */
[----:B------:R-:W3:Y:S01]  /*8ab0*/  LDC.U8 R8, c[0x0][0x548] ;  /* 0x00015200ff087b82 */ /* 0x000ee20000000000 */
[----:B------:R-:W-:Y:S01]  /*8ac0*/  F2FP.F16.F32.PACK_AB R50, R51, R50 ;  /* 0x000000323332723e */ /* 0x000fe200000000ff */
[C---:B------:R-:W-:Y:S01]  /*8ad0*/  FMUL.FTZ R72, R9.reuse, R72 ;  /* 0x0000004809487220 */ /* 0x040fe20000410000 */
[----:B------:R-:W-:Y:S01]  /*8ae0*/  FMUL.FTZ R73, R9, R73 ;  /* 0x0000004909497220 */ /* 0x000fe20000410000 */
[----:B------:R-:W-:Y:S01]  /*8af0*/  F2FP.F16.F32.PACK_AB R52, R53, R52 ;  /* 0x000000343534723e */ /* 0x000fe200000000ff */
[----:B------:R-:W-:Y:S01]  /*8b00*/  FMUL.FTZ R76, R9, R76 ;  /* 0x0000004c094c7220 */ /* 0x000fe20000410000 */
[----:B------:R-:W-:Y:S01]  /*8b10*/  F2FP.F16.F32.PACK_AB R54, R55, R54 ;  /* 0x000000363736723e */ /* 0x000fe200000000ff */
[C---:B------:R-:W-:Y:S01]  /*8b20*/  FMUL.FTZ R77, R9.reuse, R77 ;  /* 0x0000004d094d7220 */ /* 0x040fe20000410000 */
[----:B------:R-:W-:Y:S01]  /*8b30*/  FMUL.FTZ R80, R9, R80 ;  /* 0x0000005009507220 */ /* 0x000fe20000410000 */
[----:B------:R-:W-:Y:S01]  /*8b40*/  F2FP.F16.F32.PACK_AB R56, R57, R56 ;  /* 0x000000383938723e */ /* 0x000fe200000000ff */
[----:B------:R5:W-:Y:S01]  /*8b50*/  STS [R13], R36 ;  /* 0x000000240d007388 */ /* 0x000be20000000800 */
[----:B------:R-:W-:Y:S01]  /*8b60*/  F2FP.F16.F32.PACK_AB R58, R59, R58 ;  /* 0x0000003a3b3a723e */ /* 0x000fe200000000ff */
[----:B------:R-:W-:Y:S01]  /*8b70*/  FMUL.FTZ R9, R9, R81 ;  /* 0x0000005109097220 */ /* 0x000fe20000410000 */
[----:B------:R-:W-:Y:S01]  /*8b80*/  F2FP.F16.F32.PACK_AB R60, R61, R60 ;  /* 0x0000003c3d3c723e */ /* 0x000fe200000000ff */
[----:B------:R-:W-:Y:S01]  /*8b90*/  STS [R13+0x200], R38 ;  /* 0x000200260d007388 */ /* 0x000fe20000000800 */
[----:B------:R-:W-:Y:S01]  /*8ba0*/  F2FP.F16.F32.PACK_AB R62, R63, R62 ;  /* 0x0000003e3f3e723e */ /* 0x000fe200000000ff */
[----:B------:R-:W4:Y:S01]  /*8bb0*/  @P3 MUFU.LG2 R6, R6 ;  /* 0x0000000600063308 */ /* 0x000f220000000c00 */
[----:B------:R-:W-:Y:S01]  /*8bc0*/  F2FP.F16.F32.PACK_AB R64, R65, R64 ;  /* 0x000000404140723e */ /* 0x000fe200000000ff */
[----:B------:R-:W-:Y:S01]  /*8bd0*/  STS [R15+0x10], R40 ;  /* 0x000010280f007388 */ /* 0x000fe20000000800 */
[----:B------:R-:W-:Y:S01]  /*8be0*/  F2FP.F16.F32.PACK_AB R66, R67, R66 ;  /* 0x000000424342723e */ /* 0x000fe200000000ff */
[----:B--2---:R-:W-:Y:S01]  /*8bf0*/  @P4 FMUL.FTZ R7, R7, 0.69314718246459960938 ;  /* 0x3f31721807074820 */ /* 0x004fe20000410000 */
        /* <DEDUP_REMOVED lines=11> */
[----:B------:R-:W-:Y:S01]  /*8cb0*/  F2FP.F16.F32.PACK_AB R82, R83, R82 ;  /* 0x000000525352723e */ /* 0x000fe200000000ff */
[----:B-----5:R-:W-:Y:S01]  /*8cc0*/  @P1 IMAD.WIDE.U32 R36, R130, R10, RZ ;  /* 0x0000000a82241225 */ /* 0x020fe200078e00ff */
[----:B---3--:R-:W-:Y:S01]  /*8cd0*/  ISETP.NE.AND P2, PT, R8, RZ, PT ;  /* 0x000000ff0800720c */ /* 0x008fe20003f45270 */
[----:B------:R-:W-:Y:S01]  /*8ce0*/  STS [R27+0x230], R50 ;  /* 0x000230321b007388 */ /* 0x000fe20000000800 */
[----:B------:R-:W2:Y:S01]  /*8cf0*/  @!P1 LDC.64 R8, c[0x0][0x400] ;  /* 0x00010000ff089b82 */ /* 0x000ea20000000a00 */
[----:B----4-:R-:W-:Y:S01]  /*8d00*/  @P3 FMUL.FTZ R35, R6, 0.69314718246459960938 ;  /* 0x3f31721806233820 */ /* 0x010fe20000410000 */
[----:B------:R-:W-:Y:S01]  /*8d10*/  ISETP.NE.OR P0, PT, R130, -0x1, !P2 ;  /* 0xffffffff8200780c */ /* 0x000fe20005705670 */
[----:B------:R-:W-:Y:S01]  /*8d20*/  STS [R13+0x1000], R52 ;  /* 0x001000340d007388 */ /* 0x000fe20000000800 */
[----:B------:R-:W-:-:S03]  /*8d30*/  MOV R10, 0x7f800000 ;  /* 0x7f800000000a7802 */ /* 0x000fc60000000f00 */
[----:B------:R-:W-:Y:S04]  /*8d40*/  STS [R13+0x1200], R54 ;  /* 0x001200360d007388 */ /* 0x000fe80000000800 */
[----:B------:R-:W-:Y:S01]  /*8d50*/  STS [R15+0x1010], R56 ;  /* 0x001010380f007388 */ /* 0x000fe20000000800 */
[----:B------:R-:W3:Y:S03]  /*8d60*/  @!P2 LDC R24, c[0x0][0x3e0] ;  /* 0x0000f800ff18ab82 */ /* 0x000ee60000000800 */
[----:B------:R-:W-:Y:S04]  /*8d70*/  STS [R15+0x1210], R58 ;  /* 0x0012103a0f007388 */ /* 0x000fe80000000800 */
[----:B------:R-:W-:Y:S01]  /*8d80*/  STS [R25+0x1020], R60 ;  /* 0x0010203c19007388 */ /* 0x000fe20000000800 */
[----:B------:R-:W4:Y:S03]  /*8d90*/  @P2 LDC R29, c[0x0][0x454] ;  /* 0x00011500ff1d2b82 */ /* 0x000f260000000800 */
[----:B------:R-:W-:Y:S01]  /*8da0*/  STS [R25+0x1220], R62 ;  /* 0x0012203e19007388 */ /* 0x000fe20000000800 */
[----:B--2---:R-:W-:-:S03]  /*8db0*/  @!P1 IMAD.WIDE.U32 R32, R3, R8, RZ ;  /* 0x0000000803209225 */ /* 0x004fc600078e00ff */
        /* <DEDUP_REMOVED lines=9> */
[----:B------:R5:W-:Y:S01]  /*8e50*/  STS [R27+0x2230], R82 ;  /* 0x002230521b007388 */ /* 0x000be20000000800 */
[----:B------:R-:W-:Y:S08]  /*8e60*/  BAR.SYNC.DEFER_BLOCKING 0x0 ;  /* 0x0000000000007b1d */ /* 0x000ff00000010000 */
[----:B--2---:R-:W2:Y:S01]  /*8e70*/  @P3 LDC R25, c[0x0][0x458] ;  /* 0x00011600ff193b82 */ /* 0x004ea20000000800 */
[----:B-----5:R-:W-:-:S07]  /*8e80*/  @!P1 IMAD R27, R3, R9, R33 ;  /* 0x00000009031b9224 */ /* 0x020fce00078e0221 */
[----:B------:R-:W2:Y:S01]  /*8e90*/  LDC.64 R8, c[0x0][0x408] ;  /* 0x00010200ff087b82 */ /* 0x000ea20000000a00 */
[----:B------:R2:W2:Y:S01]  /*8ea0*/  LDS.128 R20, [R131+0x800] ;  /* 0x0008000083147984 */ /* 0x0004a20000000c00 */
[----:B------:R-:W-:Y:S01]  /*8eb0*/  @P1 IMAD R27, R130, R11, R37 ;  /* 0x0000000b821b1224 */ /* 0x000fe200078e0225 */
[----:B------:R-:W-:Y:S01]  /*8ec0*/  MOV R11, 0x7f800000 ;  /* 0x7f800000000b7802 */ /* 0x000fe20000000f00 */
[C---:B---3--:R-:W-:Y:S01]  /*8ed0*/  @!P2 IMAD R33, R3.reuse, R24, R4 ;  /* 0x000000180321a224 */ /* 0x048fe200078e0204 */
[----:B------:R3:W3:Y:S01]  /*8ee0*/  LDS.128 R16, [R131+0x1800] ;  /* 0x0018000083107984 */ /* 0x0006e20000000c00 */
[-C--:B------:R-:W-:Y:S02]  /*8ef0*/  @!P0 IMAD R130, R3, R26.reuse, RZ ;  /* 0x0000001a03828224 */ /* 0x080fe400078e02ff */
[----:B-1----:R-:W-:Y:S01]  /*8f00*/  @P4 FFMA.FTZ R11, R2, R31, R7 ;  /* 0x0000001f020b4223 */ /* 0x002fe20000010007 */
[----:B------:R-:W-:Y:S01]  /*8f10*/  @!P2 IMAD R33, R33, R26, RZ ;  /* 0x0000001a2121a224 */ /* 0x000fe200078e02ff */
[----:B------:R1:W1:Y:S01]  /*8f20*/  LDS.128 R12, [R131+0x2800] ;  /* 0x00280000830c7984 */ /* 0x0002620000000c00 */
[----:B----4-:R-:W-:-:S02]  /*8f30*/  @P2 IMAD R33, R4, R29, R130 ;  /* 0x0000001d04212224 */ /* 0x010fc400078e0282 */
[----:B--2---:R-:W-:Y:S01]  /*8f40*/  @P3 FFMA.FTZ R10, R0, R25, R35 ;  /* 0x00000019000a3223 */ /* 0x004fe20000010023 */
[----:B------:R-:W-:Y:S01]  /*8f50*/  SHF.R.U32.HI R0, RZ, 0x2, R5 ;  /* 0x00000002ff007819 */ /* 0x000fe20000011605 */
[----:B------:R-:W-:Y:S06]  /*8f60*/  @P5 BRA `(.L_x_4272) ;  /* 0x0000000000385947 */ /* 0x000fec0003800000 */
[----:B------:R-:W-:Y:S01]  /*8f70*/  SHF.R.U32.HI R5, RZ, 0x1, R5 ;  /* 0x00000001ff057819 */ /* 0x000fe20000011605 */
[----:B------:R-:W2:Y:S01]  /*8f80*/  LDCU.64 UR4, c[0x0][0x420] ;  /* 0x00008400ff0477ac */ /* 0x000ea20008000a00 */
        /* <DEDUP_REMOVED lines=12> */
.L_x_4272:
[----:B------:R-:W-:Y:S05]  /*9050*/  BSYNC.RECONVERGENT B0 ;  /* 0x0000000000007941 */ /* 0x000fea0003800200 */
.L_x_4271:
[----:B------:R-:W-:Y:S01]  /*9060*/  MOV R125, RZ ;  /* 0x000000ff007d7202 */ /* 0x000fe20000000f00 */
[----:B------:R-:W4:Y:S01]  /*9070*/  LDCU.64 UR4, c[0x0][0x410] ;  /* 0x00008200ff0477ac */ /* 0x000f220008000a00 */
[----:B------:R-:W-:Y:S01]  /*9080*/  @P1 MOV R32, R36 ;  /* 0x0000002400201202 */ /* 0x000fe20000000f00 */
[----:B------:R1:W1:Y:S01]  /*9090*/  LDS.128 R28, [R131+0x2000] ;  /* 0x00200000831c7984 */ /* 0x0002620000000c00 */
[----:B------:R-:W-:Y:S01]  /*90a0*/  ISETP.GE.AND P1, PT, R0, R123, PT ;  /* 0x0000007b0000720c */ /* 0x000fe20003f26270 */
[----:B------:R-:W-:Y:S01]  /*90b0*/  IMAD.WIDE.U32 R124, R8, UR6, R124 ;  /* 0x00000006087c7c25 */ /* 0x000fe2000f8e007c */
[----:B------:R-:W-:Y:S03]  /*90c0*/  BSSY.RECONVERGENT B0, `(.L_x_4273) ;  /* 0x0000014000007945 */ /* 0x000fe60003800200 */
[----:B------:R-:W-:Y:S01]  /*90d0*/  IMAD R2, R9, UR6, R125 ;  /* 0x0000000609027c24 */ /* 0x000fe2000f8e027d */
[----:B--2---:R-:W-:-:S04]  /*90e0*/  IADD3 R10, P0, PT, R32, R124, RZ ;  /* 0x0000007c200a7210 */ /* 0x004fc80007f1e0ff */
[----:B------:R-:W-:Y:S02]  /*90f0*/  IADD3.X R11, PT, PT, R27, R2, RZ, P0, !PT ;  /* 0x000000021b0b7210 */ /* 0x000fe400007fe4ff */
[----:B------:R2:W1:Y:S01]  /*9100*/  LDS.128 R24, [R131] ;  /* 0x0000000083187984 */ /* 0x0004620000000c00 */
[----:B------:R-:W-:Y:S01]  /*9110*/  IADD3 R2, PT, PT, R0, 0x20, RZ ;  /* 0x0000002000027810 */ /* 0x000fe20007ffe0ff */
[----:B----4-:R-:W-:-:S03]  /*9120*/  IMAD.WIDE.U32 R10, R4, UR4, R10 ;  /* 0x00000004040a7c25 */ /* 0x010fc6000f8e000a */
[----:B------:R-:W-:Y:S01]  /*9130*/  ISETP.GE.AND P0, PT, R2, R123, PT ;  /* 0x0000007b0200720c */ /* 0x000fe20003f06270 */
[----:B------:R-:W-:Y:S02]  /*9140*/  IMAD R33, R4, UR5, R11 ;  /* 0x0000000504217c24 */ /* 0x000fe4000f8e020b */
[----:B------:R2:W4:Y:S01]  /*9150*/  LDS.128 R4, [R131+0x1000] ;  /* 0x0010000083047984 */ /* 0x0005220000000c00 */
[----:B------:R-:W-:Y:S09]  /*9160*/  @P1 BRA `(.L_x_4274) ;  /* 0x0000000000241947 */ /* 0x000ff20003800000 */
[----:B------:R-:W5:Y:S01]  /*9170*/  LDCU.64 UR4, c[0x0][0x3f0] ;  /* 0x00007e00ff0477ac */ /* 0x000f620008000a00 */
[----:B------:R-:W-:-:S05]  /*9180*/  MOV R32, R10 ;  /* 0x0000000a00207202 */ /* 0x000fca0000000f00 */
[----:B------:R-:W-:-:S04]  /*9190*/  IMAD.WIDE.U32 R34, R0, R8, R32 ;  /* 0x0000000800227225 */ /* 0x000fc800078e0020 */
[----:B------:R-:W-:Y:S01]  /*91a0*/  IMAD R2, R0, R9, R35 ;  /* 0x0000000900027224 */ /* 0x000fe200078e0223 */
[----:B-----5:R-:W-:-:S04]  /*91b0*/  LEA R36, P1, R34, UR4, 0x1 ;  /* 0x0000000422247c11 */ /* 0x020fc8000f8208ff */
[----:B------:R-:W-:-:S05]  /*91c0*/  LEA.HI.X R37, R34, UR5, R2, 0x1, P1 ;  /* 0x0000000522257c11 */ /* 0x000fca00088f0c02 */
[----:B-1----:R1:W-:Y:S04]  /*91d0*/  STG.E.128 desc[UR16][R36.64], R24 ;  /* 0x0000001824007986 */ /* 0x0023e8000c101d10 */
[----:B----4-:R1:W-:Y:S04]  /*91e0*/  STG.E.128 desc[UR16][R36.64+0x40], R4 ;  /* 0x0000400424007986 */ /* 0x0103e8000c101d10 */
[----:B------:R1:W-:Y:S02]  /*91f0*/  STG.E.128 desc[UR16][R36.64+0x80], R28 ;  /* 0x0000801c24007986 */ /* 0x0003e4000c101d10 */
.L_x_4274:
[----:B------:R-:W-:Y:S05]  /*9200*/  BSYNC.RECONVERGENT B0 ;  /* 0x0000000000007941 */ /* 0x000fea0003800200 */
.L_x_4273:
[----:B------:R-:W-:Y:S05]  /*9210*/  @P0 EXIT ;  /* 0x000000000000094d */ /* 0x000fea0003800000 */
[----:B------:R-:W-:Y:S01]  /*9220*/  IADD3 R3, P0, PT, R0, 0x20, RZ ;  /* 0x0000002000037810 */ /* 0x000fe20007f1e0ff */
[----:B------:R-:W5:Y:S01]  /*9230*/  LDCU.64 UR4, c[0x0][0x3f0] ;  /* 0x00007e00ff0477ac */ /* 0x000f620008000a00 */
[----:B-1--4-:R-:W-:-:S03]  /*9240*/  IMAD.MOV.U32 R4, RZ, RZ, R10 ;  /* 0x000000ffff047224 */ /* 0x012fc600078e000a */
[----:B------:R-:W-:-:S04]  /*9250*/  IMAD.X R5, RZ, RZ, RZ, P0 ;  /* 0x000000ffff057224 */ /* 0x000fc800000e06ff */
[----:B------:R-:W-:Y:S01]  /*9260*/  IMAD R0, R5, R8, RZ ;  /* 0x0000000805007224 */ /* 0x000fe200078e02ff */
[----:B------:R-:W-:-:S03]  /*9270*/  MOV R5, R33 ;  /* 0x0000002100057202 */ /* 0x000fc60000000f00 */
[C---:B------:R-:W-:Y:S02]  /*9280*/  IMAD R0, R3.reuse, R9, R0 ;  /* 0x0000000903007224 */ /* 0x040fe400078e0200 */
[----:B------:R-:W-:-:S03]  /*9290*/  IMAD.WIDE.U32 R4, R3, R8, R4 ;  /* 0x0000000803047225 */ /* 0x000fc600078e0004 */
[----:B-----5:R-:W-:Y:S02]  /*92a0*/  LEA R2, P0, R4, UR4, 0x1 ;  /* 0x0000000404027c11 */ /* 0x020fe4000f8008ff */
[----:B------:R-:W-:-:S04]  /*92b0*/  IADD3 R0, PT, PT, R0, R5, RZ ;  /* 0x0000000500007210 */ /* 0x000fc80007ffe0ff */
[----:B------:R-:W-:-:S05]  /*92c0*/  LEA.HI.X R3, R4, UR5, R0, 0x1, P0 ;  /* 0x0000000504037c11 */ /* 0x000fca00080f0c00 */
[----:B------:R-:W-:Y:S04]  /*92d0*/  STG.E.128 desc[UR16][R2.64], R20 ;  /* 0x0000001402007986 */ /* 0x000fe8000c101d10 */
[----:B---3--:R-:W-:Y:S04]  /*92e0*/  STG.E.128 desc[UR16][R2.64+0x40], R16 ;  /* 0x0000401002007986 */ /* 0x008fe8000c101d10 */
[----:B------:R-:W-:Y:S01]  /*92f0*/  STG.E.128 desc[UR16][R2.64+0x80], R12 ;  /* 0x0000800c02007986 */ /* 0x000fe2000c101d10 */
[----:B------:R-:W-:Y:S05]  /*9300*/  EXIT ;  /* 0x000000000000794d */ /* 0x000fea0003800000 */
.L_x_4275:
        /* <DEDUP_REMOVED lines=15> */
.L_x_5540:


//--------------------- .text._ZN5flash24flash_fwd_splitkv_kernelI23Flash_fwd_kernel_traitsILi96ELi64ELi64ELi4ELb0ELb0EN7cutlass6half_tE19Flash_kernel_traitsILi96ELi64ELi64ELi4ES3_EELb1ELb0ELb0ELb0ELb1ELb1ELb0ELb0EEEvNS_16Flash_fwd_paramsE --------------------------
	.section	.text._ZN5flash24flash_fwd_splitkv_kernelI23Flash_fwd_kernel_traitsILi96ELi64ELi64ELi4ELb0ELb0EN7cutlass6half_tE19Flash_kernel_traitsILi96ELi64ELi64ELi4ES3_EELb1ELb0ELb0ELb0ELb1ELb1ELb0ELb0EEEvNS_16Flash_fwd_paramsE,"ax",@progbits
	.align	128
        .global         _ZN5flash24flash_fwd_splitkv_kernelI23Flash_fwd_kernel_traitsILi96ELi64ELi64ELi4ELb0ELb0EN7cutlass6half_tE19Flash_kernel_traitsILi96ELi64ELi64ELi4ES3_EELb1ELb0ELb0ELb0ELb1ELb1ELb0ELb0EEEvNS_16Flash_fwd_paramsE
        .type           _ZN5flash24flash_fwd_splitkv_kernelI23Flash_fwd_kernel_traitsILi96ELi64ELi64ELi4ELb0ELb0EN7cutlass6half_tE19Flash_kernel_traitsILi96ELi64ELi64ELi4ES3_EELb1ELb0ELb0ELb0ELb1ELb1ELb0ELb0EEEvNS_16Flash_fwd_paramsE,@function
        .size           _ZN5flash24flash_fwd_splitkv_kernelI23Flash_fwd_kernel_traitsILi96ELi64ELi64ELi4ELb0ELb0EN7cutlass6half_tE19Flash_kernel_traitsILi96ELi64ELi64ELi4ES3_EELb1ELb0ELb0ELb0ELb1ELb1ELb0ELb0EEEvNS_16Flash_fwd_paramsE,(.L_x_5541 - _ZN5flash24flash_fwd_splitkv_kernelI23Flash_fwd_kernel_traitsILi96ELi64ELi64ELi4ELb0ELb0EN7cutlass6half_tE19Flash_kernel_traitsILi96ELi64ELi64ELi4ES3_EELb1ELb0ELb0ELb0ELb1ELb1ELb0ELb0EEEvNS_16Flash_fwd_paramsE)
        .other          _ZN5flash24flash_fwd_splitkv_kernelI23Flash_fwd_kernel_traitsILi96ELi64ELi64ELi4ELb0ELb0EN7cutlass6half_tE19Flash_kernel_traitsILi96ELi64ELi64ELi4ES3_EELb1ELb0ELb0ELb0ELb1ELb1ELb0ELb0EEEvNS_16Flash_fwd_paramsE,@"STO_CUDA_ENTRY STV_DEFAULT"
_ZN5flash24flash_fwd_splitkv_kernelI23Flash_fwd_kernel_traitsILi96ELi64ELi64ELi4ELb0ELb0EN7cutlass6half_tE19Flash_kernel_traitsILi96ELi64ELi64ELi4ES3_EELb1ELb0ELb0ELb0ELb1ELb1ELb0ELb0EEEvNS_16Flash_fwd_paramsE:
.text._ZN5flash24flash_fwd_splitkv_kernelI23Flash_fwd_kernel_traitsILi96ELi64ELi64ELi4ELb0ELb0EN7cutlass6half_tE19Flash_kernel_traitsILi96ELi64ELi64ELi4ES3_EELb1ELb0ELb0ELb0ELb1ELb1ELb0ELb0EEEvNS_16Flash_fwd_paramsE:
        /* <DEDUP_REMOVED lines=51> */
.L_x_4276:
        /* <DEDUP_REMOVED lines=66> */
.L_x_4279:
[----:B------:R-:W-:Y:S05]  /*0750*/  BSYNC.RECONVERGENT B0 ;  /* 0x0000000000007941 */ /* 0x000fea0003800200 */
.L_x_4278:
        /* <DEDUP_REMOVED lines=15> */
.L_x_4281:
[----:B------:R-:W-:Y:S05]  /*0850*/  BSYNC.RECONVERGENT B0 ;  /* 0x0000000000007941 */ /* 0x000fea0003800200 */
.L_x_4280:
        /* <DEDUP_REMOVED lines=14> */
.L_x_4277:
        /* <DEDUP_REMOVED lines=10> */
.L_x_4282:
        /* <DEDUP_REMOVED lines=40> */
[----:B-1----:R-:W-:Y:S02]  /*0c60*/  IABS R2, R5 ;  /* 0x0000000500027213 */ /* 0x002fe40000000000 */
[----:B------:R-:W-:Y:S02]  /*0c70*/  IADD3 R7, PT, PT, -R7, RZ, RZ ;  /* 0x000000ff07077210 */ /* 0x000fe40007ffe1ff */
[----:B------:R-:W1:Y:S01]  /*0c80*/  I2F.RP R12, R2 ;  /* 0x00000002000c7306 */ /* 0x000e620000209400 */
[----:B----4-:R-:W-:Y:S02]  /*0c90*/  MOV R88, UR12 ;  /* 0x0000000c00587c02 */ /* 0x010fe40008000f00 */
[----:B------:R-:W-:Y:S01]  /*0ca0*/  IMAD R0, R13, R7, R0 ;  /* 0x000000070d007224 */ /* 0x000fe200078e0200 */
[----:B------:R-:W-:Y:S02]  /*0cb0*/  MOV R20, UR10 ;  /* 0x0000000a00147c02 */ /* 0x000fe40008000f00 */
[----:B------:R-:W-:-:S02]  /*0cc0*/  MOV R89, UR13 ;  /* 0x0000000d00597c02 */ /* 0x000fc40008000f00 */
[----:B------:R-:W-:Y:S01]  /*0cd0*/  MOV R21, UR11 ;  /* 0x0000000b00157c02 */ /* 0x000fe20008000f00 */
[----:B-1----:R-:W1:Y:S02]  /*0ce0*/  MUFU.RCP R11, R12 ;  /* 0x0000000c000b7308 */ /* 0x002e640000001000 */
[----:B-1----:R-:W-:-:S06]  /*0cf0*/  IADD3 R11, PT, PT, R11, 0xffffffe, RZ ;  /* 0x0ffffffe0b0b7810 */ /* 0x002fcc0007ffe0ff */
[----:B------:R-:W1:Y:S02]  /*0d00*/  F2I.FTZ.U32.TRUNC.NTZ R11, R11 ;  /* 0x0000000b000b7305 */ /* 0x000e64000021f000 */
[----:B-1----:R-:W-:-:S04]  /*0d10*/  IMAD.MOV R4, RZ, RZ, -R11 ;  /* 0x000000ffff047224 */ /* 0x002fc800078e0a0b */
        /* <DEDUP_REMOVED lines=29> */
[----:B------:R-:W1:Y:S03]  /*0ef0*/  LDCU.128 UR4, c[0x0][0x3d0] ;  /* 0x00007a00ff0477ac */ /* 0x000e660008000c00 */
[----:B------:R-:W-:-:S02]  /*0f00*/  IMAD.IADD R11, R11, 0x1, R15 ;  /* 0x000000010b0b7824 */ /* 0x000fc400078e020f */
[----:B------:R-:W-:Y:S02]  /*0f10*/  IMAD.IADD R7, R7, 0x1, R9 ;  /* 0x0000000107077824 */ /* 0x000fe400078e0209 */
[----:B------:R-:W-:-:S04]  /*0f20*/  IMAD.WIDE.U32 R10, R0, R88, R10 ;  /* 0x00000058000a7225 */ /* 0x000fc800078e000a */
[----:B------:R-:W-:Y:S01]  /*0f30*/  IMAD.WIDE.U32 R6, R0, R20, R6 ;  /* 0x0000001400067225 */ /* 0x000fe200078e0006 */
[----:B------:R-:W-:-:S03]  /*0f40*/  SHF.R.S32.HI R0, RZ, 0x1f, R4 ;  /* 0x0000001fff007819 */ /* 0x000fc60000011404 */
[----:B------:R-:W-:Y:S01]  /*0f50*/  IMAD.IADD R11, R11, 0x1, R2 ;  /* 0x000000010b0b7824 */ /* 0x000fe200078e0202 */
[----:B------:R-:W-:Y:S02]  /*0f60*/  IADD3 R13, PT, PT, R7, R5, RZ ;  /* 0x00000005070d7210 */ /* 0x000fe40007ffe0ff */
[----:B------:R-:W-:Y:S01]  /*0f70*/  MOV R12, R6 ;  /* 0x00000006000c7202 */ /* 0x000fe20000000f00 */
[C---:B-1----:R-:W-:Y:S02]  /*0f80*/  IMAD R7, R0.reuse, UR6, RZ ;  /* 0x0000000600077c24 */ /* 0x042fe4000f8e02ff */
[----:B------:R-:W-:Y:S02]  /*0f90*/  IMAD R5, R0, UR4, RZ ;  /* 0x0000000400057c24 */ /* 0x000fe4000f8e02ff */
[----:B------:R-:W-:-:S04]  /*0fa0*/  IMAD.WIDE.U32 R22, R4, UR4, R10 ;  /* 0x0000000404167c25 */ /* 0x000fc8000f8e000a */
[C---:B------:R-:W-:Y:S02]  /*0fb0*/  IMAD R7, R4.reuse, UR7, R7 ;  /* 0x0000000704077c24 */ /* 0x040fe4000f8e0207 */
[----:B------:R-:W-:-:S04]  /*0fc0*/  IMAD.WIDE.U32 R10, R4, UR6, R12 ;  /* 0x00000006040a7c25 */ /* 0x000fc8000f8e000c */
[----:B------:R-:W-:Y:S01]  /*0fd0*/  IMAD R5, R4, UR5, R5 ;  /* 0x0000000504057c24 */ /* 0x000fe2000f8e0205 */
[----:B------:R-:W-:Y:S02]  /*0fe0*/  IADD3 R0, PT, PT, R11, R7, RZ ;  /* 0x000000070b007210 */ /* 0x000fe40007ffe0ff */
[----:B------:R-:W-:Y:S01]  /*0ff0*/  MOV R2, R10 ;  /* 0x0000000a00027202 */ /* 0x000fe20000000f00 */
[----:B------:R-:W-:Y:S01]  /*1000*/  IMAD.IADD R12, R23, 0x1, R5 ;  /* 0x00000001170c7824 */ /* 0x000fe200078e0205 */
[----:B------:R-:W-:Y:S06]  /*1010*/  BRA `(.L_x_4284) ;  /* 0x0000000400507947 */ /* 0x000fec0003800000 */
.L_x_4283:
        /* <DEDUP_REMOVED lines=15> */
.L_x_4285:
[----:B------:R-:W2:Y:S01]  /*1110*/  LDC.64 R88, c[0x0][0x3b8] ;  /* 0x0000ee00ff587b82 */ /* 0x000ea20000000a00 */
[----:B------:R-:W-:-:S05]  /*1120*/  IADD3 R12, PT, PT, R0, R5, RZ ;  /* 0x00000005000c7210 */ /* 0x000fca0007ffe0ff */
[C---:B--2---:R-:W-:Y:S02]  /*1130*/  IMAD R11, R12.reuse, R89, RZ ;  /* 0x000000590c0b7224 */ /* 0x044fe400078e02ff */
[----:B------:R-:W-:-:S05]  /*1140*/  IMAD.WIDE.U32 R12, R12, R88, RZ ;  /* 0x000000580c0c7225 */ /* 0x000fca00078e00ff */
[----:B------:R-:W-:Y:S02]  /*1150*/  IADD3 R11, PT, PT, R13, R11, RZ ;  /* 0x0000000b0d0b7210 */ /* 0x000fe40007ffe0ff */
[----:B------:R-:W-:Y:S02]  /*1160*/  MOV R10, R12 ;  /* 0x0000000c000a7202 */ /* 0x000fe40000000f00 */
.L_x_4286:
        /* <DEDUP_REMOVED lines=14> */
.L_x_4287:
[----:B------:R-:W2:Y:S01]  /*1250*/  LDC.64 R20, c[0x0][0x3c0] ;  /* 0x0000f000ff147b82 */ /* 0x000ea20000000a00 */
[----:B------:R-:W-:-:S05]  /*1260*/  IADD3 R5, PT, PT, R0, R5, RZ ;  /* 0x0000000500057210 */ /* 0x000fca0007ffe0ff */
[C---:B--2---:R-:W-:Y:S02]  /*1270*/  IMAD R13, R5.reuse, R21, RZ ;  /* 0x00000015050d7224 */ /* 0x044fe400078e02ff */
[----:B------:R-:W-:-:S05]  /*1280*/  IMAD.WIDE.U32 R4, R5, R20, RZ ;  /* 0x0000001405047225 */ /* 0x000fca00078e00ff */
[----:B------:R-:W-:Y:S02]  /*1290*/  IADD3 R13, PT, PT, R5, R13, RZ ;  /* 0x0000000d050d7210 */ /* 0x000fe40007ffe0ff */
[----:B------:R-:W-:-:S07]  /*12a0*/  MOV R12, R4 ;  /* 0x00000004000c7202 */ /* 0x000fce0000000f00 */
.L_x_4288:
[----:B------:R-:W2:Y:S01]  /*12b0*/  LDC R9, c[0x0][0x3e8] ;  /* 0x0000fa00ff097b82 */ /* 0x000ea20000000800 */
[----:B------:R-:W-:Y:S02]  /*12c0*/  CS2R R138, SRZ ;  /* 0x00000000008a7805 */ /* 0x000fe4000001ff00 */
[----:B--2---:R-:W-:-:S04]  /*12d0*/  IABS R0, R9 ;  /* 0x0000000900007213 */ /* 0x004fc80000000000 */
[----:B------:R-:W1:Y:S08]  /*12e0*/  I2F.RP R5, R0 ;  /* 0x0000000000057306 */ /* 0x000e700000209400 */
[----:B-1----:R-:W1:Y:S02]  /*12f0*/  MUFU.RCP R6, R5 ;  /* 0x0000000500067308 */ /* 0x002e640000001000 */
[----:B-1----:R-:W-:-:S06]  /*1300*/  IADD3 R6, PT, PT, R6, 0xffffffe, RZ ;  /* 0x0ffffffe06067810 */ /* 0x002fcc0007ffe0ff */
[----:B-----5:R-:W1:Y:S02]  /*1310*/  F2I.FTZ.U32.TRUNC.NTZ R7, R6 ;  /* 0x0000000600077305 */ /* 0x020e64000021f000 */
[----:B-1----:R-:W-:Y:S01]  /*1320*/  IADD3 R2, PT, PT, RZ, -R7, RZ ;  /* 0x80000007ff027210 */ /* 0x002fe20007ffe0ff */
[----:B------:R-:W-:-:S04]  /*1330*/  IMAD.MOV.U32 R6, RZ, RZ, RZ ;  /* 0x000000ffff067224 */ /* 0x000fc800078e00ff */
[----:B------:R-:W-:Y:S01]  /*1340*/  IMAD R4, R2, R0, RZ ;  /* 0x0000000002047224 */ /* 0x000fe200078e02ff */
[----:B------:R-:W-:-:S03]  /*1350*/  IABS R2, R18 ;  /* 0x0000001200027213 */ /* 0x000fc60000000000 */
[----:B------:R-:W-:Y:S01]  /*1360*/  IMAD.HI.U32 R7, R7, R4, R6 ;  /* 0x0000000407077227 */ /* 0x000fe200078e0006 */
[----:B------:R-:W-:-:S05]  /*1370*/  MOV R4, R2 ;  /* 0x0000000200047202 */ /* 0x000fca0000000f00 */
[----:B------:R-:W-:Y:S02]  /*1380*/  IMAD.HI.U32 R2, R7, R4, RZ ;  /* 0x0000000407027227 */ /* 0x000fe400078e00ff */
[----:B------:R-:W1:Y:S02]  /*1390*/  LDC.64 R6, c[0x0][0x3d8] ;  /* 0x0000f600ff067b82 */ /* 0x000e640000000a00 */
[----:B------:R-:W-:-:S04]  /*13a0*/  IMAD.MOV R5, RZ, RZ, -R2 ;  /* 0x000000ffff057224 */ /* 0x000fc800078e0a02 */
[----:B------:R-:W-:-:S05]  /*13b0*/  IMAD R5, R0, R5, R4 ;  /* 0x0000000500057224 */ /* 0x000fca00078e0204 */
[----:B------:R-:W-:-:S13]  /*13c0*/  ISETP.GT.U32.AND P0, PT, R0, R5, PT ;  /* 0x000000050000720c */ /* 0x000fda0003f04070 */
[-C--:B------:R-:W-:Y:S01]  /*13d0*/  @!P0 IADD3 R5, PT, PT, R5, -R0.reuse, RZ ;  /* 0x8000000005058210 */ /* 0x080fe20007ffe0ff */
[----:B------:R-:W-:Y:S01]  /*13e0*/  @!P0 VIADD R2, R2, 0x1 ;  /* 0x0000000102028836 */ /* 0x000fe20000000000 */
        /* <DEDUP_REMOVED lines=8> */
[----:B------:R-:W-:Y:S01]  /*1470*/  IMAD.WIDE.U32 R10, R0, R88, R10 ;  /* 0x00000058000a7225 */ /* 0x000fe200078e000a */
[----:B------:R-:W-:Y:S02]  /*1480*/  @!P1 IADD3 R2, PT, PT, -R2, RZ, RZ ;  /* 0x000000ff02029210 */ /* 0x000fe40007ffe1ff */
        /* <DEDUP_REMOVED lines=13> */
.L_x_4284:
[----:B------:R-:W-:Y:S01]  /*1560*/  ISETP.NE.AND P0, PT, R132, -0x1, PT ;  /* 0xffffffff8400780c */ /* 0x000fe20003f05270 */
[----:B------:R-:W-:Y:S01]  /*1570*/  IMAD.IADD R126, R85, 0x1, -R84 ;  /* 0x00000001557e7824 */ /* 0x000fe200078e0a54 */
[----:B------:R-:W-:Y:S01]  /*1580*/  SHF.R.U32.HI R86, RZ, 0x2, R90 ;  /* 0x00000002ff567819 */ /* 0x000fe2000001165a */
[----:B------:R-:W1:Y:S01]  /*1590*/  LDCU.64 UR4, c[0x0][0x3c8] ;  /* 0x00007900ff0477ac */ /* 0x000e620008000a00 */
[----:B------:R-:W-:Y:S02]  /*15a0*/  SHF.L.U32 R127, R90, 0x3, RZ ;  /* 0x000000035a7f7819 */ /* 0x000fe400000006ff */
[C---:B------:R-:W-:Y:S01]  /*15b0*/  ISETP.GE.AND P6, PT, R86.reuse, R126, PT ;  /* 0x0000007e5600720c */ /* 0x040fe20003fc6270 */
[----:B------:R-:W-:Y:S01]  /*15c0*/  VIADD R13, R86, 0x20 ;  /* 0x00000020560d7836 */ /* 0x000fe20000000000 */
[----:B------:R-:W-:Y:S01]  /*15d0*/  LOP3.LUT R15, R127, 0x18, RZ, 0xc0, !PT ;  /* 0x000000187f0f7812 */ /* 0x000fe200078ec0ff */
[----:B------:R-:W2:Y:S01]  /*15e0*/  LDCU.64 UR6, c[0x0][0x388] ;  /* 0x00007100ff0677ac */ /* 0x000ea20008000a00 */
[----:B------:R-:W-:-:S02]  /*15f0*/  LOP3.LUT R134, R90, 0x18, RZ, 0xc0, !PT ;  /* 0x000000185a867812 */ /* 0x000fc400078ec0ff */
[----:B------:R-:W-:Y:S01]  /*1600*/  ISETP.GE.AND P5, PT, R13, R126, PT ;  /* 0x0000007e0d00720c */ /* 0x000fe20003fa6270 */
[----:B------:R-:W3:Y:S01]  /*1610*/  @P0 LDC.64 R4, c[0x0][0x3b0] ;  /* 0x0000ec00ff040b82 */ /* 0x000ee20000000a00 */
[----:B------:R-:W-:Y:S02]  /*1620*/  LOP3.LUT R133, R127, 0xd8, RZ, 0xc0, !PT ;  /* 0x000000d87f857812 */ /* 0x000fe400078ec0ff */
[----:B------:R-:W-:Y:S02]  /*1630*/  MOV R87, RZ ;  /* 0x000000ff00577202 */ /* 0x000fe40000000f00 */
[----:B------:R-:W-:Y:S02]  /*1640*/  LOP3.LUT R133, R133, R134, RZ, 0x3c, !PT ;  /* 0x0000008685857212 */ /* 0x000fe400078e3cff */
[----:B------:R-:W-:Y:S01]  /*1650*/  SHF.L.U32 R124, R90, 0x4, RZ ;  /* 0x000000045a7c7819 */ /* 0x000fe200000006ff */
[----:B------:R-:W4:Y:S01]  /*1660*/  @!P0 LDC.64 R6, c[0x0][0x398] ;  /* 0x0000e600ff068b82 */ /* 0x000f220000000a00 */
[----:B------:R-:W-:-:S07]  /*1670*/  IMAD.WIDE.U32 R28, R29, 0x40, R86 ;  /* 0x000000401d1c7825 */ /* 0x000fce00078e0056 */
[----:B------:R-:W5:Y:S01]  /*1680*/  @!P6 LDC.64 R10, c[0x0][0x3b0] ;  /* 0x0000ec00ff0aeb82 */ /* 0x000f620000000a00 */
[----:B---3--:R-:W-:Y:S01]  /*1690*/  @P0 IMAD.WIDE.U32 R24, R132, R4, RZ ;  /* 0x0000000484180225 */ /* 0x008fe200078e00ff */
[----:B------:R-:W-:-:S04]  /*16a0*/  LOP3.LUT R4, R127, 0x1f20, RZ, 0xc0, !PT ;  /* 0x00001f207f047812 */ /* 0x000fc800078ec0ff */
[----:B------:R-:W-:Y:S01]  /*16b0*/  LOP3.LUT R133, R4, R133, RZ, 0xfc, !PT ;  /* 0x0000008504857212 */ /* 0x000fe200078efcff */
[----:B----4-:R-:W-:-:S04]  /*16c0*/  @!P0 IMAD.WIDE.U32 R16, R8, R6, RZ ;  /* 0x0000000608108225 */ /* 0x010fc800078e00ff */
[----:B------:R-:W-:Y:S02]  /*16d0*/  @P0 IMAD.MOV.U32 R16, RZ, RZ, R24 ;  /* 0x000000ffff100224 */ /* 0x000fe400078e0018 */
[----:B------:R-:W-:Y:S02]  /*16e0*/  @!P0 IMAD R7, R8, R7, R17 ;  /* 0x0000000708078224 */ /* 0x000fe400078e0211 */
[----:B------:R-:W-:Y:S01]  /*16f0*/  @P0 IMAD R7, R132, R5, R25 ;  /* 0x0000000584070224 */ /* 0x000fe200078e0219 */
[----:B------:R-:W-:Y:S01]  /*1700*/  IADD3 R16, P0, PT, R15, R16, RZ ;  /* 0x000000100f107210 */ /* 0x000fe20007f1e0ff */
[----:B------:R-:W3:Y:S01]  /*1710*/  @!P5 LDC.64 R8, c[0x0][0x3b0] ;  /* 0x0000ec00ff08db82 */ /* 0x000ee20000000a00 */
[----:B------:R-:W-:Y:S02]  /*1720*/  IMAD.SHL.U32 R24, R3, 0x40, RZ ;  /* 0x0000004003187824 */ /* 0x000fe400078e00ff */
[----:B-----5:R-:W-:Y:S02]  /*1730*/  @!P6 IMAD R14, R29, R10, RZ ;  /* 0x0000000a1d0ee224 */ /* 0x020fe400078e02ff */
[----:B------:R-:W-:Y:S01]  /*1740*/  IMAD.X R17, RZ, RZ, R7, P0 ;  /* 0x000000ffff117224 */ /* 0x000fe200000e0607 */
[----:B------:R-:W-:Y:S01]  /*1750*/  IADD3 R22, P0, PT, R15, R22, RZ ;  /* 0x000000160f167210 */ /* 0x000fe20007f1e0ff */
[----:B------:R-:W-:Y:S01]  /*1760*/  @!P6 IMAD R11, R28, R11, R14 ;  /* 0x0000000b1c0be224 */ /* 0x000fe200078e020e */
[----:B------:R-:W4:Y:S01]  /*1770*/  @!P6 LDC.64 R6, c[0x0][0x380] ;  /* 0x0000e000ff06eb82 */ /* 0x000f220000000a00 */
[----:B-1----:R-:W-:Y:S01]  /*1780*/  IMAD.WIDE.U32 R16, R18, UR4, R16 ;  /* 0x0000000412107c25 */ /* 0x002fe2000f8e0010 */
[----:B------:R-:W-:-:S03]  /*1790*/  UMOV UR4, 0x400 ;  /* 0x0000040000047882 */ /* 0x000fc60000000000 */
[----:B------:R-:W-:Y:S02]  /*17a0*/  IMAD R19, R18, UR5, R17 ;  /* 0x0000000512137c24 */ /* 0x000fe4000f8e0211 */
[----:B------:R-:W-:Y:S01]  /*17b0*/  IMAD.X R23, RZ, RZ, R12, P0 ;  /* 0x000000ffff177224 */ /* 0x000fe200000e060c */
[----:B------:R-:W1:Y:S01]  /*17c0*/  S2UR UR5, SR_CgaCtaId ;  /* 0x00000000000579c3 */ /* 0x000e620000008800 */
[----:B------:R-:W-:Y:S01]  /*17d0*/  @!P5 IADD3 R12, P0, PT, R28, 0x20, RZ ;  /* 0x000000201c0cd810 */ /* 0x000fe20007f1e0ff */
[----:B------:R-:W-:Y:S01]  /*17e0*/  @!P6 IMAD.MOV.U32 R18, RZ, RZ, R16 ;  /* 0x000000ffff12e224 */ /* 0x000fe200078e0010 */
[----:B------:R-:W-:Y:S01]  /*17f0*/  @!P5 MOV R17, R19 ;  /* 0x000000130011d202 */ /* 0x000fe20000000f00 */
[----:B------:R-:W-:-:S04]  /*1800*/  IMAD.WIDE.U32 R22, R86, R88, R22 ;  /* 0x0000005856167225 */ /* 0x000fc800078e0016 */
[----:B------:R-:W5:Y:S01]  /*1810*/  @!P5 LDC.64 R4, c[0x0][0x380] ;  /* 0x0000e000ff04db82 */ /* 0x000f620000000a00 */
[----:B------:R-:W-:Y:S01]  /*1820*/  @!P5 IMAD.X R25, RZ, RZ, R29, P0 ;  /* 0x000000ffff19d224 */ /* 0x000fe200000e061d */
[----:B--2---:R-:W-:Y:S01]  /*1830*/  LEA R128, P0, R22, UR6, 0x1 ;  /* 0x0000000616807c11 */ /* 0x004fe2000f8008ff */
[----:B------:R-:W-:Y:S01]  /*1840*/  @!P6 IMAD.WIDE.U32 R18, R28, R10, R18 ;  /* 0x0000000a1c12e225 */ /* 0x000fe200078e0012 */
[----:B------:R-:W-:-:S03]  /*1850*/  IADD3 R10, PT, PT, R27, 0x40, -R24 ;  /* 0x000000401b0a7810 */ /* 0x000fc60007ffe818 */
[----:B---3--:R-:W-:Y:S01]  /*1860*/  @!P5 IMAD R14, R25, R8, RZ ;  /* 0x00000008190ed224 */ /* 0x008fe200078e02ff */
[----:B------:R-:W-:Y:S01]  /*1870*/  ISETP.GE.AND P3, PT, R13, R10, PT ;  /* 0x0000000a0d00720c */ /* 0x000fe20003f66270 */
[----:B------:R-:W-:Y:S01]  /*1880*/  IMAD R129, R86, R89, R23 ;  /* 0x0000005956817224 */ /* 0x000fe200078e0217 */
[----:B------:R-:W-:Y:S01]  /*1890*/  @!P6 IADD3 R11, PT, PT, R19, R11, RZ ;  /* 0x0000000b130be210 */ /* 0x000fe20007ffe0ff */
[----:B------:R-:W-:Y:S01]  /*18a0*/  @!P5 IMAD R9, R12, R9, R14 ;  /* 0x000000090c09d224 */ /* 0x000fe200078e020e */
[----:B----4-:R-:W-:Y:S01]  /*18b0*/  @!P6 LEA R6, P1, R18, R6, 0x1 ;  /* 0x000000061206e211 */ /* 0x010fe200078208ff */
[----:B------:R-:W-:Y:S01]  /*18c0*/  @!P5 IMAD.WIDE.U32 R16, R12, R8, R16 ;  /* 0x000000080c10d225 */ /* 0x000fe200078e0010 */
[----:B------:R-:W-:Y:S01]  /*18d0*/  LEA.HI.X R129, R22, UR7, R129, 0x1, P0 ;  /* 0x0000000716817c11 */ /* 0x000fe200080f0c81 */
[----:B------:R-:W2:Y:S01]  /*18e0*/  LDCU.64 UR6, c[0x0][0x390] ;  /* 0x00007200ff0677ac */ /* 0x000ea20008000a00 */
[-C--:B------:R-:W-:Y:S01]  /*18f0*/  ISETP.GE.AND P4, PT, R86, R10.reuse, PT ;  /* 0x0000000a5600720c */ /* 0x080fe20003f86270 */
[----:B------:R-:W-:Y:S01]  /*1900*/  @!P5 IMAD.IADD R9, R17, 0x1, R9 ;  /* 0x000000011109d824 */ /* 0x000fe200078e0209 */
[----:B------:R-:W-:Y:S01]  /*1910*/  @!P6 LEA.HI.X R7, R18, R7, R11, 0x1, P1 ;  /* 0x000000071207e211 */ /* 0x000fe200008f0c0b */
[----:B-1----:R-:W-:Y:S01]  /*1920*/  ULEA UR5, UR5, UR4, 0x18 ;  /* 0x0000000405057291 */ /* 0x002fe2000f8ec0ff */
[----:B------:R-:W-:Y:S01]  /*1930*/  ISETP.GE.AND P2, PT, R13, R10, PT ;  /* 0x0000000a0d00720c */ /* 0x000fe20003f46270 */
[----:B------:R-:W1:Y:S01]  /*1940*/  LDCU UR4, c[0x0][0x50c] ;  /* 0x0000a180ff0477ac */ /* 0x000e620008000800 */
[----:B------:R-:W-:-:S02]  /*1950*/  IADD3 R10, P1, PT, R15, R2, RZ ;  /* 0x000000020f0a7210 */ /* 0x000fc40007f3e0ff */
[----:B-----5:R-:W-:Y:S02]  /*1960*/  @!P5 LEA R8, P0, R16, R4, 0x1 ;  /* 0x000000041008d211 */ /* 0x020fe400078008ff */
[----:B------:R-:W-:Y:S01]  /*1970*/  LEA R133, R133, UR5, 0x1 ;  /* 0x0000000585857c11 */ /* 0x000fe2000f8e08ff */
[----:B------:R-:W-:Y:S01]  /*1980*/  IMAD.X R11, RZ, RZ, R0, P1 ;  /* 0x000000ffff0b7224 */ /* 0x000fe200008e0600 */
[----:B------:R-:W-:Y:S02]  /*1990*/  SHF.L.U32 R4, R88, 0x5, RZ ;  /* 0x0000000558047819 */ /* 0x000fe400000006ff */
[----:B------:R-:W-:Y:S01]  /*19a0*/  @!P5 LEA.HI.X R9, R16, R5, R9, 0x1, P0 ;  /* 0x000000051009d211 */ /* 0x000fe200000f0c09 */
[----:B------:R-:W-:Y:S01]  /*19b0*/  @!PT LDS RZ, [RZ] ;  /* 0x00000000fffff984 */ /* 0x000fe20000000800 */
[----:B------:R-:W-:Y:S01]  /*19c0*/  @!PT LDS RZ, [RZ] ;  /* 0x00000000fffff984 */ /* 0x000fe20000000800 */
[----:B------:R-:W-:Y:S01]  /*19d0*/  @!PT LDS RZ, [RZ] ;  /* 0x00000000fffff984 */ /* 0x000fe20000000800 */
[----:B------:R-:W-:Y:S01]  /*19e0*/  @!P6 LDGSTS.E.BYPASS.LTC128B.128 [R133], desc[UR16][R6.64] ;  /* 0x000000000685efae */ /* 0x000fe2000b981a10 */
[----:B------:R-:W-:Y:S01]  /*19f0*/  SHF.L.U64.HI R5, R88, 0x5, R89 ;  /* 0x0000000558057819 */ /* 0x000fe20000010259 */
[----:B------:R-:W-:Y:S01]  /*1a00*/  IMAD.WIDE.U32 R10, R86, R20, R10 ;  /* 0x00000014560a7225 */ /* 0x000fe200078e000a */
[----:B------:R-:W-:Y:S01]  /*1a10*/  @!P3 LEA R12, P0, R4, R128, 0x1 ;  /* 0x00000080040cb211 */ /* 0x000fe200078008ff */
[----:B------:R-:W-:Y:S01]  /*1a20*/  @!P6 LDGSTS.E.BYPASS.LTC128B.128 [R133+0x1000], desc[UR16][R6.64+0x40] ;  /* 0x010000400685efae */ /* 0x000fe2000b981a10 */
[----:B------:R-:W-:Y:S01]  /*1a30*/  SHF.L.U32 R25, R90, 0x5, RZ ;  /* 0x000000055a197819 */ /* 0x000fe200000006ff */
[----:B------:R-:W-:Y:S01]  /*1a40*/  IMAD R131, R86, R21, R11 ;  /* 0x0000001556837224 */ /* 0x000fe200078e020b */
[----:B------:R-:W-:Y:S01]  /*1a50*/  @!P3 LEA.HI.X R13, R4, R129, R5, 0x1, P0 ;  /* 0x00000081040db211 */ /* 0x000fe200000f0c05 */
[----:B------:R3:W-:Y:S01]  /*1a60*/  @!P6 LDGSTS.E.BYPASS.LTC128B.128 [R133+0x2000], desc[UR16][R6.64+0x80] ;  /* 0x020000800685efae */ /* 0x0007e2000b981a10 */
[C---:B------:R-:W-:Y:S01]  /*1a70*/  LOP3.LUT R125, R25.reuse, 0x120, RZ, 0xc0, !PT ;  /* 0x00000120197d7812 */ /* 0x040fe200078ec0ff */
[----:B------:R-:W-:Y:S01]  /*1a80*/  IMAD.SHL.U32 R5, R20, 0x20, RZ ;  /* 0x0000002014057824 */ /* 0x000fe200078e00ff */
[----:B------:R-:W-:Y:S01]  /*1a90*/  LOP3.LUT R0, R25, 0xc0, RZ, 0xc0, !PT ;  /* 0x000000c019007812 */ /* 0x000fe200078ec0ff */
[----:B------:R-:W-:Y:S01]  /*1aa0*/  @!P5 LDGSTS.E.BYPASS.LTC128B.128 [R133+0x800], desc[UR16][R8.64] ;  /* 0x008000000885dfae */ /* 0x000fe2000b981a10 */
[----:B------:R-:W-:-:S02]  /*1ab0*/  LOP3.LUT R125, R125, 0x3e00, R124, 0xf8, !PT ;  /* 0x00003e007d7d7812 */ /* 0x000fc400078ef87c */
[----:B--2---:R-:W-:Y:S01]  /*1ac0*/  LEA R130, P0, R10, UR6, 0x1 ;  /* 0x000000060a827c11 */ /* 0x004fe2000f8008ff */
[----:B------:R-:W-:Y:S01]  /*1ad0*/  @!P5 LDGSTS.E.BYPASS.LTC128B.128 [R133+0x1800], desc[UR16][R8.64+0x40] ;  /* 0x018000400885dfae */ /* 0x000fe2000b981a10 */
[----:B------:R-:W-:Y:S02]  /*1ae0*/  LOP3.LUT R124, R124, 0x100, RZ, 0xc0, !PT ;  /* 0x000001007c7c7812 */ /* 0x000fe400078ec0ff */
[----:B------:R-:W-:Y:S01]  /*1af0*/  SHF.R.U32.HI R2, RZ, 0x1, R90 ;  /* 0x00000001ff027819 */ /* 0x000fe2000001165a */
[----:B------:R2:W-:Y:S01]  /*1b00*/  @!P5 LDGSTS.E.BYPASS.LTC128B.128 [R133+0x2800], desc[UR16][R8.64+0x80] ;  /* 0x028000800885dfae */ /* 0x0005e2000b981a10 */
[----:B------:R-:W-:Y:S02]  /*1b10*/  LEA.HI.X R131, R10, UR7, R131, 0x1, P0 ;  /* 0x000000070a837c11 */ /* 0x000fe400080f0c83 */
[----:B------:R-:W-:Y:S01]  /*1b20*/  LOP3.LUT R124, R124, 0x20, R25, 0xf8, !PT ;  /* 0x000000207c7c7812 */ /* 0x000fe200078ef819 */
[----:B------:R-:W-:Y:S01]  /*1b30*/  @!P4 LDGSTS.E.BYPASS.LTC128B.128 [R133+0x3000], desc[UR16][R128.64] ;  /* 0x030000008085cfae */ /* 0x000fe2000b981a10 */
[----:B------:R-:W-:-:S02]  /*1b40*/  @!P2 LEA R4, P0, R5, R130, 0x1 ;  /* 0x000000820504a211 */ /* 0x000fc400078008ff */
[----:B------:R-:W-:Y:S01]  /*1b50*/  MOV R22, 0x20 ;  /* 0x0000002000167802 */ /* 0x000fe20000000f00 */
[----:B------:R-:W-:Y:S01]  /*1b60*/  @!P4 LDGSTS.E.BYPASS.LTC128B.128 [R133+0x4000], desc[UR16][R128.64+0x40] ;  /* 0x040000408085cfae */ /* 0x000fe2000b981a10 */
[----:B------:R-:W-:Y:S02]  /*1b70*/  ISETP.NE.AND P6, PT, R3, 0x1, PT ;  /* 0x000000010300780c */ /* 0x000fe40003fc5270 */
[----:B------:R-:W-:Y:S01]  /*1b80*/  LOP3.LUT R86, R86, 0x7, RZ, 0xc0, !PT ;  /* 0x0000000756567812 */ /* 0x000fe200078ec0ff */
[----:B------:R-:W-:Y:S01]  /*1b90*/  @!P4 LDGSTS.E.BYPASS.LTC128B.128 [R133+0x5000], desc[UR16][R128.64+0x80] ;  /* 0x050000808085cfae */ /* 0x000fe2000b981a10 */
[----:B---3--:R-:W-:-:S03]  /*1ba0*/  SHF.L.U64.HI R6, R20, 0x5, R21 ;  /* 0x0000000514067819 */ /* 0x008fc60000010215 */
[----:B------:R-:W-:Y:S01]  /*1bb0*/  @!P3 LDGSTS.E.BYPASS.LTC128B.128 [R133+0x3800], desc[UR16][R12.64] ;  /* 0x038000000c85bfae */ /* 0x000fe2000b981a10 */
[----:B------:R-:W-:-:S03]  /*1bc0*/  @!P2 LEA.HI.X R5, R5, R131, R6, 0x1, P0 ;  /* 0x000000830505a211 */ /* 0x000fc600000f0c06 */
[----:B------:R-:W-:Y:S01]  /*1bd0*/  @!P3 LDGSTS.E.BYPASS.LTC128B.128 [R133+0x4800], desc[UR16][R12.64+0x40] ;  /* 0x048000400c85bfae */ /* 0x000fe2000b981a10 */
[----:B------:R-:W-:-:S03]  /*1be0*/  LOP3.LUT P0, R23, R90, 0x4, RZ, 0xc0, !PT ;  /* 0x000000045a177812 */ /* 0x000fc6000780c0ff */
[----:B------:R-:W-:Y:S01]  /*1bf0*/  @!P3 LDGSTS.E.BYPASS.LTC128B.128 [R133+0x5800], desc[UR16][R12.64+0x80] ;  /* 0x058000800c85bfae */ /* 0x000fe2000b981a10 */
[----:B------:R-:W-:Y:S01]  /*1c00*/  SEL R26, R22, 0xffffffe0, !P0 ;  /* 0xffffffe0161a7807 */ /* 0x000fe20004000000 */
[----:B--2---:R-:W-:Y:S02]  /*1c10*/  IMAD.SHL.U32 R9, R90, 0x4, RZ ;  /* 0x000000045a097824 */ /* 0x004fe400078e00ff */
[----:B------:R-:W0:Y:S03]  /*1c20*/  LDGDEPBAR ;  /* 0x00000000000079af */ /* 0x000e260000000000 */
[----:B------:R-:W-:-:S04]  /*1c30*/  LOP3.LUT R9, R0, 0x18, R9, 0xf8, !PT ;  /* 0x0000001800097812 */ /* 0x000fc800078ef809 */
[C---:B------:R-:W-:Y:S02]  /*1c40*/  LOP3.LUT R7, R9.reuse, 0x8, R90, 0x78, !PT ;  /* 0x0000000809077812 */ /* 0x040fe400078e785a */
[----:B------:R-:W-:Y:S02]  /*1c50*/  LOP3.LUT R0, R9, 0x8, R2, 0x78, !PT ;  /* 0x0000000809007812 */ /* 0x000fe400078e7802 */
[----:B------:R-:W-:Y:S02]  /*1c60*/  LOP3.LUT R124, R124, R7, RZ, 0xfc, !PT ;  /* 0x000000077c7c7212 */ /* 0x000fe400078efcff */
[----:B------:R-:W-:Y:S02]  /*1c70*/  LOP3.LUT R125, R125, R0, RZ, 0xfc, !PT ;  /* 0x000000007d7d7212 */ /* 0x000fe400078efcff */
[----:B------:R-:W-:Y:S02]  /*1c80*/  LEA R124, R124, UR5, 0x1 ;  /* 0x000000057c7c7c11 */ /* 0x000fe4000f8e08ff */
[----:B------:R-:W-:-:S02]  /*1c90*/  LEA R125, R125, UR5, 0x1 ;  /* 0x000000057d7d7c11 */ /* 0x000fc4000f8e08ff */
[----:B------:R-:W-:-:S03]  /*1ca0*/  IADD3 R87, PT, PT, R124, R26, RZ ;  /* 0x0000001a7c577210 */ /* 0x000fc60007ffe0ff */
[----:B------:R-:W-:Y:S01]  /*1cb0*/  IMAD.IADD R91, R125, 0x1, R26 ;  /* 0x000000017d5b7824 */ /* 0x000fe200078e021a */
        /* <DEDUP_REMOVED lines=23> */
[----:B------:R-:W5:Y:S04]  /*1e30*/  LDSM.16.M88.4 R56, [R124+0x3800] ;  /* 0x003800007c38783b */ /* 0x000f680000000200 */
[----:B------:R-:W1:Y:S04]  /*1e40*/  LDSM.16.M88.4 R8, [R124+0x3c00] ;  /* 0x003c00007c08783b */ /* 0x000e680000000200 */
[----:B------:R-:W-:Y:S04]  /*1e50*/  LDSM.16.M88.4 R28, [R87+0x3000] ;  /* 0x00300000571c783b */ /* 0x000fe80000000200 */
[----:B--2---:R-:W2:Y:S04]  /*1e60*/  LDSM.16.M88.4 R4, [R91] ;  /* 0x000000005b04783b */ /* 0x004ea80000000200 */
[----:B------:R-:W2:Y:S04]  /*1e70*/  LDSM.16.M88.4 R16, [R87+0x3400] ;  /* 0x003400005710783b */ /* 0x000ea80000000200 */
[----:B------:R-:W-:Y:S04]  /*1e80*/  LDSM.16.M88.4 R72, [R125+0x1000] ;  /* 0x001000007d48783b */ /* 0x000fe80000000200 */
[----:B------:R-:W2:Y:S04]  /*1e90*/  LDSM.16.M88.4 R40, [R124+0x4000] ;  /* 0x004000007c28783b */ /* 0x000ea80000000200 */
[----:B------:R-:W2:Y:S01]  /*1ea0*/  LDSM.16.M88.4 R68, [R87+0x3800] ;  /* 0x003800005744783b */ /* 0x000ea20000000200 */
[C---:B---3--:R-:W-:Y:S03]  /*1eb0*/  HMMA.16816.F32 R12, R48.reuse, R36, RZ ;  /* 0x00000024300c723c */ /* 0x048fe600000018ff */
[----:B------:R-:W-:Y:S04]  /*1ec0*/  LDSM.16.M88.4 R44, [R91+0x1000] ;  /* 0x001000005b2c783b */ /* 0x000fe80000000200 */
[----:B------:R-:W-:Y:S01]  /*1ed0*/  LDSM.16.M88.4 R80, [R87+0x4000] ;  /* 0x004000005750783b */ /* 0x000fe20000000200 */
[C---:B------:R-:W-:Y:S03]  /*1ee0*/  HMMA.16816.F32 R36, R48.reuse, R38, RZ ;  /* 0x000000263024723c */ /* 0x040fe600000018ff */
[----:B------:R-:W-:Y:S04]  /*1ef0*/  LDSM.16.M88.4 R76, [R124+0x4400] ;  /* 0x004400007c4c783b */ /* 0x000fe80000000200 */
[----:B------:R-:W0:Y:S01]  /*1f00*/  LDGDEPBAR ;  /* 0x00000000000079af */ /* 0x000e220000000000 */
[C---:B----4-:R-:W-:Y:S08]  /*1f10*/  HMMA.16816.F32 R32, R48.reuse, R64, RZ ;  /* 0x000000403020723c */ /* 0x050ff000000018ff */
[C---:B-----5:R-:W-:Y:S08]  /*1f20*/  HMMA.16816.F32 R60, R48.reuse, R56, RZ ;  /* 0x00000038303c723c */ /* 0x060ff000000018ff */
[C---:B------:R-:W-:Y:S08]  /*1f30*/  HMMA.16816.F32 R64, R48.reuse, R66, RZ ;  /* 0x000000423040723c */ /* 0x040ff000000018ff */
[C---:B------:R-:W-:Y:S08]  /*1f40*/  HMMA.16816.F32 R56, R48.reuse, R58, RZ ;  /* 0x0000003a3038723c */ /* 0x040ff000000018ff */
[C---:B-1----:R-:W-:Y:S08]  /*1f50*/  HMMA.16816.F32 R52, R48.reuse, R8, RZ ;  /* 0x000000083034723c */ /* 0x042ff000000018ff */
        /* <DEDUP_REMOVED lines=66> */
[----:B--2---:R-:W-:Y:S01]  /*2380*/  HMMA.16816.F32 R52, R28, R4, R52 ;  /* 0x000000041c34723c */ /* 0x004fe20000001834 */
[----:B------:R-:W-:-:S04]  /*2390*/  LOP3.LUT R5, R2, 0x1f0, RZ, 0xc0, !PT ;  /* 0x000001f002057812 */ /* 0x000fc800078ec0ff */
[----:B------:R-:W-:Y:S02]  /*23a0*/  IADD3 R84, PT, PT, R5, 0x1, R84 ;  /* 0x0000000105547810 */ /* 0x000fe40007ffe054 */
[----:B------:R-:W2:Y:S01]  /*23b0*/  MUFU.TANH R33, R33 ;  /* 0x0000002100217308 */ /* 0x000ea20000002400 */
[----:B------:R-:W-:Y:S01]  /*23c0*/  HMMA.16816.F32 R48, R28, R6, R48 ;  /* 0x000000061c30723c */ /* 0x000fe20000001830 */
[----:B------:R-:W-:Y:S02]  /*23d0*/  IADD3 R2, PT, PT, -R85, R84, R86 ;  /* 0x0000005455027210 */ /* 0x000fe40007ffe156 */
[----:B------:R-:W-:Y:S01]  /*23e0*/  FMUL.FTZ R36, R80, UR4 ;  /* 0x0000000450247c20 */ /* 0x000fe20008410000 */
[----:B------:R-:W-:Y:S01]  /*23f0*/  FMUL.FTZ R37, R83, UR4 ;  /* 0x0000000453257c20 */ /* 0x000fe20008410000 */
[----:B------:R-:W-:-:S03]  /*2400*/  IADD3 R2, PT, PT, R2, UR14, R27 ;  /* 0x0000000e02027c10 */ /* 0x000fc6000fffe01b */
[C---:B------:R-:W-:Y:S01]  /*2410*/  HMMA.16816.F32 R64, R8.reuse, R34, R64 ;  /* 0x000000220840723c */ /* 0x040fe20000001840 */
[----:B------:R-:W-:Y:S01]  /*2420*/  FMUL.FTZ R34, R81, UR4 ;  /* 0x0000000451227c20 */ /* 0x000fe20008410000 */
[----:B------:R-:W-:Y:S01]  /*2430*/  FMUL.FTZ R35, R82, UR4 ;  /* 0x0000000452237c20 */ /* 0x000fe20008410000 */
[----:B------:R-:W1:Y:S01]  /*2440*/  MUFU.TANH R36, R36 ;  /* 0x0000002400247308 */ /* 0x000e620000002400 */
[C---:B------:R-:W-:Y:S02]  /*2450*/  VIMNMX R106, PT, PT, R2.reuse, R27, PT ;  /* 0x0000001b026a7248 */ /* 0x040fe40003fe0100 */
[----:B------:R-:W-:Y:S02]  /*2460*/  VIADDMNMX R105, R2, 0x8, R27, PT ;  /* 0x0000000802697846 */ /* 0x000fe4000380011b */
        /* <DEDUP_REMOVED lines=60> */
.L_x_4290:
        /* <DEDUP_REMOVED lines=60> */
.L_x_4291:
[C---:B------:R-:W-:Y:S01]  /*2bf0*/  LEA R6, P0, R88.reuse, R128, 0x6 ;  /* 0x0000008058067211 */ /* 0x040fe200078030ff */
[----:B------:R-:W-:Y:S01]  /*2c00*/  @!PT LDS RZ, [RZ] ;  /* 0x00000000fffff984 */ /* 0x000fe20000000800 */
[----:B------:R-:W-:Y:S01]  /*2c10*/  @!PT LDS RZ, [RZ] ;  /* 0x00000000fffff984 */ /* 0x000fe20000000800 */
[----:B------:R-:W-:Y:S01]  /*2c20*/  @!PT LDS RZ, [RZ] ;  /* 0x00000000fffff984 */ /* 0x000fe20000000800 */
[----:B------:R2:W-:Y:S03]  /*2c30*/  LDGSTS.E.BYPASS.LTC128B.128 [R133+0x3000], desc[UR16][R128.64] ;  /* 0x0300000080857fae */ /* 0x0005e6000b981a10 */
[----:B------:R-:W-:Y:S01]  /*2c40*/  LEA.HI.X R7, R88, R129, R89, 0x6, P0 ;  /* 0x0000008158077211 */ /* 0x000fe200000f3459 */
[----:B------:R2:W-:Y:S04]  /*2c50*/  LDGSTS.E.BYPASS.LTC128B.128 [R133+0x4000], desc[UR16][R128.64+0x40] ;  /* 0x0400004080857fae */ /* 0x0005e8000b981a10 */
[----:B------:R2:W-:Y:S04]  /*2c60*/  LDGSTS.E.BYPASS.LTC128B.128 [R133+0x5000], desc[UR16][R128.64+0x80] ;  /* 0x0500008080857fae */ /* 0x0005e8000b981a10 */
[----:B------:R2:W-:Y:S04]  /*2c70*/  LDGSTS.E.BYPASS.LTC128B.128 [R133+0x3800], desc[UR16][R6.64] ;  /* 0x0380000006857fae */ /* 0x0005e8000b981a10 */
[----:B------:R2:W-:Y:S04]  /*2c80*/  LDGSTS.E.BYPASS.LTC128B.128 [R133+0x4800], desc[UR16][R6.64+0x40] ;  /* 0x0480004006857fae */ /* 0x0005e8000b981a10 */
[----:B------:R2:W-:Y:S04]  /*2c90*/  LDGSTS.E.BYPASS.LTC128B.128 [R133+0x5800], desc[UR16][R6.64+0x80] ;  /* 0x0580008006857fae */ /* 0x0005e8000b981a10 */
[----:B------:R-:W0:Y:S02]  /*2ca0*/  LDGDEPBAR ;  /* 0x00000000000079af */ /* 0x000e240000000000 */
.L_x_4289:
[----:B------:R-:W-:Y:S01]  /*2cb0*/  IMAD.SHL.U32 R5, R90, 0x2, RZ ;  /* 0x000000025a057824 */ /* 0x000fe200078e00ff */
[----:B------:R-:W3:Y:S01]  /*2cc0*/  LDCU UR6, c[0x0][0x45c] ;  /* 0x00008b80ff0677ac */ /* 0x000ee20008000800 */
[----:B------:R-:W-:Y:S01]  /*2cd0*/  LOP3.LUT R91, R0, 0x120, R25, 0xf8, !PT ;  /* 0x00000120005b7812 */ /* 0x000fe200078ef819 */
[----:B------:R-:W-:Y:S02]  /*2ce0*/  IMAD.MOV.U32 R140, RZ, RZ, -0x1 ;  /* 0xffffffffff8c7424 */ /* 0x000fe400078e00ff */
[----:B------:R-:W-:Y:S02]  /*2cf0*/  LOP3.LUT R104, R24, 0x6, R5, 0xf8, !PT ;  /* 0x0000000618687812 */ /* 0x000fe400078ef805 */
[----:B------:R-:W-:-:S03]  /*2d00*/  LEA R91, R91, UR5, 0x1 ;  /* 0x000000055b5b7c11 */ /* 0x000fc6000f8e08ff */
[C---:B------:R-:W-:Y:S02]  /*2d10*/  VIADD R2, R104.reuse, 0xffffffc0 ;  /* 0xffffffc068027836 */ /* 0x040fe40000000000 */
[C---:B------:R-:W-:Y:S01]  /*2d20*/  VIADD R5, R104.reuse, 0xffffffc1 ;  /* 0xffffffc168057836 */ /* 0x040fe20000000000 */
[----:B-1----:R-:W-:Y:S01]  /*2d30*/  LDSM.16.MT88.4 R76, [R91+0x6000] ;  /* 0x006000005b4c783b */ /* 0x002fe20000004200 */
[----:B--2---:R-:W-:Y:S01]  /*2d40*/  VIADD R6, R104, 0xffffffe1 ;  /* 0xffffffe168067836 */ /* 0x004fe20000000000 */
[-C--:B------:R-:W-:Y:S01]  /*2d50*/  ISETP.GE.AND P4, PT, R2, R106.reuse, PT ;  /* 0x0000006a0200720c */ /* 0x080fe20003f86270 */
[----:B------:R-:W-:Y:S01]  /*2d60*/  IMAD.IADD R87, R26, 0x1, R91 ;  /* 0x000000011a577824 */ /* 0x000fe200078e025b */
[-C--:B------:R-:W-:Y:S01]  /*2d70*/  ISETP.GE.AND P3, PT, R2, R105.reuse, PT ;  /* 0x000000690200720c */ /* 0x080fe20003f66270 */
[C---:B------:R-:W-:Y:S01]  /*2d80*/  VIADD R2, R104.reuse, 0xffffffc8 ;  /* 0xffffffc868027836 */ /* 0x040fe20000000000 */
[CC--:B------:R-:W-:Y:S01]  /*2d90*/  ISETP.GE.AND P0, PT, R5.reuse, R106.reuse, PT ;  /* 0x0000006a0500720c */ /* 0x0c0fe20003f06270 */
[----:B------:R-:W-:Y:S01]  /*2da0*/  LDSM.16.MT88.4 R60, [R91+0x7000] ;  /* 0x007000005b3c783b */ /* 0x000fe20000004200 */
[-C--:B------:R-:W-:Y:S01]  /*2db0*/  ISETP.GE.AND P2, PT, R5, R105.reuse, PT ;  /* 0x000000690500720c */ /* 0x080fe20003f46270 */
[----:B------:R-:W-:Y:S01]  /*2dc0*/  VIADD R5, R104, 0xffffffc9 ;  /* 0xffffffc968057836 */ /* 0x000fe20000000000 */
[C---:B------:R-:W-:Y:S01]  /*2dd0*/  ISETP.GE.AND P5, PT, R2.reuse, R106, PT ;  /* 0x0000006a0200720c */ /* 0x040fe20003fa6270 */
[----:B------:R-:W-:Y:S01]  /*2de0*/  LDSM.16.MT88.4 R52, [R87+0x7000] ;  /* 0x007000005734783b */ /* 0x000fe20000004200 */
        /* <DEDUP_REMOVED lines=37> */
[----:B------:R-:W-:Y:S01]  /*3040*/  FSEL R7, R4, -INF , !P2 ;  /* 0xff80000004077808 */ /* 0x000fe20005000000 */
        /* <DEDUP_REMOVED lines=10> */
[----:B------:R-:W-:Y:S02]  /*30f0*/  FSEL R111, R111, -INF , !P2 ;  /* 0xff8000006f6f7808 */ /* 0x000fe40005000000 */
[----:B------:R-:W-:Y:S02]  /*3100*/  FSEL R123, R123, -INF , !P4 ;  /* 0xff8000007b7b7808 */ /* 0x000fe40006000000 */
[----:B------:R-:W-:Y:S02]  /*3110*/  FSEL R117, R117, -INF , !P3 ;  /* 0xff80000075757808 */ /* 0x000fe40005800000 */
[C---:B------:R-:W-:Y:S02]  /*3120*/  ISETP.GE.AND P0, PT, R4.reuse, R106, PT ;  /* 0x0000006a0400720c */ /* 0x040fe40003f06270 */
[----:B------:R-:W-:-:S02]  /*3130*/  ISETP.GE.AND P2, PT, R4, R105, PT ;  /* 0x000000690400720c */ /* 0x000fc40003f46270 */
        /* <DEDUP_REMOVED lines=16> */
[----:B------:R-:W-:Y:S02]  /*3240*/  ISETP.GE.AND P4, PT, R2, R106, PT ;  /* 0x0000006a0200720c */ /* 0x000fe40003f86270 */
[----:B------:R-:W-:Y:S02]  /*3250*/  FMNMX3.FTZ R4, R4, R123, R113, !PT ;  /* 0x0000007b04047276 */ /* 0x000fe40007810071 */
[----:B------:R-:W-:Y:S02]  /*3260*/  ISETP.GE.AND P0, PT, R2, R105, PT ;  /* 0x000000690200720c */ /* 0x000fe40003f06270 */
[----:B------:R-:W-:-:S02]  /*3270*/  FMNMX3.FTZ R2, R6, R7, R119, !PT ;  /* 0x0000000706027276 */ /* 0x000fc40007810077 */
        /* <DEDUP_REMOVED lines=19> */
[----:B-1----:R-:W-:-:S03]  /*33b0*/  FMNMX.FTZ R2, R41, R2, !PT ;  /* 0x0000000229027209 */ /* 0x002fc60007810000 */
[----:B------:R-:W-:Y:S01]  /*33c0*/  LDSM.16.MT88.4 R40, [R91+0x8000] ;  /* 0x008000005b28783b */ /* 0x000fe20000004200 */
        /* <DEDUP_REMOVED lines=50> */
[----:B------:R-:W-:Y:S01]  /*36f0*/  FADD.FTZ R102, R103, R102 ;  /* 0x0000006667667221 */ /* 0x000fe20000010000 */
[----:B------:R-:W2:Y:S01]  /*3700*/  MUFU.EX2 R35, R35 ;  /* 0x0000002300237308 */ /* 0x000ea20000000800 */
[----:B------:R-:W-:-:S02]  /*3710*/  FADD.FTZ R99, R99, R110 ;  /* 0x0000006e63637221 */ /* 0x000fc40000010000 */
[----:B------:R-:W-:Y:S01]  /*3720*/  FADD.FTZ R101, R101, R102 ;  /* 0x0000006665657221 */ /* 0x000fe20000010000 */
[----:B------:R-:W-:Y:S01]  /*3730*/  MUFU.EX2 R32, R32 ;  /* 0x0000002000207308 */ /* 0x000fe20000000800 */
[C---:B----4-:R-:W-:Y:S01]  /*3740*/  F2FP.F16.F32.PACK_AB R51, R85.reuse, R108 ;  /* 0x0000006c5533723e */ /* 0x050fe200000000ff */
[----:B------:R-:W-:Y:S02]  /*3750*/  FADD.FTZ R108, R108, R99 ;  /* 0x000000636c6c7221 */ /* 0x000fe40000010000 */
[----:B------:R-:W4:Y:S01]  /*3760*/  MUFU.EX2 R27, R27 ;  /* 0x0000001b001b7308 */ /* 0x000f220000000800 */
[----:B------:R-:W-:Y:S01]  /*3770*/  FADD.FTZ R101, R86, R101 ;  /* 0x0000006556657221 */ /* 0x000fe20000010000 */
[----:B------:R-:W-:Y:S02]  /*3780*/  FADD.FTZ R85, R85, R108 ;  /* 0x0000006c55557221 */ /* 0x000fe40000010000 */
[----:B------:R-:W-:Y:S01]  /*3790*/  MUFU.EX2 R34, R34 ;  /* 0x0000002200227308 */ /* 0x000fe20000000800 */
[C---:B-1----:R-:W-:Y:S01]  /*37a0*/  HMMA.16816.F32 R72, R48.reuse, R68, RZ ;  /* 0x000000443048723c */ /* 0x042fe200000018ff */
[C---:B--2---:R-:W-:Y:S01]  /*37b0*/  F2FP.F16.F32.PACK_AB R4, R35.reuse, R84 ;  /* 0x000000542304723e */ /* 0x044fe200000000ff */
[----:B------:R-:W-:Y:S01]  /*37c0*/  FADD.FTZ R84, R84, R101 ;  /* 0x0000006554547221 */ /* 0x000fe20000010000 */
[----:B------:R-:W1:Y:S03]  /*37d0*/  MUFU.EX2 R33, R33 ;  /* 0x0000002100217308 */ /* 0x000e660000000800 */
[----:B------:R-:W-:Y:S01]  /*37e0*/  FADD.FTZ R35, R35, R84 ;  /* 0x0000005423237221 */ /* 0x000fe20000010000 */
[----:B------:R-:W-:Y:S01]  /*37f0*/  MUFU.EX2 R26, R26 ;  /* 0x0000001a001a7308 */ /* 0x000fe20000000800 */
[C---:B------:R-:W-:Y:S01]  /*3800*/  HMMA.16816.F32 R68, R48.reuse, R70, RZ ;  /* 0x000000463044723c */ /* 0x040fe200000018ff */
[C---:B----4-:R-:W-:Y:S01]  /*3810*/  F2FP.F16.F32.PACK_AB R6, R27.reuse, R32 ;  /* 0x000000201b06723e */ /* 0x050fe200000000ff */
[----:B------:R-:W-:Y:S01]  /*3820*/  FADD.FTZ R32, R32, R35 ;  /* 0x0000002320207221 */ /* 0x000fe20000010000 */
[----:B------:R-:W2:Y:S03]  /*3830*/  MUFU.EX2 R25, R25 ;  /* 0x0000001900197308 */ /* 0x000ea60000000800 */
[----:B------:R-:W-:Y:S01]  /*3840*/  FADD.FTZ R27, R27, R32 ;  /* 0x000000201b1b7221 */ /* 0x000fe20000010000 */
[----:B------:R-:W-:Y:S01]  /*3850*/  MUFU.EX2 R114, R114 ;  /* 0x0000007200727308 */ /* 0x000fe20000000800 */
[C---:B------:R-:W-:Y:S01]  /*3860*/  HMMA.16816.F32 R80, R48.reuse, R76, RZ ;  /* 0x0000004c3050723c */ /* 0x040fe200000018ff */
[C---:B-1----:R-:W-:Y:S01]  /*3870*/  F2FP.F16.F32.PACK_AB R5, R33.reuse, R34 ;  /* 0x000000222105723e */ /* 0x042fe200000000ff */
[----:B------:R-:W-:Y:S01]  /*3880*/  FADD.FTZ R34, R34, R85 ;  /* 0x0000005522227221 */ /* 0x000fe20000010000 */
[----:B------:R-:W-:Y:S03]  /*3890*/  MUFU.EX2 R112, R112 ;  /* 0x0000007000707308 */ /* 0x000fe60000000800 */
[----:B------:R-:W-:Y:S01]  /*38a0*/  FADD.FTZ R33, R33, R34 ;  /* 0x0000002221217221 */ /* 0x000fe20000010000 */
[----:B------:R-:W-:Y:S01]  /*38b0*/  MUFU.EX2 R107, R109 ;  /* 0x0000006d006b7308 */ /* 0x000fe20000000800 */
[----:B------:R-:W-:Y:S01]  /*38c0*/  HMMA.16816.F32 R76, R48, R78, RZ ;  /* 0x0000004e304c723c */ /* 0x000fe200000018ff */
[C---:B--2---:R-:W-:Y:S01]  /*38d0*/  F2FP.F16.F32.PACK_AB R7, R25.reuse, R26 ;  /* 0x0000001a1907723e */ /* 0x044fe200000000ff */
[----:B------:R-:W-:Y:S01]  /*38e0*/  FADD.FTZ R26, R26, R33 ;  /* 0x000000211a1a7221 */ /* 0x000fe20000010000 */
[----:B------:R-:W-:Y:S03]  /*38f0*/  MUFU.EX2 R116, R116 ;  /* 0x0000007400747308 */ /* 0x000fe60000000800 */
[----:B------:R-:W-:Y:S01]  /*3900*/  FADD.FTZ R25, R25, R26 ;  /* 0x0000001a19197221 */ /* 0x000fe20000010000 */
[----:B------:R-:W-:Y:S01]  /*3910*/  MUFU.EX2 R96, R97 ;  /* 0x0000006100607308 */ /* 0x000fe20000000800 */
[C---:B---3--:R-:W-:Y:S03]  /*3920*/  HMMA.16816.F32 R72, R4.reuse, R8, R72 ;  /* 0x000000080448723c */ /* 0x048fe60000001848 */
[----:B------:R-:W-:Y:S04]  /*3930*/  MUFU.EX2 R143, R143 ;  /* 0x0000008f008f7308 */ /* 0x000fe80000000800 */
[----:B------:R-:W-:Y:S01]  /*3940*/  MUFU.EX2 R93, R93 ;  /* 0x0000005d005d7308 */ /* 0x000fe20000000800 */
[C---:B------:R-:W-:Y:S01]  /*3950*/  HMMA.16816.F32 R68, R4.reuse, R10, R68 ;  /* 0x0000000a0444723c */ /* 0x040fe20000001844 */
[----:B------:R-:W1:Y:S02]  /*3960*/  LDSM.16.MT88.4 R8, [R87+0x8000] ;  /* 0x008000005708783b */ /* 0x000e640000004200 */
[----:B------:R-:W-:Y:S05]  /*3970*/  MUFU.EX2 R142, R142 ;  /* 0x0000008e008e7308 */ /* 0x000fea0000000800 */
[C---:B-----5:R-:W-:Y:S08]  /*3980*/  HMMA.16816.F32 R80, R4.reuse, R12, R80 ;  /* 0x0000000c0450723c */ /* 0x060ff00000001850 */
        /* <DEDUP_REMOVED lines=10> */
[----:B------:R-:W1:Y:S07]  /*3a30*/  LDSM.16.MT88.4 R8, [R87+0x8400] ;  /* 0x008400005708783b */ /* 0x000e6e0000004200 */
[C---:B--2---:R-:W-:Y:S08]  /*3a40*/  HMMA.16816.F32 R36, R4.reuse, R12, R36 ;  /* 0x0000000c0424723c */ /* 0x044ff00000001824 */
[C---:B------:R-:W-:Y:S01]  /*3a50*/  HMMA.16816.F32 R40, R4.reuse, R14, R40 ;  /* 0x0000000e0428723c */ /* 0x040fe20000001828 */
[----:B------:R-:W2:Y:S07]  /*3a60*/  LDSM.16.MT88.4 R12, [R91+0x6800] ;  /* 0x006800005b0c783b */ /* 0x000eae0000004200 */
        /* <DEDUP_REMOVED lines=8> */
[----:B------:R-:W3:Y:S04]  /*3af0*/  MUFU.EX2 R113, R123 ;  /* 0x0000007b00717308 */ /* 0x000ee80000000800 */
[----:B------:R-:W-:Y:S01]  /*3b00*/  MUFU.EX2 R31, R31 ;  /* 0x0000001f001f7308 */ /* 0x000fe20000000800 */
[C---:B------:R-:W-:Y:S03]  /*3b10*/  HMMA.16816.F32 R56, R4.reuse, R16, R56 ;  /* 0x000000100438723c */ /* 0x040fe60000001838 */
[----:B------:R-:W4:Y:S04]  /*3b20*/  MUFU.EX2 R30, R30 ;  /* 0x0000001e001e7308 */ /* 0x000f280000000800 */
[----:B------:R-:W5:Y:S01]  /*3b30*/  MUFU.EX2 R28, R28 ;  /* 0x0000001c001c7308 */ /* 0x000f620000000800 */
[C---:B-1----:R-:W-:Y:S08]  /*3b40*/  HMMA.16816.F32 R44, R4.reuse, R8, R44 ;  /* 0x00000008042c723c */ /* 0x042ff0000000182c */
[C---:B------:R-:W-:Y:S01]  /*3b50*/  HMMA.16816.F32 R48, R4.reuse, R10, R48 ;  /* 0x0000000a0430723c */ /* 0x040fe20000001830 */
[----:B------:R-:W1:Y:S07]  /*3b60*/  LDSM.16.MT88.4 R8, [R87+0x6800] ;  /* 0x006800005708783b */ /* 0x000e6e0000004200 */
[----:B------:R-:W-:Y:S01]  /*3b70*/  HMMA.16816.F32 R52, R4, R18, R52 ;  /* 0x000000120434723c */ /* 0x000fe20000001834 */
[----:B---3--:R-:W-:Y:S01]  /*3b80*/  F2FP.F16.F32.PACK_AB R4, R113, R114 ;  /* 0x000000727104723e */ /* 0x008fe200000000ff */
[----:B------:R-:W-:Y:S01]  /*3b90*/  LDSM.16.MT88.4 R16, [R91+0x6c00] ;  /* 0x006c00005b10783b */ /* 0x000fe20000004200 */
[----:B------:R-:W-:-:S02]  /*3ba0*/  F2FP.F16.F32.PACK_AB R5, R111, R112 ;  /* 0x000000706f05723e */ /* 0x000fc400000000ff */
[----:B----4-:R-:W-:Y:S02]  /*3bb0*/  F2FP.F16.F32.PACK_AB R6, R30, R31 ;  /* 0x0000001f1e06723e */ /* 0x010fe400000000ff */
[----:B-----5:R-:W-:-:S07]  /*3bc0*/  F2FP.F16.F32.PACK_AB R7, R28, R29 ;  /* 0x0000001d1c07723e */ /* 0x020fce00000000ff */
        /* <DEDUP_REMOVED lines=20> */
[----:B------:R-:W-:-:S02]  /*3d10*/  F2FP.F16.F32.PACK_AB R4, R116, R107 ;  /* 0x0000006b7404723e */ /* 0x000fc400000000ff */
[----:B------:R-:W-:Y:S01]  /*3d20*/  MUFU.EX2 R94, R5 ;  /* 0x00000005005e7308 */ /* 0x000fe20000000800 */
[----:B------:R-:W-:Y:S02]  /*3d30*/  F2FP.F16.F32.PACK_AB R6, R143, R96 ;  /* 0x000000608f06723e */ /* 0x000fe400000000ff */
[----:B------:R-:W-:Y:S01]  /*3d40*/  F2FP.F16.F32.PACK_AB R7, R142, R93 ;  /* 0x0000005d8e07723e */ /* 0x000fe200000000ff */
[----:B------:R-:W3:Y:S02]  /*3d50*/  MUFU.EX2 R95, R95 ;  /* 0x0000005f005f7308 */ /* 0x000ee40000000800 */
        /* <DEDUP_REMOVED lines=98> */
.L_x_4293:
[----:B------:R-:W-:Y:S01]  /*4380*/  UMOV UR6, URZ ;  /* 0x000000ff00067c82 */ /* 0x000fe20008000000 */
[----:B------:R-:W-:Y:S01]  /*4390*/  IMAD.SHL.U32 R4, R20, 0x40, RZ ;  /* 0x0000004014047824 */ /* 0x000fe200078e00ff */
[----:B------:R-:W-:-:S05]  /*43a0*/  IADD3 R5, P0, PT, RZ, -UR6, RZ ;  /* 0x80000006ff057c10 */ /* 0x000fca000ff1e0ff */
[----:B------:R-:W-:-:S05]  /*43b0*/  IMAD.X R4, RZ, RZ, ~R4, P0 ;  /* 0x000000ffff047224 */ /* 0x000fca00000e0e04 */
[----:B------:R-:W-:-:S04]  /*43c0*/  SHF.R.S64 R5, R5, 0x1f, R4 ;  /* 0x0000001f05057819 */ /* 0x000fc80000001004 */
[----:B------:R-:W-:-:S04]  /*43d0*/  IADD3 R130, P0, PT, R5, R130, RZ ;  /* 0x0000008205827210 */ /* 0x000fc80007f1e0ff */
[----:B------:R-:W-:-:S09]  /*43e0*/  LEA.HI.X.SX32 R131, R4, R131, 0x1, P0 ;  /* 0x0000008304837211 */ /* 0x000fd200000f0eff */
.L_x_4294:
        /* <DEDUP_REMOVED lines=73> */
[C---:B------:R-:W-:Y:S08]  /*4880*/  HMMA.16816.F32 R92, R96.reuse, R102, R92 ;  /* 0x00000066605c723c */ /* 0x040ff0000000185c */
        /* <DEDUP_REMOVED lines=12> */
[----:B------:R-:W-:Y:S03]  /*4950*/  HMMA.16816.F32 R24, R84, R34, R24 ;  /* 0x000000225418723c */ /* 0x000fe60000001818 */
[----:B------:R-:W-:Y:S01]  /*4960*/  FMUL.FTZ R32, R28, UR4 ;  /* 0x000000041c207c20 */ /* 0x000fe20008410000 */
[----:B------:R-:W-:Y:S01]  /*4970*/  FMUL.FTZ R33, R29, UR4 ;  /* 0x000000041d217c20 */ /* 0x000fe20008410000 */
[----:B------:R-:W-:Y:S01]  /*4980*/  FMUL.FTZ R34, R30, UR4 ;  /* 0x000000041e227c20 */ /* 0x000fe20008410000 */
[----:B------:R-:W-:-:S02]  /*4990*/  FMUL.FTZ R35, R31, UR4 ;  /* 0x000000041f237c20 */ /* 0x000fc40008410000 */
[----:B------:R-:W1:Y:S01]  /*49a0*/  LDSM.16.M88.4 R28, [R107+0x5800] ;  /* 0x005800006b1c783b */ /* 0x000e620000000200 */
[----:B------:R-:W-:Y:S01]  /*49b0*/  HMMA.16816.F32 R16, R84, R98, R16 ;  /* 0x000000625410723c */ /* 0x000fe20000001810 */
[----:B------:R-:W-:Y:S01]  /*49c0*/  MUFU.TANH R33, R33 ;  /* 0x0000002100217308 */ /* 0x000fe20000002400 */
[----:B------:R-:W-:Y:S01]  /*49d0*/  FMUL.FTZ R20, R20, UR4 ;  /* 0x0000000414147c20 */ /* 0x000fe20008410000 */
[----:B------:R-:W-:Y:S01]  /*49e0*/  FMUL.FTZ R109, R21, UR4 ;  /* 0x00000004156d7c20 */ /* 0x000fe20008410000 */
[----:B------:R-:W-:Y:S01]  /*49f0*/  FMUL.FTZ R114, R22, UR4 ;  /* 0x0000000416727c20 */ /* 0x000fe20008410000 */
[----:B------:R-:W-:-:S04]  /*4a00*/  FMUL.FTZ R122, R23, UR4 ;  /* 0x00000004177a7c20 */ /* 0x000fc80008410000 */
[----:B------:R2:W-:Y:S01]  /*4a10*/  MUFU.TANH R119, R20 ;  /* 0x0000001400777308 */ /* 0x0005e20000002400 */
[----:B------:R-:W-:Y:S01]  /*4a20*/  FMUL.FTZ R25, R25, UR4 ;  /* 0x0000000419197c20 */ /* 0x000fe20008410000 */
[----:B------:R-:W-:Y:S01]  /*4a30*/  FMUL.FTZ R26, R26, UR4 ;  /* 0x000000041a1a7c20 */ /* 0x000fe20008410000 */
[----:B------:R-:W-:Y:S01]  /*4a40*/  FMUL.FTZ R96, R24, UR4 ;  /* 0x0000000418607c20 */ /* 0x000fe20008410000 */
[----:B------:R-:W-:-:S04]  /*4a50*/  FMUL.FTZ R24, R27, UR4 ;  /* 0x000000041b187c20 */ /* 0x000fc80008410000 */
[----:B------:R-:W3:Y:S02]  /*4a60*/  MUFU.TANH R34, R34 ;  /* 0x0000002200227308 */ /* 0x000ee40000002400 */
[----:B------:R-:W-:Y:S01]  /*4a70*/  FMUL.FTZ R113, R16, UR4 ;  /* 0x0000000410717c20 */ /* 0x000fe20008410000 */
[----:B------:R-:W-:Y:S01]  /*4a80*/  FMUL.FTZ R16, R17, UR4 ;  /* 0x0000000411107c20 */ /* 0x000fe20008410000 */
[----:B------:R-:W-:Y:S01]  /*4a90*/  FMUL.FTZ R18, R18, UR4 ;  /* 0x0000000412127c20 */ /* 0x000fe20008410000 */
[----:B------:R-:W-:-:S03]  /*4aa0*/  FMUL.FTZ R19, R19, UR4 ;  /* 0x0000000413137c20 */ /* 0x000fc60008410000 */
[----:B------:R-:W4:Y:S01]  /*4ab0*/  MUFU.TANH R32, R32 ;  /* 0x0000002000207308 */ /* 0x000f220000002400 */
[----:B--2---:R-:W2:Y:S01]  /*4ac0*/  LDSM.16.M88.4 R20, [R107+0x5c00] ;  /* 0x005c00006b14783b */ /* 0x004ea20000000200 */
[----:B------:R-:W-:-:S06]  /*4ad0*/  DEPBAR.LE SB0, 0x0 ;  /* 0x000080000000791a */ /* 0x000fcc0000000000 */
[----:B------:R-:W-:Y:S01]  /*4ae0*/  MUFU.TANH R25, R25 ;  /* 0x0000001900197308 */ /* 0x000fe20000002400 */
[C---:B-1----:R-:W-:Y:S07]  /*4af0*/  HMMA.16816.F32 R8, R84.reuse, R30, R8 ;  /* 0x0000001e5408723c */ /* 0x042fee0000001808 */
[----:B------:R-:W1:Y:S01]  /*4b00*/  MUFU.TANH R26, R26 ;  /* 0x0000001a001a7308 */ /* 0x000e620000002400 */
[----:B------:R-:W-:Y:S07]  /*4b10*/  HMMA.16816.F32 R12, R84, R28, R12 ;  /* 0x0000001c540c723c */ /* 0x000fee000000180c */
[----:B------:R-:W5:Y:S08]  /*4b20*/  MUFU.TANH R35, R35 ;  /* 0x0000002300237308 */ /* 0x000f700000002400 */
[----:B------:R-:W-:Y:S01]  /*4b30*/  MUFU.TANH R109, R109 ;  /* 0x0000006d006d7308 */ /* 0x000fe20000002400 */
[----:B------:R-:W-:Y:S01]  /*4b40*/  FMUL.FTZ R111, R8, UR4 ;  /* 0x00000004086f7c20 */ /* 0x000fe20008410000 */
[----:B------:R-:W-:-:S02]  /*4b50*/  VIADD R8, R104, 0xffffff80 ;  /* 0xffffff8068087836 */ /* 0x000fc40000000000 */
[----:B------:R-:W-:Y:S01]  /*4b60*/  FMUL.FTZ R116, R10, UR4 ;  /* 0x000000040a747c20 */ /* 0x000fe20008410000 */
[----:B------:R-:W-:Y:S02]  /*4b70*/  VIADD R10, R104, 0xffffff91 ;  /* 0xffffff91680a7836 */ /* 0x000fe40000000000 */
[----:B------:R-:W-:Y:S01]  /*4b80*/  FMUL.FTZ R115, R9, UR4 ;  /* 0x0000000409737c20 */ /* 0x000fe20008410000 */
[----:B------:R-:W-:Y:S01]  /*4b90*/  FMUL.FTZ R118, R11, UR4 ;  /* 0x000000040b767c20 */ /* 0x000fe20008410000 */
[C---:B------:R-:W-:Y:S01]  /*4ba0*/  ISETP.GE.AND P5, PT, R8.reuse, R106, PT ;  /* 0x0000006a0800720c */ /* 0x040fe20003fa6270 */
[----:B------:R-:W5:Y:S01]  /*4bb0*/  MUFU.TANH R114, R114 ;  /* 0x0000007200727308 */ /* 0x000f620000002400 */
[----:B------:R-:W-:Y:S01]  /*4bc0*/  ISETP.GE.AND P4, PT, R8, R105, PT ;  /* 0x000000690800720c */ /* 0x000fe20003f86270 */
[----:B--2---:R-:W-:Y:S01]  /*4bd0*/  HMMA.16816.F32 R4, R84, R20, R4 ;  /* 0x000000145404723c */ /* 0x004fe20000001804 */
[----:B------:R-:W-:Y:S01]  /*4be0*/  FMUL.FTZ R121, R12, UR4 ;  /* 0x000000040c797c20 */ /* 0x000fe20008410000 */
[----:B------:R-:W-:Y:S01]  /*4bf0*/  VIADD R8, R104, 0xffffff88 ;  /* 0xffffff8868087836 */ /* 0x000fe20000000000 */
[----:B---3--:R-:W-:Y:S01]  /*4c00*/  FSEL R34, R34, -INF , !P4 ;  /* 0xff80000022227808 */ /* 0x008fe20006000000 */
[----:B------:R-:W-:-:S02]  /*4c10*/  VIADD R12, R104, 0xffffff81 ;  /* 0xffffff81680c7836 */ /* 0x000fc40000000000 */
[----:B------:R-:W-:Y:S01]  /*4c20*/  FMUL.FTZ R13, R13, UR4 ;  /* 0x000000040d0d7c20 */ /* 0x000fe20008410000 */
[----:B------:R-:W2:Y:S01]  /*4c30*/  MUFU.TANH R96, R96 ;  /* 0x0000006000607308 */ /* 0x000ea20000002400 */
[CC--:B------:R-:W-:Y:S01]  /*4c40*/  ISETP.GE.AND P0, PT, R8.reuse, R106.reuse, PT ;  /* 0x0000006a0800720c */ /* 0x0c0fe20003f06270 */
[----:B------:R-:W-:Y:S01]  /*4c50*/  HMMA.16816.F32 R92, R84, R22, R92 ;  /* 0x00000016545c723c */ /* 0x000fe2000000185c */
[-C--:B------:R-:W-:Y:S01]  /*4c60*/  ISETP.GE.AND P6, PT, R8, R105.reuse, PT ;  /* 0x000000690800720c */ /* 0x080fe20003fc6270 */
[----:B------:R-:W-:Y:S01]  /*4c70*/  VIADD R8, R104, 0xffffff90 ;  /* 0xffffff9068087836 */ /* 0x000fe20000000000 */
[CC--:B------:R-:W-:Y:S01]  /*4c80*/  ISETP.GE.AND P2, PT, R12.reuse, R106.reuse, PT ;  /* 0x0000006a0c00720c */ /* 0x0c0fe20003f46270 */
[----:B------:R-:W-:Y:S01]  /*4c90*/  FMUL.FTZ R15, R15, UR4 ;  /* 0x000000040f0f7c20 */ /* 0x000fe20008410000 */
[-C--:B------:R-:W-:Y:S01]  /*4ca0*/  ISETP.GE.AND P1, PT, R12, R105.reuse, PT ;  /* 0x000000690c00720c */ /* 0x080fe20003f26270 */
[----:B------:R-:W-:Y:S01]  /*4cb0*/  VIADD R12, R104, 0xffffff89 ;  /* 0xffffff89680c7836 */ /* 0x000fe20000000000 */
[----:B------:R-:W-:Y:S01]  /*4cc0*/  MUFU.TANH R122, R122 ;  /* 0x0000007a007a7308 */ /* 0x000fe20000002400 */
[----:B------:R-:W-:Y:S01]  /*4cd0*/  FSEL R33, R33, -INF , !P2 ;  /* 0xff80000021217808 */ /* 0x000fe20005000000 */
[----:B------:R-:W-:Y:S01]  /*4ce0*/  FMUL.FTZ R14, R14, UR4 ;  /* 0x000000040e0e7c20 */ /* 0x000fe20008410000 */
[-C--:B------:R-:W-:Y:S01]  /*4cf0*/  ISETP.GE.AND P4, PT, R8, R106.reuse, PT ;  /* 0x0000006a0800720c */ /* 0x080fe20003f86270 */
[----:B------:R-:W-:Y:S01]  /*4d00*/  FMUL.FTZ R102, R4, UR4 ;  /* 0x0000000404667c20 */ /* 0x000fe20008410000 */
[-C--:B------:R-:W-:Y:S01]  /*4d10*/  ISETP.GE.AND P2, PT, R8, R105.reuse, PT ;  /* 0x000000690800720c */ /* 0x080fe20003f46270 */
[----:B------:R-:W-:Y:S01]  /*4d20*/  VIADD R8, R104, 0xffffff98 ;  /* 0xffffff9868087836 */ /* 0x000fe20000000000 */
[-C--:B------:R-:W-:Y:S01]  /*4d30*/  ISETP.GE.AND P3, PT, R12, R106.reuse, PT ;  /* 0x0000006a0c00720c */ /* 0x080fe20003f66270 */
[----:B------:R-:W3:Y:S01]  /*4d40*/  MUFU.TANH R113, R113 ;  /* 0x0000007100717308 */ /* 0x000ee20000002400 */
[----:B----4-:R-:W-:Y:S01]  /*4d50*/  FSEL R9, R32, -INF , !P5 ;  /* 0xff80000020097808 */ /* 0x010fe20006800000 */
[----:B------:R-:W-:Y:S01]  /*4d60*/  FMUL.FTZ R100, R6, UR4 ;  /* 0x0000000406647c20 */ /* 0x000fe20008410000 */
[-C--:B------:R-:W-:Y:S01]  /*4d70*/  ISETP.GE.AND P5, PT, R12, R105.reuse, PT ;  /* 0x000000690c00720c */ /* 0x080fe20003fa6270 */
[----:B------:R-:W-:Y:S01]  /*4d80*/  FMUL.FTZ R5, R5, UR4 ;  /* 0x0000000405057c20 */ /* 0x000fe20008410000 */
[----:B-1----:R-:W-:Y:S01]  /*4d90*/  FSEL R4, R26, -INF , !P6 ;  /* 0xff8000001a047808 */ /* 0x002fe20007000000 */
[----:B------:R-:W-:Y:S01]  /*4da0*/  FMUL.FTZ R99, R7, UR4 ;  /* 0x0000000407637c20 */ /* 0x000fe20008410000 */
[----:B------:R-:W-:Y:S01]  /*4db0*/  FSEL R25, R25, -INF , !P3 ;  /* 0xff80000019197808 */ /* 0x000fe20005800000 */
[----:B------:R-:W1:Y:S01]  /*4dc0*/  MUFU.TANH R24, R24 ;  /* 0x0000001800187308 */ /* 0x000e620000002400 */
[----:B-----5:R-:W-:Y:S01]  /*4dd0*/  FSEL R12, R35, -INF , !P1 ;  /* 0xff800000230c7808 */ /* 0x020fe20004800000 */
[----:B------:R-:W-:Y:S01]  /*4de0*/  VIADD R6, R104, 0xffffffa8 ;  /* 0xffffffa868067836 */ /* 0x000fe20000000000 */
[-C--:B------:R-:W-:Y:S01]  /*4df0*/  ISETP.GE.AND P6, PT, R8, R106.reuse, PT ;  /* 0x0000006a0800720c */ /* 0x080fe20003fc6270 */
[----:B------:R-:W-:Y:S01]  /*4e00*/  FMUL.FTZ R87, R94, UR4 ;  /* 0x000000045e577c20 */ /* 0x000fe20008410000 */
[-C--:B------:R-:W-:Y:S01]  /*4e10*/  ISETP.GE.AND P3, PT, R8, R105.reuse, PT ;  /* 0x000000690800720c */ /* 0x080fe20003f66270 */
[----:B------:R-:W-:Y:S01]  /*4e20*/  VIADD R8, R104, 0xffffffa0 ;  /* 0xffffffa068087836 */ /* 0x000fe20000000000 */
[-C--:B------:R-:W-:Y:S01]  /*4e30*/  ISETP.GE.AND P1, PT, R10, R106.reuse, PT ;  /* 0x0000006a0a00720c */ /* 0x080fe20003f26270 */
[----:B------:R-:W4:Y:S01]  /*4e40*/  MUFU.TANH R117, R13 ;  /* 0x0000000d00757308 */ /* 0x000f220000002400 */
[----:B------:R-:W-:Y:S01]  /*4e50*/  FSEL R114, R114, -INF , !P2 ;  /* 0xff80000072727808 */ /* 0x000fe20005000000 */
[----:B------:R-:W-:Y:S01]  /*4e60*/  FMUL.FTZ R86, R95, UR4 ;  /* 0x000000045f567c20 */ /* 0x000fe20008410000 */
[----:B------:R-:W-:Y:S01]  /*4e70*/  FSEL R109, R109, -INF , !P1 ;  /* 0xff8000006d6d7808 */ /* 0x000fe20004800000 */
[----:B------:R-:W-:Y:S01]  /*4e80*/  FMUL.FTZ R92, R92, UR4 ;  /* 0x000000045c5c7c20 */ /* 0x000fe20008410000 */
[----:B--2---:R-:W-:Y:S01]  /*4e90*/  FSEL R11, R96, -INF , !P0 ;  /* 0xff800000600b7808 */ /* 0x004fe20004000000 */
[----:B------:R-:W-:Y:S01]  /*4ea0*/  VIADD R7, R104, 0xffffffa9 ;  /* 0xffffffa968077836 */ /* 0x000fe20000000000 */
[CC--:B------:R-:W-:Y:S01]  /*4eb0*/  ISETP.GE.AND P2, PT, R8.reuse, R106.reuse, PT ;  /* 0x0000006a0800720c */ /* 0x0c0fe20003f46270 */
[----:B------:R-:W2:Y:S01]  /*4ec0*/  MUFU.TANH R16, R16 ;  /* 0x0000001000107308 */ /* 0x000ea20000002400 */
[-C--:B------:R-:W-:Y:S01]  /*4ed0*/  ISETP.GE.AND P1, PT, R8, R105.reuse, PT ;  /* 0x000000690800720c */ /* 0x080fe20003f26270 */
[----:B------:R-:W-:Y:S01]  /*4ee0*/  VIADD R8, R104, 0xffffffa1 ;  /* 0xffffffa168087836 */ /* 0x000fe20000000000 */
[----:B------:R-:W-:Y:S01]  /*4ef0*/  ISETP.GE.AND P0, PT, R10, R105, PT ;  /* 0x000000690a00720c */ /* 0x000fe20003f06270 */
[----:B------:R-:W-:Y:S01]  /*4f00*/  VIADD R10, R104, 0xffffff99 ;  /* 0xffffff99680a7836 */ /* 0x000fe20000000000 */
[----:B---3--:R-:W-:Y:S01]  /*4f10*/  FSEL R113, R113, -INF , !P6 ;  /* 0xff80000071717808 */ /* 0x008fe20007000000 */
[----:B------:R-:W-:Y:S01]  /*4f20*/  FMUL.FTZ R93, R93, UR4 ;  /* 0x000000045d5d7c20 */ /* 0x000fe20008410000 */
[----:B------:R-:W-:Y:S01]  /*4f30*/  FSEL R122, R122, -INF , !P0 ;  /* 0xff8000007a7a7808 */ /* 0x000fe20004000000 */
[----:B------:R-:W3:Y:S01]  /*4f40*/  MUFU.TANH R136, R18 ;  /* 0x0000001200887308 */ /* 0x000ee20000002400 */
[----:B------:R-:W-:-:S02]  /*4f50*/  ISETP.GE.AND P0, PT, R8, R106, PT ;  /* 0x0000006a0800720c */ /* 0x000fc40003f06270 */
[-C--:B------:R-:W-:Y:S01]  /*4f60*/  ISETP.GE.AND P6, PT, R8, R105.reuse, PT ;  /* 0x000000690800720c */ /* 0x080fe20003fc6270 */
[----:B------:R-:W-:Y:S01]  /*4f70*/  VIADD R8, R104, 0xffffffb0 ;  /* 0xffffffb068087836 */ /* 0x000fe20000000000 */
[----:B-1----:R-:W-:Y:S02]  /*4f80*/  FSEL R24, R24, -INF , !P5 ;  /* 0xff80000018187808 */ /* 0x002fe40006800000 */
[C---:B------:R-:W-:Y:S01]  /*4f90*/  ISETP.GE.AND P5, PT, R10.reuse, R106, PT ;  /* 0x0000006a0a00720c */ /* 0x040fe20003fa6270 */
[----:B------:R-:W1:Y:S01]  /*4fa0*/  MUFU.TANH R120, R19 ;  /* 0x0000001300787308 */ /* 0x000e620000002400 */
[----:B------:R-:W-:Y:S02]  /*4fb0*/  FSEL R119, R119, -INF , !P4 ;  /* 0xff80000077777808 */ /* 0x000fe40006000000 */
[----:B------:R-:W-:Y:S02]  /*4fc0*/  ISETP.GE.AND P4, PT, R10, R105, PT ;  /* 0x000000690a00720c */ /* 0x000fe40003f86270 */
[----:B----4-:R-:W-:-:S02]  /*4fd0*/  FSEL R117, R117, -INF , !P0 ;  /* 0xff80000075757808 */ /* 0x010fc40004000000 */
[----:B--2---:R-:W-:Y:S01]  /*4fe0*/  FSEL R107, R16, -INF , !P5 ;  /* 0xff800000106b7808 */ /* 0x004fe20006800000 */
[----:B------:R-:W2:Y:S01]  /*4ff0*/  MUFU.TANH R121, R121 ;  /* 0x0000007900797308 */ /* 0x000ea20000002400 */
[-C--:B------:R-:W-:Y:S02]  /*5000*/  ISETP.GE.AND P0, PT, R8, R105.reuse, PT ;  /* 0x000000690800720c */ /* 0x080fe40003f06270 */
[----:B---3--:R-:W-:Y:S02]  /*5010*/  FSEL R136, R136, -INF , !P3 ;  /* 0xff80000088887808 */ /* 0x008fe40005800000 */
[C---:B------:R-:W-:Y:S02]  /*5020*/  ISETP.GE.AND P3, PT, R6.reuse, R106, PT ;  /* 0x0000006a0600720c */ /* 0x040fe40003f66270 */
[----:B------:R-:W-:Y:S01]  /*5030*/  ISETP.GE.AND P5, PT, R6, R105, PT ;  /* 0x000000690600720c */ /* 0x000fe20003fa6270 */
        /* <DEDUP_REMOVED lines=9> */
[----:B------:R-:W-:-:S05]  /*50d0*/  ISETP.GE.U32.AND P0, PT, R3, 0x3, PT ;  /* 0x000000030300780c */ /* 0x000fca0003f06070 */
        /* <DEDUP_REMOVED lines=22> */
[----:B-1----:R-:W-:Y:S02]  /*5240*/  FSEL R102, R102, -INF , !P1 ;  /* 0xff80000066667808 */ /* 0x002fe40004800000 */
[----:B------:R-:W-:-:S05]  /*5250*/  ISETP.GE.AND P1, PT, R104, R105, PT ;  /* 0x000000696800720c */ /* 0x000fca0003f26270 */
[----:B------:R-:W1:Y:S01]  /*5260*/  MUFU.TANH R6, R92 ;  /* 0x0000005c00067308 */ /* 0x000e620000002400 */
[----:B--2---:R-:W-:-:S07]  /*5270*/  FSEL R105, R5, -INF , !P6 ;  /* 0xff80000005697808 */ /* 0x004fce0007000000 */
[----:B------:R-:W2:Y:S01]  /*5280*/  MUFU.TANH R103, R93 ;  /* 0x0000005d00677308 */ /* 0x000ea20000002400 */
[----:B---3--:R-:W-:-:S07]  /*5290*/  FSEL R99, R99, -INF , !P3 ;  /* 0xff80000063637808 */ /* 0x008fce0005800000 */
[----:B------:R-:W3:Y:S01]  /*52a0*/  MUFU.TANH R87, R87 ;  /* 0x0000005700577308 */ /* 0x000ee20000002400 */
[----:B-1----:R-:W-:-:S07]  /*52b0*/  FSEL R104, R6, -INF , !P5 ;  /* 0xff80000006687808 */ /* 0x002fce0006800000 */
[----:B------:R-:W1:Y:S01]  /*52c0*/  MUFU.TANH R86, R86 ;  /* 0x0000005600567308 */ /* 0x000e620000002400 */
[----:B--2---:R-:W-:Y:S02]  /*52d0*/  FSEL R103, R103, -INF , !P4 ;  /* 0xff80000067677808 */ /* 0x004fe40006000000 */
[----:B---3--:R-:W-:Y:S02]  /*52e0*/  FSEL R87, R87, -INF , !P2 ;  /* 0xff80000057577808 */ /* 0x008fe40005000000 */
        /* <DEDUP_REMOVED lines=65> */
.L_x_4296:
[----:B------:R-:W-:Y:S01]  /*5700*/  UMOV UR4, URZ ;  /* 0x000000ff00047c82 */ /* 0x000fe20008000000 */
[----:B------:R-:W-:Y:S01]  /*5710*/  IMAD.SHL.U32 R5, R88, 0x40, RZ ;  /* 0x0000004058057824 */ /* 0x000fe200078e00ff */
[----:B------:R-:W-:-:S05]  /*5720*/  IADD3 R6, P0, PT, RZ, -UR4, RZ ;  /* 0x80000004ff067c10 */ /* 0x000fca000ff1e0ff */
[----:B------:R-:W-:-:S05]  /*5730*/  IMAD.X R5, RZ, RZ, ~R5, P0 ;  /* 0x000000ffff057224 */ /* 0x000fca00000e0e05 */
[----:B------:R-:W-:-:S04]  /*5740*/  SHF.R.S64 R7, R6, 0x1f, R5 ;  /* 0x0000001f06077819 */ /* 0x000fc80000001005 */
[----:B------:R-:W-:-:S04]  /*5750*/  IADD3 R128, P0, PT, R7, R128, RZ ;  /* 0x0000008007807210 */ /* 0x000fc80007f1e0ff */
[----:B------:R-:W-:-:S09]  /*5760*/  LEA.HI.X.SX32 R129, R5, R129, 0x1, P0 ;  /* 0x0000008105817211 */ /* 0x000fd200000f0eff */
.L_x_4297:
        /* <DEDUP_REMOVED lines=12> */
.L_x_4295:
        /* <DEDUP_REMOVED lines=19> */
[----:B------:R-:W-:-:S03]  /*5960*/  IADD3 R140, PT, PT, R3, -0x3, RZ ;  /* 0xfffffffd038c7810 */ /* 0x000fc60007ffe0ff */
[----:B------:R-:W3:Y:S01]  /*5970*/  SHFL.BFLY PT, R6, R7, 0x2, 0x1f ;  /* 0x0c401f0007067f89 */ /* 0x000ee200000e0000 */
[----:B-1----:R-:W-:Y:S02]  /*5980*/  FMNMX.FTZ R5, R8, R5, !PT ;  /* 0x0000000508057209 */ /* 0x002fe40007810000 */
[----:B---3--:R-:W-:-:S03]  /*5990*/  FMNMX.FTZ R6, R7, R6, !PT ;  /* 0x0000000607067209 */ /* 0x008fc60007810000 */
[----:B------:R-:W1:Y:S04]  /*59a0*/  SHFL.BFLY PT, R92, R5, 0x1, 0x1f ;  /* 0x0c201f00055c7f89 */ /* 0x000e6800000e0000 */
[----:B------:R-:W3:Y:S01]  /*59b0*/  SHFL.BFLY PT, R93, R6, 0x1, 0x1f ;  /* 0x0c201f00065d7f89 */ /* 0x000ee200000e0000 */
[----:B-1----:R-:W-:-:S04]  /*59c0*/  FMNMX.FTZ R92, R5, R92, !PT ;  /* 0x0000005c055c7209 */ /* 0x002fc80007810000 */
[C---:B------:R-:W-:Y:S01]  /*59d0*/  FSETP.NEU.FTZ.AND P0, PT, R92.reuse, -INF , PT ;  /* 0xff8000005c00780b */ /* 0x040fe20003f1d000 */
[----:B--2---:R-:W-:Y:S01]  /*59e0*/  FMUL.FTZ R101, R92, UR4 ;  /* 0x000000045c657c20 */ /* 0x004fe20008410000 */
[----:B---3--:R-:W-:Y:S02]  /*59f0*/  FMNMX.FTZ R93, R6, R93, !PT ;  /* 0x0000005d065d7209 */ /* 0x008fe40007810000 */
[----:B------:R-:W-:Y:S02]  /*5a00*/  FSEL R5, R92, RZ, P0 ;  /* 0x000000ff5c057208 */ /* 0x000fe40000000000 */
[----:B------:R-:W-:Y:S01]  /*5a10*/  FSEL R101, R101, RZ, P0 ;  /* 0x000000ff65657208 */ /* 0x000fe20000000000 */
[C---:B------:R-:W-:Y:S01]  /*5a20*/  FMUL.FTZ R106, R93.reuse, UR4 ;  /* 0x000000045d6a7c20 */ /* 0x040fe20008410000 */
[----:B------:R-:W-:Y:S01]  /*5a30*/  LOP3.LUT P0, RZ, R90, 0x4, RZ, 0xc0, !PT ;  /* 0x000000045aff7812 */ /* 0x000fe2000780c0ff */
[----:B------:R-:W-:Y:S01]  /*5a40*/  FADD.FTZ R5, R0, -R5 ;  /* 0x8000000500057221 */ /* 0x000fe20000010000 */
[----:B------:R-:W-:Y:S01]  /*5a50*/  FSETP.NEU.FTZ.AND P1, PT, R93, -INF , PT ;  /* 0xff8000005d00780b */ /* 0x000fe20003f3d000 */
[--C-:B------:R-:W-:Y:S01]  /*5a60*/  FFMA.FTZ R95, R4, UR4, -R101.reuse ;  /* 0x00000004045f7c23 */ /* 0x100fe20008010865 */
[----:B------:R-:W-:Y:S01]  /*5a70*/  IADD3 R4, PT, PT, R91, 0x6000, RZ ;  /* 0x000060005b047810 */ /* 0x000fe20007ffe0ff */
[--C-:B------:R-:W-:Y:S01]  /*5a80*/  FFMA.FTZ R97, R34, UR4, -R101.reuse ;  /* 0x0000000422617c23 */ /* 0x100fe20008010865 */
[----:B------:R-:W-:Y:S01]  /*5a90*/  FSEL R106, R106, RZ, P1 ;  /* 0x000000ff6a6a7208 */ /* 0x000fe20000800000 */
[----:B------:R-:W-:Y:S01]  /*5aa0*/  FMUL.FTZ R96, R5, UR4 ;  /* 0x0000000405607c20 */ /* 0x000fe20008410000 */
[----:B------:R-:W-:Y:S01]  /*5ab0*/  FSEL R7, R93, RZ, P1 ;  /* 0x000000ff5d077208 */ /* 0x000fe20000800000 */
[----:B------:R-:W-:Y:S01]  /*5ac0*/  FFMA.FTZ R0, R24, UR4, -R101 ;  /* 0x0000000418007c23 */ /* 0x000fe20008010865 */
[----:B------:R-:W-:Y:S01]  /*5ad0*/  MUFU.EX2 R95, R95 ;  /* 0x0000005f005f7308 */ /* 0x000fe20000000800 */
[--C-:B------:R-:W-:Y:S01]  /*5ae0*/  FFMA.FTZ R94, R33, UR4, -R106.reuse ;  /* 0x00000004215e7c23 */ /* 0x100fe2000801086a */
[--C-:B------:R-:W-:Y:S01]  /*5af0*/  FFMA.FTZ R84, R9, UR4, -R106.reuse ;  /* 0x0000000409547c23 */ /* 0x100fe2000801086a */
[----:B------:R-:W-:Y:S01]  /*5b00*/  @P0 IADD3 R98, PT, PT, R4, -0x20, RZ ;  /* 0xffffffe004620810 */ /* 0x000fe20007ffe0ff */
[----:B------:R-:W-:Y:S01]  /*5b10*/  FADD.FTZ R7, R2, -R7 ;  /* 0x8000000702077221 */ /* 0x000fe20000010000 */
[--C-:B------:R-:W-:Y:S01]  /*5b20*/  FFMA.FTZ R89, R11, UR4, -R106.reuse ;  /* 0x000000040b597c23 */ /* 0x100fe2000801086a */
[--C-:B------:R-:W-:Y:S01]  /*5b30*/  FFMA.FTZ R88, R25, UR4, -R106.reuse ;  /* 0x0000000419587c23 */ /* 0x100fe2000801086a */
[--C-:B------:R-:W-:Y:S01]  /*5b40*/  FFMA.FTZ R2, R12, UR4, -R101.reuse ;  /* 0x000000040c027c23 */ /* 0x100fe20008010865 */
[----:B------:R-:W1:Y:S01]  /*5b50*/  LDSM.16.MT88.4 R32, [R98+0x1000] ;  /* 0x001000006220783b */ /* 0x000e620000004200 */
[----:B------:R-:W-:Y:S01]  /*5b60*/  FMUL.FTZ R7, R7, UR4 ;  /* 0x0000000407077c20 */ /* 0x000fe20008410000 */
[----:B------:R-:W2:Y:S01]  /*5b70*/  MUFU.EX2 R96, R96 ;  /* 0x0000006000607308 */ /* 0x000ea20000000800 */
[--C-:B------:R-:W-:Y:S01]  /*5b80*/  FFMA.FTZ R119, R119, UR4, -R106.reuse ;  /* 0x0000000477777c23 */ /* 0x100fe2000801086a */
[----:B------:R-:W3:Y:S01]  /*5b90*/  LDSM.16.MT88.4 R24, [R91+0x7000] ;  /* 0x007000005b18783b */ /* 0x000ee20000004200 */
[--C-:B------:R-:W-:Y:S01]  /*5ba0*/  FFMA.FTZ R113, R113, UR4, -R106.reuse ;  /* 0x0000000471717c23 */ /* 0x100fe2000801086a */
[----:B------:R-:W4:Y:S01]  /*5bb0*/  MUFU.EX2 R85, R7 ;  /* 0x0000000700557308 */ /* 0x000f220000000800 */
[----:B------:R-:W-:Y:S01]  /*5bc0*/  FFMA.FTZ R108, R109, UR4, -R106 ;  /* 0x000000046d6c7c23 */ /* 0x000fe2000801086a */
[----:B------:R-:W-:Y:S01]  /*5bd0*/  LDSM.16.MT88.4 R16, [R98] ;  /* 0x000000006210783b */ /* 0x000fe20000004200 */
[--C-:B------:R-:W-:Y:S01]  /*5be0*/  FFMA.FTZ R136, R136, UR4, -R101.reuse ;  /* 0x0000000488887c23 */ /* 0x100fe20008010865 */
[----:B------:R-:W-:Y:S01]  /*5bf0*/  MUFU.EX2 R84, R84 ;  /* 0x0000005400547308 */ /* 0x000fe20000000800 */
[--C-:B------:R-:W-:Y:S01]  /*5c00*/  FFMA.FTZ R123, R100, UR4, -R101.reuse ;  /* 0x00000004647b7c23 */ /* 0x100fe20008010865 */
[----:B------:R-:W-:Y:S01]  /*5c10*/  LDSM.16.MT88.4 R8, [R91+0x6000] ;  /* 0x006000005b08783b */ /* 0x000fe20000004200 */
[--C-:B------:R-:W-:Y:S01]  /*5c20*/  FFMA.FTZ R100, R99, UR4, -R101.reuse ;  /* 0x0000000463647c23 */ /* 0x100fe20008010865 */
[----:B------:R-:W5:Y:S01]  /*5c30*/  MUFU.EX2 R94, R94 ;  /* 0x0000005e005e7308 */ /* 0x000f620000000800 */
[--C-:B------:R-:W-:Y:S01]  /*5c40*/  FFMA.FTZ R99, R87, UR4, -R101.reuse ;  /* 0x0000000457637c23 */ /* 0x100fe20008010865 */
[-C--:B--2---:R-:W-:Y:S01]  /*5c50*/  FMUL.FTZ R6, R82, R96.reuse ;  /* 0x0000006052067220 */ /* 0x084fe20000410000 */
[-C--:B------:R-:W-:Y:S01]  /*5c60*/  FMUL.FTZ R30, R58, R96.reuse ;  /* 0x000000603a1e7220 */ /* 0x080fe20000410000 */
[----:B------:R-:W-:Y:S01]  /*5c70*/  MUFU.EX2 R89, R89 ;  /* 0x0000005900597308 */ /* 0x000fe20000000800 */
[-C--:B------:R-:W-:Y:S01]  /*5c80*/  FMUL.FTZ R31, R59, R96.reuse ;  /* 0x000000603b1f7220 */ /* 0x080fe20000410000 */
[-C--:B----4-:R-:W-:Y:S01]  /*5c90*/  FMUL.FTZ R4, R80, R85.reuse ;  /* 0x0000005550047220 */ /* 0x090fe20000410000 */
[-C--:B------:R-:W-:Y:S01]  /*5ca0*/  FMUL.FTZ R5, R81, R85.reuse ;  /* 0x0000005551057220 */ /* 0x080fe20000410000 */
[----:B------:R-:W2:Y:S01]  /*5cb0*/  MUFU.EX2 R88, R88 ;  /* 0x0000005800587308 */ /* 0x000ea20000000800 */
[----:B------:R-:W-:Y:S01]  /*5cc0*/  FMUL.FTZ R7, R83, R96 ;  /* 0x0000006053077220 */ /* 0x000fe20000410000 */
[-C--:B------:R-:W-:Y:S01]  /*5cd0*/  FMUL.FTZ R28, R56, R85.reuse ;  /* 0x00000055381c7220 */ /* 0x080fe20000410000 */
[-C--:B------:R-:W-:Y:S01]  /*5ce0*/  FMUL.FTZ R29, R57, R85.reuse ;  /* 0x00000055391d7220 */ /* 0x080fe20000410000 */
[----:B------:R-:W-:Y:S01]  /*5cf0*/  MUFU.EX2 R97, R97 ;  /* 0x0000006100617308 */ /* 0x000fe20000000800 */
[-C--:B------:R-:W-:Y:S01]  /*5d00*/  FMUL.FTZ R52, R52, R85.reuse ;  /* 0x0000005534347220 */ /* 0x080fe20000410000 */
[----:B-----5:R-:W-:Y:S01]  /*5d10*/  F2FP.F16.F32.PACK_AB R80, R94, R84 ;  /* 0x000000545e50723e */ /* 0x020fe200000000ff */
[-C--:B------:R-:W-:Y:S01]  /*5d20*/  FMUL.FTZ R53, R53, R85.reuse ;  /* 0x0000005535357220 */ /* 0x080fe20000410000 */
[----:B------:R-:W4:Y:S01]  /*5d30*/  MUFU.EX2 R2, R2 ;  /* 0x0000000200027308 */ /* 0x000f220000000800 */
[-C--:B------:R-:W-:Y:S01]  /*5d40*/  FMUL.FTZ R54, R54, R96.reuse ;  /* 0x0000006036367220 */ /* 0x080fe20000410000 */
[-C--:B------:R-:W-:Y:S01]  /*5d50*/  FMUL.FTZ R55, R55, R96.reuse ;  /* 0x0000006037377220 */ /* 0x080fe20000410000 */
[----:B------:R-:W5:Y:S01]  /*5d60*/  LDSM.16.MT88.4 R56, [R91+0x8000] ;  /* 0x008000005b38783b */ /* 0x000f620000004200 */
[----:B------:R-:W1:Y:S01]  /*5d70*/  MUFU.EX2 R0, R0 ;  /* 0x0000000000007308 */ /* 0x000e620000000800 */
[----:B------:R-:W-:Y:S01]  /*5d80*/  FMUL.FTZ R20, R64, R85 ;  /* 0x0000005540147220 */ /* 0x000fe20000410000 */
[----:B--2---:R-:W-:Y:S01]  /*5d90*/  F2FP.F16.F32.PACK_AB R82, R88, R89 ;  /* 0x000000595852723e */ /* 0x004fe200000000ff */
        /* <DEDUP_REMOVED lines=9> */
[----:B------:R-:W-:Y:S01]  /*5e30*/  FMUL.FTZ R45, R45, R85 ;  /* 0x000000552d2d7220 */ /* 0x000fe20000410000 */
[-C--:B------:R-:W-:Y:S01]  /*5e40*/  FMUL.FTZ R46, R46, R96.reuse ;  /* 0x000000602e2e7220 */ /* 0x080fe20000410000 */
[----:B-1----:R-:W-:Y:S01]  /*5e50*/  F2FP.F16.F32.PACK_AB R83, R0, R95 ;  /* 0x0000005f0053723e */ /* 0x002fe200000000ff */
[-C--:B------:R-:W-:Y:S01]  /*5e60*/  FMUL.FTZ R47, R47, R96.reuse ;  /* 0x000000602f2f7220 */ /* 0x080fe20000410000 */
        /* <DEDUP_REMOVED lines=14> */
[----:B------:R-:W1:Y:S01]  /*5f50*/  LDSM.16.MT88.4 R52, [R98+0x2000] ;  /* 0x002000006234783b */ /* 0x000e620000004200 */
[-C--:B------:R-:W-:Y:S01]  /*5f60*/  FMUL.FTZ R68, R68, R85.reuse ;  /* 0x0000005544447220 */ /* 0x080fe20000410000 */
[-C--:B------:R-:W-:Y:S01]  /*5f70*/  FMUL.FTZ R69, R69, R85.reuse ;  /* 0x0000005545457220 */ /* 0x080fe20000410000 */
[-C--:B------:R-:W-:Y:S01]  /*5f80*/  FMUL.FTZ R70, R70, R96.reuse ;  /* 0x0000006046467220 */ /* 0x080fe20000410000 */
[-C--:B------:R-:W-:Y:S01]  /*5f90*/  FMUL.FTZ R71, R71, R96.reuse ;  /* 0x0000006047477220 */ /* 0x080fe20000410000 */
[----:B------:R2:W-:Y:S01]  /*5fa0*/  MUFU.EX2 R109, R119 ;  /* 0x00000077006d7308 */ /* 0x0005e20000000800 */
[----:B------:R-:W-:Y:S01]  /*5fb0*/  LDSM.16.MT88.4 R64, [R91+0x6400] ;  /* 0x006400005b40783b */ /* 0x000fe20000004200 */
[C---:B---3--:R-:W-:Y:S01]  /*5fc0*/  HMMA.16816.F32 R20, R80.reuse, R24, R20 ;  /* 0x000000185014723c */ /* 0x048fe20000001814 */
[-C--:B------:R-:W-:Y:S01]  /*5fd0*/  FMUL.FTZ R76, R76, R85.reuse ;  /* 0x000000554c4c7220 */ /* 0x080fe20000410000 */
[----:B------:R-:W-:Y:S01]  /*5fe0*/  MUFU.EX2 R108, R108 ;  /* 0x0000006c006c7308 */ /* 0x000fe20000000800 */
[-C--:B------:R-:W-:Y:S01]  /*5ff0*/  FMUL.FTZ R77, R77, R85.reuse ;  /* 0x000000554d4d7220 */ /* 0x080fe20000410000 */
[-C--:B------:R-:W-:Y:S01]  /*6000*/  FMUL.FTZ R78, R78, R96.reuse ;  /* 0x000000604e4e7220 */ /* 0x080fe20000410000 */
[-C--:B------:R-:W-:Y:S01]  /*6010*/  FMUL.FTZ R79, R79, R96.reuse ;  /* 0x000000604f4f7220 */ /* 0x080fe20000410000 */
[-C--:B------:R-:W-:Y:S01]  /*6020*/  FMUL.FTZ R48, R48, R85.reuse ;  /* 0x0000005530307220 */ /* 0x080fe20000410000 */
[-C--:B------:R-:W-:Y:S01]  /*6030*/  FMUL.FTZ R49, R49, R85.reuse ;  /* 0x0000005531317220 */ /* 0x080fe20000410000 */
[C---:B------:R-:W-:Y:S01]  /*6040*/  HMMA.16816.F32 R24, R80.reuse, R26, R60 ;  /* 0x0000001a5018723c */ /* 0x040fe2000000183c */
[----:B------:R-:W3:Y:S01]  /*6050*/  LDSM.16.MT88.4 R60, [R98+0x400] ;  /* 0x00040000623c783b */ /* 0x000ee20000004200 */
[-C--:B------:R-:W-:Y:S01]  /*6060*/  FMUL.FTZ R50, R50, R96.reuse ;  /* 0x0000006032327220 */ /* 0x080fe20000410000 */
[-C--:B------:R-:W-:Y:S01]  /*6070*/  FMUL.FTZ R51, R51, R96.reuse ;  /* 0x0000006033337220 */ /* 0x080fe20000410000 */
[----:B--2---:R-:W-:Y:S01]  /*6080*/  FFMA.FTZ R119, R122, UR4, -R101 ;  /* 0x000000047a777c23 */ /* 0x004fe20008010865 */
[----:B------:R-:W-:Y:S01]  /*6090*/  MUFU.EX2 R123, R123 ;  /* 0x0000007b007b7308 */ /* 0x000fe20000000800 */
[----:B------:R-:W-:Y:S01]  /*60a0*/  FFMA.FTZ R143, R143, R85, R84 ;  /* 0x000000558f8f7223 */ /* 0x000fe20000010054 */
[----:B------:R-:W-:Y:S01]  /*60b0*/  FFMA.FTZ R97, R142, R96, R97 ;  /* 0x000000608e617223 */ /* 0x000fe20000010061 */
[----:B-----5:R-:W-:Y:S01]  /*60c0*/  HMMA.16816.F32 R36, R80, R56, R36 ;  /* 0x000000385024723c */ /* 0x020fe20000001824 */
[----:B------:R-:W2:Y:S01]  /*60d0*/  MUFU.EX2 R100, R100 ;  /* 0x0000006400647308 */ /* 0x000ea20000000800 */
[----:B------:R-:W-:Y:S01]  /*60e0*/  FADD.FTZ R94, R94, R143 ;  /* 0x0000008f5e5e7221 */ /* 0x000fe20000010000 */
[----:B------:R-:W-:-:S02]  /*60f0*/  FADD.FTZ R2, R2, R97 ;  /* 0x0000006102027221 */ /* 0x000fc40000010000 */
[----:B------:R-:W-:Y:S01]  /*6100*/  MUFU.EX2 R119, R119 ;  /* 0x0000007700777308 */ /* 0x000fe20000000800 */
[----:B------:R-:W-:Y:S01]  /*6110*/  FADD.FTZ R89, R89, R94 ;  /* 0x0000005e59597221 */ /* 0x000fe20000010000 */
[----:B------:R-:W-:Y:S01]  /*6120*/  FADD.FTZ R95, R95, R2 ;  /* 0x000000025f5f7221 */ /* 0x000fe20000010000 */
[C---:B------:R-:W-:Y:S01]  /*6130*/  HMMA.16816.F32 R40, R80.reuse, R58, R40 ;  /* 0x0000003a5028723c */ /* 0x040fe20000001828 */
[----:B------:R-:W4:Y:S01]  /*6140*/  LDSM.16.MT88.4 R56, [R91+0x7400] ;  /* 0x007400005b38783b */ /* 0x000f220000004200 */
[----:B------:R-:W-:Y:S01]  /*6150*/  MUFU.EX2 R99, R99 ;  /* 0x0000006300637308 */ /* 0x000fe20000000800 */
[----:B------:R-:W-:Y:S01]  /*6160*/  FADD.FTZ R88, R88, R89 ;  /* 0x0000005958587221 */ /* 0x000fe20000010000 */
[----:B------:R-:W-:Y:S01]  /*6170*/  FADD.FTZ R95, R0, R95 ;  /* 0x0000005f005f7221 */ /* 0x000fe20000010000 */
[----:B------:R-:W-:Y:S02]  /*6180*/  MOV R0, R92 ;  /* 0x0000005c00007202 */ /* 0x000fe40000000f00 */
[----:B--2---:R-:W-:Y:S01]  /*6190*/  F2FP.F16.F32.PACK_AB R85, R100, R123 ;  /* 0x0000007b6455723e */ /* 0x004fe200000000ff */
[----:B------:R-:W-:Y:S01]  /*61a0*/  HMMA.16816.F32 R12, R80, R16, R12 ;  /* 0x00000010500c723c */ /* 0x000fe2000000180c */
[----:B------:R-:W-:-:S07]  /*61b0*/  MOV R2, R93 ;  /* 0x0000005d00027202 */ /* 0x000fce0000000f00 */
[C---:B-1----:R-:W-:Y:S01]  /*61c0*/  HMMA.16816.F32 R44, R80.reuse, R52, R44 ;  /* 0x00000034502c723c */ /* 0x042fe2000000182c */
[----:B------:R-:W-:Y:S02]  /*61d0*/  FFMA.FTZ R52, R107, UR4, -R106 ;  /* 0x000000046b347c23 */ /* 0x000fe4000801086a */
[----:B------:R1:W-:Y:S05]  /*61e0*/  MUFU.EX2 R107, R113 ;  /* 0x00000071006b7308 */ /* 0x0003ea0000000800 */
[C---:B------:R-:W-:Y:S01]  /*61f0*/  HMMA.16816.F32 R16, R80.reuse, R18, R68 ;  /* 0x000000125010723c */ /* 0x040fe20000001844 */
[--C-:B------:R-:W-:Y:S02]  /*6200*/  FFMA.FTZ R68, R114, UR4, -R101.reuse ;  /* 0x0000000472447c23 */ /* 0x100fe40008010865 */
[----:B------:R2:W-:Y:S04]  /*6210*/  MUFU.EX2 R114, R52 ;  /* 0x0000003400727308 */ /* 0x0005e80000000800 */
[----:B------:R-:W5:Y:S01]  /*6220*/  MUFU.EX2 R122, R68 ;  /* 0x00000044007a7308 */ /* 0x000f620000000800 */
[----:B------:R-:W-:Y:S01]  /*6230*/  HMMA.16816.F32 R4, R80, R8, R4 ;  /* 0x000000085004723c */ /* 0x000fe20000001804 */
[----:B-1----:R-:W-:-:S02]  /*6240*/  FFMA.FTZ R113, R120, UR4, -R101 ;  /* 0x0000000478717c23 */ /* 0x002fc40008010865 */
[----:B------:R1:W-:Y:S04]  /*6250*/  MUFU.EX2 R120, R136 ;  /* 0x0000008800787308 */ /* 0x0003e80000000800 */
[----:B------:R-:W3:Y:S01]  /*6260*/  MUFU.EX2 R113, R113 ;  /* 0x0000007100717308 */ /* 0x000ee20000000800 */
[C---:B------:R-:W-:Y:S01]  /*6270*/  HMMA.16816.F32 R8, R80.reuse, R10, R76 ;  /* 0x0000000a5008723c */ /* 0x040fe2000000184c */
[----:B--2---:R-:W-:Y:S01]  /*6280*/  F2FP.F16.F32.PACK_AB R52, R108, R109 ;  /* 0x0000006d6c34723e */ /* 0x004fe200000000ff */
[----:B------:R-:W-:Y:S01]  /*6290*/  LDSM.16.MT88.4 R76, [R91+0x6c00] ;  /* 0x006c00005b4c783b */ /* 0x000fe20000004200 */
[----:B------:R-:W-:Y:S01]  /*62a0*/  FADD.FTZ R109, R109, R88 ;  /* 0x000000586d6d7221 */ /* 0x000fe20000010000 */
[----:B-----5:R-:W-:Y:S02]  /*62b0*/  F2FP.F16.F32.PACK_AB R53, R119, R122 ;  /* 0x0000007a7735723e */ /* 0x020fe400000000ff */
[----:B------:R-:W-:Y:S01]  /*62c0*/  LDSM.16.MT88.4 R68, [R98+0xc00] ;  /* 0x000c00006244783b */ /* 0x000fe20000004200 */
[----:B------:R-:W-:Y:S01]  /*62d0*/  FADD.FTZ R122, R122, R95 ;  /* 0x0000005f7a7a7221 */ /* 0x000fe20000010000 */
[----:B------:R-:W-:Y:S01]  /*62e0*/  HMMA.16816.F32 R48, R80, R54, R48 ;  /* 0x000000365030723c */ /* 0x000fe20000001830 */
[----:B------:R-:W-:Y:S01]  /*62f0*/  F2FP.F16.F32.PACK_AB R54, R114, R107 ;  /* 0x0000006b7236723e */ /* 0x000fe200000000ff */
[----:B-1----:R-:W-:Y:S01]  /*6300*/  FFMA.FTZ R136, R121, UR4, -R106 ;  /* 0x0000000479887c23 */ /* 0x002fe2000801086a */
[----:B------:R-:W-:Y:S01]  /*6310*/  FFMA.FTZ R121, R110, UR4, -R101 ;  /* 0x000000046e797c23 */ /* 0x000fe20008010865 */
[----:B------:R-:W-:Y:S01]  /*6320*/  FADD.FTZ R108, R108, R109 ;  /* 0x0000006d6c6c7221 */ /* 0x000fe20000010000 */
[----:B---3--:R-:W-:Y:S01]  /*6330*/  F2FP.F16.F32.PACK_AB R55, R113, R120 ;  /* 0x000000787137723e */ /* 0x008fe200000000ff */
[----:B------:R-:W-:-:S02]  /*6340*/  FADD.FTZ R119, R119, R122 ;  /* 0x0000007a77777221 */ /* 0x000fc40000010000 */
[----:B------:R-:W-:Y:S01]  /*6350*/  MUFU.EX2 R136, R136 ;  /* 0x0000008800887308 */ /* 0x000fe20000000800 */
[----:B------:R-:W-:Y:S01]  /*6360*/  FADD.FTZ R107, R107, R108 ;  /* 0x0000006c6b6b7221 */ /* 0x000fe20000010000 */
[----:B------:R-:W-:Y:S02]  /*6370*/  FADD.FTZ R120, R120, R119 ;  /* 0x0000007778787221 */ /* 0x000fe40000010000 */
[----:B------:R-:W-:Y:S01]  /*6380*/  HMMA.16816.F32 R12, R52, R60, R12 ;  /* 0x0000003c340c723c */ /* 0x000fe2000000180c */
[----:B------:R-:W-:Y:S01]  /*6390*/  MUFU.EX2 R121, R121 ;  /* 0x0000007900797308 */ /* 0x000fe20000000800 */
[----:B------:R-:W-:Y:S01]  /*63a0*/  FADD.FTZ R107, R114, R107 ;  /* 0x0000006b726b7221 */ /* 0x000fe20000010000 */
[----:B------:R-:W-:-:S05]  /*63b0*/  FADD.FTZ R120, R113, R120 ;  /* 0x0000007871787221 */ /* 0x000fca0000010000 */
[C---:B------:R-:W-:Y:S01]  /*63c0*/  HMMA.16816.F32 R16, R52.reuse, R62, R16 ;  /* 0x0000003e3410723c */ /* 0x040fe20000001810 */
[----:B------:R-:W1:Y:S07]  /*63d0*/  LDSM.16.MT88.4 R60, [R91+0x8400] ;  /* 0x008400005b3c783b */ /* 0x000e6e0000004200 */
[C---:B------:R-:W-:Y:S08]  /*63e0*/  HMMA.16816.F32 R4, R52.reuse, R64, R4 ;  /* 0x000000403404723c */ /* 0x040ff00000001804 */
        /* <DEDUP_REMOVED lines=9> */
[--C-:B------:R-:W-:Y:S01]  /*6480*/  FFMA.FTZ R64, R112, UR4, -R101.reuse ;  /* 0x0000000470407c23 */ /* 0x100fe20008010865 */
[--C-:B------:R-:W-:Y:S01]  /*6490*/  FFMA.FTZ R112, R118, UR4, -R101.reuse ;  /* 0x0000000476707c23 */ /* 0x100fe20008010865 */
[--C-:B------:R-:W-:Y:S01]  /*64a0*/  FFMA.FTZ R118, R102, UR4, -R106.reuse ;  /* 0x0000000466767c23 */ /* 0x100fe2000801086a */
[----:B------:R-:W-:Y:S01]  /*64b0*/  FFMA.FTZ R102, R104, UR4, -R106 ;  /* 0x0000000468667c23 */ /* 0x000fe2000801086a */
[----:B------:R-:W-:-:S03]  /*64c0*/  FFMA.FTZ R104, R86, UR4, -R101 ;  /* 0x0000000456687c23 */ /* 0x000fc60008010865 */
[C---:B------:R-:W-:Y:S01]  /*64d0*/  HMMA.16816.F32 R32, R52.reuse, R66, R32 ;  /* 0x000000423420723c */ /* 0x040fe20000001820 */
[----:B------:R-:W-:Y:S04]  /*64e0*/  MUFU.EX2 R112, R112 ;  /* 0x0000007000707308 */ /* 0x000fe80000000800 */
[----:B------:R-:W-:Y:S03]  /*64f0*/  MUFU.EX2 R118, R118 ;  /* 0x0000007600767308 */ /* 0x000fe60000000800 */
[C---:B---3--:R-:W-:Y:S01]  /*6500*/  HMMA.16816.F32 R44, R52.reuse, R56, R44 ;  /* 0x00000038342c723c */ /* 0x048fe2000000182c */
[----:B------:R-:W-:Y:S04]  /*6510*/  MUFU.EX2 R102, R102 ;  /* 0x0000006600667308 */ /* 0x000fe80000000800 */
[----:B------:R-:W2:Y:S03]  /*6520*/  MUFU.EX2 R104, R104 ;  /* 0x0000006800687308 */ /* 0x000ea60000000800 */
[----:B------:R-:W-:Y:S01]  /*6530*/  HMMA.16816.F32 R48, R52, R58, R48 ;  /* 0x0000003a3430723c */ /* 0x000fe20000001830 */
[--C-:B------:R-:W-:Y:S01]  /*6540*/  FFMA.FTZ R52, R117, UR4, -R106.reuse ;  /* 0x0000000475347c23 */ /* 0x100fe2000801086a */
[----:B------:R-:W3:Y:S01]  /*6550*/  LDSM.16.MT88.4 R56, [R98+0x800] ;  /* 0x000800006238783b */ /* 0x000ee20000004200 */
[----:B------:R-:W-:Y:S01]  /*6560*/  FFMA.FTZ R117, R116, UR4, -R101 ;  /* 0x0000000474757c23 */ /* 0x000fe20008010865 */
[--C-:B------:R-:W-:Y:S01]  /*6570*/  FFMA.FTZ R53, R111, UR4, -R106.reuse ;  /* 0x000000046f357c23 */ /* 0x100fe2000801086a */
[----:B------:R-:W-:Y:S01]  /*6580*/  FFMA.FTZ R55, R115, UR4, -R106 ;  /* 0x0000000473377c23 */ /* 0x000fe2000801086a */
[----:B------:R-:W4:Y:S04]  /*6590*/  MUFU.EX2 R111, R52 ;  /* 0x00000034006f7308 */ /* 0x000f280000000800 */
[----:B------:R-:W-:Y:S01]  /*65a0*/  MUFU.EX2 R115, R53 ;  /* 0x0000003500737308 */ /* 0x000fe20000000800 */
[----:B--2---:R-:W-:-:S03]  /*65b0*/  F2FP.F16.F32.PACK_AB R87, R104, R99 ;  /* 0x000000636857723e */ /* 0x004fc600000000ff */
[----:B------:R-:W2:Y:S04]  /*65c0*/  MUFU.EX2 R110, R55 ;  /* 0x00000037006e7308 */ /* 0x000ea80000000800 */
[----:B------:R-:W5:Y:S01]  /*65d0*/  MUFU.EX2 R116, R64 ;  /* 0x0000004000747308 */ /* 0x000f620000000800 */
[C---:B----4-:R-:W-:Y:S01]  /*65e0*/  F2FP.F16.F32.PACK_AB R52, R111.reuse, R136 ;  /* 0x000000886f34723e */ /* 0x050fe200000000ff */
[----:B------:R-:W-:Y:S02]  /*65f0*/  FADD.FTZ R136, R136, R107 ;  /* 0x0000006b88887221 */ /* 0x000fe40000010000 */
[----:B------:R-:W4:Y:S02]  /*6600*/  MUFU.EX2 R117, R117 ;  /* 0x0000007500757308 */ /* 0x000f240000000800 */
[----:B------:R-:W-:Y:S01]  /*6610*/  FADD.FTZ R136, R111, R136 ;  /* 0x000000886f887221 */ /* 0x000fe20000010000 */
[----:B--2---:R-:W-:-:S03]  /*6620*/  F2FP.F16.F32.PACK_AB R54, R110, R115 ;  /* 0x000000736e36723e */ /* 0x004fc600000000ff */
[----:B------:R-:W-:Y:S01]  /*6630*/  FADD.FTZ R115, R115, R136 ;  /* 0x0000008873737221 */ /* 0x000fe20000010000 */
[----:B-----5:R-:W-:Y:S01]  /*6640*/  F2FP.F16.F32.PACK_AB R53, R116, R121 ;  /* 0x000000797435723e */ /* 0x020fe200000000ff */
[----:B------:R-:W2:Y:S01]  /*6650*/  LDSM.16.MT88.4 R64, [R91+0x7800] ;  /* 0x007800005b40783b */ /* 0x000ea20000004200 */
[----:B------:R-:W-:Y:S01]  /*6660*/  FADD.FTZ R121, R121, R120 ;  /* 0x0000007879797221 */ /* 0x000fe20000010000 */
[----:B------:R-:W-:Y:S01]  /*6670*/  FADD.FTZ R115, R110, R115 ;  /* 0x000000736e737221 */ /* 0x000fe20000010000 */
[----:B----4-:R-:W-:Y:S02]  /*6680*/  F2FP.F16.F32.PACK_AB R55, R112, R117 ;  /* 0x000000757037723e */ /* 0x010fe400000000ff */
[----:B------:R-:W-:-:S04]  /*6690*/  FADD.FTZ R116, R116, R121 ;  /* 0x0000007974747221 */ /* 0x000fc80000010000 */
[----:B------:R-:W-:Y:S01]  /*66a0*/  FADD.FTZ R117, R117, R116 ;  /* 0x0000007475757221 */ /* 0x000fe20000010000 */
[----:B-1----:R-:W-:Y:S03]  /*66b0*/  HMMA.16816.F32 R4, R52, R60, R4 ;  /* 0x0000003c3404723c */ /* 0x002fe60000001804 */
[----:B------:R-:W-:-:S04]  /*66c0*/  FADD.FTZ R112, R112, R117 ;  /* 0x0000007570707221 */ /* 0x000fc80000010000 */
[----:B------:R-:W-:Y:S01]  /*66d0*/  FADD.FTZ R123, R123, R112 ;  /* 0x000000707b7b7221 */ /* 0x000fe20000010000 */
[----:B------:R-:W-:Y:S01]  /*66e0*/  HMMA.16816.F32 R8, R52, R62, R8 ;  /* 0x0000003e3408723c */ /* 0x000fe20000001808 */
[----:B------:R-:W1:Y:S02]  /*66f0*/  LDSM.16.MT88.4 R60, [R98+0x1800] ;  /* 0x00180000623c783b */ /* 0x000e640000004200 */
[----:B------:R-:W-:-:S04]  /*6700*/  FADD.FTZ R100, R100, R123 ;  /* 0x0000007b64647221 */ /* 0x000fc80000010000 */
[----:B------:R-:W-:Y:S01]  /*6710*/  FADD.FTZ R99, R99, R100 ;  /* 0x0000006463637221 */ /* 0x000fe20000010000 */
[----:B---3--:R-:W-:Y:S03]  /*6720*/  HMMA.16816.F32 R12, R52, R56, R12 ;  /* 0x00000038340c723c */ /* 0x008fe6000000180c */
[----:B------:R-:W-:-:S05]  /*6730*/  FADD.FTZ R142, R104, R99 ;  /* 0x00000063688e7221 */ /* 0x000fca0000010000 */
[C---:B------:R-:W-:Y:S01]  /*6740*/  HMMA.16816.F32 R16, R52.reuse, R58, R16 ;  /* 0x0000003a3410723c */ /* 0x040fe20000001810 */
[----:B------:R-:W3:Y:S07]  /*6750*/  LDSM.16.MT88.4 R56, [R91+0x8800] ;  /* 0x008800005b38783b */ /* 0x000eee0000004200 */
[C---:B--2---:R-:W-:Y:S08]  /*6760*/  HMMA.16816.F32 R20, R52.reuse, R64, R20 ;  /* 0x000000403414723c */ /* 0x044ff00000001814 */
[C---:B------:R-:W-:Y:S08]  /*6770*/  HMMA.16816.F32 R24, R52.reuse, R66, R24 ;  /* 0x000000423418723c */ /* 0x040ff00000001818 */
[C---:B-1----:R-:W-:Y:S08]  /*6780*/  HMMA.16816.F32 R28, R52.reuse, R60, R28 ;  /* 0x0000003c341c723c */ /* 0x042ff0000000181c */
[C---:B------:R-:W-:Y:S01]  /*6790*/  HMMA.16816.F32 R32, R52.reuse, R62, R32 ;  /* 0x0000003e3420723c */ /* 0x040fe20000001820 */
[----:B------:R-:W1:Y:S07]  /*67a0*/  LDSM.16.MT88.4 R60, [R98+0x2800] ;  /* 0x00280000623c783b */ /* 0x000e6e0000004200 */
[----:B---3--:R-:W-:Y:S01]  /*67b0*/  HMMA.16816.F32 R36, R52, R56, R36 ;  /* 0x000000383424723c */ /* 0x008fe20000001824 */
[--C-:B------:R-:W-:Y:S01]  /*67c0*/  FFMA.FTZ R56, R105, UR4, -R106.reuse ;  /* 0x0000000469387c23 */ /* 0x100fe2000801086a */
[----:B------:R-:W-:-:S03]  /*67d0*/  FFMA.FTZ R105, R103, UR4, -R106 ;  /* 0x0000000467697c23 */ /* 0x000fc6000801086a */
[----:B------:R-:W2:Y:S03]  /*67e0*/  MUFU.EX2 R103, R56 ;  /* 0x0000003800677308 */ /* 0x000ea60000000800 */
[----:B------:R-:W-:Y:S01]  /*67f0*/  HMMA.16816.F32 R40, R52, R58, R40 ;  /* 0x0000003a3428723c */ /* 0x000fe20000001828 */
[----:B------:R-:W3:Y:S01]  /*6800*/  MUFU.EX2 R105, R105 ;  /* 0x0000006900697308 */ /* 0x000ee20000000800 */
[----:B--2---:R-:W-:Y:S01]  /*6810*/  F2FP.F16.F32.PACK_AB R84, R103, R118 ;  /* 0x000000766754723e */ /* 0x004fe200000000ff */
[----:B------:R-:W-:Y:S01]  /*6820*/  FADD.FTZ R118, R118, R115 ;  /* 0x0000007376767221 */ /* 0x000fe20000010000 */
[----:B---3--:R-:W-:-:S03]  /*6830*/  F2FP.F16.F32.PACK_AB R86, R105, R102 ;  /* 0x000000666956723e */ /* 0x008fc600000000ff */
[----:B------:R-:W-:-:S04]  /*6840*/  FADD.FTZ R103, R103, R118 ;  /* 0x0000007667677221 */ /* 0x000fc80000010000 */
[----:B------:R-:W-:Y:S01]  /*6850*/  FADD.FTZ R102, R102, R103 ;  /* 0x0000006766667221 */ /* 0x000fe20000010000 */
[----:B------:R-:W-:Y:S01]  /*6860*/  HMMA.16816.F32 R80, R84, R76, R4 ;  /* 0x0000004c5450723c */ /* 0x000fe20000001804 */
[----:B------:R-:W2:Y:S02]  /*6870*/  LDSM.16.MT88.4 R4, [R91+0x8c00] ;  /* 0x008c00005b04783b */ /* 0x000ea40000004200 */
[----:B------:R-:W-:-:S05]  /*6880*/  FADD.FTZ R143, R105, R102 ;  /* 0x00000066698f7221 */ /* 0x000fca0000010000 */
[C---:B-1----:R-:W-:Y:S08]  /*6890*/  HMMA.16816.F32 R44, R52.reuse, R60, R44 ;  /* 0x0000003c342c723c */ /* 0x042ff0000000182c */
[----:B------:R-:W-:Y:S01]  /*68a0*/  HMMA.16816.F32 R48, R52, R62, R48 ;  /* 0x0000003e3430723c */ /* 0x000fe20000001830 */
[----:B------:R-:W1:Y:S04]  /*68b0*/  LDSM.16.MT88.4 R60, [R91+0x7c00] ;  /* 0x007c00005b3c783b */ /* 0x000e680000004200 */
[----:B------:R-:W3:Y:S03]  /*68c0*/  LDSM.16.MT88.4 R52, [R98+0x1c00] ;  /* 0x001c00006234783b */ /* 0x000ee60000004200 */
[C---:B------:R-:W-:Y:S01]  /*68d0*/  HMMA.16816.F32 R76, R84.reuse, R78, R8 ;  /* 0x0000004e544c723c */ /* 0x040fe20000001808 */
[----:B------:R-:W4:Y:S07]  /*68e0*/  LDSM.16.MT88.4 R8, [R98+0x2c00] ;  /* 0x002c00006208783b */ /* 0x000f2e0000004200 */
[C---:B------:R-:W-:Y:S08]  /*68f0*/  HMMA.16816.F32 R72, R84.reuse, R68, R12 ;  /* 0x000000445448723c */ /* 0x040ff0000000180c */
[C---:B------:R-:W-:Y:S08]  /*6900*/  HMMA.16816.F32 R68, R84.reuse, R70, R16 ;  /* 0x000000465444723c */ /* 0x040ff00000001810 */
[C---:B--2---:R-:W-:Y:S08]  /*6910*/  HMMA.16816.F32 R36, R84.reuse, R4, R36 ;  /* 0x000000045424723c */ /* 0x044ff00000001824 */
[C---:B------:R-:W-:Y:S08]  /*6920*/  HMMA.16816.F32 R40, R84.reuse, R6, R40 ;  /* 0x000000065428723c */ /* 0x040ff00000001828 */
[C---:B-1----:R-:W-:Y:S08]  /*6930*/  HMMA.16816.F32 R64, R84.reuse, R60, R20 ;  /* 0x0000003c5440723c */ /* 0x042ff00000001814 */
[C---:B---3--:R-:W-:Y:S08]  /*6940*/  HMMA.16816.F32 R56, R84.reuse, R52, R28 ;  /* 0x000000345438723c */ /* 0x048ff0000000181c */
[C---:B------:R-:W-:Y:S08]  /*6950*/  HMMA.16816.F32 R60, R84.reuse, R62, R24 ;  /* 0x0000003e543c723c */ /* 0x040ff00000001818 */
[C---:B------:R-:W-:Y:S08]  /*6960*/  HMMA.16816.F32 R52, R84.reuse, R54, R32 ;  /* 0x000000365434723c */ /* 0x040ff00000001820 */
[C---:B----4-:R-:W-:Y:S08]  /*6970*/  HMMA.16816.F32 R44, R84.reuse, R8, R44 ;  /* 0x00000008542c723c */ /* 0x050ff0000000182c */
[----:B------:R-:W-:-:S15]  /*6980*/  HMMA.16816.F32 R48, R84, R10, R48 ;  /* 0x0000000a5430723c */ /* 0x000fde0000001830 */
[----:B------:R-:W-:-:S05]  /*6990*/  NOP ;  /* 0x0000000000007918 */ /* 0x000fca0000000000 */
.L_x_4292:
        /* <DEDUP_REMOVED lines=19> */
.L_x_4302:
[----:B------:R-:W-:Y:S01]  /*6ad0*/  @!P1 IADD3 R5, P0, PT, RZ, -R137, RZ ;  /* 0x80000089ff059210 */ /* 0x000fe20007f1e0ff */
[----:B------:R-:W1:Y:S01]  /*6ae0*/  @!P1 LDC R86, c[0x0][0x3c0] ;  /* 0x0000f000ff569b82 */ /* 0x000e620000000800 */
[C---:B------:R-:W-:Y:S01]  /*6af0*/  LOP3.LUT R134, R90.reuse, 0x18, RZ, 0xc0, !PT ;  /* 0x000000185a867812 */ /* 0x040fe200078ec0ff */
[----:B------:R-:W-:Y:S06]  /*6b00*/  DEPBAR.LE SB0, 0x0 ;  /* 0x000080000000791a */ /* 0x000fec0000000000 */
[----:B------:R-:W2:Y:S08]  /*6b10*/  LDC R85, c[0x0][0x3c4] ;  /* 0x0000f100ff557b82 */ /* 0x000eb00000000800 */
[----:B------:R-:W-:Y:S01]  /*6b20*/  BAR.SYNC.DEFER_BLOCKING 0x0 ;  /* 0x0000000000007b1d */ /* 0x000fe20000010000 */
[----:B------:R-:W-:Y:S02]  /*6b30*/  IMAD.SHL.U32 R127, R90, 0x8, RZ ;  /* 0x000000085a7f7824 */ /* 0x000fe400078e00ff */
[----:B------:R-:W-:Y:S03]  /*6b40*/  IMAD.MOV.U32 R2, RZ, RZ, R130 ;  /* 0x000000ffff027224 */ /* 0x000fe600078e0082 */
[C---:B------:R-:W-:Y:S02]  /*6b50*/  LOP3.LUT R133, R127.reuse, 0xd8, RZ, 0xc0, !PT ;  /* 0x000000d87f857812 */ /* 0x040fe400078ec0ff */
[----:B------:R-:W-:Y:S02]  /*6b60*/  LOP3.LUT R0, R127, 0x1f20, RZ, 0xc0, !PT ;  /* 0x00001f207f007812 */ /* 0x000fe400078ec0ff */
[----:B------:R-:W-:Y:S04]  /*6b70*/  LOP3.LUT R133, R133, R134, RZ, 0x3c, !PT ;  /* 0x0000008685857212 */ /* 0x000fe800078e3cff */
        /* <DEDUP_REMOVED lines=69> */
.L_x_4299:
[----:B------:R-:W-:Y:S02]  /*6fd0*/  LEA R133, R133, UR5, 0x1 ;  /* 0x0000000585857c11 */ /* 0x000fe4000f8e08ff */
[C---:B------:R-:W-:Y:S02]  /*6fe0*/  LEA R144, P0, R86.reuse, R130, 0x6 ;  /* 0x0000008256907211 */ /* 0x040fe400078030ff */
[----:B------:R-:W-:Y:S01]  /*6ff0*/  MOV R2, 0x20 ;  /* 0x0000002000027802 */ /* 0x000fe20000000f00 */
[----:B------:R-:W-:Y:S01]  /*7000*/  @!PT LDS RZ, [RZ] ;  /* 0x00000000fffff984 */ /* 0x000fe20000000800 */
[----:B------:R-:W-:Y:S01]  /*7010*/  @!PT LDS RZ, [RZ] ;  /* 0x00000000fffff984 */ /* 0x000fe20000000800 */
[----:B------:R-:W-:Y:S01]  /*7020*/  @!PT LDS RZ, [RZ] ;  /* 0x00000000fffff984 */ /* 0x000fe20000000800 */
[----:B------:R-:W-:Y:S01]  /*7030*/  LDGSTS.E.BYPASS.LTC128B.128 [R133+0x6000], desc[UR16][R130.64] ;  /* 0x0600000082857fae */ /* 0x000fe2000b981a10 */
[----:B------:R-:W-:Y:S02]  /*7040*/  LEA.HI.X R145, R86, R131, R85, 0x6, P0 ;  /* 0x0000008356917211 */ /* 0x000fe400000f3455 */
[----:B------:R-:W-:Y:S03]  /*7050*/  LOP3.LUT P0, RZ, R90, 0x4, RZ, 0xc0, !PT ;  /* 0x000000045aff7812 */ /* 0x000fe6000780c0ff */
[----:B------:R-:W-:Y:S01]  /*7060*/  LDGSTS.E.BYPASS.LTC128B.128 [R133+0x7000], desc[UR16][R130.64+0x40] ;  /* 0x0700004082857fae */ /* 0x000fe2000b981a10 */
[----:B------:R-:W-:Y:S02]  /*7070*/  ISETP.NE.AND P2, PT, R140, 0x1, PT ;  /* 0x000000018c00780c */ /* 0x000fe40003f45270 */
[----:B------:R-:W-:Y:S03]  /*7080*/  SEL R2, R2, 0xffffffe0, !P0 ;  /* 0xffffffe002027807 */ /* 0x000fe60004000000 */
[----:B------:R-:W-:Y:S01]  /*7090*/  LDGSTS.E.BYPASS.LTC128B.128 [R133+0x8000], desc[UR16][R130.64+0x80] ;  /* 0x0800008082857fae */ /* 0x000fe2000b981a10 */
[-C--:B------:R-:W-:Y:S05]  /*70a0*/  IADD3 R0, PT, PT, R125, R2.reuse, RZ ;  /* 0x000000027d007210 */ /* 0x080fea0007ffe0ff */
[----:B------:R-:W-:Y:S01]  /*70b0*/  LDGSTS.E.BYPASS.LTC128B.128 [R133+0x6800], desc[UR16][R144.64] ;  /* 0x0680000090857fae */ /* 0x000fe2000b981a10 */
[----:B------:R-:W-:Y:S05]  /*70c0*/  IADD3 R84, PT, PT, R124, R2, RZ ;  /* 0x000000027c547210 */ /* 0x000fea0007ffe0ff */
[----:B------:R-:W-:Y:S06]  /*70d0*/  LDGSTS.E.BYPASS.LTC128B.128 [R133+0x7800], desc[UR16][R144.64+0x40] ;  /* 0x0780004090857fae */ /* 0x000fec000b981a10 */
[----:B------:R1:W-:Y:S06]  /*70e0*/  LDGSTS.E.BYPASS.LTC128B.128 [R133+0x8800], desc[UR16][R144.64+0x80] ;  /* 0x0880008090857fae */ /* 0x0003ec000b981a10 */
        /* <DEDUP_REMOVED lines=9> */
[----:B------:R-:W2:Y:S03]  /*7180*/  LDSM.16.M88.4 R120, [R84+0x3400] ;  /* 0x003400005478783b */ /* 0x000ea60000000200 */
[C---:B------:R-:W-:Y:S03]  /*7190*/  HMMA.16816.F32 R8, R92.reuse, R98, RZ ;  /* 0x000000625c08723c */ /* 0x040fe600000018ff */
[----:B------:R-:W-:Y:S05]  /*71a0*/  LDSM.16.M88.4 R96, [R84+0x3c00] ;  /* 0x003c00005460783b */ /* 0x000fea0000000200 */
        /* <DEDUP_REMOVED lines=66> */
[----:B------:R-:W-:Y:S05]  /*75d0*/  FMUL.FTZ R88, R9, UR10 ;  /* 0x0000000a09587c20 */ /* 0x000fea0008410000 */
[----:B------:R5:W3:Y:S01]  /*75e0*/  MUFU.TANH R109, R87 ;  /* 0x00000057006d7308 */ /* 0x000ae20000002400 */
[C---:B-1----:R-:W-:Y:S09]  /*75f0*/  HMMA.16816.F32 R12, R100.reuse, R92, R12 ;  /* 0x0000005c640c723c */ /* 0x042ff2000000180c */
[----:B------:R-:W1:Y:S01]  /*7600*/  MUFU.TANH R119, R86 ;  /* 0x0000005600777308 */ /* 0x000e620000002400 */
[----:B--2---:R-:W-:Y:S01]  /*7610*/  FMUL.FTZ R85, R11, UR10 ;  /* 0x0000000a0b557c20 */ /* 0x004fe20008410000 */
[C---:B------:R-:W-:Y:S08]  /*7620*/  HMMA.16816.F32 R16, R100.reuse, R94, R16 ;  /* 0x0000005e6410723c */ /* 0x040ff00000001810 */
[----:B------:R-:W2:Y:S01]  /*7630*/  MUFU.TANH R110, R85 ;  /* 0x00000055006e7308 */ /* 0x000ea20000002400 */
[----:B-----5:R-:W-:Y:S01]  /*7640*/  FMUL.FTZ R87, R10, UR10 ;  /* 0x0000000a0a577c20 */ /* 0x020fe20008410000 */
[C---:B---3--:R-:W-:Y:S03]  /*7650*/  HMMA.16816.F32 R20, R100.reuse, R96, R20 ;  /* 0x000000606414723c */ /* 0x048fe60000001814 */
[----:B------:R-:W-:Y:S01]  /*7660*/  FMUL.FTZ R157, R12, UR10 ;  /* 0x0000000a0c9d7c20 */ /* 0x000fe20008410000 */
[----:B------:R-:W-:Y:S04]  /*7670*/  FMUL.FTZ R163, R13, UR10 ;  /* 0x0000000a0da37c20 */ /* 0x000fe80008410000 */
[----:B------:R3:W1:Y:S01]  /*7680*/  MUFU.TANH R118, R87 ;  /* 0x0000005700767308 */ /* 0x0006620000002400 */
[----:B------:R-:W-:Y:S01]  /*7690*/  FMUL.FTZ R160, R14, UR10 ;  /* 0x0000000a0ea07c20 */ /* 0x000fe20008410000 */
[----:B------:R-:W-:Y:S01]  /*76a0*/  FMUL.FTZ R158, R15, UR10 ;  /* 0x0000000a0f9e7c20 */ /* 0x000fe20008410000 */
[C---:B------:R-:W-:Y:S03]  /*76b0*/  HMMA.16816.F32 R24, R100.reuse, R98, R24 ;  /* 0x000000626418723c */ /* 0x040fe60000001818 */
[----:B------:R-:W-:Y:S01]  /*76c0*/  FMUL.FTZ R161, R16, UR10 ;  /* 0x0000000a10a17c20 */ /* 0x000fe20008410000 */
[----:B------:R-:W-:Y:S03]  /*76d0*/  FMUL.FTZ R159, R17, UR10 ;  /* 0x0000000a119f7c20 */ /* 0x000fe60008410000 */
[----:B------:R5:W1:Y:S01]  /*76e0*/  MUFU.TANH R117, R88 ;  /* 0x0000005800757308 */ /* 0x000a620000002400 */
[----:B------:R-:W-:Y:S01]  /*76f0*/  FMUL.FTZ R162, R18, UR10 ;  /* 0x0000000a12a27c20 */ /* 0x000fe20008410000 */
[----:B------:R-:W-:Y:S01]  /*7700*/  FMUL.FTZ R156, R19, UR10 ;  /* 0x0000000a139c7c20 */ /* 0x000fe20008410000 */
[----:B------:R-:W-:Y:S01]  /*7710*/  FMUL.FTZ R151, R20, UR10 ;  /* 0x0000000a14977c20 */ /* 0x000fe20008410000 */
[----:B------:R-:W-:Y:S06]  /*7720*/  FMUL.FTZ R149, R21, UR10 ;  /* 0x0000000a15957c20 */ /* 0x000fec0008410000 */
[----:B------:R-:W1:Y:S01]  /*7730*/  MUFU.TANH R165, R165 ;  /* 0x000000a500a57308 */ /* 0x000e620000002400 */
[----:B------:R-:W-:Y:S01]  /*7740*/  FMUL.FTZ R148, R22, UR10 ;  /* 0x0000000a16947c20 */ /* 0x000fe20008410000 */
[----:B---3--:R-:W3:Y:S01]  /*7750*/  LDSM.16.M88.4 R84, [R84+0x5c00] ;  /* 0x005c00005454783b */ /* 0x008ee20000000200 */
[----:B------:R-:W-:Y:S04]  /*7760*/  DEPBAR.LE SB0, 0x0 ;  /* 0x000080000000791a */ /* 0x000fe80000000000 */
[----:B------:R-:W-:Y:S03]  /*7770*/  FMUL.FTZ R150, R23, UR10 ;  /* 0x0000000a17967c20 */ /* 0x000fe60008410000 */
[----:B------:R-:W1:Y:S01]  /*7780*/  MUFU.TANH R164, R164 ;  /* 0x000000a400a47308 */ /* 0x000e620000002400 */
[----:B------:R-:W-:Y:S01]  /*7790*/  BAR.SYNC.DEFER_BLOCKING 0x0 ;  /* 0x0000000000007b1d */ /* 0x000fe20000010000 */
[----:B------:R-:W-:Y:S01]  /*77a0*/  FMUL.FTZ R153, R24, UR10 ;  /* 0x0000000a18997c20 */ /* 0x000fe20008410000 */
[----:B------:R-:W-:Y:S01]  /*77b0*/  FMUL.FTZ R155, R25, UR10 ;  /* 0x0000000a199b7c20 */ /* 0x000fe20008410000 */
[----:B------:R-:W-:Y:S01]  /*77c0*/  FMUL.FTZ R152, R26, UR10 ;  /* 0x0000000a1a987c20 */ /* 0x000fe20008410000 */
[----:B------:R-:W-:Y:S05]  /*77d0*/  FMUL.FTZ R154, R27, UR10 ;  /* 0x0000000a1b9a7c20 */ /* 0x000fea0008410000 */
[----:B------:R-:W1:Y:S10]  /*77e0*/  MUFU.TANH R157, R157 ;  /* 0x0000009d009d7308 */ /* 0x000e740000002400 */
[----:B------:R-:W1:Y:S10]  /*77f0*/  MUFU.TANH R163, R163 ;  /* 0x000000a300a37308 */ /* 0x000e740000002400 */
[----:B------:R-:W1:Y:S10]  /*7800*/  MUFU.TANH R160, R160 ;  /* 0x000000a000a07308 */ /* 0x000e740000002400 */
[----:B------:R-:W1:Y:S01]  /*7810*/  MUFU.TANH R158, R158 ;  /* 0x0000009e009e7308 */ /* 0x000e620000002400 */
[C---:B---3--:R-:W-:Y:S09]  /*7820*/  HMMA.16816.F32 R28, R100.reuse, R84, R28 ;  /* 0x00000054641c723c */ /* 0x048ff2000000181c */
[----:B------:R-:W3:Y:S01]  /*7830*/  MUFU.TANH R161, R161 ;  /* 0x000000a100a17308 */ /* 0x000ee20000002400 */
[----:B------:R-:W-:Y:S09]  /*7840*/  HMMA.16816.F32 R32, R100, R86, R32 ;  /* 0x000000566420723c */ /* 0x000ff20000001820 */
[----:B------:R-:W1:Y:S01]  /*7850*/  MUFU.TANH R159, R159 ;  /* 0x0000009f009f7308 */ /* 0x000e620000002400 */
[----:B------:R-:W-:Y:S01]  /*7860*/  FMUL.FTZ R144, R28, UR10 ;  /* 0x0000000a1c907c20 */ /* 0x000fe20008410000 */
[----:B------:R-:W-:Y:S01]  /*7870*/  FMUL.FTZ R147, R29, UR10 ;  /* 0x0000000a1d937c20 */ /* 0x000fe20008410000 */
[----:B-----5:R-:W-:Y:S07]  /*7880*/  FMUL.FTZ R88, R30, UR10 ;  /* 0x0000000a1e587c20 */ /* 0x020fee0008410000 */
        /* <DEDUP_REMOVED lines=100> */
.L_x_4301:
[----:B------:R-:W-:Y:S01]  /*7ed0*/  @!PT LDS RZ, [RZ] ;  /* 0x00000000fffff984 */ /* 0x000fe20000000800 */
[----:B------:R-:W-:Y:S01]  /*7ee0*/  @!PT LDS RZ, [RZ] ;  /* 0x00000000fffff984 */ /* 0x000fe20000000800 */
[----:B------:R-:W-:Y:S01]  /*7ef0*/  @!PT LDS RZ, [RZ] ;  /* 0x00000000fffff984 */ /* 0x000fe20000000800 */
[----:B------:R2:W-:Y:S01]  /*7f00*/  LDGSTS.E.BYPASS.LTC128B.128 [R133+0x3000], desc[UR16][R128.64] ;  /* 0x0300000080857fae */ /* 0x0005e2000b981a10 */
[C---:B------:R-:W-:Y:S03]  /*7f10*/  LEA R6, P2, R4.reuse, R128, 0x6 ;  /* 0x0000008004067211 */ /* 0x040fe600078430ff */
[----:B------:R2:W-:Y:S01]  /*7f20*/  LDGSTS.E.BYPASS.LTC128B.128 [R133+0x4000], desc[UR16][R128.64+0x40] ;  /* 0x0400004080857fae */ /* 0x0005e2000b981a10 */
[----:B------:R-:W-:Y:S03]  /*7f30*/  LEA.HI.X R7, R4, R129, R0, 0x6, P2 ;  /* 0x0000008104077211 */ /* 0x000fe600010f3400 */
[----:B------:R2:W-:Y:S04]  /*7f40*/  LDGSTS.E.BYPASS.LTC128B.128 [R133+0x5000], desc[UR16][R128.64+0x80] ;  /* 0x0500008080857fae */ /* 0x0005e8000b981a10 */
[----:B------:R2:W-:Y:S04]  /*7f50*/  LDGSTS.E.BYPASS.LTC128B.128 [R133+0x3800], desc[UR16][R6.64] ;  /* 0x0380000006857fae */ /* 0x0005e8000b981a10 */
[----:B------:R2:W-:Y:S04]  /*7f60*/  LDGSTS.E.BYPASS.LTC128B.128 [R133+0x4800], desc[UR16][R6.64+0x40] ;  /* 0x0480004006857fae */ /* 0x0005e8000b981a10 */
[----:B------:R2:W-:Y:S01]  /*7f70*/  LDGSTS.E.BYPASS.LTC128B.128 [R133+0x5800], desc[UR16][R6.64+0x80] ;  /* 0x0580008006857fae */ /* 0x0005e2000b981a10 */
[----:B------:R-:W3:Y:S03]  /*7f80*/  S2R R90, SR_TID.X ;  /* 0x00000000005a7919 */ /* 0x000ee60000002100 */
[----:B------:R-:W0:Y:S02]  /*7f90*/  LDGDEPBAR ;  /* 0x00000000000079af */ /* 0x000e240000000000 */
.L_x_4300:
        /* <DEDUP_REMOVED lines=64> */
[C---:B----4-:R-:W-:Y:S01]  /*83a0*/  FMUL.FTZ R6, R3.reuse, R82 ;  /* 0x0000005203067220 */ /* 0x050fe20000410000 */
        /* <DEDUP_REMOVED lines=9> */
[----:B------:R-:W4:Y:S01]  /*8440*/  MUFU.EX2 R94, R94 ;  /* 0x0000005e005e7308 */ /* 0x000f220000000800 */
[C---:B------:R-:W-:Y:S01]  /*8450*/  FMUL.FTZ R19, R3.reuse, R71 ;  /* 0x0000004703137220 */ /* 0x040fe20000410000 */
[C---:B------:R-:W-:Y:S01]  /*8460*/  FMUL.FTZ R24, R84.reuse, R60 ;  /* 0x0000003c54187220 */ /* 0x040fe20000410000 */
[----:B------:R-:W5:Y:S07]  /*8470*/  LDSM.16.MT88.4 R68, [R89+0x1000] ;  /* 0x001000005944783b */ /* 0x000f6e0000004200 */
[----:B------:R-:W-:Y:S01]  /*8480*/  MUFU.EX2 R93, R93 ;  /* 0x0000005d005d7308 */ /* 0x000fe20000000800 */
[----:B------:R-:W-:Y:S01]  /*8490*/  FMUL.FTZ R25, R84, R61 ;  /* 0x0000003d54197220 */ /* 0x000fe20000410000 */
[----:B--2---:R-:W-:Y:S01]  /*84a0*/  F2FP.F16.F32.PACK_AB R81, R96, R100 ;  /* 0x000000646051723e */ /* 0x004fe200000000ff */
[C---:B------:R-:W-:Y:S07]  /*84b0*/  FMUL.FTZ R26, R3.reuse, R62 ;  /* 0x0000003e031a7220 */ /* 0x040fee0000410000 */
[----:B------:R-:W2:Y:S01]  /*84c0*/  MUFU.EX2 R92, R92 ;  /* 0x0000005c005c7308 */ /* 0x000ea20000000800 */
[C---:B------:R-:W-:Y:S01]  /*84d0*/  FMUL.FTZ R27, R3.reuse, R63 ;  /* 0x0000003f031b7220 */ /* 0x040fe20000410000 */
[C---:B------:R-:W-:Y:S01]  /*84e0*/  FMUL.FTZ R32, R84.reuse, R52 ;  /* 0x0000003454207220 */ /* 0x040fe20000410000 */
[----:B------:R-:W3:Y:S01]  /*84f0*/  LDSM.16.MT88.4 R60, [R91+0x8000] ;  /* 0x008000005b3c783b */ /* 0x000ee20000004200 */
[----:B------:R-:W-:Y:S01]  /*8500*/  FMUL.FTZ R33, R84, R53 ;  /* 0x0000003554217220 */ /* 0x000fe20000410000 */
[C---:B------:R-:W-:Y:S01]  /*8510*/  FMUL.FTZ R34, R3.reuse, R54 ;  /* 0x0000003603227220 */ /* 0x040fe20000410000 */
[----:B----4-:R-:W-:Y:S01]  /*8520*/  F2FP.F16.F32.PACK_AB R82, R94, R95 ;  /* 0x0000005f5e52723e */ /* 0x010fe200000000ff */
[C---:B------:R-:W-:Y:S01]  /*8530*/  FMUL.FTZ R35, R3.reuse, R55 ;  /* 0x0000003703237220 */ /* 0x040fe20000410000 */
[C---:B------:R-:W-:Y:S01]  /*8540*/  FMUL.FTZ R36, R84.reuse, R36 ;  /* 0x0000002454247220 */ /* 0x040fe20000410000 */
[C---:B------:R-:W-:Y:S01]  /*8550*/  FMUL.FTZ R37, R84.reuse, R37 ;  /* 0x0000002554257220 */ /* 0x040fe20000410000 */
[C---:B------:R-:W-:Y:S01]  /*8560*/  FMUL.FTZ R38, R3.reuse, R38 ;  /* 0x0000002603267220 */ /* 0x040fe20000410000 */
[----:B------:R-:W4:Y:S01]  /*8570*/  LDSM.16.MT88.4 R52, [R89+0x2000] ;  /* 0x002000005934783b */ /* 0x000f220000004200 */
        /* <DEDUP_REMOVED lines=57> */
[C---:B-----5:R-:W-:Y:S08]  /*8910*/  HMMA.16816.F32 R28, R80.reuse, R68, R28 ;  /* 0x00000044501c723c */ /* 0x060ff0000000181c */
        /* <DEDUP_REMOVED lines=14> */
[C---:B---3--:R-:W-:Y:S08]  /*8a00*/  HMMA.16816.F32 R36, R80.reuse, R60, R36 ;  /* 0x0000003c5024723c */ /* 0x048ff00000001824 */
[----:B------:R-:W-:Y:S01]  /*8a10*/  MUFU.EX2 R118, R118 ;  /* 0x0000007600767308 */ /* 0x000fe20000000800 */
[----:B------:R-:W-:Y:S01]  /*8a20*/  FFMA.FTZ R100, R3, R142, R100 ;  /* 0x0000008e03647223 */ /* 0x000fe20000010064 */
[----:B------:R-:W-:Y:S01]  /*8a30*/  ISETP.NE.AND P0, PT, R140, RZ, PT ;  /* 0x000000ff8c00720c */ /* 0x000fe20003f05270 */
[----:B------:R-:W-:Y:S07]  /*8a40*/  FADD.FTZ R142, R97, R101 ;  /* 0x00000065618e7221 */ /* 0x000fee0000010000 */
[----:B------:R-:W3:Y:S01]  /*8a50*/  MUFU.EX2 R119, R119 ;  /* 0x0000007700777308 */ /* 0x000ee20000000800 */
        /* <DEDUP_REMOVED lines=8> */
[C---:B----4-:R-:W-:Y:S08]  /*8ae0*/  HMMA.16816.F32 R44, R80.reuse, R52, R44 ;  /* 0x00000034502c723c */ /* 0x050ff0000000182c */
[----:B------:R-:W-:Y:S01]  /*8af0*/  MUFU.EX2 R120, R120 ;  /* 0x0000007800787308 */ /* 0x000fe20000000800 */
[----:B--2---:R-:W-:Y:S02]  /*8b00*/  F2FP.F16.F32.PACK_AB R52, R107, R102 ;  /* 0x000000666b34723e */ /* 0x004fe400000000ff */
[----:B------:R-:W-:Y:S07]  /*8b10*/  F2FP.F16.F32.PACK_AB R53, R103, R106 ;  /* 0x0000006a6735723e */ /* 0x000fee00000000ff */
[----:B------:R-:W2:Y:S01]  /*8b20*/  MUFU.EX2 R143, R98 ;  /* 0x00000062008f7308 */ /* 0x000ea20000000800 */
[----:B---3--:R-:W-:Y:S01]  /*8b30*/  F2FP.F16.F32.PACK_AB R84, R119, R118 ;  /* 0x000000767754723e */ /* 0x008fe200000000ff */
        /* <DEDUP_REMOVED lines=74> */
[----:B------:R-:W-:Y:S05]  /*8fe0*/  FADD.FTZ R13, R104, R13 ;  /* 0x0000000d680d7221 */ /* 0x000fea0000010000 */
        /* <DEDUP_REMOVED lines=11> */
[----:B------:R-:W-:Y:S03]  /*90a0*/  HMMA.16816.F32 R48, R84, R10, R48 ;  /* 0x0000000a5430723c */ /* 0x000fe60000001830 */
[----:B------:R-:W-:Y:S04]  /*90b0*/  FADD.FTZ R120, R120, R119 ;  /* 0x0000007778787221 */ /* 0x000fe80000010000 */
[----:B------:R-:W-:Y:S01]  /*90c0*/  FADD.FTZ R143, R143, R120 ;  /* 0x000000788f8f7221 */ /* 0x000fe20000010000 */
[----:B------:R-:W-:Y:S01]  /*90d0*/  @!UPT UIADD3 URZ, UPT, UPT, URZ, URZ, URZ ;  /* 0x000000fffffff290 */ /* 0x000fe2000fffe0ff */
[----:B------:R-:W-:Y:S11]  /*90e0*/  @P0 BRA `(.L_x_4302) ;  /* 0xffffffd800780947 */ /* 0x000ff6000383ffff */
.L_x_4298:
        /* <DEDUP_REMOVED lines=29> */
[----:B------:R-:W-:Y:S01]  /*92c0*/  LOP3.LUT R4, R4, 0x40, RZ, 0xc0, !PT ;  /* 0x0000004004047812 */ /* 0x000fe200078ec0ff */
[----:B------:R-:W4:Y:S01]  /*92d0*/  S2R R3, SR_CTAID.Y ;  /* 0x0000000000037919 */ /* 0x000f220000002600 */
[C---:B------:R-:W-:Y:S02]  /*92e0*/  IADD3 R15, PT, PT, R13.reuse, -R10, RZ ;  /* 0x8000000a0d0f7210 */ /* 0x040fe40007ffe0ff */
[-C--:B------:R-:W-:Y:S01]  /*92f0*/  IADD3 R25, PT, PT, R13, -R4.reuse, RZ ;  /* 0x800000040d197210 */ /* 0x080fe20007ffe0ff */
[----:B------:R-:W5:Y:S01]  /*9300*/  @P1 LDC.64 R10, c[0x0][0x408] ;  /* 0x00010200ff0a1b82 */ /* 0x000f620000000a00 */
[----:B------:R-:W-:Y:S01]  /*9310*/  IADD3 R27, PT, PT, R15, -R4, RZ ;  /* 0x800000040f1b7210 */ /* 0x000fe20007ffe0ff */
[----:B------:R-:W2:Y:S01]  /*9320*/  @P4 MUFU.LG2 R7, R7 ;  /* 0x0000000700074308 */ /* 0x000ea20000000c00 */
[----:B------:R-:W5:Y:S01]  /*9330*/  S2R R4, SR_CTAID.Z ;  /* 0x0000000000047919 */ /* 0x000f620000002700 */
[----:B-1----:R-:W-:-:S04]  /*9340*/  FSEL R9, R9, 1, P4 ;  /* 0x3f80000009097808 */ /* 0x002fc80002000000 */
        /* <DEDUP_REMOVED lines=84> */
[----:B----4-:R-:W-:Y:S01]  /*9890*/  @P3 FMUL.FTZ R35, R6, 0.69314718246459960938 ;  /* 0x3f31721806233820 */ /* 0x010fe20000410000 */
[----:B---3--:R-:W-:Y:S01]  /*98a0*/  ISETP.NE.AND P2, PT, R8, RZ, PT ;  /* 0x000000ff0800720c */ /* 0x008fe20003f45270 */
[----:B------:R-:W-:Y:S01]  /*98b0*/  STS [R27+0x230], R70 ;  /* 0x000230461b007388 */ /* 0x000fe20000000800 */
[----:B------:R-:W2:Y:S02]  /*98c0*/  @!P1 LDC.64 R8, c[0x0][0x400] ;  /* 0x00010000ff089b82 */ /* 0x000ea40000000a00 */
[----:B------:R-:W-:Y:S01]  /*98d0*/  ISETP.NE.OR P0, PT, R132, -0x1, !P2 ;  /* 0xffffffff8400780c */ /* 0x000fe20005705670 */
[----:B------:R-:W-:Y:S04]  /*98e0*/  STS [R13+0x1000], R64 ;  /* 0x001000400d007388 */ /* 0x000fe80000000800 */
        /* <DEDUP_REMOVED lines=10> */
[----:B------:R5:W-:Y:S04]  /*9990*/  STS [R13+0x2000], R36 ;  /* 0x002000240d007388 */ /* 0x000be80000000800 */
[----:B------:R-:W-:Y:S04]  /*99a0*/  STS [R13+0x2200], R38 ;  /* 0x002200260d007388 */ /* 0x000fe80000000800 */
[----:B------:R-:W-:Y:S04]  /*99b0*/  STS [R15+0x2010], R40 ;  /* 0x002010280f007388 */ /* 0x000fe80000000800 */
[----:B------:R-:W-:Y:S04]  /*99c0*/  STS [R15+0x2210], R42 ;  /* 0x0022102a0f007388 */ /* 0x000fe80000000800 */
[----:B------:R-:W-:Y:S04]  /*99d0*/  STS [R25+0x2020], R44 ;  /* 0x0020202c19007388 */ /* 0x000fe80000000800 */
[----:B------:R2:W-:Y:S04]  /*99e0*/  STS [R25+0x2220], R46 ;  /* 0x0022202e19007388 */ /* 0x0005e80000000800 */
[----:B------:R-:W-:Y:S01]  /*99f0*/  STS [R27+0x2030], R48 ;  /* 0x002030301b007388 */ /* 0x000fe20000000800 */
[----:B-----5:R-:W-:Y:S01]  /*9a00*/  @P1 IMAD.WIDE.U32 R36, R132, R10, RZ ;  /* 0x0000000a84241225 */ /* 0x020fe200078e00ff */
[----:B------:R-:W-:-:S02]  /*9a10*/  MOV R10, 0x7f800000 ;  /* 0x7f800000000a7802 */ /* 0x000fc40000000f00 */
        /* <DEDUP_REMOVED lines=14> */
[----:B----4-:R-:W-:Y:S01]  /*9b00*/  @P2 IMAD R33, R4, R29, R132 ;  /* 0x0000001d04212224 */ /* 0x010fe200078e0284 */
[----:B------:R-:W-:-:S02]  /*9b10*/  LOP3.LUT R24, R127, 0x18, RZ, 0xc0, !PT ;  /* 0x000000187f187812 */ /* 0x000fc400078ec0ff */
[----:B------:R-:W-:Y:S01]  /*9b20*/  SHF.R.U32.HI R3, RZ, 0x2, R5 ;  /* 0x00000002ff037819 */ /* 0x000fe20000011605 */
[----:B--2---:R-:W-:Y:S01]  /*9b30*/  @P3 FFMA.FTZ R10, R0, R25, R35 ;  /* 0x00000019000a3223 */ /* 0x004fe20000010023 */
[----:B------:R-:W-:Y:S06]  /*9b40*/  @P5 BRA `(.L_x_4304) ;  /* 0x0000000000385947 */ /* 0x000fec0003800000 */
[----:B------:R-:W-:Y:S01]  /*9b50*/  SHF.R.U32.HI R5, RZ, 0x1, R5 ;  /* 0x00000001ff057819 */ /* 0x000fe20000011605 */
[----:B------:R-:W2:Y:S03]  /*9b60*/  LDCU.64 UR4, c[0x0][0x420] ;  /* 0x00008400ff0477ac */ /* 0x000ea60008000a00 */
        /* <DEDUP_REMOVED lines=8> */
[----:B--2---:R-:W-:-:S04]  /*9bf0*/  LEA R6, P0, R2, UR4, 0x2 ;  /* 0x0000000402067c11 */ /* 0x004fc8000f8010ff */
[----:B------:R-:W-:-:S05]  /*9c00*/  LEA.HI.X R7, R2, UR5, R5, 0x2, P0 ;  /* 0x0000000502077c11 */ /* 0x000fca00080f1405 */
[----:B------:R2:W-:Y:S04]  /*9c10*/  @!P3 STG.E desc[UR16][R6.64], R11 ;  /* 0x0000000b0600b986 */ /* 0x0005e8000c101910 */
[----:B------:R2:W-:Y:S02]  /*9c20*/  @!P2 STG.E desc[UR16][R6.64+0x20], R10 ;  /* 0x0000200a0600a986 */ /* 0x0005e4000c101910 */
.L_x_4304:
[----:B------:R-:W-:Y:S05]  /*9c30*/  BSYNC.RECONVERGENT B0 ;  /* 0x0000000000007941 */ /* 0x000fea0003800200 */
.L_x_4303:
[----:B------:R-:W-:Y:S01]  /*9c40*/  MOV R25, RZ ;  /* 0x000000ff00197202 */ /* 0x000fe20000000f00 */
[----:B------:R-:W4:Y:S01]  /*9c50*/  LDCU.64 UR4, c[0x0][0x410] ;  /* 0x00008200ff0477ac */ /* 0x000f220008000a00 */
[----:B------:R-:W-:Y:S01]  /*9c60*/  @P1 MOV R32, R36 ;  /* 0x0000002400201202 */ /* 0x000fe20000000f00 */
[----:B------:R1:W1:Y:S01]  /*9c70*/  LDS.128 R28, [R133+0x2000] ;  /* 0x00200000851c7984 */ /* 0x0002620000000c00 */
[C---:B------:R-:W-:Y:S01]  /*9c80*/  IADD3 R5, PT, PT, R3.reuse, 0x20, RZ ;  /* 0x0000002003057810 */ /* 0x040fe20007ffe0ff */
[----:B------:R-:W-:Y:S01]  /*9c90*/  IMAD.WIDE.U32 R24, R8, UR6, R24 ;  /* 0x0000000608187c25 */ /* 0x000fe2000f8e0018 */
[----:B------:R-:W-:Y:S01]  /*9ca0*/  ISETP.GE.AND P1, PT, R3, R126, PT ;  /* 0x0000007e0300720c */ /* 0x000fe20003f26270 */
[----:B------:R-:W-:Y:S02]  /*9cb0*/  BSSY.RECONVERGENT B0, `(.L_x_4305) ;  /* 0x0000013000007945 */ /* 0x000fe40003800200 */
[----:B------:R-:W-:Y:S01]  /*9cc0*/  IMAD R0, R9, UR6, R25 ;  /* 0x0000000609007c24 */ /* 0x000fe2000f8e0219 */
[----:B--2---:R-:W-:-:S04]  /*9cd0*/  IADD3 R10, P0, PT, R32, R24, RZ ;  /* 0x00000018200a7210 */ /* 0x004fc80007f1e0ff */
[----:B------:R-:W-:Y:S02]  /*9ce0*/  IADD3.X R11, PT, PT, R27, R0, RZ, P0, !PT ;  /* 0x000000001b0b7210 */ /* 0x000fe400007fe4ff */
[----:B------:R-:W-:Y:S01]  /*9cf0*/  ISETP.GE.AND P0, PT, R5, R126, PT ;  /* 0x0000007e0500720c */ /* 0x000fe20003f06270 */
[----:B------:R2:W1:Y:S01]  /*9d00*/  LDS.128 R24, [R133] ;  /* 0x0000000085187984 */ /* 0x0004620000000c00 */
[----:B----4-:R-:W-:-:S04]  /*9d10*/  IMAD.WIDE.U32 R10, R4, UR4, R10 ;  /* 0x00000004040a7c25 */ /* 0x010fc8000f8e000a */
[----:B------:R-:W-:Y:S02]  /*9d20*/  IMAD R33, R4, UR5, R11 ;  /* 0x0000000504217c24 */ /* 0x000fe4000f8e020b */
[----:B------:R2:W4:Y:S01]  /*9d30*/  LDS.128 R4, [R133+0x1000] ;  /* 0x0010000085047984 */ /* 0x0005220000000c00 */
[----:B------:R-:W-:Y:S05]  /*9d40*/  @P1 BRA `(.L_x_4306) ;  /* 0x0000000000241947 */ /* 0x000fea0003800000 */
        /* <DEDUP_REMOVED lines=9> */
.L_x_4306:
[----:B------:R-:W-:Y:S05]  /*9de0*/  BSYNC.RECONVERGENT B0 ;  /* 0x0000000000007941 */ /* 0x000fea0003800200 */
.L_x_4305:
        /* <DEDUP_REMOVED lines=16> */
.L_x_4307:
        /* <DEDUP_REMOVED lines=9> */
.L_x_5541:


//--------------------- .text._ZN5flash24flash_fwd_splitkv_kernelI23Flash_fwd_kernel_traitsILi96ELi64ELi64ELi4ELb0ELb0EN7cutlass6half_tE19Flash_kernel_traitsILi96ELi64ELi64ELi4ES3_EELb1ELb0ELb1ELb0ELb0ELb0ELb0ELb0EEEvNS_16Flash_fwd_paramsE --------------------------
	.section	.text._ZN5flash24flash_fwd_splitkv_kernelI23Flash_fwd_kernel_traitsILi96ELi64ELi64ELi4ELb0ELb0EN7cutlass6half_tE19Flash_kernel_traitsILi96ELi64ELi64ELi4ES3_EELb1ELb0ELb1ELb0ELb0ELb0ELb0ELb0EEEvNS_16Flash_fwd_paramsE,"ax",@progbits
	.align	128
        .global         _ZN5flash24flash_fwd_splitkv_kernelI23Flash_fwd_kernel_traitsILi96ELi64ELi64ELi4ELb0ELb0EN7cutlass6half_tE19Flash_kernel_traitsILi96ELi64ELi64ELi4ES3_EELb1ELb0ELb1ELb0ELb0ELb0ELb0ELb0EEEvNS_16Flash_fwd_paramsE
        .type           _ZN5flash24flash_fwd_splitkv_kernelI23Flash_fwd_kernel_traitsILi96ELi64ELi64ELi4ELb0ELb0EN7cutlass6half_tE19Flash_kernel_traitsILi96ELi64ELi64ELi4ES3_EELb1ELb0ELb1ELb0ELb0ELb0ELb0ELb0EEEvNS_16Flash_fwd_paramsE,@function
        .size           _ZN5flash24flash_fwd_splitkv_kernelI23Flash_fwd_kernel_traitsILi96ELi64ELi64ELi4ELb0ELb0EN7cutlass6half_tE19Flash_kernel_traitsILi96ELi64ELi64ELi4ES3_EELb1ELb0ELb1ELb0ELb0ELb0ELb0ELb0EEEvNS_16Flash_fwd_paramsE,(.L_x_5542 - _ZN5flash24flash_fwd_splitkv_kernelI23Flash_fwd_kernel_traitsILi96ELi64ELi64ELi4ELb0ELb0EN7cutlass6half_tE19Flash_kernel_traitsILi96ELi64ELi64ELi4ES3_EELb1ELb0ELb1ELb0ELb0ELb0ELb0ELb0EEEvNS_16Flash_fwd_paramsE)
        .other          _ZN5flash24flash_fwd_splitkv_kernelI23Flash_fwd_kernel_traitsILi96ELi64ELi64ELi4ELb0ELb0EN7cutlass6half_tE19Flash_kernel_traitsILi96ELi64ELi64ELi4ES3_EELb1ELb0ELb1ELb0ELb0ELb0ELb0ELb0EEEvNS_16Flash_fwd_paramsE,@"STO_CUDA_ENTRY STV_DEFAULT"
_ZN5flash24flash_fwd_splitkv_kernelI23Flash_fwd_kernel_traitsILi96ELi64ELi64ELi4ELb0ELb0EN7cutlass6half_tE19Flash_kernel_traitsILi96ELi64ELi64ELi4ES3_EELb1ELb0ELb1ELb0ELb0ELb0ELb0ELb0EEEvNS_16Flash_fwd_paramsE:
.text._ZN5flash24flash_fwd_splitkv_kernelI23Flash_fwd_kernel_traitsILi96ELi64ELi64ELi4ELb0ELb0EN7cutlass6half_tE19Flash_kernel_traitsILi96ELi64ELi64ELi4ES3_EELb1ELb0ELb1ELb0ELb0ELb0ELb0ELb0EEEvNS_16Flash_fwd_paramsE:
[----:B------:R-:W-:Y:S08]  /*0000*/  LDC R1, c[0x0][0x37c] ;  /* 0x0000df00ff017b82 */ /* 0x000ff00000000800 */
[----:B------:R-:W1:Y:S01]  /*0010*/  LDC.64 R2, c[0x0][0x460] ;  /* 0x00011800ff027b82 */ /* 0x000e620000000a00 */
[----:B------:R-:W2:Y:S01]  /*0020*/  S2R R131, SR_CTAID.Y ;  /* 0x0000000000837919 */ /* 0x000ea20000002600 */
[----:B------:R-:W3:Y:S01]  /*0030*/  LDCU.64 UR14, c[0x0][0x358] ;  /* 0x00006b00ff0e77ac */ /* 0x000ee20008000a00 */
[----:B------:R-:W-:Y:S01]  /*0040*/  IMAD.MOV.U32 R130, RZ, RZ, -0x1 ;  /* 0xffffffffff827424 */ /* 0x000fe200078e00ff */
[----:B------:R-:W4:Y:S04]  /*0050*/  LDCU.64 UR4, c[0x0][0x478] ;  /* 0x00008f00ff0477ac */ /* 0x000f280008000a00 */
[----:B------:R-:W2:Y:S01]  /*0060*/  LDC.64 R4, c[0x0][0x460] ;  /* 0x00011800ff047b82 */ /* 0x000ea20000000a00 */
[----:B------:R-:W3:Y:S01]  /*0070*/  LDCU.64 UR6, c[0x0][0x470] ;  /* 0x00008e00ff0677ac */ /* 0x000ee20008000a00 */
[----:B-1----:R-:W-:-:S02]  /*0080*/  ISETP.NE.U32.AND P0, PT, R2, RZ, PT ;  /* 0x000000ff0200720c */ /* 0x002fc40003f05070 */
[----:B------:R-:W-:Y:S02]  /*0090*/  ISETP.NE.U32.AND P4, PT, R2, RZ, PT ;  /* 0x000000ff0200720c */ /* 0x000fe40003f85070 */
[C---:B------:R-:W-:Y:S02]  /*00a0*/  ISETP.NE.AND.EX P0, PT, R3.reuse, RZ, PT, P0 ;  /* 0x000000ff0300720c */ /* 0x040fe40003f05300 */
[----:B------:R-:W-:Y:S02]  /*00b0*/  ISETP.NE.AND.EX P4, PT, R3, RZ, PT, P4 ;  /* 0x000000ff0300720c */ /* 0x000fe40003f85340 */
[----:B----4-:R-:W-:Y:S01]  /*00c0*/  ISETP.NE.U32.AND P2, PT, RZ, UR4, PT ;  /* 0x00000004ff007c0c */ /* 0x010fe2000bf45070 */
[C---:B--2---:R-:W-:Y:S01]  /*00d0*/  IMAD.WIDE.U32 R8, R131.reuse, 0x4, R4 ;  /* 0x0000000483087825 */ /* 0x044fe200078e0004 */
[----:B---3--:R-:W-:Y:S01]  /*00e0*/  ISETP.NE.U32.AND P3, PT, RZ, UR6, PT ;  /* 0x00000006ff007c0c */ /* 0x008fe2000bf65070 */
[----:B------:R-:W1:Y:S01]  /*00f0*/  LDC.64 R4, c[0x0][0x468] ;  /* 0x00011a00ff047b82 */ /* 0x000e620000000a00 */
        /* <DEDUP_REMOVED lines=8> */
[----:B------:R-:W4:Y:S01]  /*0180*/  LDCU.U8 UR4, c[0x0][0x532] ;  /* 0x0000a640ff0477ac */ /* 0x000f220008000000 */
[----:B------:R-:W4:Y:S01]  /*0190*/  S2R R21, SR_CTAID.X ;  /* 0x0000000000157919 */ /* 0x000f220000002500 */
[----:B------:R-:W-:-:S02]  /*01a0*/  @P3 IADD3 R14, P1, PT, R7, UR6, RZ ;  /* 0x00000006070e3c10 */ /* 0x000fc4000ff3e0ff */
[C---:B------:R-:W-:Y:S02]  /*01b0*/  @P2 IADD3.X R3, PT, PT, R6.reuse, UR5, RZ, P0, !PT ;  /* 0x0000000506032c10 */ /* 0x040fe400087fe4ff */
[C---:B------:R-:W-:Y:S02]  /*01c0*/  @P3 IADD3.X R15, PT, PT, R6.reuse, UR7, RZ, P1, !PT ;  /* 0x00000007060f3c10 */ /* 0x040fe40008ffe4ff */
[----:B-1----:R-:W-:Y:S01]  /*01d0*/  IADD3 R10, P0, PT, R7, R4, RZ ;  /* 0x00000004070a7210 */ /* 0x002fe20007f1e0ff */
[----:B------:R-:W1:Y:S02]  /*01e0*/  @!P4 LDC R17, c[0x0][0x434] ;  /* 0x00010d00ff11cb82 */ /* 0x000e640000000800 */
[----:B------:R1:W5:Y:S02]  /*01f0*/  @P3 LDG.E R0, desc[UR14][R14.64] ;  /* 0x0000000e0e003981 */ /* 0x000364000c1e1900 */
[----:B------:R-:W-:Y:S01]  /*0200*/  IMAD.X R11, R6, 0x1, R5, P0 ;  /* 0x00000001060b7824 */ /* 0x000fe200000e0605 */
[C---:B------:R-:W-:Y:S01]  /*0210*/  ISETP.NE.U32.AND P0, PT, R4.reuse, RZ, PT ;  /* 0x000000ff0400720c */ /* 0x040fe20003f05070 */
[----:B------:R1:W5:Y:S01]  /*0220*/  @P2 LDG.E R87, desc[UR14][R2.64] ;  /* 0x0000000e02572981 */ /* 0x000362000c1e1900 */
[----:B------:R-:W-:-:S02]  /*0230*/  ISETP.EQ.U32.AND P3, PT, R4, RZ, PT ;  /* 0x000000ff0400720c */ /* 0x000fc40003f62070 */
[C---:B------:R-:W-:Y:S01]  /*0240*/  ISETP.NE.AND.EX P0, PT, R5.reuse, RZ, PT, P0 ;  /* 0x000000ff0500720c */ /* 0x040fe20003f05300 */
[----:B---3--:R-:W3:Y:S01]  /*0250*/  @!P2 LDC R8, c[0x0][0x43c] ;  /* 0x00010f00ff08ab82 */ /* 0x008ee20000000800 */
[----:B----4-:R-:W-:Y:S01]  /*0260*/  ISETP.NE.AND P1, PT, RZ, UR4, PT ;  /* 0x00000004ff007c0c */ /* 0x010fe2000bf25270 */
[----:B------:R-:W4:Y:S01]  /*0270*/  S2R R138, SR_CTAID.Z ;  /* 0x00000000008a7919 */ /* 0x000f220000002700 */
[----:B------:R-:W-:Y:S02]  /*0280*/  IMAD.MOV.U32 R9, RZ, RZ, -0x1 ;  /* 0xffffffffff097424 */ /* 0x000fe400078e00ff */
[----:B------:R-:W-:-:S07]  /*0290*/  ISETP.EQ.OR.EX P3, PT, R5, RZ, !P1, P3 ;  /* 0x000000ff0500720c */ /* 0x000fce0004f62730 */
[----:B------:R-:W1:Y:S01]  /*02a0*/  @!P0 LDC R5, c[0x0][0x438] ;  /* 0x00010e00ff058b82 */ /* 0x000e620000000800 */
[----:B------:R-:W-:-:S05]  /*02b0*/  IMAD.SHL.U32 R132, R21, 0x40, RZ ;  /* 0x0000004015847824 */ /* 0x000fca00078e00ff */
[----:B------:R1:W5:Y:S02]  /*02c0*/  @!P3 LDG.E R9, desc[UR14][R10.64] ;  /* 0x0000000e0a09b981 */ /* 0x000364000c1e1900 */
[----:B------:R-:W1:Y:S01]  /*02d0*/  @!P2 LDC.64 R2, c[0x0][0x488] ;  /* 0x00012200ff02ab82 */ /* 0x000e620000000a00 */
[----:B--2---:R-:W-:-:S05]  /*02e0*/  @P4 IMAD.IADD R17, R13, 0x1, -R130 ;  /* 0x000000010d114824 */ /* 0x004fca00078e0a82 */
[----:B-1----:R-:W-:Y:S01]  /*02f0*/  ISETP.GT.AND P3, PT, R17, R132, PT ;  /* 0x000000841100720c */ /* 0x002fe20003f64270 */
[----:B---34-:R-:W-:-:S12]  /*0300*/  @!P0 BRA `(.L_x_4308) ;  /* 0x00000000000c8947 */ /* 0x018fd80003800000 */
[----:B------:R-:W2:Y:S02]  /*0310*/  @P1 LDG.E R4, desc[UR14][R10.64+0x4] ;  /* 0x0000040e0a041981 */ /* 0x000ea4000c1e1900 */
[----:B--2--5:R-:W-:-:S06]  /*0320*/  @P1 IADD3 R5, PT, PT, R4, -R9, RZ ;  /* 0x8000000904051210 */ /* 0x024fcc0007ffe0ff */
[----:B------:R1:W5:Y:S02]  /*0330*/  @!P1 LDG.E R5, desc[UR14][R10.64] ;  /* 0x0000000e0a059981 */ /* 0x000364000c1e1900 */
.L_x_4308:
[----:B------:R-:W-:Y:S01]  /*0340*/  @!P2 ISETP.NE.U32.AND P0, PT, R2, RZ, PT ;  /* 0x000000ff0200a20c */ /* 0x000fe20003f05070 */
[----:B------:R-:W-:-:S12]  /*0350*/  @!P3 EXIT ;  /* 0x000000000000b94d */ /* 0x000fd80003800000 */
[----:B------:R-:W2:Y:S01]  /*0360*/  LDCU UR5, c[0x0][0x438] ;  /* 0x00008700ff0577ac */ /* 0x000ea20008000800 */
[----:B------:R-:W-:Y:S01]  /*0370*/  @!P2 ISETP.NE.AND.EX P0, PT, R3, RZ, PT, P0 ;  /* 0x000000ff0300a20c */ /* 0x000fe20003f05300 */
[----:B-----5:R-:W-:Y:S01]  /*0380*/  @P2 IMAD.IADD R87, R87, 0x1, -R0 ;  /* 0x0000000157572824 */ /* 0x020fe200078e0a00 */
[----:B------:R-:W3:Y:S02]  /*0390*/  LDCU UR16, c[0x0][0x508] ;  /* 0x0000a100ff1077ac */ /* 0x000ee40008000800 */
[----:B------:R-:W-:Y:S01]  /*03a0*/  @!P2 SEL R8, R8, RZ, P0 ;  /* 0x000000ff0808a207 */ /* 0x000fe20000000000 */
[----:B------:R-:W-:-:S03]  /*03b0*/  VIADD R2, R21, 0x1 ;  /* 0x0000000115027836 */ /* 0x000fc60000000000 */
[----:B------:R-:W-:Y:S01]  /*03c0*/  @!P2 IADD3 R87, PT, PT, R8, R5, -R0 ;  /* 0x000000050857a210 */ /* 0x000fe20007ffe800 */
[----:B------:R-:W-:Y:S01]  /*03d0*/  IMAD R2, R2, 0x40, -R17 ;  /* 0x0000004002027824 */ /* 0x000fe200078e0a11 */
[----:B------:R-:W4:Y:S03]  /*03e0*/  S2R R5, SR_TID.X ;  /* 0x0000000000057919 */ /* 0x000f260000002100 */
[----:B-1----:R-:W-:Y:S01]  /*03f0*/  VIADD R11, R87, 0x3f ;  /* 0x0000003f570b7836 */ /* 0x002fe20000000000 */
[----:B--2---:R-:W-:-:S04]  /*0400*/  UIADD3 UR5, UPT, UPT, UR5, 0x3f, URZ ;  /* 0x0000003f05057890 */ /* 0x004fc8000fffe0ff */
[----:B------:R-:W-:Y:S02]  /*0410*/  SHF.R.S32.HI R4, RZ, 0x1f, R11 ;  /* 0x0000001fff047819 */ /* 0x000fe4000001140b */
[----:B---3--:R-:W-:Y:S01]  /*0420*/  IADD3 R3, PT, PT, R11, UR16, R2 ;  /* 0x000000100b037c10 */ /* 0x008fe2000fffe002 */
        /* <DEDUP_REMOVED lines=10> */
[----:B----4-:R-:W-:Y:S05]  /*04d0*/  @P0 BRA `(.L_x_4309) ;  /* 0x00000004003c0947 */ /* 0x010fea0003800000 */
        /* <DEDUP_REMOVED lines=9> */
[----:B------:R-:W-:-:S02]  /*0570*/  IADD3 R13, PT, PT, R5, 0x20, RZ ;  /* 0x00000020050d7810 */ /* 0x000fc40007ffe0ff */
[----:B------:R-:W-:-:S05]  /*0580*/  LOP3.LUT R12, R8, 0x20, RZ, 0xfc, !PT ;  /* 0x00000020080c7812 */ /* 0x000fca00078efcff */
[----:B------:R-:W4:Y:S01]  /*0590*/  @!P0 LDC.64 R6, c[0x0][0x400] ;  /* 0x00010000ff068b82 */ /* 0x000f220000000a00 */
[----:B-1----:R-:W-:-:S04]  /*05a0*/  @P0 IMAD.WIDE.U32 R10, R130, R2, RZ ;  /* 0x00000002820a0225 */ /* 0x002fc800078e00ff */
[C---:B----4-:R-:W-:Y:S01]  /*05b0*/  @!P0 IMAD.WIDE.U32 R14, R131.reuse, R6, RZ ;  /* 0x00000006830e8225 */ /* 0x050fe200078e00ff */
[----:B------:R-:W-:Y:S02]  /*05c0*/  @P0 MOV R14, R10 ;  /* 0x0000000a000e0202 */ /* 0x000fe40000000f00 */
[----:B------:R-:W-:Y:S01]  /*05d0*/  LOP3.LUT R10, R8, 0x40, RZ, 0xfc, !PT ;  /* 0x00000040080a7812 */ /* 0x000fe200078efcff */
[----:B------:R-:W-:Y:S02]  /*05e0*/  @!P0 IMAD R4, R131, R7, R15 ;  /* 0x0000000783048224 */ /* 0x000fe400078e020f */
[----:B------:R-:W-:-:S04]  /*05f0*/  IMAD.WIDE.U32 R6, R132, R2, R8 ;  /* 0x0000000284067225 */ /* 0x000fc800078e0008 */
[-C--:B------:R-:W-:Y:S01]  /*0600*/  @P0 IMAD R4, R130, R3.reuse, R11 ;  /* 0x0000000382040224 */ /* 0x080fe200078e020b */
[----:B------:R-:W-:Y:S01]  /*0610*/  IADD3 R14, P0, PT, R14, R6, RZ ;  /* 0x000000060e0e7210 */ /* 0x000fe20007f1e0ff */
[----:B------:R-:W-:Y:S02]  /*0620*/  IMAD R11, R132, R3, R7 ;  /* 0x00000003840b7224 */ /* 0x000fe400078e0207 */
[----:B------:R-:W1:Y:S02]  /*0630*/  LDC R7, c[0x0][0x434] ;  /* 0x00010d00ff077b82 */ /* 0x000e640000000800 */
[----:B------:R-:W-:Y:S01]  /*0640*/  IMAD.X R15, R4, 0x1, R11, P0 ;  /* 0x00000001040f7824 */ /* 0x000fe200000e060b */
[----:B------:R-:W-:Y:S01]  /*0650*/  IADD3 R4, PT, PT, -R132, R17, RZ ;  /* 0x0000001184047210 */ /* 0x000fe20007ffe1ff */
[----:B--2---:R-:W-:-:S03]  /*0660*/  IMAD.WIDE.U32 R14, R138, UR4, R14 ;  /* 0x000000048a0e7c25 */ /* 0x004fc6000f8e000e */
        /* <DEDUP_REMOVED lines=17> */
.L_x_4311:
[----:B------:R-:W-:Y:S05]  /*0780*/  BSYNC.RECONVERGENT B0 ;  /* 0x0000000000007941 */ /* 0x000fea0003800200 */
.L_x_4310:
        /* <DEDUP_REMOVED lines=19> */
.L_x_4313:
[----:B------:R-:W-:Y:S05]  /*08c0*/  BSYNC.RECONVERGENT B0 ;  /* 0x0000000000007941 */ /* 0x000fea0003800200 */
.L_x_4312:
        /* <DEDUP_REMOVED lines=16> */
.L_x_4309:
        /* <DEDUP_REMOVED lines=11> */
.L_x_4314:
        /* <DEDUP_REMOVED lines=52> */
[----:B------:R-:W-:Y:S01]  /*0dc0*/  IMAD.HI.U32 R7, R7, R4, R6 ;  /* 0x0000000407077227 */ /* 0x000fe200078e0006 */
[----:B----4-:R-:W-:-:S03]  /*0dd0*/  MOV R6, UR10 ;  /* 0x0000000a00067c02 */ /* 0x010fc60008000f00 */
        /* <DEDUP_REMOVED lines=15> */
[----:B------:R-:W-:Y:S01]  /*0ed0*/  IMAD R8, R3, R6, RZ ;  /* 0x0000000603087224 */ /* 0x000fe200078e02ff */
        /* <DEDUP_REMOVED lines=9> */
[----:B------:R-:W-:Y:S01]  /*0f70*/  MOV R18, R12 ;  /* 0x0000000c00127202 */ /* 0x000fe20000000f00 */
[-C--:B------:R-:W-:Y:S01]  /*0f80*/  IMAD R12, R3, R92.reuse, RZ ;  /* 0x0000005c030c7224 */ /* 0x080fe200078e02ff */
[----:B------:R-:W-:Y:S02]  /*0f90*/  IADD3 R11, PT, PT, R11, R7, RZ ;  /* 0x000000070b0b7210 */ /* 0x000fe40007ffe0ff */
[----:B------:R-:W-:Y:S01]  /*0fa0*/  MOV R7, UR11 ;  /* 0x0000000b00077c02 */ /* 0x000fe20008000f00 */
[C---:B------:R-:W-:Y:S02]  /*0fb0*/  IMAD R12, R14.reuse, R93, R12 ;  /* 0x0000005d0e0c7224 */ /* 0x040fe400078e020c */
[----:B------:R-:W-:-:S04]  /*0fc0*/  IMAD.WIDE.U32 R18, R14, R92, R18 ;  /* 0x0000005c0e127225 */ /* 0x000fc800078e0012 */
[C---:B------:R-:W-:Y:S01]  /*0fd0*/  IMAD R8, R14.reuse, R7, R8 ;  /* 0x000000070e087224 */ /* 0x040fe200078e0208 */
[----:B------:R-:W-:Y:S01]  /*0fe0*/  IADD3 R13, PT, PT, R19, R12, RZ ;  /* 0x0000000c130d7210 */ /* 0x000fe20007ffe0ff */
[----:B------:R-:W-:Y:S01]  /*0ff0*/  IMAD.WIDE.U32 R14, R14, R6, R10 ;  /* 0x000000060e0e7225 */ /* 0x000fe200078e000a */
[----:B------:R-:W-:Y:S02]  /*1000*/  SHF.R.S32.HI R11, RZ, 0x1f, R2 ;  /* 0x0000001fff0b7819 */ /* 0x000fe40000011402 */
[----:B------:R-:W-:Y:S01]  /*1010*/  MOV R12, R18 ;  /* 0x00000012000c7202 */ /* 0x000fe20000000f00 */
[----:B------:R-:W-:Y:S01]  /*1020*/  IMAD.IADD R9, R15, 0x1, R8 ;  /* 0x000000010f097824 */ /* 0x000fe200078e0208 */
[----:B------:R-:W-:Y:S01]  /*1030*/  MOV R8, R14 ;  /* 0x0000000e00087202 */ /* 0x000fe20000000f00 */
[C---:B-1----:R-:W-:Y:S02]  /*1040*/  IMAD R3, R11.reuse, UR4, RZ ;  /* 0x000000040b037c24 */ /* 0x042fe4000f8e02ff */
[----:B------:R-:W-:-:S02]  /*1050*/  IMAD R11, R11, UR6, RZ ;  /* 0x000000060b0b7c24 */ /* 0x000fc4000f8e02ff */
        /* <DEDUP_REMOVED lines=8> */
.L_x_4315:
        /* <DEDUP_REMOVED lines=15> */
.L_x_4317:
[----:B------:R-:W2:Y:S01]  /*11d0*/  LDC.64 R92, c[0x0][0x3b8] ;  /* 0x0000ee00ff5c7b82 */ /* 0x000ea20000000a00 */
[----:B------:R-:W-:-:S05]  /*11e0*/  IADD3 R6, PT, PT, R0, R9, RZ ;  /* 0x0000000900067210 */ /* 0x000fca0007ffe0ff */
[C---:B--2---:R-:W-:Y:S02]  /*11f0*/  IMAD R13, R6.reuse, R93, RZ ;  /* 0x0000005d060d7224 */ /* 0x044fe400078e02ff */
[----:B------:R-:W-:-:S05]  /*1200*/  IMAD.WIDE.U32 R6, R6, R92, RZ ;  /* 0x0000005c06067225 */ /* 0x000fca00078e00ff */
[----:B------:R-:W-:Y:S02]  /*1210*/  IADD3 R13, PT, PT, R7, R13, RZ ;  /* 0x0000000d070d7210 */ /* 0x000fe40007ffe0ff */
[----:B------:R-:W-:Y:S02]  /*1220*/  MOV R12, R6 ;  /* 0x00000006000c7202 */ /* 0x000fe40000000f00 */
.L_x_4318:
        /* <DEDUP_REMOVED lines=13> */
[----:B------:R-:W-:Y:S06]  /*1300*/  BRA `(.L_x_4320) ;  /* 0x0000000000187947 */ /* 0x000fec0003800000 */
.L_x_4319:
[----:B------:R-:W2:Y:S01]  /*1310*/  LDC.64 R6, c[0x0][0x3c0] ;  /* 0x0000f000ff067b82 */ /* 0x000ea20000000a00 */
[----:B------:R-:W-:-:S05]  /*1320*/  IADD3 R0, PT, PT, R0, R9, RZ ;  /* 0x0000000900007210 */ /* 0x000fca0007ffe0ff */
[C---:B--2---:R-:W-:Y:S02]  /*1330*/  IMAD R15, R0.reuse, R7, RZ ;  /* 0x00000007000f7224 */ /* 0x044fe400078e02ff */
[----:B-1---5:R-:W-:-:S05]  /*1340*/  IMAD.WIDE.U32 R2, R0, R6, RZ ;  /* 0x0000000600027225 */ /* 0x022fca00078e00ff */
[----:B------:R-:W-:Y:S02]  /*1350*/  IADD3 R15, PT, PT, R3, R15, RZ ;  /* 0x0000000f030f7210 */ /* 0x000fe40007ffe0ff */
[----:B------:R-:W-:-:S07]  /*1360*/  MOV R14, R2 ;  /* 0x00000002000e7202 */ /* 0x000fce0000000f00 */
.L_x_4320:
        /* <DEDUP_REMOVED lines=28> */
[C---:B------:R-:W-:Y:S01]  /*1530*/  IMAD R13, R0.reuse, R93, R13 ;  /* 0x0000005d000d7224 */ /* 0x040fe200078e020d */
[----:B------:R-:W-:Y:S01]  /*1540*/  @!P0 LOP3.LUT R4, RZ, R11, RZ, 0x33, !PT ;  /* 0x0000000bff048212 */ /* 0x000fe200078e33ff */
[----:B------:R-:W-:-:S04]  /*1550*/  IMAD.WIDE.U32 R10, R0, R6, R14 ;  /* 0x00000006000a7225 */ /* 0x000fc800078e000e */
[----:B------:R-:W-:Y:S01]  /*1560*/  IMAD R15, R0, R7, R11 ;  /* 0x00000007000f7224 */ /* 0x000fe200078e020b */
[----:B------:R-:W-:Y:S01]  /*1570*/  SHF.R.S32.HI R11, RZ, 0x1f, R4 ;  /* 0x0000001fff0b7819 */ /* 0x000fe20000011404 */
[----:B--2---:R-:W-:Y:S01]  /*1580*/  IMAD.WIDE.U32 R12, R4, R2, R12 ;  /* 0x00000002040c7225 */ /* 0x004fe200078e000c */
[----:B------:R-:W-:-:S03]  /*1590*/  MOV R14, R10 ;  /* 0x0000000a000e7202 */ /* 0x000fc60000000f00 */
[C---:B-1----:R-:W-:Y:S02]  /*15a0*/  IMAD R0, R11.reuse, R8, RZ ;  /* 0x000000080b007224 */ /* 0x042fe400078e02ff */
[----:B------:R-:W-:Y:S02]  /*15b0*/  IMAD R11, R11, R2, RZ ;  /* 0x000000020b0b7224 */ /* 0x000fe400078e02ff */
[----:B------:R-:W-:-:S04]  /*15c0*/  IMAD.WIDE.U32 R14, R4, R8, R14 ;  /* 0x00000008040e7225 */ /* 0x000fc800078e000e */
[C---:B------:R-:W-:Y:S02]  /*15d0*/  IMAD R0, R4.reuse, R9, R0 ;  /* 0x0000000904007224 */ /* 0x040fe400078e0200 */
[----:B------:R-:W-:Y:S01]  /*15e0*/  IMAD R3, R4, R3, R11 ;  /* 0x0000000304037224 */ /* 0x000fe200078e020b */
[----:B------:R-:W-:Y:S01]  /*15f0*/  MOV R4, R12 ;  /* 0x0000000c00047202 */ /* 0x000fe20000000f00 */
[----:B------:R-:W-:-:S03]  /*1600*/  IMAD.IADD R11, R15, 0x1, R0 ;  /* 0x000000010f0b7824 */ /* 0x000fc600078e0200 */
[----:B------:R-:W-:-:S07]  /*1610*/  IADD3 R0, PT, PT, R13, R3, RZ ;  /* 0x000000030d007210 */ /* 0x000fce0007ffe0ff */
.L_x_4316:
        /* <DEDUP_REMOVED lines=14> */
[C---:B------:R-:W-:Y:S01]  /*1700*/  LOP3.LUT R13, R12.reuse, 0xc0, RZ, 0xc0, !PT ;  /* 0x000000c00c0d7812 */ /* 0x040fe200078ec0ff */
[----:B------:R-:W-:Y:S01]  /*1710*/  IMAD.MOV.U32 R19, RZ, RZ, RZ ;  /* 0x000000ffff137224 */ /* 0x000fe200078e00ff */
[----:B------:R-:W-:Y:S01]  /*1720*/  LOP3.LUT R85, R12, 0x120, RZ, 0xc0, !PT ;  /* 0x000001200c557812 */ /* 0x000fe200078ec0ff */
[----:B------:R-:W-:Y:S01]  /*1730*/  IMAD.X R15, RZ, RZ, R11, P1 ;  /* 0x000000ffff0f7224 */ /* 0x000fe200008e060b */
[----:B------:R-:W-:Y:S01]  /*1740*/  LOP3.LUT R10, R13, 0x18, R10, 0xf8, !PT ;  /* 0x000000180d0a7812 */ /* 0x000fe200078ef80a */
[----:B------:R-:W-:Y:S01]  /*1750*/  IMAD.WIDE.U32 R20, R21, 0x40, R18 ;  /* 0x0000004015147825 */ /* 0x000fe200078e0012 */
[C---:B------:R-:W-:Y:S01]  /*1760*/  LOP3.LUT R120, R134.reuse, 0x20, RZ, 0xfc, !PT ;  /* 0x0000002086787812 */ /* 0x040fe200078efcff */
[----:B------:R-:W1:Y:S01]  /*1770*/  @P0 LDC.64 R2, c[0x0][0x3b0] ;  /* 0x0000ec00ff020b82 */ /* 0x000e620000000a00 */
[----:B------:R-:W-:Y:S01]  /*1780*/  LOP3.LUT R119, R134, 0x40, RZ, 0xfc, !PT ;  /* 0x0000004086777812 */ /* 0x000fe200078efcff */
[----:B------:R-:W-:-:S04]  /*1790*/  IMAD.WIDE.U32 R14, R18, R6, R14 ;  /* 0x00000006120e7225 */ /* 0x000fc800078e000e */
[----:B------:R-:W-:Y:S01]  /*17a0*/  IMAD R125, R18, R7, R15 ;  /* 0x00000007127d7224 */ /* 0x000fe200078e020f */
[----:B------:R-:W-:Y:S01]  /*17b0*/  SHF.R.U32.HI R15, RZ, 0x1, R5 ;  /* 0x00000001ff0f7819 */ /* 0x000fe20000011605 */
[----:B------:R-:W-:Y:S02]  /*17c0*/  IMAD.SHL.U32 R11, R5, 0x10, RZ ;  /* 0x00000010050b7824 */ /* 0x000fe400078e00ff */
[----:B-----5:R-:W-:-:S04]  /*17d0*/  @!P0 IMAD.WIDE.U32 R22, R131, R8, RZ ;  /* 0x0000000883168225 */ /* 0x020fc800078e00ff */
[----:B------:R-:W-:Y:S01]  /*17e0*/  @!P0 IMAD.MOV.U32 R8, RZ, RZ, R22 ;  /* 0x000000ffff088224 */ /* 0x000fe200078e0016 */
[----:B------:R-:W-:Y:S01]  /*17f0*/  IADD3 R22, P2, PT, R134, R4, RZ ;  /* 0x0000000486167210 */ /* 0x000fe20007f5e0ff */
[----:B------:R-:W-:Y:S02]  /*1800*/  @!P0 IMAD R9, R131, R9, R23 ;  /* 0x0000000983098224 */ /* 0x000fe400078e0217 */
[----:B-1----:R-:W-:Y:S01]  /*1810*/  @P0 IMAD.WIDE.U32 R24, R130, R2, RZ ;  /* 0x0000000282180225 */ /* 0x002fe200078e00ff */
[----:B------:R-:W-:Y:S02]  /*1820*/  LOP3.LUT R2, R133, 0xd8, RZ, 0xc0, !PT ;  /* 0x000000d885027812 */ /* 0x000fe400078ec0ff */
[----:B------:R-:W-:Y:S01]  /*1830*/  IADD3.X R23, PT, PT, RZ, R0, RZ, P2, !PT ;  /* 0x00000000ff177210 */ /* 0x000fe200017fe4ff */
[----:B------:R-:W-:Y:S01]  /*1840*/  @P0 IMAD.MOV.U32 R8, RZ, RZ, R24 ;  /* 0x000000ffff080224 */ /* 0x000fe200078e0018 */
[----:B------:R-:W-:Y:S01]  /*1850*/  LOP3.LUT R0, R2, 0x18, R5, 0x78, !PT ;  /* 0x0000001802007812 */ /* 0x000fe200078e7805 */
[----:B------:R-:W-:-:S02]  /*1860*/  @P0 IMAD R9, R130, R3, R25 ;  /* 0x0000000382090224 */ /* 0x000fc400078e0219 */
[----:B------:R-:W-:Y:S01]  /*1870*/  IMAD.WIDE.U32 R22, R18, R92, R22 ;  /* 0x0000005c12167225 */ /* 0x000fe200078e0016 */
[----:B------:R-:W-:Y:S02]  /*1880*/  IADD3 R2, P0, PT, R134, R8, RZ ;  /* 0x0000000886027210 */ /* 0x000fe40007f1e0ff */
[----:B------:R-:W-:Y:S01]  /*1890*/  LOP3.LUT R133, R0, 0x1f20, R133, 0xf8, !PT ;  /* 0x00001f2000857812 */ /* 0x000fe200078ef885 */
[----:B------:R-:W-:Y:S01]  /*18a0*/  IMAD R121, R18, R93, R23 ;  /* 0x0000005d12797224 */ /* 0x000fe200078e0217 */
[----:B----4-:R-:W-:Y:S01]  /*18b0*/  LEA R122, P1, R22, UR10, 0x1 ;  /* 0x0000000a167a7c11 */ /* 0x010fe2000f8208ff */
[----:B------:R-:W-:Y:S01]  /*18c0*/  IMAD.X R3, RZ, RZ, R9, P0 ;  /* 0x000000ffff037224 */ /* 0x000fe200000e0609 */
[----:B------:R-:W-:Y:S02]  /*18d0*/  LEA R124, P0, R14, UR6, 0x1 ;  /* 0x000000060e7c7c11 */ /* 0x000fe4000f8008ff */
[----:B------:R-:W-:Y:S01]  /*18e0*/  LEA.HI.X R121, R22, UR11, R121, 0x1, P1 ;  /* 0x0000000b16797c11 */ /* 0x000fe200088f0c79 */
[----:B---3--:R-:W-:Y:S01]  /*18f0*/  IMAD.WIDE.U32 R2, R138, UR4, R2 ;  /* 0x000000048a027c25 */ /* 0x008fe2000f8e0002 */
[----:B------:R-:W-:Y:S01]  /*1900*/  LEA.HI.X R125, R14, UR7, R125, 0x1, P0 ;  /* 0x000000070e7d7c11 */ /* 0x000fe200080f0c7d */
[----:B------:R-:W-:Y:S01]  /*1910*/  UMOV UR4, 0x400 ;  /* 0x0000040000047882 */ /* 0x000fe20000000000 */
[----:B------:R-:W-:Y:S01]  /*1920*/  ISETP.GE.AND P0, PT, R18, R118, PT ;  /* 0x000000761200720c */ /* 0x000fe20003f06270 */
[----:B--2---:R-:W-:Y:S01]  /*1930*/  ULEA UR4, UR12, UR4, 0x18 ;  /* 0x000000040c047291 */ /* 0x004fe2000f8ec0ff */
[----:B------:R-:W-:-:S05]  /*1940*/  IMAD R23, R138, UR5, R3 ;  /* 0x000000058a177c24 */ /* 0x000fca000f8e0203 */
[----:B------:R-:W-:-:S06]  /*1950*/  LEA R133, R133, UR4, 0x1 ;  /* 0x0000000485857c11 */ /* 0x000fcc000f8e08ff */
        /* <DEDUP_REMOVED lines=30> */
.L_x_4323:
[----:B------:R2:W-:Y:S02]  /*1b40*/  STS.128 [R133+0x2000], RZ ;  /* 0x002000ff85007388 */ /* 0x0005e40000000c00 */
.L_x_4322:
[----:B------:R-:W-:Y:S05]  /*1b50*/  BSYNC.RECONVERGENT B0 ;  /* 0x0000000000007941 */ /* 0x000fea0003800200 */
.L_x_4321:
[----:B------:R-:W-:Y:S01]  /*1b60*/  IADD3 R13, PT, PT, R18, 0x20, RZ ;  /* 0x00000020120d7810 */ /* 0x000fe20007ffe0ff */
[----:B------:R-:W-:Y:S03]  /*1b70*/  BSSY.RECONVERGENT B0, `(.L_x_4324) ;  /* 0x0000024000007945 */ /* 0x000fe60003800200 */
[----:B------:R-:W-:-:S13]  /*1b80*/  ISETP.GE.AND P0, PT, R13, R118, PT ;  /* 0x000000760d00720c */ /* 0x000fda0003f06270 */
[----:B------:R-:W-:Y:S05]  /*1b90*/  @P0 BRA `(.L_x_4325) ;  /* 0x0000000000840947 */ /* 0x000fea0003800000 */
[----:B------:R-:W4:Y:S01]  /*1ba0*/  LDCU.64 UR10, c[0x0][0x3b0] ;  /* 0x00007600ff0a77ac */ /* 0x000f220008000a00 */
[----:B------:R-:W-:Y:S01]  /*1bb0*/  IADD3 R0, P0, PT, R20, 0x20, RZ ;  /* 0x0000002014007810 */ /* 0x000fe20007f1e0ff */
[----:B-1-3--:R-:W-:Y:S01]  /*1bc0*/  IMAD.MOV.U32 R8, RZ, RZ, R2 ;  /* 0x000000ffff087224 */ /* 0x00afe200078e0002 */
[----:B------:R-:W-:Y:S01]  /*1bd0*/  MOV R9, R23 ;  /* 0x0000001700097202 */ /* 0x000fe20000000f00 */
[----:B------:R-:W1:Y:S02]  /*1be0*/  LDCU UR5, c[0x0][0x440] ;  /* 0x00008800ff0577ac */ /* 0x000e640008000800 */
[----:B------:R-:W-:Y:S01]  /*1bf0*/  IMAD.X R3, RZ, RZ, R21, P0 ;  /* 0x000000ffff037224 */ /* 0x000fe200000e0615 */
[----:B------:R-:W3:Y:S03]  /*1c00*/  LDCU.64 UR6, c[0x0][0x380] ;  /* 0x00007000ff0677ac */ /* 0x000ee60008000a00 */
[----:B----4-:R-:W-:-:S02]  /*1c10*/  IMAD R3, R3, UR10, RZ ;  /* 0x0000000a03037c24 */ /* 0x010fc4000f8e02ff */
[----:B------:R-:W-:Y:S01]  /*1c20*/  IMAD.WIDE.U32 R8, R0, UR10, R8 ;  /* 0x0000000a00087c25 */ /* 0x000fe2000f8e0008 */
[----:B-1----:R-:W-:-:S03]  /*1c30*/  ISETP.GE.AND P1, PT, R134, UR5, PT ;  /* 0x0000000586007c0c */ /* 0x002fc6000bf26270 */
        /* <DEDUP_REMOVED lines=22> */
.L_x_4326:
[----:B------:R3:W-:Y:S02]  /*1da0*/  STS.128 [R133+0x2800], RZ ;  /* 0x002800ff85007388 */ /* 0x0007e40000000c00 */
.L_x_4325:
[----:B------:R-:W-:Y:S05]  /*1db0*/  BSYNC.RECONVERGENT B0 ;  /* 0x0000000000007941 */ /* 0x000fea0003800200 */
.L_x_4324:
[----:B-1--4-:R-:W-:Y:S01]  /*1dc0*/  IMAD.SHL.U32 R3, R94, 0x40, RZ ;  /* 0x000000405e037824 */ /* 0x012fe200078e00ff */
[----:B------:R-:W-:Y:S04]  /*1dd0*/  BSSY.RECONVERGENT B0, `(.L_x_4327) ;  /* 0x000001e000007945 */ /* 0x000fe80003800200 */
[----:B------:R-:W-:-:S05]  /*1de0*/  IADD3 R4, PT, PT, R3, -0x40, RZ ;  /* 0xffffffc003047810 */ /* 0x000fca0007ffe0ff */
[----:B------:R-:W-:-:S05]  /*1df0*/  IMAD.IADD R14, R87, 0x1, -R4 ;  /* 0x00000001570e7824 */ /* 0x000fca00078e0a04 */
[----:B------:R-:W-:-:S13]  /*1e00*/  ISETP.GE.AND P4, PT, R18, R14, PT ;  /* 0x0000000e1200720c */ /* 0x000fda0003f86270 */
[----:B------:R-:W-:Y:S05]  /*1e10*/  @P4 BRA `(.L_x_4328) ;  /* 0x0000000000644947 */ /* 0x000fea0003800000 */
[----:B------:R-:W1:Y:S02]  /*1e20*/  LDCU UR5, c[0x0][0x440] ;  /* 0x00008800ff0577ac */ /* 0x000e640008000800 */
[----:B-1----:R-:W-:Y:S02]  /*1e30*/  ISETP.GE.AND P1, PT, R134, UR5, PT ;  /* 0x0000000586007c0c */ /* 0x002fe4000bf26270 */
[----:B------:R-:W-:-:S11]  /*1e40*/  ISETP.GE.AND P0, PT, R120, UR5, PT ;  /* 0x0000000578007c0c */ /* 0x000fd6000bf06270 */
[----:B---3--:R-:W-:Y:S02]  /*1e50*/  @!P1 IMAD.MOV.U32 R8, RZ, RZ, R122 ;  /* 0x000000ffff089224 */ /* 0x008fe400078e007a */
        /* <DEDUP_REMOVED lines=20> */
.L_x_4329:
[----:B------:R4:W-:Y:S02]  /*1fa0*/  STS.128 [R133+0x5000], RZ ;  /* 0x005000ff85007388 */ /* 0x0009e40000000c00 */
.L_x_4328:
[----:B------:R-:W-:Y:S05]  /*1fb0*/  BSYNC.RECONVERGENT B0 ;  /* 0x0000000000007941 */ /* 0x000fea0003800200 */
.L_x_4327:
[----:B-1-3--:R-:W1:Y:S01]  /*1fc0*/  LDC.64 R8, c[0x0][0x538] ;  /* 0x00014e00ff087b82 */ /* 0x00ae620000000a00 */
[----:B------:R-:W-:Y:S01]  /*1fd0*/  ISETP.GE.AND P0, PT, R13, R14, PT ;  /* 0x0000000e0d00720c */ /* 0x000fe20003f06270 */
[----:B------:R-:W-:Y:S01]  /*1fe0*/  BSSY.RECONVERGENT B0, `(.L_x_4330) ;  /* 0x0000019000007945 */ /* 0x000fe20003800200 */
[C---:B------:R-:W-:Y:S01]  /*1ff0*/  SHF.L.U64.HI R126, R92.reuse, 0x5, R93 ;  /* 0x000000055c7e7819 */ /* 0x040fe2000001025d */
[----:B------:R-:W-:-:S10]  /*2000*/  IMAD.SHL.U32 R127, R92, 0x20, RZ ;  /* 0x000000205c7f7824 */ /* 0x000fd400078e00ff */
[----:B------:R-:W-:Y:S05]  /*2010*/  @P0 BRA `(.L_x_4331) ;  /* 0x0000000000540947 */ /* 0x000fea0003800000 */
[----:B------:R-:W3:Y:S01]  /*2020*/  LDCU UR5, c[0x0][0x440] ;  /* 0x00008800ff0577ac */ /* 0x000ee20008000800 */
[----:B------:R-:W-:-:S04]  /*2030*/  LEA R20, P3, R127, R122, 0x1 ;  /* 0x0000007a7f147211 */ /* 0x000fc800078608ff */
[----:B------:R-:W-:Y:S02]  /*2040*/  LEA.HI.X R21, R127, R121, R126, 0x1, P3 ;  /* 0x000000797f157211 */ /* 0x000fe400018f0c7e */
[----:B---3--:R-:W-:Y:S02]  /*2050*/  ISETP.GE.AND P2, PT, R134, UR5, PT ;  /* 0x0000000586007c0c */ /* 0x008fe4000bf46270 */
        /* <DEDUP_REMOVED lines=17> */
.L_x_4331:
[----:B------:R-:W-:Y:S05]  /*2170*/  BSYNC.RECONVERGENT B0 ;  /* 0x0000000000007941 */ /* 0x000fea0003800200 */
.L_x_4330:
[----:B------:R-:W3:Y:S01]  /*2180*/  LDCU.64 UR6, c[0x0][0x540] ;  /* 0x0000a800ff0677ac */ /* 0x000ee20008000a00 */
[----:B------:R-:W-:Y:S01]  /*2190*/  IMAD.MOV.U32 R139, RZ, RZ, RZ ;  /* 0x000000ffff8b7224 */ /* 0x000fe200078e00ff */
[----:B------:R-:W0:Y:S01]  /*21a0*/  LDGDEPBAR ;  /* 0x00000000000079af */ /* 0x000e220000000000 */
[----:B------:R-:W5:Y:S01]  /*21b0*/  LDCU UR5, c[0x0][0x458] ;  /* 0x00008b00ff0577ac */ /* 0x000f620008000800 */
[----:B---3--:R-:W-:-:S04]  /*21c0*/  IMAD.WIDE.U32 R20, R131, UR6, R138 ;  /* 0x0000000683147c25 */ /* 0x008fc8000f8e008a */
[----:B------:R-:W-:Y:S01]  /*21d0*/  IMAD R0, R131, UR7, R21 ;  /* 0x0000000783007c24 */ /* 0x000fe2000f8e0215 */
[----:B-1----:R-:W-:Y:S02]  /*21e0*/  LEA R22, P0, R20, R8, 0x2 ;  /* 0x0000000814167211 */ /* 0x002fe400078010ff */
[----:B------:R-:W-:Y:S01]  /*21f0*/  LOP3.LUT R84, R18, 0x7, RZ, 0xc0, !PT ;  /* 0x0000000712547812 */ /* 0x000fe200078ec0ff */
[----:B------:R-:W-:-:S04]  /*2200*/  DEPBAR.LE SB0, 0x0 ;  /* 0x000080000000791a */ /* 0x000fc80000000000 */
[----:B------:R-:W-:-:S05]  /*2210*/  LEA.HI.X R23, R20, R9, R0, 0x2, P0 ;  /* 0x0000000914177211 */ /* 0x000fca00000f1400 */
[----:B------:R-:W3:Y:S01]  /*2220*/  LDG.E R19, desc[UR14][R22.64] ;  /* 0x0000000e16137981 */ /* 0x000ee2000c1e1900 */
[----:B-----5:R-:W3:Y:S01]  /*2230*/  MUFU.RCP R0, UR5 ;  /* 0x0000000500007d08 */ /* 0x020ee20008001000 */
[----:B------:R-:W-:Y:S01]  /*2240*/  LOP3.LUT R9, R15, 0x1f0, RZ, 0xc0, !PT ;  /* 0x000001f00f097812 */ /* 0x000fe200078ec0ff */
[----:B------:R-:W-:Y:S01]  /*2250*/  BSSY.RECONVERGENT B0, `(.L_x_4332) ;  /* 0x0000024000007945 */ /* 0x000fe20003800200 */
[----:B------:R-:W-:Y:S02]  /*2260*/  LOP3.LUT R2, R10, 0x8, R15, 0x78, !PT ;  /* 0x000000080a027812 */ /* 0x000fe400078e780f */
[----:B------:R-:W-:Y:S02]  /*2270*/  IADD3 R9, PT, PT, R9, 0x1, R132 ;  /* 0x0000000109097810 */ /* 0x000fe40007ffe084 */
[----:B------:R-:W-:Y:S02]  /*2280*/  LOP3.LUT R117, R11, 0x3e00, RZ, 0xc0, !PT ;  /* 0x00003e000b757812 */ /* 0x000fe400078ec0ff */
[----:B------:R-:W-:-:S04]  /*2290*/  IADD3 R84, PT, PT, -R17, R9, R84 ;  /* 0x0000000911547210 */ /* 0x000fc80007ffe154 */
        /* <DEDUP_REMOVED lines=26> */
.L_x_4334:
[----:B------:R3:W-:Y:S01]  /*2440*/  STS.128 [R133+0x8000], RZ ;  /* 0x008000ff85007388 */ /* 0x0007e20000000c00 */
[----:B------:R-:W-:Y:S05]  /*2450*/  BRA `(.L_x_4335) ;  /* 0x00000000000c7947 */ /* 0x000fea0003800000 */
.L_x_4333:
[----:B------:R1:W-:Y:S04]  /*2460*/  STS.128 [R133+0x6000], RZ ;  /* 0x006000ff85007388 */ /* 0x0003e80000000c00 */
[----:B------:R1:W-:Y:S04]  /*2470*/  STS.128 [R133+0x7000], RZ ;  /* 0x007000ff85007388 */ /* 0x0003e80000000c00 */
[----:B------:R1:W-:Y:S02]  /*2480*/  STS.128 [R133+0x8000], RZ ;  /* 0x008000ff85007388 */ /* 0x0003e40000000c00 */
.L_x_4335:
[----:B------:R-:W-:Y:S05]  /*2490*/  BSYNC.RECONVERGENT B0 ;  /* 0x0000000000007941 */ /* 0x000fea0003800200 */
.L_x_4332:
[----:B------:R-:W-:Y:S01]  /*24a0*/  ISETP.GE.AND P0, PT, R13, R14, PT ;  /* 0x0000000e0d00720c */ /* 0x000fe20003f06270 */
[----:B------:R-:W-:Y:S01]  /*24b0*/  IMAD.SHL.U32 R89, R5, 0x2, RZ ;  /* 0x0000000205597824 */ /* 0x000fe200078e00ff */
[----:B------:R-:W-:Y:S01]  /*24c0*/  BSSY.RECONVERGENT B0, `(.L_x_4336) ;  /* 0x0000020000007945 */ /* 0x000fe20003800200 */
[----:B------:R-:W-:Y:S01]  /*24d0*/  IADD3 R117, PT, PT, R2, R85, R117 ;  /* 0x0000005502757210 */ /* 0x000fe20007ffe075 */
[C---:B------:R-:W-:Y:S01]  /*24e0*/  IMAD.SHL.U32 R129, R6.reuse, 0x20, RZ ;  /* 0x0000002006817824 */ /* 0x040fe200078e00ff */
[----:B------:R-:W-:Y:S02]  /*24f0*/  SHF.L.U64.HI R128, R6, 0x5, R7 ;  /* 0x0000000506807819 */ /* 0x000fe40000010207 */
[----:B------:R-:W-:-:S06]  /*2500*/  LOP3.LUT R89, R89, 0x6, RZ, 0xc0, !PT ;  /* 0x0000000659597812 */ /* 0x000fcc00078ec0ff */
        /* <DEDUP_REMOVED lines=26> */
.L_x_4338:
[----:B------:R1:W-:Y:S02]  /*26b0*/  STS.128 [R133+0x8800], RZ ;  /* 0x008800ff85007388 */ /* 0x0003e40000000c00 */
.L_x_4337:
[----:B------:R-:W-:Y:S05]  /*26c0*/  BSYNC.RECONVERGENT B0 ;  /* 0x0000000000007941 */ /* 0x000fea0003800200 */
.L_x_4336:
[----:B------:R-:W-:Y:S01]  /*26d0*/  LOP3.LUT R11, R11, 0x100, RZ, 0xc0, !PT ;  /* 0x000001000b0b7812 */ /* 0x000fe200078ec0ff */
[----:B------:R-:W-:Y:S01]  /*26e0*/  IMAD.IADD R89, R4, 0x1, R89 ;  /* 0x0000000104597824 */ /* 0x000fe200078e0259 */
[----:B------:R-:W-:Y:S01]  /*26f0*/  LOP3.LUT R116, R10, 0x8, R5, 0x78, !PT ;  /* 0x000000080a747812 */ /* 0x000fe200078e7805 */
[----:B------:R-:W0:Y:S01]  /*2700*/  LDGDEPBAR ;  /* 0x00000000000079af */ /* 0x000e220000000000 */
        /* <DEDUP_REMOVED lines=10> */
[----:B------:R-:W-:-:S03]  /*27b0*/  SEL R5, R5, 0xffffffe0, !P0 ;  /* 0xffffffe005057807 */ /* 0x000fc60004000000 */
[----:B------:R-:W5:Y:S02]  /*27c0*/  LDSM.16.M88.4 R52, [R116+0x3000] ;  /* 0x003000007434783b */ /* 0x000f640000000200 */
[--C-:B------:R-:W-:Y:S02]  /*27d0*/  IMAD.IADD R115, R117, 0x1, R5.reuse ;  /* 0x0000000175737824 */ /* 0x100fe400078e0205 */
[----:B------:R-:W2:Y:S01]  /*27e0*/  LDSM.16.M88.4 R44, [R116+0x3400] ;  /* 0x00340000742c783b */ /* 0x000ea20000000200 */
[----:B------:R-:W-:-:S03]  /*27f0*/  IMAD.IADD R113, R116, 0x1, R5 ;  /* 0x0000000174717824 */ /* 0x000fc600078e0205 */
[----:B------:R-:W3:Y:S04]  /*2800*/  LDSM.16.M88.4 R36, [R116+0x3800] ;  /* 0x003800007424783b */ /* 0x000ee80000000200 */
[----:B-1----:R-:W1:Y:S04]  /*2810*/  LDSM.16.M88.4 R8, [R116+0x3c00] ;  /* 0x003c00007408783b */ /* 0x002e680000000200 */
[----:B------:R-:W-:Y:S04]  /*2820*/  LDSM.16.M88.4 R72, [R115] ;  /* 0x000000007348783b */ /* 0x000fe80000000200 */
[----:B------:R-:W4:Y:S04]  /*2830*/  LDSM.16.M88.4 R20, [R113+0x3000] ;  /* 0x003000007114783b */ /* 0x000f280000000200 */
[----:B------:R-:W4:Y:S04]  /*2840*/  LDSM.16.M88.4 R12, [R113+0x3800] ;  /* 0x00380000710c783b */ /* 0x000f280000000200 */
[----:B------:R-:W4:Y:S04]  /*2850*/  LDSM.16.M88.4 R76, [R113+0x3c00] ;  /* 0x003c0000714c783b */ /* 0x000f280000000200 */
[----:B------:R-:W-:Y:S04]  /*2860*/  LDSM.16.M88.4 R16, [R113+0x3400] ;  /* 0x003400007110783b */ /* 0x000fe80000000200 */
[----:B------:R-:W-:Y:S01]  /*2870*/  LDSM.16.M88.4 R64, [R116+0x4800] ;  /* 0x004800007440783b */ /* 0x000fe20000000200 */
[C---:B-----5:R-:W-:Y:S03]  /*2880*/  HMMA.16816.F32 R56, R28.reuse, R52, RZ ;  /* 0x000000341c38723c */ /* 0x060fe600000018ff */
[----:B------:R-:W-:Y:S04]  /*2890*/  LDSM.16.M88.4 R60, [R116+0x4c00] ;  /* 0x004c0000743c783b */ /* 0x000fe80000000200 */
[----:B------:R-:W-:Y:S01]  /*28a0*/  LDSM.16.M88.4 R68, [R116+0x4400] ;  /* 0x004400007444783b */ /* 0x000fe20000000200 */
[C---:B--2---:R-:W-:Y:S03]  /*28b0*/  HMMA.16816.F32 R48, R28.reuse, R44, RZ ;  /* 0x0000002c1c30723c */ /* 0x044fe600000018ff */
[----:B------:R-:W-:Y:S05]  /*28c0*/  LDSM.16.M88.4 R80, [R113+0x4c00] ;  /* 0x004c00007150783b */ /* 0x000fea0000000200 */
[C---:B---3--:R-:W-:Y:S08]  /*28d0*/  HMMA.16816.F32 R40, R28.reuse, R36, RZ ;  /* 0x000000241c28723c */ /* 0x048ff000000018ff */
[C---:B------:R-:W-:Y:S08]  /*28e0*/  HMMA.16816.F32 R52, R28.reuse, R54, RZ ;  /* 0x000000361c34723c */ /* 0x040ff000000018ff */
[C---:B------:R-:W-:Y:S08]  /*28f0*/  HMMA.16816.F32 R44, R28.reuse, R46, RZ ;  /* 0x0000002e1c2c723c */ /* 0x040ff000000018ff */
[C---:B------:R-:W-:Y:S08]  /*2900*/  HMMA.16816.F32 R36, R28.reuse, R38, RZ ;  /* 0x000000261c24723c */ /* 0x040ff000000018ff */
[C---:B-1----:R-:W-:Y:S08]  /*2910*/  HMMA.16816.F32 R32, R28.reuse, R8, RZ ;  /* 0x000000081c20723c */ /* 0x042ff000000018ff */
[----:B------:R-:W-:Y:S01]  /*2920*/  HMMA.16816.F32 R28, R28, R10, RZ ;  /* 0x0000000a1c1c723c */ /* 0x000fe200000018ff */
[----:B------:R-:W1:Y:S07]  /*2930*/  LDSM.16.M88.4 R8, [R116+0x4000] ;  /* 0x004000007408783b */ /* 0x000e6e0000000200 */
[C---:B----4-:R-:W-:Y:S08]  /*2940*/  HMMA.16816.F32 R56, R72.reuse, R20, R56 ;  /* 0x000000144838723c */ /* 0x050ff00000001838 */
[C---:B------:R-:W-:Y:S01]  /*2950*/  HMMA.16816.F32 R52, R72.reuse, R22, R52 ;  /* 0x000000164834723c */ /* 0x040fe20000001834 */
[----:B------:R-:W-:Y:S07]  /*2960*/  LDSM.16.M88.4 R20, [R113+0x4000] ;  /* 0x004000007114783b */ /* 0x000fee0000000200 */
[C---:B------:R-:W-:Y:S08]  /*2970*/  HMMA.16816.F32 R40, R72.reuse, R12, R40 ;  /* 0x0000000c4828723c */ /* 0x040ff00000001828 */
[C---:B------:R-:W-:Y:S01]  /*2980*/  HMMA.16816.F32 R36, R72.reuse, R14, R36 ;  /* 0x0000000e4824723c */ /* 0x040fe20000001824 */
[----:B------:R-:W-:Y:S07]  /*2990*/  LDSM.16.M88.4 R12, [R115+0x1000] ;  /* 0x00100000730c783b */ /* 0x000fee0000000200 */
[----:B------:R-:W-:Y:S08]  /*29a0*/  HMMA.16816.F32 R32, R72, R76, R32 ;  /* 0x0000004c4820723c */ /* 0x000ff00000001820 */
[C---:B-1----:R-:W-:Y:S08]  /*29b0*/  HMMA.16816.F32 R56, R24.reuse, R8, R56 ;  /* 0x000000081838723c */ /* 0x042ff00000001838 */
[----:B------:R-:W-:Y:S01]  /*29c0*/  HMMA.16816.F32 R52, R24, R10, R52 ;  /* 0x0000000a1834723c */ /* 0x000fe20000001834 */
[----:B------:R-:W1:Y:S07]  /*29d0*/  LDSM.16.M88.4 R8, [R113+0x4800] ;  /* 0x004800007108783b */ /* 0x000e6e0000000200 */
[C---:B------:R-:W-:Y:S01]  /*29e0*/  HMMA.16816.F32 R28, R72.reuse, R78, R28 ;  /* 0x0000004e481c723c */ /* 0x040fe2000000181c */
[----:B------:R-:W-:Y:S07]  /*29f0*/  LDSM.16.M88.4 R76, [R117+0x2000] ;  /* 0x00200000754c783b */ /* 0x000fee0000000200 */
[C---:B------:R-:W-:Y:S08]  /*2a00*/  HMMA.16816.F32 R48, R72.reuse, R16, R48 ;  /* 0x000000104830723c */ /* 0x040ff00000001830 */
[----:B------:R-:W-:Y:S01]  /*2a10*/  HMMA.16816.F32 R44, R72, R18, R44 ;  /* 0x00000012482c723c */ /* 0x000fe2000000182c */
[----:B------:R-:W2:Y:S04]  /*2a20*/  LDSM.16.M88.4 R16, [R113+0x4400] ;  /* 0x004400007110783b */ /* 0x000ea80000000200 */
[----:B------:R-:W-:Y:S03]  /*2a30*/  LDSM.16.M88.4 R72, [R116+0x5000] ;  /* 0x005000007448783b */ /* 0x000fe60000000200 */
        /* <DEDUP_REMOVED lines=13> */
[C---:B------:R-:W-:Y:S08]  /*2b10*/  HMMA.16816.F32 R28, R12.reuse, R82, R28 ;  /* 0x000000520c1c723c */ /* 0x040ff0000000181c */
[C---:B------:R-:W-:Y:S08]  /*2b20*/  HMMA.16816.F32 R56, R12.reuse, R20, R56 ;  /* 0x000000140c38723c */ /* 0x040ff00000001838 */
[C---:B------:R-:W-:Y:S01]  /*2b30*/  HMMA.16816.F32 R52, R12.reuse, R22, R52 ;  /* 0x000000160c34723c */ /* 0x040fe20000001834 */
[----:B------:R-:W5:Y:S07]  /*2b40*/  LDSM.16.M88.4 R20, [R113+0x5000] ;  /* 0x005000007114783b */ /* 0x000f6e0000000200 */
[C---:B--2---:R-:W-:Y:S08]  /*2b50*/  HMMA.16816.F32 R48, R12.reuse, R16, R48 ;  /* 0x000000100c30723c */ /* 0x044ff00000001830 */
[C---:B------:R-:W-:Y:S01]  /*2b60*/  HMMA.16816.F32 R44, R12.reuse, R18, R44 ;  /* 0x000000120c2c723c */ /* 0x040fe2000000182c */
[----:B------:R-:W2:Y:S07]  /*2b70*/  LDSM.16.M88.4 R16, [R113+0x5400] ;  /* 0x005400007110783b */ /* 0x000eae0000000200 */
[----:B------:R-:W-:Y:S01]  /*2b80*/  HMMA.16816.F32 R32, R12, R80, R32 ;  /* 0x000000500c20723c */ /* 0x000fe20000001820 */
[----:B------:R-:W2:Y:S01]  /*2b90*/  LDSM.16.M88.4 R12, [R113+0x5800] ;  /* 0x00580000710c783b */ /* 0x000ea20000000200 */
[----:B------:R-:W-:-:S06]  /*2ba0*/  DEPBAR.LE SB0, 0x0 ;  /* 0x000080000000791a */ /* 0x000fcc0000000000 */
[C---:B---3--:R-:W-:Y:S08]  /*2bb0*/  HMMA.16816.F32 R28, R76.reuse, R62, R28 ;  /* 0x0000003e4c1c723c */ /* 0x048ff0000000181c */
[C---:B------:R-:W-:Y:S08]  /*2bc0*/  HMMA.16816.F32 R56, R76.reuse, R72, R56 ;  /* 0x000000484c38723c */ /* 0x040ff00000001838 */
[C---:B------:R-:W-:Y:S08]  /*2bd0*/  HMMA.16816.F32 R52, R76.reuse, R74, R52 ;  /* 0x0000004a4c34723c */ /* 0x040ff00000001834 */
[C---:B----4-:R-:W-:Y:S08]  /*2be0*/  HMMA.16816.F32 R44, R76.reuse, R70, R44 ;  /* 0x000000464c2c723c */ /* 0x050ff0000000182c */
[C---:B------:R-:W-:Y:S08]  /*2bf0*/  HMMA.16816.F32 R48, R76.reuse, R68, R48 ;  /* 0x000000444c30723c */ /* 0x040ff00000001830 */
[----:B------:R-:W-:Y:S08]  /*2c00*/  HMMA.16816.F32 R32, R76, R60, R32 ;  /* 0x0000003c4c20723c */ /* 0x000ff00000001820 */
[----:B-1----:R-:W-:Y:S01]  /*2c10*/  HMMA.16816.F32 R28, R24, R10, R28 ;  /* 0x0000000a181c723c */ /* 0x002fe2000000181c */
[----:B------:R-:W-:-:S05]  /*2c20*/  VIADD R10, R89, 0x38 ;  /* 0x00000038590a7836 */ /* 0x000fca0000000000 */
[----:B------:R-:W-:Y:S02]  /*2c30*/  I2FP.F32.U32 R11, R10 ;  /* 0x0000000a000b7245 */ /* 0x000fe40000201000 */
[----:B------:R-:W-:Y:S01]  /*2c40*/  HMMA.16816.F32 R40, R76, R64, R40 ;  /* 0x000000404c28723c */ /* 0x000fe20000001828 */
[C---:B------:R-:W-:Y:S02]  /*2c50*/  ISETP.GE.AND P5, PT, R10.reuse, R96, PT ;  /* 0x000000600a00720c */ /* 0x040fe40003fa6270 */
[----:B------:R-:W-:-:S05]  /*2c60*/  ISETP.GE.AND P2, PT, R10, R95, PT ;  /* 0x0000005f0a00720c */ /* 0x000fca0003f46270 */
[----:B------:R-:W-:Y:S03]  /*2c70*/  HMMA.16816.F32 R36, R76, R66, R36 ;  /* 0x000000424c24723c */ /* 0x000fe60000001824 */
[----:B------:R-:W-:-:S05]  /*2c80*/  FFMA.FTZ R28, R0, R11, R28 ;  /* 0x0000000b001c7223 */ /* 0x000fca000001001c */
[----:B-----5:R-:W-:Y:S01]  /*2c90*/  HMMA.16816.F32 R56, R24, R20, R56 ;  /* 0x000000141838723c */ /* 0x020fe20000001838 */
[----:B------:R-:W-:-:S07]  /*2ca0*/  FSEL R99, R28, -INF , !P5 ;  /* 0xff8000001c637808 */ /* 0x000fce0006800000 */
[----:B------:R-:W-:Y:S01]  /*2cb0*/  HMMA.16816.F32 R52, R24, R22, R52 ;  /* 0x000000161834723c */ /* 0x000fe20000001834 */
[C---:B------:R-:W-:Y:S02]  /*2cc0*/  VIADD R23, R89.reuse, 0x20 ;  /* 0x0000002059177836 */ /* 0x040fe40000000000 */
[----:B------:R-:W-:-:S05]  /*2cd0*/  VIADD R22, R89, 0x21 ;  /* 0x0000002159167836 */ /* 0x000fca0000000000 */
[C---:B--2---:R-:W-:Y:S01]  /*2ce0*/  HMMA.16816.F32 R44, R24.reuse, R18, R44 ;  /* 0x00000012182c723c */ /* 0x044fe2000000182c */
[----:B------:R-:W-:Y:S01]  /*2cf0*/  VIADD R19, R89, 0x1 ;  /* 0x0000000159137836 */ /* 0x000fe20000000000 */
[----:B------:R-:W-:Y:S04]  /*2d00*/  BAR.SYNC.DEFER_BLOCKING 0x0 ;  /* 0x0000000000007b1d */ /* 0x000fe80000010000 */
[----:B------:R-:W-:Y:S02]  /*2d10*/  ISETP.GE.AND P4, PT, R19, R96, PT ;  /* 0x000000601300720c */ /* 0x000fe40003f86270 */
[----:B------:R-:W-:Y:S01]  /*2d20*/  HMMA.16816.F32 R48, R24, R16, R48 ;  /* 0x000000101830723c */ /* 0x000fe20000001830 */
[----:B------:R-:W-:Y:S01]  /*2d30*/  VIADD R17, R89, 0x8 ;  /* 0x0000000859117836 */ /* 0x000fe20000000000 */
[----:B------:R-:W-:-:S02]  /*2d40*/  ISETP.GE.AND P1, PT, R19, R95, PT ;  /* 0x0000005f1300720c */ /* 0x000fc40003f26270 */
[----:B------:R-:W-:Y:S02]  /*2d50*/  I2FP.F32.U32 R19, R19 ;  /* 0x0000001300137245 */ /* 0x000fe40000201000 */
[-C--:B------:R-:W-:Y:S02]  /*2d60*/  ISETP.GE.AND P0, PT, R17, R96.reuse, PT ;  /* 0x000000601100720c */ /* 0x080fe40003f06270 */
[C---:B------:R-:W-:Y:S01]  /*2d70*/  HMMA.16816.F32 R32, R24.reuse, R8, R32 ;  /* 0x000000081820723c */ /* 0x040fe20000001820 */
[----:B------:R-:W-:Y:S01]  /*2d80*/  VIADD R8, R89, 0x9 ;  /* 0x0000000959087836 */ /* 0x000fe20000000000 */
[----:B------:R-:W-:Y:S01]  /*2d90*/  ISETP.GE.AND P6, PT, R17, R95, PT ;  /* 0x0000005f1100720c */ /* 0x000fe20003fc6270 */
[C---:B------:R-:W-:Y:S01]  /*2da0*/  FFMA.FTZ R20, R0.reuse, R19, R57 ;  /* 0x0000001300147223 */ /* 0x040fe20000010039 */
[----:B------:R-:W-:Y:S01]  /*2db0*/  I2FP.F32.U32 R17, R17 ;  /* 0x0000001100117245 */ /* 0x000fe20000201000 */
[----:B------:R-:W-:Y:S01]  /*2dc0*/  FFMA.FTZ R19, R0, R19, R59 ;  /* 0x0000001300137223 */ /* 0x000fe2000001003b */
[C---:B------:R-:W-:Y:S01]  /*2dd0*/  ISETP.GE.AND P3, PT, R8.reuse, R96, PT ;  /* 0x000000600800720c */ /* 0x040fe20003f66270 */
[C---:B------:R-:W-:Y:S01]  /*2de0*/  VIADD R9, R89.reuse, 0x19 ;  /* 0x0000001959097836 */ /* 0x040fe20000000000 */
[----:B------:R-:W-:Y:S01]  /*2df0*/  ISETP.GE.AND P5, PT, R8, R95, PT ;  /* 0x0000005f0800720c */ /* 0x000fe20003fa6270 */
[C---:B------:R-:W-:Y:S01]  /*2e00*/  HMMA.16816.F32 R40, R24.reuse, R12, R40 ;  /* 0x0000000c1828723c */ /* 0x040fe20000001828 */
[----:B------:R-:W-:Y:S01]  /*2e10*/  I2FP.F32.U32 R8, R8 ;  /* 0x0000000800087245 */ /* 0x000fe20000201000 */
[CC--:B------:R-:W-:Y:S01]  /*2e20*/  FFMA.FTZ R18, R0.reuse, R17.reuse, R52 ;  /* 0x0000001100127223 */ /* 0x0c0fe20000010034 */
[----:B------:R-:W-:Y:S01]  /*2e30*/  FFMA.FTZ R17, R0, R17, R54 ;  /* 0x0000001100117223 */ /* 0x000fe20000010036 */
[C---:B------:R-:W-:Y:S01]  /*2e40*/  VIADD R13, R89.reuse, 0x18 ;  /* 0x00000018590d7836 */ /* 0x040fe20000000000 */
[----:B------:R-:W-:Y:S01]  /*2e50*/  FSEL R20, R20, -INF , !P4 ;  /* 0xff80000014147808 */ /* 0x000fe20006000000 */
[CC--:B------:R-:W-:Y:S01]  /*2e60*/  FFMA.FTZ R12, R0.reuse, R8.reuse, R53 ;  /* 0x00000008000c7223 */ /* 0x0c0fe20000010035 */
[C---:B------:R-:W-:Y:S01]  /*2e70*/  FFMA.FTZ R21, R0.reuse, R8, R55 ;  /* 0x0000000800157223 */ /* 0x040fe20000010037 */
[----:B------:R-:W-:Y:S01]  /*2e80*/  HMMA.16816.F32 R36, R24, R14, R36 ;  /* 0x0000000e1824723c */ /* 0x000fe20000001824 */
[----:B------:R-:W-:Y:S01]  /*2e90*/  FFMA.FTZ R26, R0, R11, R30 ;  /* 0x0000000b001a7223 */ /* 0x000fe2000001001e */
[----:B------:R-:W-:Y:S01]  /*2ea0*/  VIADD R15, R89, 0x10 ;  /* 0x00000010590f7836 */ /* 0x000fe20000000000 */
[----:B------:R-:W-:Y:S01]  /*2eb0*/  FSEL R19, R19, -INF , !P1 ;  /* 0xff80000013137808 */ /* 0x000fe20004800000 */
[C---:B------:R-:W-:Y:S01]  /*2ec0*/  VIADD R8, R89.reuse, 0x11 ;  /* 0x0000001159087836 */ /* 0x040fe20000000000 */
[----:B------:R-:W-:Y:S01]  /*2ed0*/  FSEL R18, R18, -INF , !P0 ;  /* 0xff80000012127808 */ /* 0x000fe20004000000 */
[----:B------:R-:W-:Y:S01]  /*2ee0*/  VIADD R25, R89, 0x28 ;  /* 0x0000002859197836 */ /* 0x000fe20000000000 */
[----:B------:R-:W-:-:S02]  /*2ef0*/  FSEL R26, R26, -INF , !P2 ;  /* 0xff8000001a1a7808 */ /* 0x000fc40005000000 */
[CC--:B------:R-:W-:Y:S02]  /*2f00*/  ISETP.GE.AND P2, PT, R15.reuse, R96.reuse, PT ;  /* 0x000000600f00720c */ /* 0x0c0fe40003f46270 */
[----:B------:R-:W-:Y:S02]  /*2f10*/  ISETP.GE.AND P4, PT, R15, R95, PT ;  /* 0x0000005f0f00720c */ /* 0x000fe40003f86270 */
[----:B------:R-:W-:Y:S02]  /*2f20*/  I2FP.F32.U32 R15, R15 ;  /* 0x0000000f000f7245 */ /* 0x000fe40000201000 */
[C---:B------:R-:W-:Y:S02]  /*2f30*/  ISETP.GE.AND P1, PT, R8.reuse, R96, PT ;  /* 0x000000600800720c */ /* 0x040fe40003f26270 */
[----:B------:R-:W-:Y:S01]  /*2f40*/  ISETP.GE.AND P0, PT, R8, R95, PT ;  /* 0x0000005f0800720c */ /* 0x000fe20003f06270 */
[CC--:B------:R-:W-:Y:S01]  /*2f50*/  FFMA.FTZ R16, R0.reuse, R15.reuse, R48 ;  /* 0x0000000f00107223 */ /* 0x0c0fe20000010030 */
[----:B------:R-:W-:Y:S01]  /*2f60*/  FSEL R17, R17, -INF , !P6 ;  /* 0xff80000011117808 */ /* 0x000fe20007000000 */
[----:B------:R-:W-:Y:S01]  /*2f70*/  FFMA.FTZ R15, R0, R15, R50 ;  /* 0x0000000f000f7223 */ /* 0x000fe20000010032 */
[----:B------:R-:W-:-:S02]  /*2f80*/  FSEL R12, R12, -INF , !P3 ;  /* 0xff8000000c0c7808 */ /* 0x000fc40005800000 */
[----:B------:R-:W-:Y:S02]  /*2f90*/  I2FP.F32.U32 R8, R8 ;  /* 0x0000000800087245 */ /* 0x000fe40000201000 */
[C---:B------:R-:W-:Y:S02]  /*2fa0*/  ISETP.GE.AND P6, PT, R13.reuse, R96, PT ;  /* 0x000000600d00720c */ /* 0x040fe40003fc6270 */
[----:B------:R-:W-:Y:S01]  /*2fb0*/  ISETP.GE.AND P3, PT, R13, R95, PT ;  /* 0x0000005f0d00720c */ /* 0x000fe20003f66270 */
[CC--:B------:R-:W-:Y:S01]  /*2fc0*/  FFMA.FTZ R14, R0.reuse, R8.reuse, R49 ;  /* 0x00000008000e7223 */ /* 0x0c0fe20000010031 */
[----:B------:R-:W-:Y:S01]  /*2fd0*/  I2FP.F32.U32 R13, R13 ;  /* 0x0000000d000d7245 */ /* 0x000fe20000201000 */
[----:B------:R-:W-:Y:S01]  /*2fe0*/  FFMA.FTZ R11, R0, R8, R51 ;  /* 0x00000008000b7223 */ /* 0x000fe20000010033 */
[----:B------:R-:W-:Y:S02]  /*2ff0*/  FSEL R21, R21, -INF , !P5 ;  /* 0xff80000015157808 */ /* 0x000fe40006800000 */
[----:B------:R-:W-:Y:S01]  /*3000*/  FSEL R16, R16, -INF , !P2 ;  /* 0xff80000010107808 */ /* 0x000fe20005000000 */
[CC--:B------:R-:W-:Y:S01]  /*3010*/  FFMA.FTZ R10, R0.reuse, R13.reuse, R44 ;  /* 0x0000000d000a7223 */ /* 0x0c0fe2000001002c */
[C---:B------:R-:W-:Y:S01]  /*3020*/  ISETP.GE.AND P5, PT, R9.reuse, R96, PT ;  /* 0x000000600900720c */ /* 0x040fe20003fa6270 */
        /* <DEDUP_REMOVED lines=16> */
[C---:B------:R-:W-:Y:S01]  /*3130*/  FFMA.FTZ R42, R0.reuse, R23, R42 ;  /* 0x00000017002a7223 */ /* 0x040fe2000001002a */
[----:B------:R-:W-:Y:S01]  /*3140*/  VIADD R23, R89, 0x29 ;  /* 0x0000002959177836 */ /* 0x000fe20000000000 */
[----:B------:R-:W-:Y:S02]  /*3150*/  FSEL R13, R13, -INF , !P3 ;  /* 0xff8000000d0d7808 */ /* 0x000fe40005800000 */
[CC--:B------:R-:W-:Y:S01]  /*3160*/  FFMA.FTZ R41, R0.reuse, R22.reuse, R41 ;  /* 0x0000001600297223 */ /* 0x0c0fe20000010029 */
[----:B------:R-:W-:Y:S01]  /*3170*/  FFMA.FTZ R43, R0, R22, R43 ;  /* 0x00000016002b7223 */ /* 0x000fe2000001002b */
[----:B------:R-:W-:Y:S01]  /*3180*/  VIADD R22, R89, 0x30 ;  /* 0x0000003059167836 */ /* 0x000fe20000000000 */
        /* <DEDUP_REMOVED lines=9> */
[----:B------:R-:W-:Y:S01]  /*3220*/  I2FP.F32.U32 R23, R22 ;  /* 0x0000001600177245 */ /* 0x000fe20000201000 */
[----:B------:R-:W-:Y:S01]  /*3230*/  FFMA.FTZ R37, R0, R24, R37 ;  /* 0x0000001800257223 */ /* 0x000fe20000010025 */
[----:B------:R-:W-:Y:S01]  /*3240*/  FSEL R87, R42, -INF , !P1 ;  /* 0xff8000002a577808 */ /* 0x000fe20004800000 */
[----:B------:R-:W-:Y:S01]  /*3250*/  FFMA.FTZ R36, R0, R25, R36 ;  /* 0x0000001900247223 */ /* 0x000fe20000010024 */
[----:B------:R-:W-:Y:S01]  /*3260*/  ISETP.GE.AND P1, PT, R22, R96, PT ;  /* 0x000000601600720c */ /* 0x000fe20003f26270 */
[CC--:B------:R-:W-:Y:S01]  /*3270*/  FFMA.FTZ R32, R0.reuse, R23.reuse, R32 ;  /* 0x0000001700207223 */ /* 0x0c0fe20000010020 */
[----:B------:R-:W-:Y:S01]  /*3280*/  FSEL R86, R41, -INF , !P0 ;  /* 0xff80000029567808 */ /* 0x000fe20004000000 */
[----:B------:R-:W-:Y:S01]  /*3290*/  FFMA.FTZ R34, R0, R23, R34 ;  /* 0x0000001700227223 */ /* 0x000fe20000010022 */
[----:B------:R-:W-:Y:S01]  /*32a0*/  ISETP.GE.AND P0, PT, R22, R95, PT ;  /* 0x0000005f1600720c */ /* 0x000fe20003f06270 */
[C---:B------:R-:W-:Y:S01]  /*32b0*/  FFMA.FTZ R38, R0.reuse, R25, R38 ;  /* 0x0000001900267223 */ /* 0x040fe20000010026 */
[----:B------:R-:W-:Y:S01]  /*32c0*/  VIADD R22, R89, 0x31 ;  /* 0x0000003159167836 */ /* 0x000fe20000000000 */
[----:B------:R-:W-:Y:S01]  /*32d0*/  FSEL R91, R43, -INF , !P6 ;  /* 0xff8000002b5b7808 */ /* 0x000fe20007000000 */
[----:B------:R-:W-:Y:S01]  /*32e0*/  FFMA.FTZ R39, R0, R24, R39 ;  /* 0x0000001800277223 */ /* 0x000fe20000010027 */
[----:B------:R-:W-:-:S02]  /*32f0*/  FSEL R140, R36, -INF , !P3 ;  /* 0xff800000248c7808 */ /* 0x000fc40005800000 */
[----:B------:R-:W-:Y:S02]  /*3300*/  FSEL R100, R32, -INF , !P1 ;  /* 0xff80000020647808 */ /* 0x000fe40004800000 */
[C---:B------:R-:W-:Y:S02]  /*3310*/  ISETP.GE.AND P6, PT, R89.reuse, R96, PT ;  /* 0x000000605900720c */ /* 0x040fe40003fc6270 */
[C---:B------:R-:W-:Y:S02]  /*3320*/  ISETP.GE.AND P3, PT, R89.reuse, R95, PT ;  /* 0x0000005f5900720c */ /* 0x040fe40003f66270 */
[----:B------:R-:W-:Y:S01]  /*3330*/  I2FP.F32.U32 R23, R89 ;  /* 0x0000005900177245 */ /* 0x000fe20000201000 */
[----:B------:R-:W-:Y:S01]  /*3340*/  VIADD R89, R89, 0x39 ;  /* 0x0000003959597836 */ /* 0x000fe20000000000 */
[----:B------:R-:W-:Y:S02]  /*3350*/  FSEL R32, R34, -INF , !P0 ;  /* 0xff80000022207808 */ /* 0x000fe40004000000 */
[----:B------:R-:W-:-:S02]  /*3360*/  ISETP.NE.AND P0, PT, R94, 0x1, PT ;  /* 0x000000015e00780c */ /* 0x000fc40003f05270 */
[----:B------:R-:W-:Y:S02]  /*3370*/  FSEL R103, R38, -INF , !P5 ;  /* 0xff80000026677808 */ /* 0x000fe40006800000 */
[----:B------:R-:W-:Y:S02]  /*3380*/  FSEL R90, R37, -INF , !P2 ;  /* 0xff800000255a7808 */ /* 0x000fe40005000000 */
        /* <DEDUP_REMOVED lines=8> */
[C---:B------:R-:W-:Y:S01]  /*3410*/  FFMA.FTZ R23, R0.reuse, R23, R58 ;  /* 0x0000001700177223 */ /* 0x040fe2000001003a */
[CC--:B------:R-:W-:Y:S01]  /*3420*/  FFMA.FTZ R29, R0.reuse, R24.reuse, R29 ;  /* 0x00000018001d7223 */ /* 0x0c0fe2000001001d */
[----:B------:R-:W-:Y:S01]  /*3430*/  FFMA.FTZ R31, R0, R24, R31 ;  /* 0x00000018001f7223 */ /* 0x000fe2000001001f */
[C---:B------:R-:W-:Y:S02]  /*3440*/  ISETP.GE.AND P4, PT, R89.reuse, R96, PT ;  /* 0x000000605900720c */ /* 0x040fe40003f86270 */
[----:B------:R-:W-:Y:S02]  /*3450*/  ISETP.GE.AND P1, PT, R89, R95, PT ;  /* 0x0000005f5900720c */ /* 0x000fe40003f26270 */
[----:B------:R-:W-:-:S02]  /*3460*/  FSEL R104, R33, -INF , !P5 ;  /* 0xff80000021687808 */ /* 0x000fc40006800000 */
        /* <DEDUP_REMOVED lines=17> */
.L_x_4340:
        /* <DEDUP_REMOVED lines=59> */
.L_x_4341:
        /* <DEDUP_REMOVED lines=41> */
.L_x_4339:
[----:B------:R-:W-:Y:S01]  /*3bc0*/  FMNMX3.FTZ R27, R22, R20, R18, !PT ;  /* 0x00000014161b7276 */ /* 0x000fe20007810012 */
        /* <DEDUP_REMOVED lines=16> */
[----:B------:R-:W-:Y:S01]  /*3cd0*/  IADD3 R114, PT, PT, R85, R2, RZ ;  /* 0x0000000255727210 */ /* 0x000fe20007ffe0ff */
[----:B--2---:R-:W2:Y:S01]  /*3ce0*/  SHFL.BFLY PT, R28, R27, 0x2, 0x1f ;  /* 0x0c401f001b1c7f89 */ /* 0x004ea200000e0000 */
[----:B------:R-:W-:-:S02]  /*3cf0*/  MOV R143, 0xffffffff ;  /* 0xffffffff008f7802 */ /* 0x000fc40000000f00 */
        /* <DEDUP_REMOVED lines=42> */
[--C-:B------:R-:W-:Y:S01]  /*3fa0*/  FFMA.FTZ R97, R86, UR6, -R105.reuse ;  /* 0x0000000656617c23 */ /* 0x100fe20008010869 */
[----:B------:R-:W-:Y:S01]  /*3fb0*/  FFMA.FTZ R86, R101, UR6, -R34 ;  /* 0x0000000665567c23 */ /* 0x000fe20008010822 */
[----:B------:R-:W-:Y:S01]  /*3fc0*/  LDSM.16.MT88.4 R20, [R112+0x6400] ;  /* 0x006400007014783b */ /* 0x000fe20000004200 */
[----:B------:R-:W-:Y:S01]  /*3fd0*/  MUFU.EX2 R108, R108 ;  /* 0x0000006c006c7308 */ /* 0x000fe20000000800 */
[--C-:B------:R-:W-:Y:S01]  /*3fe0*/  FFMA.FTZ R100, R100, UR6, -R105.reuse ;  /* 0x0000000664647c23 */ /* 0x100fe20008010869 */
[----:B-1----:R-:W-:Y:S01]  /*3ff0*/  F2FP.F16.F32.PACK_AB R80, R98, R89 ;  /* 0x000000596250723e */ /* 0x002fe200000000ff */
[--C-:B------:R-:W-:Y:S01]  /*4000*/  FFMA.FTZ R99, R99, UR6, -R105.reuse ;  /* 0x0000000663637c23 */ /* 0x100fe20008010869 */
[----:B------:R-:W1:Y:S01]  /*4010*/  MUFU.EX2 R107, R107 ;  /* 0x0000006b006b7308 */ /* 0x000e620000000800 */
[--C-:B------:R-:W-:Y:S01]  /*4020*/  FFMA.FTZ R102, R102, UR6, -R105.reuse ;  /* 0x0000000666667c23 */ /* 0x100fe20008010869 */
[----:B------:R-:W-:-:S02]  /*4030*/  FFMA.FTZ R104, R104, UR6, -R105 ;  /* 0x0000000668687c23 */ /* 0x000fc40008010869 */
[----:B------:R-:W-:Y:S01]  /*4040*/  MUFU.EX2 R106, R106 ;  /* 0x0000006a006a7308 */ /* 0x000fe20000000800 */
[----:B---3--:R-:W-:-:S03]  /*4050*/  F2FP.F16.F32.PACK_AB R82, R35, R110 ;  /* 0x0000006e2352723e */ /* 0x008fc600000000ff */
[----:B------:R-:W3:Y:S04]  /*4060*/  MUFU.EX2 R85, R85 ;  /* 0x0000005500557308 */ /* 0x000ee80000000800 */
[----:B------:R-:W-:Y:S01]  /*4070*/  MUFU.EX2 R84, R84 ;  /* 0x0000005400547308 */ /* 0x000fe20000000800 */
[----:B-1----:R-:W-:Y:S01]  /*4080*/  F2FP.F16.F32.PACK_AB R81, R107, R108 ;  /* 0x0000006c6b51723e */ /* 0x002fe200000000ff */
[----:B------:R-:W-:Y:S02]  /*4090*/  FADD.FTZ R107, R108, R107 ;  /* 0x0000006b6c6b7221 */ /* 0x000fe40000010000 */
[----:B------:R-:W1:Y:S01]  /*40a0*/  MUFU.EX2 R27, R27 ;  /* 0x0000001b001b7308 */ /* 0x000e620000000800 */
[----:B------:R-:W-:-:S03]  /*40b0*/  FFMA.FTZ R108, R31, UR6, -R34 ;  /* 0x000000061f6c7c23 */ /* 0x000fc60008010822 */
[----:B------:R-:W-:Y:S01]  /*40c0*/  MUFU.EX2 R30, R30 ;  /* 0x0000001e001e7308 */ /* 0x000fe20000000800 */
[C---:B---3--:R-:W-:Y:S01]  /*40d0*/  F2FP.F16.F32.PACK_AB R83, R85.reuse, R106 ;  /* 0x0000006a5553723e */ /* 0x048fe200000000ff */
[----:B------:R-:W-:Y:S02]  /*40e0*/  FADD.FTZ R106, R106, R107 ;  /* 0x0000006b6a6a7221 */ /* 0x000fe40000010000 */
[----:B------:R-:W3:Y:S02]  /*40f0*/  MUFU.EX2 R25, R25 ;  /* 0x0000001900197308 */ /* 0x000ee40000000800 */
[----:B------:R-:W-:Y:S02]  /*4100*/  FADD.FTZ R106, R85, R106 ;  /* 0x0000006a556a7221 */ /* 0x000fe40000010000 */
[----:B------:R-:W-:Y:S01]  /*4110*/  MUFU.EX2 R29, R29 ;  /* 0x0000001d001d7308 */ /* 0x000fe20000000800 */
[----:B------:R-:W-:Y:S01]  /*4120*/  HMMA.16816.F32 R52, R80, R56, RZ ;  /* 0x000000385034723c */ /* 0x000fe200000018ff */
[----:B-1----:R-:W-:-:S02]  /*4130*/  F2FP.F16.F32.PACK_AB R8, R27, R84 ;  /* 0x000000541b08723e */ /* 0x002fc400000000ff */
[----:B------:R-:W1:Y:S04]  /*4140*/  MUFU.EX2 R28, R28 ;  /* 0x0000001c001c7308 */ /* 0x000e680000000800 */
[----:B------:R-:W-:Y:S01]  /*4150*/  MUFU.EX2 R24, R24 ;  /* 0x0000001800187308 */ /* 0x000fe20000000800 */
[C---:B------:R-:W-:Y:S01]  /*4160*/  HMMA.16816.F32 R56, R80.reuse, R58, RZ ;  /* 0x0000003a5038723c */ /* 0x040fe200000018ff */
[----:B---3--:R-:W-:Y:S02]  /*4170*/  F2FP.F16.F32.PACK_AB R10, R25, R30 ;  /* 0x0000001e190a723e */ /* 0x008fe400000000ff */
[----:B------:R-:W3:Y:S04]  /*4180*/  MUFU.EX2 R5, R5 ;  /* 0x0000000500057308 */ /* 0x000ee80000000800 */
[----:B------:R-:W-:Y:S01]  /*4190*/  MUFU.EX2 R97, R97 ;  /* 0x0000006100617308 */ /* 0x000fe20000000800 */
[C---:B------:R-:W-:Y:S01]  /*41a0*/  HMMA.16816.F32 R68, R80.reuse, R72, RZ ;  /* 0x000000485044723c */ /* 0x040fe200000018ff */
[----:B-1----:R-:W-:Y:S01]  /*41b0*/  F2FP.F16.F32.PACK_AB R9, R28, R29 ;  /* 0x0000001d1c09723e */ /* 0x002fe200000000ff */
[----:B------:R-:W-:Y:S01]  /*41c0*/  FADD.FTZ R29, R29, R106 ;  /* 0x0000006a1d1d7221 */ /* 0x000fe20000010000 */
[----:B------:R-:W-:Y:S04]  /*41d0*/  MUFU.EX2 R86, R86 ;  /* 0x0000005600567308 */ /* 0x000fe80000000800 */
[----:B------:R-:W-:Y:S01]  /*41e0*/  MUFU.EX2 R100, R100 ;  /* 0x0000006400647308 */ /* 0x000fe20000000800 */
[----:B------:R-:W-:Y:S01]  /*41f0*/  HMMA.16816.F32 R72, R80, R74, RZ ;  /* 0x0000004a5048723c */ /* 0x000fe200000018ff */
[----:B---3--:R-:W-:-:S02]  /*4200*/  F2FP.F16.F32.PACK_AB R11, R5, R24 ;  /* 0x00000018050b723e */ /* 0x008fc400000000ff */
[----:B------:R-:W-:Y:S04]  /*4210*/  MUFU.EX2 R31, R104 ;  /* 0x00000068001f7308 */ /* 0x000fe80000000800 */
[----:B------:R-:W-:Y:S01]  /*4220*/  MUFU.EX2 R99, R99 ;  /* 0x0000006300637308 */ /* 0x000fe20000000800 */
[C---:B--2---:R-:W-:Y:S03]  /*4230*/  HMMA.16816.F32 R52, R8.reuse, R12, R52 ;  /* 0x0000000c0834723c */ /* 0x044fe60000001834 */
[----:B------:R-:W-:Y:S04]  /*4240*/  MUFU.EX2 R102, R102 ;  /* 0x0000006600667308 */ /* 0x000fe80000000800 */
[----:B------:R-:W-:Y:S01]  /*4250*/  MUFU.EX2 R108, R108 ;  /* 0x0000006c006c7308 */ /* 0x000fe20000000800 */
[----:B------:R-:W-:Y:S01]  /*4260*/  HMMA.16816.F32 R56, R8, R14, R56 ;  /* 0x0000000e0838723c */ /* 0x000fe20000001838 */
[----:B------:R-:W1:Y:S07]  /*4270*/  LDSM.16.MT88.4 R12, [R114+0x8400] ;  /* 0x00840000720c783b */ /* 0x000e6e0000004200 */
[C---:B------:R-:W-:Y:S08]  /*4280*/  HMMA.16816.F32 R36, R80.reuse, R40, RZ ;  /* 0x000000285024723c */ /* 0x040ff000000018ff */
[C---:B------:R-:W-:Y:S08]  /*4290*/  HMMA.16816.F32 R40, R80.reuse, R42, RZ ;  /* 0x0000002a5028723c */ /* 0x040ff000000018ff */
[C---:B------:R-:W-:Y:S08]  /*42a0*/  HMMA.16816.F32 R44, R80.reuse, R48, RZ ;  /* 0x00000030502c723c */ /* 0x040ff000000018ff */
[C---:B------:R-:W-:Y:S08]  /*42b0*/  HMMA.16816.F32 R60, R80.reuse, R64, RZ ;  /* 0x00000040503c723c */ /* 0x040ff000000018ff */
[----:B------:R-:W-:Y:S08]  /*42c0*/  HMMA.16816.F32 R48, R80, R50, RZ ;  /* 0x000000325030723c */ /* 0x000ff000000018ff */
[C---:B-1----:R-:W-:Y:S08]  /*42d0*/  HMMA.16816.F32 R68, R8.reuse, R12, R68 ;  /* 0x0000000c0844723c */ /* 0x042ff00000001844 */
[----:B------:R-:W-:Y:S01]  /*42e0*/  HMMA.16816.F32 R72, R8, R14, R72 ;  /* 0x0000000e0848723c */ /* 0x000fe20000001848 */
[----:B------:R-:W1:Y:S07]  /*42f0*/  LDSM.16.MT88.4 R12, [R112+0x8000] ;  /* 0x00800000700c783b */ /* 0x000e6e0000004200 */
[----:B------:R-:W-:Y:S08]  /*4300*/  HMMA.16816.F32 R64, R80, R66, RZ ;  /* 0x000000425040723c */ /* 0x000ff000000018ff */
[C---:B------:R-:W-:Y:S08]  /*4310*/  HMMA.16816.F32 R36, R8.reuse, R16, R36 ;  /* 0x000000100824723c */ /* 0x040ff00000001824 */
[C---:B------:R-:W-:Y:S01]  /*4320*/  HMMA.16816.F32 R40, R8.reuse, R18, R40 ;  /* 0x000000120828723c */ /* 0x040fe20000001828 */
[----:B------:R-:W2:Y:S07]  /*4330*/  LDSM.16.MT88.4 R16, [R112+0x7400] ;  /* 0x007400007010783b */ /* 0x000eae0000004200 */
[C---:B------:R-:W-:Y:S08]  /*4340*/  HMMA.16816.F32 R44, R8.reuse, R20, R44 ;  /* 0x00000014082c723c */ /* 0x040ff0000000182c */
[----:B------:R-:W-:Y:S01]  /*4350*/  HMMA.16816.F32 R48, R8, R22, R48 ;  /* 0x000000160830723c */ /* 0x000fe20000001830 */
[----:B------:R-:W-:Y:S07]  /*4360*/  LDSM.16.MT88.4 R20, [R114+0x6c00] ;  /* 0x006c00007214783b */ /* 0x000fee0000004200 */
[C---:B-1----:R-:W-:Y:S08]  /*4370*/  HMMA.16816.F32 R76, R80.reuse, R12, RZ ;  /* 0x0000000c504c723c */ /* 0x042ff000000018ff */
[----:B------:R-:W-:Y:S01]  /*4380*/  HMMA.16816.F32 R80, R80, R14, RZ ;  /* 0x0000000e5050723c */ /* 0x000fe200000018ff */
[----:B------:R-:W1:Y:S07]  /*4390*/  LDSM.16.MT88.4 R12, [R112+0x8400] ;  /* 0x00840000700c783b */ /* 0x000e6e0000004200 */
[C---:B--2---:R-:W-:Y:S08]  /*43a0*/  HMMA.16816.F32 R60, R8.reuse, R16, R60 ;  /* 0x00000010083c723c */ /* 0x044ff0000000183c */
[C---:B------:R-:W-:Y:S01]  /*43b0*/  HMMA.16816.F32 R64, R8.reuse, R18, R64 ;  /* 0x000000120840723c */ /* 0x040fe20000001840 */
[----:B------:R-:W-:Y:S07]  /*43c0*/  LDSM.16.MT88.4 R16, [R112+0x6c00] ;  /* 0x006c00007010783b */ /* 0x000fee0000004200 */
[C---:B-1----:R-:W-:Y:S08]  /*43d0*/  HMMA.16816.F32 R76, R8.reuse, R12, R76 ;  /* 0x0000000c084c723c */ /* 0x042ff0000000184c */
[----:B------:R-:W-:Y:S01]  /*43e0*/  HMMA.16816.F32 R80, R8, R14, R80 ;  /* 0x0000000e0850723c */ /* 0x000fe20000001850 */
[----:B------:R-:W1:Y:S01]  /*43f0*/  LDSM.16.MT88.4 R12, [R114+0x6800] ;  /* 0x00680000720c783b */ /* 0x000e620000004200 */
[----:B------:R-:W-:Y:S01]  /*4400*/  FADD.FTZ R9, R89, R98 ;  /* 0x0000006259097221 */ /* 0x000fe20000010000 */
[--C-:B------:R-:W-:Y:S01]  /*4410*/  FFMA.FTZ R98, R88, UR6, -R105.reuse ;  /* 0x0000000658627c23 */ /* 0x100fe20008010869 */
[--C-:B------:R-:W-:Y:S01]  /*4420*/  FFMA.FTZ R88, R90, UR6, -R105.reuse ;  /* 0x000000065a587c23 */ /* 0x100fe20008010869 */
[--C-:B------:R-:W-:Y:S01]  /*4430*/  FFMA.FTZ R8, R87, UR6, -R34.reuse ;  /* 0x0000000657087c23 */ /* 0x100fe20008010822 */
[----:B------:R-:W-:Y:S01]  /*4440*/  FFMA.FTZ R89, R140, UR6, -R105 ;  /* 0x000000068c597c23 */ /* 0x000fe20008010869 */
[--C-:B------:R-:W-:Y:S01]  /*4450*/  FFMA.FTZ R90, R91, UR6, -R34.reuse ;  /* 0x000000065b5a7c23 */ /* 0x100fe20008010822 */
[----:B------:R-:W-:Y:S01]  /*4460*/  FFMA.FTZ R87, R103, UR6, -R34 ;  /* 0x0000000667577c23 */ /* 0x000fe20008010822 */
[----:B------:R-:W-:Y:S01]  /*4470*/  MUFU.EX2 R98, R98 ;  /* 0x0000006200627308 */ /* 0x000fe20000000800 */
[----:B------:R-:W-:-:S03]  /*4480*/  FADD.FTZ R110, R110, R9 ;  /* 0x000000096e6e7221 */ /* 0x000fc60000010000 */
[----:B------:R-:W-:Y:S04]  /*4490*/  MUFU.EX2 R89, R89 ;  /* 0x0000005900597308 */ /* 0x000fe80000000800 */
[----:B------:R-:W2:Y:S04]  /*44a0*/  MUFU.EX2 R88, R88 ;  /* 0x0000005800587308 */ /* 0x000ea80000000800 */
[----:B------:R3:W-:Y:S04]  /*44b0*/  MUFU.EX2 R91, R8 ;  /* 0x00000008005b7308 */ /* 0x0007e80000000800 */
[----:B------:R-:W4:Y:S04]  /*44c0*/  MUFU.EX2 R90, R90 ;  /* 0x0000005a005a7308 */ /* 0x000f280000000800 */
[----:B------:R-:W5:Y:S01]  /*44d0*/  MUFU.EX2 R87, R87 ;  /* 0x0000005700577308 */ /* 0x000f620000000800 */
[----:B--2---:R-:W-:-:S02]  /*44e0*/  F2FP.F16.F32.PACK_AB R10, R88, R89 ;  /* 0x00000059580a723e */ /* 0x004fc400000000ff */
[----:B---3--:R-:W-:Y:S02]  /*44f0*/  F2FP.F16.F32.PACK_AB R8, R97, R98 ;  /* 0x000000626108723e */ /* 0x008fe400000000ff */
[----:B----4-:R-:W-:Y:S02]  /*4500*/  F2FP.F16.F32.PACK_AB R9, R90, R91 ;  /* 0x0000005b5a09723e */ /* 0x010fe400000000ff */
[----:B-----5:R-:W-:-:S07]  /*4510*/  F2FP.F16.F32.PACK_AB R11, R86, R87 ;  /* 0x00000057560b723e */ /* 0x020fce00000000ff */
        /* <DEDUP_REMOVED lines=17> */
[----:B------:R-:W-:Y:S01]  /*4630*/  FADD.FTZ R9, R35, R110 ;  /* 0x0000006e23097221 */ /* 0x000fe20000010000 */
[--C-:B------:R-:W-:Y:S01]  /*4640*/  FFMA.FTZ R35, R32, UR6, -R34.reuse ;  /* 0x0000000620237c23 */ /* 0x100fe20008010822 */
[--C-:B------:R-:W-:Y:S01]  /*4650*/  FFMA.FTZ R32, R33, UR6, -R34.reuse ;  /* 0x0000000621207c23 */ /* 0x100fe20008010822 */
[----:B------:R-:W-:Y:S01]  /*4660*/  FFMA.FTZ R33, R26, UR6, -R34 ;  /* 0x000000061a217c23 */ /* 0x000fe20008010822 */
[----:B------:R-:W-:Y:S01]  /*4670*/  FADD.FTZ R84, R84, R9 ;  /* 0x0000000954547221 */ /* 0x000fe20000010000 */
[----:B------:R-:W-:Y:S01]  /*4680*/  F2FP.F16.F32.PACK_AB R8, R31, R100 ;  /* 0x000000641f08723e */ /* 0x000fe200000000ff */
[----:B------:R-:W-:Y:S01]  /*4690*/  MUFU.EX2 R26, R32 ;  /* 0x00000020001a7308 */ /* 0x000fe20000000800 */
[----:B------:R-:W-:Y:S01]  /*46a0*/  F2FP.F16.F32.PACK_AB R10, R102, R99 ;  /* 0x00000063660a723e */ /* 0x000fe200000000ff */
[----:B------:R-:W-:Y:S01]  /*46b0*/  FADD.FTZ R9, R27, R84 ;  /* 0x000000541b097221 */ /* 0x000fe20000010000 */
[----:B------:R-:W1:Y:S01]  /*46c0*/  LDSM.16.MT88.4 R12, [R114+0x7c00] ;  /* 0x007c0000720c783b */ /* 0x000e620000004200 */
[----:B------:R-:W2:Y:S01]  /*46d0*/  MUFU.EX2 R35, R35 ;  /* 0x0000002300237308 */ /* 0x000ea20000000800 */
[----:B------:R-:W-:Y:S01]  /*46e0*/  FADD.FTZ R27, R28, R29 ;  /* 0x0000001d1c1b7221 */ /* 0x000fe20000010000 */
[----:B------:R-:W-:-:S02]  /*46f0*/  FADD.FTZ R30, R30, R9 ;  /* 0x000000091e1e7221 */ /* 0x000fc40000010000 */
[----:B------:R-:W3:Y:S02]  /*4700*/  MUFU.EX2 R33, R33 ;  /* 0x0000002100217308 */ /* 0x000ee40000000800 */
[----:B------:R-:W-:-:S04]  /*4710*/  FADD.FTZ R25, R25, R30 ;  /* 0x0000001e19197221 */ /* 0x000fc80000010000 */
[----:B------:R-:W-:Y:S01]  /*4720*/  FADD.FTZ R98, R98, R25 ;  /* 0x0000001962627221 */ /* 0x000fe20000010000 */
        /* <DEDUP_REMOVED lines=100> */
.L_x_4343:
[----:B------:R-:W-:Y:S01]  /*4d70*/  UMOV UR4, URZ ;  /* 0x000000ff00047c82 */ /* 0x000fe20008000000 */
[----:B------:R-:W-:Y:S01]  /*4d80*/  IMAD.SHL.U32 R4, R6, 0x40, RZ ;  /* 0x0000004006047824 */ /* 0x000fe200078e00ff */
[----:B------:R-:W-:-:S05]  /*4d90*/  IADD3 R5, P0, PT, RZ, -UR4, RZ ;  /* 0x80000004ff057c10 */ /* 0x000fca000ff1e0ff */
[----:B------:R-:W-:-:S05]  /*4da0*/  IMAD.X R4, RZ, RZ, ~R4, P0 ;  /* 0x000000ffff047224 */ /* 0x000fca00000e0e04 */
[----:B------:R-:W-:-:S04]  /*4db0*/  SHF.R.S64 R5, R5, 0x1f, R4 ;  /* 0x0000001f05057819 */ /* 0x000fc80000001004 */
[----:B------:R-:W-:-:S04]  /*4dc0*/  IADD3 R124, P0, PT, R5, R124, RZ ;  /* 0x0000007c057c7210 */ /* 0x000fc80007f1e0ff */
[----:B------:R-:W-:-:S09]  /*4dd0*/  LEA.HI.X.SX32 R125, R4, R125, 0x1, P0 ;  /* 0x0000007d047d7211 */ /* 0x000fd200000f0eff */
.L_x_4344:
        /* <DEDUP_REMOVED lines=42> */
[----:B------:R-:W5:Y:S04]  /*5080*/  LDSM.16.M88.4 R88, [R113+0x3400] ;  /* 0x003400007158783b */ /* 0x000f680000000200 */
[----:B------:R-:W5:Y:S04]  /*5090*/  LDSM.16.M88.4 R16, [R113+0x3000] ;  /* 0x003000007110783b */ /* 0x000f680000000200 */
[----:B-1----:R-:W1:Y:S04]  /*50a0*/  LDSM.16.M88.4 R8, [R116+0x3800] ;  /* 0x003800007408783b */ /* 0x002e680000000200 */
[----:B--2---:R-:W2:Y:S04]  /*50b0*/  LDSM.16.M88.4 R12, [R113+0x3800] ;  /* 0x00380000710c783b */ /* 0x004ea80000000200 */
[----:B------:R-:W0:Y:S01]  /*50c0*/  LDGDEPBAR ;  /* 0x00000000000079af */ /* 0x000e220000000000 */
[C---:B---3--:R-:W-:Y:S08]  /*50d0*/  HMMA.16816.F32 R24, R4.reuse, R20, RZ ;  /* 0x000000140418723c */ /* 0x048ff000000018ff */
[C---:B------:R-:W-:Y:S08]  /*50e0*/  HMMA.16816.F32 R20, R4.reuse, R22, RZ ;  /* 0x000000160414723c */ /* 0x040ff000000018ff */
[C---:B----4-:R-:W-:Y:S08]  /*50f0*/  HMMA.16816.F32 R32, R4.reuse, R28, RZ ;  /* 0x0000001c0420723c */ /* 0x050ff000000018ff */
[----:B------:R-:W-:Y:S08]  /*5100*/  HMMA.16816.F32 R28, R4, R30, RZ ;  /* 0x0000001e041c723c */ /* 0x000ff000000018ff */
[C---:B-----5:R-:W-:Y:S08]  /*5110*/  HMMA.16816.F32 R24, R84.reuse, R88, R24 ;  /* 0x000000585418723c */ /* 0x060ff00000001818 */
[C---:B------:R-:W-:Y:S01]  /*5120*/  HMMA.16816.F32 R20, R84.reuse, R90, R20 ;  /* 0x0000005a5414723c */ /* 0x040fe20000001814 */
[----:B------:R-:W3:Y:S07]  /*5130*/  LDSM.16.M88.4 R88, [R116+0x3c00] ;  /* 0x003c00007458783b */ /* 0x000eee0000000200 */
[C---:B------:R-:W-:Y:S08]  /*5140*/  HMMA.16816.F32 R32, R84.reuse, R16, R32 ;  /* 0x000000105420723c */ /* 0x040ff00000001820 */
[----:B------:R-:W-:Y:S08]  /*5150*/  HMMA.16816.F32 R28, R84, R18, R28 ;  /* 0x00000012541c723c */ /* 0x000ff0000000181c */
[C---:B-1----:R-:W-:Y:S08]  /*5160*/  HMMA.16816.F32 R16, R4.reuse, R8, RZ ;  /* 0x000000080410723c */ /* 0x042ff000000018ff */
[----:B------:R-:W-:-:S12]  /*5170*/  HMMA.16816.F32 R8, R4, R10, RZ ;  /* 0x0000000a0408723c */ /* 0x000fd800000018ff */
[C---:B--2---:R-:W-:Y:S08]  /*5180*/  HMMA.16816.F32 R16, R84.reuse, R12, R16 ;  /* 0x0000000c5410723c */ /* 0x044ff00000001810 */
[----:B------:R-:W-:Y:S08]  /*5190*/  HMMA.16816.F32 R12, R84, R14, R8 ;  /* 0x0000000e540c723c */ /* 0x000ff00000001808 */
[C---:B---3--:R-:W-:Y:S08]  /*51a0*/  HMMA.16816.F32 R8, R4.reuse, R88, RZ ;  /* 0x000000580408723c */ /* 0x048ff000000018ff */
[----:B------:R-:W-:Y:S01]  /*51b0*/  HMMA.16816.F32 R4, R4, R90, RZ ;  /* 0x0000005a0404723c */ /* 0x000fe200000018ff */
[----:B------:R-:W1:Y:S11]  /*51c0*/  LDSM.16.M88.4 R88, [R113+0x3c00] ;  /* 0x003c00007158783b */ /* 0x000e760000000200 */
        /* <DEDUP_REMOVED lines=51> */
[----:B------:R-:W1:Y:S01]  /*5500*/  LDSM.16.M88.4 R84, [R113+0x5c00] ;  /* 0x005c00007154783b */ /* 0x000e620000000200 */
[----:B------:R-:W-:-:S06]  /*5510*/  DEPBAR.LE SB0, 0x0 ;  /* 0x000080000000791a */ /* 0x000fcc0000000000 */
[C---:B-1----:R-:W-:Y:S01]  /*5520*/  HMMA.16816.F32 R4, R88.reuse, R86, R4 ;  /* 0x000000565804723c */ /* 0x042fe20000001804 */
[----:B------:R-:W1:Y:S07]  /*5530*/  S2R R86, SR_TID.X ;  /* 0x0000000000567919 */ /* 0x000e6e0000002100 */
[----:B------:R-:W-:Y:S01]  /*5540*/  HMMA.16816.F32 R8, R88, R84, R8 ;  /* 0x000000545808723c */ /* 0x000fe20000001808 */
[----:B------:R-:W-:-:S04]  /*5550*/  IMAD.SHL.U32 R84, R94, 0x40, RZ ;  /* 0x000000405e547824 */ /* 0x000fc800078e00ff */
[----:B------:R-:W-:Y:S02]  /*5560*/  VIADD R85, R84, 0xffffffc0 ;  /* 0xffffffc054557836 */ /* 0x000fe40000000000 */
[----:B-1----:R-:W-:-:S05]  /*5570*/  IMAD.SHL.U32 R86, R86, 0x2, RZ ;  /* 0x0000000256567824 */ /* 0x002fca00078e00ff */
[----:B------:R-:W-:-:S05]  /*5580*/  LOP3.LUT R86, R86, 0x6, RZ, 0xc0, !PT ;  /* 0x0000000656567812 */ /* 0x000fca00078ec0ff */
[----:B------:R-:W-:-:S04]  /*5590*/  IMAD.IADD R85, R85, 0x1, R86 ;  /* 0x0000000155557824 */ /* 0x000fc800078e0256 */
[C---:B------:R-:W-:Y:S02]  /*55a0*/  VIADD R87, R85.reuse, 0xffffffc0 ;  /* 0xffffffc055577836 */ /* 0x040fe40000000000 */
[----:B------:R-:W-:Y:S01]  /*55b0*/  VIADD R97, R85, 0xfffffff8 ;  /* 0xfffffff855617836 */ /* 0x000fe20000000000 */
[----:B------:R-:W-:Y:S02]  /*55c0*/  BAR.SYNC.DEFER_BLOCKING 0x0 ;  /* 0x0000000000007b1d */ /* 0x000fe40000010000 */
[CC--:B------:R-:W-:Y:S02]  /*55d0*/  ISETP.GE.AND P3, PT, R87.reuse, R96.reuse, PT ;  /* 0x000000605700720c */ /* 0x0c0fe40003f66270 */
[-C--:B------:R-:W-:Y:S02]  /*55e0*/  ISETP.GE.AND P6, PT, R87, R95.reuse, PT ;  /* 0x0000005f5700720c */ /* 0x080fe40003fc6270 */
[C---:B------:R-:W-:Y:S02]  /*55f0*/  ISETP.GE.AND P5, PT, R97.reuse, R96, PT ;  /* 0x000000606100720c */ /* 0x040fe40003fa6270 */
[----:B------:R-:W-:-:S02]  /*5600*/  ISETP.GE.AND P4, PT, R97, R95, PT ;  /* 0x0000005f6100720c */ /* 0x000fc40003f86270 */
[----:B------:R-:W-:Y:S02]  /*5610*/  I2FP.F32.U32 R87, R87 ;  /* 0x0000005700577245 */ /* 0x000fe40000201000 */
[----:B------:R-:W-:-:S03]  /*5620*/  I2FP.F32.U32 R97, R97 ;  /* 0x0000006100617245 */ /* 0x000fc60000201000 */
[CC--:B------:R-:W-:Y:S01]  /*5630*/  FFMA.FTZ R86, R0.reuse, R87.reuse, R32 ;  /* 0x0000005700567223 */ /* 0x0c0fe20000010020 */
[C---:B------:R-:W-:Y:S01]  /*5640*/  FFMA.FTZ R32, R0.reuse, R87, R34 ;  /* 0x0000005700207223 */ /* 0x040fe20000010022 */
[CC--:B------:R-:W-:Y:S01]  /*5650*/  FFMA.FTZ R4, R0.reuse, R97.reuse, R4 ;  /* 0x0000006100047223 */ /* 0x0c0fe20000010004 */
[----:B------:R-:W-:Y:S01]  /*5660*/  FFMA.FTZ R97, R0, R97, R6 ;  /* 0x0000006100617223 */ /* 0x000fe20000010006 */
[C---:B------:R-:W-:Y:S01]  /*5670*/  VIADD R6, R85.reuse, 0xffffffc1 ;  /* 0xffffffc155067836 */ /* 0x040fe20000000000 */
[----:B------:R-:W-:Y:S01]  /*5680*/  FSEL R34, R86, -INF , !P3 ;  /* 0xff80000056227808 */ /* 0x000fe20005800000 */
[----:B------:R-:W-:Y:S01]  /*5690*/  VIADD R87, R85, 0xffffffc8 ;  /* 0xffffffc855577836 */ /* 0x000fe20000000000 */
[----:B------:R-:W-:Y:S02]  /*56a0*/  FSEL R32, R32, -INF , !P6 ;  /* 0xff80000020207808 */ /* 0x000fe40007000000 */
[C---:B------:R-:W-:Y:S02]  /*56b0*/  ISETP.GE.AND P3, PT, R6.reuse, R96, PT ;  /* 0x000000600600720c */ /* 0x040fe40003f66270 */
[----:B------:R-:W-:-:S02]  /*56c0*/  ISETP.GE.AND P6, PT, R6, R95, PT ;  /* 0x0000005f0600720c */ /* 0x000fc40003fc6270 */
[----:B------:R-:W-:Y:S02]  /*56d0*/  I2FP.F32.U32 R6, R6 ;  /* 0x0000000600067245 */ /* 0x000fe40000201000 */
[----:B------:R-:W-:Y:S02]  /*56e0*/  FSEL R98, R4, -INF , !P5 ;  /* 0xff80000004627808 */ /* 0x000fe40006800000 */
[----:B------:R-:W-:Y:S01]  /*56f0*/  FSEL R97, R97, -INF , !P4 ;  /* 0xff80000061617808 */ /* 0x000fe20006000000 */
[C---:B------:R-:W-:Y:S01]  /*5700*/  FFMA.FTZ R33, R0.reuse, R6, R33 ;  /* 0x0000000600217223 */ /* 0x040fe20000010021 */
[C---:B------:R-:W-:Y:S01]  /*5710*/  ISETP.GE.AND P5, PT, R87.reuse, R96, PT ;  /* 0x000000605700720c */ /* 0x040fe20003fa6270 */
[----:B------:R-:W-:Y:S01]  /*5720*/  FFMA.FTZ R6, R0, R6, R35 ;  /* 0x0000000600067223 */ /* 0x000fe20000010023 */
[----:B------:R-:W-:Y:S02]  /*5730*/  ISETP.GE.AND P4, PT, R87, R95, PT ;  /* 0x0000005f5700720c */ /* 0x000fe40003f86270 */
[----:B------:R-:W-:-:S02]  /*5740*/  I2FP.F32.U32 R87, R87 ;  /* 0x0000005700577245 */ /* 0x000fc40000201000 */
[----:B------:R-:W-:Y:S01]  /*5750*/  FSEL R86, R33, -INF , !P3 ;  /* 0xff80000021567808 */ /* 0x000fe20005800000 */
[C---:B------:R-:W-:Y:S02]  /*5760*/  VIADD R33, R85.reuse, 0xffffffd0 ;  /* 0xffffffd055217836 */ /* 0x040fe40000000000 */
[CC--:B------:R-:W-:Y:S01]  /*5770*/  FFMA.FTZ R4, R0.reuse, R87.reuse, R30 ;  /* 0x0000005700047223 */ /* 0x0c0fe2000001001e */
[----:B------:R-:W-:Y:S02]  /*5780*/  VIADD R30, R85, 0xffffffc9 ;  /* 0xffffffc9551e7836 */ /* 0x000fe40000000000 */
[----:B------:R-:W-:Y:S01]  /*5790*/  FFMA.FTZ R35, R0, R87, R28 ;  /* 0x0000005700237223 */ /* 0x000fe2000001001c */
[----:B------:R-:W-:Y:S02]  /*57a0*/  FSEL R28, R6, -INF , !P6 ;  /* 0xff800000061c7808 */ /* 0x000fe40007000000 */
[----:B------:R-:W-:Y:S02]  /*57b0*/  FSEL R4, R4, -INF , !P4 ;  /* 0xff80000004047808 */ /* 0x000fe40006000000 */
[----:B------:R-:W-:-:S02]  /*57c0*/  ISETP.GE.AND P3, PT, R30, R96, PT ;  /* 0x000000601e00720c */ /* 0x000fc40003f66270 */
[-C--:B------:R-:W-:Y:S02]  /*57d0*/  ISETP.GE.AND P6, PT, R30, R95.reuse, PT ;  /* 0x0000005f1e00720c */ /* 0x080fe40003fc6270 */
[----:B------:R-:W-:Y:S02]  /*57e0*/  I2FP.F32.U32 R6, R30 ;  /* 0x0000001e00067245 */ /* 0x000fe40000201000 */
[----:B------:R-:W-:Y:S02]  /*57f0*/  FSEL R30, R35, -INF , !P5 ;  /* 0xff800000231e7808 */ /* 0x000fe40006800000 */
[C---:B------:R-:W-:Y:S01]  /*5800*/  ISETP.GE.AND P5, PT, R33.reuse, R96, PT ;  /* 0x000000602100720c */ /* 0x040fe20003fa6270 */
[CC--:B------:R-:W-:Y:S01]  /*5810*/  FFMA.FTZ R29, R0.reuse, R6.reuse, R29 ;  /* 0x00000006001d7223 */ /* 0x0c0fe2000001001d */
[----:B------:R-:W-:Y:S01]  /*5820*/  ISETP.GE.AND P4, PT, R33, R95, PT ;  /* 0x0000005f2100720c */ /* 0x000fe20003f86270 */
[----:B------:R-:W-:Y:S01]  /*5830*/  FFMA.FTZ R6, R0, R6, R31 ;  /* 0x0000000600067223 */ /* 0x000fe2000001001f */
[----:B------:R-:W-:-:S04]  /*5840*/  I2FP.F32.U32 R33, R33 ;  /* 0x0000002100217245 */ /* 0x000fc80000201000 */
[----:B------:R-:W-:Y:S01]  /*5850*/  FSEL R6, R6, -INF , !P6 ;  /* 0xff80000006067808 */ /* 0x000fe20007000000 */
[CC--:B------:R-:W-:Y:S01]  /*5860*/  FFMA.FTZ R146, R0.reuse, R33.reuse, R26 ;  /* 0x0000002100927223 */ /* 0x0c0fe2000001001a */
[----:B------:R-:W-:Y:S02]  /*5870*/  VIADD R26, R85, 0xffffffd1 ;  /* 0xffffffd1551a7836 */ /* 0x000fe40000000000 */
[----:B------:R-:W-:Y:S01]  /*5880*/  FFMA.FTZ R140, R0, R33, R24 ;  /* 0x00000021008c7223 */ /* 0x000fe20000010018 */
[----:B------:R-:W-:Y:S01]  /*5890*/  FSEL R24, R29, -INF , !P3 ;  /* 0xff8000001d187808 */ /* 0x000fe20005800000 */
[----:B------:R-:W-:Y:S01]  /*58a0*/  VIADD R29, R85, 0xffffffd8 ;  /* 0xffffffd8551d7836 */ /* 0x000fe20000000000 */
[----:B------:R-:W-:Y:S02]  /*58b0*/  FSEL R146, R146, -INF , !P4 ;  /* 0xff80000092927808 */ /* 0x000fe40006000000 */
[C---:B------:R-:W-:Y:S02]  /*58c0*/  ISETP.GE.AND P3, PT, R26.reuse, R96, PT ;  /* 0x000000601a00720c */ /* 0x040fe40003f66270 */
[----:B------:R-:W-:-:S02]  /*58d0*/  ISETP.GE.AND P6, PT, R26, R95, PT ;  /* 0x0000005f1a00720c */ /* 0x000fc40003fc6270 */
[----:B------:R-:W-:Y:S02]  /*58e0*/  I2FP.F32.U32 R26, R26 ;  /* 0x0000001a001a7245 */ /* 0x000fe40000201000 */
[----:B------:R-:W-:Y:S02]  /*58f0*/  FSEL R140, R140, -INF , !P5 ;  /* 0xff8000008c8c7808 */ /* 0x000fe40006800000 */
[C---:B------:R-:W-:Y:S01]  /*5900*/  ISETP.GE.AND P5, PT, R29.reuse, R96, PT ;  /* 0x000000601d00720c */ /* 0x040fe20003fa6270 */
[CC--:B------:R-:W-:Y:S01]  /*5910*/  FFMA.FTZ R25, R0.reuse, R26.reuse, R25 ;  /* 0x0000001a00197223 */ /* 0x0c0fe20000010019 */
[----:B------:R-:W-:Y:S01]  /*5920*/  ISETP.GE.AND P4, PT, R29, R95, PT ;  /* 0x0000005f1d00720c */ /* 0x000fe20003f86270 */
[C---:B------:R-:W-:Y:S01]  /*5930*/  FFMA.FTZ R27, R0.reuse, R26, R27 ;  /* 0x0000001a001b7223 */ /* 0x040fe2000001001b */
[----:B------:R-:W-:Y:S02]  /*5940*/  I2FP.F32.U32 R29, R29 ;  /* 0x0000001d001d7245 */ /* 0x000fe40000201000 */
[----:B------:R-:W-:Y:S01]  /*5950*/  FSEL R156, R25, -INF , !P3 ;  /* 0xff800000199c7808 */ /* 0x000fe20005800000 */
[----:B------:R-:W-:Y:S01]  /*5960*/  VIADD R25, R85, 0xffffffe0 ;  /* 0xffffffe055197836 */ /* 0x000fe20000000000 */
[----:B------:R-:W-:Y:S01]  /*5970*/  FSEL R150, R27, -INF , !P6 ;  /* 0xff8000001b967808 */ /* 0x000fe20007000000 */
[CC--:B------:R-:W-:Y:S01]  /*5980*/  FFMA.FTZ R154, R0.reuse, R29.reuse, R20 ;  /* 0x0000001d009a7223 */ /* 0x0c0fe20000010014 */
[----:B------:R-:W-:Y:S01]  /*5990*/  FFMA.FTZ R22, R0, R29, R22 ;  /* 0x0000001d00167223 */ /* 0x000fe20000010016 */
[----:B------:R-:W-:-:S03]  /*59a0*/  VIADD R20, R85, 0xffffffd9 ;  /* 0xffffffd955147836 */ /* 0x000fc60000000000 */
[----:B------:R-:W-:Y:S02]  /*59b0*/  FSEL R154, R154, -INF , !P5 ;  /* 0xff8000009a9a7808 */ /* 0x000fe40006800000 */
[----:B------:R-:W-:Y:S02]  /*59c0*/  FSEL R148, R22, -INF , !P4 ;  /* 0xff80000016947808 */ /* 0x000fe40006000000 */
        /* <DEDUP_REMOVED lines=9> */
[----:B------:R-:W-:Y:S02]  /*5a60*/  VIADD R16, R85, 0xffffffe1 ;  /* 0xffffffe155107836 */ /* 0x000fe40000000000 */
[----:B------:R-:W-:Y:S01]  /*5a70*/  FFMA.FTZ R18, R0, R25, R18 ;  /* 0x0000001900127223 */ /* 0x000fe20000010012 */
[----:B------:R-:W-:Y:S01]  /*5a80*/  FSEL R158, R21, -INF , !P3 ;  /* 0xff800000159e7808 */ /* 0x000fe20005800000 */
[----:B------:R-:W-:Y:S01]  /*5a90*/  VIADD R21, R85, 0xffffffe8 ;  /* 0xffffffe855157836 */ /* 0x000fe20000000000 */
[----:B------:R-:W-:Y:S02]  /*5aa0*/  FSEL R152, R23, -INF , !P6 ;  /* 0xff80000017987808 */ /* 0x000fe40007000000 */
[----:B------:R-:W-:-:S02]  /*5ab0*/  ISETP.GE.AND P3, PT, R16, R96, PT ;  /* 0x000000601000720c */ /* 0x000fc40003f66270 */
[-C--:B------:R-:W-:Y:S02]  /*5ac0*/  ISETP.GE.AND P6, PT, R16, R95.reuse, PT ;  /* 0x0000005f1000720c */ /* 0x080fe40003fc6270 */
        /* <DEDUP_REMOVED lines=31> */
[----:B------:R-:W-:Y:S02]  /*5cc0*/  ISETP.GE.AND P5, PT, R8, R95, PT ;  /* 0x0000005f0800720c */ /* 0x000fe40003fa6270 */
[----:B------:R-:W-:Y:S02]  /*5cd0*/  I2FP.F32.U32 R8, R8 ;  /* 0x0000000800087245 */ /* 0x000fe40000201000 */
[----:B------:R-:W-:Y:S02]  /*5ce0*/  FSEL R102, R15, -INF , !P6 ;  /* 0xff8000000f667808 */ /* 0x000fe40007000000 */
[----:B------:R-:W-:Y:S01]  /*5cf0*/  ISETP.GE.AND P6, PT, R85, R96, PT ;  /* 0x000000605500720c */ /* 0x000fe20003fc6270 */
[-C--:B------:R-:W-:Y:S01]  /*5d00*/  FFMA.FTZ R9, R0, R8.reuse, R9 ;  /* 0x0000000800097223 */ /* 0x080fe20000010009 */
[----:B------:R-:W-:Y:S01]  /*5d10*/  FSEL R96, R10, -INF , !P4 ;  /* 0xff8000000a607808 */ /* 0x000fe20006000000 */
[----:B------:R-:W-:Y:S01]  /*5d20*/  FFMA.FTZ R11, R0, R8, R11 ;  /* 0x00000008000b7223 */ /* 0x000fe2000001000b */
[----:B------:R-:W-:-:S02]  /*5d30*/  I2FP.F32.U32 R10, R85 ;  /* 0x00000055000a7245 */ /* 0x000fc40000201000 */
[----:B------:R-:W-:Y:S02]  /*5d40*/  FSEL R111, R9, -INF , !P3 ;  /* 0xff800000096f7808 */ /* 0x000fe40005800000 */
[----:B------:R-:W-:Y:S01]  /*5d50*/  ISETP.GE.U32.AND P3, PT, R94, 0x3, PT ;  /* 0x000000035e00780c */ /* 0x000fe20003f66070 */
[CC--:B------:R-:W-:Y:S01]  /*5d60*/  FFMA.FTZ R5, R0.reuse, R10.reuse, R5 ;  /* 0x0000000a00057223 */ /* 0x0c0fe20000010005 */
[----:B------:R-:W-:Y:S01]  /*5d70*/  FFMA.FTZ R7, R0, R10, R7 ;  /* 0x0000000a00077223 */ /* 0x000fe20000010007 */
[----:B------:R-:W-:Y:S02]  /*5d80*/  ISETP.GE.AND P4, PT, R85, R95, PT ;  /* 0x0000005f5500720c */ /* 0x000fe40003f86270 */
[----:B------:R-:W-:Y:S02]  /*5d90*/  FSEL R95, R11, -INF , !P5 ;  /* 0xff8000000b5f7808 */ /* 0x000fe40006800000 */
[----:B------:R-:W-:Y:S02]  /*5da0*/  FSEL R107, R5, -INF , !P6 ;  /* 0xff800000056b7808 */ /* 0x000fe40007000000 */
[----:B------:R-:W-:-:S04]  /*5db0*/  FSEL R110, R7, -INF , !P4 ;  /* 0xff800000076e7808 */ /* 0x000fc80006000000 */
[----:B------:R-:W-:Y:S05]  /*5dc0*/  @!P3 BRA `(.L_x_4345) ;  /* 0x0000000400acb947 */ /* 0x000fea0003800000 */
[----:B------:R-:W-:Y:S05]  /*5dd0*/  BRA.U !UP1, `(.L_x_4346) ;  /* 0x0000000109fc7547 */ /* 0x000fea000b800000 */
[----:B------:R-:W1:Y:S01]  /*5de0*/  LDC R8, c[0x0][0x4f0] ;  /* 0x00013c00ff087b82 */ /* 0x000e620000000800 */
[----:B------:R-:W-:Y:S01]  /*5df0*/  VIADD R9, R94, 0xfffffffe ;  /* 0xfffffffe5e097836 */ /* 0x000fe20000000000 */
[----:B------:R-:W2:Y:S04]  /*5e00*/  LDCU.64 UR4, c[0x0][0x3a0] ;  /* 0x00007400ff0477ac */ /* 0x000ea80008000a00 */
[----:B------:R-:W-:-:S04]  /*5e10*/  SHF.L.U32 R9, R9, 0x6, RZ ;  /* 0x0000000609097819 */ /* 0x000fc800000006ff */
[----:B------:R-:W-:Y:S02]  /*5e20*/  IABS R12, R9 ;  /* 0x00000009000c7213 */ /* 0x000fe40000000000 */
[-C--:B-1----:R-:W-:Y:S02]  /*5e30*/  IABS R7, R8.reuse ;  /* 0x0000000800077213 */ /* 0x082fe40000000000 */
[----:B------:R-:W-:Y:S02]  /*5e40*/  LOP3.LUT R9, R9, R8, RZ, 0x3c, !PT ;  /* 0x0000000809097212 */ /* 0x000fe400078e3cff */
[----:B------:R-:W1:Y:S08]  /*5e50*/  I2F.RP R13, R7 ;  /* 0x00000007000d7306 */ /* 0x000e700000209400 */
[----:B-1----:R-:W1:Y:S02]  /*5e60*/  MUFU.RCP R10, R13 ;  /* 0x0000000d000a7308 */ /* 0x002e640000001000 */
[----:B-1----:R-:W-:Y:S01]  /*5e70*/  VIADD R10, R10, 0xffffffe ;  /* 0x0ffffffe0a0a7836 */ /* 0x002fe20000000000 */
[----:B------:R-:W-:-:S05]  /*5e80*/  IADD3 R13, PT, PT, R84, -0xc0, RZ ;  /* 0xffffff40540d7810 */ /* 0x000fca0007ffe0ff */
        /* <DEDUP_REMOVED lines=8> */
[----:B------:R-:W-:Y:S02]  /*5f10*/  IABS R12, R13 ;  /* 0x0000000d000c7213 */ /* 0x000fe40000000000 */
[----:B------:R-:W-:Y:S02]  /*5f20*/  LOP3.LUT R13, R13, R8, RZ, 0x3c, !PT ;  /* 0x000000080d0d7212 */ /* 0x000fe400078e3cff */
[----:B------:R-:W-:Y:S01]  /*5f30*/  ISETP.GT.U32.AND P3, PT, R7, R10, PT ;  /* 0x0000000a0700720c */ /* 0x000fe20003f64070 */
[----:B------:R-:W-:-:S12]  /*5f40*/  IMAD.HI.U32 R5, R5, R12, RZ ;  /* 0x0000000c05057227 */ /* 0x000fd800078e00ff */
[----:B------:R-:W-:Y:S01]  /*5f50*/  @!P3 IMAD.IADD R10, R10, 0x1, -R7 ;  /* 0x000000010a0ab824 */ /* 0x000fe200078e0a07 */
[----:B------:R-:W-:Y:S02]  /*5f60*/  @!P3 IADD3 R11, PT, PT, R11, 0x1, RZ ;  /* 0x000000010b0bb810 */ /* 0x000fe40007ffe0ff */
[----:B------:R-:W-:Y:S02]  /*5f70*/  ISETP.GE.AND P3, PT, R13, RZ, PT ;  /* 0x000000ff0d00720c */ /* 0x000fe40003f66270 */
[----:B------:R-:W-:Y:S02]  /*5f80*/  ISETP.GE.U32.AND P6, PT, R10, R7, PT ;  /* 0x000000070a00720c */ /* 0x000fe40003fc6070 */
[----:B------:R-:W-:-:S05]  /*5f90*/  IADD3 R10, PT, PT, -R5, RZ, RZ ;  /* 0x000000ff050a7210 */ /* 0x000fca0007ffe1ff */
[----:B------:R-:W-:-:S05]  /*5fa0*/  IMAD R10, R7, R10, R12 ;  /* 0x0000000a070a7224 */ /* 0x000fca00078e020c */
[----:B------:R-:W-:Y:S01]  /*5fb0*/  ISETP.GT.U32.AND P4, PT, R7, R10, PT ;  /* 0x0000000a0700720c */ /* 0x000fe20003f84070 */
[----:B------:R-:W-:-:S12]  /*5fc0*/  @P6 VIADD R11, R11, 0x1 ;  /* 0x000000010b0b6836 */ /* 0x000fd80000000000 */
[----:B------:R-:W-:Y:S02]  /*5fd0*/  @!P4 IMAD.IADD R10, R10, 0x1, -R7 ;  /* 0x000000010a0ac824 */ /* 0x000fe400078e0a07 */
[----:B------:R-:W-:Y:S01]  /*5fe0*/  @!P4 VIADD R5, R5, 0x1 ;  /* 0x000000010505c836 */ /* 0x000fe20000000000 */
[----:B------:R-:W-:Y:S02]  /*5ff0*/  ISETP.GE.AND P4, PT, R9, RZ, PT ;  /* 0x000000ff0900720c */ /* 0x000fe40003f86270 */
[----:B------:R-:W-:-:S11]  /*6000*/  ISETP.GE.U32.AND P5, PT, R10, R7, PT ;  /* 0x000000070a00720c */ /* 0x000fd60003fa6070 */
[----:B------:R-:W-:Y:S02]  /*6010*/  @!P4 IADD3 R11, PT, PT, -R11, RZ, RZ ;  /* 0x000000ff0b0bc210 */ /* 0x000fe40007ffe1ff */
[----:B------:R-:W-:Y:S02]  /*6020*/  @P5 IADD3 R5, PT, PT, R5, 0x1, RZ ;  /* 0x0000000105055810 */ /* 0x000fe40007ffe0ff */
[----:B------:R-:W-:Y:S02]  /*6030*/  ISETP.NE.AND P5, PT, R8, RZ, PT ;  /* 0x000000ff0800720c */ /* 0x000fe40003fa5270 */
[----:B------:R-:W-:Y:S02]  /*6040*/  MOV R10, R5 ;  /* 0x00000005000a7202 */ /* 0x000fe40000000f00 */
[----:B------:R-:W-:-:S03]  /*6050*/  LOP3.LUT R5, RZ, R8, RZ, 0x33, !PT ;  /* 0x00000008ff057212 */ /* 0x000fc600078e33ff */
        /* <DEDUP_REMOVED lines=23> */
.L_x_4346:
[----:B------:R-:W-:Y:S01]  /*61d0*/  UMOV UR4, URZ ;  /* 0x000000ff00047c82 */ /* 0x000fe20008000000 */
[----:B------:R-:W-:Y:S01]  /*61e0*/  IMAD.SHL.U32 R92, R92, 0x40, RZ ;  /* 0x000000405c5c7824 */ /* 0x000fe200078e00ff */
[----:B------:R-:W-:-:S05]  /*61f0*/  IADD3 R5, P3, PT, RZ, -UR4, RZ ;  /* 0x80000004ff057c10 */ /* 0x000fca000ff7e0ff */
[----:B------:R-:W-:-:S05]  /*6200*/  IMAD.X R92, RZ, RZ, ~R92, P3 ;  /* 0x000000ffff5c7224 */ /* 0x000fca00018e0e5c */
[----:B------:R-:W-:-:S04]  /*6210*/  SHF.R.S64 R5, R5, 0x1f, R92 ;  /* 0x0000001f05057819 */ /* 0x000fc8000000105c */
[----:B------:R-:W-:-:S04]  /*6220*/  IADD3 R122, P3, PT, R5, R122, RZ ;  /* 0x0000007a057a7210 */ /* 0x000fc80007f7e0ff */
[----:B------:R-:W-:-:S09]  /*6230*/  LEA.HI.X.SX32 R121, R92, R121, 0x1, P3 ;  /* 0x000000795c797211 */ /* 0x000fd200018f0eff */
.L_x_4347:
        /* <DEDUP_REMOVED lines=36> */
.L_x_4345:
        /* <DEDUP_REMOVED lines=16> */
[----:B------:R-:W-:-:S03]  /*6580*/  FMNMX3.FTZ R12, R12, R97, R110, !PT ;  /* 0x000000610c0c7276 */ /* 0x000fc6000781006e */
[----:B------:R-:W1:Y:S04]  /*6590*/  SHFL.BFLY PT, R10, R5, 0x2, 0x1f ;  /* 0x0c401f00050a7f89 */ /* 0x000e6800000e0000 */
[----:B------:R-:W3:Y:S01]  /*65a0*/  SHFL.BFLY PT, R7, R12, 0x2, 0x1f ;  /* 0x0c401f000c077f89 */ /* 0x000ee200000e0000 */
[----:B-1----:R-:W-:Y:S02]  /*65b0*/  FMNMX.FTZ R10, R5, R10, !PT ;  /* 0x0000000a050a7209 */ /* 0x002fe40007810000 */
[----:B---3--:R-:W-:-:S03]  /*65c0*/  FMNMX.FTZ R7, R12, R7, !PT ;  /* 0x000000070c077209 */ /* 0x008fc60007810000 */
[----:B------:R-:W1:Y:S04]  /*65d0*/  SHFL.BFLY PT, R89, R10, 0x1, 0x1f ;  /* 0x0c201f000a597f89 */ /* 0x000e6800000e0000 */
[----:B------:R-:W3:Y:S01]  /*65e0*/  SHFL.BFLY PT, R88, R7, 0x1, 0x1f ;  /* 0x0c201f0007587f89 */ /* 0x000ee200000e0000 */
[----:B-1----:R-:W-:-:S04]  /*65f0*/  FMNMX.FTZ R89, R10, R89, !PT ;  /* 0x000000590a597209 */ /* 0x002fc80007810000 */
[C---:B------:R-:W-:Y:S01]  /*6600*/  FSETP.NEU.FTZ.AND P0, PT, R89.reuse, -INF , PT ;  /* 0xff8000005900780b */ /* 0x040fe20003f1d000 */
[----:B------:R-:W-:Y:S01]  /*6610*/  FMUL.FTZ R141, R89, UR6 ;  /* 0x00000006598d7c20 */ /* 0x000fe20008410000 */
[----:B---3--:R-:W-:Y:S02]  /*6620*/  FMNMX.FTZ R88, R7, R88, !PT ;  /* 0x0000005807587209 */ /* 0x008fe40007810000 */
[----:B--2---:R-:W-:Y:S02]  /*6630*/  FSEL R8, R89, RZ, P0 ;  /* 0x000000ff59087208 */ /* 0x004fe40000000000 */
[----:B------:R-:W-:Y:S01]  /*6640*/  FSEL R141, R141, RZ, P0 ;  /* 0x000000ff8d8d7208 */ /* 0x000fe20000000000 */
[C---:B------:R-:W-:Y:S01]  /*6650*/  FMUL.FTZ R143, R88.reuse, UR6 ;  /* 0x00000006588f7c20 */ /* 0x040fe20008410000 */
[C---:B------:R-:W-:Y:S01]  /*6660*/  FSETP.NEU.FTZ.AND P0, PT, R88.reuse, -INF , PT ;  /* 0xff8000005800780b */ /* 0x040fe20003f1d000 */
[----:B------:R-:W-:Y:S02]  /*6670*/  FADD.FTZ R5, R3, -R8 ;  /* 0x8000000803057221 */ /* 0x000fe40000010000 */
[----:B------:R-:W1:Y:S01]  /*6680*/  LDSM.16.MT88.4 R8, [R114+0x6000] ;  /* 0x006000007208783b */ /* 0x000e620000004200 */
[----:B------:R-:W-:Y:S01]  /*6690*/  FSEL R7, R88, RZ, P0 ;  /* 0x000000ff58077208 */ /* 0x000fe20000000000 */
[--C-:B------:R-:W-:Y:S01]  /*66a0*/  FFMA.FTZ R160, R34, UR6, -R141.reuse ;  /* 0x0000000622a07c23 */ /* 0x100fe2000801088d */
        /* <DEDUP_REMOVED lines=12> */
[----:B------:R-:W2:Y:S01]  /*6770*/  LDSM.16.MT88.4 R24, [R114+0x7000] ;  /* 0x007000007218783b */ /* 0x000ea20000004200 */
[----:B------:R-:W-:Y:S01]  /*6780*/  FFMA.FTZ R123, R156, UR6, -R141 ;  /* 0x000000069c7b7c23 */ /* 0x000fe2000801088d */
[----:B------:R-:W-:Y:S01]  /*6790*/  FFMA.FTZ R100, R100, UR6, -R143 ;  /* 0x0000000664647c23 */ /* 0x000fe2000801088f */
[----:B------:R-:W3:Y:S01]  /*67a0*/  MUFU.EX2 R91, R91 ;  /* 0x0000005b005b7308 */ /* 0x000ee20000000800 */
[----:B------:R-:W4:Y:S01]  /*67b0*/  LDSM.16.MT88.4 R32, [R112+0x7000] ;  /* 0x007000007020783b */ /* 0x000f220000004200 */
[--C-:B------:R-:W-:Y:S01]  /*67c0*/  FFMA.FTZ R142, R142, UR6, -R141.reuse ;  /* 0x000000068e8e7c23 */ /* 0x100fe2000801088d */
        /* <DEDUP_REMOVED lines=8> */
[--C-:B------:R-:W-:Y:S01]  /*6850*/  FFMA.FTZ R97, R97, UR6, -R143.reuse ;  /* 0x0000000661617c23 */ /* 0x100fe2000801088f */
[----:B------:R-:W-:Y:S01]  /*6860*/  MUFU.EX2 R145, R145 ;  /* 0x0000009100917308 */ /* 0x000fe20000000800 */
[----:B------:R-:W-:Y:S01]  /*6870*/  FFMA.FTZ R110, R110, UR6, -R143 ;  /* 0x000000066e6e7c23 */ /* 0x000fe2000801088f */
[----:B---3--:R-:W-:-:S02]  /*6880*/  F2FP.F16.F32.PACK_AB R84, R91, R160 ;  /* 0x000000a05b54723e */ /* 0x008fc400000000ff */
[----:B------:R-:W3:Y:S04]  /*6890*/  MUFU.EX2 R92, R92 ;  /* 0x0000005c005c7308 */ /* 0x000ee80000000800 */
[----:B------:R-:W1:Y:S01]  /*68a0*/  MUFU.EX2 R147, R147 ;  /* 0x0000009300937308 */ /* 0x000e620000000800 */
[----:B-----5:R-:W-:-:S03]  /*68b0*/  F2FP.F16.F32.PACK_AB R86, R3, R90 ;  /* 0x0000005a0356723e */ /* 0x020fc600000000ff */
[----:B------:R-:W5:Y:S04]  /*68c0*/  MUFU.EX2 R144, R144 ;  /* 0x0000009000907308 */ /* 0x000f680000000800 */
[----:B------:R-:W-:Y:S01]  /*68d0*/  MUFU.EX2 R93, R93 ;  /* 0x0000005d005d7308 */ /* 0x000fe20000000800 */
[----:B---3--:R-:W-:-:S03]  /*68e0*/  F2FP.F16.F32.PACK_AB R85, R92, R145 ;  /* 0x000000915c55723e */ /* 0x008fc600000000ff */
[----:B------:R-:W3:Y:S01]  /*68f0*/  MUFU.EX2 R2, R2 ;  /* 0x0000000200027308 */ /* 0x000ee20000000800 */
[-C--:B-1----:R-:W-:Y:S01]  /*6900*/  FMUL.FTZ R4, R36, R147.reuse ;  /* 0x0000009324047220 */ /* 0x082fe20000410000 */
[-C--:B------:R-:W-:Y:S01]  /*6910*/  FMUL.FTZ R5, R37, R147.reuse ;  /* 0x0000009325057220 */ /* 0x080fe20000410000 */
[-C--:B------:R-:W-:Y:S01]  /*6920*/  FMUL.FTZ R12, R44, R147.reuse ;  /* 0x000000932c0c7220 */ /* 0x080fe20000410000 */
[-C--:B------:R-:W-:Y:S01]  /*6930*/  FMUL.FTZ R13, R45, R147.reuse ;  /* 0x000000932d0d7220 */ /* 0x080fe20000410000 */
[-C--:B-----5:R-:W-:Y:S01]  /*6940*/  FMUL.FTZ R6, R38, R144.reuse ;  /* 0x0000009026067220 */ /* 0x0a0fe20000410000 */
[-C--:B------:R-:W-:Y:S01]  /*6950*/  FMUL.FTZ R7, R39, R144.reuse ;  /* 0x0000009027077220 */ /* 0x080fe20000410000 */
[-C--:B------:R-:W-:Y:S01]  /*6960*/  FMUL.FTZ R14, R46, R144.reuse ;  /* 0x000000902e0e7220 */ /* 0x080fe20000410000 */
[-C--:B------:R-:W-:Y:S01]  /*6970*/  FMUL.FTZ R15, R47, R144.reuse ;  /* 0x000000902f0f7220 */ /* 0x080fe20000410000 */
[-C--:B------:R-:W-:Y:S01]  /*6980*/  FMUL.FTZ R40, R40, R147.reuse ;  /* 0x0000009328287220 */ /* 0x080fe20000410000 */
[----:B------:R-:W-:Y:S01]  /*6990*/  FMUL.FTZ R41, R41, R147 ;  /* 0x0000009329297220 */ /* 0x000fe20000410000 */
        /* <DEDUP_REMOVED lines=37> */
[-C--:B------:R-:W-:Y:S01]  /*6bf0*/  FMUL.FTZ R72, R72, R147.reuse ;  /* 0x0000009348487220 */ /* 0x080fe20000410000 */
[-C--:B------:R-:W-:Y:S01]  /*6c00*/  FMUL.FTZ R73, R73, R147.reuse ;  /* 0x0000009349497220 */ /* 0x080fe20000410000 */
[-C--:B------:R-:W-:Y:S01]  /*6c10*/  FMUL.FTZ R74, R74, R144.reuse ;  /* 0x000000904a4a7220 */ /* 0x080fe20000410000 */
[-C--:B------:R-:W-:Y:S01]  /*6c20*/  FMUL.FTZ R75, R75, R144.reuse ;  /* 0x000000904b4b7220 */ /* 0x080fe20000410000 */
[C---:B--2---:R-:W-:Y:S01]  /*6c30*/  HMMA.16816.F32 R20, R84.reuse, R24, R20 ;  /* 0x000000185414723c */ /* 0x044fe20000001814 */
[-C--:B------:R-:W-:Y:S01]  /*6c40*/  FMUL.FTZ R80, R80, R147.reuse ;  /* 0x0000009350507220 */ /* 0x080fe20000410000 */
[----:B------:R-:W-:Y:S01]  /*6c50*/  FMUL.FTZ R81, R81, R147 ;  /* 0x0000009351517220 */ /* 0x000fe20000410000 */
[-C--:B------:R-:W-:Y:S01]  /*6c60*/  FMUL.FTZ R82, R82, R144.reuse ;  /* 0x0000009052527220 */ /* 0x080fe20000410000 */
[-C--:B------:R-:W-:Y:S01]  /*6c70*/  FMUL.FTZ R83, R83, R144.reuse ;  /* 0x0000009053537220 */ /* 0x080fe20000410000 */
[----:B------:R-:W-:Y:S01]  /*6c80*/  MUFU.EX2 R123, R123 ;  /* 0x0000007b007b7308 */ /* 0x000fe20000000800 */
[----:B------:R-:W-:Y:S01]  /*6c90*/  LDSM.16.MT88.4 R60, [R114+0x6800] ;  /* 0x00680000723c783b */ /* 0x000fe20000004200 */
[----:B------:R-:W-:Y:S01]  /*6ca0*/  FFMA.FTZ R145, R108, R144, R145 ;  /* 0x000000906c917223 */ /* 0x000fe20000010091 */
[----:B------:R-:W-:Y:S01]  /*6cb0*/  HMMA.16816.F32 R24, R84, R26, R56 ;  /* 0x0000001a5418723c */ /* 0x000fe20000001838 */
[----:B------:R-:W-:Y:S01]  /*6cc0*/  MUFU.EX2 R100, R100 ;  /* 0x0000006400647308 */ /* 0x000fe20000000800 */
[----:B------:R-:W2:Y:S01]  /*6cd0*/  LDSM.16.MT88.4 R56, [R114+0x6400] ;  /* 0x006400007238783b */ /* 0x000ea20000004200 */
[----:B------:R-:W-:-:S02]  /*6ce0*/  FADD.FTZ R92, R92, R145 ;  /* 0x000000915c5c7221 */ /* 0x000fc40000010000 */
[----:B------:R-:W-:Y:S02]  /*6cf0*/  MUFU.EX2 R104, R104 ;  /* 0x0000006800687308 */ /* 0x000fe40000000800 */
[----:B------:R-:W-:Y:S01]  /*6d00*/  FADD.FTZ R93, R93, R92 ;  /* 0x0000005c5d5d7221 */ /* 0x000fe20000010000 */
[C---:B----4-:R-:W-:Y:S01]  /*6d10*/  HMMA.16816.F32 R28, R84.reuse, R32, R28 ;  /* 0x00000020541c723c */ /* 0x050fe2000000181c */
[----:B------:R-:W-:Y:S04]  /*6d20*/  MUFU.EX2 R111, R111 ;  /* 0x0000006f006f7308 */ /* 0x000fe80000000800 */
[----:B------:R-:W-:Y:S03]  /*6d30*/  MUFU.EX2 R98, R98 ;  /* 0x0000006200627308 */ /* 0x000fe60000000800 */
[C---:B------:R-:W-:Y:S01]  /*6d40*/  HMMA.16816.F32 R32, R84.reuse, R34, R64 ;  /* 0x000000225420723c */ /* 0x040fe20000001840 */
[--C-:B------:R-:W-:Y:S01]  /*6d50*/  FFMA.FTZ R64, R140, UR6, -R141.reuse ;  /* 0x000000068c407c23 */ /* 0x100fe2000801088d */
[----:B------:R-:W-:Y:S01]  /*6d60*/  FFMA.FTZ R140, R154, UR6, -R141 ;  /* 0x000000069a8c7c23 */ /* 0x000fe2000801088d */
[----:B------:R-:W-:Y:S01]  /*6d70*/  FFMA.FTZ R65, R146, UR6, -R143 ;  /* 0x0000000692417c23 */ /* 0x000fe2000801088f */
[--C-:B------:R-:W-:Y:S01]  /*6d80*/  FFMA.FTZ R146, R103, UR6, -R141.reuse ;  /* 0x0000000667927c23 */ /* 0x100fe2000801088d */
[--C-:B------:R-:W-:Y:S01]  /*6d90*/  FFMA.FTZ R103, R106, UR6, -R141.reuse ;  /* 0x000000066a677c23 */ /* 0x100fe2000801088d */
[----:B------:R-:W-:Y:S01]  /*6da0*/  FFMA.FTZ R106, R105, UR6, -R141 ;  /* 0x00000006696a7c23 */ /* 0x000fe2000801088d */
[----:B------:R-:W4:Y:S01]  /*6db0*/  MUFU.EX2 R64, R64 ;  /* 0x0000004000407308 */ /* 0x000f220000000800 */
[C---:B-1----:R-:W-:Y:S01]  /*6dc0*/  HMMA.16816.F32 R36, R84.reuse, R40, R36 ;  /* 0x000000285424723c */ /* 0x042fe20000001824 */
[----:B------:R-:W-:Y:S01]  /*6dd0*/  FFMA.FTZ R105, R101, UR6, -R143 ;  /* 0x0000000665697c23 */ /* 0x000fe2000801088f */
[----:B------:R-:W-:Y:S01]  /*6de0*/  FFMA.FTZ R66, R109, R147, R160 ;  /* 0x000000936d427223 */ /* 0x000fe200000100a0 */
[----:B------:R-:W-:Y:S03]  /*6df0*/  MUFU.EX2 R140, R140 ;  /* 0x0000008c008c7308 */ /* 0x000fe60000000800 */
[----:B------:R-:W-:Y:S01]  /*6e00*/  FADD.FTZ R91, R91, R66 ;  /* 0x000000425b5b7221 */ /* 0x000fe20000010000 */
[----:B------:R-:W-:Y:S01]  /*6e10*/  MUFU.EX2 R65, R65 ;  /* 0x0000004100417308 */ /* 0x000fe20000000800 */
[----:B---3--:R-:W-:Y:S02]  /*6e20*/  HMMA.16816.F32 R44, R84, R48, R44 ;  /* 0x00000030542c723c */ /* 0x008fe4000000182c */
[----:B------:R-:W-:Y:S01]  /*6e30*/  FADD.FTZ R90, R90, R91 ;  /* 0x0000005b5a5a7221 */ /* 0x000fe20000010000 */
[----:B------:R-:W-:Y:S01]  /*6e40*/  MUFU.EX2 R146, R146 ;  /* 0x0000009200927308 */ /* 0x000fe20000000800 */
[----:B----4-:R-:W-:-:S02]  /*6e50*/  F2FP.F16.F32.PACK_AB R52, R123, R64 ;  /* 0x000000407b34723e */ /* 0x010fc400000000ff */
[----:B------:R-:W-:Y:S01]  /*6e60*/  FADD.FTZ R3, R3, R90 ;  /* 0x0000005a03037221 */ /* 0x000fe20000010000 */
[----:B------:R-:W-:Y:S01]  /*6e70*/  MUFU.EX2 R103, R103 ;  /* 0x0000006700677308 */ /* 0x000fe20000000800 */
[C---:B------:R-:W-:Y:S01]  /*6e80*/  HMMA.16816.F32 R40, R84.reuse, R42, R72 ;  /* 0x0000002a5428723c */ /* 0x040fe20000001848 */
[----:B------:R-:W-:Y:S02]  /*6e90*/  LDSM.16.MT88.4 R72, [R114+0x8800] ;  /* 0x008800007248783b */ /* 0x000fe40000004200 */
[----:B------:R-:W-:Y:S04]  /*6ea0*/  MUFU.EX2 R106, R106 ;  /* 0x0000006a006a7308 */ /* 0x000fe80000000800 */
[----:B------:R-:W-:Y:S01]  /*6eb0*/  MUFU.EX2 R101, R142 ;  /* 0x0000008e00657308 */ /* 0x000fe20000000800 */
[----:B------:R-:W-:Y:S01]  /*6ec0*/  HMMA.16816.F32 R48, R84, R50, R80 ;  /* 0x000000325430723c */ /* 0x000fe20000001850 */
[----:B------:R-:W-:Y:S01]  /*6ed0*/  FFMA.FTZ R85, R158, UR6, -R141 ;  /* 0x000000069e557c23 */ /* 0x000fe2000801088d */
[--C-:B------:R-:W-:Y:S01]  /*6ee0*/  FFMA.FTZ R86, R150, UR6, -R143.reuse ;  /* 0x0000000696567c23 */ /* 0x100fe2000801088f */
[--C-:B------:R-:W-:Y:S01]  /*6ef0*/  FFMA.FTZ R87, R148, UR6, -R143.reuse ;  /* 0x0000000694577c23 */ /* 0x100fe2000801088f */
[----:B------:R-:W-:Y:S01]  /*6f00*/  FFMA.FTZ R84, R152, UR6, -R143 ;  /* 0x0000000698547c23 */ /* 0x000fe2000801088f */
[----:B------:R-:W1:Y:S01]  /*6f10*/  LDSM.16.MT88.4 R80, [R112+0x8400] ;  /* 0x008400007050783b */ /* 0x000e620000004200 */
[----:B------:R-:W-:Y:S04]  /*6f20*/  MUFU.EX2 R105, R105 ;  /* 0x0000006900697308 */ /* 0x000fe80000000800 */
[----:B------:R-:W3:Y:S04]  /*6f30*/  MUFU.EX2 R85, R85 ;  /* 0x0000005500557308 */ /* 0x000ee80000000800 */
[----:B------:R-:W4:Y:S04]  /*6f40*/  MUFU.EX2 R86, R86 ;  /* 0x0000005600567308 */ /* 0x000f280000000800 */
[----:B------:R-:W-:Y:S04]  /*6f50*/  MUFU.EX2 R87, R87 ;  /* 0x0000005700577308 */ /* 0x000fe80000000800 */
[----:B------:R-:W5:Y:S01]  /*6f60*/  MUFU.EX2 R84, R84 ;  /* 0x0000005400547308 */ /* 0x000f620000000800 */
[----:B---3--:R-:W-:-:S03]  /*6f70*/  F2FP.F16.F32.PACK_AB R54, R85, R140 ;  /* 0x0000008c5536723e */ /* 0x008fc600000000ff */
[----:B------:R-:W-:Y:S01]  /*6f80*/  MUFU.EX2 R107, R107 ;  /* 0x0000006b006b7308 */ /* 0x000fe20000000800 */
[----:B----4-:R-:W-:-:S03]  /*6f90*/  F2FP.F16.F32.PACK_AB R53, R86, R65 ;  /* 0x000000415635723e */ /* 0x010fc600000000ff */
[----:B------:R-:W-:Y:S04]  /*6fa0*/  MUFU.EX2 R96, R96 ;  /* 0x0000006000607308 */ /* 0x000fe80000000800 */
[----:B------:R-:W-:Y:S01]  /*6fb0*/  MUFU.EX2 R95, R95 ;  /* 0x0000005f005f7308 */ /* 0x000fe20000000800 */
[----:B-----5:R-:W-:-:S03]  /*6fc0*/  F2FP.F16.F32.PACK_AB R55, R84, R87 ;  /* 0x000000575437723e */ /* 0x020fc600000000ff */
[----:B------:R-:W-:Y:S04]  /*6fd0*/  MUFU.EX2 R97, R97 ;  /* 0x0000006100617308 */ /* 0x000fe80000000800 */
[----:B------:R-:W-:Y:S01]  /*6fe0*/  MUFU.EX2 R110, R110 ;  /* 0x0000006e006e7308 */ /* 0x000fe20000000800 */
[C---:B--2---:R-:W-:Y:S08]  /*6ff0*/  HMMA.16816.F32 R4, R52.reuse, R56, R4 ;  /* 0x000000383404723c */ /* 0x044ff00000001804 */
[C---:B------:R-:W-:Y:S01]  /*7000*/  HMMA.16816.F32 R8, R52.reuse, R58, R8 ;  /* 0x0000003a3408723c */ /* 0x040fe20000001808 */
[----:B------:R-:W2:Y:S07]  /*7010*/  LDSM.16.MT88.4 R56, [R112+0x6400] ;  /* 0x006400007038783b */ /* 0x000eae0000004200 */
[C---:B-1----:R-:W-:Y:S08]  /*7020*/  HMMA.16816.F32 R44, R52.reuse, R80, R44 ;  /* 0x00000050342c723c */ /* 0x042ff0000000182c */
[----:B------:R-:W-:Y:S01]  /*7030*/  HMMA.16816.F32 R80, R52, R82, R48 ;  /* 0x000000523450723c */ /* 0x000fe20000001830 */
[--C-:B------:R-:W-:Y:S01]  /*7040*/  FFMA.FTZ R48, R99, UR6, -R143.reuse ;  /* 0x0000000663307c23 */ /* 0x100fe2000801088f */
[----:B------:R-:W-:Y:S01]  /*7050*/  FFMA.FTZ R99, R102, UR6, -R143 ;  /* 0x0000000666637c23 */ /* 0x000fe2000801088f */
[----:B------:R-:W-:-:S02]  /*7060*/  IADD3 R143, PT, PT, R94, -0x3, RZ ;  /* 0xfffffffd5e8f7810 */ /* 0x000fc40007ffe0ff */
[----:B------:R-:W-:Y:S04]  /*7070*/  MUFU.EX2 R102, R48 ;  /* 0x0000003000667308 */ /* 0x000fe80000000800 */
[----:B------:R-:W1:Y:S01]  /*7080*/  MUFU.EX2 R99, R99 ;  /* 0x0000006300637308 */ /* 0x000e620000000800 */
[C---:B--2---:R-:W-:Y:S08]  /*7090*/  HMMA.16816.F32 R12, R52.reuse, R56, R12 ;  /* 0x00000038340c723c */ /* 0x044ff0000000180c */
[C---:B------:R-:W-:Y:S01]  /*70a0*/  HMMA.16816.F32 R16, R52.reuse, R58, R16 ;  /* 0x0000003a3410723c */ /* 0x040fe20000001810 */
[----:B------:R-:W2:Y:S07]  /*70b0*/  LDSM.16.MT88.4 R56, [R114+0x7400] ;  /* 0x007400007238783b */ /* 0x000eae0000004200 */
        /* <DEDUP_REMOVED lines=8> */
[----:B------:R-:W-:Y:S01]  /*7140*/  F2FP.F16.F32.PACK_AB R52, R103, R146 ;  /* 0x000000926734723e */ /* 0x000fe200000000ff */
[----:B------:R-:W2:Y:S01]  /*7150*/  LDSM.16.MT88.4 R56, [R112+0x6800] ;  /* 0x006800007038783b */ /* 0x000ea20000004200 */
[----:B------:R-:W-:-:S02]  /*7160*/  F2FP.F16.F32.PACK_AB R53, R100, R105 ;  /* 0x000000696435723e */ /* 0x000fc400000000ff */
[----:B------:R-:W-:Y:S02]  /*7170*/  F2FP.F16.F32.PACK_AB R54, R101, R106 ;  /* 0x0000006a6536723e */ /* 0x000fe400000000ff */
[----:B-1----:R-:W-:-:S07]  /*7180*/  F2FP.F16.F32.PACK_AB R55, R99, R102 ;  /* 0x000000666337723e */ /* 0x002fce00000000ff */
[C---:B------:R-:W-:Y:S01]  /*7190*/  HMMA.16816.F32 R48, R52.reuse, R60, R4 ;  /* 0x0000003c3430723c */ /* 0x040fe20000001804 */
[----:B------:R-:W1:Y:S07]  /*71a0*/  LDSM.16.MT88.4 R4, [R112+0x7800] ;  /* 0x007800007004783b */ /* 0x000e6e0000004200 */
[C---:B------:R-:W-:Y:S08]  /*71b0*/  HMMA.16816.F32 R68, R52.reuse, R72, R36 ;  /* 0x000000483444723c */ /* 0x040ff00000001824 */
[C---:B------:R-:W-:Y:S01]  /*71c0*/  HMMA.16816.F32 R72, R52.reuse, R74, R40 ;  /* 0x0000004a3448723c */ /* 0x040fe20000001828 */
[----:B------:R-:W-:Y:S07]  /*71d0*/  LDSM.16.MT88.4 R40, [R114+0x6c00] ;  /* 0x006c00007228783b */ /* 0x000fee0000004200 */
[C---:B------:R-:W-:Y:S08]  /*71e0*/  HMMA.16816.F32 R8, R52.reuse, R62, R8 ;  /* 0x0000003e3408723c */ /* 0x040ff00000001808 */
        /* <DEDUP_REMOVED lines=9> */
[----:B-1----:R-:W-:Y:S01]  /*7280*/  HMMA.16816.F32 R76, R52, R4, R44 ;  /* 0x00000004344c723c */ /* 0x002fe2000000182c */
[----:B------:R-:W-:Y:S01]  /*7290*/  FADD.FTZ R4, R2, R93 ;  /* 0x0000005d02047221 */ /* 0x000fe20000010000 */
[----:B------:R-:W-:Y:S01]  /*72a0*/  FADD.FTZ R2, R64, R3 ;  /* 0x0000000340027221 */ /* 0x000fe20000010000 */
[----:B------:R-:W-:-:S02]  /*72b0*/  F2FP.F16.F32.PACK_AB R5, R95, R96 ;  /* 0x000000605f05723e */ /* 0x000fc400000000ff */
[----:B------:R-:W-:Y:S01]  /*72c0*/  FADD.FTZ R3, R65, R4 ;  /* 0x0000000441037221 */ /* 0x000fe20000010000 */
[----:B------:R-:W-:Y:S01]  /*72d0*/  F2FP.F16.F32.PACK_AB R4, R111, R104 ;  /* 0x000000686f04723e */ /* 0x000fe200000000ff */
[----:B------:R-:W1:Y:S01]  /*72e0*/  LDSM.16.MT88.4 R64, [R112+0x7c00] ;  /* 0x007c00007040783b */ /* 0x000e620000004200 */
[----:B------:R-:W-:Y:S01]  /*72f0*/  HMMA.16816.F32 R80, R52, R6, R80 ;  /* 0x000000063450723c */ /* 0x000fe20000001850 */
[----:B------:R-:W-:Y:S01]  /*7300*/  F2FP.F16.F32.PACK_AB R6, R107, R98 ;  /* 0x000000626b06723e */ /* 0x000fe200000000ff */
[----:B------:R-:W-:Y:S01]  /*7310*/  FADD.FTZ R123, R123, R2 ;  /* 0x000000027b7b7221 */ /* 0x000fe20000010000 */
[----:B------:R-:W2:Y:S01]  /*7320*/  LDSM.16.MT88.4 R52, [R112+0x6c00] ;  /* 0x006c00007034783b */ /* 0x000ea20000004200 */
[----:B------:R-:W-:Y:S01]  /*7330*/  F2FP.F16.F32.PACK_AB R7, R110, R97 ;  /* 0x000000616e07723e */ /* 0x000fe200000000ff */
[----:B------:R-:W-:Y:S01]  /*7340*/  FADD.FTZ R86, R86, R3 ;  /* 0x0000000356567221 */ /* 0x000fe20000010000 */
[----:B------:R-:W-:Y:S01]  /*7350*/  FADD.FTZ R140, R140, R123 ;  /* 0x0000007b8c8c7221 */ /* 0x000fe20000010000 */
[----:B------:R-:W-:-:S02]  /*7360*/  MOV R2, R88 ;  /* 0x0000005800027202 */ /* 0x000fc40000000f00 */
        /* <DEDUP_REMOVED lines=23> */
[----:B------:R-:W-:Y:S02]  /*74e0*/  FADD.FTZ R108, R110, R97 ;  /* 0x000000616e6c7221 */ /* 0x000fe40000010000 */
[C---:B--2---:R-:W-:Y:S01]  /*74f0*/  HMMA.16816.F32 R44, R4.reuse, R52, R12 ;  /* 0x00000034042c723c */ /* 0x044fe2000000180c */
[----:B------:R-:W1:Y:S07]  /*7500*/  LDSM.16.MT88.4 R12, [R114+0x8c00] ;  /* 0x008c0000720c783b */ /* 0x000e6e0000004200 */
[C---:B------:R-:W-:Y:S08]  /*7510*/  HMMA.16816.F32 R48, R4.reuse, R54, R16 ;  /* 0x000000360430723c */ /* 0x040ff00000001810 */
[C---:B------:R-:W-:Y:S08]  /*7520*/  HMMA.16816.F32 R52, R4.reuse, R56, R20 ;  /* 0x000000380434723c */ /* 0x040ff00000001814 */
[C---:B------:R-:W-:Y:S08]  /*7530*/  HMMA.16816.F32 R56, R4.reuse, R58, R24 ;  /* 0x0000003a0438723c */ /* 0x040ff00000001818 */
[C---:B------:R-:W-:Y:S08]  /*7540*/  HMMA.16816.F32 R64, R4.reuse, R66, R32 ;  /* 0x000000420440723c */ /* 0x040ff00000001820 */
[C---:B---3--:R-:W-:Y:S08]  /*7550*/  HMMA.16816.F32 R76, R4.reuse, R8, R76 ;  /* 0x00000008044c723c */ /* 0x048ff0000000184c */
[C---:B-1----:R-:W-:Y:S08]  /*7560*/  HMMA.16816.F32 R68, R4.reuse, R12, R68 ;  /* 0x0000000c0444723c */ /* 0x042ff00000001844 */
[C---:B------:R-:W-:Y:S08]  /*7570*/  HMMA.16816.F32 R72, R4.reuse, R14, R72 ;  /* 0x0000000e0448723c */ /* 0x040ff00000001848 */
[----:B------:R-:W-:-:S15]  /*7580*/  HMMA.16816.F32 R80, R4, R10, R80 ;  /* 0x0000000a0450723c */ /* 0x000fde0000001850 */
[----:B------:R-:W-:-:S05]  /*7590*/  NOP ;  /* 0x0000000000007918 */ /* 0x000fca0000000000 */
.L_x_4342:
[----:B------:R-:W-:-:S13]  /*75a0*/  ISETP.GE.AND P0, PT, R143, RZ, PT ;  /* 0x000000ff8f00720c */ /* 0x000fda0003f06270 */
[----:B------:R-:W-:Y:S05]  /*75b0*/  @!P0 BRA `(.L_x_4348) ;  /* 0x0000002800508947 */ /* 0x000fea0003800000 */
[----:B------:R-:W-:Y:S01]  /*75c0*/  ISETP.NE.U32.AND P4, PT, RZ, UR8, PT ;  /* 0x00000008ff007c0c */ /* 0x000fe2000bf85070 */
[----:B------:R-:W1:Y:S01]  /*75d0*/  S2R R5, SR_TID.X ;  /* 0x0000000000057919 */ /* 0x000e620000002100 */
[C---:B------:R-:W-:Y:S01]  /*75e0*/  IMAD.SHL.U32 R144, R143.reuse, 0x40, RZ ;  /* 0x000000408f907824 */ /* 0x040fe200078e00ff */
[----:B------:R-:W2:Y:S01]  /*75f0*/  LDCU UR5, c[0x0][0x440] ;  /* 0x00008800ff0577ac */ /* 0x000ea20008000800 */
[----:B------:R-:W-:Y:S01]  /*7600*/  ISETP.NE.AND.EX P4, PT, RZ, UR9, PT, P4 ;  /* 0x00000009ff007c0c */ /* 0x000fe2000bf85340 */
[----:B------:R-:W-:Y:S02]  /*7610*/  IMAD.MOV.U32 R85, RZ, RZ, R2 ;  /* 0x000000ffff557224 */ /* 0x000fe400078e0002 */
[----:B------:R-:W-:Y:S01]  /*7620*/  IMAD.MOV.U32 R84, RZ, RZ, R3 ;  /* 0x000000ffff547224 */ /* 0x000fe200078e0003 */
[----:B------:R-:W3:Y:S01]  /*7630*/  LDCU UR4, c[0x0][0x45c] ;  /* 0x00008b80ff0477ac */ /* 0x000ee20008000800 */
[----:B------:R-:W-:Y:S01]  /*7640*/  VIADD R143, R143, 0x1 ;  /* 0x000000018f8f7836 */ /* 0x000fe20000000000 */
[----:B------:R-:W4:Y:S01]  /*7650*/  LDCU.64 UR6, c[0x0][0x3a0] ;  /* 0x00007400ff0677ac */ /* 0x000f220008000a00 */
[----:B------:R-:W1:Y:S06]  /*7660*/  LDCU.64 UR12, c[0x0][0x3c0] ;  /* 0x00007800ff0c77ac */ /* 0x000e6c0008000a00 */
[----:B------:R-:W5:Y:S01]  /*7670*/  @!P4 LDC R140, c[0x0][0x3c0] ;  /* 0x0000f000ff8ccb82 */ /* 0x000f620000000800 */
[----:B------:R-:W-:Y:S01]  /*7680*/  @!P4 IMAD.MOV.U32 R141, RZ, RZ, RZ ;  /* 0x000000ffff8dc224 */ /* 0x000fe200078e00ff */
[----:B------:R-:W2:Y:S04]  /*7690*/  LDCU.64 UR10, c[0x0][0x3a8] ;  /* 0x00007500ff0a77ac */ /* 0x000ea80008000a00 */
[----:B------:R-:W-:Y:S01]  /*76a0*/  @!P4 IADD3 R141, P0, PT, RZ, -R141, RZ ;  /* 0x8000008dff8dc210 */ /* 0x000fe20007f1e0ff */
[----:B------:R-:W2:Y:S01]  /*76b0*/  LDCU.64 UR8, c[0x0][0x3b8] ;  /* 0x00007700ff0877ac */ /* 0x000ea20008000a00 */
[----:B-1----:R-:W-:-:S05]  /*76c0*/  IMAD.SHL.U32 R5, R5, 0x2, RZ ;  /* 0x0000000205057824 */ /* 0x002fca00078e00ff */
[----:B------:R-:W-:Y:S02]  /*76d0*/  LOP3.LUT R5, R5, 0x6, RZ, 0xc0, !PT ;  /* 0x0000000605057812 */ /* 0x000fe400078ec0ff */
[----:B-----5:R-:W-:Y:S02]  /*76e0*/  @!P4 SHF.L.U32 R140, R140, 0x6, RZ ;  /* 0x000000068c8cc819 */ /* 0x020fe400000006ff */
[C---:B------:R-:W-:Y:S02]  /*76f0*/  LOP3.LUT R142, R144.reuse, 0x20, R5, 0xfe, !PT ;  /* 0x00000020908e7812 */ /* 0x040fe400078efe05 */
[----:B------:R-:W-:Y:S02]  /*7700*/  @!P4 IADD3.X R140, PT, PT, RZ, ~R140, RZ, P0, !PT ;  /* 0x8000008cff8cc210 */ /* 0x000fe400007fe4ff */
[----:B------:R-:W-:Y:S02]  /*7710*/  IADD3 R144, PT, PT, R144, 0x40, RZ ;  /* 0x0000004090907810 */ /* 0x000fe40007ffe0ff */
[----:B--234-:R-:W-:-:S07]  /*7720*/  @!P4 SHF.R.S64 R141, R141, 0x1f, R140 ;  /* 0x0000001f8d8dc819 */ /* 0x01cfce000000108c */
.L_x_4352:
        /* <DEDUP_REMOVED lines=12> */
[----:B------:R-:W-:Y:S03]  /*77f0*/  MOV R10, RZ ;  /* 0x000000ff000a7202 */ /* 0x000fe60000000f00 */
        /* <DEDUP_REMOVED lines=57> */
.L_x_4349:
[----:B------:R-:W-:Y:S01]  /*7b90*/  @!PT LDS RZ, [RZ] ;  /* 0x00000000fffff984 */ /* 0x000fe20000000800 */
[----:B------:R-:W-:Y:S01]  /*7ba0*/  @!PT LDS RZ, [RZ] ;  /* 0x00000000fffff984 */ /* 0x000fe20000000800 */
[----:B------:R-:W-:Y:S01]  /*7bb0*/  @!PT LDS RZ, [RZ] ;  /* 0x00000000fffff984 */ /* 0x000fe20000000800 */
[----:B------:R1:W-:Y:S01]  /*7bc0*/  @!P3 LDGSTS.E.BYPASS.LTC128B.128 [R133+0x6000], desc[UR14][R124.64] ;  /* 0x060000007c85bfae */ /* 0x0003e2000b981a0e */
[----:B------:R-:W-:Y:S01]  /*7bd0*/  @!P1 IMAD.MOV.U32 R86, RZ, RZ, R124 ;  /* 0x000000ffff569224 */ /* 0x000fe200078e007c */
[C---:B------:R-:W-:Y:S01]  /*7be0*/  LEA R2, P0, R129.reuse, R124, 0x1 ;  /* 0x0000007c81027211 */ /* 0x040fe200078008ff */
[----:B------:R-:W-:Y:S01]  /*7bf0*/  @!P1 IMAD.MOV.U32 R87, RZ, RZ, R125 ;  /* 0x000000ffff579224 */ /* 0x000fe200078e007d */
[----:B------:R-:W-:Y:S02]  /*7c00*/  @P3 STS.128 [R133+0x6000], RZ ;  /* 0x006000ff85003388 */ /* 0x000fe40000000c00 */
[----:B------:R-:W-:Y:S02]  /*7c10*/  LEA.HI.X R3, R129, R125, R128, 0x1, P0 ;  /* 0x0000007d81037211 */ /* 0x000fe400000f0c80 */
[----:B------:R-:W-:Y:S01]  /*7c20*/  @!PT LDS RZ, [RZ] ;  /* 0x00000000fffff984 */ /* 0x000fe20000000800 */
[----:B------:R-:W-:Y:S01]  /*7c30*/  @!PT LDS RZ, [RZ] ;  /* 0x00000000fffff984 */ /* 0x000fe20000000800 */
[----:B------:R-:W-:Y:S01]  /*7c40*/  @!PT LDS RZ, [RZ] ;  /* 0x00000000fffff984 */ /* 0x000fe20000000800 */
[----:B------:R1:W-:Y:S01]  /*7c50*/  @!P2 LDGSTS.E.BYPASS.LTC128B.128 [R133+0x7000], desc[UR14][R124.64+0x40] ;  /* 0x070000407c85afae */ /* 0x0003e2000b981a0e */
[----:B------:R-:W-:Y:S03]  /*7c60*/  ISETP.NE.AND P0, PT, R143, 0x1, PT ;  /* 0x000000018f00780c */ /* 0x000fe60003f05270 */
        /* <DEDUP_REMOVED lines=26> */
[----:B------:R-:W5:Y:S01]  /*7e10*/  LDSM.16.M88.4 R104, [R116+0x3c00] ;  /* 0x003c00007468783b */ /* 0x000f620000000200 */
[C---:B--2---:R-:W-:Y:S08]  /*7e20*/  HMMA.16816.F32 R4, R88.reuse, R92, RZ ;  /* 0x0000005c5804723c */ /* 0x044ff000000018ff */
[C---:B------:R-:W-:Y:S01]  /*7e30*/  HMMA.16816.F32 R8, R88.reuse, R94, RZ ;  /* 0x0000005e5808723c */ /* 0x040fe200000018ff */
[----:B------:R-:W-:Y:S07]  /*7e40*/  LDSM.16.M88.4 R92, [R115] ;  /* 0x00000000735c783b */ /* 0x000fee0000000200 */
[C---:B---3--:R-:W-:Y:S08]  /*7e50*/  HMMA.16816.F32 R12, R88.reuse, R96, RZ ;  /* 0x00000060580c723c */ /* 0x048ff000000018ff */
[C---:B------:R-:W-:Y:S08]  /*7e60*/  HMMA.16816.F32 R16, R88.reuse, R98, RZ ;  /* 0x000000625810723c */ /* 0x040ff000000018ff */
[C---:B----4-:R-:W-:Y:S08]  /*7e70*/  HMMA.16816.F32 R20, R88.reuse, R100, RZ ;  /* 0x000000645814723c */ /* 0x050ff000000018ff */
[C---:B------:R-:W-:Y:S08]  /*7e80*/  HMMA.16816.F32 R24, R88.reuse, R102, RZ ;  /* 0x000000665818723c */ /* 0x040ff000000018ff */
[C---:B-----5:R-:W-:Y:S08]  /*7e90*/  HMMA.16816.F32 R28, R88.reuse, R104, RZ ;  /* 0x00000068581c723c */ /* 0x060ff000000018ff */
[----:B------:R-:W-:Y:S01]  /*7ea0*/  HMMA.16816.F32 R32, R88, R106, RZ ;  /* 0x0000006a5820723c */ /* 0x000fe200000018ff */
[----:B------:R-:W2:Y:S07]  /*7eb0*/  LDSM.16.M88.4 R88, [R113+0x3000] ;  /* 0x003000007158783b */ /* 0x000eae0000000200 */
[C---:B--2---:R-:W-:Y:S08]  /*7ec0*/  HMMA.16816.F32 R4, R92.reuse, R88, R4 ;  /* 0x000000585c04723c */ /* 0x044ff00000001804 */
[C---:B------:R-:W-:Y:S01]  /*7ed0*/  HMMA.16816.F32 R8, R92.reuse, R90, R8 ;  /* 0x0000005a5c08723c */ /* 0x040fe20000001808 */
        /* <DEDUP_REMOVED lines=8> */
[----:B------:R-:W-:Y:S01]  /*7f60*/  HMMA.16816.F32 R32, R92, R90, R32 ;  /* 0x0000005a5c20723c */ /* 0x000fe20000001820 */
[----:B------:R-:W-:Y:S04]  /*7f70*/  LDSM.16.M88.4 R88, [R117+0x1000] ;  /* 0x001000007558783b */ /* 0x000fe80000000200 */
[----:B------:R-:W2:Y:S03]  /*7f80*/  LDSM.16.M88.4 R92, [R116+0x4000] ;  /* 0x00400000745c783b */ /* 0x000ea60000000200 */
        /* <DEDUP_REMOVED lines=47> */
[----:B------:R-:W2:Y:S01]  /*8280*/  LDSM.16.M88.4 R92, [R113+0x5c00] ;  /* 0x005c0000715c783b */ /* 0x000ea20000000200 */
[----:B------:R-:W-:Y:S04]  /*8290*/  DEPBAR.LE SB0, 0x0 ;  /* 0x000080000000791a */ /* 0x000fe80000000000 */
[----:B------:R-:W-:Y:S02]  /*82a0*/  BAR.SYNC.DEFER_BLOCKING 0x0 ;  /* 0x0000000000007b1d */ /* 0x000fe40000010000 */
[C---:B--2---:R-:W-:Y:S08]  /*82b0*/  HMMA.16816.F32 R28, R88.reuse, R92, R28 ;  /* 0x0000005c581c723c */ /* 0x044ff0000000181c */
[----:B------:R-:W-:Y:S01]  /*82c0*/  HMMA.16816.F32 R32, R88, R94, R32 ;  /* 0x0000005e5820723c */ /* 0x000fe20000001820 */
[----:B------:R-:W-:Y:S08]  /*82d0*/  @!UPT UIADD3 URZ, UPT, UPT, URZ, URZ, URZ ;  /* 0x000000fffffff290 */ /* 0x000ff0000fffe0ff */
[----:B-1----:R-:W-:Y:S11]  /*82e0*/  @!P0 BRA `(.L_x_4350) ;  /* 0x0000000400b88947 */ /* 0x002ff60003800000 */
        /* <DEDUP_REMOVED lines=8> */
[----:B------:R-:W-:Y:S08]  /*8370*/  @!P4 BRA `(.L_x_4351) ;  /* 0x000000040000c947 */ /* 0x000ff00003800000 */
[----:B------:R-:W-:Y:S01]  /*8380*/  IMAD.MOV.U32 R88, RZ, RZ, RZ ;  /* 0x000000ffff587224 */ /* 0x000fe200078e00ff */
[----:B------:R-:W1:Y:S02]  /*8390*/  LDC R3, c[0x0][0x4f0] ;  /* 0x00013c00ff037b82 */ /* 0x000e640000000800 */
[----:B-1----:R-:W-:Y:S04]  /*83a0*/  IABS R2, R3 ;  /* 0x0000000300027213 */ /* 0x002fe80000000000 */
[----:B------:R-:W1:Y:S10]  /*83b0*/  I2F.RP R91, R2 ;  /* 0x00000002005b7306 */ /* 0x000e740000209400 */
[----:B-1----:R-:W1:Y:S02]  /*83c0*/  MUFU.RCP R86, R91 ;  /* 0x0000005b00567308 */ /* 0x002e640000001000 */
[----:B-1----:R-:W-:Y:S08]  /*83d0*/  VIADD R90, R86, 0xffffffe ;  /* 0x0ffffffe565a7836 */ /* 0x002ff00000000000 */
[----:B------:R-:W1:Y:S02]  /*83e0*/  F2I.FTZ.U32.TRUNC.NTZ R89, R90 ;  /* 0x0000005a00597305 */ /* 0x000e64000021f000 */
[--C-:B-1----:R-:W-:Y:S01]  /*83f0*/  IMAD.MOV R86, RZ, RZ, -R89.reuse ;  /* 0x000000ffff567224 */ /* 0x102fe200078e0a59 */
[----:B------:R-:W-:Y:S03]  /*8400*/  IADD3 R90, PT, PT, R144, -0x80, RZ ;  /* 0xffffff80905a7810 */ /* 0x000fe60007ffe0ff */
[----:B------:R-:W-:Y:S01]  /*8410*/  IMAD R87, R86, R2, RZ ;  /* 0x0000000256577224 */ /* 0x000fe200078e02ff */
[----:B------:R-:W-:Y:S03]  /*8420*/  IADD3 R86, PT, PT, R144, -0x40, RZ ;  /* 0xffffffc090567810 */ /* 0x000fe60007ffe0ff */
[----:B------:R-:W-:Y:S01]  /*8430*/  IMAD.HI.U32 R89, R89, R87, R88 ;  /* 0x0000005759597227 */ /* 0x000fe200078e0058 */
[----:B------:R-:W-:Y:S02]  /*8440*/  IABS R88, R86 ;  /* 0x0000005600587213 */ /* 0x000fe40000000000 */
[----:B------:R-:W-:Y:S03]  /*8450*/  LOP3.LUT R86, R86, R3, RZ, 0x3c, !PT ;  /* 0x0000000356567212 */ /* 0x000fe600078e3cff */
[----:B------:R-:W-:Y:S04]  /*8460*/  IMAD.HI.U32 R91, R89, R88, RZ ;  /* 0x00000058595b7227 */ /* 0x000fe800078e00ff */
[----:B------:R-:W-:Y:S04]  /*8470*/  IMAD.MOV R87, RZ, RZ, -R91 ;  /* 0x000000ffff577224 */ /* 0x000fe800078e0a5b */
[C---:B------:R-:W-:Y:S05]  /*8480*/  IMAD R88, R2.reuse, R87, R88 ;  /* 0x0000005702587224 */ /* 0x040fea00078e0258 */
[----:B------:R-:W-:Y:S11]  /*8490*/  ISETP.GT.U32.AND P6, PT, R2, R88, PT ;  /* 0x000000580200720c */ /* 0x000ff60003fc4070 */
[----:B------:R-:W-:Y:S02]  /*84a0*/  @!UPT UIADD3 URZ, UPT, UPT, URZ, URZ, URZ ;  /* 0x000000fffffff290 */ /* 0x000fe4000fffe0ff */
[----:B------:R-:W-:Y:S02]  /*84b0*/  @!P6 IMAD.IADD R88, R88, 0x1, -R2 ;  /* 0x000000015858e824 */ /* 0x000fe400078e0a02 */
[----:B------:R-:W-:Y:S01]  /*84c0*/  @!P6 VIADD R91, R91, 0x1 ;  /* 0x000000015b5be836 */ /* 0x000fe20000000000 */
[----:B------:R-:W-:Y:S02]  /*84d0*/  ISETP.GE.AND P6, PT, R86, RZ, PT ;  /* 0x000000ff5600720c */ /* 0x000fe40003fc6270 */
[----:B------:R-:W-:Y:S02]  /*84e0*/  ISETP.GE.U32.AND P0, PT, R88, R2, PT ;  /* 0x000000025800720c */ /* 0x000fe40003f06070 */
[----:B------:R-:W-:Y:S02]  /*84f0*/  IABS R88, R90 ;  /* 0x0000005a00587213 */ /* 0x000fe40000000000 */
[----:B------:R-:W-:Y:S03]  /*8500*/  LOP3.LUT R90, R90, R3, RZ, 0x3c, !PT ;  /* 0x000000035a5a7212 */ /* 0x000fe600078e3cff */
[----:B------:R-:W-:Y:S04]  /*8510*/  IMAD.HI.U32 R89, R89, R88, RZ ;  /* 0x0000005859597227 */ /* 0x000fe800078e00ff */
[----:B------:R-:W-:Y:S02]  /*8520*/  IMAD.MOV R87, RZ, RZ, -R89 ;  /* 0x000000ffff577224 */ /* 0x000fe400078e0a59 */
[----:B------:R-:W-:Y:S02]  /*8530*/  @P0 IADD3 R91, PT, PT, R91, 0x1, RZ ;  /* 0x000000015b5b0810 */ /* 0x000fe40007ffe0ff */
[----:B------:R-:W-:Y:S01]  /*8540*/  ISETP.NE.AND P0, PT, R3, RZ, PT ;  /* 0x000000ff0300720c */ /* 0x000fe20003f05270 */
[C---:B------:R-:W-:Y:S02]  /*8550*/  IMAD R88, R2.reuse, R87, R88 ;  /* 0x0000005702587224 */ /* 0x040fe400078e0258 */
[----:B------:R-:W-:Y:S03]  /*8560*/  @!P6 IMAD.MOV R91, RZ, RZ, -R91 ;  /* 0x000000ffff5be224 */ /* 0x000fe600078e0a5b */
[----:B------:R-:W-:Y:S11]  /*8570*/  ISETP.GT.U32.AND P5, PT, R2, R88, PT ;  /* 0x000000580200720c */ /* 0x000ff60003fa4070 */
[----:B------:R-:W-:Y:S02]  /*8580*/  @!UPT UIADD3 URZ, UPT, UPT, URZ, URZ, URZ ;  /* 0x000000fffffff290 */ /* 0x000fe4000fffe0ff */
[----:B------:R-:W-:Y:S01]  /*8590*/  @!P5 IADD3 R89, PT, PT, R89, 0x1, RZ ;  /* 0x000000015959d810 */ /* 0x000fe20007ffe0ff */
[----:B------:R-:W-:Y:S05]  /*85a0*/  @!P5 IMAD.IADD R88, R88, 0x1, -R2 ;  /* 0x000000015858d824 */ /* 0x000fea00078e0a02 */
[----:B------:R-:W-:Y:S02]  /*85b0*/  ISETP.GE.U32.AND P5, PT, R88, R2, PT ;  /* 0x000000025800720c */ /* 0x000fe40003fa6070 */
[----:B------:R-:W-:Y:S04]  /*85c0*/  LOP3.LUT R2, RZ, R3, RZ, 0x33, !PT ;  /* 0x00000003ff027212 */ /* 0x000fe800078e33ff */
[----:B------:R-:W-:Y:S07]  /*85d0*/  SEL R91, R2, R91, !P0 ;  /* 0x0000005b025b7207 */ /* 0x000fee0004000000 */
[----:B------:R-:W-:Y:S01]  /*85e0*/  @P5 VIADD R89, R89, 0x1 ;  /* 0x0000000159595836 */ /* 0x000fe20000000000 */
[----:B------:R-:W-:Y:S11]  /*85f0*/  ISETP.GE.AND P5, PT, R90, RZ, PT ;  /* 0x000000ff5a00720c */ /* 0x000ff60003fa6270 */
[----:B------:R-:W-:Y:S02]  /*8600*/  @!UPT UIADD3 URZ, UPT, UPT, URZ, URZ, URZ ;  /* 0x000000fffffff290 */ /* 0x000fe4000fffe0ff */
[----:B------:R-:W-:Y:S05]  /*8610*/  @!P5 IMAD.MOV R89, RZ, RZ, -R89 ;  /* 0x000000ffff59d224 */ /* 0x000fea00078e0a59 */
[----:B------:R-:W-:Y:S02]  /*8620*/  SEL R89, R2, R89, !P0 ;  /* 0x0000005902597207 */ /* 0x000fe40004000000 */
[-C--:B------:R-:W-:Y:S02]  /*8630*/  LEA R94, P0, R91, R136.reuse, 0x2 ;  /* 0x000000885b5e7211 */ /* 0x080fe400078010ff */
[----:B------:R-:W-:Y:S02]  /*8640*/  LEA R92, P5, R89, R136, 0x2 ;  /* 0x00000088595c7211 */ /* 0x000fe400078a10ff */
[-C--:B------:R-:W-:Y:S02]  /*8650*/  LEA.HI.X.SX32 R95, R91, R137.reuse, 0x2, P0 ;  /* 0x000000895b5f7211 */ /* 0x080fe400000f16ff */
[----:B------:R-:W-:Y:S02]  /*8660*/  LEA.HI.X.SX32 R93, R89, R137, 0x2, P5 ;  /* 0x00000089595d7211 */ /* 0x000fe400028f16ff */
[----:B------:R-:W-:Y:S01]  /*8670*/  IADD3 R86, PT, PT, R91, -R89, RZ ;  /* 0x800000595b567210 */ /* 0x000fe20007ffe0ff */
[----:B------:R-:W2:Y:S04]  /*8680*/  LDG.E R2, desc[UR14][R94.64] ;  /* 0x0000000e5e027981 */ /* 0x000ea8000c1e1900 */
[----:B------:R-:W-:Y:S01]  /*8690*/  IMAD R86, R86, R3, -0x40 ;  /* 0xffffffc056567424 */ /* 0x000fe200078e0203 */
[----:B------:R-:W2:Y:S03]  /*86a0*/  LDG.E R87, desc[UR14][R92.64] ;  /* 0x0000000e5c577981 */ /* 0x000ea6000c1e1900 */
[C---:B------:R-:W-:Y:S01]  /*86b0*/  IMAD.WIDE.U32 R88, R86.reuse, UR8, RZ ;  /* 0x0000000856587c25 */ /* 0x040fe2000f8e00ff */
[----:B------:R-:W-:Y:S05]  /*86c0*/  SHF.R.S32.HI R3, RZ, 0x1f, R86 ;  /* 0x0000001fff037819 */ /* 0x000fea0000011456 */
[----:B------:R-:W-:Y:S04]  /*86d0*/  IMAD R3, R3, UR8, RZ ;  /* 0x0000000803037c24 */ /* 0x000fe8000f8e02ff */
[----:B------:R-:W-:Y:S04]  /*86e0*/  IMAD R3, R86, UR9, R3 ;  /* 0x0000000956037c24 */ /* 0x000fe8000f8e0203 */
        /* <DEDUP_REMOVED lines=9> */
.L_x_4351:
[--C-:B------:R-:W-:Y:S01]  /*8780*/  @!P3 IMAD.MOV.U32 R123, RZ, RZ, R121.reuse ;  /* 0x000000ffff7bb224 */ /* 0x100fe200078e0079 */
[-C--:B------:R-:W-:Y:S01]  /*8790*/  @!P2 MOV R87, R121.reuse ;  /* 0x000000790057a202 */ /* 0x080fe20000000f00 */
[----:B------:R-:W-:Y:S01]  /*87a0*/  @!P2 IMAD.MOV.U32 R86, RZ, RZ, R122 ;  /* 0x000000ffff56a224 */ /* 0x000fe200078e007a */
[C---:B------:R-:W-:Y:S02]  /*87b0*/  LEA R2, P0, R127.reuse, R122, 0x1 ;  /* 0x0000007a7f027211 */ /* 0x040fe400078008ff */
[----:B------:R-:W-:Y:S01]  /*87c0*/  @!PT LDS RZ, [RZ] ;  /* 0x00000000fffff984 */ /* 0x000fe20000000800 */
[----:B------:R-:W-:Y:S01]  /*87d0*/  @!PT LDS RZ, [RZ] ;  /* 0x00000000fffff984 */ /* 0x000fe20000000800 */
[----:B------:R-:W-:Y:S01]  /*87e0*/  @!PT LDS RZ, [RZ] ;  /* 0x00000000fffff984 */ /* 0x000fe20000000800 */
[----:B------:R1:W-:Y:S02]  /*87f0*/  @!P3 LDGSTS.E.BYPASS.LTC128B.128 [R133+0x3000], desc[UR14][R122.64] ;  /* 0x030000007a85bfae */ /* 0x0003e4000b981a0e */
[----:B------:R-:W-:Y:S02]  /*8800*/  LEA.HI.X R3, R127, R121, R126, 0x1, P0 ;  /* 0x000000797f037211 */ /* 0x000fe400000f0c7e */
[----:B------:R2:W-:Y:S04]  /*8810*/  @P3 STS.128 [R133+0x3000], RZ ;  /* 0x003000ff85003388 */ /* 0x0005e80000000c00 */
        /* <DEDUP_REMOVED lines=27> */
.L_x_4350:
[----:B------:R-:W-:Y:S01]  /*89d0*/  I2FP.F32.U32 R91, R142 ;  /* 0x0000008e005b7245 */ /* 0x000fe20000201000 */
[----:B------:R-:W-:Y:S01]  /*89e0*/  LDSM.16.MT88.4 R96, [R114+0x6000] ;  /* 0x006000007260783b */ /* 0x000fe20000004200 */
[C---:B------:R-:W-:Y:S02]  /*89f0*/  IADD3 R89, PT, PT, R142.reuse, -0x20, RZ ;  /* 0xffffffe08e597810 */ /* 0x040fe40007ffe0ff */
[----:B--2---:R-:W-:Y:S01]  /*8a00*/  IADD3 R2, PT, PT, R142, -0x1f, RZ ;  /* 0xffffffe18e027810 */ /* 0x004fe20007ffe0ff */
[CC--:B------:R-:W-:Y:S01]  /*8a10*/  FFMA.FTZ R22, R0.reuse, R91.reuse, R22 ;  /* 0x0000005b00167223 */ /* 0x0c0fe20000010016 */
[----:B------:R-:W-:Y:S01]  /*8a20*/  FFMA.FTZ R20, R0, R91, R20 ;  /* 0x0000005b00147223 */ /* 0x000fe20000010014 */
[----:B------:R-:W-:Y:S02]  /*8a30*/  I2FP.F32.U32 R89, R89 ;  /* 0x0000005900597245 */ /* 0x000fe40000201000 */
[----:B------:R-:W-:Y:S02]  /*8a40*/  IADD3 R91, PT, PT, R142, -0x18, RZ ;  /* 0xffffffe88e5b7810 */ /* 0x000fe40007ffe0ff */
[----:B------:R-:W-:Y:S01]  /*8a50*/  I2FP.F32.U32 R2, R2 ;  /* 0x0000000200027245 */ /* 0x000fe20000201000 */
[C---:B------:R-:W-:Y:S01]  /*8a60*/  FFMA.FTZ R6, R0.reuse, R89, R6 ;  /* 0x0000005900067223 */ /* 0x040fe20000010006 */
[----:B------:R-:W-:Y:S01]  /*8a70*/  I2FP.F32.U32 R91, R91 ;  /* 0x0000005b005b7245 */ /* 0x000fe20000201000 */
[----:B------:R-:W-:Y:S01]  /*8a80*/  FFMA.FTZ R4, R0, R89, R4 ;  /* 0x0000005900047223 */ /* 0x000fe20000010004 */
[----:B------:R-:W-:Y:S01]  /*8a90*/  IADD3 R89, PT, PT, R142, -0x10, RZ ;  /* 0xfffffff08e597810 */ /* 0x000fe20007ffe0ff */
[CC--:B------:R-:W-:Y:S01]  /*8aa0*/  FFMA.FTZ R7, R0.reuse, R2.reuse, R7 ;  /* 0x0000000200077223 */ /* 0x0c0fe20000010007 */
[C---:B------:R-:W-:Y:S01]  /*8ab0*/  FFMA.FTZ R5, R0.reuse, R2, R5 ;  /* 0x0000000200057223 */ /* 0x040fe20000010005 */
[CC--:B------:R-:W-:Y:S01]  /*8ac0*/  FFMA.FTZ R10, R0.reuse, R91.reuse, R10 ;  /* 0x0000005b000a7223 */ /* 0x0c0fe2000001000a */
[----:B------:R-:W-:Y:S01]  /*8ad0*/  FFMA.FTZ R8, R0, R91, R8 ;  /* 0x0000005b00087223 */ /* 0x000fe20000010008 */
[----:B------:R-:W-:Y:S02]  /*8ae0*/  I2FP.F32.U32 R89, R89 ;  /* 0x0000005900597245 */ /* 0x000fe40000201000 */
[C---:B------:R-:W-:Y:S02]  /*8af0*/  IADD3 R91, PT, PT, R142.reuse, -0x8, RZ ;  /* 0xfffffff88e5b7810 */ /* 0x040fe40007ffe0ff */
[----:B------:R-:W-:Y:S01]  /*8b00*/  IADD3 R2, PT, PT, R142, -0xf, RZ ;  /* 0xfffffff18e027810 */ /* 0x000fe20007ffe0ff */
[C---:B------:R-:W-:Y:S01]  /*8b10*/  FFMA.FTZ R14, R0.reuse, R89, R14 ;  /* 0x00000059000e7223 */ /* 0x040fe2000001000e */
[----:B------:R-:W-:Y:S01]  /*8b20*/  I2FP.F32.U32 R91, R91 ;  /* 0x0000005b005b7245 */ /* 0x000fe20000201000 */
[----:B------:R-:W-:Y:S01]  /*8b30*/  FFMA.FTZ R12, R0, R89, R12 ;  /* 0x00000059000c7223 */ /* 0x000fe2000001000c */
[----:B------:R-:W-:Y:S02]  /*8b40*/  I2FP.F32.U32 R2, R2 ;  /* 0x0000000200027245 */ /* 0x000fe40000201000 */
[----:B------:R-:W-:Y:S01]  /*8b50*/  IADD3 R90, PT, PT, R142, -0x17, RZ ;  /* 0xffffffe98e5a7810 */ /* 0x000fe20007ffe0ff */
[-C--:B------:R-:W-:Y:S01]  /*8b60*/  FFMA.FTZ R18, R0, R91.reuse, R18 ;  /* 0x0000005b00127223 */ /* 0x080fe20000010012 */
[----:B------:R-:W-:Y:S01]  /*8b70*/  IADD3 R89, PT, PT, R142, -0x7, RZ ;  /* 0xfffffff98e597810 */ /* 0x000fe20007ffe0ff */
[C---:B------:R-:W-:Y:S01]  /*8b80*/  FFMA.FTZ R16, R0.reuse, R91, R16 ;  /* 0x0000005b00107223 */ /* 0x040fe20000010010 */
[C---:B------:R-:W-:Y:S01]  /*8b90*/  FFMA.FTZ R15, R0.reuse, R2, R15 ;  /* 0x00000002000f7223 */ /* 0x040fe2000001000f */
[----:B------:R-:W-:Y:S01]  /*8ba0*/  I2FP.F32.U32 R90, R90 ;  /* 0x0000005a005a7245 */ /* 0x000fe20000201000 */
[----:B------:R-:W-:Y:S01]  /*8bb0*/  FFMA.FTZ R13, R0, R2, R13 ;  /* 0x00000002000d7223 */ /* 0x000fe2000001000d */
[----:B------:R-:W-:Y:S02]  /*8bc0*/  I2FP.F32.U32 R89, R89 ;  /* 0x0000005900597245 */ /* 0x000fe40000201000 */
[----:B------:R-:W-:Y:S01]  /*8bd0*/  IADD3 R91, PT, PT, R142, 0x8, RZ ;  /* 0x000000088e5b7810 */ /* 0x000fe20007ffe0ff */
[-C--:B------:R-:W-:Y:S01]  /*8be0*/  FFMA.FTZ R11, R0, R90.reuse, R11 ;  /* 0x0000005a000b7223 */ /* 0x080fe2000001000b */
[----:B------:R-:W-:Y:S01]  /*8bf0*/  IADD3 R2, PT, PT, R142, 0x9, RZ ;  /* 0x000000098e027810 */ /* 0x000fe20007ffe0ff */
[C---:B------:R-:W-:Y:S01]  /*8c00*/  FFMA.FTZ R19, R0.reuse, R89, R19 ;  /* 0x0000005900137223 */ /* 0x040fe20000010013 */
[----:B------:R-:W-:Y:S01]  /*8c10*/  I2FP.F32.U32 R91, R91 ;  /* 0x0000005b005b7245 */ /* 0x000fe20000201000 */
[C---:B------:R-:W-:Y:S01]  /*8c20*/  FFMA.FTZ R9, R0.reuse, R90, R9 ;  /* 0x0000005a00097223 */ /* 0x040fe20000010009 */
[----:B------:R-:W-:Y:S01]  /*8c30*/  FFMA.FTZ R17, R0, R89, R17 ;  /* 0x0000005900117223 */ /* 0x000fe20000010011 */
[----:B------:R-:W-:Y:S02]  /*8c40*/  I2FP.F32.U32 R2, R2 ;  /* 0x0000000200027245 */ /* 0x000fe40000201000 */
[----:B------:R-:W-:Y:S01]  /*8c50*/  IADD3 R90, PT, PT, R142, 0x1, RZ ;  /* 0x000000018e5a7810 */ /* 0x000fe20007ffe0ff */
[CC--:B------:R-:W-:Y:S01]  /*8c60*/  FFMA.FTZ R26, R0.reuse, R91.reuse, R26 ;  /* 0x0000005b001a7223 */ /* 0x0c0fe2000001001a */
[----:B------:R-:W-:Y:S01]  /*8c70*/  FMNMX3.FTZ R89, R85, R6, R7, !PT ;  /* 0x0000000655597276 */ /* 0x000fe20007810007 */
[C---:B------:R-:W-:Y:S01]  /*8c80*/  FFMA.FTZ R24, R0.reuse, R91, R24 ;  /* 0x0000005b00187223 */ /* 0x040fe20000010018 */
[C---:B------:R-:W-:Y:S01]  /*8c90*/  FFMA.FTZ R27, R0.reuse, R2, R27 ;  /* 0x00000002001b7223 */ /* 0x040fe2000001001b */
[----:B------:R-:W-:Y:S01]  /*8ca0*/  I2FP.F32.U32 R90, R90 ;  /* 0x0000005a005a7245 */ /* 0x000fe20000201000 */
[----:B------:R-:W-:Y:S01]  /*8cb0*/  FFMA.FTZ R25, R0, R2, R25 ;  /* 0x0000000200197223 */ /* 0x000fe20000010019 */
[----:B------:R-:W-:Y:S02]  /*8cc0*/  FMNMX3.FTZ R91, R89, R10, R11, !PT ;  /* 0x0000000a595b7276 */ /* 0x000fe4000781000b */
[----:B------:R-:W-:Y:S01]  /*8cd0*/  IADD3 R2, PT, PT, R142, 0x18, RZ ;  /* 0x000000188e027810 */ /* 0x000fe20007ffe0ff */
[C---:B------:R-:W-:Y:S01]  /*8ce0*/  FFMA.FTZ R23, R0.reuse, R90, R23 ;  /* 0x0000005a00177223 */ /* 0x040fe20000010017 */
[----:B------:R-:W-:Y:S01]  /*8cf0*/  FMNMX3.FTZ R91, R91, R14, R15, !PT ;  /* 0x0000000e5b5b7276 */ /* 0x000fe2000781000f */
[----:B------:R-:W-:Y:S01]  /*8d00*/  FFMA.FTZ R21, R0, R90, R21 ;  /* 0x0000005a00157223 */ /* 0x000fe20000010015 */
[----:B------:R-:W-:Y:S02]  /*8d10*/  I2FP.F32.U32 R87, R2 ;  /* 0x0000000200577245 */ /* 0x000fe40000201000 */
[C---:B------:R-:W-:Y:S02]  /*8d20*/  IADD3 R89, PT, PT, R142.reuse, 0x10, RZ ;  /* 0x000000108e597810 */ /* 0x040fe40007ffe0ff */
[----:B------:R-:W-:Y:S01]  /*8d30*/  IADD3 R90, PT, PT, R142, 0x11, RZ ;  /* 0x000000118e5a7810 */ /* 0x000fe20007ffe0ff */
[-C--:B------:R-:W-:Y:S01]  /*8d40*/  FFMA.FTZ R34, R0, R87.reuse, R34 ;  /* 0x0000005700227223 */ /* 0x080fe20000010022 */
[----:B------:R-:W-:Y:S01]  /*8d50*/  FMNMX3.FTZ R2, R84, R4, R5, !PT ;  /* 0x0000000454027276 */ /* 0x000fe20007810005 */
[----:B------:R-:W-:Y:S01]  /*8d60*/  FFMA.FTZ R32, R0, R87, R32 ;  /* 0x0000005700207223 */ /* 0x000fe20000010020 */
[----:B------:R-:W-:Y:S02]  /*8d70*/  FMNMX3.FTZ R91, R91, R18, R19, !PT ;  /* 0x000000125b5b7276 */ /* 0x000fe40007810013 */
[----:B------:R-:W-:Y:S02]  /*8d80*/  IADD3 R92, PT, PT, R142, 0x19, RZ ;  /* 0x000000198e5c7810 */ /* 0x000fe40007ffe0ff */
[----:B------:R-:W-:Y:S02]  /*8d90*/  I2FP.F32.U32 R89, R89 ;  /* 0x0000005900597245 */ /* 0x000fe40000201000 */
[----:B------:R-:W-:Y:S02]  /*8da0*/  I2FP.F32.U32 R90, R90 ;  /* 0x0000005a005a7245 */ /* 0x000fe40000201000 */
[----:B------:R-:W-:Y:S01]  /*8db0*/  FMNMX3.FTZ R2, R2, R8, R9, !PT ;  /* 0x0000000802027276 */ /* 0x000fe20007810009 */
[CC--:B------:R-:W-:Y:S01]  /*8dc0*/  FFMA.FTZ R30, R0.reuse, R89.reuse, R30 ;  /* 0x00000059001e7223 */ /* 0x0c0fe2000001001e */
[----:B------:R-:W-:Y:S01]  /*8dd0*/  FMNMX3.FTZ R91, R91, R22, R23, !PT ;  /* 0x000000165b5b7276 */ /* 0x000fe20007810017 */
[C---:B------:R-:W-:Y:S01]  /*8de0*/  FFMA.FTZ R31, R0.reuse, R90, R31 ;  /* 0x0000005a001f7223 */ /* 0x040fe2000001001f */
[----:B------:R-:W-:Y:S01]  /*8df0*/  I2FP.F32.U32 R86, R92 ;  /* 0x0000005c00567245 */ /* 0x000fe20000201000 */
[----:B------:R-:W-:Y:S01]  /*8e00*/  FFMA.FTZ R28, R0, R89, R28 ;  /* 0x00000059001c7223 */ /* 0x000fe2000001001c */
[----:B------:R-:W-:Y:S01]  /*8e10*/  FMNMX3.FTZ R2, R2, R12, R13, !PT ;  /* 0x0000000c02027276 */ /* 0x000fe2000781000d */
[C---:B------:R-:W-:Y:S01]  /*8e20*/  FFMA.FTZ R29, R0.reuse, R90, R29 ;  /* 0x0000005a001d7223 */ /* 0x040fe2000001001d */
[----:B------:R-:W-:Y:S01]  /*8e30*/  FMNMX3.FTZ R88, R91, R26, R27, !PT ;  /* 0x0000001a5b587276 */ /* 0x000fe2000781001b */
[----:B------:R-:W-:Y:S01]  /*8e40*/  FFMA.FTZ R35, R0, R86, R35 ;  /* 0x0000005600237223 */ /* 0x000fe20000010023 */
[----:B------:R-:W-:Y:S01]  /*8e50*/  FMNMX3.FTZ R89, R2, R16, R17, !PT ;  /* 0x0000001002597276 */ /* 0x000fe20007810011 */
[----:B------:R-:W-:Y:S01]  /*8e60*/  FFMA.FTZ R33, R0, R86, R33 ;  /* 0x0000005600217223 */ /* 0x000fe20000010021 */
[----:B------:R-:W-:Y:S02]  /*8e70*/  FMNMX3.FTZ R88, R88, R30, R31, !PT ;  /* 0x0000001e58587276 */ /* 0x000fe4000781001f */
[----:B------:R-:W-:Y:S02]  /*8e80*/  FMNMX3.FTZ R89, R89, R20, R21, !PT ;  /* 0x0000001459597276 */ /* 0x000fe40007810015 */
[----:B------:R-:W-:Y:S02]  /*8e90*/  FMNMX3.FTZ R3, R88, R34, R35, !PT ;  /* 0x0000002258037276 */ /* 0x000fe40007810023 */
[----:B------:R-:W-:Y:S02]  /*8ea0*/  FMNMX3.FTZ R89, R89, R24, R25, !PT ;  /* 0x0000001859597276 */ /* 0x000fe40007810019 */
[----:B------:R-:W-:Y:S01]  /*8eb0*/  IADD3 R143, PT, PT, R143, -0x1, RZ ;  /* 0xffffffff8f8f7810 */ /* 0x000fe20007ffe0ff */
[----:B------:R-:W-:Y:S01]  /*8ec0*/  SHFL.BFLY PT, R2, R3, 0x2, 0x1f ;  /* 0x0c401f0003027f89 */ /* 0x000fe200000e0000 */
[----:B------:R-:W-:Y:S02]  /*8ed0*/  FMNMX3.FTZ R89, R89, R28, R29, !PT ;  /* 0x0000001c59597276 */ /* 0x000fe4000781001d */
[----:B------:R-:W-:Y:S02]  /*8ee0*/  IADD3 R144, PT, PT, R144, -0x40, RZ ;  /* 0xffffffc090907810 */ /* 0x000fe40007ffe0ff */
[----:B------:R-:W-:Y:S02]  /*8ef0*/  FMNMX3.FTZ R92, R89, R32, R33, !PT ;  /* 0x00000020595c7276 */ /* 0x000fe40007810021 */
[----:B------:R-:W-:Y:S03]  /*8f00*/  IADD3 R142, PT, PT, R142, -0x40, RZ ;  /* 0xffffffc08e8e7810 */ /* 0x000fe60007ffe0ff */
[----:B------:R-:W1:Y:S02]  /*8f10*/  SHFL.BFLY PT, R89, R92, 0x2, 0x1f ;  /* 0x0c401f005c597f89 */ /* 0x000e6400000e0000 */
[----:B-1----:R-:W-:Y:S02]  /*8f20*/  FMNMX.FTZ R90, R92, R89, !PT ;  /* 0x000000595c5a7209 */ /* 0x002fe40007810000 */
[----:B------:R-:W-:Y:S04]  /*8f30*/  FMNMX.FTZ R87, R3, R2, !PT ;  /* 0x0000000203577209 */ /* 0x000fe80007810000 */
[----:B------:R-:W-:Y:S08]  /*8f40*/  SHFL.BFLY PT, R89, R90, 0x1, 0x1f ;  /* 0x0c201f005a597f89 */ /* 0x000ff000000e0000 */
[----:B------:R-:W1:Y:S02]  /*8f50*/  SHFL.BFLY PT, R2, R87, 0x1, 0x1f ;  /* 0x0c201f0057027f89 */ /* 0x000e6400000e0000 */
[----:B-1----:R-:W-:Y:S04]  /*8f60*/  FMNMX.FTZ R2, R87, R2, !PT ;  /* 0x0000000257027209 */ /* 0x002fe80007810000 */
[C---:B------:R-:W-:Y:S01]  /*8f70*/  FSETP.NEU.FTZ.AND P0, PT, R2.reuse, -INF , PT ;  /* 0xff8000000200780b */ /* 0x040fe20003f1d000 */
[C---:B------:R-:W-:Y:S01]  /*8f80*/  FADD.FTZ R3, -R2.reuse, R85 ;  /* 0x0000005502037221 */ /* 0x040fe20000010100 */
[----:B------:R-:W-:Y:S03]  /*8f90*/  FMUL.FTZ R100, R2, UR4 ;  /* 0x0000000402647c20 */ /* 0x000fe60008410000 */
[----:B------:R-:W-:Y:S01]  /*8fa0*/  FMUL.FTZ R85, R3, UR4 ;  /* 0x0000000403557c20 */ /* 0x000fe20008410000 */
[----:B------:R-:W-:Y:S02]  /*8fb0*/  FMNMX.FTZ R3, R90, R89, !PT ;  /* 0x000000595a037209 */ /* 0x000fe40007810000 */
[----:B------:R-:W-:Y:S02]  /*8fc0*/  FSEL R100, R100, RZ, P0 ;  /* 0x000000ff64647208 */ /* 0x000fe40000000000 */
[C---:B------:R-:W-:Y:S01]  /*8fd0*/  FSETP.NEU.FTZ.AND P0, PT, R3.reuse, -INF , PT ;  /* 0xff8000000300780b */ /* 0x040fe20003f1d000 */
[C---:B------:R-:W-:Y:S01]  /*8fe0*/  FMUL.FTZ R106, R3.reuse, UR4 ;  /* 0x00000004036a7c20 */ /* 0x040fe20008410000 */
[----:B------:R-:W-:Y:S01]  /*8ff0*/  FADD.FTZ R84, -R3, R84 ;  /* 0x0000005403547221 */ /* 0x000fe20000010100 */
[--C-:B------:R-:W-:Y:S01]  /*9000*/  FFMA.FTZ R92, R6, UR4, -R100.reuse ;  /* 0x00000004065c7c23 */ /* 0x100fe20008010864 */
[--C-:B------:R-:W-:Y:S01]  /*9010*/  FFMA.FTZ R101, R7, UR4, -R100.reuse ;  /* 0x0000000407657c23 */ /* 0x100fe20008010864 */
[--C-:B------:R-:W-:Y:S01]  /*9020*/  FFMA.FTZ R104, R10, UR4, -R100.reuse ;  /* 0x000000040a687c23 */ /* 0x100fe20008010864 */
[----:B------:R-:W-:Y:S01]  /*9030*/  FSEL R106, R106, RZ, P0 ;  /* 0x000000ff6a6a7208 */ /* 0x000fe20000000000 */
[--C-:B------:R-:W-:Y:S01]  /*9040*/  FFMA.FTZ R89, R11, UR4, -R100.reuse ;  /* 0x000000040b597c23 */ /* 0x100fe20008010864 */
[----:B------:R-:W-:Y:S01]  /*9050*/  FMUL.FTZ R84, R84, UR4 ;  /* 0x0000000454547c20 */ /* 0x000fe20008410000 */
[----:B------:R-:W-:Y:S01]  /*9060*/  MUFU.EX2 R92, R92 ;  /* 0x0000005c005c7308 */ /* 0x000fe20000000800 */
[----:B------:R-:W-:Y:S01]  /*9070*/  FFMA.FTZ R107, R14, UR4, -R100 ;  /* 0x000000040e6b7c23 */ /* 0x000fe20008010864 */
[--C-:B------:R-:W-:Y:S01]  /*9080*/  FFMA.FTZ R103, R4, UR4, -R106.reuse ;  /* 0x0000000404677c23 */ /* 0x100fe2000801086a */
[--C-:B------:R-:W-:Y:S01]  /*9090*/  FFMA.FTZ R102, R5, UR4, -R106.reuse ;  /* 0x0000000405667c23 */ /* 0x100fe2000801086a */
[--C-:B------:R-:W-:Y:S01]  /*90a0*/  FFMA.FTZ R105, R8, UR4, -R106.reuse ;  /* 0x0000000408697c23 */ /* 0x100fe2000801086a */
[----:B------:R-:W-:Y:S05]  /*90b0*/  FFMA.FTZ R90, R9, UR4, -R106 ;  /* 0x00000004095a7c23 */ /* 0x000fea000801086a */
[----:B------:R-:W1:Y:S01]  /*90c0*/  MUFU.EX2 R101, R101 ;  /* 0x0000006500657308 */ /* 0x000e620000000800 */
[--C-:B------:R-:W-:Y:S01]  /*90d0*/  FFMA.FTZ R110, R15, UR4, -R100.reuse ;  /* 0x000000040f6e7c23 */ /* 0x100fe20008010864 */
[--C-:B------:R-:W-:Y:S01]  /*90e0*/  FFMA.FTZ R146, R18, UR4, -R100.reuse ;  /* 0x0000000412927c23 */ /* 0x100fe20008010864 */
[----:B------:R-:W-:Y:S07]  /*90f0*/  FFMA.FTZ R91, R19, UR4, -R100 ;  /* 0x00000004135b7c23 */ /* 0x000fee0008010864 */
[----:B------:R-:W2:Y:S01]  /*9100*/  MUFU.EX2 R85, R85 ;  /* 0x0000005500557308 */ /* 0x000ea20000000800 */
[--C-:B------:R-:W-:Y:S01]  /*9110*/  FFMA.FTZ R150, R12, UR4, -R106.reuse ;  /* 0x000000040c967c23 */ /* 0x100fe2000801086a */
[--C-:B------:R-:W-:Y:S01]  /*9120*/  FFMA.FTZ R111, R13, UR4, -R106.reuse ;  /* 0x000000040d6f7c23 */ /* 0x100fe2000801086a */
[--C-:B------:R-:W-:Y:S07]  /*9130*/  FFMA.FTZ R148, R16, UR4, -R106.reuse ;  /* 0x0000000410947c23 */ /* 0x100fee000801086a */
[----:B------:R-:W-:Y:S01]  /*9140*/  MUFU.EX2 R102, R102 ;  /* 0x0000006600667308 */ /* 0x000fe20000000800 */
[----:B------:R-:W-:Y:S01]  /*9150*/  FFMA.FTZ R123, R17, UR4, -R106 ;  /* 0x00000004117b7c23 */ /* 0x000fe2000801086a */
[--C-:B------:R-:W-:Y:S01]  /*9160*/  FFMA.FTZ R145, R22, UR4, -R100.reuse ;  /* 0x0000000416917c23 */ /* 0x100fe20008010864 */
[--C-:B------:R-:W-:Y:S07]  /*9170*/  FFMA.FTZ R154, R23, UR4, -R100.reuse ;  /* 0x00000004179a7c23 */ /* 0x100fee0008010864 */
[----:B------:R-:W3:Y:S01]  /*9180*/  MUFU.EX2 R84, R84 ;  /* 0x0000005400547308 */ /* 0x000ee20000000800 */
[--C-:B------:R-:W-:Y:S01]  /*9190*/  FFMA.FTZ R147, R26, UR4, -R100.reuse ;  /* 0x000000041a937c23 */ /* 0x100fe20008010864 */
[----:B-1----:R-:W-:Y:S01]  /*91a0*/  F2FP.F16.F32.PACK_AB R93, R101, R92 ;  /* 0x0000005c655d723e */ /* 0x002fe200000000ff */
[--C-:B------:R-:W-:Y:S07]  /*91b0*/  FFMA.FTZ R152, R27, UR4, -R100.reuse ;  /* 0x000000041b987c23 */ /* 0x100fee0008010864 */
[----:B------:R-:W-:Y:S01]  /*91c0*/  MUFU.EX2 R89, R89 ;  /* 0x0000005900597308 */ /* 0x000fe20000000800 */
[----:B------:R-:W-:Y:S01]  /*91d0*/  FFMA.FTZ R162, R30, UR4, -R100 ;  /* 0x000000041ea27c23 */ /* 0x000fe20008010864 */
[C---:B--2---:R-:W-:Y:S01]  /*91e0*/  FFMA.FTZ R108, R85.reuse, R108, R92 ;  /* 0x0000006c556c7223 */ /* 0x044fe2000001005c */
[C---:B------:R-:W-:Y:S07]  /*91f0*/  FMUL.FTZ R38, R85.reuse, R38 ;  /* 0x0000002655267220 */ /* 0x040fee0000410000 */
[----:B------:R-:W1:Y:S01]  /*9200*/  MUFU.EX2 R103, R103 ;  /* 0x0000006700677308 */ /* 0x000e620000000800 */
[C---:B------:R-:W-:Y:S01]  /*9210*/  FMUL.FTZ R39, R85.reuse, R39 ;  /* 0x0000002755277220 */ /* 0x040fe20000410000 */
        /* <DEDUP_REMOVED lines=10> */
[----:B------:R-:W3:Y:S01]  /*92c0*/  MUFU.EX2 R105, R105 ;  /* 0x0000006900697308 */ /* 0x000ee20000000800 */
[----:B------:R-:W-:Y:S01]  /*92d0*/  FMUL.FTZ R44, R84, R44 ;  /* 0x0000002c542c7220 */ /* 0x000fe20000410000 */
[----:B-1----:R-:W-:Y:S01]  /*92e0*/  F2FP.F16.F32.PACK_AB R92, R102, R103 ;  /* 0x00000067665c723e */ /* 0x002fe200000000ff */
        /* <DEDUP_REMOVED lines=9> */
[----:B------:R-:W-:Y:S01]  /*9380*/  FMUL.FTZ R53, R84, R53 ;  /* 0x0000003554357220 */ /* 0x000fe20000410000 */
[----:B------:R-:W-:Y:S01]  /*9390*/  FMUL.FTZ R58, R85, R58 ;  /* 0x0000003a553a7220 */ /* 0x000fe20000410000 */
[----:B---3--:R-:W-:Y:S01]  /*93a0*/  F2FP.F16.F32.PACK_AB R94, R90, R105 ;  /* 0x000000695a5e723e */ /* 0x008fe200000000ff */
[----:B------:R-:W-:Y:S01]  /*93b0*/  MUFU.EX2 R107, R107 ;  /* 0x0000006b006b7308 */ /* 0x000fe20000000800 */
[----:B------:R-:W-:Y:S01]  /*93c0*/  FFMA.FTZ R103, R84, R109, R103 ;  /* 0x0000006d54677223 */ /* 0x000fe20000010067 */
[--C-:B------:R-:W-:Y:S01]  /*93d0*/  FFMA.FTZ R153, R31, UR4, -R100.reuse ;  /* 0x000000041f997c23 */ /* 0x100fe20008010864 */
[--C-:B------:R-:W-:Y:S07]  /*93e0*/  FFMA.FTZ R160, R34, UR4, -R100.reuse ;  /* 0x0000000422a07c23 */ /* 0x100fee0008010864 */
[----:B------:R-:W1:Y:S01]  /*93f0*/  MUFU.EX2 R110, R110 ;  /* 0x0000006e006e7308 */ /* 0x000e620000000800 */
[----:B------:R-:W-:Y:S01]  /*9400*/  FFMA.FTZ R109, R35, UR4, -R100 ;  /* 0x00000004236d7c23 */ /* 0x000fe20008010864 */
[C---:B------:R-:W-:Y:S08]  /*9410*/  HMMA.16816.F32 R36, R92.reuse, R96, R36 ;  /* 0x000000605c24723c */ /* 0x040ff00000001824 */
[----:B------:R-:W-:Y:S01]  /*9420*/  MUFU.EX2 R150, R150 ;  /* 0x0000009600967308 */ /* 0x000fe20000000800 */
[C---:B------:R-:W-:Y:S01]  /*9430*/  FMUL.FTZ R59, R85.reuse, R59 ;  /* 0x0000003b553b7220 */ /* 0x040fe20000410000 */
[C---:B------:R-:W-:Y:S01]  /*9440*/  FMUL.FTZ R56, R84.reuse, R56 ;  /* 0x0000003854387220 */ /* 0x040fe20000410000 */
[C---:B------:R-:W-:Y:S01]  /*9450*/  FMUL.FTZ R57, R84.reuse, R57 ;  /* 0x0000003954397220 */ /* 0x040fe20000410000 */
[C---:B------:R-:W-:Y:S01]  /*9460*/  HMMA.16816.F32 R40, R92.reuse, R98, R40 ;  /* 0x000000625c28723c */ /* 0x040fe20000001828 */
[----:B------:R-:W2:Y:S05]  /*9470*/  LDSM.16.MT88.4 R96, [R112+0x6000] ;  /* 0x006000007060783b */ /* 0x000eaa0000004200 */
[----:B------:R-:W-:Y:S01]  /*9480*/  MUFU.EX2 R111, R111 ;  /* 0x0000006f006f7308 */ /* 0x000fe20000000800 */
        /* <DEDUP_REMOVED lines=24> */
[----:B------:R-:W-:Y:S01]  /*9610*/  MUFU.EX2 R148, R148 ;  /* 0x0000009400947308 */ /* 0x000fe20000000800 */
[--C-:B------:R-:W-:Y:S01]  /*9620*/  FFMA.FTZ R149, R20, UR4, -R106.reuse ;  /* 0x0000000414957c23 */ /* 0x100fe2000801086a */
[--C-:B------:R-:W-:Y:S01]  /*9630*/  FFMA.FTZ R156, R21, UR4, -R106.reuse ;  /* 0x00000004159c7c23 */ /* 0x100fe2000801086a */
[--C-:B------:R-:W-:Y:S01]  /*9640*/  FFMA.FTZ R151, R24, UR4, -R106.reuse ;  /* 0x0000000418977c23 */ /* 0x100fe2000801086a */
[--C-:B------:R-:W-:Y:S01]  /*9650*/  FFMA.FTZ R158, R25, UR4, -R106.reuse ;  /* 0x00000004199e7c23 */ /* 0x100fe2000801086a */
[--C-:B------:R-:W-:Y:S01]  /*9660*/  FFMA.FTZ R164, R28, UR4, -R106.reuse ;  /* 0x000000041ca47c23 */ /* 0x100fe2000801086a */
[----:B------:R-:W-:Y:S04]  /*9670*/  FFMA.FTZ R155, R29, UR4, -R106 ;  /* 0x000000041d9b7c23 */ /* 0x000fe8000801086a */
[----:B------:R-:W-:Y:S01]  /*9680*/  MUFU.EX2 R146, R146 ;  /* 0x0000009200927308 */ /* 0x000fe20000000800 */
[----:B------:R-:W-:Y:S02]  /*9690*/  ISETP.NE.AND P0, PT, R143, RZ, PT ;  /* 0x000000ff8f00720c */ /* 0x000fe40003f05270 */
[----:B------:R-:W-:Y:S07]  /*96a0*/  MOV R85, R2 ;  /* 0x0000000200557202 */ /* 0x000fee0000000f00 */
[----:B------:R-:W-:Y:S01]  /*96b0*/  MUFU.EX2 R29, R109 ;  /* 0x0000006d001d7308 */ /* 0x000fe20000000800 */
[----:B------:R-:W-:Y:S01]  /*96c0*/  MOV R84, R3 ;  /* 0x0000000300547202 */ /* 0x000fe20000000f00 */
[C---:B--2---:R-:W-:Y:S08]  /*96d0*/  HMMA.16816.F32 R44, R92.reuse, R96, R44 ;  /* 0x000000605c2c723c */ /* 0x044ff0000000182c */
[----:B------:R-:W2:Y:S10]  /*96e0*/  MUFU.EX2 R91, R91 ;  /* 0x0000005b005b7308 */ /* 0x000eb40000000800 */
[----:B------:R-:W3:Y:S01]  /*96f0*/  MUFU.EX2 R123, R123 ;  /* 0x0000007b007b7308 */ /* 0x000ee20000000800 */
[C---:B------:R-:W-:Y:S01]  /*9700*/  HMMA.16816.F32 R48, R92.reuse, R98, R48 ;  /* 0x000000625c30723c */ /* 0x040fe20000001830 */
[----:B------:R-:W4:Y:S08]  /*9710*/  LDSM.16.MT88.4 R96, [R114+0x7000] ;  /* 0x007000007260783b */ /* 0x000f300000004200 */
[----:B------:R-:W-:Y:S10]  /*9720*/  MUFU.EX2 R145, R145 ;  /* 0x0000009100917308 */ /* 0x000ff40000000800 */
[----:B------:R-:W-:Y:S10]  /*9730*/  MUFU.EX2 R154, R154 ;  /* 0x0000009a009a7308 */ /* 0x000ff40000000800 */
[----:B------:R-:W-:Y:S10]  /*9740*/  MUFU.EX2 R147, R147 ;  /* 0x0000009300937308 */ /* 0x000ff40000000800 */
[----:B------:R-:W5:Y:S10]  /*9750*/  MUFU.EX2 R152, R152 ;  /* 0x0000009800987308 */ /* 0x000f740000000800 */
[----:B------:R-:W-:Y:S10]  /*9760*/  MUFU.EX2 R149, R149 ;  /* 0x0000009500957308 */ /* 0x000ff40000000800 */
[----:B------:R-:W5:Y:S10]  /*9770*/  MUFU.EX2 R156, R156 ;  /* 0x0000009c009c7308 */ /* 0x000f740000000800 */
[----:B------:R-:W-:Y:S10]  /*9780*/  MUFU.EX2 R151, R151 ;  /* 0x0000009700977308 */ /* 0x000ff40000000800 */
[----:B------:R-:W5:Y:S10]  /*9790*/  MUFU.EX2 R158, R158 ;  /* 0x0000009e009e7308 */ /* 0x000f740000000800 */
[----:B------:R-:W-:Y:S10]  /*97a0*/  MUFU.EX2 R162, R162 ;  /* 0x000000a200a27308 */ /* 0x000ff40000000800 */
[----:B------:R-:W5:Y:S01]  /*97b0*/  MUFU.EX2 R153, R153 ;  /* 0x0000009900997308 */ /* 0x000f620000000800 */
[C---:B----4-:R-:W-:Y:S09]  /*97c0*/  HMMA.16816.F32 R52, R92.reuse, R96, R52 ;  /* 0x000000605c34723c */ /* 0x050ff20000001834 */
[----:B------:R-:W4:Y:S10]  /*97d0*/  MUFU.EX2 R160, R160 ;  /* 0x000000a000a07308 */ /* 0x000f340000000800 */
[----:B------:R-:W-:Y:S01]  /*97e0*/  MUFU.EX2 R164, R164 ;  /* 0x000000a400a47308 */ /* 0x000fe20000000800 */
[C---:B------:R-:W-:Y:S01]  /*97f0*/  HMMA.16816.F32 R56, R92.reuse, R98, R56 ;  /* 0x000000625c38723c */ /* 0x040fe20000001838 */
[----:B------:R-:W1:Y:S08]  /*9800*/  LDSM.16.MT88.4 R96, [R112+0x7000] ;  /* 0x007000007060783b */ /* 0x000e700000004200 */
[----:B------:R-:W4:Y:S01]  /*9810*/  MUFU.EX2 R155, R155 ;  /* 0x0000009b009b7308 */ /* 0x000f220000000800 */
        /* <DEDUP_REMOVED lines=10> */
[----:B--2---:R-:W-:Y:S02]  /*98c0*/  F2FP.F16.F32.PACK_AB R95, R91, R146 ;  /* 0x000000925b5f723e */ /* 0x004fe400000000ff */
[----:B------:R-:W-:Y:S02]  /*98d0*/  F2FP.F16.F32.PACK_AB R92, R111, R150 ;  /* 0x000000966f5c723e */ /* 0x000fe400000000ff */
[----:B---3--:R-:W-:Y:S07]  /*98e0*/  F2FP.F16.F32.PACK_AB R94, R123, R148 ;  /* 0x000000947b5e723e */ /* 0x008fee00000000ff */
        /* <DEDUP_REMOVED lines=18> */
[----:B------:R-:W-:Y:S01]  /*9a10*/  FADD.FTZ R93, R101, R108 ;  /* 0x0000006c655d7221 */ /* 0x000fe20000010000 */
[----:B------:R-:W-:Y:S01]  /*9a20*/  FADD.FTZ R92, R102, R103 ;  /* 0x00000067665c7221 */ /* 0x000fe20000010000 */
[----:B-----5:R-:W-:Y:S01]  /*9a30*/  F2FP.F16.F32.PACK_AB R95, R152, R147 ;  /* 0x00000093985f723e */ /* 0x020fe200000000ff */
[----:B------:R-:W-:Y:S01]  /*9a40*/  FFMA.FTZ R108, R32, UR4, -R106 ;  /* 0x00000004206c7c23 */ /* 0x000fe2000801086a */
[----:B------:R-:W-:Y:S01]  /*9a50*/  FADD.FTZ R104, R104, R93 ;  /* 0x0000005d68687221 */ /* 0x000fe20000010000 */
[----:B------:R-:W-:Y:S01]  /*9a60*/  FADD.FTZ R105, R105, R92 ;  /* 0x0000005c69697221 */ /* 0x000fe20000010000 */
[----:B------:R-:W2:Y:S01]  /*9a70*/  LDSM.16.MT88.4 R100, [R112+0x6800] ;  /* 0x006800007064783b */ /* 0x000ea20000004200 */
[----:B------:R-:W-:Y:S01]  /*9a80*/  F2FP.F16.F32.PACK_AB R93, R154, R145 ;  /* 0x000000919a5d723e */ /* 0x000fe200000000ff */
[----:B------:R-:W-:Y:S01]  /*9a90*/  FFMA.FTZ R106, R33, UR4, -R106 ;  /* 0x00000004216a7c23 */ /* 0x000fe2000801086a */
[----:B------:R-:W-:Y:S01]  /*9aa0*/  F2FP.F16.F32.PACK_AB R92, R156, R149 ;  /* 0x000000959c5c723e */ /* 0x000fe200000000ff */
[----:B------:R-:W-:Y:S01]  /*9ab0*/  FADD.FTZ R105, R90, R105 ;  /* 0x000000695a697221 */ /* 0x000fe20000010000 */
[----:B------:R-:W-:Y:S01]  /*9ac0*/  F2FP.F16.F32.PACK_AB R94, R158, R151 ;  /* 0x000000979e5e723e */ /* 0x000fe200000000ff */
[----:B------:R3:W-:Y:S01]  /*9ad0*/  MUFU.EX2 R90, R106 ;  /* 0x0000006a005a7308 */ /* 0x0007e20000000800 */
[----:B------:R-:W-:Y:S01]  /*9ae0*/  FADD.FTZ R104, R89, R104 ;  /* 0x0000006859687221 */ /* 0x000fe20000010000 */
[----:B------:R-:W-:Y:S08]  /*9af0*/  FADD.FTZ R150, R150, R105 ;  /* 0x0000006996967221 */ /* 0x000ff00000010000 */
[----:B------:R5:W4:Y:S01]  /*9b00*/  MUFU.EX2 R33, R108 ;  /* 0x0000006c00217308 */ /* 0x000b220000000800 */
[----:B------:R-:W-:Y:S01]  /*9b10*/  FADD.FTZ R89, R107, R104 ;  /* 0x000000686b597221 */ /* 0x000fe20000010000 */
[----:B------:R-:W-:Y:S03]  /*9b20*/  FADD.FTZ R111, R111, R150 ;  /* 0x000000966f6f7221 */ /* 0x000fe60000010000 */
[----:B------:R-:W-:Y:S01]  /*9b30*/  FADD.FTZ R89, R110, R89 ;  /* 0x000000596e597221 */ /* 0x000fe20000010000 */
[----:B------:R-:W-:Y:S03]  /*9b40*/  FADD.FTZ R148, R148, R111 ;  /* 0x0000006f94947221 */ /* 0x000fe60000010000 */
[----:B------:R-:W-:Y:S01]  /*9b50*/  FADD.FTZ R146, R146, R89 ;  /* 0x0000005992927221 */ /* 0x000fe20000010000 */
[----:B---3--:R-:W-:Y:S01]  /*9b60*/  LDSM.16.MT88.4 R104, [R112+0x6c00] ;  /* 0x006c00007068783b */ /* 0x008fe20000004200 */
[----:B------:R-:W-:Y:S02]  /*9b70*/  FADD.FTZ R148, R123, R148 ;  /* 0x000000947b947221 */ /* 0x000fe40000010000 */
[----:B------:R-:W-:Y:S02]  /*9b80*/  FADD.FTZ R146, R91, R146 ;  /* 0x000000925b927221 */ /* 0x000fe40000010000 */
[----:B------:R-:W-:Y:S02]  /*9b90*/  FADD.FTZ R149, R149, R148 ;  /* 0x0000009495957221 */ /* 0x000fe40000010000 */
[----:B------:R-:W-:Y:S01]  /*9ba0*/  FADD.FTZ R145, R145, R146 ;  /* 0x0000009291917221 */ /* 0x000fe20000010000 */
[----:B-----5:R-:W-:Y:S01]  /*9bb0*/  LDSM.16.MT88.4 R108, [R112+0x7c00] ;  /* 0x007c0000706c783b */ /* 0x020fe20000004200 */
[----:B------:R-:W-:Y:S02]  /*9bc0*/  FADD.FTZ R156, R156, R149 ;  /* 0x000000959c9c7221 */ /* 0x000fe40000010000 */
[----:B------:R-:W-:Y:S01]  /*9bd0*/  FADD.FTZ R154, R154, R145 ;  /* 0x000000919a9a7221 */ /* 0x000fe20000010000 */
[C---:B-1----:R-:W-:Y:S03]  /*9be0*/  HMMA.16816.F32 R36, R92.reuse, R96, R36 ;  /* 0x000000605c24723c */ /* 0x042fe60000001824 */
[----:B------:R-:W-:Y:S01]  /*9bf0*/  FADD.FTZ R89, R147, R154 ;  /* 0x0000009a93597221 */ /* 0x000fe20000010000 */
[----:B------:R-:W-:Y:S03]  /*9c00*/  FADD.FTZ R91, R151, R156 ;  /* 0x0000009c975b7221 */ /* 0x000fe60000010000 */
        /* <DEDUP_REMOVED lines=21> */
[----:B----4-:R-:W-:Y:S02]  /*9d60*/  F2FP.F16.F32.PACK_AB R95, R29, R160 ;  /* 0x000000a01d5f723e */ /* 0x010fe400000000ff */
[----:B------:R-:W-:Y:S01]  /*9d70*/  F2FP.F16.F32.PACK_AB R92, R155, R164 ;  /* 0x000000a49b5c723e */ /* 0x000fe200000000ff */
[----:B------:R-:W-:Y:S01]  /*9d80*/  FADD.FTZ R153, R153, R162 ;  /* 0x000000a299997221 */ /* 0x000fe20000010000 */
        /* <DEDUP_REMOVED lines=8> */
[C---:B------:R-:W-:Y:S08]  /*9e10*/  HMMA.16816.F32 R56, R92.reuse, R102, R56 ;  /* 0x000000665c38723c */ /* 0x040ff00000001838 */
[C---:B------:R-:W-:Y:S03]  /*9e20*/  HMMA.16816.F32 R60, R92.reuse, R108, R60 ;  /* 0x0000006c5c3c723c */ /* 0x040fe6000000183c */
[----:B------:R-:W-:Y:S04]  /*9e30*/  FADD.FTZ R108, R160, R153 ;  /* 0x00000099a06c7221 */ /* 0x000fe80000010000 */
[----:B------:R-:W-:Y:S01]  /*9e40*/  FADD.FTZ R108, R29, R108 ;  /* 0x0000006c1d6c7221 */ /* 0x000fe20000010000 */
[C---:B------:R-:W-:Y:S08]  /*9e50*/  HMMA.16816.F32 R64, R92.reuse, R110, R64 ;  /* 0x0000006e5c40723c */ /* 0x040ff00000001840 */
[C---:B-1----:R-:W-:Y:S03]  /*9e60*/  HMMA.16816.F32 R68, R92.reuse, R96, R68 ;  /* 0x000000605c44723c */ /* 0x042fe60000001844 */
[----:B------:R-:W-:Y:S04]  /*9e70*/  FADD.FTZ R96, R164, R91 ;  /* 0x0000005ba4607221 */ /* 0x000fe80000010000 */
[----:B------:R-:W-:Y:S01]  /*9e80*/  FADD.FTZ R96, R155, R96 ;  /* 0x000000609b607221 */ /* 0x000fe20000010000 */
[C---:B------:R-:W-:Y:S03]  /*9e90*/  HMMA.16816.F32 R72, R92.reuse, R98, R72 ;  /* 0x000000625c48723c */ /* 0x040fe60000001848 */
[----:B------:R-:W-:Y:S04]  /*9ea0*/  FADD.FTZ R33, R33, R96 ;  /* 0x0000006021217221 */ /* 0x000fe80000010000 */
[----:B------:R-:W-:Y:S01]  /*9eb0*/  FADD.FTZ R109, R90, R33 ;  /* 0x000000215a6d7221 */ /* 0x000fe20000010000 */
[C---:B---3--:R-:W-:Y:S08]  /*9ec0*/  HMMA.16816.F32 R76, R92.reuse, R104, R76 ;  /* 0x000000685c4c723c */ /* 0x048ff0000000184c */
[----:B------:R-:W-:Y:S01]  /*9ed0*/  HMMA.16816.F32 R80, R92, R106, R80 ;  /* 0x0000006a5c50723c */ /* 0x000fe20000001850 */
[----:B------:R-:W-:Y:S08]  /*9ee0*/  @!UPT UIADD3 URZ, UPT, UPT, URZ, URZ, URZ ;  /* 0x000000fffffff290 */ /* 0x000ff0000fffe0ff */
[----:B------:R-:W-:Y:S11]  /*9ef0*/  @P0 BRA `(.L_x_4352) ;  /* 0xffffffd8000c0947 */ /* 0x000ff6000383ffff */
.L_x_4348:
        /* <DEDUP_REMOVED lines=15> */
[----:B------:R-:W-:Y:S02]  /*9ff0*/  SHF.L.U32 R6, R4, 0x3, RZ ;  /* 0x0000000304067819 */ /* 0x000fe400000006ff */
[----:B------:R-:W-:-:S02]  /*a000*/  LOP3.LUT R0, R0, 0x3e00, RZ, 0xc0, !PT ;  /* 0x00003e0000007812 */ /* 0x000fc400078ec0ff */
[----:B------:R-:W-:Y:S02]  /*a010*/  LOP3.LUT R5, R5, 0x6, RZ, 0xc0, !PT ;  /* 0x0000000605057812 */ /* 0x000fe400078ec0ff */
[----:B------:R-:W-:Y:S02]  /*a020*/  LOP3.LUT R13, R6, 0xc0, RZ, 0xc0, !PT ;  /* 0x000000c0060d7812 */ /* 0x000fe400078ec0ff */
[----:B------:R-:W-:Y:S01]  /*a030*/  LOP3.LUT P5, RZ, R4, 0x3, RZ, 0xc0, !PT ;  /* 0x0000000304ff7812 */ /* 0x000fe200078ac0ff */
[----:B-1----:R-:W-:Y:S01]  /*a040*/  FADD.FTZ R7, R12, R7 ;  /* 0x000000070c077221 */ /* 0x002fe20000010000 */
[----:B------:R-:W-:Y:S01]  /*a050*/  LOP3.LUT R13, R13, 0x18, R4, 0xf8, !PT ;  /* 0x000000180d0d7812 */ /* 0x000fe200078ef804 */
[----:B--2---:R-:W-:Y:S02]  /*a060*/  FADD.FTZ R8, R9, R8 ;  /* 0x0000000809087221 */ /* 0x004fe40000010000 */
[----:B------:R-:W1:Y:S01]  /*a070*/  MUFU.RCP R10, R7 ;  /* 0x00000007000a7308 */ /* 0x000e620000001000 */
[----:B------:R-:W-:-:S02]  /*a080*/  LOP3.LUT R9, R6, 0x20, RZ, 0xc0, !PT ;  /* 0x0000002006097812 */ /* 0x000fc400078ec0ff */
[----:B------:R-:W-:Y:S01]  /*a090*/  FSETP.NE.FTZ.AND P3, PT, R7, RZ, PT ;  /* 0x000000ff0700720b */ /* 0x000fe20003f75000 */
[----:B------:R-:W2:Y:S01]  /*a0a0*/  LDC.U8 R6, c[0x0][0x548] ;  /* 0x00015200ff067b82 */ /* 0x000ea20000000000 */
[----:B------:R-:W-:Y:S02]  /*a0b0*/  FSETP.NE.FTZ.AND P4, PT, R8, RZ, PT ;  /* 0x000000ff0800720b */ /* 0x000fe40003f95000 */
[----:B------:R-:W-:Y:S01]  /*a0c0*/  IADD3 R0, PT, PT, R9, R5, R0 ;  /* 0x0000000509007210 */ /* 0x000fe20007ffe000 */
[----:B------:R-:W3:Y:S01]  /*a0d0*/  MUFU.RCP R11, R8 ;  /* 0x00000008000b7308 */ /* 0x000ee20000001000 */
[----:B------:R-:W-:Y:S02]  /*a0e0*/  SHF.L.U32 R5, R4, 0x2, RZ ;  /* 0x0000000204057819 */ /* 0x000fe400000006ff */
[----:B------:R-:W-:Y:S02]  /*a0f0*/  IADD3 R0, PT, PT, R13, R0, RZ ;  /* 0x000000000d007210 */ /* 0x000fe40007ffe0ff */
[----:B------:R-:W5:Y:S02]  /*a100*/  @P1 LDC.64 R12, c[0x0][0x408] ;  /* 0x00010200ff0c1b82 */ /* 0x000f640000000a00 */
[----:B------:R-:W-:Y:S01]  /*a110*/  LEA R9, R0, UR4, 0x1 ;  /* 0x0000000400097c11 */ /* 0x000fe2000f8e08ff */
[----:B------:R-:W4:Y:S01]  /*a120*/  @P3 MUFU.LG2 R7, R7 ;  /* 0x0000000700073308 */ /* 0x000f220000000c00 */
[----:B------:R-:W-:-:S02]  /*a130*/  LOP3.LUT R0, R5, 0x40, RZ, 0xc0, !PT ;  /* 0x0000004005007812 */ /* 0x000fc400078ec0ff */
[----:B-1----:R-:W-:Y:S02]  /*a140*/  FSEL R10, R10, 1, P3 ;  /* 0x3f8000000a0a7808 */ /* 0x002fe40001800000 */
[----:B------:R-:W-:Y:S01]  /*a150*/  IADD3 R15, PT, PT, R9, -R0, RZ ;  /* 0x80000000090f7210 */ /* 0x000fe20007ffe0ff */
[----:B------:R-:W1:Y:S02]  /*a160*/  @P4 LDC R14, c[0x0][0x458] ;  /* 0x00011600ff0e4b82 */ /* 0x000e640000000800 */
        /* <DEDUP_REMOVED lines=85> */
[----:B------:R-:W4:Y:S01]  /*a6c0*/  @!P1 LDC.64 R10, c[0x0][0x400] ;  /* 0x00010000ff0a9b82 */ /* 0x000f220000000a00 */
[----:B--2---:R-:W-:Y:S01]  /*a6d0*/  ISETP.NE.AND P2, PT, R6, RZ, PT ;  /* 0x000000ff0600720c */ /* 0x004fe20003f45270 */
[----:B------:R-:W-:Y:S01]  /*a6e0*/  STS [R17+0x230], R50 ;  /* 0x0002303211007388 */ /* 0x000fe20000000800 */
[----:B---3--:R-:W-:-:S02]  /*a6f0*/  @P4 FMUL.FTZ R8, R8, 0.69314718246459960938 ;  /* 0x3f31721808084820 */ /* 0x008fc40000410000 */
[----:B------:R-:W-:Y:S01]  /*a700*/  ISETP.NE.OR P0, PT, R130, -0x1, !P2 ;  /* 0xffffffff8200780c */ /* 0x000fe20005705670 */
[----:B------:R-:W-:Y:S02]  /*a710*/  STS [R9+0x1000], R52 ;  /* 0x0010003409007388 */ /* 0x000fe40000000800 */
[----:B------:R-:W2:Y:S02]  /*a720*/  LDC R6, c[0x0][0x434] ;  /* 0x00010d00ff067b82 */ /* 0x000ea40000000800 */
[----:B------:R-:W-:Y:S04]  /*a730*/  STS [R9+0x1200], R54 ;  /* 0x0012003609007388 */ /* 0x000fe80000000800 */
[----:B------:R-:W-:Y:S02]  /*a740*/  STS [R5+0x1010], R56 ;  /* 0x0010103805007388 */ /* 0x000fe40000000800 */
[----:B------:R-:W3:Y:S02]  /*a750*/  @!P2 LDC R0, c[0x0][0x3e0] ;  /* 0x0000f800ff00ab82 */ /* 0x000ee40000000800 */
[----:B------:R-:W-:Y:S04]  /*a760*/  STS [R5+0x1210], R58 ;  /* 0x0012103a05007388 */ /* 0x000fe80000000800 */
[----:B------:R-:W-:Y:S01]  /*a770*/  STS [R15+0x1020], R60 ;  /* 0x0010203c0f007388 */ /* 0x000fe20000000800 */
[----:B----4-:R-:W-:Y:S01]  /*a780*/  @!P1 IMAD.WIDE.U32 R18, R131, R10, RZ ;  /* 0x0000000a83129225 */ /* 0x010fe200078e00ff */
[----:B------:R-:W-:-:S02]  /*a790*/  MOV R10, 0x7f800000 ;  /* 0x7f800000000a7802 */ /* 0x000fc40000000f00 */
[----:B------:R-:W-:Y:S01]  /*a7a0*/  STS [R15+0x1220], R62 ;  /* 0x0012203e0f007388 */ /* 0x000fe20000000800 */
[----:B------:R-:W-:-:S03]  /*a7b0*/  @!P1 IMAD R11, R131, R11, R19 ;  /* 0x0000000b830b9224 */ /* 0x000fc600078e0213 */
        /* <DEDUP_REMOVED lines=10> */
[----:B----4-:R-:W4:Y:S08]  /*a860*/  @P2 LDC R9, c[0x0][0x454] ;  /* 0x00011500ff092b82 */ /* 0x010f300000000800 */
[----:B------:R-:W-:Y:S08]  /*a870*/  BAR.SYNC.DEFER_BLOCKING 0x0 ;  /* 0x0000000000007b1d */ /* 0x000ff00000010000 */
[----:B-----5:R-:W5:Y:S01]  /*a880*/  @P3 LDC R5, c[0x0][0x458] ;  /* 0x00011600ff053b82 */ /* 0x020f620000000800 */
[----:B-1----:R-:W-:Y:S01]  /*a890*/  @P1 IMAD.WIDE.U32 R16, R130, R12, RZ ;  /* 0x0000000c82101225 */ /* 0x002fe200078e00ff */
[----:B------:R-:W-:-:S03]  /*a8a0*/  MOV R12, 0x7f800000 ;  /* 0x7f800000000c7802 */ /* 0x000fc60000000f00 */
[----:B------:R-:W-:Y:S01]  /*a8b0*/  @P4 FFMA.FTZ R12, R3, R14, R8 ;  /* 0x0000000e030c4223 */ /* 0x000fe20000010008 */
[----:B------:R1:W1:Y:S01]  /*a8c0*/  LDS.128 R20, [R133+0x800] ;  /* 0x0008000085147984 */ /* 0x0002620000000c00 */
[----:B------:R-:W-:Y:S01]  /*a8d0*/  @P1 IMAD R11, R130, R13, R17 ;  /* 0x0000000d820b1224 */ /* 0x000fe200078e0211 */
[----:B------:R-:W-:Y:S01]  /*a8e0*/  SHF.R.U32.HI R3, RZ, 0x2, R4 ;  /* 0x00000002ff037819 */ /* 0x000fe20000011604 */
[C---:B---3--:R-:W-:Y:S02]  /*a8f0*/  @!P2 IMAD R13, R131.reuse, R0, R138 ;  /* 0x00000000830da224 */ /* 0x048fe400078e028a */
[-C--:B--2---:R-:W-:Y:S02]  /*a900*/  @!P0 IMAD R130, R131, R6.reuse, RZ ;  /* 0x0000000683828224 */ /* 0x084fe400078e02ff */
[----:B-----5:R-:W-:Y:S01]  /*a910*/  @P3 FFMA.FTZ R10, R2, R5, R7 ;  /* 0x00000005020a3223 */ /* 0x020fe20000010007 */
[----:B------:R-:W-:Y:S02]  /*a920*/  @!P2 IMAD R13, R13, R6, RZ ;  /* 0x000000060d0da224 */ /* 0x000fe400078e02ff */
[----:B----4-:R-:W-:Y:S01]  /*a930*/  @P2 IMAD R13, R138, R9, R130 ;  /* 0x000000098a0d2224 */ /* 0x010fe200078e0282 */
[----:B------:R-:W-:Y:S06]  /*a940*/  @P5 BRA `(.L_x_4354) ;  /* 0x0000000000385947 */ /* 0x000fec0003800000 */
[----:B------:R-:W-:Y:S01]  /*a950*/  SHF.R.U32.HI R4, RZ, 0x1, R4 ;  /* 0x00000001ff047819 */ /* 0x000fe20000011604 */
[----:B------:R-:W2:Y:S01]  /*a960*/  LDCU.64 UR4, c[0x0][0x420] ;  /* 0x00008400ff0477ac */ /* 0x000ea20008000a00 */
        /* <DEDUP_REMOVED lines=12> */
.L_x_4354:
[----:B------:R-:W-:Y:S05]  /*aa30*/  BSYNC.RECONVERGENT B0 ;  /* 0x0000000000007941 */ /* 0x000fea0003800200 */
.L_x_4353:
[----:B------:R-:W-:Y:S01]  /*aa40*/  MOV R135, RZ ;  /* 0x000000ff00877202 */ /* 0x000fe20000000f00 */
[----:B--2---:R2:W3:Y:S01]  /*aa50*/  LDS.128 R12, [R133] ;  /* 0x00000000850c7984 */ /* 0x0044e20000000c00 */
[----:B------:R-:W-:Y:S01]  /*aa60*/  @P1 MOV R18, R16 ;  /* 0x0000001000121202 */ /* 0x000fe20000000f00 */
[----:B------:R-:W4:Y:S01]  /*aa70*/  LDCU.64 UR4, c[0x0][0x410] ;  /* 0x00008200ff0477ac */ /* 0x000f220008000a00 */
[----:B------:R-:W-:Y:S01]  /*aa80*/  ISETP.GE.AND P1, PT, R3, R118, PT ;  /* 0x000000760300720c */ /* 0x000fe20003f26270 */
[C---:B------:R-:W-:Y:S01]  /*aa90*/  IMAD.WIDE.U32 R4, R132.reuse, UR6, R134 ;  /* 0x0000000684047c25 */ /* 0x040fe2000f8e0086 */
        /* <DEDUP_REMOVED lines=8> */
[----:B----4-:R-:W-:-:S04]  /*ab20*/  IMAD.WIDE.U32 R16, R138, UR4, R16 ;  /* 0x000000048a107c25 */ /* 0x010fc8000f8e0010 */
[----:B------:R-:W-:Y:S01]  /*ab30*/  IMAD R139, R138, UR5, R17 ;  /* 0x000000058a8b7c24 */ /* 0x000fe2000f8e0211 */
[----:B------:R-:W-:Y:S06]  /*ab40*/  @P1 BRA `(.L_x_4356) ;  /* 0x0000000000341947 */ /* 0x000fec0003800000 */
        /* <DEDUP_REMOVED lines=10> */
[----:B---3--:R4:W-:Y:S04]  /*abf0*/  @!P3 STG.E.128 desc[UR14][R18.64], R12 ;  /* 0x0000000c1200b986 */ /* 0x0089e8000c101d0e */
[----:B-1----:R4:W-:Y:S04]  /*ac00*/  @!P2 STG.E.128 desc[UR14][R18.64+0x40], R8 ;  /* 0x000040081200a986 */ /* 0x0029e8000c101d0e */
[----:B------:R4:W-:Y:S02]  /*ac10*/  @!P1 STG.E.128 desc[UR14][R18.64+0x80], R4 ;  /* 0x0000800412009986 */ /* 0x0009e4000c101d0e */
.L_x_4356:
[----:B------:R-:W-:Y:S05]  /*ac20*/  BSYNC.RECONVERGENT B0 ;  /* 0x0000000000007941 */ /* 0x000fea0003800200 */
.L_x_4355:
[----:B-1--4-:R1:W4:Y:S01]  /*ac30*/  LDS.128 R4, [R133+0x1800] ;  /* 0x0018000085047984 */ /* 0x0123220000000c00 */
[----:B------:R-:W-:Y:S05]  /*ac40*/  @P0 EXIT ;  /* 0x000000000000094d */ /* 0x000fea0003800000 */
[----:B------:R-:W5:Y:S01]  /*ac50*/  LDCU.64 UR4, c[0x0][0x3f0] ;  /* 0x00007e00ff0477ac */ /* 0x000f620008000a00 */
[----:B------:R-:W-:Y:S01]  /*ac60*/  IADD3 R3, P0, PT, R3, 0x20, RZ ;  /* 0x0000002003037810 */ /* 0x000fe20007f1e0ff */
[----:B------:R1:W1:Y:S01]  /*ac70*/  LDS.128 R8, [R133+0x2800] ;  /* 0x0028000085087984 */ /* 0x0002620000000c00 */
[----:B---3--:R-:W-:Y:S01]  /*ac80*/  MOV R13, R139 ;  /* 0x0000008b000d7202 */ /* 0x008fe20000000f00 */
[----:B------:R-:W3:Y:S01]  /*ac90*/  LDCU UR8, c[0x0][0x440] ;  /* 0x00008800ff0877ac */ /* 0x000ee20008000800 */
[----:B------:R-:W-:Y:S02]  /*aca0*/  IMAD.MOV.U32 R12, RZ, RZ, R16 ;  /* 0x000000ffff0c7224 */ /* 0x000fe400078e0010 */
[----:B------:R-:W-:Y:S02]  /*acb0*/  IMAD.X R0, RZ, RZ, RZ, P0 ;  /* 0x000000ffff007224 */ /* 0x000fe400000e06ff */
[----:B------:R-:W-:-:S04]  /*acc0*/  IMAD.WIDE.U32 R12, R3, UR6, R12 ;  /* 0x00000006030c7c25 */ /* 0x000fc8000f8e000c */
[----:B------:R-:W-:-:S04]  /*acd0*/  IMAD R0, R0, UR6, RZ ;  /* 0x0000000600007c24 */ /* 0x000fc8000f8e02ff */
[----:B------:R-:W-:Y:S01]  /*ace0*/  IMAD R0, R3, UR7, R0 ;  /* 0x0000000703007c24 */ /* 0x000fe2000f8e0200 */
[----:B-----5:R-:W-:-:S03]  /*acf0*/  LEA R2, P0, R12, UR4, 0x1 ;  /* 0x000000040c027c11 */ /* 0x020fc6000f8008ff */
[----:B------:R-:W-:Y:S01]  /*ad00*/  IMAD.IADD R0, R0, 0x1, R13 ;  /* 0x0000000100007824 */ /* 0x000fe200078e020d */
[----:B---3--:R-:W-:Y:S02]  /*ad10*/  ISETP.GE.AND P2, PT, R134, UR8, PT ;  /* 0x0000000886007c0c */ /* 0x008fe4000bf46270 */
        /* <DEDUP_REMOVED lines=8> */
.L_x_4357:
        /* <DEDUP_REMOVED lines=14> */
.L_x_5542:


//--------------------- .text._ZN5flash24flash_fwd_splitkv_kernelI23Flash_fwd_kernel_traitsILi96ELi64ELi64ELi4ELb0ELb0EN7cutlass6half_tE19Flash_kernel_traitsILi96ELi64ELi64ELi4ES3_EELb1ELb0ELb1ELb0ELb0ELb1ELb0ELb0EEEvNS_16Flash_fwd_paramsE --------------------------
	.section	.text._ZN5flash24flash_fwd_splitkv_kernelI23Flash_fwd_kernel_traitsILi96ELi64ELi64ELi4ELb0ELb0EN7cutlass6half_tE19Flash_kernel_traitsILi96ELi64ELi64ELi4ES3_EELb1ELb0ELb1ELb0ELb0ELb1ELb0ELb0EEEvNS_16Flash_fwd_paramsE,"ax",@progbits
	.align	128
        .global         _ZN5flash24flash_fwd_splitkv_kernelI23Flash_fwd_kernel_traitsILi96ELi64ELi64ELi4ELb0ELb0EN7cutlass6half_tE19Flash_kernel_traitsILi96ELi64ELi64ELi4ES3_EELb1ELb0ELb1ELb0ELb0ELb1ELb0ELb0EEEvNS_16Flash_fwd_paramsE
        .type           _ZN5flash24flash_fwd_splitkv_kernelI23Flash_fwd_kernel_traitsILi96ELi64ELi64ELi4ELb0ELb0EN7cutlass6half_tE19Flash_kernel_traitsILi96ELi64ELi64ELi4ES3_EELb1ELb0ELb1ELb0ELb0ELb1ELb0ELb0EEEvNS_16Flash_fwd_paramsE,@function
        .size           _ZN5flash24flash_fwd_splitkv_kernelI23Flash_fwd_kernel_traitsILi96ELi64ELi64ELi4ELb0ELb0EN7cutlass6half_tE19Flash_kernel_traitsILi96ELi64ELi64ELi4ES3_EELb1ELb0ELb1ELb0ELb0ELb1ELb0ELb0EEEvNS_16Flash_fwd_paramsE,(.L_x_5543 - _ZN5flash24flash_fwd_splitkv_kernelI23Flash_fwd_kernel_traitsILi96ELi64ELi64ELi4ELb0ELb0EN7cutlass6half_tE19Flash_kernel_traitsILi96ELi64ELi64ELi4ES3_EELb1ELb0ELb1ELb0ELb0ELb1ELb0ELb0EEEvNS_16Flash_fwd_paramsE)
        .other          _ZN5flash24flash_fwd_splitkv_kernelI23Flash_fwd_kernel_traitsILi96ELi64ELi64ELi4ELb0ELb0EN7cutlass6half_tE19Flash_kernel_traitsILi96ELi64ELi64ELi4ES3_EELb1ELb0ELb1ELb0ELb0ELb1ELb0ELb0EEEvNS_16Flash_fwd_paramsE,@"STO_CUDA_ENTRY STV_DEFAULT"
_ZN5flash24flash_fwd_splitkv_kernelI23Flash_fwd_kernel_traitsILi96ELi64ELi64ELi4ELb0ELb0EN7cutlass6half_tE19Flash_kernel_traitsILi96ELi64ELi64ELi4ES3_EELb1ELb0ELb1ELb0ELb0ELb1ELb0ELb0EEEvNS_16Flash_fwd_paramsE:
.text._ZN5flash24flash_fwd_splitkv_kernelI23Flash_fwd_kernel_traitsILi96ELi64ELi64ELi4ELb0ELb0EN7cutlass6half_tE19Flash_kernel_traitsILi96ELi64ELi64ELi4ES3_EELb1ELb0ELb1ELb0ELb0ELb1ELb0ELb0EEEvNS_16Flash_fwd_paramsE:
        /* <DEDUP_REMOVED lines=52> */
.L_x_4358:
        /* <DEDUP_REMOVED lines=68> */
.L_x_4361:
[----:B------:R-:W-:Y:S05]  /*0780*/  BSYNC.RECONVERGENT B0 ;  /* 0x0000000000007941 */ /* 0x000fea0003800200 */
.L_x_4360:
        /* <DEDUP_REMOVED lines=19> */
.L_x_4363:
[----:B------:R-:W-:Y:S05]  /*08c0*/  BSYNC.RECONVERGENT B0 ;  /* 0x0000000000007941 */ /* 0x000fea0003800200 */
.L_x_4362:
        /* <DEDUP_REMOVED lines=16> */
.L_x_4359:
        /* <DEDUP_REMOVED lines=11> */
.L_x_4364:
        /* <DEDUP_REMOVED lines=102> */
.L_x_4365:
        /* <DEDUP_REMOVED lines=15> */
.L_x_4367:
[----:B------:R-:W2:Y:S01]  /*11d0*/  LDC.64 R92, c[0x0][0x3b8] ;  /* 0x0000ee00ff5c7b82 */ /* 0x000ea20000000a00 */
[----:B------:R-:W-:-:S05]  /*11e0*/  IADD3 R6, PT, PT, R0, R9, RZ ;  /* 0x0000000900067210 */ /* 0x000fca0007ffe0ff */
[C---:B--2---:R-:W-:Y:S02]  /*11f0*/  IMAD R13, R6.reuse, R93, RZ ;  /* 0x0000005d060d7224 */ /* 0x044fe400078e02ff */
[----:B------:R-:W-:-:S05]  /*1200*/  IMAD.WIDE.U32 R6, R6, R92, RZ ;  /* 0x0000005c06067225 */ /* 0x000fca00078e00ff */
[----:B------:R-:W-:Y:S02]  /*1210*/  IADD3 R13, PT, PT, R7, R13, RZ ;  /* 0x0000000d070d7210 */ /* 0x000fe40007ffe0ff */
[----:B------:R-:W-:Y:S02]  /*1220*/  MOV R12, R6 ;  /* 0x00000006000c7202 */ /* 0x000fe40000000f00 */
.L_x_4368:
        /* <DEDUP_REMOVED lines=14> */
.L_x_4369:
[----:B------:R-:W2:Y:S01]  /*1310*/  LDC.64 R6, c[0x0][0x3c0] ;  /* 0x0000f000ff067b82 */ /* 0x000ea20000000a00 */
[----:B------:R-:W-:-:S05]  /*1320*/  IADD3 R0, PT, PT, R0, R9, RZ ;  /* 0x0000000900007210 */ /* 0x000fca0007ffe0ff */
[C---:B--2---:R-:W-:Y:S02]  /*1330*/  IMAD R15, R0.reuse, R7, RZ ;  /* 0x00000007000f7224 */ /* 0x044fe400078e02ff */
[----:B-1---5:R-:W-:-:S05]  /*1340*/  IMAD.WIDE.U32 R2, R0, R6, RZ ;  /* 0x0000000600027225 */ /* 0x022fca00078e00ff */
[----:B------:R-:W-:Y:S02]  /*1350*/  IADD3 R15, PT, PT, R3, R15, RZ ;  /* 0x0000000f030f7210 */ /* 0x000fe40007ffe0ff */
[----:B------:R-:W-:-:S07]  /*1360*/  MOV R14, R2 ;  /* 0x00000002000e7202 */ /* 0x000fce0000000f00 */
.L_x_4370:
        /* <DEDUP_REMOVED lines=43> */
.L_x_4366:
        /* <DEDUP_REMOVED lines=82> */
.L_x_4373:
[----:B------:R2:W-:Y:S02]  /*1b40*/  STS.128 [R133+0x2000], RZ ;  /* 0x002000ff85007388 */ /* 0x0005e40000000c00 */
.L_x_4372:
[----:B------:R-:W-:Y:S05]  /*1b50*/  BSYNC.RECONVERGENT B0 ;  /* 0x0000000000007941 */ /* 0x000fea0003800200 */
.L_x_4371:
        /* <DEDUP_REMOVED lines=36> */
.L_x_4376:
[----:B------:R3:W-:Y:S02]  /*1da0*/  STS.128 [R133+0x2800], RZ ;  /* 0x002800ff85007388 */ /* 0x0007e40000000c00 */
.L_x_4375:
[----:B------:R-:W-:Y:S05]  /*1db0*/  BSYNC.RECONVERGENT B0 ;  /* 0x0000000000007941 */ /* 0x000fea0003800200 */
.L_x_4374:
        /* <DEDUP_REMOVED lines=30> */
.L_x_4379:
[----:B------:R4:W-:Y:S02]  /*1fa0*/  STS.128 [R133+0x5000], RZ ;  /* 0x005000ff85007388 */ /* 0x0009e40000000c00 */
.L_x_4378:
[----:B------:R-:W-:Y:S05]  /*1fb0*/  BSYNC.RECONVERGENT B0 ;  /* 0x0000000000007941 */ /* 0x000fea0003800200 */
.L_x_4377:
        /* <DEDUP_REMOVED lines=27> */
.L_x_4381:
[----:B------:R-:W-:Y:S05]  /*2170*/  BSYNC.RECONVERGENT B0 ;  /* 0x0000000000007941 */ /* 0x000fea0003800200 */
.L_x_4380:
        /* <DEDUP_REMOVED lines=44> */
.L_x_4384:
[----:B------:R3:W-:Y:S01]  /*2440*/  STS.128 [R133+0x8000], RZ ;  /* 0x008000ff85007388 */ /* 0x0007e20000000c00 */
[----:B------:R-:W-:Y:S05]  /*2450*/  BRA `(.L_x_4385) ;  /* 0x00000000000c7947 */ /* 0x000fea0003800000 */
.L_x_4383:
[----:B------:R1:W-:Y:S04]  /*2460*/  STS.128 [R133+0x6000], RZ ;  /* 0x006000ff85007388 */ /* 0x0003e80000000c00 */
[----:B------:R1:W-:Y:S04]  /*2470*/  STS.128 [R133+0x7000], RZ ;  /* 0x007000ff85007388 */ /* 0x0003e80000000c00 */
[----:B------:R1:W-:Y:S02]  /*2480*/  STS.128 [R133+0x8000], RZ ;  /* 0x008000ff85007388 */ /* 0x0003e40000000c00 */
.L_x_4385:
[----:B------:R-:W-:Y:S05]  /*2490*/  BSYNC.RECONVERGENT B0 ;  /* 0x0000000000007941 */ /* 0x000fea0003800200 */
.L_x_4382:
        /* <DEDUP_REMOVED lines=33> */
.L_x_4388:
[----:B------:R1:W-:Y:S02]  /*26b0*/  STS.128 [R133+0x8800], RZ ;  /* 0x008800ff85007388 */ /* 0x0003e40000000c00 */
.L_x_4387:
[----:B------:R-:W-:Y:S05]  /*26c0*/  BSYNC.RECONVERGENT B0 ;  /* 0x0000000000007941 */ /* 0x000fea0003800200 */
.L_x_4386:
[----:B------:R-:W-:Y:S01]  /*26d0*/  LOP3.LUT R11, R11, 0x100, RZ, 0xc0, !PT ;  /* 0x000001000b0b7812 */ /* 0x000fe200078ec0ff */
[----:B------:R-:W5:Y:S01]  /*26e0*/  LDCU UR10, c[0x0][0x50c] ;  /* 0x0000a180ff0a77ac */ /* 0x000f620008000800 */
        /* <DEDUP_REMOVED lines=13> */
[----:B------:R-:W2:Y:S02]  /*27c0*/  LDSM.16.M88.4 R52, [R116+0x3000] ;  /* 0x003000007434783b */ /* 0x000ea40000000200 */
[--C-:B------:R-:W-:Y:S02]  /*27d0*/  IMAD.IADD R115, R117, 0x1, R5.reuse ;  /* 0x0000000175737824 */ /* 0x100fe400078e0205 */
[----:B------:R-:W3:Y:S01]  /*27e0*/  LDSM.16.M88.4 R44, [R116+0x3400] ;  /* 0x00340000742c783b */ /* 0x000ee20000000200 */
[----:B------:R-:W-:-:S03]  /*27f0*/  IMAD.IADD R113, R116, 0x1, R5 ;  /* 0x0000000174717824 */ /* 0x000fc600078e0205 */
[----:B------:R-:W4:Y:S04]  /*2800*/  LDSM.16.M88.4 R36, [R116+0x3800] ;  /* 0x003800007424783b */ /* 0x000f280000000200 */
[----:B------:R-:W-:Y:S04]  /*2810*/  LDSM.16.M88.4 R76, [R115] ;  /* 0x00000000734c783b */ /* 0x000fe80000000200 */
[----:B------:R-:W5:Y:S04]  /*2820*/  LDSM.16.M88.4 R20, [R113+0x3000] ;  /* 0x003000007114783b */ /* 0x000f680000000200 */
[----:B------:R-:W5:Y:S04]  /*2830*/  LDSM.16.M88.4 R24, [R116+0x3c00] ;  /* 0x003c00007418783b */ /* 0x000f680000000200 */
[----:B------:R-:W5:Y:S04]  /*2840*/  LDSM.16.M88.4 R12, [R113+0x3400] ;  /* 0x00340000710c783b */ /* 0x000f680000000200 */
[----:B-1----:R-:W1:Y:S04]  /*2850*/  LDSM.16.M88.4 R8, [R113+0x3800] ;  /* 0x003800007108783b */ /* 0x002e680000000200 */
[----:B------:R-:W1:Y:S04]  /*2860*/  LDSM.16.M88.4 R64, [R116+0x4400] ;  /* 0x004400007440783b */ /* 0x000e680000000200 */
[----:B------:R-:W1:Y:S01]  /*2870*/  LDSM.16.M88.4 R60, [R116+0x4800] ;  /* 0x00480000743c783b */ /* 0x000e620000000200 */
[C---:B--2---:R-:W-:Y:S03]  /*2880*/  HMMA.16816.F32 R16, R72.reuse, R52, RZ ;  /* 0x000000344810723c */ /* 0x044fe600000018ff */
[----:B------:R-:W2:Y:S04]  /*2890*/  LDSM.16.M88.4 R84, [R113+0x3c00] ;  /* 0x003c00007154783b */ /* 0x000ea80000000200 */
[----:B------:R-:W-:Y:S01]  /*28a0*/  LDSM.16.M88.4 R28, [R115+0x1000] ;  /* 0x00100000731c783b */ /* 0x000fe20000000200 */
[C---:B------:R-:W-:Y:S03]  /*28b0*/  HMMA.16816.F32 R52, R72.reuse, R54, RZ ;  /* 0x000000364834723c */ /* 0x040fe600000018ff */
[----:B------:R-:W-:Y:S04]  /*28c0*/  LDSM.16.M88.4 R56, [R116+0x4c00] ;  /* 0x004c00007438783b */ /* 0x000fe80000000200 */
[----:B------:R-:W-:Y:S01]  /*28d0*/  LDSM.16.M88.4 R80, [R116+0x4000] ;  /* 0x004000007450783b */ /* 0x000fe20000000200 */
[C---:B---3--:R-:W-:Y:S08]  /*28e0*/  HMMA.16816.F32 R48, R72.reuse, R44, RZ ;  /* 0x0000002c4830723c */ /* 0x048ff000000018ff */
[C---:B----4-:R-:W-:Y:S08]  /*28f0*/  HMMA.16816.F32 R40, R72.reuse, R36, RZ ;  /* 0x000000244828723c */ /* 0x050ff000000018ff */
[C---:B------:R-:W-:Y:S08]  /*2900*/  HMMA.16816.F32 R44, R72.reuse, R46, RZ ;  /* 0x0000002e482c723c */ /* 0x040ff000000018ff */
[----:B------:R-:W-:Y:S08]  /*2910*/  HMMA.16816.F32 R36, R72, R38, RZ ;  /* 0x000000264824723c */ /* 0x000ff000000018ff */
[C---:B-----5:R-:W-:Y:S08]  /*2920*/  HMMA.16816.F32 R16, R76.reuse, R20, R16 ;  /* 0x000000144c10723c */ /* 0x060ff00000001810 */
[----:B------:R-:W-:Y:S01]  /*2930*/  HMMA.16816.F32 R52, R76, R22, R52 ;  /* 0x000000164c34723c */ /* 0x000fe20000001834 */
[----:B------:R-:W3:Y:S07]  /*2940*/  LDSM.16.M88.4 R20, [R113+0x4400] ;  /* 0x004400007114783b */ /* 0x000eee0000000200 */
[----:B------:R-:W-:Y:S08]  /*2950*/  HMMA.16816.F32 R32, R72, R24, RZ ;  /* 0x000000184820723c */ /* 0x000ff000000018ff */
[C---:B------:R-:W-:Y:S08]  /*2960*/  HMMA.16816.F32 R48, R76.reuse, R12, R48 ;  /* 0x0000000c4c30723c */ /* 0x040ff00000001830 */
[C---:B------:R-:W-:Y:S01]  /*2970*/  HMMA.16816.F32 R44, R76.reuse, R14, R44 ;  /* 0x0000000e4c2c723c */ /* 0x040fe2000000182c */
[----:B------:R-:W-:Y:S07]  /*2980*/  LDSM.16.M88.4 R12, [R117+0x2000] ;  /* 0x00200000750c783b */ /* 0x000fee0000000200 */
[C---:B-1----:R-:W-:Y:S08]  /*2990*/  HMMA.16816.F32 R40, R76.reuse, R8, R40 ;  /* 0x000000084c28723c */ /* 0x042ff00000001828 */
[----:B------:R-:W-:Y:S01]  /*29a0*/  HMMA.16816.F32 R36, R76, R10, R36 ;  /* 0x0000000a4c24723c */ /* 0x000fe20000001824 */
[----:B------:R-:W-:Y:S07]  /*29b0*/  LDSM.16.M88.4 R8, [R116+0x5000] ;  /* 0x005000007408783b */ /* 0x000fee0000000200 */
[----:B------:R-:W-:Y:S01]  /*29c0*/  HMMA.16816.F32 R72, R72, R26, RZ ;  /* 0x0000001a4848723c */ /* 0x000fe200000018ff */
[----:B------:R-:W-:Y:S07]  /*29d0*/  LDSM.16.M88.4 R24, [R113+0x4000] ;  /* 0x004000007118783b */ /* 0x000fee0000000200 */
[C---:B------:R-:W-:Y:S08]  /*29e0*/  HMMA.16816.F32 R48, R68.reuse, R64, R48 ;  /* 0x000000404430723c */ /* 0x040ff00000001830 */
[C---:B------:R-:W-:Y:S01]  /*29f0*/  HMMA.16816.F32 R44, R68.reuse, R66, R44 ;  /* 0x00000042442c723c */ /* 0x040fe2000000182c */
[----:B------:R-:W-:Y:S07]  /*2a00*/  LDSM.16.M88.4 R64, [R113+0x5000] ;  /* 0x005000007140783b */ /* 0x000fee0000000200 */
[C---:B------:R-:W-:Y:S08]  /*2a10*/  HMMA.16816.F32 R40, R68.reuse, R60, R40 ;  /* 0x0000003c4428723c */ /* 0x040ff00000001828 */
[----:B------:R-:W-:Y:S01]  /*2a20*/  HMMA.16816.F32 R36, R68, R62, R36 ;  /* 0x0000003e4424723c */ /* 0x000fe20000001824 */
[----:B------:R-:W1:Y:S07]  /*2a30*/  LDSM.16.M88.4 R60, [R113+0x4800] ;  /* 0x00480000713c783b */ /* 0x000e6e0000000200 */
[C---:B--2---:R-:W-:Y:S08]  /*2a40*/  HMMA.16816.F32 R32, R76.reuse, R84, R32 ;  /* 0x000000544c20723c */ /* 0x044ff00000001820 */
[----:B------:R-:W-:Y:S08]  /*2a50*/  HMMA.16816.F32 R72, R76, R86, R72 ;  /* 0x000000564c48723c */ /* 0x000ff00000001848 */
[C---:B---3--:R-:W-:Y:S08]  /*2a60*/  HMMA.16816.F32 R48, R28.reuse, R20, R48 ;  /* 0x000000141c30723c */ /* 0x048ff00000001830 */
[----:B------:R-:W-:Y:S01]  /*2a70*/  HMMA.16816.F32 R44, R28, R22, R44 ;  /* 0x000000161c2c723c */ /* 0x000fe2000000182c */
[----:B------:R-:W2:Y:S07]  /*2a80*/  LDSM.16.M88.4 R20, [R116+0x5400] ;  /* 0x005400007414783b */ /* 0x000eae0000000200 */
[C---:B------:R-:W-:Y:S08]  /*2a90*/  HMMA.16816.F32 R32, R68.reuse, R56, R32 ;  /* 0x000000384420723c */ /* 0x040ff00000001820 */
[C---:B------:R-:W-:Y:S01]  /*2aa0*/  HMMA.16816.F32 R72, R68.reuse, R58, R72 ;  /* 0x0000003a4448723c */ /* 0x040fe20000001848 */
[----:B------:R-:W3:Y:S07]  /*2ab0*/  LDSM.16.M88.4 R56, [R113+0x4c00] ;  /* 0x004c00007138783b */ /* 0x000eee0000000200 */
[C---:B------:R-:W-:Y:S08]  /*2ac0*/  HMMA.16816.F32 R16, R68.reuse, R80, R16 ;  /* 0x000000504410723c */ /* 0x040ff00000001810 */
[----:B------:R-:W-:Y:S08]  /*2ad0*/  HMMA.16816.F32 R52, R68, R82, R52 ;  /* 0x000000524434723c */ /* 0x000ff00000001834 */
[C---:B-1----:R-:W-:Y:S08]  /*2ae0*/  HMMA.16816.F32 R40, R28.reuse, R60, R40 ;  /* 0x0000003c1c28723c */ /* 0x042ff00000001828 */
[C---:B------:R-:W-:Y:S01]  /*2af0*/  HMMA.16816.F32 R36, R28.reuse, R62, R36 ;  /* 0x0000003e1c24723c */ /* 0x040fe20000001824 */
[----:B------:R-:W1:Y:S07]  /*2b00*/  LDSM.16.M88.4 R60, [R116+0x5c00] ;  /* 0x005c0000743c783b */ /* 0x000e6e0000000200 */
[C---:B------:R-:W-:Y:S01]  /*2b10*/  HMMA.16816.F32 R76, R28.reuse, R24, R16 ;  /* 0x000000181c4c723c */ /* 0x040fe20000001810 */
[----:B------:R-:W-:Y:S07]  /*2b20*/  LDSM.16.M88.4 R16, [R115+0x2000] ;  /* 0x002000007310783b */ /* 0x000fee0000000200 */
[----:B------:R-:W-:Y:S01]  /*2b30*/  HMMA.16816.F32 R52, R28, R26, R52 ;  /* 0x0000001a1c34723c */ /* 0x000fe20000001834 */
[----:B------:R-:W4:Y:S07]  /*2b40*/  LDSM.16.M88.4 R24, [R116+0x5800] ;  /* 0x005800007418783b */ /* 0x000f2e0000000200 */
[C---:B--2---:R-:W-:Y:S08]  /*2b50*/  HMMA.16816.F32 R48, R12.reuse, R20, R48 ;  /* 0x000000140c30723c */ /* 0x044ff00000001830 */
[----:B------:R-:W-:Y:S01]  /*2b60*/  HMMA.16816.F32 R44, R12, R22, R44 ;  /* 0x000000160c2c723c */ /* 0x000fe2000000182c */
[----:B------:R-:W2:Y:S07]  /*2b70*/  LDSM.16.M88.4 R20, [R113+0x5c00] ;  /* 0x005c00007114783b */ /* 0x000eae0000000200 */
[----:B---3--:R-:W-:Y:S08]  /*2b80*/  HMMA.16816.F32 R72, R28, R58, R72 ;  /* 0x0000003a1c48723c */ /* 0x008ff00000001848 */
[C---:B------:R-:W-:Y:S08]  /*2b90*/  HMMA.16816.F32 R76, R12.reuse, R8, R76 ;  /* 0x000000080c4c723c */ /* 0x040ff0000000184c */
[----:B------:R-:W-:Y:S01]  /*2ba0*/  HMMA.16816.F32 R52, R12, R10, R52 ;  /* 0x0000000a0c34723c */ /* 0x000fe20000001834 */
[----:B------:R-:W3:Y:S07]  /*2bb0*/  LDSM.16.M88.4 R8, [R113+0x5400] ;  /* 0x005400007108783b */ /* 0x000eee0000000200 */
[----:B------:R-:W-:Y:S01]  /*2bc0*/  HMMA.16816.F32 R32, R28, R56, R32 ;  /* 0x000000381c20723c */ /* 0x000fe20000001820 */
[----:B------:R-:W5:Y:S01]  /*2bd0*/  LDSM.16.M88.4 R28, [R113+0x5800] ;  /* 0x00580000711c783b */ /* 0x000f620000000200 */
[----:B------:R-:W-:-:S06]  /*2be0*/  DEPBAR.LE SB0, 0x0 ;  /* 0x000080000000791a */ /* 0x000fcc0000000000 */
[C---:B-1----:R-:W-:Y:S08]  /*2bf0*/  HMMA.16816.F32 R72, R12.reuse, R62, R72 ;  /* 0x0000003e0c48723c */ /* 0x042ff00000001848 */
[C---:B----4-:R-:W-:Y:S08]  /*2c00*/  HMMA.16816.F32 R40, R12.reuse, R24, R40 ;  /* 0x000000180c28723c */ /* 0x050ff00000001828 */
[C---:B------:R-:W-:Y:S08]  /*2c10*/  HMMA.16816.F32 R36, R12.reuse, R26, R36 ;  /* 0x0000001a0c24723c */ /* 0x040ff00000001824 */
[----:B------:R-:W-:Y:S08]  /*2c20*/  HMMA.16816.F32 R32, R12, R60, R32 ;  /* 0x0000003c0c20723c */ /* 0x000ff00000001820 */
[C---:B--2---:R-:W-:Y:S08]  /*2c30*/  HMMA.16816.F32 R72, R16.reuse, R22, R72 ;  /* 0x000000161048723c */ /* 0x044ff00000001848 */
[C---:B------:R-:W-:Y:S08]  /*2c40*/  HMMA.16816.F32 R52, R16.reuse, R66, R52 ;  /* 0x000000421034723c */ /* 0x040ff00000001834 */
[----:B------:R-:W-:Y:S03]  /*2c50*/  HMMA.16816.F32 R76, R16, R64, R76 ;  /* 0x00000040104c723c */ /* 0x000fe6000000184c */
[----:B------:R-:W-:Y:S01]  /*2c60*/  FMUL.FTZ R15, R72, UR10 ;  /* 0x0000000a480f7c20 */ /* 0x000fe20008410000 */
[----:B------:R-:W-:Y:S01]  /*2c70*/  FMUL.FTZ R73, R73, UR10 ;  /* 0x0000000a49497c20 */ /* 0x000fe20008410000 */
[----:B------:R-:W-:-:S03]  /*2c80*/  FMUL.FTZ R75, R75, UR10 ;  /* 0x0000000a4b4b7c20 */ /* 0x000fc60008410000 */
[C---:B---3--:R-:W-:Y:S01]  /*2c90*/  HMMA.16816.F32 R48, R16.reuse, R8, R48 ;  /* 0x000000081030723c */ /* 0x048fe20000001830 */
[----:B------:R-:W1:Y:S02]  /*2ca0*/  MUFU.TANH R15, R15 ;  /* 0x0000000f000f7308 */ /* 0x000e640000002400 */
[----:B------:R-:W-:Y:S01]  /*2cb0*/  FMUL.FTZ R9, R53, UR10 ;  /* 0x0000000a35097c20 */ /* 0x000fe20008410000 */
[----:B------:R-:W-:Y:S01]  /*2cc0*/  FMUL.FTZ R53, R54, UR10 ;  /* 0x0000000a36357c20 */ /* 0x000fe20008410000 */
[----:B------:R-:W-:Y:S01]  /*2cd0*/  FMUL.FTZ R25, R55, UR10 ;  /* 0x0000000a37197c20 */ /* 0x000fe20008410000 */
[----:B------:R-:W-:Y:S02]  /*2ce0*/  FMUL.FTZ R52, R52, UR10 ;  /* 0x0000000a34347c20 */ /* 0x000fe40008410000 */
[----:B------:R-:W-:Y:S01]  /*2cf0*/  HMMA.16816.F32 R44, R16, R10, R44 ;  /* 0x0000000a102c723c */ /* 0x000fe2000000182c */
[----:B------:R-:W-:Y:S01]  /*2d00*/  IMAD.IADD R10, R4, 0x1, R91 ;  /* 0x00000001040a7824 */ /* 0x000fe200078e025b */
[----:B------:R-:W-:Y:S01]  /*2d10*/  MUFU.TANH R69, R52 ;  /* 0x0000003400457308 */ /* 0x000fe20000002400 */
[----:B------:R-:W-:Y:S01]  /*2d20*/  FMUL.FTZ R67, R77, UR10 ;  /* 0x0000000a4d437c20 */ /* 0x000fe20008410000 */
[----:B------:R-:W-:Y:S01]  /*2d30*/  FMUL.FTZ R59, R79, UR10 ;  /* 0x0000000a4f3b7c20 */ /* 0x000fe20008410000 */
[----:B------:R-:W-:-:S02]  /*2d40*/  VIADD R8, R10, 0x38 ;  /* 0x000000380a087836 */ /* 0x000fc40000000000 */
[----:B------:R-:W-:Y:S01]  /*2d50*/  FMUL.FTZ R57, R76, UR10 ;  /* 0x0000000a4c397c20 */ /* 0x000fe20008410000 */
[C---:B------:R-:W-:Y:S01]  /*2d60*/  VIADD R12, R10.reuse, 0x1 ;  /* 0x000000010a0c7836 */ /* 0x040fe20000000000 */
[C---:B-----5:R-:W-:Y:S01]  /*2d70*/  HMMA.16816.F32 R40, R16.reuse, R28, R40 ;  /* 0x0000001c1028723c */ /* 0x060fe20000001828 */
[----:B------:R-:W-:Y:S01]  /*2d80*/  VIADD R22, R10, 0x18 ;  /* 0x000000180a167836 */ /* 0x000fe20000000000 */
[C---:B------:R-:W-:Y:S01]  /*2d90*/  ISETP.GE.AND P5, PT, R8.reuse, R96, PT ;  /* 0x000000600800720c */ /* 0x040fe20003fa6270 */
[----:B------:R-:W2:Y:S01]  /*2da0*/  MUFU.TANH R67, R67 ;  /* 0x0000004300437308 */ /* 0x000ea20000002400 */
[-C--:B------:R-:W-:Y:S01]  /*2db0*/  ISETP.GE.AND P2, PT, R8, R95.reuse, PT ;  /* 0x0000005f0800720c */ /* 0x080fe20003f46270 */
[----:B------:R-:W-:Y:S01]  /*2dc0*/  FMUL.FTZ R27, R50, UR10 ;  /* 0x0000000a321b7c20 */ /* 0x000fe20008410000 */
[----:B------:R-:W-:Y:S01]  /*2dd0*/  I2FP.F32.U32 R8, R8 ;  /* 0x0000000800087245 */ /* 0x000fe20000201000 */
[----:B------:R-:W-:Y:S01]  /*2de0*/  FMUL.FTZ R11, R49, UR10 ;  /* 0x0000000a310b7c20 */ /* 0x000fe20008410000 */
[C---:B------:R-:W-:Y:S01]  /*2df0*/  HMMA.16816.F32 R36, R16.reuse, R30, R36 ;  /* 0x0000001e1024723c */ /* 0x040fe20000001824 */
[----:B------:R-:W-:Y:S01]  /*2e00*/  ISETP.GE.AND P4, PT, R12, R96, PT ;  /* 0x000000600c00720c */ /* 0x000fe20003f86270 */
[----:B------:R-:W-:Y:S01]  /*2e10*/  FMUL.FTZ R48, R48, UR10 ;  /* 0x0000000a30307c20 */ /* 0x000fe20008410000 */
[----:B------:R-:W-:Y:S01]  /*2e20*/  MUFU.TANH R53, R53 ;  /* 0x0000003500357308 */ /* 0x000fe20000002400 */
[----:B-1----:R-:W-:Y:S01]  /*2e30*/  FFMA.FTZ R15, R0, R8, R15 ;  /* 0x00000008000f7223 */ /* 0x002fe2000001000f */
[----:B------:R-:W-:Y:S01]  /*2e40*/  ISETP.GE.AND P1, PT, R12, R95, PT ;  /* 0x0000005f0c00720c */ /* 0x000fe20003f26270 */
[----:B------:R-:W-:Y:S01]  /*2e50*/  FMUL.FTZ R13, R44, UR10 ;  /* 0x0000000a2c0d7c20 */ /* 0x000fe20008410000 */
[----:B------:R-:W-:Y:S01]  /*2e60*/  FMUL.FTZ R23, R51, UR10 ;  /* 0x0000000a33177c20 */ /* 0x000fe20008410000 */
[----:B------:R-:W-:Y:S01]  /*2e70*/  HMMA.16816.F32 R32, R16, R20, R32 ;  /* 0x000000141020723c */ /* 0x000fe20000001820 */
[----:B------:R-:W-:Y:S01]  /*2e80*/  FMUL.FTZ R17, R74, UR10 ;  /* 0x0000000a4a117c20 */ /* 0x000fe20008410000 */
[----:B------:R-:W-:Y:S01]  /*2e90*/  I2FP.F32.U32 R19, R12 ;  /* 0x0000000c00137245 */ /* 0x000fe20000201000 */
[----:B------:R-:W1:Y:S01]  /*2ea0*/  MUFU.TANH R59, R59 ;  /* 0x0000003b003b7308 */ /* 0x000e620000002400 */
[----:B------:R-:W-:Y:S01]  /*2eb0*/  FMUL.FTZ R21, R46, UR10 ;  /* 0x0000000a2e157c20 */ /* 0x000fe20008410000 */
[----:B------:R-:W-:Y:S01]  /*2ec0*/  FSEL R100, R15, -INF , !P5 ;  /* 0xff8000000f647808 */ /* 0x000fe20006800000 */
[----:B------:R-:W-:Y:S01]  /*2ed0*/  FMUL.FTZ R29, R45, UR10 ;  /* 0x0000000a2d1d7c20 */ /* 0x000fe20008410000 */
[----:B--2---:R-:W-:Y:S01]  /*2ee0*/  FFMA.FTZ R18, R0, R19, R67 ;  /* 0x0000001300127223 */ /* 0x004fe20000010043 */
[----:B------:R-:W-:Y:S01]  /*2ef0*/  FMUL.FTZ R47, R47, UR10 ;  /* 0x0000000a2f2f7c20 */ /* 0x000fe20008410000 */
[----:B------:R-:W-:Y:S01]  /*2f00*/  FMUL.FTZ R40, R40, UR10 ;  /* 0x0000000a28287c20 */ /* 0x000fe20008410000 */
[----:B------:R-:W-:Y:S01]  /*2f10*/  FMUL.FTZ R42, R42, UR10 ;  /* 0x0000000a2a2a7c20 */ /* 0x000fe20008410000 */
[----:B------:R-:W2:Y:S01]  /*2f20*/  MUFU.TANH R17, R17 ;  /* 0x0000001100117308 */ /* 0x000ea20000002400 */
[----:B------:R-:W-:Y:S01]  /*2f30*/  FSEL R18, R18, -INF , !P4 ;  /* 0xff80000012127808 */ /* 0x000fe20006000000 */
[----:B------:R-:W-:Y:S01]  /*2f40*/  FMUL.FTZ R45, R41, UR10 ;  /* 0x0000000a292d7c20 */ /* 0x000fe20008410000 */
[----:B------:R-:W-:Y:S01]  /*2f50*/  FMUL.FTZ R43, R43, UR10 ;  /* 0x0000000a2b2b7c20 */ /* 0x000fe20008410000 */
[----:B------:R-:W-:Y:S01]  /*2f60*/  FMUL.FTZ R36, R36, UR10 ;  /* 0x0000000a24247c20 */ /* 0x000fe20008410000 */
[----:B------:R-:W-:Y:S01]  /*2f70*/  FMUL.FTZ R38, R38, UR10 ;  /* 0x0000000a26267c20 */ /* 0x000fe20008410000 */
[----:B------:R-:W-:Y:S01]  /*2f80*/  FMUL.FTZ R37, R37, UR10 ;  /* 0x0000000a25257c20 */ /* 0x000fe20008410000 */
[----:B------:R-:W-:Y:S01]  /*2f90*/  FMUL.FTZ R39, R39, UR10 ;  /* 0x0000000a27277c20 */ /* 0x000fe20008410000 */
[----:B------:R-:W3:Y:S01]  /*2fa0*/  MUFU.TANH R9, R9 ;  /* 0x0000000900097308 */ /* 0x000ee20000002400 */
[----:B------:R-:W-:-:S02]  /*2fb0*/  VIADD R24, R10, 0x21 ;  /* 0x000000210a187836 */ /* 0x000fc40000000000 */
[----:B-1----:R-:W-:Y:S01]  /*2fc0*/  FFMA.FTZ R19, R0, R19, R59 ;  /* 0x0000001300137223 */ /* 0x002fe2000001003b */
[----:B------:R-:W-:Y:S01]  /*2fd0*/  FMUL.FTZ R34, R34, UR10 ;  /* 0x0000000a22227c20 */ /* 0x000fe20008410000 */
[----:B------:R-:W-:Y:S01]  /*2fe0*/  FMUL.FTZ R33, R33, UR10 ;  /* 0x0000000a21217c20 */ /* 0x000fe20008410000 */
[----:B------:R-:W-:Y:S01]  /*2ff0*/  FMUL.FTZ R32, R32, UR10 ;  /* 0x0000000a20207c20 */ /* 0x000fe20008410000 */
[----:B------:R-:W-:Y:S01]  /*3000*/  FMUL.FTZ R65, R78, UR10 ;  /* 0x0000000a4e417c20 */ /* 0x000fe20008410000 */
[----:B------:R-:W-:Y:S01]  /*3010*/  FSEL R19, R19, -INF , !P1 ;  /* 0xff80000013137808 */ /* 0x000fe20004800000 */
[----:B------:R-:W1:Y:S01]  /*3020*/  MUFU.TANH R25, R25 ;  /* 0x0000001900197308 */ /* 0x000e620000002400 */
[----:B------:R-:W-:Y:S01]  /*3030*/  FMUL.FTZ R35, R35, UR10 ;  /* 0x0000000a23237c20 */ /* 0x000fe20008410000 */
[----:B--2---:R-:W-:Y:S01]  /*3040*/  FFMA.FTZ R17, R0, R8, R17 ;  /* 0x0000000800117223 */ /* 0x004fe20000010011 */
[----:B------:R-:W-:-:S04]  /*3050*/  VIADD R8, R10, 0x8 ;  /* 0x000000080a087836 */ /* 0x000fc80000000000 */
[----:B------:R-:W-:Y:S01]  /*3060*/  FSEL R31, R17, -INF , !P2 ;  /* 0xff800000111f7808 */ /* 0x000fe20005000000 */
[----:B------:R-:W2:Y:S01]  /*3070*/  MUFU.TANH R55, R48 ;  /* 0x0000003000377308 */ /* 0x000ea20000002400 */
[C---:B------:R-:W-:Y:S02]  /*3080*/  ISETP.GE.AND P0, PT, R8.reuse, R96, PT ;  /* 0x000000600800720c */ /* 0x040fe40003f06270 */
[-C--:B------:R-:W-:Y:S02]  /*3090*/  ISETP.GE.AND P6, PT, R8, R95.reuse, PT ;  /* 0x0000005f0800720c */ /* 0x080fe40003fc6270 */
[----:B------:R-:W-:Y:S01]  /*30a0*/  I2FP.F32.U32 R12, R8 ;  /* 0x00000008000c7245 */ /* 0x000fe20000201000 */
[----:B------:R-:W-:Y:S02]  /*30b0*/  VIADD R8, R10, 0x9 ;  /* 0x000000090a087836 */ /* 0x000fe40000000000 */
[----:B------:R-:W4:Y:S02]  /*30c0*/  MUFU.TANH R27, R27 ;  /* 0x0000001b001b7308 */ /* 0x000f240000002400 */
        /* <DEDUP_REMOVED lines=8> */
[----:B------:R-:W-:Y:S01]  /*3150*/  ISETP.GE.AND P2, PT, R12, R96, PT ;  /* 0x000000600c00720c */ /* 0x000fe20003f46270 */
[CC--:B---3--:R-:W-:Y:S01]  /*3160*/  FFMA.FTZ R14, R0.reuse, R8.reuse, R9 ;  /* 0x00000008000e7223 */ /* 0x0c8fe20000010009 */
[----:B-1----:R-:W-:Y:S01]  /*3170*/  FFMA.FTZ R25, R0, R8, R25 ;  /* 0x0000000800197223 */ /* 0x002fe20000010019 */
[----:B------:R-:W-:Y:S01]  /*3180*/  VIADD R8, R10, 0x11 ;  /* 0x000000110a087836 */ /* 0x000fe20000000000 */
[-C--:B------:R-:W-:Y:S01]  /*3190*/  ISETP.GE.AND P4, PT, R12, R95.reuse, PT ;  /* 0x0000005f0c00720c */ /* 0x080fe20003f86270 */
[----:B------:R-:W1:Y:S01]  /*31a0*/  MUFU.TANH R13, R13 ;  /* 0x0000000d000d7308 */ /* 0x000e620000002400 */
[----:B------:R-:W-:Y:S02]  /*31b0*/  I2FP.F32.U32 R12, R12 ;  /* 0x0000000c000c7245 */ /* 0x000fe40000201000 */
[C---:B------:R-:W-:Y:S02]  /*31c0*/  ISETP.GE.AND P1, PT, R8.reuse, R96, PT ;  /* 0x000000600800720c */ /* 0x040fe40003f26270 */
[----:B------:R-:W-:Y:S01]  /*31d0*/  ISETP.GE.AND P0, PT, R8, R95, PT ;  /* 0x0000005f0800720c */ /* 0x000fe20003f06270 */
[-C--:B--2---:R-:W-:Y:S01]  /*31e0*/  FFMA.FTZ R16, R0, R12.reuse, R55 ;  /* 0x0000000c00107223 */ /* 0x084fe20000010037 */
[----:B------:R-:W-:Y:S01]  /*31f0*/  FSEL R17, R53, -INF , !P6 ;  /* 0xff80000035117808 */ /* 0x000fe20007000000 */
[----:B------:R-:W2:Y:S01]  /*3200*/  MUFU.TANH R21, R21 ;  /* 0x0000001500157308 */ /* 0x000ea20000002400 */
[----:B------:R-:W-:Y:S01]  /*3210*/  FSEL R14, R14, -INF , !P3 ;  /* 0xff8000000e0e7808 */ /* 0x000fe20005800000 */
[----:B----4-:R-:W-:Y:S01]  /*3220*/  FFMA.FTZ R15, R0, R12, R27 ;  /* 0x0000000c000f7223 */ /* 0x010fe2000001001b */
[----:B------:R-:W-:-:S02]  /*3230*/  I2FP.F32.U32 R8, R8 ;  /* 0x0000000800087245 */ /* 0x000fc40000201000 */
[C---:B------:R-:W-:Y:S02]  /*3240*/  ISETP.GE.AND P6, PT, R22.reuse, R96, PT ;  /* 0x000000601600720c */ /* 0x040fe40003fc6270 */
[----:B------:R-:W-:Y:S01]  /*3250*/  ISETP.GE.AND P3, PT, R22, R95, PT ;  /* 0x0000005f1600720c */ /* 0x000fe20003f66270 */
[----:B------:R-:W3:Y:S01]  /*3260*/  MUFU.TANH R23, R23 ;  /* 0x0000001700177308 */ /* 0x000ee20000002400 */
[----:B------:R-:W-:Y:S01]  /*3270*/  I2FP.F32.U32 R22, R22 ;  /* 0x0000001600167245 */ /* 0x000fe20000201000 */
[----:B-----5:R-:W-:Y:S01]  /*3280*/  FFMA.FTZ R12, R0, R8, R11 ;  /* 0x00000008000c7223 */ /* 0x020fe2000001000b */
[----:B------:R-:W-:Y:S02]  /*3290*/  FSEL R15, R15, -INF , !P4 ;  /* 0xff8000000f0f7808 */ /* 0x000fe40006000000 */
[----:B------:R-:W-:Y:S01]  /*32a0*/  FSEL R16, R16, -INF , !P2 ;  /* 0xff80000010107808 */ /* 0x000fe20005000000 */
[-C--:B-1----:R-:W-:Y:S01]  /*32b0*/  FFMA.FTZ R30, R0, R22.reuse, R13 ;  /* 0x00000016001e7223 */ /* 0x082fe2000001000d */
[----:B------:R-:W-:Y:S01]  /*32c0*/  FSEL R12, R12, -INF , !P1 ;  /* 0xff8000000c0c7808 */ /* 0x000fe20004800000 */
[----:B------:R-:W1:Y:S01]  /*32d0*/  MUFU.TANH R41, R47 ;  /* 0x0000002f00297308 */ /* 0x000e620000002400 */
[----:B--2---:R-:W-:Y:S01]  /*32e0*/  FFMA.FTZ R11, R0, R22, R21 ;  /* 0x00000016000b7223 */ /* 0x004fe20000010015 */
[----:B------:R-:W-:Y:S01]  /*32f0*/  VIADD R22, R10, 0x20 ;  /* 0x000000200a167836 */ /* 0x000fe20000000000 */
[----:B------:R-:W-:-:S02]  /*3300*/  FSEL R21, R25, -INF , !P5 ;  /* 0xff80000019157808 */ /* 0x000fc40006800000 */
[----:B------:R-:W-:-:S03]  /*3310*/  FSEL R30, R30, -INF , !P6 ;  /* 0xff8000001e1e7808 */ /* 0x000fc60007000000 */
[----:B------:R-:W2:Y:S01]  /*3320*/  MUFU.TANH R29, R29 ;  /* 0x0000001d001d7308 */ /* 0x000ea20000002400 */
[----:B------:R-:W-:Y:S01]  /*3330*/  ISETP.GE.AND P4, PT, R22, R96, PT ;  /* 0x000000601600720c */ /* 0x000fe20003f86270 */
[----:B---3--:R-:W-:Y:S01]  /*3340*/  FFMA.FTZ R23, R0, R8, R23 ;  /* 0x0000000800177223 */ /* 0x008fe20000010017 */
[----:B------:R-:W-:Y:S01]  /*3350*/  VIADD R8, R10, 0x19 ;  /* 0x000000190a087836 */ /* 0x000fe20000000000 */
[----:B------:R-:W-:Y:S02]  /*3360*/  ISETP.GE.AND P1, PT, R22, R95, PT ;  /* 0x0000005f1600720c */ /* 0x000fe40003f26270 */
[----:B------:R-:W-:Y:S02]  /*3370*/  I2FP.F32.U32 R22, R22 ;  /* 0x0000001600167245 */ /* 0x000fe40000201000 */
[----:B------:R-:W3:Y:S01]  /*3380*/  MUFU.TANH R49, R40 ;  /* 0x0000002800317308 */ /* 0x000ee20000002400 */
[----:B------:R-:W-:Y:S02]  /*3390*/  I2FP.F32.U32 R13, R8 ;  /* 0x00000008000d7245 */ /* 0x000fe40000201000 */
[----:B------:R-:W-:-:S02]  /*33a0*/  ISETP.GE.AND P5, PT, R8, R96, PT ;  /* 0x000000600800720c */ /* 0x000fc40003fa6270 */
[----:B------:R-:W-:Y:S01]  /*33b0*/  ISETP.GE.AND P2, PT, R8, R95, PT ;  /* 0x0000005f0800720c */ /* 0x000fe20003f46270 */
[----:B-1----:R-:W-:Y:S01]  /*33c0*/  FFMA.FTZ R41, R0, R13, R41 ;  /* 0x0000000d00297223 */ /* 0x002fe20000010029 */
[----:B------:R-:W-:Y:S01]  /*33d0*/  ISETP.GE.AND P6, PT, R24, R95, PT ;  /* 0x0000005f1800720c */ /* 0x000fe20003fc6270 */
[----:B------:R-:W1:Y:S01]  /*33e0*/  MUFU.TANH R47, R42 ;  /* 0x0000002a002f7308 */ /* 0x000e620000002400 */
[----:B------:R-:W-:Y:S01]  /*33f0*/  FSEL R11, R11, -INF , !P3 ;  /* 0xff8000000b0b7808 */ /* 0x000fe20005800000 */
[----:B--2---:R-:W-:Y:S01]  /*3400*/  FFMA.FTZ R8, R0, R13, R29 ;  /* 0x0000000d00087223 */ /* 0x004fe2000001001d */
[----:B------:R-:W-:Y:S02]  /*3410*/  FSEL R13, R23, -INF , !P0 ;  /* 0xff800000170d7808 */ /* 0x000fe40004000000 */
[----:B------:R-:W-:Y:S02]  /*3420*/  ISETP.GE.AND P0, PT, R24, R96, PT ;  /* 0x000000601800720c */ /* 0x000fe40003f06270 */
[----:B------:R-:W-:Y:S01]  /*3430*/  I2FP.F32.U32 R24, R24 ;  /* 0x0000001800187245 */ /* 0x000fe20000201000 */
[----:B------:R-:W2:Y:S01]  /*3440*/  MUFU.TANH R45, R45 ;  /* 0x0000002d002d7308 */ /* 0x000ea20000002400 */
[----:B------:R-:W-:Y:S01]  /*3450*/  FSEL R8, R8, -INF , !P5 ;  /* 0xff80000008087808 */ /* 0x000fe20006800000 */
[----:B---3--:R-:W-:-:S05]  /*3460*/  FFMA.FTZ R49, R0, R22, R49 ;  /* 0x0000001600317223 */ /* 0x008fca0000010031 */
[----:B------:R-:W-:Y:S01]  /*3470*/  FSEL R98, R49, -INF , !P4 ;  /* 0xff80000031627808 */ /* 0x000fe20006000000 */
[----:B------:R-:W3:Y:S01]  /*3480*/  MUFU.TANH R43, R43 ;  /* 0x0000002b002b7308 */ /* 0x000ee20000002400 */
[----:B-1----:R-:W-:Y:S01]  /*3490*/  FFMA.FTZ R47, R0, R22, R47 ;  /* 0x00000016002f7223 */ /* 0x002fe2000001002f */
[----:B------:R-:W-:-:S04]  /*34a0*/  VIADD R22, R10, 0x28 ;  /* 0x000000280a167836 */ /* 0x000fc80000000000 */
[----:B------:R-:W-:Y:S02]  /*34b0*/  FSEL R111, R47, -INF , !P1 ;  /* 0xff8000002f6f7808 */ /* 0x000fe40004800000 */
[----:B------:R-:W1:Y:S01]  /*34c0*/  MUFU.TANH R9, R36 ;  /* 0x0000002400097308 */ /* 0x000e620000002400 */
[----:B------:R-:W-:Y:S01]  /*34d0*/  ISETP.GE.AND P3, PT, R22, R96, PT ;  /* 0x000000601600720c */ /* 0x000fe20003f66270 */
[----:B--2---:R-:W-:Y:S01]  /*34e0*/  FFMA.FTZ R45, R0, R24, R45 ;  /* 0x00000018002d7223 */ /* 0x004fe2000001002d */
[----:B------:R-:W-:Y:S02]  /*34f0*/  ISETP.GE.AND P5, PT, R22, R95, PT ;  /* 0x0000005f1600720c */ /* 0x000fe40003fa6270 */
[----:B------:R-:W-:Y:S02]  /*3500*/  I2FP.F32.U32 R22, R22 ;  /* 0x0000001600167245 */ /* 0x000fe40000201000 */
[----:B------:R-:W-:Y:S01]  /*3510*/  FSEL R90, R45, -INF , !P0 ;  /* 0xff8000002d5a7808 */ /* 0x000fe20004000000 */
[----:B------:R-:W2:Y:S01]  /*3520*/  MUFU.TANH R25, R38 ;  /* 0x0000002600197308 */ /* 0x000ea20000002400 */
[----:B---3--:R-:W-:Y:S01]  /*3530*/  FFMA.FTZ R43, R0, R24, R43 ;  /* 0x00000018002b7223 */ /* 0x008fe2000001002b */
[----:B------:R-:W-:-:S04]  /*3540*/  VIADD R24, R10, 0x29 ;  /* 0x000000290a187836 */ /* 0x000fc80000000000 */
[----:B------:R-:W-:Y:S02]  /*3550*/  FSEL R91, R43, -INF , !P6 ;  /* 0xff8000002b5b7808 */ /* 0x000fe40007000000 */
[----:B------:R-:W3:Y:S01]  /*3560*/  MUFU.TANH R37, R37 ;  /* 0x0000002500257308 */ /* 0x000ee20000002400 */
[----:B------:R-:W-:Y:S01]  /*3570*/  ISETP.GE.AND P4, PT, R24, R95, PT ;  /* 0x0000005f1800720c */ /* 0x000fe20003f86270 */
[----:B-1----:R-:W-:Y:S01]  /*3580*/  FFMA.FTZ R88, R0, R22, R9 ;  /* 0x0000001600587223 */ /* 0x002fe20000010009 */
[----:B------:R-:W-:Y:S02]  /*3590*/  FSEL R9, R41, -INF , !P2 ;  /* 0xff80000029097808 */ /* 0x000fe40005000000 */
[----:B------:R-:W-:Y:S02]  /*35a0*/  ISETP.GE.AND P2, PT, R24, R96, PT ;  /* 0x000000601800720c */ /* 0x000fe40003f46270 */
[----:B------:R-:W-:Y:S01]  /*35b0*/  I2FP.F32.U32 R24, R24 ;  /* 0x0000001800187245 */ /* 0x000fe20000201000 */
[----:B------:R-:W1:Y:S01]  /*35c0*/  MUFU.TANH R39, R39 ;  /* 0x0000002700277308 */ /* 0x000e620000002400 */
[----:B------:R-:W-:Y:S01]  /*35d0*/  FSEL R88, R88, -INF , !P3 ;  /* 0xff80000058587808 */ /* 0x000fe20005800000 */
[----:B--2---:R-:W-:Y:S01]  /*35e0*/  FFMA.FTZ R25, R0, R22, R25 ;  /* 0x0000001600197223 */ /* 0x004fe20000010019 */
[C---:B------:R-:W-:Y:S01]  /*35f0*/  VIADD R22, R10.reuse, 0x30 ;  /* 0x000000300a167836 */ /* 0x040fe20000000000 */
[----:B------:R-:W-:-:S02]  /*3600*/  ISETP.GE.AND P6, PT, R10, R96, PT ;  /* 0x000000600a00720c */ /* 0x000fc40003fc6270 */
[-C--:B------:R-:W-:Y:S02]  /*3610*/  ISETP.GE.AND P3, PT, R10, R95.reuse, PT ;  /* 0x0000005f0a00720c */ /* 0x080fe40003f66270 */
[----:B------:R-:W2:Y:S01]  /*3620*/  MUFU.TANH R27, R34 ;  /* 0x00000022001b7308 */ /* 0x000ea20000002400 */
[----:B------:R-:W-:Y:S01]  /*3630*/  ISETP.GE.AND P1, PT, R22, R96, PT ;  /* 0x000000601600720c */ /* 0x000fe20003f26270 */
[----:B---3--:R-:W-:Y:S01]  /*3640*/  FFMA.FTZ R37, R0, R24, R37 ;  /* 0x0000001800257223 */ /* 0x008fe20000010025 */
[----:B------:R-:W-:Y:S02]  /*3650*/  ISETP.GE.AND P0, PT, R22, R95, PT ;  /* 0x0000005f1600720c */ /* 0x000fe40003f06270 */
[----:B------:R-:W-:Y:S02]  /*3660*/  I2FP.F32.U32 R22, R22 ;  /* 0x0000001600167245 */ /* 0x000fe40000201000 */
[----:B------:R-:W-:Y:S01]  /*3670*/  FSEL R105, R25, -INF , !P5 ;  /* 0xff80000019697808 */ /* 0x000fe20006800000 */
[----:B------:R-:W3:Y:S01]  /*3680*/  MUFU.TANH R23, R32 ;  /* 0x0000002000177308 */ /* 0x000ee20000002400 */
[----:B------:R-:W-:Y:S01]  /*3690*/  FSEL R86, R37, -INF , !P2 ;  /* 0xff80000025567808 */ /* 0x000fe20005000000 */
[----:B-1----:R-:W-:Y:S01]  /*36a0*/  FFMA.FTZ R39, R0, R24, R39 ;  /* 0x0000001800277223 */ /* 0x002fe20000010027 */
[----:B------:R-:W-:-:S04]  /*36b0*/  VIADD R24, R10, 0x31 ;  /* 0x000000310a187836 */ /* 0x000fc80000000000 */
[----:B------:R-:W-:Y:S01]  /*36c0*/  FSEL R87, R39, -INF , !P4 ;  /* 0xff80000027577808 */ /* 0x000fe20006000000 */
[----:B------:R-:W1:Y:S01]  /*36d0*/  MUFU.TANH R33, R33 ;  /* 0x0000002100217308 */ /* 0x000e620000002400 */
[----:B------:R-:W-:Y:S01]  /*36e0*/  ISETP.GE.AND P5, PT, R24, R96, PT ;  /* 0x000000601800720c */ /* 0x000fe20003fa6270 */
[----:B--2---:R-:W-:Y:S01]  /*36f0*/  FFMA.FTZ R27, R0, R22, R27 ;  /* 0x00000016001b7223 */ /* 0x004fe2000001001b */
[----:B------:R-:W-:Y:S01]  /*3700*/  BAR.SYNC.DEFER_BLOCKING 0x0 ;  /* 0x0000000000007b1d */ /* 0x000fe20000010000 */
[----:B------:R-:W-:Y:S02]  /*3710*/  ISETP.GE.AND P2, PT, R24, R95, PT ;  /* 0x0000005f1800720c */ /* 0x000fe40003f46270 */
[----:B------:R-:W-:-:S03]  /*3720*/  I2FP.F32.U32 R24, R24 ;  /* 0x0000001800187245 */ /* 0x000fc60000201000 */
[----:B------:R-:W2:Y:S01]  /*3730*/  MUFU.TANH R57, R57 ;  /* 0x0000003900397308 */ /* 0x000ea20000002400 */
[----:B---3--:R-:W-:Y:S01]  /*3740*/  FFMA.FTZ R23, R0, R22, R23 ;  /* 0x0000001600177223 */ /* 0x008fe20000010017 */
[----:B------:R-:W-:Y:S01]  /*3750*/  I2FP.F32.U32 R22, R10 ;  /* 0x0000000a00167245 */ /* 0x000fe20000201000 */
[----:B------:R-:W-:-:S03]  /*3760*/  VIADD R10, R10, 0x39 ;  /* 0x000000390a0a7836 */ /* 0x000fc60000000000 */
[----:B------:R-:W-:Y:S02]  /*3770*/  FSEL R102, R23, -INF , !P1 ;  /* 0xff80000017667808 */ /* 0x000fe40004800000 */
[----:B------:R-:W3:Y:S01]  /*3780*/  MUFU.TANH R65, R65 ;  /* 0x0000004100417308 */ /* 0x000ee20000002400 */
[----:B-1----:R-:W-:Y:S01]  /*3790*/  FFMA.FTZ R101, R0, R24, R33 ;  /* 0x0000001800657223 */ /* 0x002fe20000010021 */
[----:B------:R-:W-:Y:S02]  /*37a0*/  FSEL R33, R27, -INF , !P0 ;  /* 0xff8000001b217808 */ /* 0x000fe40004000000 */
[----:B------:R-:W-:Y:S02]  /*37b0*/  ISETP.NE.AND P0, PT, R94, 0x1, PT ;  /* 0x000000015e00780c */ /* 0x000fe40003f05270 */
[C---:B------:R-:W-:Y:S02]  /*37c0*/  ISETP.GE.AND P4, PT, R10.reuse, R96, PT ;  /* 0x000000600a00720c */ /* 0x040fe40003f86270 */
[----:B------:R-:W1:Y:S01]  /*37d0*/  MUFU.TANH R35, R35 ;  /* 0x0000002300237308 */ /* 0x000e620000002400 */
[----:B------:R-:W-:Y:S01]  /*37e0*/  ISETP.GE.AND P1, PT, R10, R95, PT ;  /* 0x0000005f0a00720c */ /* 0x000fe20003f26270 */
[----:B--2---:R-:W-:Y:S01]  /*37f0*/  FFMA.FTZ R57, R0, R22, R57 ;  /* 0x0000001600397223 */ /* 0x004fe20000010039 */
[----:B------:R-:W-:-:S02]  /*3800*/  I2FP.F32.U32 R10, R10 ;  /* 0x0000000a000a7245 */ /* 0x000fc40000201000 */
[----:B------:R-:W-:-:S03]  /*3810*/  FSEL R101, R101, -INF , !P5 ;  /* 0xff80000065657808 */ /* 0x000fc60006800000 */
[----:B------:R-:W2:Y:S01]  /*3820*/  MUFU.TANH R73, R73 ;  /* 0x0000004900497308 */ /* 0x000ea20000002400 */
[----:B---3--:R-:W-:-:S05]  /*3830*/  FFMA.FTZ R23, R0, R22, R65 ;  /* 0x0000001600177223 */ /* 0x008fca0000010041 */
[----:B------:R-:W-:Y:S02]  /*3840*/  FSEL R23, R23, -INF , !P3 ;  /* 0xff80000017177808 */ /* 0x000fe40005800000 */
[----:B------:R-:W3:Y:S01]  /*3850*/  MUFU.TANH R75, R75 ;  /* 0x0000004b004b7308 */ /* 0x000ee20000002400 */
[----:B-1----:R-:W-:-:S05]  /*3860*/  FFMA.FTZ R32, R0, R24, R35 ;  /* 0x0000001800207223 */ /* 0x002fca0000010023 */
[----:B------:R-:W-:Y:S01]  /*3870*/  FSEL R32, R32, -INF , !P2 ;  /* 0xff80000020207808 */ /* 0x000fe20005000000 */
[----:B--2---:R-:W-:-:S05]  /*3880*/  FFMA.FTZ R73, R0, R10, R73 ;  /* 0x0000000a00497223 */ /* 0x004fca0000010049 */
[----:B------:R-:W-:Y:S01]  /*3890*/  FSEL R99, R73, -INF , !P4 ;  /* 0xff80000049637808 */ /* 0x000fe20006000000 */
[----:B---3--:R-:W-:Y:S01]  /*38a0*/  FFMA.FTZ R29, R0, R10, R75 ;  /* 0x0000000a001d7223 */ /* 0x008fe2000001004b */
[----:B------:R-:W-:-:S04]  /*38b0*/  FSEL R10, R57, -INF , !P6 ;  /* 0xff800000390a7808 */ /* 0x000fc80007000000 */
        /* <DEDUP_REMOVED lines=13> */
.L_x_4390:
        /* <DEDUP_REMOVED lines=59> */
.L_x_4391:
        /* <DEDUP_REMOVED lines=41> */
.L_x_4389:
[----:B------:R-:W-:Y:S01]  /*3fd0*/  FMNMX3.FTZ R3, R10, R18, R20, !PT ;  /* 0x000000120a037276 */ /* 0x000fe20007810014 */
[----:B------:R-:W1:Y:S01]  /*3fe0*/  LDCU UR6, c[0x0][0x45c] ;  /* 0x00008b80ff0677ac */ /* 0x000e620008000800 */
        /* <DEDUP_REMOVED lines=16> */
[----:B------:R-:W2:Y:S01]  /*40f0*/  SHFL.BFLY PT, R24, R27, 0x2, 0x1f ;  /* 0x0c401f001b187f89 */ /* 0x000ea200000e0000 */
        /* <DEDUP_REMOVED lines=44> */
[--C-:B------:R-:W-:Y:S01]  /*43c0*/  FFMA.FTZ R98, R98, UR6, -R103.reuse ;  /* 0x0000000662627c23 */ /* 0x100fe20008010867 */
[----:B------:R-:W-:Y:S01]  /*43d0*/  LDSM.16.MT88.4 R20, [R112+0x6400] ;  /* 0x006400007014783b */ /* 0x000fe20000004200 */
[----:B------:R-:W-:Y:S01]  /*43e0*/  MUFU.EX2 R107, R107 ;  /* 0x0000006b006b7308 */ /* 0x000fe20000000800 */
[----:B------:R-:W-:Y:S01]  /*43f0*/  FFMA.FTZ R90, R91, UR6, -R34 ;  /* 0x000000065b5a7c23 */ /* 0x000fe20008010822 */
[----:B-1----:R-:W-:Y:S01]  /*4400*/  F2FP.F16.F32.PACK_AB R48, R108, R89 ;  /* 0x000000596c30723e */ /* 0x002fe200000000ff */
[----:B------:R-:W-:Y:S01]  /*4410*/  FADD.FTZ R108, R89, R108 ;  /* 0x0000006c596c7221 */ /* 0x000fe20000010000 */
[----:B------:R-:W1:Y:S01]  /*4420*/  MUFU.EX2 R106, R106 ;  /* 0x0000006a006a7308 */ /* 0x000e620000000800 */
[--C-:B------:R-:W-:Y:S01]  /*4430*/  FFMA.FTZ R89, R88, UR6, -R103.reuse ;  /* 0x0000000658597c23 */ /* 0x100fe20008010867 */
[--C-:B------:R-:W-:Y:S01]  /*4440*/  FFMA.FTZ R88, R86, UR6, -R103.reuse ;  /* 0x0000000656587c23 */ /* 0x100fe20008010867 */
[--C-:B------:R-:W-:Y:S01]  /*4450*/  FFMA.FTZ R86, R87, UR6, -R34.reuse ;  /* 0x0000000657567c23 */ /* 0x100fe20008010822 */
[----:B------:R-:W-:Y:S01]  /*4460*/  MUFU.EX2 R104, R104 ;  /* 0x0000006800687308 */ /* 0x000fe20000000800 */
[--C-:B------:R-:W-:Y:S01]  /*4470*/  FFMA.FTZ R111, R111, UR6, -R34.reuse ;  /* 0x000000066f6f7c23 */ /* 0x100fe20008010822 */
[----:B---3--:R-:W-:Y:S01]  /*4480*/  F2FP.F16.F32.PACK_AB R50, R84, R109 ;  /* 0x0000006d5432723e */ /* 0x008fe200000000ff */
[----:B------:R-:W-:Y:S01]  /*4490*/  FFMA.FTZ R105, R105, UR6, -R34 ;  /* 0x0000000669697c23 */ /* 0x000fe20008010822 */
[----:B------:R-:W3:Y:S01]  /*44a0*/  MUFU.EX2 R85, R85 ;  /* 0x0000005500557308 */ /* 0x000ee20000000800 */
[----:B------:R-:W-:Y:S01]  /*44b0*/  FADD.FTZ R109, R109, R108 ;  /* 0x0000006c6d6d7221 */ /* 0x000fe20000010000 */
        /* <DEDUP_REMOVED lines=11> */
[----:B---3--:R-:W-:-:S02]  /*4570*/  F2FP.F16.F32.PACK_AB R51, R85, R104 ;  /* 0x000000685533723e */ /* 0x008fc400000000ff */
[----:B------:R-:W-:Y:S01]  /*4580*/  FADD.FTZ R104, R104, R107 ;  /* 0x0000006b68687221 */ /* 0x000fe20000010000 */
[----:B------:R-:W3:Y:S03]  /*4590*/  MUFU.EX2 R25, R25 ;  /* 0x0000001900197308 */ /* 0x000ee60000000800 */
[----:B------:R-:W-:Y:S01]  /*45a0*/  FADD.FTZ R85, R85, R104 ;  /* 0x0000006855557221 */ /* 0x000fe20000010000 */
        /* <DEDUP_REMOVED lines=24> */
[----:B------:R-:W4:Y:S04]  /*4730*/  MUFU.EX2 R86, R86 ;  /* 0x0000005600567308 */ /* 0x000f280000000800 */
[----:B------:R-:W-:Y:S01]  /*4740*/  MUFU.EX2 R102, R102 ;  /* 0x0000006600667308 */ /* 0x000fe20000000800 */
[C---:B------:R-:W-:Y:S03]  /*4750*/  HMMA.16816.F32 R80, R48.reuse, R76, RZ ;  /* 0x0000004c3050723c */ /* 0x040fe600000018ff */
[----:B------:R-:W5:Y:S04]  /*4760*/  MUFU.EX2 R101, R101 ;  /* 0x0000006500657308 */ /* 0x000f680000000800 */
[----:B------:R-:W-:Y:S01]  /*4770*/  MUFU.EX2 R100, R100 ;  /* 0x0000006400647308 */ /* 0x000fe20000000800 */
[C---:B------:R-:W-:Y:S03]  /*4780*/  HMMA.16816.F32 R72, R48.reuse, R68, RZ ;  /* 0x000000443048723c */ /* 0x040fe600000018ff */
[----:B------:R-:W5:Y:S04]  /*4790*/  MUFU.EX2 R99, R99 ;  /* 0x0000006300637308 */ /* 0x000f680000000800 */
[----:B------:R-:W-:Y:S01]  /*47a0*/  MUFU.EX2 R147, R147 ;  /* 0x0000009300937308 */ /* 0x000fe20000000800 */
[C---:B------:R-:W-:Y:S08]  /*47b0*/  HMMA.16816.F32 R56, R48.reuse, R52, RZ ;  /* 0x000000343038723c */ /* 0x040ff000000018ff */
[C---:B------:R-:W-:Y:S08]  /*47c0*/  HMMA.16816.F32 R76, R48.reuse, R78, RZ ;  /* 0x0000004e304c723c */ /* 0x040ff000000018ff */
[----:B------:R-:W-:Y:S08]  /*47d0*/  HMMA.16816.F32 R68, R48, R70, RZ ;  /* 0x000000463044723c */ /* 0x000ff000000018ff */
[C---:B---3--:R-:W-:Y:S08]  /*47e0*/  HMMA.16816.F32 R36, R8.reuse, R12, R36 ;  /* 0x0000000c0824723c */ /* 0x048ff00000001824 */
[----:B------:R-:W-:Y:S01]  /*47f0*/  HMMA.16816.F32 R40, R8, R14, R40 ;  /* 0x0000000e0828723c */ /* 0x000fe20000001828 */
[----:B------:R-:W3:Y:S07]  /*4800*/  LDSM.16.MT88.4 R12, [R112+0x8000] ;  /* 0x00800000700c783b */ /* 0x000eee0000004200 */
[----:B------:R-:W-:Y:S08]  /*4810*/  HMMA.16816.F32 R52, R48, R54, RZ ;  /* 0x000000363034723c */ /* 0x000ff000000018ff */
[C---:B------:R-:W-:Y:S08]  /*4820*/  HMMA.16816.F32 R80, R8.reuse, R16, R80 ;  /* 0x000000100850723c */ /* 0x040ff00000001850 */
[C---:B------:R-:W-:Y:S01]  /*4830*/  HMMA.16816.F32 R76, R8.reuse, R18, R76 ;  /* 0x00000012084c723c */ /* 0x040fe2000000184c */
[----:B------:R-:W1:Y:S07]  /*4840*/  LDSM.16.MT88.4 R16, [R112+0x7400] ;  /* 0x007400007010783b */ /* 0x000e6e0000004200 */
[C---:B------:R-:W-:Y:S08]  /*4850*/  HMMA.16816.F32 R72, R8.reuse, R20, R72 ;  /* 0x000000140848723c */ /* 0x040ff00000001848 */
[----:B------:R-:W-:Y:S01]  /*4860*/  HMMA.16816.F32 R68, R8, R22, R68 ;  /* 0x000000160844723c */ /* 0x000fe20000001844 */
[----:B------:R-:W-:Y:S07]  /*4870*/  LDSM.16.MT88.4 R20, [R114+0x6c00] ;  /* 0x006c00007214783b */ /* 0x000fee0000004200 */
[C---:B---3--:R-:W-:Y:S08]  /*4880*/  HMMA.16816.F32 R44, R48.reuse, R12, RZ ;  /* 0x0000000c302c723c */ /* 0x048ff000000018ff */
[----:B------:R-:W-:Y:S01]  /*4890*/  HMMA.16816.F32 R48, R48, R14, RZ ;  /* 0x0000000e3030723c */ /* 0x000fe200000018ff */
[----:B------:R-:W3:Y:S07]  /*48a0*/  LDSM.16.MT88.4 R12, [R112+0x8400] ;  /* 0x00840000700c783b */ /* 0x000eee0000004200 */
[C---:B-1----:R-:W-:Y:S08]  /*48b0*/  HMMA.16816.F32 R56, R8.reuse, R16, R56 ;  /* 0x000000100838723c */ /* 0x042ff00000001838 */
[C---:B------:R-:W-:Y:S01]  /*48c0*/  HMMA.16816.F32 R52, R8.reuse, R18, R52 ;  /* 0x000000120834723c */ /* 0x040fe20000001834 */
[----:B------:R-:W-:Y:S07]  /*48d0*/  LDSM.16.MT88.4 R16, [R112+0x6c00] ;  /* 0x006c00007010783b */ /* 0x000fee0000004200 */
[C---:B---3--:R-:W-:Y:S08]  /*48e0*/  HMMA.16816.F32 R44, R8.reuse, R12, R44 ;  /* 0x0000000c082c723c */ /* 0x048ff0000000182c */
[----:B------:R-:W-:Y:S01]  /*48f0*/  HMMA.16816.F32 R48, R8, R14, R48 ;  /* 0x0000000e0830723c */ /* 0x000fe20000001830 */
[----:B------:R-:W1:Y:S01]  /*4900*/  LDSM.16.MT88.4 R12, [R114+0x6800] ;  /* 0x00680000720c783b */ /* 0x000e620000004200 */
[----:B------:R-:W-:-:S02]  /*4910*/  F2FP.F16.F32.PACK_AB R8, R97, R98 ;  /* 0x000000626108723e */ /* 0x000fc400000000ff */
[----:B--2---:R-:W-:Y:S02]  /*4920*/  F2FP.F16.F32.PACK_AB R9, R90, R91 ;  /* 0x0000005b5a09723e */ /* 0x004fe400000000ff */
[----:B------:R-:W-:Y:S02]  /*4930*/  F2FP.F16.F32.PACK_AB R10, R88, R89 ;  /* 0x00000059580a723e */ /* 0x000fe400000000ff */
[----:B----4-:R-:W-:-:S07]  /*4940*/  F2FP.F16.F32.PACK_AB R11, R86, R87 ;  /* 0x00000057560b723e */ /* 0x010fce00000000ff */
        /* <DEDUP_REMOVED lines=19> */
[----:B------:R-:W-:Y:S01]  /*4a80*/  FFMA.FTZ R32, R31, UR6, -R34 ;  /* 0x000000061f207c23 */ /* 0x000fe20008010822 */
[----:B------:R-:W1:Y:S01]  /*4a90*/  LDSM.16.MT88.4 R12, [R114+0x7c00] ;  /* 0x007c0000720c783b */ /* 0x000e620000004200 */
[----:B------:R-:W-:Y:S01]  /*4aa0*/  MUFU.EX2 R34, R33 ;  /* 0x0000002100227308 */ /* 0x000fe20000000800 */
[----:B------:R-:W-:Y:S01]  /*4ab0*/  FADD.FTZ R35, R35, R8 ;  /* 0x0000000823237221 */ /* 0x000fe20000010000 */
[----:B-----5:R-:W-:-:S02]  /*4ac0*/  F2FP.F16.F32.PACK_AB R8, R101, R102 ;  /* 0x000000666508723e */ /* 0x020fc400000000ff */
[----:B------:R-:W2:Y:S01]  /*4ad0*/  MUFU.EX2 R29, R84 ;  /* 0x00000054001d7308 */ /* 0x000ea20000000800 */
[----:B------:R-:W-:Y:S01]  /*4ae0*/  F2FP.F16.F32.PACK_AB R10, R99, R100 ;  /* 0x00000064630a723e */ /* 0x000fe200000000ff */
[----:B------:R-:W-:Y:S02]  /*4af0*/  FADD.FTZ R35, R26, R35 ;  /* 0x000000231a237221 */ /* 0x000fe40000010000 */
[----:B------:R-:W3:Y:S02]  /*4b00*/  MUFU.EX2 R32, R32 ;  /* 0x0000002000207308 */ /* 0x000ee40000000800 */
[----:B------:R-:W-:-:S04]  /*4b10*/  FADD.FTZ R30, R30, R35 ;  /* 0x000000231e1e7221 */ /* 0x000fc80000010000 */
[----:B------:R-:W-:Y:S01]  /*4b20*/  FADD.FTZ R25, R25, R30 ;  /* 0x0000001e19197221 */ /* 0x000fe20000010000 */
[----:B--2---:R-:W-:-:S03]  /*4b30*/  F2FP.F16.F32.PACK_AB R9, R29, R34 ;  /* 0x000000221d09723e */ /* 0x004fc600000000ff */
[----:B------:R-:W-:Y:S01]  /*4b40*/  FADD.FTZ R98, R98, R25 ;  /* 0x0000001962627221 */ /* 0x000fe20000010000 */
[----:B---3--:R-:W-:-:S07]  /*4b50*/  F2FP.F16.F32.PACK_AB R11, R147, R32 ;  /* 0x00000020930b723e */ /* 0x008fce00000000ff */
        /* <DEDUP_REMOVED lines=98> */
.L_x_4393:
[----:B------:R-:W-:Y:S01]  /*5180*/  UMOV UR4, URZ ;  /* 0x000000ff00047c82 */ /* 0x000fe20008000000 */
[----:B------:R-:W-:Y:S01]  /*5190*/  IMAD.SHL.U32 R4, R6, 0x40, RZ ;  /* 0x0000004006047824 */ /* 0x000fe200078e00ff */
[----:B------:R-:W-:-:S05]  /*51a0*/  IADD3 R5, P0, PT, RZ, -UR4, RZ ;  /* 0x80000004ff057c10 */ /* 0x000fca000ff1e0ff */
[----:B------:R-:W-:-:S05]  /*51b0*/  IMAD.X R4, RZ, RZ, ~R4, P0 ;  /* 0x000000ffff047224 */ /* 0x000fca00000e0e04 */
[----:B------:R-:W-:-:S04]  /*51c0*/  SHF.R.S64 R5, R5, 0x1f, R4 ;  /* 0x0000001f05057819 */ /* 0x000fc80000001004 */
[----:B------:R-:W-:-:S04]  /*51d0*/  IADD3 R124, P0, PT, R5, R124, RZ ;  /* 0x0000007c057c7210 */ /* 0x000fc80007f1e0ff */
[----:B------:R-:W-:-:S09]  /*51e0*/  LEA.HI.X.SX32 R125, R4, R125, 0x1, P0 ;  /* 0x0000007d047d7211 */ /* 0x000fd200000f0eff */
.L_x_4394:
        /* <DEDUP_REMOVED lines=107> */
[----:B------:R-:W-:Y:S01]  /*58a0*/  HMMA.16816.F32 R28, R88, R86, R28 ;  /* 0x00000056581c723c */ /* 0x000fe2000000181c */
[----:B------:R-:W1:Y:S10]  /*58b0*/  LDSM.16.M88.4 R84, [R113+0x5400] ;  /* 0x005400007154783b */ /* 0x000e740000000200 */
[----:B------:R-:W-:-:S06]  /*58c0*/  FMUL.FTZ R35, R35, UR10 ;  /* 0x0000000a23237c20 */ /* 0x000fcc0008410000 */
[----:B------:R-:W-:Y:S02]  /*58d0*/  MUFU.TANH R35, R35 ;  /* 0x0000002300237308 */ /* 0x000fe40000002400 */
[----:B------:R-:W-:-:S06]  /*58e0*/  FMUL.FTZ R31, R31, UR10 ;  /* 0x0000000a1f1f7c20 */ /* 0x000fcc0008410000 */
[----:B------:R-:W-:Y:S01]  /*58f0*/  MUFU.TANH R31, R31 ;  /* 0x0000001f001f7308 */ /* 0x000fe20000002400 */
[C---:B-1----:R-:W-:Y:S08]  /*5900*/  HMMA.16816.F32 R24, R88.reuse, R84, R24 ;  /* 0x000000545818723c */ /* 0x042ff00000001818 */
[----:B------:R-:W-:Y:S01]  /*5910*/  HMMA.16816.F32 R20, R88, R86, R20 ;  /* 0x000000565814723c */ /* 0x000fe20000001814 */
[----:B------:R-:W1:-:S15]  /*5920*/  LDSM.16.M88.4 R84, [R113+0x5800] ;  /* 0x005800007154783b */ /* 0x000e5e0000000200 */
[----:B------:R-:W-:-:S03]  /*5930*/  NOP ;  /* 0x0000000000007918 */ /* 0x000fc60000000000 */
[----:B------:R-:W-:Y:S01]  /*5940*/  FMUL.FTZ R22, R22, UR10 ;  /* 0x0000000a16167c20 */ /* 0x000fe20008410000 */
[----:B------:R-:W-:-:S06]  /*5950*/  FMUL.FTZ R23, R23, UR10 ;  /* 0x0000000a17177c20 */ /* 0x000fcc0008410000 */
[----:B------:R-:W-:Y:S01]  /*5960*/  MUFU.TANH R23, R23 ;  /* 0x0000001700177308 */ /* 0x000fe20000002400 */
[C---:B-1----:R-:W-:Y:S08]  /*5970*/  HMMA.16816.F32 R16, R88.reuse, R84, R16 ;  /* 0x000000545810723c */ /* 0x042ff00000001810 */
[----:B------:R-:W-:Y:S01]  /*5980*/  HMMA.16816.F32 R12, R88, R86, R12 ;  /* 0x00000056580c723c */ /* 0x000fe2000000180c */
[----:B------:R-:W1:Y:S01]  /*5990*/  LDSM.16.M88.4 R84, [R113+0x5c00] ;  /* 0x005c00007154783b */ /* 0x000e620000000200 */
[----:B------:R-:W-:-:S09]  /*59a0*/  DEPBAR.LE SB0, 0x0 ;  /* 0x000080000000791a */ /* 0x000fd20000000000 */
[----:B------:R-:W-:Y:S01]  /*59b0*/  FMUL.FTZ R105, R16, UR10 ;  /* 0x0000000a10697c20 */ /* 0x000fe20008410000 */
[----:B------:R-:W-:Y:S01]  /*59c0*/  FMUL.FTZ R18, R18, UR10 ;  /* 0x0000000a12127c20 */ /* 0x000fe20008410000 */
[----:B------:R-:W-:Y:S01]  /*59d0*/  FMUL.FTZ R17, R17, UR10 ;  /* 0x0000000a11117c20 */ /* 0x000fe20008410000 */
[----:B------:R-:W-:-:S03]  /*59e0*/  FMUL.FTZ R19, R19, UR10 ;  /* 0x0000000a13137c20 */ /* 0x000fc60008410000 */
[----:B------:R-:W-:Y:S02]  /*59f0*/  MUFU.TANH R105, R105 ;  /* 0x0000006900697308 */ /* 0x000fe40000002400 */
[----:B------:R-:W-:Y:S01]  /*5a00*/  FMUL.FTZ R13, R13, UR10 ;  /* 0x0000000a0d0d7c20 */ /* 0x000fe20008410000 */
[----:B------:R-:W-:Y:S01]  /*5a10*/  FMUL.FTZ R15, R15, UR10 ;  /* 0x0000000a0f0f7c20 */ /* 0x000fe20008410000 */
[----:B------:R-:W-:-:S04]  /*5a20*/  FMUL.FTZ R12, R12, UR10 ;  /* 0x0000000a0c0c7c20 */ /* 0x000fc80008410000 */
[----:B------:R-:W-:Y:S08]  /*5a30*/  MUFU.TANH R17, R17 ;  /* 0x0000001100117308 */ /* 0x000ff00000002400 */
[----:B------:R-:W-:Y:S01]  /*5a40*/  MUFU.TANH R19, R19 ;  /* 0x0000001300137308 */ /* 0x000fe20000002400 */
[----:B-1----:R-:W-:Y:S01]  /*5a50*/  HMMA.16816.F32 R8, R88, R84, R8 ;  /* 0x000000545808723c */ /* 0x002fe20000001808 */
[----:B------:R-:W1:Y:S01]  /*5a60*/  S2R R85, SR_TID.X ;  /* 0x0000000000557919 */ /* 0x000e620000002100 */
[----:B------:R-:W-:-:S05]  /*5a70*/  FMUL.FTZ R84, R30, UR10 ;  /* 0x0000000a1e547c20 */ /* 0x000fca0008410000 */
[----:B------:R-:W-:Y:S01]  /*5a80*/  MUFU.TANH R13, R13 ;  /* 0x0000000d000d7308 */ /* 0x000fe20000002400 */
[----:B------:R-:W-:Y:S01]  /*5a90*/  HMMA.16816.F32 R4, R88, R86, R4 ;  /* 0x000000565804723c */ /* 0x000fe20000001804 */
[----:B------:R-:W-:Y:S01]  /*5aa0*/  FMUL.FTZ R89, R32, UR10 ;  /* 0x0000000a20597c20 */ /* 0x000fe20008410000 */
[----:B------:R-:W-:Y:S02]  /*5ab0*/  IMAD.SHL.U32 R32, R94, 0x40, RZ ;  /* 0x000000405e207824 */ /* 0x000fe400078e00ff */
[----:B------:R-:W-:Y:S01]  /*5ac0*/  FMUL.FTZ R87, R34, UR10 ;  /* 0x0000000a22577c20 */ /* 0x000fe20008410000 */
[----:B------:R-:W-:Y:S01]  /*5ad0*/  FMUL.FTZ R86, R28, UR10 ;  /* 0x0000000a1c567c20 */ /* 0x000fe20008410000 */
[----:B------:R-:W-:Y:S01]  /*5ae0*/  FMUL.FTZ R88, R24, UR10 ;  /* 0x0000000a18587c20 */ /* 0x000fe20008410000 */
[----:B------:R-:W-:Y:S01]  /*5af0*/  VIADD R34, R32, 0xffffffc0 ;  /* 0xffffffc020227836 */ /* 0x000fe20000000000 */
[----:B------:R-:W2:Y:S03]  /*5b00*/  MUFU.TANH R89, R89 ;  /* 0x0000005900597308 */ /* 0x000ea60000002400 */
[----:B------:R-:W-:Y:S01]  /*5b10*/  FMUL.FTZ R10, R10, UR10 ;  /* 0x0000000a0a0a7c20 */ /* 0x000fe20008410000 */
[----:B------:R-:W-:Y:S01]  /*5b20*/  FMUL.FTZ R9, R9, UR10 ;  /* 0x0000000a09097c20 */ /* 0x000fe20008410000 */
[----:B------:R-:W-:-:S03]  /*5b30*/  FMUL.FTZ R11, R11, UR10 ;  /* 0x0000000a0b0b7c20 */ /* 0x000fc60008410000 */
[----:B------:R-:W3:Y:S03]  /*5b40*/  MUFU.TANH R87, R87 ;  /* 0x0000005700577308 */ /* 0x000ee60000002400 */
[----:B------:R-:W-:-:S05]  /*5b50*/  FMUL.FTZ R91, R4, UR10 ;  /* 0x0000000a045b7c20 */ /* 0x000fca0008410000 */
[----:B------:R-:W-:Y:S01]  /*5b60*/  MUFU.TANH R15, R15 ;  /* 0x0000000f000f7308 */ /* 0x000fe20000002400 */
[----:B-1----:R-:W-:-:S05]  /*5b70*/  IMAD.SHL.U32 R85, R85, 0x2, RZ ;  /* 0x0000000255557824 */ /* 0x002fca00078e00ff */
[----:B------:R-:W-:Y:S02]  /*5b80*/  LOP3.LUT R85, R85, 0x6, RZ, 0xc0, !PT ;  /* 0x0000000655557812 */ /* 0x000fe400078ec0ff */
[----:B------:R-:W1:Y:S03]  /*5b90*/  MUFU.TANH R91, R91 ;  /* 0x0000005b005b7308 */ /* 0x000e660000002400 */
[----:B------:R-:W-:Y:S02]  /*5ba0*/  IMAD.IADD R34, R34, 0x1, R85 ;  /* 0x0000000122227824 */ /* 0x000fe400078e0255 */
[----:B------:R-:W-:Y:S01]  /*5bb0*/  FMUL.FTZ R85, R6, UR10 ;  /* 0x0000000a06557c20 */ /* 0x000fe20008410000 */
[----:B------:R-:W-:Y:S01]  /*5bc0*/  FMUL.FTZ R6, R33, UR10 ;  /* 0x0000000a21067c20 */ /* 0x000fe20008410000 */
[C---:B------:R-:W-:Y:S01]  /*5bd0*/  VIADD R4, R34.reuse, 0xffffffc0 ;  /* 0xffffffc022047836 */ /* 0x040fe20000000000 */
[----:B------:R-:W-:Y:S01]  /*5be0*/  MUFU.TANH R9, R9 ;  /* 0x0000000900097308 */ /* 0x000fe20000002400 */
[----:B------:R-:W-:-:S02]  /*5bf0*/  VIADD R90, R34, 0xfffffff8 ;  /* 0xfffffff8225a7836 */ /* 0x000fc40000000000 */
[----:B------:R-:W-:Y:S01]  /*5c00*/  VIADD R16, R34, 0xffffffd9 ;  /* 0xffffffd922107836 */ /* 0x000fe20000000000 */
[----:B------:R-:W-:Y:S01]  /*5c10*/  BAR.SYNC.DEFER_BLOCKING 0x0 ;  /* 0x0000000000007b1d */ /* 0x000fe20000010000 */
[C---:B------:R-:W-:Y:S02]  /*5c20*/  ISETP.GE.AND P3, PT, R4.reuse, R96, PT ;  /* 0x000000600400720c */ /* 0x040fe40003f66270 */
[-C--:B------:R-:W-:Y:S02]  /*5c30*/  ISETP.GE.AND P6, PT, R4, R95.reuse, PT ;  /* 0x0000005f0400720c */ /* 0x080fe40003fc6270 */
[----:B------:R-:W-:Y:S01]  /*5c40*/  I2FP.F32.U32 R4, R4 ;  /* 0x0000000400047245 */ /* 0x000fe20000201000 */
[----:B------:R-:W4:Y:S01]  /*5c50*/  MUFU.TANH R85, R85 ;  /* 0x0000005500557308 */ /* 0x000f220000002400 */
[C---:B------:R-:W-:Y:S02]  /*5c60*/  ISETP.GE.AND P5, PT, R90.reuse, R96, PT ;  /* 0x000000605a00720c */ /* 0x040fe40003fa6270 */
[----:B------:R-:W-:Y:S01]  /*5c70*/  ISETP.GE.AND P4, PT, R90, R95, PT ;  /* 0x0000005f5a00720c */ /* 0x000fe20003f86270 */
[C---:B--2---:R-:W-:Y:S01]  /*5c80*/  FFMA.FTZ R33, R0.reuse, R4, R89 ;  /* 0x0000000400217223 */ /* 0x044fe20000010059 */
[----:B------:R-:W-:Y:S01]  /*5c90*/  I2FP.F32.U32 R90, R90 ;  /* 0x0000005a005a7245 */ /* 0x000fe20000201000 */
[C---:B---3--:R-:W-:Y:S01]  /*5ca0*/  FFMA.FTZ R4, R0.reuse, R4, R87 ;  /* 0x0000000400047223 */ /* 0x048fe20000010057 */
[----:B------:R-:W-:Y:S01]  /*5cb0*/  FMUL.FTZ R89, R29, UR10 ;  /* 0x0000000a1d597c20 */ /* 0x000fe20008410000 */
[----:B------:R2:W3:Y:S01]  /*5cc0*/  MUFU.TANH R87, R6 ;  /* 0x0000000600577308 */ /* 0x0004e20000002400 */
[----:B------:R-:W-:Y:S01]  /*5cd0*/  FSEL R30, R33, -INF , !P3 ;  /* 0xff800000211e7808 */ /* 0x000fe20005800000 */
[----:B-1----:R-:W-:Y:S01]  /*5ce0*/  FFMA.FTZ R91, R0, R90, R91 ;  /* 0x0000005a005b7223 */ /* 0x002fe2000001005b */
[----:B------:R-:W-:Y:S01]  /*5cf0*/  FSEL R28, R4, -INF , !P6 ;  /* 0xff800000041c7808 */ /* 0x000fe20007000000 */
[----:B------:R-:W-:-:S03]  /*5d00*/  VIADD R4, R34, 0xffffffc8 ;  /* 0xffffffc822047836 */ /* 0x000fc60000000000 */
[----:B------:R-:W-:Y:S01]  /*5d10*/  FSEL R91, R91, -INF , !P5 ;  /* 0xff8000005b5b7808 */ /* 0x000fe20006800000 */
[----:B------:R1:W-:Y:S01]  /*5d20*/  MUFU.TANH R33, R84 ;  /* 0x0000005400217308 */ /* 0x0003e20000002400 */
[----:B------:R-:W-:Y:S01]  /*5d30*/  ISETP.GE.AND P5, PT, R4, R96, PT ;  /* 0x000000600400720c */ /* 0x000fe20003fa6270 */
[----:B----4-:R-:W-:-:S05]  /*5d40*/  FFMA.FTZ R90, R0, R90, R85 ;  /* 0x0000005a005a7223 */ /* 0x010fca0000010055 */
[----:B------:R-:W-:Y:S01]  /*5d50*/  FSEL R90, R90, -INF , !P4 ;  /* 0xff8000005a5a7808 */ /* 0x000fe20006000000 */
[----:B------:R-:W4:Y:S01]  /*5d60*/  MUFU.TANH R85, R86 ;  /* 0x0000005600557308 */ /* 0x000f220000002400 */
[----:B------:R-:W-:Y:S01]  /*5d70*/  ISETP.GE.AND P4, PT, R4, R95, PT ;  /* 0x0000005f0400720c */ /* 0x000fe20003f86270 */
[----:B--2---:R-:W-:Y:S01]  /*5d80*/  VIADD R6, R34, 0xffffffc1 ;  /* 0xffffffc122067836 */ /* 0x004fe20000000000 */
[----:B------:R-:W-:-:S04]  /*5d90*/  I2FP.F32.U32 R4, R4 ;  /* 0x0000000400047245 */ /* 0x000fc80000201000 */
[C---:B------:R-:W-:Y:S01]  /*5da0*/  ISETP.GE.AND P3, PT, R6.reuse, R96, PT ;  /* 0x000000600600720c */ /* 0x040fe20003f66270 */
[----:B------:R-:W-:Y:S01]  /*5db0*/  MUFU.TANH R11, R11 ;  /* 0x0000000b000b7308 */ /* 0x000fe20000002400 */
[----:B------:R-:W-:Y:S01]  /*5dc0*/  ISETP.GE.AND P6, PT, R6, R95, PT ;  /* 0x0000005f0600720c */ /* 0x000fe20003fc6270 */
[----:B-1----:R-:W-:Y:S01]  /*5dd0*/  VIADD R84, R34, 0xffffffc9 ;  /* 0xffffffc922547836 */ /* 0x002fe20000000000 */
[----:B------:R-:W-:-:S05]  /*5de0*/  I2FP.F32.U32 R6, R6 ;  /* 0x0000000600067245 */ /* 0x000fca0000201000 */
[CC--:B---3--:R-:W-:Y:S01]  /*5df0*/  FFMA.FTZ R29, R0.reuse, R6.reuse, R87 ;  /* 0x00000006001d7223 */ /* 0x0c8fe20000010057 */
[C---:B------:R-:W-:Y:S01]  /*5e00*/  FFMA.FTZ R6, R0.reuse, R6, R35 ;  /* 0x0000000600067223 */ /* 0x040fe20000010023 */
[CC--:B----4-:R-:W-:Y:S01]  /*5e10*/  FFMA.FTZ R86, R0.reuse, R4.reuse, R85 ;  /* 0x0000000400567223 */ /* 0x0d0fe20000010055 */
[----:B------:R-:W1:Y:S01]  /*5e20*/  MUFU.TANH R35, R89 ;  /* 0x0000005900237308 */ /* 0x000e620000002400 */
[----:B------:R-:W-:Y:S01]  /*5e30*/  FFMA.FTZ R4, R0, R4, R33 ;  /* 0x0000000400047223 */ /* 0x000fe20000010021 */
[----:B------:R-:W-:Y:S01]  /*5e40*/  FMUL.FTZ R85, R26, UR10 ;  /* 0x0000000a1a557c20 */ /* 0x000fe20008410000 */
[----:B------:R-:W-:Y:S01]  /*5e50*/  FSEL R26, R29, -INF , !P3 ;  /* 0xff8000001d1a7808 */ /* 0x000fe20005800000 */
[----:B------:R-:W-:Y:S01]  /*5e60*/  FMUL.FTZ R87, R25, UR10 ;  /* 0x0000000a19577c20 */ /* 0x000fe20008410000 */
[----:B------:R-:W-:Y:S01]  /*5e70*/  FSEL R24, R6, -INF , !P6 ;  /* 0xff80000006187808 */ /* 0x000fe20007000000 */
[----:B------:R-:W-:Y:S01]  /*5e80*/  FMUL.FTZ R25, R27, UR10 ;  /* 0x0000000a1b197c20 */ /* 0x000fe20008410000 */
[C---:B------:R-:W-:Y:S01]  /*5e90*/  ISETP.GE.AND P3, PT, R84.reuse, R96, PT ;  /* 0x000000605400720c */ /* 0x040fe20003f66270 */
[----:B------:R-:W2:Y:S01]  /*5ea0*/  MUFU.TANH R33, R88 ;  /* 0x0000005800217308 */ /* 0x000ea20000002400 */
[----:B------:R-:W-:-:S02]  /*5eb0*/  ISETP.GE.AND P6, PT, R84, R95, PT ;  /* 0x0000005f5400720c */ /* 0x000fc40003fc6270 */
[----:B------:R-:W-:Y:S01]  /*5ec0*/  I2FP.F32.U32 R6, R84 ;  /* 0x0000005400067245 */ /* 0x000fe20000201000 */
[----:B------:R-:W-:Y:S01]  /*5ed0*/  VIADD R84, R34, 0xffffffd0 ;  /* 0xffffffd022547836 */ /* 0x000fe20000000000 */
[----:B------:R-:W-:Y:S02]  /*5ee0*/  FSEL R86, R86, -INF , !P5 ;  /* 0xff80000056567808 */ /* 0x000fe40006800000 */
[----:B------:R-:W-:Y:S01]  /*5ef0*/  FSEL R4, R4, -INF , !P4 ;  /* 0xff80000004047808 */ /* 0x000fe20006000000 */
[----:B------:R3:W4:Y:S01]  /*5f00*/  MUFU.TANH R29, R85 ;  /* 0x00000055001d7308 */ /* 0x0007220000002400 */
[----:B------:R-:W-:Y:S01]  /*5f10*/  ISETP.GE.AND P5, PT, R84, R96, PT ;  /* 0x000000605400720c */ /* 0x000fe20003fa6270 */
[-C--:B-1----:R-:W-:Y:S01]  /*5f20*/  FFMA.FTZ R35, R0, R6.reuse, R35 ;  /* 0x0000000600237223 */ /* 0x082fe20000010023 */
[----:B------:R-:W-:Y:S01]  /*5f30*/  ISETP.GE.AND P4, PT, R84, R95, PT ;  /* 0x0000005f5400720c */ /* 0x000fe20003f86270 */
[----:B------:R-:W-:Y:S01]  /*5f40*/  FFMA.FTZ R6, R0, R6, R31 ;  /* 0x0000000600067223 */ /* 0x000fe2000001001f */
[----:B------:R-:W-:-:S03]  /*5f50*/  I2FP.F32.U32 R84, R84 ;  /* 0x0000005400547245 */ /* 0x000fc60000201000 */
[----:B------:R-:W1:Y:S01]  /*5f60*/  MUFU.TANH R25, R25 ;  /* 0x0000001900197308 */ /* 0x000e620000002400 */
[----:B------:R-:W-:Y:S01]  /*5f70*/  FSEL R6, R6, -INF , !P6 ;  /* 0xff80000006067808 */ /* 0x000fe20007000000 */
[----:B--2---:R-:W-:Y:S01]  /*5f80*/  FFMA.FTZ R108, R0, R84, R33 ;  /* 0x00000054006c7223 */ /* 0x004fe20000010021 */
[----:B------:R-:W-:-:S04]  /*5f90*/  VIADD R33, R34, 0xffffffd1 ;  /* 0xffffffd122217836 */ /* 0x000fc80000000000 */
[----:B------:R-:W-:Y:S01]  /*5fa0*/  FSEL R108, R108, -INF , !P5 ;  /* 0xff8000006c6c7808 */ /* 0x000fe20006800000 */
[----:B------:R-:W2:Y:S01]  /*5fb0*/  MUFU.TANH R31, R87 ;  /* 0x00000057001f7308 */ /* 0x000ea20000002400 */
[----:B------:R-:W-:Y:S01]  /*5fc0*/  ISETP.GE.AND P6, PT, R33, R95, PT ;  /* 0x0000005f2100720c */ /* 0x000fe20003fc6270 */
[----:B---3--:R-:W-:Y:S01]  /*5fd0*/  FMUL.FTZ R85, R20, UR10 ;  /* 0x0000000a14557c20 */ /* 0x008fe20008410000 */
[----:B----4-:R-:W-:Y:S01]  /*5fe0*/  FFMA.FTZ R106, R0, R84, R29 ;  /* 0x00000054006a7223 */ /* 0x010fe2000001001d */
[----:B------:R-:W-:Y:S01]  /*5ff0*/  FSEL R20, R35, -INF , !P3 ;  /* 0xff80000023147808 */ /* 0x000fe20005800000 */
[----:B------:R-:W-:Y:S01]  /*6000*/  FMUL.FTZ R35, R21, UR10 ;  /* 0x0000000a15237c20 */ /* 0x000fe20008410000 */
[----:B------:R-:W-:Y:S01]  /*6010*/  ISETP.GE.AND P3, PT, R33, R96, PT ;  /* 0x000000602100720c */ /* 0x000fe20003f66270 */
[----:B------:R-:W-:Y:S01]  /*6020*/  VIADD R21, R34, 0xffffffd8 ;  /* 0xffffffd822157836 */ /* 0x000fe20000000000 */
[----:B------:R-:W3:Y:S01]  /*6030*/  MUFU.TANH R29, R85 ;  /* 0x00000055001d7308 */ /* 0x000ee20000002400 */
[----:B------:R-:W-:-:S02]  /*6040*/  I2FP.F32.U32 R33, R33 ;  /* 0x0000002100217245 */ /* 0x000fc40000201000 */
[----:B------:R-:W-:Y:S02]  /*6050*/  FSEL R106, R106, -INF , !P4 ;  /* 0xff8000006a6a7808 */ /* 0x000fe40006000000 */
[C---:B------:R-:W-:Y:S01]  /*6060*/  ISETP.GE.AND P5, PT, R21.reuse, R96, PT ;  /* 0x000000601500720c */ /* 0x040fe20003fa6270 */
[C---:B-1----:R-:W-:Y:S01]  /*6070*/  FFMA.FTZ R146, R0.reuse, R33, R25 ;  /* 0x0000002100927223 */ /* 0x042fe20000010019 */
[----:B------:R-:W-:Y:S01]  /*6080*/  ISETP.GE.AND P4, PT, R21, R95, PT ;  /* 0x0000005f1500720c */ /* 0x000fe20003f86270 */
[----:B------:R-:W1:Y:S01]  /*6090*/  MUFU.TANH R27, R22 ;  /* 0x00000016001b7308 */ /* 0x000e620000002400 */
[----:B------:R-:W-:Y:S01]  /*60a0*/  I2FP.F32.U32 R21, R21 ;  /* 0x0000001500157245 */ /* 0x000fe20000201000 */
[----:B--2---:R-:W-:Y:S01]  /*60b0*/  FFMA.FTZ R152, R0, R33, R31 ;  /* 0x0000002100987223 */ /* 0x004fe2000001001f */
[----:B------:R-:W-:Y:S02]  /*60c0*/  FSEL R146, R146, -INF , !P6 ;  /* 0xff80000092927808 */ /* 0x000fe40007000000 */
[----:B------:R-:W-:-:S02]  /*60d0*/  ISETP.GE.AND P6, PT, R16, R95, PT ;  /* 0x0000005f1000720c */ /* 0x000fc40003fc6270 */
[----:B------:R-:W-:Y:S01]  /*60e0*/  FSEL R152, R152, -INF , !P3 ;  /* 0xff80000098987808 */ /* 0x000fe20005800000 */
[----:B------:R-:W2:Y:S01]  /*60f0*/  MUFU.TANH R25, R35 ;  /* 0x0000002300197308 */ /* 0x000ea20000002400 */
[----:B------:R-:W-:Y:S01]  /*6100*/  ISETP.GE.AND P3, PT, R16, R96, PT ;  /* 0x000000601000720c */ /* 0x000fe20003f66270 */
[----:B---3--:R-:W-:Y:S01]  /*6110*/  FFMA.FTZ R154, R0, R21, R29 ;  /* 0x00000015009a7223 */ /* 0x008fe2000001001d */
[----:B------:R-:W-:-:S04]  /*6120*/  I2FP.F32.U32 R16, R16 ;  /* 0x0000001000107245 */ /* 0x000fc80000201000 */
[----:B------:R-:W-:Y:S01]  /*6130*/  FSEL R154, R154, -INF , !P5 ;  /* 0xff8000009a9a7808 */ /* 0x000fe20006800000 */
[-C--:B------:R-:W-:Y:S01]  /*6140*/  FFMA.FTZ R150, R0, R16.reuse, R23 ;  /* 0x0000001000967223 */ /* 0x080fe20000010017 */
[----:B------:R-:W-:Y:S01]  /*6150*/  FMUL.FTZ R23, R14, UR10 ;  /* 0x0000000a0e177c20 */ /* 0x000fe20008410000 */
[----:B-1----:R-:W-:Y:S01]  /*6160*/  FFMA.FTZ R148, R0, R21, R27 ;  /* 0x0000001500947223 */ /* 0x002fe2000001001b */
[----:B------:R-:W-:Y:S01]  /*6170*/  VIADD R14, R34, 0xffffffe1 ;  /* 0xffffffe1220e7836 */ /* 0x000fe20000000000 */
[----:B------:R-:W1:Y:S01]  /*6180*/  MUFU.TANH R21, R18 ;  /* 0x0000001200157308 */ /* 0x000e620000002400 */
[----:B------:R-:W-:Y:S02]  /*6190*/  FSEL R150, R150, -INF , !P6 ;  /* 0xff80000096967808 */ /* 0x000fe40007000000 */
[----:B------:R-:W-:Y:S02]  /*61a0*/  FSEL R148, R148, -INF , !P4 ;  /* 0xff80000094947808 */ /* 0x000fe40006000000 */
[----:B------:R-:W-:Y:S01]  /*61b0*/  ISETP.GE.AND P6, PT, R14, R95, PT ;  /* 0x0000005f0e00720c */ /* 0x000fe20003fc6270 */
[----:B--2---:R-:W-:Y:S01]  /*61c0*/  FFMA.FTZ R156, R0, R16, R25 ;  /* 0x00000010009c7223 */ /* 0x004fe20000010019 */
[----:B------:R-:W-:Y:S01]  /*61d0*/  VIADD R16, R34, 0xffffffe0 ;  /* 0xffffffe022107836 */ /* 0x000fe20000000000 */
[----:B------:R-:W-:Y:S01]  /*61e0*/  MUFU.TANH R23, R23 ;  /* 0x0000001700177308 */ /* 0x000fe20000002400 */
[----:B------:R-:W-:Y:S01]  /*61f0*/  FMUL.FTZ R25, R8, UR10 ;  /* 0x0000000a08197c20 */ /* 0x000fe20008410000 */
[----:B------:R-:W-:Y:S01]  /*6200*/  VIADD R8, R34, 0xffffffe9 ;  /* 0xffffffe922087836 */ /* 0x000fe20000000000 */
[----:B------:R-:W-:-:S02]  /*6210*/  FSEL R156, R156, -INF , !P3 ;  /* 0xff8000009c9c7808 */ /* 0x000fc40005800000 */
[C---:B------:R-:W-:Y:S02]  /*6220*/  ISETP.GE.AND P5, PT, R16.reuse, R96, PT ;  /* 0x000000601000720c */ /* 0x040fe40003fa6270 */
[----:B------:R-:W-:Y:S01]  /*6230*/  ISETP.GE.AND P4, PT, R16, R95, PT ;  /* 0x0000005f1000720c */ /* 0x000fe20003f86270 */
[----:B------:R-:W-:Y:S01]  /*6240*/  MUFU.TANH R25, R25 ;  /* 0x0000001900197308 */ /* 0x000fe20000002400 */
[----:B------:R-:W-:Y:S02]  /*6250*/  I2FP.F32.U32 R16, R16 ;  /* 0x0000001000107245 */ /* 0x000fe40000201000 */
[----:B------:R-:W-:Y:S02]  /*6260*/  ISETP.GE.AND P3, PT, R14, R96, PT ;  /* 0x000000600e00720c */ /* 0x000fe40003f66270 */
[----:B------:R-:W-:Y:S01]  /*6270*/  I2FP.F32.U32 R14, R14 ;  /* 0x0000000e000e7245 */ /* 0x000fe20000201000 */
[CC--:B-1----:R-:W-:Y:S01]  /*6280*/  FFMA.FTZ R102, R0.reuse, R16.reuse, R21 ;  /* 0x0000001000667223 */ /* 0x0c2fe20000010015 */
[C---:B------:R-:W-:Y:S01]  /*6290*/  FFMA.FTZ R105, R0.reuse, R16, R105 ;  /* 0x0000001000697223 */ /* 0x040fe20000010069 */
[----:B------:R1:W2:Y:S02]  /*62a0*/  MUFU.TANH R21, R12 ;  /* 0x0000000c00157308 */ /* 0x0002a40000002400 */
[CC--:B------:R-:W-:Y:S01]  /*62b0*/  FFMA.FTZ R17, R0.reuse, R14.reuse, R17 ;  /* 0x0000000e00117223 */ /* 0x0c0fe20000010011 */
[----:B------:R-:W-:Y:S01]  /*62c0*/  FFMA.FTZ R19, R0, R14, R19 ;  /* 0x0000000e00137223 */ /* 0x000fe20000010013 */
[----:B------:R-:W-:-:S02]  /*62d0*/  FSEL R105, R105, -INF , !P5 ;  /* 0xff80000069697808 */ /* 0x000fc40006800000 */
[----:B------:R-:W-:Y:S02]  /*62e0*/  FSEL R102, R102, -INF , !P4 ;  /* 0xff80000066667808 */ /* 0x000fe40006000000 */
[----:B------:R-:W-:Y:S02]  /*62f0*/  FSEL R110, R17, -INF , !P3 ;  /* 0xff800000116e7808 */ /* 0x000fe40005800000 */
[----:B------:R-:W-:Y:S01]  /*6300*/  FSEL R97, R19, -INF , !P6 ;  /* 0xff80000013617808 */ /* 0x000fe20007000000 */
[----:B------:R3:W4:Y:S01]  /*6310*/  MUFU.TANH R17, R10 ;  /* 0x0000000a00117308 */ /* 0x0007220000002400 */
[C---:B------:R-:W-:Y:S02]  /*6320*/  ISETP.GE.AND P3, PT, R8.reuse, R96, PT ;  /* 0x000000600800720c */ /* 0x040fe40003f66270 */
[----:B------:R-:W-:Y:S02]  /*6330*/  ISETP.GE.AND P6, PT, R8, R95, PT ;  /* 0x0000005f0800720c */ /* 0x000fe40003fc6270 */
[----:B------:R-:W-:Y:S01]  /*6340*/  I2FP.F32.U32 R8, R8 ;  /* 0x0000000800087245 */ /* 0x000fe20000201000 */
[----:B-1----:R-:W-:-:S04]  /*6350*/  VIADD R12, R34, 0xffffffe8 ;  /* 0xffffffe8220c7836 */ /* 0x002fc80000000000 */
[CC--:B------:R-:W-:Y:S01]  /*6360*/  FFMA.FTZ R13, R0.reuse, R8.reuse, R13 ;  /* 0x00000008000d7223 */ /* 0x0c0fe2000001000d */
[----:B------:R-:W-:Y:S01]  /*6370*/  FFMA.FTZ R15, R0, R8, R15 ;  /* 0x00000008000f7223 */ /* 0x000fe2000001000f */
[----:B------:R-:W-:Y:S01]  /*6380*/  ISETP.GE.AND P5, PT, R12, R96, PT ;  /* 0x000000600c00720c */ /* 0x000fe20003fa6270 */
[----:B------:R-:W-:Y:S01]  /*6390*/  VIADD R8, R34, 0xfffffff0 ;  /* 0xfffffff022087836 */ /* 0x000fe20000000000 */
[----:B------:R-:W-:Y:S02]  /*63a0*/  ISETP.GE.AND P4, PT, R12, R95, PT ;  /* 0x0000005f0c00720c */ /* 0x000fe40003f86270 */
[----:B------:R-:W-:Y:S01]  /*63b0*/  I2FP.F32.U32 R12, R12 ;  /* 0x0000000c000c7245 */ /* 0x000fe20000201000 */
[----:B---3--:R-:W-:Y:S01]  /*63c0*/  FMUL.FTZ R10, R5, UR10 ;  /* 0x0000000a050a7c20 */ /* 0x008fe20008410000 */
[----:B------:R-:W-:Y:S01]  /*63d0*/  VIADD R5, R34, 0xfffffff1 ;  /* 0xfffffff122057836 */ /* 0x000fe20000000000 */
[----:B------:R-:W-:Y:S02]  /*63e0*/  FSEL R142, R13, -INF , !P3 ;  /* 0xff8000000d8e7808 */ /* 0x000fe40005800000 */
[CC--:B--2---:R-:W-:Y:S01]  /*63f0*/  FFMA.FTZ R21, R0.reuse, R12.reuse, R21 ;  /* 0x0000000c00157223 */ /* 0x0c4fe20000010015 */
[----:B------:R-:W-:Y:S01]  /*6400*/  FFMA.FTZ R23, R0, R12, R23 ;  /* 0x0000000c00177223 */ /* 0x000fe20000010017 */
[----:B------:R-:W-:Y:S01]  /*6410*/  VIADD R34, R34, 0xfffffff9 ;  /* 0xfffffff922227836 */ /* 0x000fe20000000000 */
[----:B------:R-:W-:-:S02]  /*6420*/  ISETP.GE.AND P3, PT, R5, R96, PT ;  /* 0x000000600500720c */ /* 0x000fc40003f66270 */
[----:B------:R-:W-:Y:S02]  /*6430*/  FSEL R140, R21, -INF , !P5 ;  /* 0xff800000158c7808 */ /* 0x000fe40006800000 */
[----:B------:R-:W-:Y:S02]  /*6440*/  FSEL R98, R23, -INF , !P4 ;  /* 0xff80000017627808 */ /* 0x000fe40006000000 */
[C---:B------:R-:W-:Y:S02]  /*6450*/  ISETP.GE.AND P5, PT, R8.reuse, R96, PT ;  /* 0x000000600800720c */ /* 0x040fe40003fa6270 */
[----:B------:R-:W-:Y:S02]  /*6460*/  ISETP.GE.AND P4, PT, R8, R95, PT ;  /* 0x0000005f0800720c */ /* 0x000fe40003f86270 */
[----:B------:R-:W-:Y:S02]  /*6470*/  I2FP.F32.U32 R8, R8 ;  /* 0x0000000800087245 */ /* 0x000fe40000201000 */
[----:B------:R-:W-:-:S02]  /*6480*/  FSEL R99, R15, -INF , !P6 ;  /* 0xff8000000f637808 */ /* 0x000fc40007000000 */
[----:B------:R-:W-:Y:S01]  /*6490*/  ISETP.GE.AND P6, PT, R34, R96, PT ;  /* 0x000000602200720c */ /* 0x000fe20003fc6270 */
[CC--:B------:R-:W-:Y:S01]  /*64a0*/  FFMA.FTZ R25, R0.reuse, R8.reuse, R25 ;  /* 0x0000000800197223 */ /* 0x0c0fe20000010019 */
[----:B----4-:R-:W-:Y:S01]  /*64b0*/  FFMA.FTZ R17, R0, R8, R17 ;  /* 0x0000000800117223 */ /* 0x010fe20000010011 */
[----:B------:R-:W-:Y:S02]  /*64c0*/  FMUL.FTZ R8, R7, UR10 ;  /* 0x0000000a07087c20 */ /* 0x000fe40008410000 */
[----:B------:R-:W1:Y:S01]  /*64d0*/  MUFU.TANH R7, R10 ;  /* 0x0000000a00077308 */ /* 0x000e620000002400 */
[----:B------:R-:W-:Y:S02]  /*64e0*/  FSEL R100, R25, -INF , !P5 ;  /* 0xff80000019647808 */ /* 0x000fe40006800000 */
[----:B------:R-:W-:Y:S02]  /*64f0*/  ISETP.GE.AND P5, PT, R5, R95, PT ;  /* 0x0000005f0500720c */ /* 0x000fe40003fa6270 */
[----:B------:R-:W-:-:S02]  /*6500*/  I2FP.F32.U32 R5, R5 ;  /* 0x0000000500057245 */ /* 0x000fc40000201000 */
[----:B------:R-:W-:Y:S01]  /*6510*/  FSEL R96, R17, -INF , !P4 ;  /* 0xff80000011607808 */ /* 0x000fe20006000000 */
[----:B------:R-:W2:Y:S01]  /*6520*/  MUFU.TANH R13, R8 ;  /* 0x00000008000d7308 */ /* 0x000ea20000002400 */
[----:B------:R-:W-:Y:S01]  /*6530*/  ISETP.GE.AND P4, PT, R34, R95, PT ;  /* 0x0000005f2200720c */ /* 0x000fe20003f86270 */
[CC--:B------:R-:W-:Y:S01]  /*6540*/  FFMA.FTZ R9, R0.reuse, R5.reuse, R9 ;  /* 0x0000000500097223 */ /* 0x0c0fe20000010009 */
[----:B------:R-:W-:Y:S01]  /*6550*/  I2FP.F32.U32 R34, R34 ;  /* 0x0000002200227245 */ /* 0x000fe20000201000 */
[----:B------:R-:W-:-:S03]  /*6560*/  FFMA.FTZ R11, R0, R5, R11 ;  /* 0x00000005000b7223 */ /* 0x000fc6000001000b */
[----:B------:R-:W-:Y:S02]  /*6570*/  FSEL R103, R9, -INF , !P3 ;  /* 0xff80000009677808 */ /* 0x000fe40005800000 */
[----:B------:R-:W-:Y:S01]  /*6580*/  ISETP.GE.U32.AND P3, PT, R94, 0x3, PT ;  /* 0x000000035e00780c */ /* 0x000fe20003f66070 */
[----:B-1----:R-:W-:Y:S01]  /*6590*/  FFMA.FTZ R7, R0, R34, R7 ;  /* 0x0000002200077223 */ /* 0x002fe20000010007 */
[----:B------:R-:W-:-:S04]  /*65a0*/  FSEL R101, R11, -INF , !P5 ;  /* 0xff8000000b657808 */ /* 0x000fc80006800000 */
[----:B------:R-:W-:Y:S01]  /*65b0*/  FSEL R104, R7, -INF , !P6 ;  /* 0xff80000007687808 */ /* 0x000fe20007000000 */
[----:B--2---:R-:W-:-:S05]  /*65c0*/  FFMA.FTZ R13, R0, R34, R13 ;  /* 0x00000022000d7223 */ /* 0x004fca000001000d */
[----:B------:R-:W-:Y:S01]  /*65d0*/  FSEL R95, R13, -INF , !P4 ;  /* 0xff8000000d5f7808 */ /* 0x000fe20006000000 */
[----:B------:R-:W-:Y:S06]  /*65e0*/  @!P3 BRA `(.L_x_4395) ;  /* 0x0000000400acb947 */ /* 0x000fec0003800000 */
        /* <DEDUP_REMOVED lines=64> */
.L_x_4396:
[----:B------:R-:W-:Y:S01]  /*69f0*/  UMOV UR4, URZ ;  /* 0x000000ff00047c82 */ /* 0x000fe20008000000 */
[----:B------:R-:W-:Y:S01]  /*6a00*/  IMAD.SHL.U32 R92, R92, 0x40, RZ ;  /* 0x000000405c5c7824 */ /* 0x000fe200078e00ff */
[----:B------:R-:W-:-:S05]  /*6a10*/  IADD3 R5, P3, PT, RZ, -UR4, RZ ;  /* 0x80000004ff057c10 */ /* 0x000fca000ff7e0ff */
[----:B------:R-:W-:-:S05]  /*6a20*/  IMAD.X R92, RZ, RZ, ~R92, P3 ;  /* 0x000000ffff5c7224 */ /* 0x000fca00018e0e5c */
[----:B------:R-:W-:-:S04]  /*6a30*/  SHF.R.S64 R5, R5, 0x1f, R92 ;  /* 0x0000001f05057819 */ /* 0x000fc8000000105c */
[----:B------:R-:W-:-:S04]  /*6a40*/  IADD3 R122, P3, PT, R5, R122, RZ ;  /* 0x0000007a057a7210 */ /* 0x000fc80007f7e0ff */
[----:B------:R-:W-:-:S09]  /*6a50*/  LEA.HI.X.SX32 R121, R92, R121, 0x1, P3 ;  /* 0x000000795c797211 */ /* 0x000fd200018f0eff */
.L_x_4397:
        /* <DEDUP_REMOVED lines=36> */
.L_x_4395:
        /* <DEDUP_REMOVED lines=46> */
[----:B------:R-:W1:Y:S01]  /*6f80*/  MUFU.EX2 R143, R143 ;  /* 0x0000008f008f7308 */ /* 0x000e620000000800 */
[----:B------:R-:W2:Y:S01]  /*6f90*/  LDSM.16.MT88.4 R8, [R114+0x6000] ;  /* 0x006000007208783b */ /* 0x000ea20000004200 */
[--C-:B------:R-:W-:Y:S01]  /*6fa0*/  FFMA.FTZ R109, R152, UR6, -R111.reuse ;  /* 0x00000006986d7c23 */ /* 0x100fe2000801086f */
[----:B------:R-:W-:Y:S01]  /*6fb0*/  FFMA.FTZ R93, R156, UR6, -R111 ;  /* 0x000000069c5d7c23 */ /* 0x000fe2000801086f */
[----:B------:R-:W3:Y:S01]  /*6fc0*/  MUFU.EX2 R141, R141 ;  /* 0x0000008d008d7308 */ /* 0x000ee20000000800 */
[--C-:B------:R-:W-:Y:S01]  /*6fd0*/  FFMA.FTZ R107, R148, UR6, -R123.reuse ;  /* 0x00000006946b7c23 */ /* 0x100fe2000801087b */
[----:B------:R-:W-:Y:S01]  /*6fe0*/  FFMA.FTZ R92, R150, UR6, -R123 ;  /* 0x00000006965c7c23 */ /* 0x000fe2000801087b */
[----:B------:R-:W4:Y:S01]  /*6ff0*/  LDSM.16.MT88.4 R24, [R114+0x7000] ;  /* 0x007000007218783b */ /* 0x000f220000004200 */
[----:B------:R-:W-:Y:S01]  /*7000*/  MUFU.EX2 R158, R158 ;  /* 0x0000009e009e7308 */ /* 0x000fe20000000800 */
[--C-:B------:R-:W-:Y:S01]  /*7010*/  FFMA.FTZ R142, R142, UR6, -R111.reuse ;  /* 0x000000068e8e7c23 */ /* 0x100fe2000801086f */
[--C-:B------:R-:W-:Y:S01]  /*7020*/  FFMA.FTZ R100, R100, UR6, -R111.reuse ;  /* 0x0000000664647c23 */ /* 0x100fe2000801086f */
[--C-:B------:R-:W-:Y:S01]  /*7030*/  FFMA.FTZ R103, R103, UR6, -R111.reuse ;  /* 0x0000000667677c23 */ /* 0x100fe2000801086f */
[----:B------:R-:W5:Y:S01]  /*7040*/  MUFU.EX2 R87, R87 ;  /* 0x0000005700577308 */ /* 0x000f620000000800 */
[--C-:B------:R-:W-:Y:S01]  /*7050*/  FFMA.FTZ R91, R91, UR6, -R111.reuse ;  /* 0x000000065b5b7c23 */ /* 0x100fe2000801086f */
[-C--:B-1----:R-:W-:Y:S01]  /*7060*/  FMUL.FTZ R4, R80, R143.reuse ;  /* 0x0000008f50047220 */ /* 0x082fe20000410000 */
[-C--:B------:R-:W-:Y:S01]  /*7070*/  FMUL.FTZ R5, R81, R143.reuse ;  /* 0x0000008f51057220 */ /* 0x080fe20000410000 */
[----:B------:R-:W-:Y:S01]  /*7080*/  MUFU.EX2 R86, R86 ;  /* 0x0000005600567308 */ /* 0x000fe20000000800 */
[----:B------:R-:W-:Y:S01]  /*7090*/  FMUL.FTZ R28, R56, R143 ;  /* 0x0000008f381c7220 */ /* 0x000fe20000410000 */
[-C--:B---3--:R-:W-:Y:S01]  /*70a0*/  FMUL.FTZ R6, R82, R141.reuse ;  /* 0x0000008d52067220 */ /* 0x088fe20000410000 */
[----:B------:R-:W-:Y:S01]  /*70b0*/  FMUL.FTZ R7, R83, R141 ;  /* 0x0000008d53077220 */ /* 0x000fe20000410000 */
[----:B------:R-:W1:Y:S01]  /*70c0*/  MUFU.EX2 R3, R3 ;  /* 0x0000000300037308 */ /* 0x000e620000000800 */
[----:B------:R-:W-:Y:S01]  /*70d0*/  FMUL.FTZ R29, R57, R143 ;  /* 0x0000008f391d7220 */ /* 0x000fe20000410000 */
[-C--:B------:R-:W-:Y:S01]  /*70e0*/  FMUL.FTZ R30, R58, R141.reuse ;  /* 0x0000008d3a1e7220 */ /* 0x080fe20000410000 */
[----:B------:R-:W-:Y:S01]  /*70f0*/  FMUL.FTZ R31, R59, R141 ;  /* 0x0000008d3b1f7220 */ /* 0x000fe20000410000 */
[----:B------:R-:W-:Y:S01]  /*7100*/  MUFU.EX2 R144, R144 ;  /* 0x0000009000907308 */ /* 0x000fe20000000800 */
[-C--:B------:R-:W-:Y:S01]  /*7110*/  FMUL.FTZ R52, R52, R143.reuse ;  /* 0x0000008f34347220 */ /* 0x080fe20000410000 */
[----:B-----5:R-:W-:Y:S01]  /*7120*/  F2FP.F16.F32.PACK_AB R80, R87, R158 ;  /* 0x0000009e5750723e */ /* 0x020fe200000000ff */
[----:B------:R-:W-:Y:S01]  /*7130*/  FMUL.FTZ R53, R53, R143 ;  /* 0x0000008f35357220 */ /* 0x000fe20000410000 */
[----:B------:R-:W3:Y:S01]  /*7140*/  MUFU.EX2 R88, R88 ;  /* 0x0000005800587308 */ /* 0x000ee20000000800 */
[-C--:B------:R-:W-:Y:S01]  /*7150*/  FMUL.FTZ R54, R54, R141.reuse ;  /* 0x0000008d36367220 */ /* 0x080fe20000410000 */
[----:B------:R-:W-:Y:S01]  /*7160*/  FMUL.FTZ R55, R55, R141 ;  /* 0x0000008d37377220 */ /* 0x000fe20000410000 */
[-C--:B------:R-:W-:Y:S01]  /*7170*/  FMUL.FTZ R36, R36, R143.reuse ;  /* 0x0000008f24247220 */ /* 0x080fe20000410000 */
        /* <DEDUP_REMOVED lines=8> */
[-C--:B------:R-:W-:Y:S01]  /*7200*/  FMUL.FTZ R42, R42, R141.reuse ;  /* 0x0000008d2a2a7220 */ /* 0x080fe20000410000 */
[----:B------:R-:W-:Y:S01]  /*7210*/  FMUL.FTZ R43, R43, R141 ;  /* 0x0000008d2b2b7220 */ /* 0x000fe20000410000 */
[----:B---3--:R-:W-:Y:S01]  /*7220*/  F2FP.F16.F32.PACK_AB R81, R88, R144 ;  /* 0x000000905851723e */ /* 0x008fe200000000ff */
[----:B------:R-:W-:Y:S01]  /*7230*/  LDSM.16.MT88.4 R56, [R114+0x6400] ;  /* 0x006400007238783b */ /* 0x000fe20000004200 */
[-C--:B------:R-:W-:Y:S01]  /*7240*/  FMUL.FTZ R20, R64, R143.reuse ;  /* 0x0000008f40147220 */ /* 0x080fe20000410000 */
[-C--:B------:R-:W-:Y:S01]  /*7250*/  FMUL.FTZ R21, R65, R143.reuse ;  /* 0x0000008f41157220 */ /* 0x080fe20000410000 */
[----:B------:R-:W-:Y:S01]  /*7260*/  FFMA.FTZ R64, R108, UR6, -R111 ;  /* 0x000000066c407c23 */ /* 0x000fe2000801086f */
[----:B------:R-:W-:Y:S01]  /*7270*/  FFMA.FTZ R65, R106, UR6, -R123 ;  /* 0x000000066a417c23 */ /* 0x000fe2000801087b */
[-C--:B------:R-:W-:Y:S01]  /*7280*/  FMUL.FTZ R76, R76, R143.reuse ;  /* 0x0000008f4c4c7220 */ /* 0x080fe20000410000 */
[----:B------:R-:W-:Y:S01]  /*7290*/  FMUL.FTZ R77, R77, R143 ;  /* 0x0000008f4d4d7220 */ /* 0x000fe20000410000 */
[----:B-1----:R-:W-:Y:S01]  /*72a0*/  F2FP.F16.F32.PACK_AB R83, R2, R89 ;  /* 0x000000590253723e */ /* 0x002fe200000000ff */
[-C--:B------:R-:W-:Y:S01]  /*72b0*/  FMUL.FTZ R78, R78, R141.reuse ;  /* 0x0000008d4e4e7220 */ /* 0x080fe20000410000 */
[----:B------:R-:W-:Y:S01]  /*72c0*/  FMUL.FTZ R79, R79, R141 ;  /* 0x0000008d4f4f7220 */ /* 0x000fe20000410000 */
[----:B------:R-:W-:Y:S01]  /*72d0*/  FFMA.FTZ R108, R154, UR6, -R111 ;  /* 0x000000069a6c7c23 */ /* 0x000fe2000801086f */
[----:B------:R-:W-:Y:S01]  /*72e0*/  FFMA.FTZ R106, R146, UR6, -R123 ;  /* 0x00000006926a7c23 */ /* 0x000fe2000801087b */
[----:B------:R-:W-:Y:S01]  /*72f0*/  MUFU.EX2 R64, R64 ;  /* 0x0000004000407308 */ /* 0x000fe20000000800 */
[-C--:B------:R-:W-:Y:S01]  /*7300*/  FMUL.FTZ R44, R44, R143.reuse ;  /* 0x0000008f2c2c7220 */ /* 0x080fe20000410000 */
[C---:B------:R-:W-:Y:S01]  /*7310*/  HMMA.16816.F32 R28, R80.reuse, R32, R28 ;  /* 0x00000020501c723c */ /* 0x040fe2000000181c */
        /* <DEDUP_REMOVED lines=8> */
[----:B------:R-:W3:Y:S01]  /*73a0*/  LDSM.16.MT88.4 R52, [R114+0x8000] ;  /* 0x008000007234783b */ /* 0x000ee20000004200 */
[----:B------:R-:W-:Y:S01]  /*73b0*/  MUFU.EX2 R93, R93 ;  /* 0x0000005d005d7308 */ /* 0x000fe20000000800 */
[-C--:B------:R-:W-:Y:S01]  /*73c0*/  FMUL.FTZ R50, R50, R141.reuse ;  /* 0x0000008d32327220 */ /* 0x080fe20000410000 */
[----:B------:R-:W-:Y:S01]  /*73d0*/  FMUL.FTZ R51, R51, R141 ;  /* 0x0000008d33337220 */ /* 0x000fe20000410000 */
[-C--:B------:R-:W-:Y:S01]  /*73e0*/  FMUL.FTZ R12, R72, R143.reuse ;  /* 0x0000008f480c7220 */ /* 0x080fe20000410000 */
[----:B------:R-:W-:Y:S01]  /*73f0*/  MUFU.EX2 R65, R65 ;  /* 0x0000004100417308 */ /* 0x000fe20000000800 */
[----:B------:R-:W-:Y:S01]  /*7400*/  FMUL.FTZ R13, R73, R143 ;  /* 0x0000008f490d7220 */ /* 0x000fe20000410000 */
[C---:B--2---:R-:W-:Y:S01]  /*7410*/  HMMA.16816.F32 R4, R80.reuse, R8, R4 ;  /* 0x000000085004723c */ /* 0x044fe20000001804 */
[-C--:B------:R-:W-:Y:S01]  /*7420*/  FMUL.FTZ R14, R74, R141.reuse ;  /* 0x0000008d4a0e7220 */ /* 0x080fe20000410000 */
[----:B------:R-:W2:Y:S01]  /*7430*/  MUFU.EX2 R106, R106 ;  /* 0x0000006a006a7308 */ /* 0x000ea20000000800 */
[----:B------:R-:W-:Y:S01]  /*7440*/  FMUL.FTZ R15, R75, R141 ;  /* 0x0000008d4b0f7220 */ /* 0x000fe20000410000 */
[-C--:B------:R-:W-:Y:S01]  /*7450*/  FMUL.FTZ R68, R68, R143.reuse ;  /* 0x0000008f44447220 */ /* 0x080fe20000410000 */
[----:B------:R-:W-:Y:S01]  /*7460*/  FMUL.FTZ R69, R69, R143 ;  /* 0x0000008f45457220 */ /* 0x000fe20000410000 */
[----:B------:R-:W-:Y:S01]  /*7470*/  MUFU.EX2 R107, R107 ;  /* 0x0000006b006b7308 */ /* 0x000fe20000000800 */
[-C--:B------:R-:W-:Y:S01]  /*7480*/  FMUL.FTZ R70, R70, R141.reuse ;  /* 0x0000008d46467220 */ /* 0x080fe20000410000 */
[C---:B------:R-:W-:Y:S01]  /*7490*/  HMMA.16816.F32 R8, R80.reuse, R10, R76 ;  /* 0x0000000a5008723c */ /* 0x040fe2000000184c */
[-C--:B------:R-:W-:Y:S01]  /*74a0*/  FMUL.FTZ R71, R71, R141.reuse ;  /* 0x0000008d47477220 */ /* 0x080fe20000410000 */
[----:B------:R-:W5:Y:S01]  /*74b0*/  MUFU.EX2 R92, R92 ;  /* 0x0000005c005c7308 */ /* 0x000f620000000800 */
[-C--:B------:R-:W-:Y:S01]  /*74c0*/  FMUL.FTZ R22, R66, R141.reuse ;  /* 0x0000008d42167220 */ /* 0x080fe20000410000 */
[----:B------:R-:W-:Y:S01]  /*74d0*/  FMUL.FTZ R23, R67, R141 ;  /* 0x0000008d43177220 */ /* 0x000fe20000410000 */
[-C--:B------:R-:W-:Y:S01]  /*74e0*/  FMUL.FTZ R60, R60, R143.reuse ;  /* 0x0000008f3c3c7220 */ /* 0x080fe20000410000 */
[----:B------:R-:W-:Y:S01]  /*74f0*/  FMUL.FTZ R61, R61, R143 ;  /* 0x0000008f3d3d7220 */ /* 0x000fe20000410000 */
[-C--:B------:R-:W-:Y:S01]  /*7500*/  FMUL.FTZ R62, R62, R141.reuse ;  /* 0x0000008d3e3e7220 */ /* 0x080fe20000410000 */
[C---:B------:R-:W-:Y:S01]  /*7510*/  HMMA.16816.F32 R12, R80.reuse, R16, R12 ;  /* 0x00000010500c723c */ /* 0x040fe2000000180c */
[----:B------:R-:W-:Y:S01]  /*7520*/  FMUL.FTZ R63, R63, R141 ;  /* 0x0000008d3f3f7220 */ /* 0x000fe20000410000 */
[----:B------:R-:W-:Y:S01]  /*7530*/  FFMA.FTZ R66, R145, R143, R158 ;  /* 0x0000008f91427223 */ /* 0x000fe2000001009e */
[----:B------:R-:W-:Y:S01]  /*7540*/  FFMA.FTZ R143, R140, UR6, -R111 ;  /* 0x000000068c8f7c23 */ /* 0x000fe2000801086f */
[----:B------:R-:W-:Y:S01]  /*7550*/  FFMA.FTZ R147, R147, R141, R144 ;  /* 0x0000008d93937223 */ /* 0x000fe20000010090 */
[--C-:B------:R-:W-:Y:S01]  /*7560*/  FFMA.FTZ R141, R102, UR6, -R123.reuse ;  /* 0x00000006668d7c23 */ /* 0x100fe2000801087b */
[----:B------:R-:W-:Y:S01]  /*7570*/  FFMA.FTZ R140, R98, UR6, -R123 ;  /* 0x00000006628c7c23 */ /* 0x000fe2000801087b */
[----:B------:R-:W-:Y:S01]  /*7580*/  MUFU.EX2 R102, R142 ;  /* 0x0000008e00667308 */ /* 0x000fe20000000800 */
[C---:B------:R-:W-:Y:S01]  /*7590*/  HMMA.16816.F32 R16, R80.reuse, R18, R68 ;  /* 0x000000125010723c */ /* 0x040fe20000001844 */
[----:B------:R-:W-:Y:S01]  /*75a0*/  LDSM.16.MT88.4 R76, [R114+0x6c00] ;  /* 0x006c0000724c783b */ /* 0x000fe20000004200 */
[----:B------:R-:W-:Y:S01]  /*75b0*/  FFMA.FTZ R104, R104, UR6, -R111 ;  /* 0x0000000668687c23 */ /* 0x000fe2000801086f */
[----:B------:R-:W5:Y:S01]  /*75c0*/  MUFU.EX2 R143, R143 ;  /* 0x0000008f008f7308 */ /* 0x000f620000000800 */
[--C-:B------:R-:W-:Y:S01]  /*75d0*/  FFMA.FTZ R96, R96, UR6, -R123.reuse ;  /* 0x0000000660607c23 */ /* 0x100fe2000801087b */
[----:B------:R-:W-:Y:S01]  /*75e0*/  LDSM.16.MT88.4 R68, [R112+0x6c00] ;  /* 0x006c00007044783b */ /* 0x000fe20000004200 */
[--C-:B------:R-:W-:Y:S01]  /*75f0*/  FFMA.FTZ R101, R101, UR6, -R123.reuse ;  /* 0x0000000665657c23 */ /* 0x100fe2000801087b */
[----:B------:R-:W-:Y:S01]  /*7600*/  MUFU.EX2 R141, R141 ;  /* 0x0000008d008d7308 */ /* 0x000fe20000000800 */
[----:B----4-:R-:W-:Y:S01]  /*7610*/  HMMA.16816.F32 R20, R80, R24, R20 ;  /* 0x000000185014723c */ /* 0x010fe20000001814 */
[--C-:B------:R-:W-:Y:S01]  /*7620*/  FFMA.FTZ R90, R90, UR6, -R123.reuse ;  /* 0x000000065a5a7c23 */ /* 0x100fe2000801087b */
[----:B------:R-:W-:Y:S01]  /*7630*/  FFMA.FTZ R95, R95, UR6, -R123 ;  /* 0x000000065f5f7c23 */ /* 0x000fe2000801087b */
[----:B------:R-:W-:Y:S01]  /*7640*/  MUFU.EX2 R140, R140 ;  /* 0x0000008c008c7308 */ /* 0x000fe20000000800 */
[----:B------:R-:W-:Y:S01]  /*7650*/  FADD.FTZ R87, R87, R66 ;  /* 0x0000004257577221 */ /* 0x000fe20000010000 */
[----:B------:R-:W-:-:S02]  /*7660*/  FADD.FTZ R88, R88, R147 ;  /* 0x0000009358587221 */ /* 0x000fc40000010000 */
[----:B------:R-:W-:Y:S01]  /*7670*/  MUFU.EX2 R100, R100 ;  /* 0x0000006400647308 */ /* 0x000fe20000000800 */
[C---:B---3--:R-:W-:Y:S01]  /*7680*/  HMMA.16816.F32 R36, R80.reuse, R52, R36 ;  /* 0x000000345024723c */ /* 0x048fe20000001824 */
[----:B------:R-:W-:Y:S01]  /*7690*/  FADD.FTZ R86, R86, R87 ;  /* 0x0000005756567221 */ /* 0x000fe20000010000 */
[----:B------:R-:W-:Y:S01]  /*76a0*/  FADD.FTZ R89, R89, R88 ;  /* 0x0000005859597221 */ /* 0x000fe20000010000 */
[----:B------:R-:W-:Y:S02]  /*76b0*/  MUFU.EX2 R103, R103 ;  /* 0x0000006700677308 */ /* 0x000fe40000000800 */
[----:B------:R-:W-:Y:S02]  /*76c0*/  FADD.FTZ R3, R3, R86 ;  /* 0x0000005603037221 */ /* 0x000fe40000010000 */
[----:B------:R-:W-:Y:S01]  /*76d0*/  MUFU.EX2 R91, R91 ;  /* 0x0000005b005b7308 */ /* 0x000fe20000000800 */
[C---:B------:R-:W-:Y:S01]  /*76e0*/  HMMA.16816.F32 R40, R80.reuse, R54, R40 ;  /* 0x000000365028723c */ /* 0x040fe20000001828 */
[----:B------:R-:W3:Y:S02]  /*76f0*/  LDSM.16.MT88.4 R52, [R112+0x8000] ;  /* 0x008000007034783b */ /* 0x000ee40000004200 */
[----:B------:R-:W-:Y:S04]  /*7700*/  MUFU.EX2 R104, R104 ;  /* 0x0000006800687308 */ /* 0x000fe80000000800 */
[----:B------:R-:W-:Y:S01]  /*7710*/  MUFU.EX2 R96, R96 ;  /* 0x0000006000607308 */ /* 0x000fe20000000800 */
[C---:B------:R-:W-:Y:S01]  /*7720*/  HMMA.16816.F32 R24, R80.reuse, R26, R60 ;  /* 0x0000001a5018723c */ /* 0x040fe2000000183c */
[----:B------:R-:W-:Y:S02]  /*7730*/  LDSM.16.MT88.4 R60, [R114+0x6800] ;  /* 0x00680000723c783b */ /* 0x000fe40000004200 */
[----:B------:R-:W-:Y:S04]  /*7740*/  MUFU.EX2 R101, R101 ;  /* 0x0000006500657308 */ /* 0x000fe80000000800 */
[----:B------:R-:W-:Y:S04]  /*7750*/  MUFU.EX2 R90, R90 ;  /* 0x0000005a005a7308 */ /* 0x000fe80000000800 */
[----:B------:R-:W-:Y:S01]  /*7760*/  MUFU.EX2 R95, R95 ;  /* 0x0000005f005f7308 */ /* 0x000fe20000000800 */
[----:B---3--:R-:W-:Y:S01]  /*7770*/  HMMA.16816.F32 R44, R80, R52, R44 ;  /* 0x00000034502c723c */ /* 0x008fe2000000182c */
[----:B-1----:R-:W-:-:S02]  /*7780*/  F2FP.F16.F32.PACK_AB R52, R109, R64 ;  /* 0x000000406d34723e */ /* 0x002fc400000000ff */
[----:B--2---:R-:W-:-:S05]  /*7790*/  F2FP.F16.F32.PACK_AB R53, R106, R65 ;  /* 0x000000416a35723e */ /* 0x004fca00000000ff */
[----:B------:R-:W-:Y:S01]  /*77a0*/  HMMA.16816.F32 R48, R80, R54, R48 ;  /* 0x000000365030723c */ /* 0x000fe20000001830 */
[----:B------:R-:W-:Y:S02]  /*77b0*/  F2FP.F16.F32.PACK_AB R54, R93, R108 ;  /* 0x0000006c5d36723e */ /* 0x000fe400000000ff */
[----:B-----5:R-:W-:-:S07]  /*77c0*/  F2FP.F16.F32.PACK_AB R55, R92, R107 ;  /* 0x0000006b5c37723e */ /* 0x020fce00000000ff */
        /* <DEDUP_REMOVED lines=17> */
[----:B------:R-:W-:Y:S01]  /*78e0*/  FFMA.FTZ R53, R105, UR6, -R111 ;  /* 0x0000000669357c23 */ /* 0x000fe2000801086f */
[----:B------:R-:W-:Y:S01]  /*78f0*/  FFMA.FTZ R52, R97, UR6, -R123 ;  /* 0x0000000661347c23 */ /* 0x000fe2000801087b */
[----:B------:R-:W-:Y:S01]  /*7900*/  FFMA.FTZ R105, R110, UR6, -R111 ;  /* 0x000000066e697c23 */ /* 0x000fe2000801086f */
[----:B------:R-:W1:Y:S01]  /*7910*/  LDSM.16.MT88.4 R56, [R112+0x6800] ;  /* 0x006800007038783b */ /* 0x000e620000004200 */
[----:B------:R-:W-:Y:S01]  /*7920*/  FFMA.FTZ R97, R99, UR6, -R123 ;  /* 0x0000000663617c23 */ /* 0x000fe2000801087b */
[----:B------:R-:W-:Y:S01]  /*7930*/  MUFU.EX2 R110, R53 ;  /* 0x00000035006e7308 */ /* 0x000fe20000000800 */
[----:B------:R-:W-:-:S03]  /*7940*/  F2FP.F16.F32.PACK_AB R54, R102, R143 ;  /* 0x0000008f6636723e */ /* 0x000fc600000000ff */
[----:B------:R-:W2:Y:S04]  /*7950*/  MUFU.EX2 R105, R105 ;  /* 0x0000006900697308 */ /* 0x000ea80000000800 */
[----:B------:R2:W3:Y:S04]  /*7960*/  MUFU.EX2 R98, R52 ;  /* 0x0000003400627308 */ /* 0x0004e80000000800 */
[----:B------:R-:W4:Y:S01]  /*7970*/  MUFU.EX2 R97, R97 ;  /* 0x0000006100617308 */ /* 0x000f220000000800 */
[----:B--2---:R-:W-:Y:S02]  /*7980*/  F2FP.F16.F32.PACK_AB R52, R105, R110 ;  /* 0x0000006e6934723e */ /* 0x004fe400000000ff */
[----:B---3--:R-:W-:-:S02]  /*7990*/  F2FP.F16.F32.PACK_AB R53, R98, R141 ;  /* 0x0000008d6235723e */ /* 0x008fc400000000ff */
[----:B----4-:R-:W-:-:S07]  /*79a0*/  F2FP.F16.F32.PACK_AB R55, R97, R140 ;  /* 0x0000008c6137723e */ /* 0x010fce00000000ff */
[C---:B------:R-:W-:Y:S01]  /*79b0*/  HMMA.16816.F32 R80, R52.reuse, R60, R4 ;  /* 0x0000003c3450723c */ /* 0x040fe20000001804 */
[----:B------:R-:W2:Y:S07]  /*79c0*/  LDSM.16.MT88.4 R4, [R112+0x7800] ;  /* 0x007800007004783b */ /* 0x000eae0000004200 */
[C---:B-1----:R-:W-:Y:S08]  /*79d0*/  HMMA.16816.F32 R12, R52.reuse, R56, R12 ;  /* 0x00000038340c723c */ /* 0x042ff0000000180c */
[C---:B------:R-:W-:Y:S01]  /*79e0*/  HMMA.16816.F32 R16, R52.reuse, R58, R16 ;  /* 0x0000003a3410723c */ /* 0x040fe20000001810 */
[----:B------:R-:W1:Y:S07]  /*79f0*/  LDSM.16.MT88.4 R56, [R114+0x7800] ;  /* 0x007800007238783b */ /* 0x000e6e0000004200 */
        /* <DEDUP_REMOVED lines=9> */
[----:B------:R-:W-:Y:S01]  /*7a90*/  FADD.FTZ R4, R2, R89 ;  /* 0x0000005902047221 */ /* 0x000fe20000010000 */
[----:B------:R-:W-:Y:S01]  /*7aa0*/  FADD.FTZ R2, R64, R3 ;  /* 0x0000000340027221 */ /* 0x000fe20000010000 */
[----:B------:R-:W-:-:S02]  /*7ab0*/  F2FP.F16.F32.PACK_AB R5, R101, R96 ;  /* 0x000000606505723e */ /* 0x000fc400000000ff */
[----:B------:R-:W-:Y:S01]  /*7ac0*/  FADD.FTZ R3, R65, R4 ;  /* 0x0000000441037221 */ /* 0x000fe20000010000 */
[----:B------:R-:W-:Y:S01]  /*7ad0*/  F2FP.F16.F32.PACK_AB R4, R103, R100 ;  /* 0x000000646704723e */ /* 0x000fe200000000ff */
[----:B------:R-:W-:Y:S01]  /*7ae0*/  FADD.FTZ R109, R109, R2 ;  /* 0x000000026d6d7221 */ /* 0x000fe20000010000 */
[C---:B------:R-:W-:Y:S01]  /*7af0*/  HMMA.16816.F32 R48, R52.reuse, R6, R48 ;  /* 0x000000063430723c */ /* 0x040fe20000001830 */
[----:B------:R-:W-:Y:S01]  /*7b00*/  F2FP.F16.F32.PACK_AB R6, R104, R91 ;  /* 0x0000005b6806723e */ /* 0x000fe200000000ff */
[----:B------:R-:W-:Y:S01]  /*7b10*/  FADD.FTZ R106, R106, R3 ;  /* 0x000000036a6a7221 */ /* 0x000fe20000010000 */
[----:B------:R-:W-:Y:S01]  /*7b20*/  F2FP.F16.F32.PACK_AB R7, R95, R90 ;  /* 0x0000005a5f07723e */ /* 0x000fe200000000ff */
[----:B------:R-:W-:Y:S01]  /*7b30*/  FADD.FTZ R108, R108, R109 ;  /* 0x0000006d6c6c7221 */ /* 0x000fe20000010000 */
[----:B------:R-:W-:Y:S01]  /*7b40*/  MOV R2, R84 ;  /* 0x0000005400027202 */ /* 0x000fe20000000f00 */
[----:B------:R-:W-:Y:S01]  /*7b50*/  FADD.FTZ R107, R107, R106 ;  /* 0x0000006a6b6b7221 */ /* 0x000fe20000010000 */
[----:B------:R-:W-:Y:S01]  /*7b60*/  MOV R3, R85 ;  /* 0x0000005500037202 */ /* 0x000fe20000000f00 */
        /* <DEDUP_REMOVED lines=16> */
[C---:B------:R-:W-:Y:S01]  /*7c70*/  HMMA.16816.F32 R76, R4.reuse, R78, R8 ;  /* 0x0000004e044c723c */ /* 0x040fe20000001808 */
[----:B------:R-:W-:Y:S01]  /*7c80*/  LDSM.16.MT88.4 R8, [R112+0x8c00] ;  /* 0x008c00007008783b */ /* 0x000fe20000004200 */
[----:B------:R-:W-:Y:S01]  /*7c90*/  FADD.FTZ R100, R103, R100 ;  /* 0x0000006467647221 */ /* 0x000fe20000010000 */
[----:B------:R-:W-:Y:S01]  /*7ca0*/  FADD.FTZ R101, R101, R96 ;  /* 0x0000006065657221 */ /* 0x000fe20000010000 */
[----:B------:R-:W-:Y:S02]  /*7cb0*/  IADD3 R143, PT, PT, R94, -0x3, RZ ;  /* 0xfffffffd5e8f7810 */ /* 0x000fe40007ffe0ff */
[----:B------:R-:W-:Y:S01]  /*7cc0*/  FADD.FTZ R91, R91, R100 ;  /* 0x000000645b5b7221 */ /* 0x000fe20000010000 */
[----:B------:R-:W-:Y:S01]  /*7cd0*/  FADD.FTZ R90, R90, R101 ;  /* 0x000000655a5a7221 */ /* 0x000fe20000010000 */
[----:B------:R-:W-:Y:S01]  /*7ce0*/  HMMA.16816.F32 R72, R4, R68, R12 ;  /* 0x000000440448723c */ /* 0x000fe2000000180c */
[----:B------:R-:W2:Y:S01]  /*7cf0*/  LDSM.16.MT88.4 R12, [R114+0x8c00] ;  /* 0x008c0000720c783b */ /* 0x000ea20000004200 */
[----:B------:R-:W-:Y:S01]  /*7d00*/  FADD.FTZ R145, R104, R91 ;  /* 0x0000005b68917221 */ /* 0x000fe20000010000 */
[----:B------:R-:W-:-:S05]  /*7d10*/  FADD.FTZ R147, R95, R90 ;  /* 0x0000005a5f937221 */ /* 0x000fca0000010000 */
        /* <DEDUP_REMOVED lines=10> */
.L_x_4392:
        /* <DEDUP_REMOVED lines=11> */
[----:B------:R-:W4:Y:S01]  /*7e70*/  LDCU UR4, c[0x0][0x45c] ;  /* 0x00008b80ff0477ac */ /* 0x000f220008000800 */
[----:B------:R-:W1:Y:S06]  /*7e80*/  LDCU.64 UR6, c[0x0][0x3a0] ;  /* 0x00007400ff0677ac */ /* 0x000e6c0008000a00 */
[----:B------:R-:W5:Y:S01]  /*7e90*/  @!P4 LDC R140, c[0x0][0x3c0] ;  /* 0x0000f000ff8ccb82 */ /* 0x000f620000000800 */
[----:B------:R-:W-:Y:S01]  /*7ea0*/  @!P4 IMAD.MOV.U32 R141, RZ, RZ, RZ ;  /* 0x000000ffff8dc224 */ /* 0x000fe200078e00ff */
[----:B------:R-:W2:Y:S04]  /*7eb0*/  LDCU.64 UR12, c[0x0][0x3c0] ;  /* 0x00007800ff0c77ac */ /* 0x000ea80008000a00 */
[----:B------:R-:W-:Y:S01]  /*7ec0*/  @!P4 IADD3 R141, P0, PT, RZ, -R141, RZ ;  /* 0x8000008dff8dc210 */ /* 0x000fe20007f1e0ff */
[----:B------:R-:W2:Y:S01]  /*7ed0*/  LDCU.64 UR10, c[0x0][0x3a8] ;  /* 0x00007500ff0a77ac */ /* 0x000ea20008000a00 */
        /* <DEDUP_REMOVED lines=8> */
.L_x_4402:
        /* <DEDUP_REMOVED lines=70> */
.L_x_4399:
[----:B------:R-:W-:Y:S01]  /*83c0*/  @!PT LDS RZ, [RZ] ;  /* 0x00000000fffff984 */ /* 0x000fe20000000800 */
[----:B------:R-:W-:Y:S01]  /*83d0*/  @!PT LDS RZ, [RZ] ;  /* 0x00000000fffff984 */ /* 0x000fe20000000800 */
[----:B------:R-:W-:Y:S01]  /*83e0*/  @!PT LDS RZ, [RZ] ;  /* 0x00000000fffff984 */ /* 0x000fe20000000800 */
[----:B------:R-:W-:Y:S01]  /*83f0*/  @!P3 LDGSTS.E.BYPASS.LTC128B.128 [R133+0x6000], desc[UR14][R124.64] ;  /* 0x060000007c85bfae */ /* 0x000fe2000b981a0e */
[-C--:B------:R-:W-:Y:S02]  /*8400*/  @!P1 MOV R86, R124.reuse ;  /* 0x0000007c00569202 */ /* 0x080fe40000000f00 */
[-C--:B------:R-:W-:Y:S03]  /*8410*/  @!P1 MOV R87, R125.reuse ;  /* 0x0000007d00579202 */ /* 0x080fe60000000f00 */
[----:B------:R-:W-:Y:S01]  /*8420*/  @P3 STS.128 [R133+0x6000], RZ ;  /* 0x006000ff85003388 */ /* 0x000fe20000000c00 */
[C---:B------:R-:W-:Y:S05]  /*8430*/  LEA R2, P0, R129.reuse, R124, 0x1 ;  /* 0x0000007c81027211 */ /* 0x040fea00078008ff */
[----:B------:R-:W-:Y:S01]  /*8440*/  @!PT LDS RZ, [RZ] ;  /* 0x00000000fffff984 */ /* 0x000fe20000000800 */
[----:B------:R-:W-:Y:S01]  /*8450*/  @!PT LDS RZ, [RZ] ;  /* 0x00000000fffff984 */ /* 0x000fe20000000800 */
[----:B------:R-:W-:Y:S01]  /*8460*/  @!PT LDS RZ, [RZ] ;  /* 0x00000000fffff984 */ /* 0x000fe20000000800 */
[----:B------:R-:W-:Y:S01]  /*8470*/  @!P2 LDGSTS.E.BYPASS.LTC128B.128 [R133+0x7000], desc[UR14][R124.64+0x40] ;  /* 0x070000407c85afae */ /* 0x000fe2000b981a0e */
[----:B------:R-:W-:Y:S02]  /*8480*/  LEA.HI.X R3, R129, R125, R128, 0x1, P0 ;  /* 0x0000007d81037211 */ /* 0x000fe400000f0c80 */
[----:B------:R-:W-:Y:S03]  /*8490*/  ISETP.NE.AND P0, PT, R143, 0x1, PT ;  /* 0x000000018f00780c */ /* 0x000fe60003f05270 */
        /* <DEDUP_REMOVED lines=26> */
[----:B------:R-:W5:Y:S06]  /*8640*/  LDSM.16.M88.4 R108, [R116+0x3c00] ;  /* 0x003c0000746c783b */ /* 0x000f6c0000000200 */
[----:B------:R-:W-:Y:S01]  /*8650*/  LDSM.16.M88.4 R88, [R113+0x5c00] ;  /* 0x005c00007158783b */ /* 0x000fe20000000200 */
        /* <DEDUP_REMOVED lines=21> */
[----:B------:R-:W-:Y:S06]  /*87b0*/  LDSM.16.M88.4 R92, [R117+0x1000] ;  /* 0x00100000755c783b */ /* 0x000fec0000000200 */
[----:B------:R-:W2:Y:S02]  /*87c0*/  LDSM.16.M88.4 R96, [R116+0x4000] ;  /* 0x004000007460783b */ /* 0x000ea40000000200 */
        /* <DEDUP_REMOVED lines=41> */
[----:B------:R-:W2:Y:S10]  /*8a60*/  LDSM.16.M88.4 R96, [R113+0x5400] ;  /* 0x005400007160783b */ /* 0x000eb40000000200 */
[----:B------:R-:W-:Y:S01]  /*8a70*/  FMUL.FTZ R149, R4, UR5 ;  /* 0x0000000504957c20 */ /* 0x000fe20008410000 */
[----:B-1----:R-:W-:Y:S01]  /*8a80*/  FMUL.FTZ R3, R5, UR5 ;  /* 0x0000000505037c20 */ /* 0x002fe20008410000 */
[----:B------:R-:W-:Y:S01]  /*8a90*/  FMUL.FTZ R151, R6, UR5 ;  /* 0x0000000506977c20 */ /* 0x000fe20008410000 */
[----:B------:R-:W-:Y:S03]  /*8aa0*/  FMUL.FTZ R157, R7, UR5 ;  /* 0x00000005079d7c20 */ /* 0x000fe60008410000 */
[----:B------:R-:W1:Y:S02]  /*8ab0*/  MUFU.TANH R149, R149 ;  /* 0x0000009500957308 */ /* 0x000e640000002400 */
[----:B------:R-:W-:Y:S01]  /*8ac0*/  FMUL.FTZ R2, R9, UR5 ;  /* 0x0000000509027c20 */ /* 0x000fe20008410000 */
[----:B------:R-:W-:Y:S01]  /*8ad0*/  FMUL.FTZ R153, R8, UR5 ;  /* 0x0000000508997c20 */ /* 0x000fe20008410000 */
[----:B------:R-:W-:Y:S01]  /*8ae0*/  FMUL.FTZ R159, R10, UR5 ;  /* 0x000000050a9f7c20 */ /* 0x000fe20008410000 */
[----:B------:R-:W-:Y:S05]  /*8af0*/  FMUL.FTZ R155, R11, UR5 ;  /* 0x000000050b9b7c20 */ /* 0x000fea0008410000 */
[----:B------:R3:W4:Y:S10]  /*8b00*/  MUFU.TANH R8, R2 ;  /* 0x0000000200087308 */ /* 0x0007340000002400 */
[----:B------:R-:W1:Y:S10]  /*8b10*/  MUFU.TANH R3, R3 ;  /* 0x0000000300037308 */ /* 0x000e740000002400 */
[----:B------:R-:W1:Y:S01]  /*8b20*/  MUFU.TANH R151, R151 ;  /* 0x0000009700977308 */ /* 0x000e620000002400 */
[C---:B--2---:R-:W-:Y:S09]  /*8b30*/  HMMA.16816.F32 R12, R92.reuse, R96, R12 ;  /* 0x000000605c0c723c */ /* 0x044ff2000000180c */
[----:B------:R-:W2:Y:S01]  /*8b40*/  MUFU.TANH R157, R157 ;  /* 0x0000009d009d7308 */ /* 0x000ea20000002400 */
[C---:B------:R-:W-:Y:S01]  /*8b50*/  HMMA.16816.F32 R16, R92.reuse, R98, R16 ;  /* 0x000000625c10723c */ /* 0x040fe20000001810 */
[----:B------:R-:W5:Y:S01]  /*8b60*/  LDSM.16.M88.4 R96, [R113+0x5800] ;  /* 0x005800007160783b */ /* 0x000f620000000200 */
[----:B------:R-:W-:Y:S07]  /*8b70*/  DEPBAR.LE SB0, 0x0 ;  /* 0x000080000000791a */ /* 0x000fee0000000000 */
[----:B------:R-:W1:Y:S01]  /*8b80*/  MUFU.TANH R153, R153 ;  /* 0x0000009900997308 */ /* 0x000e620000002400 */
[----:B------:R-:W-:Y:S01]  /*8b90*/  BAR.SYNC.DEFER_BLOCKING 0x0 ;  /* 0x0000000000007b1d */ /* 0x000fe20000010000 */
[----:B------:R-:W-:Y:S01]  /*8ba0*/  FMUL.FTZ R148, R12, UR5 ;  /* 0x000000050c947c20 */ /* 0x000fe20008410000 */
[----:B------:R-:W-:Y:S01]  /*8bb0*/  FMUL.FTZ R146, R13, UR5 ;  /* 0x000000050d927c20 */ /* 0x000fe20008410000 */
[----:B------:R-:W-:Y:S01]  /*8bc0*/  FMUL.FTZ R156, R14, UR5 ;  /* 0x000000050e9c7c20 */ /* 0x000fe20008410000 */
[----:B------:R-:W-:Y:S05]  /*8bd0*/  FMUL.FTZ R154, R15, UR5 ;  /* 0x000000050f9a7c20 */ /* 0x000fea0008410000 */
[----:B------:R-:W1:Y:S01]  /*8be0*/  MUFU.TANH R159, R159 ;  /* 0x0000009f009f7308 */ /* 0x000e620000002400 */
[----:B------:R-:W-:Y:S01]  /*8bf0*/  FMUL.FTZ R86, R16, UR5 ;  /* 0x0000000510567c20 */ /* 0x000fe20008410000 */
[----:B---3--:R-:W-:Y:S01]  /*8c00*/  FMUL.FTZ R2, R17, UR5 ;  /* 0x0000000511027c20 */ /* 0x008fe20008410000 */
[----:B------:R-:W-:Y:S01]  /*8c10*/  FMUL.FTZ R152, R18, UR5 ;  /* 0x0000000512987c20 */ /* 0x000fe20008410000 */
[----:B------:R-:W-:Y:S06]  /*8c20*/  FMUL.FTZ R150, R19, UR5 ;  /* 0x0000000513967c20 */ /* 0x000fec0008410000 */
[----:B------:R3:W1:Y:S10]  /*8c30*/  MUFU.TANH R110, R86 ;  /* 0x00000056006e7308 */ /* 0x0006740000002400 */
[----:B------:R4:W1:Y:S10]  /*8c40*/  MUFU.TANH R108, R2 ;  /* 0x00000002006c7308 */ /* 0x0008740000002400 */
[----:B------:R-:W1:Y:S01]  /*8c50*/  MUFU.TANH R155, R155 ;  /* 0x0000009b009b7308 */ /* 0x000e620000002400 */
[C---:B-----5:R-:W-:Y:S09]  /*8c60*/  HMMA.16816.F32 R20, R92.reuse, R96, R20 ;  /* 0x000000605c14723c */ /* 0x060ff20000001814 */
[----:B------:R-:W1:Y:S01]  /*8c70*/  MUFU.TANH R148, R148 ;  /* 0x0000009400947308 */ /* 0x000e620000002400 */
[C---:B------:R-:W-:Y:S09]  /*8c80*/  HMMA.16816.F32 R24, R92.reuse, R98, R24 ;  /* 0x000000625c18723c */ /* 0x040ff20000001818 */
[----:B------:R-:W1:Y:S01]  /*8c90*/  MUFU.TANH R146, R146 ;  /* 0x0000009200927308 */ /* 0x000e620000002400 */
[C---:B------:R-:W-:Y:S03]  /*8ca0*/  HMMA.16816.F32 R28, R92.reuse, R88, R28 ;  /* 0x000000585c1c723c */ /* 0x040fe6000000181c */
[----:B---3--:R-:W-:Y:S01]  /*8cb0*/  FMUL.FTZ R86, R23, UR5 ;  /* 0x0000000517567c20 */ /* 0x008fe20008410000 */
[----:B------:R-:W-:Y:S01]  /*8cc0*/  FMUL.FTZ R87, R22, UR5 ;  /* 0x0000000516577c20 */ /* 0x000fe20008410000 */
[----:B------:R-:W-:Y:S04]  /*8cd0*/  FMUL.FTZ R123, R21, UR5 ;  /* 0x00000005157b7c20 */ /* 0x000fe80008410000 */
[----:B------:R-:W3:Y:S01]  /*8ce0*/  MUFU.TANH R156, R156 ;  /* 0x0000009c009c7308 */ /* 0x000ee20000002400 */
[----:B------:R-:W-:Y:S01]  /*8cf0*/  FMUL.FTZ R158, R20, UR5 ;  /* 0x00000005149e7c20 */ /* 0x000fe20008410000 */
[----:B------:R-:W-:Y:S03]  /*8d00*/  HMMA.16816.F32 R32, R92, R90, R32 ;  /* 0x0000005a5c20723c */ /* 0x000fe60000001820 */
[----:B------:R-:W-:Y:S01]  /*8d10*/  FMUL.FTZ R89, R25, UR5 ;  /* 0x0000000519597c20 */ /* 0x000fe20008410000 */
[----:B------:R-:W-:Y:S01]  /*8d20*/  FMUL.FTZ R88, R26, UR5 ;  /* 0x000000051a587c20 */ /* 0x000fe20008410000 */
[----:B----4-:R-:W-:Y:S03]  /*8d30*/  FMUL.FTZ R2, R24, UR5 ;  /* 0x0000000518027c20 */ /* 0x010fe60008410000 */
[----:B------:R4:W1:Y:S01]  /*8d40*/  MUFU.TANH R104, R86 ;  /* 0x0000005600687308 */ /* 0x0008620000002400 */
[----:B------:R-:W-:Y:S01]  /*8d50*/  FMUL.FTZ R161, R28, UR5 ;  /* 0x000000051ca17c20 */ /* 0x000fe20008410000 */
[----:B------:R-:W-:Y:S08]  /*8d60*/  FMUL.FTZ R90, R29, UR5 ;  /* 0x000000051d5a7c20 */ /* 0x000ff00008410000 */
[----:B------:R-:W1:Y:S01]  /*8d70*/  MUFU.TANH R97, R89 ;  /* 0x0000005900617308 */ /* 0x000e620000002400 */
[----:B------:R-:W-:Y:S09]  /*8d80*/  FMUL.FTZ R91, R32, UR5 ;  /* 0x00000005205b7c20 */ /* 0x000ff20008410000 */
[----:B------:R5:W1:Y:S01]  /*8d90*/  MUFU.TANH R105, R87 ;  /* 0x0000005700697308 */ /* 0x000a620000002400 */
[----:B----4-:R-:W-:Y:S09]  /*8da0*/  FMUL.FTZ R86, R30, UR5 ;  /* 0x000000051e567c20 */ /* 0x010ff20008410000 */
[----:B------:R4:W1:Y:S10]  /*8db0*/  MUFU.TANH R99, R88 ;  /* 0x0000005800637308 */ /* 0x0008740000002400 */
[----:B------:R2:W1:Y:S01]  /*8dc0*/  MUFU.TANH R89, R86 ;  /* 0x0000005600597308 */ /* 0x0004620000002400 */
[----:B-----5:R-:W-:Y:S09]  /*8dd0*/  FMUL.FTZ R87, R34, UR5 ;  /* 0x0000000522577c20 */ /* 0x020ff20008410000 */
[----:B------:R5:W1:Y:S01]  /*8de0*/  MUFU.TANH R100, R123 ;  /* 0x0000007b00647308 */ /* 0x000a620000002400 */
[----:B----4-:R-:W-:Y:S09]  /*8df0*/  FMUL.FTZ R88, R31, UR5 ;  /* 0x000000051f587c20 */ /* 0x010ff20008410000 */
[----:B------:R4:W1:Y:S01]  /*8e00*/  MUFU.TANH R98, R2 ;  /* 0x0000000200627308 */ /* 0x0008620000002400 */
[----:B--2---:R-:W-:Y:S09]  /*8e10*/  FMUL.FTZ R86, R35, UR5 ;  /* 0x0000000523567c20 */ /* 0x004ff20008410000 */
[----:B------:R-:W2:Y:S01]  /*8e20*/  MUFU.TANH R154, R154 ;  /* 0x0000009a009a7308 */ /* 0x000ea20000002400 */
[----:B-----5:R-:W-:Y:S09]  /*8e30*/  FMUL.FTZ R123, R27, UR5 ;  /* 0x000000051b7b7c20 */ /* 0x020ff20008410000 */
[----:B------:R-:W1:Y:S01]  /*8e40*/  MUFU.TANH R152, R152 ;  /* 0x0000009800987308 */ /* 0x000e620000002400 */
[----:B----4-:R-:W-:Y:S09]  /*8e50*/  FMUL.FTZ R2, R33, UR5 ;  /* 0x0000000521027c20 */ /* 0x010ff20008410000 */
[----:B------:R-:W4:Y:S10]  /*8e60*/  MUFU.TANH R150, R150 ;  /* 0x0000009600967308 */ /* 0x000f340000002400 */
[----:B------:R1:W1:Y:S10]  /*8e70*/  MUFU.TANH R101, R158 ;  /* 0x0000009e00657308 */ /* 0x0002740000002400 */
[----:B------:R1:W1:Y:S10]  /*8e80*/  MUFU.TANH R96, R123 ;  /* 0x0000007b00607308 */ /* 0x0002740000002400 */
[----:B------:R-:W1:Y:S10]  /*8e90*/  MUFU.TANH R161, R161 ;  /* 0x000000a100a17308 */ /* 0x000e740000002400 */
[----:B------:R-:W1:Y:S10]  /*8ea0*/  MUFU.TANH R90, R90 ;  /* 0x0000005a005a7308 */ /* 0x000e740000002400 */
[----:B------:R-:W1:Y:S10]  /*8eb0*/  MUFU.TANH R88, R88 ;  /* 0x0000005800587308 */ /* 0x000e740000002400 */
[----:B------:R1:W1:Y:S10]  /*8ec0*/  MUFU.TANH R103, R91 ;  /* 0x0000005b00677308 */ /* 0x0002740000002400 */
[----:B------:R1:W1:Y:S10]  /*8ed0*/  MUFU.TANH R102, R2 ;  /* 0x0000000200667308 */ /* 0x0002740000002400 */
[----:B------:R-:W1:Y:S10]  /*8ee0*/  MUFU.TANH R87, R87 ;  /* 0x0000005700577308 */ /* 0x000e740000002400 */
[----:B------:R-:W1:Y:S01]  /*8ef0*/  MUFU.TANH R86, R86 ;  /* 0x0000005600567308 */ /* 0x000e620000002400 */
[----:B--234-:R-:W-:Y:S05]  /*8f00*/  @!P0 BRA `(.L_x_4400) ;  /* 0x0000000400bc8947 */ /* 0x01cfea0003800000 */
[----:B-1----:R-:W1:Y:S01]  /*8f10*/  @!P4 LDC R2, c[0x0][0x3b8] ;  /* 0x0000ee00ff02cb82 */ /* 0x002e620000000800 */
        /* <DEDUP_REMOVED lines=16> */
[C---:B------:R-:W-:Y:S03]  /*9020*/  IADD3 R11, PT, PT, R144.reuse, -0x80, RZ ;  /* 0xffffff80900b7810 */ /* 0x040fe60007ffe0ff */
[----:B------:R-:W-:Y:S04]  /*9030*/  IMAD R5, R5, R2, RZ ;  /* 0x0000000205057224 */ /* 0x000fe800078e02ff */
[----:B------:R-:W-:Y:S01]  /*9040*/  IMAD.HI.U32 R9, R7, R5, R6 ;  /* 0x0000000507097227 */ /* 0x000fe200078e0006 */
[----:B------:R-:W-:Y:S04]  /*9050*/  IADD3 R5, PT, PT, R144, -0x40, RZ ;  /* 0xffffffc090057810 */ /* 0x000fe80007ffe0ff */
        /* <DEDUP_REMOVED lines=12> */
[-C--:B------:R-:W-:Y:S02]  /*9120*/  LOP3.LUT R11, R11, R4.reuse, RZ, 0x3c, !PT ;  /* 0x000000040b0b7212 */ /* 0x080fe400078e3cff */
[----:B------:R-:W-:Y:S01]  /*9130*/  LOP3.LUT R5, RZ, R4, RZ, 0x33, !PT ;  /* 0x00000004ff057212 */ /* 0x000fe200078e33ff */
        /* <DEDUP_REMOVED lines=10> */
[----:B------:R-:W-:Y:S11]  /*91e0*/  ISETP.GE.U32.AND P5, PT, R6, R2, PT ;  /* 0x000000020600720c */ /* 0x000ff60003fa6070 */
[----:B------:R-:W-:Y:S02]  /*91f0*/  @!UPT UIADD3 URZ, UPT, UPT, URZ, URZ, URZ ;  /* 0x000000fffffff290 */ /* 0x000fe4000fffe0ff */
[----:B------:R-:W-:Y:S01]  /*9200*/  @P5 VIADD R9, R9, 0x1 ;  /* 0x0000000109095836 */ /* 0x000fe20000000000 */
[----:B------:R-:W-:Y:S11]  /*9210*/  ISETP.GE.AND P5, PT, R11, RZ, PT ;  /* 0x000000ff0b00720c */ /* 0x000ff60003fa6270 */
[----:B------:R-:W-:Y:S02]  /*9220*/  @!UPT UIADD3 URZ, UPT, UPT, URZ, URZ, URZ ;  /* 0x000000fffffff290 */ /* 0x000fe4000fffe0ff */
        /* <DEDUP_REMOVED lines=24> */
.L_x_4401:
        /* <DEDUP_REMOVED lines=37> */
.L_x_4400:
[C---:B------:R-:W-:Y:S01]  /*9600*/  IADD3 R16, PT, PT, R142.reuse, -0x1f, RZ ;  /* 0xffffffe18e107810 */ /* 0x040fe20007ffe0ff */
[----:B------:R-:W-:Y:S01]  /*9610*/  LDSM.16.MT88.4 R92, [R114+0x6000] ;  /* 0x00600000725c783b */ /* 0x000fe20000004200 */
[----:B--2---:R-:W-:Y:S02]  /*9620*/  IADD3 R5, PT, PT, R142, -0xf, RZ ;  /* 0xfffffff18e057810 */ /* 0x004fe40007ffe0ff */
[----:B------:R-:W-:Y:S02]  /*9630*/  I2FP.F32.U32 R16, R16 ;  /* 0x0000001000107245 */ /* 0x000fe40000201000 */
[----:B-1----:R-:W-:Y:S02]  /*9640*/  I2FP.F32.U32 R2, R142 ;  /* 0x0000008e00027245 */ /* 0x002fe40000201000 */
[----:B------:R-:W-:Y:S01]  /*9650*/  I2FP.F32.U32 R5, R5 ;  /* 0x0000000500057245 */ /* 0x000fe20000201000 */
[-C--:B------:R-:W-:Y:S01]  /*9660*/  FFMA.FTZ R32, R0, R16.reuse, R157 ;  /* 0x0000001000207223 */ /* 0x080fe2000001009d */
[----:B------:R-:W-:Y:S01]  /*9670*/  IADD3 R20, PT, PT, R142, -0x20, RZ ;  /* 0xffffffe08e147810 */ /* 0x000fe20007ffe0ff */
[----:B------:R-:W-:Y:S01]  /*9680*/  FFMA.FTZ R16, R0, R16, R3 ;  /* 0x0000001000107223 */ /* 0x000fe20000010003 */
[----:B------:R-:W-:Y:S01]  /*9690*/  IADD3 R7, PT, PT, R142, -0x10, RZ ;  /* 0xfffffff08e077810 */ /* 0x000fe20007ffe0ff */
[-C--:B------:R-:W-:Y:S01]  /*96a0*/  FFMA.FTZ R101, R0, R2.reuse, R101 ;  /* 0x0000000200657223 */ /* 0x080fe20000010065 */
[----:B------:R-:W-:Y:S01]  /*96b0*/  IADD3 R3, PT, PT, R142, -0x8, RZ ;  /* 0xfffffff88e037810 */ /* 0x000fe20007ffe0ff */
[CC--:B------:R-:W-:Y:S01]  /*96c0*/  FFMA.FTZ R146, R0.reuse, R5.reuse, R146 ;  /* 0x0000000500927223 */ /* 0x0c0fe20000010092 */
[C---:B------:R-:W-:Y:S01]  /*96d0*/  FFMA.FTZ R105, R0.reuse, R2, R105 ;  /* 0x0000000200697223 */ /* 0x040fe20000010069 */
[----:B------:R-:W-:Y:S01]  /*96e0*/  FFMA.FTZ R154, R0, R5, R154 ;  /* 0x00000005009a7223 */ /* 0x000fe2000001009a */
[----:B------:R-:W-:Y:S02]  /*96f0*/  I2FP.F32.U32 R20, R20 ;  /* 0x0000001400147245 */ /* 0x000fe40000201000 */
[C---:B------:R-:W-:Y:S02]  /*9700*/  IADD3 R12, PT, PT, R142.reuse, -0x18, RZ ;  /* 0xffffffe88e0c7810 */ /* 0x040fe40007ffe0ff */
[----:B------:R-:W-:Y:S01]  /*9710*/  IADD3 R2, PT, PT, R142, -0x17, RZ ;  /* 0xffffffe98e027810 */ /* 0x000fe20007ffe0ff */
[-C--:B------:R-:W-:Y:S01]  /*9720*/  FFMA.FTZ R151, R0, R20.reuse, R151 ;  /* 0x0000001400977223 */ /* 0x080fe20000010097 */
[----:B------:R-:W-:Y:S01]  /*9730*/  IADD3 R5, PT, PT, R142, 0x1, RZ ;  /* 0x000000018e057810 */ /* 0x000fe20007ffe0ff */
[C---:B------:R-:W-:Y:S01]  /*9740*/  FFMA.FTZ R20, R0.reuse, R20, R149 ;  /* 0x0000001400147223 */ /* 0x040fe20000010095 */
[----:B------:R-:W-:Y:S02]  /*9750*/  I2FP.F32.U32 R7, R7 ;  /* 0x0000000700077245 */ /* 0x000fe40000201000 */
[----:B------:R-:W-:Y:S02]  /*9760*/  I2FP.F32.U32 R3, R3 ;  /* 0x0000000300037245 */ /* 0x000fe40000201000 */
[----:B------:R-:W-:Y:S01]  /*9770*/  I2FP.F32.U32 R12, R12 ;  /* 0x0000000c000c7245 */ /* 0x000fe20000201000 */
[C---:B------:R-:W-:Y:S01]  /*9780*/  FFMA.FTZ R148, R0.reuse, R7, R148 ;  /* 0x0000000700947223 */ /* 0x040fe20000010094 */
[----:B------:R-:W-:Y:S01]  /*9790*/  I2FP.F32.U32 R2, R2 ;  /* 0x0000000200027245 */ /* 0x000fe20000201000 */
[C---:B------:R-:W-:Y:S01]  /*97a0*/  FFMA.FTZ R110, R0.reuse, R3, R110 ;  /* 0x00000003006e7223 */ /* 0x040fe2000001006e */
[----:B------:R-:W-:Y:S01]  /*97b0*/  I2FP.F32.U32 R5, R5 ;  /* 0x0000000500057245 */ /* 0x000fe20000201000 */
[C---:B------:R-:W-:Y:S01]  /*97c0*/  FFMA.FTZ R156, R0.reuse, R7, R156 ;  /* 0x00000007009c7223 */ /* 0x040fe2000001009c */
[----:B------:R-:W-:Y:S01]  /*97d0*/  FFMA.FTZ R152, R0, R3, R152 ;  /* 0x0000000300987223 */ /* 0x000fe20000010098 */
[----:B------:R-:W-:Y:S01]  /*97e0*/  IADD3 R7, PT, PT, R142, -0x7, RZ ;  /* 0xfffffff98e077810 */ /* 0x000fe20007ffe0ff */
[----:B------:R-:W-:Y:S01]  /*97f0*/  FFMA.FTZ R28, R0, R12, R159 ;  /* 0x0000000c001c7223 */ /* 0x000fe2000001009f */
[----:B------:R-:W-:Y:S01]  /*9800*/  IADD3 R3, PT, PT, R142, 0x9, RZ ;  /* 0x000000098e037810 */ /* 0x000fe20007ffe0ff */
[CC--:B------:R-:W-:Y:S01]  /*9810*/  FFMA.FTZ R24, R0.reuse, R2.reuse, R155 ;  /* 0x0000000200187223 */ /* 0x0c0fe2000001009b */
[CC--:B------:R-:W-:Y:S01]  /*9820*/  FFMA.FTZ R100, R0.reuse, R5.reuse, R100 ;  /* 0x0000000500647223 */ /* 0x0c0fe20000010064 */
[C---:B------:R-:W-:Y:S01]  /*9830*/  FFMA.FTZ R104, R0.reuse, R5, R104 ;  /* 0x0000000500687223 */ /* 0x040fe20000010068 */
[----:B------:R-:W-:Y:S01]  /*9840*/  FMNMX3.FTZ R5, R85, R151, R32, !PT ;  /* 0x0000009755057276 */ /* 0x000fe20007810020 */
[C---:B------:R-:W-:Y:S01]  /*9850*/  FFMA.FTZ R8, R0.reuse, R2, R8 ;  /* 0x0000000200087223 */ /* 0x040fe20000010008 */
[----:B------:R-:W-:Y:S01]  /*9860*/  I2FP.F32.U32 R7, R7 ;  /* 0x0000000700077245 */ /* 0x000fe20000201000 */
[----:B------:R-:W-:Y:S01]  /*9870*/  FFMA.FTZ R12, R0, R12, R153 ;  /* 0x0000000c000c7223 */ /* 0x000fe20000010099 */
[----:B------:R-:W-:Y:S02]  /*9880*/  I2FP.F32.U32 R3, R3 ;  /* 0x0000000300037245 */ /* 0x000fe40000201000 */
[----:B------:R-:W-:Y:S01]  /*9890*/  IADD3 R2, PT, PT, R142, 0x8, RZ ;  /* 0x000000088e027810 */ /* 0x000fe20007ffe0ff */
[C---:B------:R-:W-:Y:S01]  /*98a0*/  FFMA.FTZ R150, R0.reuse, R7, R150 ;  /* 0x0000000700967223 */ /* 0x040fe20000010096 */
[----:B------:R-:W-:Y:S01]  /*98b0*/  FMNMX3.FTZ R5, R5, R28, R24, !PT ;  /* 0x0000001c05057276 */ /* 0x000fe20007810018 */
[CC--:B------:R-:W-:Y:S01]  /*98c0*/  FFMA.FTZ R97, R0.reuse, R3.reuse, R97 ;  /* 0x0000000300617223 */ /* 0x0c0fe20000010061 */
[----:B------:R-:W-:Y:S01]  /*98d0*/  I2FP.F32.U32 R2, R2 ;  /* 0x0000000200027245 */ /* 0x000fe20000201000 */
[C---:B------:R-:W-:Y:S01]  /*98e0*/  FFMA.FTZ R96, R0.reuse, R3, R96 ;  /* 0x0000000300607223 */ /* 0x040fe20000010060 */
[----:B------:R-:W-:Y:S01]  /*98f0*/  FMNMX3.FTZ R3, R5, R156, R154, !PT ;  /* 0x0000009c05037276 */ /* 0x000fe2000781009a */
[----:B------:R-:W-:Y:S01]  /*9900*/  FFMA.FTZ R108, R0, R7, R108 ;  /* 0x00000007006c7223 */ /* 0x000fe2000001006c */
[----:B------:R-:W-:Y:S01]  /*9910*/  IADD3 R91, PT, PT, R142, 0x10, RZ ;  /* 0x000000108e5b7810 */ /* 0x000fe20007ffe0ff */
[-C--:B------:R-:W-:Y:S01]  /*9920*/  FFMA.FTZ R98, R0, R2.reuse, R98 ;  /* 0x0000000200627223 */ /* 0x080fe20000010062 */
[----:B------:R-:W-:Y:S01]  /*9930*/  IADD3 R7, PT, PT, R142, 0x11, RZ ;  /* 0x000000118e077810 */ /* 0x000fe20007ffe0ff */
[----:B------:R-:W-:Y:S01]  /*9940*/  FFMA.FTZ R99, R0, R2, R99 ;  /* 0x0000000200637223 */ /* 0x000fe20000010063 */
[----:B------:R-:W-:Y:S02]  /*9950*/  FMNMX3.FTZ R2, R3, R152, R150, !PT ;  /* 0x0000009803027276 */ /* 0x000fe40007810096 */
[----:B------:R-:W-:Y:S02]  /*9960*/  I2FP.F32.U32 R91, R91 ;  /* 0x0000005b005b7245 */ /* 0x000fe40000201000 */
[----:B------:R-:W-:Y:S02]  /*9970*/  I2FP.F32.U32 R7, R7 ;  /* 0x0000000700077245 */ /* 0x000fe40000201000 */
[----:B------:R-:W-:Y:S01]  /*9980*/  IADD3 R5, PT, PT, R142, 0x19, RZ ;  /* 0x000000198e057810 */ /* 0x000fe20007ffe0ff */
[----:B------:R-:W-:Y:S01]  /*9990*/  FFMA.FTZ R89, R0, R91, R89 ;  /* 0x0000005b00597223 */ /* 0x000fe20000010059 */
[----:B------:R-:W-:Y:S01]  /*99a0*/  IADD3 R4, PT, PT, R142, 0x18, RZ ;  /* 0x000000188e047810 */ /* 0x000fe20007ffe0ff */
[----:B------:R-:W-:Y:S01]  /*99b0*/  FFMA.FTZ R88, R0, R7, R88 ;  /* 0x0000000700587223 */ /* 0x000fe20000010058 */
[----:B------:R-:W-:Y:S01]  /*99c0*/  FMNMX3.FTZ R2, R2, R105, R104, !PT ;  /* 0x0000006902027276 */ /* 0x000fe20007810068 */
[----:B------:R-:W-:Y:S01]  /*99d0*/  FFMA.FTZ R91, R0, R91, R161 ;  /* 0x0000005b005b7223 */ /* 0x000fe200000100a1 */
[----:B------:R-:W-:Y:S01]  /*99e0*/  FMNMX3.FTZ R9, R84, R20, R16, !PT ;  /* 0x0000001454097276 */ /* 0x000fe20007810010 */
[----:B------:R-:W-:Y:S01]  /*99f0*/  FFMA.FTZ R90, R0, R7, R90 ;  /* 0x00000007005a7223 */ /* 0x000fe2000001005a */
        /* <DEDUP_REMOVED lines=18> */
[----:B------:R-:W-:Y:S04]  /*9b20*/  FMNMX3.FTZ R6, R6, R91, R90, !PT ;  /* 0x0000005b06067276 */ /* 0x000fe8000781005a */
[----:B------:R-:W-:Y:S05]  /*9b30*/  FMNMX3.FTZ R9, R6, R103, R102, !PT ;  /* 0x0000006706097276 */ /* 0x000fea0007810066 */
        /* <DEDUP_REMOVED lines=13> */
[----:B------:R-:W1:Y:S01]  /*9c10*/  MUFU.EX2 R4, R4 ;  /* 0x0000000400047308 */ /* 0x000e620000000800 */
[----:B------:R-:W-:Y:S01]  /*9c20*/  FADD.FTZ R5, -R3, R84 ;  /* 0x0000005403057221 */ /* 0x000fe20000010100 */
[--C-:B------:R-:W-:Y:S01]  /*9c30*/  FFMA.FTZ R9, R151, UR4, -R85.reuse ;  /* 0x0000000497097c23 */ /* 0x100fe20008010855 */
[--C-:B------:R-:W-:Y:S01]  /*9c40*/  FFMA.FTZ R84, R32, UR4, -R85.reuse ;  /* 0x0000000420547c23 */ /* 0x100fe20008010855 */
[--C-:B------:R-:W-:Y:S01]  /*9c50*/  FFMA.FTZ R104, R104, UR4, -R85.reuse ;  /* 0x0000000468687c23 */ /* 0x100fe20008010855 */
[----:B------:R-:W-:Y:S01]  /*9c60*/  FMUL.FTZ R5, R5, UR4 ;  /* 0x0000000405057c20 */ /* 0x000fe20008410000 */
[--C-:B------:R-:W-:Y:S01]  /*9c70*/  FFMA.FTZ R96, R96, UR4, -R85.reuse ;  /* 0x0000000460607c23 */ /* 0x100fe20008010855 */
[--C-:B------:R-:W-:Y:S03]  /*9c80*/  FFMA.FTZ R87, R87, UR4, -R85.reuse ;  /* 0x0000000457577c23 */ /* 0x100fe60008010855 */
[----:B------:R-:W-:Y:S10]  /*9c90*/  MUFU.EX2 R9, R9 ;  /* 0x0000000900097308 */ /* 0x000ff40000000800 */
[----:B------:R-:W-:Y:S01]  /*9ca0*/  MUFU.EX2 R84, R84 ;  /* 0x0000005400547308 */ /* 0x000fe20000000800 */
[C---:B-1----:R-:W-:Y:S01]  /*9cb0*/  FMUL.FTZ R34, R4.reuse, R54 ;  /* 0x0000003604227220 */ /* 0x042fe20000410000 */
[C---:B------:R-:W-:Y:S08]  /*9cc0*/  FMUL.FTZ R11, R4.reuse, R79 ;  /* 0x0000004f040b7220 */ /* 0x040ff00000410000 */
[----:B------:R-:W1:Y:S01]  /*9cd0*/  MUFU.EX2 R54, R5 ;  /* 0x0000000500367308 */ /* 0x000e620000000800 */
[----:B------:R-:W-:Y:S01]  /*9ce0*/  FMUL.FTZ R79, R3, UR4 ;  /* 0x00000004034f7c20 */ /* 0x000fe20008410000 */
[C---:B------:R-:W-:Y:S01]  /*9cf0*/  FMUL.FTZ R10, R4.reuse, R78 ;  /* 0x0000004e040a7220 */ /* 0x040fe20000410000 */
[C---:B------:R-:W-:Y:S01]  /*9d00*/  FMUL.FTZ R19, R4.reuse, R71 ;  /* 0x0000004704137220 */ /* 0x040fe20000410000 */
[C---:B------:R-:W-:Y:S01]  /*9d10*/  FMUL.FTZ R35, R4.reuse, R55 ;  /* 0x0000003704237220 */ /* 0x040fe20000410000 */
[----:B------:R-:W-:Y:S01]  /*9d20*/  FMUL.FTZ R18, R4, R70 ;  /* 0x0000004604127220 */ /* 0x000fe20000410000 */
[----:B------:R-:W-:Y:S01]  /*9d30*/  FSEL R79, R79, RZ, P0 ;  /* 0x000000ff4f4f7208 */ /* 0x000fe20000000000 */
[--C-:B------:R-:W-:Y:S01]  /*9d40*/  FFMA.FTZ R55, R28, UR4, -R85.reuse ;  /* 0x000000041c377c23 */ /* 0x100fe20008010855 */
[----:B------:R-:W-:Y:S01]  /*9d50*/  FFMA.FTZ R70, R24, UR4, -R85 ;  /* 0x0000000418467c23 */ /* 0x000fe20008010855 */
[C---:B------:R-:W-:Y:S01]  /*9d60*/  FMUL.FTZ R14, R4.reuse, R74 ;  /* 0x0000004a040e7220 */ /* 0x040fe20000410000 */
[----:B------:R-:W-:Y:S01]  /*9d70*/  FMUL.FTZ R15, R4, R75 ;  /* 0x0000004b040f7220 */ /* 0x000fe20000410000 */
[--C-:B------:R-:W-:Y:S01]  /*9d80*/  FFMA.FTZ R107, R20, UR4, -R79.reuse ;  /* 0x00000004146b7c23 */ /* 0x100fe2000801084f */
[--C-:B------:R-:W-:Y:S01]  /*9d90*/  FFMA.FTZ R106, R16, UR4, -R79.reuse ;  /* 0x00000004106a7c23 */ /* 0x100fe2000801084f */
[--C-:B------:R-:W-:Y:S01]  /*9da0*/  FFMA.FTZ R78, R12, UR4, -R79.reuse ;  /* 0x000000040c4e7c23 */ /* 0x100fe2000801084f */
[----:B------:R-:W-:Y:S01]  /*9db0*/  FFMA.FTZ R71, R8, UR4, -R79 ;  /* 0x0000000408477c23 */ /* 0x000fe2000801084f */
[C---:B-1----:R-:W-:Y:S01]  /*9dc0*/  FMUL.FTZ R12, R54.reuse, R72 ;  /* 0x00000048360c7220 */ /* 0x042fe20000410000 */
[----:B------:R-:W-:Y:S01]  /*9dd0*/  FMUL.FTZ R13, R54, R73 ;  /* 0x00000049360d7220 */ /* 0x000fe20000410000 */
[----:B------:R-:W-:Y:S01]  /*9de0*/  MUFU.EX2 R55, R55 ;  /* 0x0000003700377308 */ /* 0x000fe20000000800 */
[----:B------:R-:W1:Y:S01]  /*9df0*/  LDSM.16.MT88.4 R72, [R112+0x6000] ;  /* 0x006000007048783b */ /* 0x000e620000004200 */
[C---:B------:R-:W-:Y:S01]  /*9e00*/  FMUL.FTZ R22, R4.reuse, R66 ;  /* 0x0000004204167220 */ /* 0x040fe20000410000 */
[----:B------:R-:W-:Y:S07]  /*9e10*/  FMUL.FTZ R23, R4, R67 ;  /* 0x0000004304177220 */ /* 0x000fee0000410000 */
[----:B------:R-:W-:Y:S01]  /*9e20*/  MUFU.EX2 R78, R78 ;  /* 0x0000004e004e7308 */ /* 0x000fe20000000800 */
[C---:B------:R-:W-:Y:S01]  /*9e30*/  FMUL.FTZ R20, R54.reuse, R64 ;  /* 0x0000004036147220 */ /* 0x040fe20000410000 */
[----:B------:R-:W-:Y:S01]  /*9e40*/  FMUL.FTZ R21, R54, R65 ;  /* 0x0000004136157220 */ /* 0x000fe20000410000 */
        /* <DEDUP_REMOVED lines=12> */
[C---:B------:R-:W-:Y:S07]  /*9f10*/  FFMA.FTZ R147, R4.reuse, R147, R9 ;  /* 0x0000009304937223 */ /* 0x040fee0000010009 */
[----:B------:R-:W3:Y:S01]  /*9f20*/  MUFU.EX2 R106, R106 ;  /* 0x0000006a006a7308 */ /* 0x000ee20000000800 */
[C---:B------:R-:W-:Y:S01]  /*9f30*/  FMUL.FTZ R7, R4.reuse, R83 ;  /* 0x0000005304077220 */ /* 0x040fe20000410000 */
[C---:B------:R-:W-:Y:S01]  /*9f40*/  FMUL.FTZ R46, R4.reuse, R46 ;  /* 0x0000002e042e7220 */ /* 0x040fe20000410000 */
[C---:B------:R-:W-:Y:S01]  /*9f50*/  FMUL.FTZ R47, R4.reuse, R47 ;  /* 0x0000002f042f7220 */ /* 0x040fe20000410000 */
[C---:B------:R-:W-:Y:S01]  /*9f60*/  FMUL.FTZ R50, R4.reuse, R50 ;  /* 0x0000003204327220 */ /* 0x040fe20000410000 */
[----:B------:R-:W-:Y:S01]  /*9f70*/  FMUL.FTZ R51, R4, R51 ;  /* 0x0000003304337220 */ /* 0x000fe20000410000 */
[----:B------:R-:W4:Y:S01]  /*9f80*/  LDSM.16.MT88.4 R64, [R114+0x7000] ;  /* 0x007000007240783b */ /* 0x000f220000004200 */
[C---:B------:R-:W-:Y:S01]  /*9f90*/  FMUL.FTZ R4, R54.reuse, R80 ;  /* 0x0000005036047220 */ /* 0x040fe20000410000 */
[C---:B------:R-:W-:Y:S01]  /*9fa0*/  FMUL.FTZ R5, R54.reuse, R81 ;  /* 0x0000005136057220 */ /* 0x040fe20000410000 */
[----:B--2---:R-:W-:Y:S01]  /*9fb0*/  F2FP.F16.F32.PACK_AB R82, R71, R78 ;  /* 0x0000004e4752723e */ /* 0x004fe200000000ff */
[----:B------:R-:W-:Y:S01]  /*9fc0*/  FMUL.FTZ R8, R54, R76 ;  /* 0x0000004c36087220 */ /* 0x000fe20000410000 */
[----:B------:R-:W-:Y:S01]  /*9fd0*/  F2FP.F16.F32.PACK_AB R81, R84, R9 ;  /* 0x000000095451723e */ /* 0x000fe200000000ff */
[----:B------:R-:W-:Y:S01]  /*9fe0*/  FMUL.FTZ R9, R54, R77 ;  /* 0x0000004d36097220 */ /* 0x000fe20000410000 */
[----:B------:R-:W-:Y:S01]  /*9ff0*/  F2FP.F16.F32.PACK_AB R83, R70, R55 ;  /* 0x000000374653723e */ /* 0x000fe200000000ff */
[----:B------:R-:W-:Y:S01]  /*a000*/  FMUL.FTZ R28, R54, R56 ;  /* 0x00000038361c7220 */ /* 0x000fe20000410000 */
[----:B---3--:R-:W-:Y:S01]  /*a010*/  F2FP.F16.F32.PACK_AB R80, R106, R107 ;  /* 0x0000006b6a50723e */ /* 0x008fe200000000ff */
[C---:B------:R-:W-:Y:S01]  /*a020*/  FMUL.FTZ R29, R54.reuse, R57 ;  /* 0x00000039361d7220 */ /* 0x040fe20000410000 */
[C---:B------:R-:W-:Y:S01]  /*a030*/  FMUL.FTZ R24, R54.reuse, R60 ;  /* 0x0000003c36187220 */ /* 0x040fe20000410000 */
[----:B------:R-:W2:Y:S01]  /*a040*/  LDSM.16.MT88.4 R56, [R112+0x7000] ;  /* 0x007000007038783b */ /* 0x000ea20000004200 */
[----:B------:R-:W-:Y:S01]  /*a050*/  FMUL.FTZ R25, R54, R61 ;  /* 0x0000003d36197220 */ /* 0x000fe20000410000 */
[--C-:B------:R-:W-:Y:S01]  /*a060*/  FFMA.FTZ R98, R98, UR4, -R79.reuse ;  /* 0x0000000462627c23 */ /* 0x100fe2000801084f */
[----:B------:R-:W-:Y:S01]  /*a070*/  FMUL.FTZ R16, R54, R68 ;  /* 0x0000004436107220 */ /* 0x000fe20000410000 */
[C---:B------:R-:W-:Y:S01]  /*a080*/  HMMA.16816.F32 R4, R80.reuse, R92, R4 ;  /* 0x0000005c5004723c */ /* 0x040fe20000001804 */
[----:B------:R-:W-:Y:S03]  /*a090*/  MUFU.EX2 R96, R96 ;  /* 0x0000006000607308 */ /* 0x000fe60000000800 */
[----:B------:R-:W-:Y:S01]  /*a0a0*/  LDSM.16.MT88.4 R60, [R114+0x6400] ;  /* 0x00640000723c783b */ /* 0x000fe20000004200 */
[--C-:B------:R-:W-:Y:S01]  /*a0b0*/  FFMA.FTZ R68, R148, UR4, -R79.reuse ;  /* 0x0000000494447c23 */ /* 0x100fe2000801084f */
[--C-:B------:R-:W-:Y:S01]  /*a0c0*/  FFMA.FTZ R93, R108, UR4, -R79.reuse ;  /* 0x000000046c5d7c23 */ /* 0x100fe2000801084f */
[C---:B------:R-:W-:Y:S01]  /*a0d0*/  FMUL.FTZ R17, R54.reuse, R69 ;  /* 0x0000004536117220 */ /* 0x040fe20000410000 */
[C---:B------:R-:W-:Y:S03]  /*a0e0*/  HMMA.16816.F32 R8, R80.reuse, R94, R8 ;  /* 0x0000005e5008723c */ /* 0x040fe60000001808 */
[----:B------:R-:W-:Y:S01]  /*a0f0*/  MUFU.EX2 R68, R68 ;  /* 0x0000004400447308 */ /* 0x000fe20000000800 */
[C---:B------:R-:W-:Y:S01]  /*a100*/  FMUL.FTZ R32, R54.reuse, R52 ;  /* 0x0000003436207220 */ /* 0x040fe20000410000 */
[--C-:B------:R-:W-:Y:S01]  /*a110*/  FFMA.FTZ R52, R97, UR4, -R79.reuse ;  /* 0x0000000461347c23 */ /* 0x100fe2000801084f */
[----:B------:R-:W-:Y:S01]  /*a120*/  FMUL.FTZ R33, R54, R53 ;  /* 0x0000003536217220 */ /* 0x000fe20000410000 */
[--C-:B------:R-:W-:Y:S01]  /*a130*/  FFMA.FTZ R53, R101, UR4, -R79.reuse ;  /* 0x0000000465357c23 */ /* 0x100fe2000801084f */
[C---:B-1----:R-:W-:Y:S05]  /*a140*/  HMMA.16816.F32 R12, R80.reuse, R72, R12 ;  /* 0x00000048500c723c */ /* 0x042fea000000180c */
[----:B------:R-:W-:Y:S01]  /*a150*/  MUFU.EX2 R93, R93 ;  /* 0x0000005d005d7308 */ /* 0x000fe20000000800 */
[--C-:B------:R-:W-:Y:S01]  /*a160*/  FFMA.FTZ R101, R100, UR4, -R79.reuse ;  /* 0x0000000464657c23 */ /* 0x100fe2000801084f */
[C---:B------:R-:W-:Y:S01]  /*a170*/  FMUL.FTZ R36, R54.reuse, R36 ;  /* 0x0000002436247220 */ /* 0x040fe20000410000 */
[C---:B------:R-:W-:Y:S01]  /*a180*/  FMUL.FTZ R37, R54.reuse, R37 ;  /* 0x0000002536257220 */ /* 0x040fe20000410000 */
[C---:B------:R-:W-:Y:S01]  /*a190*/  FMUL.FTZ R40, R54.reuse, R40 ;  /* 0x0000002836287220 */ /* 0x040fe20000410000 */
[----:B------:R-:W-:Y:S01]  /*a1a0*/  FMUL.FTZ R41, R54, R41 ;  /* 0x0000002936297220 */ /* 0x000fe20000410000 */
[C---:B------:R-:W-:Y:S04]  /*a1b0*/  HMMA.16816.F32 R16, R80.reuse, R74, R16 ;  /* 0x0000004a5010723c */ /* 0x040fe80000001810 */
[----:B------:R-:W-:Y:S01]  /*a1c0*/  MUFU.EX2 R100, R53 ;  /* 0x0000003500647308 */ /* 0x000fe20000000800 */
[----:B------:R-:W-:Y:S01]  /*a1d0*/  FFMA.FTZ R74, R90, UR4, -R79 ;  /* 0x000000045a4a7c23 */ /* 0x000fe2000801084f */
[----:B------:R-:W-:Y:S01]  /*a1e0*/  FFMA.FTZ R69, R156, UR4, -R85 ;  /* 0x000000049c457c23 */ /* 0x000fe20008010855 */
[C---:B------:R-:W-:Y:S01]  /*a1f0*/  FMUL.FTZ R44, R54.reuse, R44 ;  /* 0x0000002c362c7220 */ /* 0x040fe20000410000 */
[C---:B------:R-:W-:Y:S01]  /*a200*/  FMUL.FTZ R45, R54.reuse, R45 ;  /* 0x0000002d362d7220 */ /* 0x040fe20000410000 */
[C---:B------:R-:W-:Y:S01]  /*a210*/  FMUL.FTZ R48, R54.reuse, R48 ;  /* 0x0000003036307220 */ /* 0x040fe20000410000 */
[C---:B----4-:R-:W-:Y:S04]  /*a220*/  HMMA.16816.F32 R20, R80.reuse, R64, R20 ;  /* 0x000000405014723c */ /* 0x050fe80000001814 */
[----:B------:R-:W-:Y:S01]  /*a230*/  MUFU.EX2 R101, R101 ;  /* 0x0000006500657308 */ /* 0x000fe20000000800 */
[C---:B------:R-:W-:Y:S01]  /*a240*/  FMUL.FTZ R49, R54.reuse, R49 ;  /* 0x0000003136317220 */ /* 0x040fe20000410000 */
[----:B------:R-:W-:Y:S08]  /*a250*/  FFMA.FTZ R107, R54, R145, R107 ;  /* 0x00000091366b7223 */ /* 0x000ff0000001006b */
[----:B------:R-:W-:Y:S01]  /*a260*/  MUFU.EX2 R69, R69 ;  /* 0x0000004500457308 */ /* 0x000fe20000000800 */
[----:B------:R-:W-:Y:S01]  /*a270*/  FFMA.FTZ R73, R89, UR4, -R85 ;  /* 0x0000000459497c23 */ /* 0x000fe20008010855 */
[--C-:B------:R-:W-:Y:S01]  /*a280*/  FFMA.FTZ R89, R103, UR4, -R79.reuse ;  /* 0x0000000467597c23 */ /* 0x100fe2000801084f */
[C---:B------:R-:W-:Y:S07]  /*a290*/  HMMA.16816.F32 R24, R80.reuse, R66, R24 ;  /* 0x000000425018723c */ /* 0x040fee0000001818 */
[----:B------:R1:W-:Y:S01]  /*a2a0*/  MUFU.EX2 R97, R98 ;  /* 0x0000006200617308 */ /* 0x0003e20000000800 */
[--C-:B------:R-:W-:Y:S01]  /*a2b0*/  FFMA.FTZ R67, R146, UR4, -R79.reuse ;  /* 0x0000000492437c23 */ /* 0x100fe2000801084f */
[----:B------:R-:W-:Y:S01]  /*a2c0*/  FFMA.FTZ R66, R110, UR4, -R79 ;  /* 0x000000046e427c23 */ /* 0x000fe2000801084f */
[----:B------:R-:W-:Y:S01]  /*a2d0*/  FADD.FTZ R107, R106, R107 ;  /* 0x0000006b6a6b7221 */ /* 0x000fe20000010000 */
[--C-:B------:R-:W-:Y:S01]  /*a2e0*/  FFMA.FTZ R64, R154, UR4, -R85.reuse ;  /* 0x000000049a407c23 */ /* 0x100fe20008010855 */
[--C-:B------:R-:W-:Y:S01]  /*a2f0*/  FFMA.FTZ R65, R152, UR4, -R85.reuse ;  /* 0x0000000498417c23 */ /* 0x100fe20008010855 */
[C---:B--2---:R-:W-:Y:S04]  /*a300*/  HMMA.16816.F32 R28, R80.reuse, R56, R28 ;  /* 0x00000038501c723c */ /* 0x044fe8000000181c */
[----:B------:R-:W-:Y:S01]  /*a310*/  MUFU.EX2 R67, R67 ;  /* 0x0000004300437308 */ /* 0x000fe20000000800 */
[--C-:B------:R-:W-:Y:S01]  /*a320*/  FFMA.FTZ R92, R150, UR4, -R85.reuse ;  /* 0x00000004965c7c23 */ /* 0x100fe20008010855 */
[--C-:B------:R-:W-:Y:S08]  /*a330*/  FFMA.FTZ R94, R105, UR4, -R85.reuse ;  /* 0x00000004695e7c23 */ /* 0x100ff00008010855 */
[----:B------:R-:W-:Y:S01]  /*a340*/  MUFU.EX2 R64, R64 ;  /* 0x0000004000407308 */ /* 0x000fe20000000800 */
[----:B------:R-:W-:Y:S01]  /*a350*/  FFMA.FTZ R95, R99, UR4, -R85 ;  /* 0x00000004635f7c23 */ /* 0x000fe20008010855 */
[----:B-1----:R-:W-:Y:S01]  /*a360*/  FFMA.FTZ R98, R102, UR4, -R79 ;  /* 0x0000000466627c23 */ /* 0x002fe2000801084f */
[C---:B------:R-:W-:Y:S01]  /*a370*/  HMMA.16816.F32 R32, R80.reuse, R58, R32 ;  /* 0x0000003a5020723c */ /* 0x040fe20000001820 */
[----:B------:R-:W1:Y:S06]  /*a380*/  LDSM.16.MT88.4 R56, [R114+0x8000] ;  /* 0x008000007238783b */ /* 0x000e6c0000004200 */
[----:B------:R-:W-:Y:S01]  /*a390*/  MUFU.EX2 R65, R65 ;  /* 0x0000004100417308 */ /* 0x000fe20000000800 */
[----:B------:R-:W-:Y:S01]  /*a3a0*/  FFMA.FTZ R72, R88, UR4, -R85 ;  /* 0x0000000458487c23 */ /* 0x000fe20008010855 */
[----:B------:R-:W-:Y:S01]  /*a3b0*/  FADD.FTZ R84, R84, R147 ;  /* 0x0000009354547221 */ /* 0x000fe20000010000 */
[----:B------:R-:W-:Y:S07]  /*a3c0*/  FFMA.FTZ R85, R86, UR4, -R85 ;  /* 0x0000000456557c23 */ /* 0x000fee0008010855 */
[----:B------:R-:W-:Y:S01]  /*a3d0*/  MUFU.EX2 R92, R92 ;  /* 0x0000005c005c7308 */ /* 0x000fe20000000800 */
[----:B------:R-:W-:Y:S01]  /*a3e0*/  ISETP.NE.AND P0, PT, R143, RZ, PT ;  /* 0x000000ff8f00720c */ /* 0x000fe20003f05270 */
[----:B------:R-:W-:Y:S08]  /*a3f0*/  FADD.FTZ R75, R55, R84 ;  /* 0x00000054374b7221 */ /* 0x000ff00000010000 */
[----:B------:R-:W-:Y:S01]  /*a400*/  MUFU.EX2 R66, R66 ;  /* 0x0000004200427308 */ /* 0x000fe20000000800 */
[----:B------:R-:W-:Y:S09]  /*a410*/  FADD.FTZ R70, R70, R75 ;  /* 0x0000004b46467221 */ /* 0x000ff20000010000 */
[----:B------:R-:W-:Y:S10]  /*a420*/  MUFU.EX2 R94, R94 ;  /* 0x0000005e005e7308 */ /* 0x000ff40000000800 */
[----:B------:R-:W2:Y:S10]  /*a430*/  MUFU.EX2 R99, R104 ;  /* 0x0000006800637308 */ /* 0x000eb40000000800 */
[----:B------:R-:W3:Y:S10]  /*a440*/  MUFU.EX2 R95, R95 ;  /* 0x0000005f005f7308 */ /* 0x000ef40000000800 */
[----:B------:R4:W5:Y:S10]  /*a450*/  MUFU.EX2 R88, R52 ;  /* 0x0000003400587308 */ /* 0x0009740000000800 */
[----:B------:R-:W-:Y:S01]  /*a460*/  MUFU.EX2 R102, R73 ;  /* 0x0000004900667308 */ /* 0x000fe20000000800 */
[----:B--2---:R-:W-:Y:S01]  /*a470*/  F2FP.F16.F32.PACK_AB R53, R99, R94 ;  /* 0x0000005e6335723e */ /* 0x004fe200000000ff */
[----:B------:R-:W-:Y:S08]  /*a480*/  FFMA.FTZ R104, R91, UR4, -R79 ;  /* 0x000000045b687c23 */ /* 0x000ff0000801084f */
[----:B------:R-:W-:Y:S01]  /*a490*/  MUFU.EX2 R90, R87 ;  /* 0x00000057005a7308 */ /* 0x000fe20000000800 */
[----:B---3--:R-:W-:Y:S09]  /*a4a0*/  F2FP.F16.F32.PACK_AB R55, R96, R95 ;  /* 0x0000005f6037723e */ /* 0x008ff200000000ff */
[----:B------:R-:W2:Y:S01]  /*a4b0*/  MUFU.EX2 R91, R72 ;  /* 0x00000048005b7308 */ /* 0x000ea20000000800 */
[----:B----4-:R-:W-:Y:S01]  /*a4c0*/  F2FP.F16.F32.PACK_AB R52, R101, R100 ;  /* 0x000000646534723e */ /* 0x010fe200000000ff */
[C---:B-1----:R-:W-:Y:S08]  /*a4d0*/  HMMA.16816.F32 R36, R80.reuse, R56, R36 ;  /* 0x000000385024723c */ /* 0x042ff00000001824 */
[----:B------:R2:W1:Y:S01]  /*a4e0*/  MUFU.EX2 R147, R85 ;  /* 0x0000005500937308 */ /* 0x0004620000000800 */
[----:B-----5:R-:W-:Y:S09]  /*a4f0*/  F2FP.F16.F32.PACK_AB R54, R88, R97 ;  /* 0x000000615836723e */ /* 0x020ff200000000ff */
[----:B------:R-:W-:Y:S01]  /*a500*/  MUFU.EX2 R104, R104 ;  /* 0x0000006800687308 */ /* 0x000fe20000000800 */
[C---:B------:R-:W-:Y:S01]  /*a510*/  HMMA.16816.F32 R40, R80.reuse, R58, R40 ;  /* 0x0000003a5028723c */ /* 0x040fe20000001828 */
[----:B------:R-:W3:Y:S08]  /*a520*/  LDSM.16.MT88.4 R56, [R112+0x8000] ;  /* 0x008000007038783b */ /* 0x000ef00000004200 */
[----:B------:R-:W4:Y:S10]  /*a530*/  MUFU.EX2 R103, R74 ;  /* 0x0000004a00677308 */ /* 0x000f340000000800 */
[----:B------:R-:W-:Y:S01]  /*a540*/  MUFU.EX2 R89, R89 ;  /* 0x0000005900597308 */ /* 0x000fe20000000800 */
[----:B--2---:R-:W-:Y:S02]  /*a550*/  F2FP.F16.F32.PACK_AB R85, R91, R102 ;  /* 0x000000665b55723e */ /* 0x004fe400000000ff */
[----:B-1----:R-:W-:Y:S07]  /*a560*/  F2FP.F16.F32.PACK_AB R87, R147, R90 ;  /* 0x0000005a9357723e */ /* 0x002fee00000000ff */
[----:B------:R-:W1:Y:S01]  /*a570*/  MUFU.EX2 R98, R98 ;  /* 0x0000006200627308 */ /* 0x000e620000000800 */
[----:B----4-:R-:W-:Y:S02]  /*a580*/  F2FP.F16.F32.PACK_AB R84, R103, R104 ;  /* 0x000000686754723e */ /* 0x010fe400000000ff */
[----:B-1----:R-:W-:Y:S01]  /*a590*/  F2FP.F16.F32.PACK_AB R86, R98, R89 ;  /* 0x000000596256723e */ /* 0x002fe200000000ff */
[C---:B---3--:R-:W-:Y:S03]  /*a5a0*/  HMMA.16816.F32 R44, R80.reuse, R56, R44 ;  /* 0x00000038502c723c */ /* 0x048fe6000000182c */
[----:B------:R-:W-:Y:S02]  /*a5b0*/  F2FP.F16.F32.PACK_AB R57, R64, R69 ;  /* 0x000000454039723e */ /* 0x000fe400000000ff */
[----:B------:R-:W-:Y:S03]  /*a5c0*/  F2FP.F16.F32.PACK_AB R56, R67, R68 ;  /* 0x000000444338723e */ /* 0x000fe600000000ff */
[----:B------:R-:W-:Y:S03]  /*a5d0*/  HMMA.16816.F32 R48, R80, R58, R48 ;  /* 0x0000003a5030723c */ /* 0x000fe60000001830 */
[----:B------:R-:W-:Y:S01]  /*a5e0*/  F2FP.F16.F32.PACK_AB R59, R92, R65 ;  /* 0x000000415c3b723e */ /* 0x000fe200000000ff */
[----:B------:R-:W-:Y:S01]  /*a5f0*/  FADD.FTZ R80, R78, R107 ;  /* 0x0000006b4e507221 */ /* 0x000fe20000010000 */
[----:B------:R-:W-:Y:S01]  /*a600*/  F2FP.F16.F32.PACK_AB R58, R93, R66 ;  /* 0x000000425d3a723e */ /* 0x000fe200000000ff */
[----:B------:R-:W-:Y:S02]  /*a610*/  LDSM.16.MT88.4 R76, [R114+0x6c00] ;  /* 0x006c0000724c783b */ /* 0x000fe40000004200 */
[----:B------:R-:W-:Y:S04]  /*a620*/  FADD.FTZ R71, R71, R80 ;  /* 0x0000005047477221 */ /* 0x000fe80000010000 */
        /* <DEDUP_REMOVED lines=17> */
[----:B------:R-:W1:Y:S08]  /*a740*/  LDSM.16.MT88.4 R56, [R114+0x6800] ;  /* 0x006800007238783b */ /* 0x000e700000004200 */
[----:B------:R-:W2:Y:S01]  /*a750*/  LDSM.16.MT88.4 R60, [R112+0x6800] ;  /* 0x00680000703c783b */ /* 0x000ea20000004200 */
        /* <DEDUP_REMOVED lines=13> */
[----:B------:R-:W-:Y:S01]  /*a830*/  FADD.FTZ R57, R69, R70 ;  /* 0x0000004645397221 */ /* 0x000fe20000010000 */
[----:B------:R-:W-:Y:S02]  /*a840*/  FADD.FTZ R56, R68, R71 ;  /* 0x0000004744387221 */ /* 0x000fe40000010000 */
[----:B------:R-:W1:Y:S01]  /*a850*/  LDSM.16.MT88.4 R68, [R112+0x6c00] ;  /* 0x006c00007044783b */ /* 0x000e620000004200 */
        /* <DEDUP_REMOVED lines=8> */
[----:B------:R-:W-:Y:S01]  /*a8e0*/  HMMA.16816.F32 R48, R52, R62, R48 ;  /* 0x0000003e3430723c */ /* 0x000fe20000001830 */
[----:B------:R-:W2:Y:S07]  /*a8f0*/  LDSM.16.MT88.4 R60, [R114+0x7c00] ;  /* 0x007c0000723c783b */ /* 0x000eae0000004200 */
[C---:B------:R-:W-:Y:S01]  /*a900*/  HMMA.16816.F32 R80, R84.reuse, R76, R4 ;  /* 0x0000004c5450723c */ /* 0x040fe20000001804 */
[----:B------:R-:W3:Y:S07]  /*a910*/  LDSM.16.MT88.4 R52, [R112+0x7c00] ;  /* 0x007c00007034783b */ /* 0x000eee0000004200 */
[C---:B------:R-:W-:Y:S01]  /*a920*/  HMMA.16816.F32 R76, R84.reuse, R78, R8 ;  /* 0x0000004e544c723c */ /* 0x040fe20000001808 */
[----:B------:R-:W4:Y:S07]  /*a930*/  LDSM.16.MT88.4 R4, [R114+0x8c00] ;  /* 0x008c00007204783b */ /* 0x000f2e0000004200 */
[C---:B-1----:R-:W-:Y:S01]  /*a940*/  HMMA.16816.F32 R72, R84.reuse, R68, R12 ;  /* 0x000000445448723c */ /* 0x042fe2000000180c */
[----:B------:R-:W1:Y:S02]  /*a950*/  LDSM.16.MT88.4 R8, [R112+0x8c00] ;  /* 0x008c00007008783b */ /* 0x000e640000004200 */
[----:B------:R-:W-:Y:S04]  /*a960*/  FADD.FTZ R12, R100, R93 ;  /* 0x0000005d640c7221 */ /* 0x000fe80000010000 */
[----:B------:R-:W-:Y:S01]  /*a970*/  FADD.FTZ R12, R101, R12 ;  /* 0x0000000c650c7221 */ /* 0x000fe20000010000 */
[C---:B------:R-:W-:Y:S08]  /*a980*/  HMMA.16816.F32 R68, R84.reuse, R70, R16 ;  /* 0x000000465444723c */ /* 0x040ff00000001810 */
[C---:B--2---:R-:W-:Y:S08]  /*a990*/  HMMA.16816.F32 R64, R84.reuse, R60, R20 ;  /* 0x0000003c5440723c */ /* 0x044ff00000001814 */
[C---:B------:R-:W-:Y:S08]  /*a9a0*/  HMMA.16816.F32 R60, R84.reuse, R62, R24 ;  /* 0x0000003e543c723c */ /* 0x040ff00000001818 */
[C---:B---3--:R-:W-:Y:S08]  /*a9b0*/  HMMA.16816.F32 R56, R84.reuse, R52, R28 ;  /* 0x000000345438723c */ /* 0x048ff0000000181c */
[C---:B------:R-:W-:Y:S08]  /*a9c0*/  HMMA.16816.F32 R52, R84.reuse, R54, R32 ;  /* 0x000000365434723c */ /* 0x040ff00000001820 */
[C---:B----4-:R-:W-:Y:S03]  /*a9d0*/  HMMA.16816.F32 R36, R84.reuse, R4, R36 ;  /* 0x000000045424723c */ /* 0x050fe60000001824 */
[----:B------:R-:W-:Y:S04]  /*a9e0*/  FADD.FTZ R4, R94, R105 ;  /* 0x000000695e047221 */ /* 0x000fe80000010000 */
        /* <DEDUP_REMOVED lines=9> */
[----:B------:R-:W-:Y:S03]  /*aa80*/  HMMA.16816.F32 R48, R84, R10, R48 ;  /* 0x0000000a5430723c */ /* 0x000fe60000001830 */
[----:B------:R-:W-:Y:S01]  /*aa90*/  MOV R85, R2 ;  /* 0x0000000200557202 */ /* 0x000fe20000000f00 */
[----:B------:R-:W-:Y:S01]  /*aaa0*/  FADD.FTZ R91, R91, R102 ;  /* 0x000000665b5b7221 */ /* 0x000fe20000010000 */
[----:B------:R-:W-:Y:S01]  /*aab0*/  FADD.FTZ R4, R103, R4 ;  /* 0x0000000467047221 */ /* 0x000fe20000010000 */
[----:B------:R-:W-:Y:S02]  /*aac0*/  MOV R84, R3 ;  /* 0x0000000300547202 */ /* 0x000fe40000000f00 */
[----:B------:R-:W-:Y:S01]  /*aad0*/  FADD.FTZ R90, R90, R91 ;  /* 0x0000005b5a5a7221 */ /* 0x000fe20000010000 */
[----:B------:R-:W-:Y:S03]  /*aae0*/  FADD.FTZ R89, R89, R4 ;  /* 0x0000000459597221 */ /* 0x000fe60000010000 */
[----:B------:R-:W-:Y:S01]  /*aaf0*/  FADD.FTZ R147, R147, R90 ;  /* 0x0000005a93937221 */ /* 0x000fe20000010000 */
[----:B------:R-:W-:Y:S01]  /*ab00*/  FADD.FTZ R145, R98, R89 ;  /* 0x0000005962917221 */ /* 0x000fe20000010000 */
[----:B------:R-:W-:Y:S06]  /*ab10*/  @P0 BRA `(.L_x_4402) ;  /* 0xffffffd400100947 */ /* 0x000fec000383ffff */
.L_x_4398:
[----:B------:R-:W1:Y:S01]  /*ab20*/  SHFL.BFLY PT, R12, R147, 0x2, 0x1f ;  /* 0x0c401f00930c7f89 */ /* 0x000e6200000e0000 */
[----:B------:R-:W2:Y:S01]  /*ab30*/  S2UR UR4, SR_CgaCtaId ;  /* 0x00000000000479c3 */ /* 0x000ea20000008800 */
[----:B------:R-:W-:Y:S01]  /*ab40*/  UMOV UR5, 0x400 ;  /* 0x0000040000057882 */ /* 0x000fe20000000000 */
[----:B------:R-:W-:Y:S01]  /*ab50*/  ISETP.NE.AND P1, PT, R130, -0x1, PT ;  /* 0xffffffff8200780c */ /* 0x000fe20003f25270 */
[----:B------:R-:W3:Y:S01]  /*ab60*/  SHFL.BFLY PT, R0, R145, 0x2, 0x1f ;  /* 0x0c401f0091007f89 */ /* 0x000ee200000e0000 */
[----:B------:R-:W4:Y:S01]  /*ab70*/  LDCU.64 UR6, c[0x0][0x408] ;  /* 0x00008100ff0677ac */ /* 0x000f220008000a00 */
[----:B------:R-:W-:Y:S01]  /*ab80*/  BSSY.RECONVERGENT B0, `(.L_x_4403) ;  /* 0x00000ac000007945 */ /* 0x000fe20003800200 */
[----:B-1----:R-:W-:Y:S01]  /*ab90*/  FADD.FTZ R12, R12, R147 ;  /* 0x000000930c0c7221 */ /* 0x002fe20000010000 */
[----:B--2---:R-:W-:Y:S01]  /*aba0*/  ULEA UR4, UR4, UR5, 0x18 ;  /* 0x0000000504047291 */ /* 0x004fe2000f8ec0ff */
[----:B---3--:R-:W-:-:S03]  /*abb0*/  FADD.FTZ R9, R0, R145 ;  /* 0x0000009100097221 */ /* 0x008fc60000010000 */
[----:B------:R-:W1:Y:S04]  /*abc0*/  SHFL.BFLY PT, R7, R12, 0x1, 0x1f ;  /* 0x0c201f000c077f89 */ /* 0x000e6800000e0000 */
[----:B------:R-:W2:Y:S01]  /*abd0*/  SHFL.BFLY PT, R8, R9, 0x1, 0x1f ;  /* 0x0c201f0009087f89 */ /* 0x000ea200000e0000 */
[----:B------:R-:W3:Y:S01]  /*abe0*/  S2R R0, SR_TID.X ;  /* 0x0000000000007919 */ /* 0x000ee20000002100 */
[----:B-1----:R-:W-:Y:S02]  /*abf0*/  FADD.FTZ R7, R12, R7 ;  /* 0x000000070c077221 */ /* 0x002fe40000010000 */
[----:B------:R-:W1:Y:S01]  /*ac00*/  LDC R12, c[0x0][0x434] ;  /* 0x00010d00ff0c7b82 */ /* 0x000e620000000800 */
[----:B--2---:R-:W-:Y:S01]  /*ac10*/  FADD.FTZ R8, R9, R8 ;  /* 0x0000000809087221 */ /* 0x004fe20000010000 */
[----:B------:R-:W2:Y:S01]  /*ac20*/  MUFU.RCP R10, R7 ;  /* 0x00000007000a7308 */ /* 0x000ea20000001000 */
[----:B------:R-:W-:-:S03]  /*ac30*/  FSETP.NE.FTZ.AND P3, PT, R7, RZ, PT ;  /* 0x000000ff0700720b */ /* 0x000fc60003f75000 */
[----:B------:R-:W-:-:S04]  /*ac40*/  FSETP.NE.FTZ.AND P4, PT, R8, RZ, PT ;  /* 0x000000ff0800720b */ /* 0x000fc80003f95000 */
[----:B------:R-:W5:Y:S01]  /*ac50*/  MUFU.RCP R11, R8 ;  /* 0x00000008000b7308 */ /* 0x000f620000001000 */
[C---:B---3--:R-:W-:Y:S02]  /*ac60*/  SHF.L.U32 R5, R0.reuse, 0x1, RZ ;  /* 0x0000000100057819 */ /* 0x048fe400000006ff */
[C---:B------:R-:W-:Y:S02]  /*ac70*/  SHF.L.U32 R6, R0.reuse, 0x3, RZ ;  /* 0x0000000300067819 */ /* 0x040fe400000006ff */
[----:B------:R-:W-:-:S03]  /*ac80*/  SHF.L.U32 R4, R0, 0x4, RZ ;  /* 0x0000000400047819 */ /* 0x000fc600000006ff */
[----:B------:R-:W-:Y:S01]  /*ac90*/  @P3 MUFU.LG2 R7, R7 ;  /* 0x0000000700073308 */ /* 0x000fe20000000c00 */
[----:B------:R-:W-:Y:S01]  /*aca0*/  LOP3.LUT R5, R5, 0x6, RZ, 0xc0, !PT ;  /* 0x0000000605057812 */ /* 0x000fe200078ec0ff */
[----:B------:R-:W3:Y:S01]  /*acb0*/  @P4 LDC R14, c[0x0][0x458] ;  /* 0x00011600ff0e4b82 */ /* 0x000ee20000000800 */
[C---:B------:R-:W-:Y:S02]  /*acc0*/  LOP3.LUT R9, R6.reuse, 0xc0, RZ, 0xc0, !PT ;  /* 0x000000c006097812 */ /* 0x040fe400078ec0ff */
[----:B------:R-:W-:Y:S02]  /*acd0*/  LOP3.LUT R4, R5, 0x3e00, R4, 0xf8, !PT ;  /* 0x00003e0005047812 */ /* 0x000fe400078ef804 */
[----:B------:R-:W-:Y:S01]  /*ace0*/  LOP3.LUT R5, R6, 0x20, RZ, 0xc0, !PT ;  /* 0x0000002006057812 */ /* 0x000fe200078ec0ff */
[----:B------:R-:W4:Y:S01]  /*acf0*/  @P4 MUFU.LG2 R8, R8 ;  /* 0x0000000800084308 */ /* 0x000f220000000c00 */
[----:B------:R-:W-:Y:S01]  /*ad00*/  LOP3.LUT R9, R9, 0x18, R0, 0xf8, !PT ;  /* 0x0000001809097812 */ /* 0x000fe200078ef800 */
[----:B------:R-:W1:Y:S01]  /*ad10*/  LDC.U8 R6, c[0x0][0x548] ;  /* 0x00015200ff067b82 */ /* 0x000e620000000000 */
[----:B--2---:R-:W-:-:S02]  /*ad20*/  FSEL R10, R10, 1, P3 ;  /* 0x3f8000000a0a7808 */ /* 0x004fc40001800000 */
[----:B-----5:R-:W-:Y:S02]  /*ad30*/  FSEL R11, R11, 1, P4 ;  /* 0x3f8000000b0b7808 */ /* 0x020fe40002000000 */
[----:B------:R-:W-:Y:S01]  /*ad40*/  IADD3 R4, PT, PT, R9, R4, R5 ;  /* 0x0000000409047210 */ /* 0x000fe20007ffe005 */
        /* <DEDUP_REMOVED lines=34> */
[----:B------:R-:W-:Y:S01]  /*af70*/  FMUL.FTZ R69, R11, R69 ;  /* 0x000000450b457220 */ /* 0x000fe20000410000 */
        /* <DEDUP_REMOVED lines=39> */
[----:B----4-:R-:W-:Y:S01]  /*b1f0*/  @P4 FMUL.FTZ R8, R8, 0.69314718246459960938 ;  /* 0x3f31721808084820 */ /* 0x010fe20000410000 */
[----:B------:R-:W-:Y:S01]  /*b200*/  F2FP.F16.F32.PACK_AB R54, R55, R54 ;  /* 0x000000363736723e */ /* 0x000fe200000000ff */
[----:B------:R-:W-:Y:S01]  /*b210*/  STS [R13+0x210], R78 ;  /* 0x0002104e0d007388 */ /* 0x000fe20000000800 */
[----:B------:R-:W-:Y:S01]  /*b220*/  F2FP.F16.F32.PACK_AB R36, R37, R36 ;  /* 0x000000242524723e */ /* 0x000fe200000000ff */
[----:B------:R-:W-:Y:S01]  /*b230*/  @P3 FMUL.FTZ R7, R7, 0.69314718246459960938 ;  /* 0x3f31721807073820 */ /* 0x000fe20000410000 */
        /* <DEDUP_REMOVED lines=11> */
[----:B-1----:R-:W-:Y:S01]  /*b2f0*/  ISETP.NE.AND P2, PT, R6, RZ, PT ;  /* 0x000000ff0600720c */ /* 0x002fe20003f45270 */
[----:B------:R-:W1:Y:S01]  /*b300*/  @P1 LDC.64 R10, c[0x0][0x408] ;  /* 0x00010200ff0a1b82 */ /* 0x000e620000000a00 */
[----:B------:R-:W-:Y:S01]  /*b310*/  LOP3.LUT P5, RZ, R0, 0x3, RZ, 0xc0, !PT ;  /* 0x0000000300ff7812 */ /* 0x000fe200078ac0ff */
[----:B------:R-:W-:Y:S01]  /*b320*/  STS [R9+0x1000], R64 ;  /* 0x0010004009007388 */ /* 0x000fe20000000800 */
[----:B------:R-:W-:Y:S01]  /*b330*/  ISETP.NE.OR P0, PT, R130, -0x1, !P2 ;  /* 0xffffffff8200780c */ /* 0x000fe20005705670 */
[C---:B--2---:R-:W-:Y:S01]  /*b340*/  @!P1 IMAD.WIDE.U32 R18, R131.reuse, R4, RZ ;  /* 0x0000000483129225 */ /* 0x044fe200078e00ff */
[----:B------:R-:W-:Y:S01]  /*b350*/  MOV R4, 0x7f800000 ;  /* 0x7f80000000047802 */ /* 0x000fe20000000f00 */
[----:B------:R-:W-:Y:S02]  /*b360*/  STS [R9+0x1200], R66 ;  /* 0x0012004209007388 */ /* 0x000fe40000000800 */
[----:B------:R-:W-:-:S02]  /*b370*/  @!P1 IMAD R5, R131, R5, R19 ;  /* 0x0000000583059224 */ /* 0x000fc400078e0213 */
[----:B------:R-:W-:Y:S02]  /*b380*/  STS [R13+0x1010], R60 ;  /* 0x0010103c0d007388 */ /* 0x000fe40000000800 */
[----:B------:R-:W2:Y:S02]  /*b390*/  @!P2 LDC R6, c[0x0][0x3e0] ;  /* 0x0000f800ff06ab82 */ /* 0x000ea40000000800 */
        /* <DEDUP_REMOVED lines=18> */
[----:B---3--:R-:W-:Y:S01]  /*b4c0*/  @P4 FFMA.FTZ R10, R3, R14, R8 ;  /* 0x0000000e030a4223 */ /* 0x008fe20000010008 */
[----:B------:R1:W3:Y:S01]  /*b4d0*/  LDS.128 R20, [R133+0x800] ;  /* 0x0008000085147984 */ /* 0x0002e20000000c00 */
[----:B------:R-:W-:Y:S02]  /*b4e0*/  @P1 IMAD R5, R130, R11, R17 ;  /* 0x0000000b82051224 */ /* 0x000fe400078e0211 */
[----:B----4-:R-:W-:Y:S01]  /*b4f0*/  @P3 FFMA.FTZ R4, R2, R9, R7 ;  /* 0x0000000902043223 */ /* 0x010fe20000010007 */
[C---:B--2---:R-:W-:Y:S01]  /*b500*/  @!P2 IMAD R11, R131.reuse, R6, R138 ;  /* 0x00000006830ba224 */ /* 0x044fe200078e028a */
[----:B------:R-:W-:Y:S01]  /*b510*/  SHF.R.U32.HI R3, RZ, 0x2, R0 ;  /* 0x00000002ff037819 */ /* 0x000fe20000011600 */
[-C--:B------:R-:W-:Y:S02]  /*b520*/  @!P0 IMAD R130, R131, R12.reuse, RZ ;  /* 0x0000000c83828224 */ /* 0x080fe400078e02ff */
[----:B------:R-:W-:Y:S02]  /*b530*/  @!P2 IMAD R11, R11, R12, RZ ;  /* 0x0000000c0b0ba224 */ /* 0x000fe400078e02ff */
[----:B-----5:R-:W-:Y:S01]  /*b540*/  @P2 IMAD R11, R138, R13, R130 ;  /* 0x0000000d8a0b2224 */ /* 0x020fe200078e0282 */
[----:B-1----:R-:W-:Y:S06]  /*b550*/  @P5 BRA `(.L_x_4404) ;  /* 0x0000000000385947 */ /* 0x002fec0003800000 */
        /* <DEDUP_REMOVED lines=14> */
.L_x_4404:
[----:B------:R-:W-:Y:S05]  /*b640*/  BSYNC.RECONVERGENT B0 ;  /* 0x0000000000007941 */ /* 0x000fea0003800200 */
.L_x_4403:
[----:B------:R-:W-:Y:S01]  /*b650*/  MOV R135, RZ ;  /* 0x000000ff00877202 */ /* 0x000fe20000000f00 */
[----:B------:R2:W4:Y:S01]  /*b660*/  LDS.128 R12, [R133] ;  /* 0x00000000850c7984 */ /* 0x0005220000000c00 */
[----:B------:R-:W-:Y:S01]  /*b670*/  @P1 MOV R18, R16 ;  /* 0x0000001000121202 */ /* 0x000fe20000000f00 */
[----:B------:R-:W5:Y:S01]  /*b680*/  LDCU.64 UR4, c[0x0][0x410] ;  /* 0x00008200ff0477ac */ /* 0x000f620008000a00 */
[----:B------:R-:W-:Y:S01]  /*b690*/  ISETP.GE.AND P1, PT, R3, R118, PT ;  /* 0x000000760300720c */ /* 0x000fe20003f26270 */
[C---:B-1----:R-:W-:Y:S01]  /*b6a0*/  IMAD.WIDE.U32 R6, R132.reuse, UR6, R134 ;  /* 0x0000000684067c25 */ /* 0x042fe2000f8e0086 */
[----:B------:R2:W1:Y:S01]  /*b6b0*/  LDS.128 R8, [R133+0x1000] ;  /* 0x0010000085087984 */ /* 0x0004620000000c00 */
        /* <DEDUP_REMOVED lines=23> */
.L_x_4406:
[----:B------:R-:W-:Y:S05]  /*b830*/  BSYNC.RECONVERGENT B0 ;  /* 0x0000000000007941 */ /* 0x000fea0003800200 */
.L_x_4405:
        /* <DEDUP_REMOVED lines=23> */
.L_x_4407:
        /* <DEDUP_REMOVED lines=13> */
.L_x_5543:


//--------------------- .text._ZN5flash24flash_fwd_splitkv_kernelI23Flash_fwd_kernel_traitsILi96ELi64ELi64ELi4ELb0ELb0EN7cutlass6half_tE19Flash_kernel_traitsILi96ELi64ELi64ELi4ES3_EELb1ELb0ELb0ELb0ELb1ELb0ELb0ELb1EEEvNS_16Flash_fwd_paramsE --------------------------
	.section	.text._ZN5flash24flash_fwd_splitkv_kernelI23Flash_fwd_kernel_traitsILi96ELi64ELi64ELi4ELb0ELb0EN7cutlass6half_tE19Flash_kernel_traitsILi96ELi64ELi64ELi4ES3_EELb1ELb0ELb0ELb0ELb1ELb0ELb0ELb1EEEvNS_16Flash_fwd_paramsE,"ax",@progbits
	.align	128
        .global         _ZN5flash24flash_fwd_splitkv_kernelI23Flash_fwd_kernel_traitsILi96ELi64ELi64ELi4ELb0ELb0EN7cutlass6half_tE19Flash_kernel_traitsILi96ELi64ELi64ELi4ES3_EELb1ELb0ELb0ELb0ELb1ELb0ELb0ELb1EEEvNS_16Flash_fwd_paramsE
        .type           _ZN5flash24flash_fwd_splitkv_kernelI23Flash_fwd_kernel_traitsILi96ELi64ELi64ELi4ELb0ELb0EN7cutlass6half_tE19Flash_kernel_traitsILi96ELi64ELi64ELi4ES3_EELb1ELb0ELb0ELb0ELb1ELb0ELb0ELb1EEEvNS_16Flash_fwd_paramsE,@function
        .size           _ZN5flash24flash_fwd_splitkv_kernelI23Flash_fwd_kernel_traitsILi96ELi64ELi64ELi4ELb0ELb0EN7cutlass6half_tE19Flash_kernel_traitsILi96ELi64ELi64ELi4ES3_EELb1ELb0ELb0ELb0ELb1ELb0ELb0ELb1EEEvNS_16Flash_fwd_paramsE,(.L_x_5544 - _ZN5flash24flash_fwd_splitkv_kernelI23Flash_fwd_kernel_traitsILi96ELi64ELi64ELi4ELb0ELb0EN7cutlass6half_tE19Flash_kernel_traitsILi96ELi64ELi64ELi4ES3_EELb1ELb0ELb0ELb0ELb1ELb0ELb0ELb1EEEvNS_16Flash_fwd_paramsE)
        .other          _ZN5flash24flash_fwd_splitkv_kernelI23Flash_fwd_kernel_traitsILi96ELi64ELi64ELi4ELb0ELb0EN7cutlass6half_tE19Flash_kernel_traitsILi96ELi64ELi64ELi4ES3_EELb1ELb0ELb0ELb0ELb1ELb0ELb0ELb1EEEvNS_16Flash_fwd_paramsE,@"STO_CUDA_ENTRY STV_DEFAULT"
_ZN5flash24flash_fwd_splitkv_kernelI23Flash_fwd_kernel_traitsILi96ELi64ELi64ELi4ELb0ELb0EN7cutlass6half_tE19Flash_kernel_traitsILi96ELi64ELi64ELi4ES3_EELb1ELb0ELb0ELb0ELb1ELb0ELb0ELb1EEEvNS_16Flash_fwd_paramsE:
.text._ZN5flash24flash_fwd_splitkv_kernelI23Flash_fwd_kernel_traitsILi96ELi64ELi64ELi4ELb0ELb0EN7cutlass6half_tE19Flash_kernel_traitsILi96ELi64ELi64ELi4ES3_EELb1ELb0ELb0ELb0ELb1ELb0ELb0ELb1EEEvNS_16Flash_fwd_paramsE:
[----:B------:R-:W-:Y:S01]  /*0000*/  LDC R1, c[0x0][0x37c] ;  /* 0x0000df00ff017b82 */ /* 0x000fe20000000800 */
[----:B------:R-:W1:Y:S01]  /*0010*/  S2R R7, SR_CTAID.Y ;  /* 0x0000000000077919 */ /* 0x000e620000002600 */
[----:B------:R-:W2:Y:S06]  /*0020*/  LDCU.64 UR10, c[0x0][0x460] ;  /* 0x00008c00ff0a77ac */ /* 0x000eac0008000a00 */
[----:B------:R-:W1:Y:S01]  /*0030*/  LDC.64 R2, c[0x0][0x460] ;  /* 0x00011800ff027b82 */ /* 0x000e620000000a00 */
[----:B------:R-:W-:Y:S01]  /*0040*/  IMAD.MOV.U32 R116, RZ, RZ, -0x1 ;  /* 0xffffffffff747424 */ /* 0x000fe200078e00ff */
[----:B------:R-:W3:Y:S01]  /*0050*/  LDCU.64 UR4, c[0x0][0x478] ;  /* 0x00008f00ff0477ac */ /* 0x000ee20008000a00 */
[----:B------:R-:W4:Y:S01]  /*0060*/  LDCU.64 UR6, c[0x0][0x358] ;  /* 0x00006b00ff0677ac */ /* 0x000f220008000a00 */
[----:B------:R-:W4:Y:S01]  /*0070*/  LDCU.64 UR8, c[0x0][0x470] ;  /* 0x00008e00ff0877ac */ /* 0x000f220008000a00 */
[----:B--2---:R-:W-:-:S02]  /*0080*/  ISETP.NE.U32.AND P0, PT, RZ, UR10, PT ;  /* 0x0000000aff007c0c */ /* 0x004fc4000bf05070 */
[----:B------:R-:W-:Y:S02]  /*0090*/  ISETP.NE.U32.AND P3, PT, RZ, UR10, PT ;  /* 0x0000000aff007c0c */ /* 0x000fe4000bf65070 */
[----:B------:R-:W-:Y:S02]  /*00a0*/  ISETP.NE.AND.EX P0, PT, RZ, UR11, PT, P0 ;  /* 0x0000000bff007c0c */ /* 0x000fe4000bf05300 */
[----:B------:R-:W-:Y:S02]  /*00b0*/  ISETP.NE.AND.EX P3, PT, RZ, UR11, PT, P3 ;  /* 0x0000000bff007c0c */ /* 0x000fe4000bf65330 */
[----:B---3--:R-:W-:-:S04]  /*00c0*/  ISETP.NE.U32.AND P1, PT, RZ, UR4, PT ;  /* 0x00000004ff007c0c */ /* 0x008fc8000bf25070 */
[----:B------:R-:W-:Y:S01]  /*00d0*/  ISETP.NE.AND.EX P1, PT, RZ, UR5, PT, P1 ;  /* 0x00000005ff007c0c */ /* 0x000fe2000bf25310 */
[----:B-1----:R-:W-:-:S04]  /*00e0*/  IMAD.WIDE.U32 R4, R7, 0x4, R2 ;  /* 0x0000000407047825 */ /* 0x002fc800078e0002 */
[----:B------:R-:W-:Y:S01]  /*00f0*/  IMAD.SHL.U32 R89, R7, 0x4, RZ ;  /* 0x0000000407597824 */ /* 0x000fe200078e00ff */
[----:B----4-:R-:W2:Y:S04]  /*0100*/  @P0 LDG.E R116, desc[UR6][R4.64] ;  /* 0x0000000604740981 */ /* 0x010ea8000c1e1900 */
[----:B------:R1:W2:Y:S01]  /*0110*/  @P3 LDG.E R15, desc[UR6][R4.64+0x4] ;  /* 0x00000406040f3981 */ /* 0x0002a2000c1e1900 */
[----:B------:R-:W-:Y:S01]  /*0120*/  SHF.R.U32.HI R84, RZ, 0x1e, R7 ;  /* 0x0000001eff547819 */ /* 0x000fe20000011607 */
[----:B------:R-:W-:Y:S01]  /*0130*/  IMAD.MOV.U32 R0, RZ, RZ, RZ ;  /* 0x000000ffff007224 */ /* 0x000fe200078e00ff */
[C---:B------:R-:W-:Y:S01]  /*0140*/  @P1 IADD3 R2, P0, PT, R89.reuse, UR4, RZ ;  /* 0x0000000459021c10 */ /* 0x040fe2000ff1e0ff */
[----:B------:R-:W3:Y:S01]  /*0150*/  LDCU.U8 UR4, c[0x0][0x532] ;  /* 0x0000a640ff0477ac */ /* 0x000ee20008000000 */
[----:B------:R-:W-:-:S02]  /*0160*/  IADD3 R18, P4, PT, R89, UR8, RZ ;  /* 0x0000000859127c10 */ /* 0x000fc4000ff9e0ff */
        /* <DEDUP_REMOVED lines=28> */
.L_x_4408:
[----:B------:R-:W-:Y:S01]  /*0330*/  @!P1 ISETP.NE.U32.AND P0, PT, R2, RZ, PT ;  /* 0x000000ff0200920c */ /* 0x000fe20003f05070 */
[----:B------:R-:W-:-:S12]  /*0340*/  @!P3 EXIT ;  /* 0x000000000000b94d */ /* 0x000fd80003800000 */
[----:B------:R-:W2:Y:S01]  /*0350*/  LDC R2, c[0x0][0x508] ;  /* 0x00014200ff027b82 */ /* 0x000ea20000000800 */
[----:B------:R-:W-:Y:S01]  /*0360*/  @!P1 ISETP.NE.AND.EX P0, PT, R3, RZ, PT, P0 ;  /* 0x000000ff0300920c */ /* 0x000fe20003f05300 */
[----:B------:R-:W3:Y:S01]  /*0370*/  LDCU UR5, c[0x0][0x438] ;  /* 0x00008700ff0577ac */ /* 0x000ee20008000800 */
[--C-:B-----5:R-:W-:Y:S01]  /*0380*/  IMAD.IADD R81, R81, 0x1, -R0.reuse ;  /* 0x0000000151517824 */ /* 0x120fe200078e0a00 */
[----:B------:R-:W4:Y:S01]  /*0390*/  S2R R10, SR_CTAID.Z ;  /* 0x00000000000a7919 */ /* 0x000f220000002700 */
[----:B------:R-:W-:Y:S01]  /*03a0*/  @!P1 SEL R6, R6, RZ, P0 ;  /* 0x000000ff06069207 */ /* 0x000fe20000000000 */
[----:B------:R-:W-:Y:S01]  /*03b0*/  @P1 IMAD.IADD R80, R11, 0x1, -R0 ;  /* 0x000000010b501824 */ /* 0x000fe200078e0a00 */
[----:B------:R-:W1:Y:S03]  /*03c0*/  S2R R76, SR_TID.X ;  /* 0x00000000004c7919 */ /* 0x000e660000002100 */
[----:B------:R-:W-:-:S04]  /*03d0*/  @!P1 IMAD.IADD R80, R81, 0x1, R6 ;  /* 0x0000000151509824 */ /* 0x000fc800078e0206 */
[----:B------:R-:W-:-:S05]  /*03e0*/  VIADD R5, R80, 0x3f ;  /* 0x0000003f50057836 */ /* 0x000fca0000000000 */
[----:B------:R-:W-:Y:S01]  /*03f0*/  IADD3 R3, PT, PT, R5, R78, -R117 ;  /* 0x0000004e05037210 */ /* 0x000fe20007ffe875 */
[----:B---3--:R-:W-:Y:S01]  /*0400*/  UIADD3 UR5, UPT, UPT, UR5, 0x3f, URZ ;  /* 0x0000003f05057890 */ /* 0x008fe2000fffe0ff */
[----:B------:R-:W-:Y:S02]  /*0410*/  SHF.R.S32.HI R4, RZ, 0x1f, R5 ;  /* 0x0000001fff047819 */ /* 0x000fe40000011405 */
[----:B--2---:R-:W-:Y:S01]  /*0420*/  IADD3 R3, PT, PT, R3, 0x40, R2 ;  /* 0x0000004003037810 */ /* 0x004fe20007ffe002 */
[----:B------:R-:W-:Y:S01]  /*0430*/  USHF.R.S32.HI UR4, URZ, 0x1f, UR5 ;  /* 0x0000001fff047899 */ /* 0x000fe20008011405 */
[----:B------:R-:W-:Y:S01]  /*0440*/  LEA.HI R4, R4, R5, RZ, 0x6 ;  /* 0x0000000504047211 */ /* 0x000fe200078f30ff */
[----:B------:R-:W-:Y:S01]  /*0450*/  IMAD.MOV.U32 R5, RZ, RZ, R7 ;  /* 0x000000ffff057224 */ /* 0x000fe200078e0007 */
        /* <DEDUP_REMOVED lines=15> */
[----:B------:R-:W-:Y:S01]  /*0550*/  LOP3.LUT R6, R0, 0x18, RZ, 0xc0, !PT ;  /* 0x0000001800067812 */ /* 0x000fe200078ec0ff */
[----:B------:R-:W3:Y:S01]  /*0560*/  LDCU.64 UR4, c[0x0][0x410] ;  /* 0x00008200ff0477ac */ /* 0x000ee20008000a00 */
[----:B------:R-:W-:Y:S01]  /*0570*/  IADD3 R117, PT, PT, -R78, R117, RZ ;  /* 0x000000754e757210 */ /* 0x000fe20007ffe1ff */
[----:B------:R-:W4:Y:S04]  /*0580*/  LDCU UR8, c[0x0][0x434] ;  /* 0x00008680ff0877ac */ /* 0x000f280008000800 */
[----:B------:R-:W5:Y:S01]  /*0590*/  @!P0 LDC.64 R8, c[0x0][0x400] ;  /* 0x00010000ff088b82 */ /* 0x000f620000000a00 */
[----:B--2---:R-:W-:-:S02]  /*05a0*/  IMAD R5, R5, UR9, R10 ;  /* 0x0000000905057c24 */ /* 0x004fc4000f8e020a */
[----:B-1----:R-:W-:-:S04]  /*05b0*/  @P0 IMAD.WIDE.U32 R14, R116, R2, RZ ;  /* 0x00000002740e0225 */ /* 0x002fc800078e00ff */
[----:B----4-:R-:W-:Y:S02]  /*05c0*/  IMAD R5, R5, UR8, R78 ;  /* 0x0000000805057c24 */ /* 0x010fe4000f8e024e */
[C---:B-----5:R-:W-:Y:S01]  /*05d0*/  @!P0 IMAD.WIDE.U32 R12, R7.reuse, R8, RZ ;  /* 0x00000008070c8225 */ /* 0x060fe200078e00ff */
[----:B------:R-:W-:Y:S02]  /*05e0*/  @P0 MOV R12, R14 ;  /* 0x0000000e000c0202 */ /* 0x000fe40000000f00 */
[----:B------:R-:W-:Y:S01]  /*05f0*/  IADD3 R8, PT, PT, R4, 0x20, RZ ;  /* 0x0000002004087810 */ /* 0x000fe20007ffe0ff */
[----:B------:R-:W-:Y:S01]  /*0600*/  @!P0 IMAD R9, R7, R9, R13 ;  /* 0x0000000907098224 */ /* 0x000fe200078e020d */
[----:B------:R-:W-:Y:S01]  /*0610*/  MOV R7, RZ ;  /* 0x000000ff00077202 */ /* 0x000fe20000000f00 */
[----:B------:R-:W-:Y:S01]  /*0620*/  @P0 IMAD R9, R116, R3, R15 ;  /* 0x0000000374090224 */ /* 0x000fe200078e020f */
[----:B------:R-:W-:Y:S01]  /*0630*/  ISETP.GE.AND P1, PT, R8, R117, PT ;  /* 0x000000750800720c */ /* 0x000fe20003f26270 */
[----:B------:R-:W-:-:S04]  /*0640*/  IMAD.WIDE.U32 R6, R78, R2, R6 ;  /* 0x000000024e067225 */ /* 0x000fc800078e0006 */
[----:B------:R-:W-:Y:S01]  /*0650*/  IMAD R0, R78, R3, R7 ;  /* 0x000000034e007224 */ /* 0x000fe200078e0207 */
[----:B------:R-:W-:-:S04]  /*0660*/  IADD3 R6, P0, PT, R12, R6, RZ ;  /* 0x000000060c067210 */ /* 0x000fc80007f1e0ff */
        /* <DEDUP_REMOVED lines=14> */
.L_x_4411:
[----:B------:R-:W-:Y:S05]  /*0750*/  BSYNC.RECONVERGENT B0 ;  /* 0x0000000000007941 */ /* 0x000fea0003800200 */
.L_x_4410:
        /* <DEDUP_REMOVED lines=15> */
.L_x_4413:
[----:B------:R-:W-:Y:S05]  /*0850*/  BSYNC.RECONVERGENT B0 ;  /* 0x0000000000007941 */ /* 0x000fea0003800200 */
.L_x_4412:
[----:B------:R-:W2:Y:S01]  /*0860*/  LDCU.64 UR4, c[0x0][0x420] ;  /* 0x00008400ff0477ac */ /* 0x000ea20008000a00 */
[----:B------:R-:W-:-:S04]  /*0870*/  LOP3.LUT P2, R76, R76, 0x3, RZ, 0xc0, !PT ;  /* 0x000000034c4c7812 */ /* 0x000fc8000784c0ff */
[----:B------:R-:W-:Y:S02]  /*0880*/  ISETP.GE.OR P2, PT, R4, R117, P2 ;  /* 0x000000750400720c */ /* 0x000fe40001746670 */
[C---:B------:R-:W-:Y:S02]  /*0890*/  IADD3 R4, P0, PT, R5.reuse, R4, RZ ;  /* 0x0000000405047210 */ /* 0x040fe40007f1e0ff */
[----:B------:R-:W-:Y:S02]  /*08a0*/  ISETP.NE.OR P1, PT, R76, RZ, P1 ;  /* 0x000000ff4c00720c */ /* 0x000fe40000f25670 */
        /* <DEDUP_REMOVED lines=9> */
.L_x_4409:
        /* <DEDUP_REMOVED lines=10> */
.L_x_4414:
[----:B------:R-:W-:Y:S05]  /*09e0*/  BRA.U !UP0, `(.L_x_4415) ;  /* 0x0000000508907547 */ /* 0x000fea000b800000 */
[----:B------:R-:W1:Y:S01]  /*09f0*/  LDC R9, c[0x0][0x4f0] ;  /* 0x00013c00ff097b82 */ /* 0x000e620000000800 */
[----:B------:R-:W-:Y:S01]  /*0a00*/  LEA R4, R88, 0xffffffc0, 0x6 ;  /* 0xffffffc058047811 */ /* 0x000fe200078e30ff */
[----:B------:R-:W2:Y:S03]  /*0a10*/  LDCU.64 UR4, c[0x0][0x4e8] ;  /* 0x00009d00ff0477ac */ /* 0x000ea60008000a00 */
[----:B------:R-:W-:Y:S01]  /*0a20*/  IABS R0, R4 ;  /* 0x0000000400007213 */ /* 0x000fe20000000000 */
[----:B------:R-:W3:Y:S01]  /*0a30*/  LDCU.64 UR10, c[0x0][0x3a0] ;  /* 0x00007400ff0a77ac */ /* 0x000ee20008000a00 */
[----:B------:R-:W4:Y:S01]  /*0a40*/  LDCU.64 UR8, c[0x0][0x3a8] ;  /* 0x00007500ff0877ac */ /* 0x000f220008000a00 */
        /* <DEDUP_REMOVED lines=9> */
[----:B-----5:R-:W-:-:S04]  /*0ae0*/  IMAD.HI.U32 R5, R15, R2, R14 ;  /* 0x000000020f057227 */ /* 0x020fc800078e000e */
[----:B------:R-:W-:Y:S02]  /*0af0*/  IMAD.MOV.U32 R2, RZ, RZ, R0 ;  /* 0x000000ffff027224 */ /* 0x000fe400078e0000 */
[----:B--2---:R-:W-:-:S04]  /*0b00*/  IMAD.WIDE.U32 R14, R7, UR4, RZ ;  /* 0x00000004070e7c25 */ /* 0x004fc8000f8e00ff */
        /* <DEDUP_REMOVED lines=19> */
[----:B------:R-:W-:-:S06]  /*0c40*/  IMAD.WIDE R20, R3, 0x4, R118 ;  /* 0x0000000403147825 */ /* 0x000fcc00078e0276 */
[----:B------:R-:W3:Y:S01]  /*0c50*/  LDG.E R20, desc[UR6][R20.64] ;  /* 0x0000000614147981 */ /* 0x000ee2000c1e1900 */
[----:B------:R-:W-:Y:S02]  /*0c60*/  IADD3 R3, PT, PT, -R3, RZ, RZ ;  /* 0x000000ff03037210 */ /* 0x000fe40007ffe1ff */
[----:B-1----:R-:W-:Y:S02]  /*0c70*/  MOV R86, UR4 ;  /* 0x0000000400567c02 */ /* 0x002fe40008000f00 */
[----:B------:R-:W-:Y:S01]  /*0c80*/  MOV R87, UR5 ;  /* 0x0000000500577c02 */ /* 0x000fe20008000f00 */
[----:B------:R-:W-:Y:S01]  /*0c90*/  IMAD R4, R9, R3, R4 ;  /* 0x0000000309047224 */ /* 0x000fe200078e0204 */
[-C--:B--2---:R-:W-:Y:S02]  /*0ca0*/  IABS R6, R5.reuse ;  /* 0x0000000500067213 */ /* 0x084fe40000000000 */
[----:B------:R-:W-:Y:S02]  /*0cb0*/  LOP3.LUT R3, R10, R5, RZ, 0x3c, !PT ;  /* 0x000000050a037212 */ /* 0x000fe400078e3cff */
        /* <DEDUP_REMOVED lines=11> */
[----:B------:R-:W-:-:S05]  /*0d70*/  IMAD R11, R6, R11, R0 ;  /* 0x0000000b060b7224 */ /* 0x000fca00078e0200 */
[----:B------:R-:W-:-:S13]  /*0d80*/  ISETP.GT.U32.AND P0, PT, R6, R11, PT ;  /* 0x0000000b0600720c */ /* 0x000fda0003f04070 */
[-C--:B------:R-:W-:Y:S01]  /*0d90*/  @!P0 IADD3 R11, PT, PT, R11, -R6.reuse, RZ ;  /* 0x800000060b0b8210 */ /* 0x080fe20007ffe0ff */
[----:B------:R-:W-:Y:S01]  /*0da0*/  @!P0 VIADD R2, R2, 0x1 ;  /* 0x0000000102028836 */ /* 0x000fe20000000000 */
[----:B------:R-:W-:Y:S02]  /*0db0*/  ISETP.GE.AND P0, PT, R3, RZ, PT ;  /* 0x000000ff0300720c */ /* 0x000fe40003f06270 */
[----:B------:R-:W-:Y:S02]  /*0dc0*/  ISETP.GE.U32.AND P1, PT, R11, R6, PT ;  /* 0x000000060b00720c */ /* 0x000fe40003f26070 */
[----:B------:R-:W-:-:S11]  /*0dd0*/  SHF.R.S32.HI R3, RZ, 0x1f, R4 ;  /* 0x0000001fff037819 */ /* 0x000fd60000011404 */
[----:B------:R-:W-:Y:S02]  /*0de0*/  @P1 IADD3 R2, PT, PT, R2, 0x1, RZ ;  /* 0x0000000102021810 */ /* 0x000fe40007ffe0ff */
[----:B------:R-:W-:Y:S02]  /*0df0*/  ISETP.NE.AND P1, PT, R5, RZ, PT ;  /* 0x000000ff0500720c */ /* 0x000fe40003f25270 */
[----:B---3--:R-:W-:Y:S01]  /*0e00*/  SHF.R.S32.HI R0, RZ, 0x1f, R20 ;  /* 0x0000001fff007819 */ /* 0x008fe20000011414 */
[----:B------:R-:W-:-:S04]  /*0e10*/  IMAD.WIDE.U32 R14, R20, UR10, RZ ;  /* 0x0000000a140e7c25 */ /* 0x000fc8000f8e00ff */
[C---:B------:R-:W-:Y:S02]  /*0e20*/  IMAD R11, R0.reuse, UR10, RZ ;  /* 0x0000000a000b7c24 */ /* 0x040fe4000f8e02ff */
[----:B----4-:R-:W-:Y:S01]  /*0e30*/  IMAD R9, R0, UR8, RZ ;  /* 0x0000000800097c24 */ /* 0x010fe2000f8e02ff */
[----:B------:R-:W-:Y:S01]  /*0e40*/  LOP3.LUT R0, RZ, R5, RZ, 0x33, !PT ;  /* 0x00000005ff007212 */ /* 0x000fe200078e33ff */
[----:B------:R-:W-:Y:S02]  /*0e50*/  IMAD R16, R20, UR11, R11 ;  /* 0x0000000b14107c24 */ /* 0x000fe4000f8e020b */
[C---:B------:R-:W-:Y:S02]  /*0e60*/  IMAD R5, R3.reuse, R86, RZ ;  /* 0x0000005603057224 */ /* 0x040fe400078e02ff */
[----:B------:R-:W-:Y:S01]  /*0e70*/  IMAD R3, R3, UR12, RZ ;  /* 0x0000000c03037c24 */ /* 0x000fe2000f8e02ff */
[----:B------:R-:W-:Y:S01]  /*0e80*/  IADD3 R17, PT, PT, R15, R16, RZ ;  /* 0x000000100f117210 */ /* 0x000fe20007ffe0ff */
[----:B------:R-:W-:-:S02]  /*0e90*/  IMAD.MOV.U32 R16, RZ, RZ, R14 ;  /* 0x000000ffff107224 */ /* 0x000fc400078e000e */
[C---:B------:R-:W-:Y:S02]  /*0ea0*/  IMAD R14, R20.reuse, UR9, R9 ;  /* 0x00000009140e7c24 */ /* 0x040fe4000f8e0209 */
[----:B------:R-:W-:Y:S01]  /*0eb0*/  IMAD.WIDE.U32 R20, R20, UR8, RZ ;  /* 0x0000000814147c25 */ /* 0x000fe2000f8e00ff */
[----:B------:R-:W1:Y:S03]  /*0ec0*/  LDCU.128 UR8, c[0x0][0x3d0] ;  /* 0x00007a00ff0877ac */ /* 0x000e660008000c00 */
[----:B------:R-:W-:Y:S01]  /*0ed0*/  IMAD.MOV.U32 R9, RZ, RZ, R2 ;  /* 0x000000ffff097224 */ /* 0x000fe200078e0002 */
[----:B------:R-:W-:Y:S01]  /*0ee0*/  IADD3 R15, PT, PT, R21, R14, RZ ;  /* 0x0000000e150f7210 */ /* 0x000fe20007ffe0ff */
[----:B------:R-:W-:Y:S02]  /*0ef0*/  IMAD.MOV.U32 R14, RZ, RZ, R20 ;  /* 0x000000ffff0e7224 */ /* 0x000fe400078e0014 */
[C---:B------:R-:W-:Y:S01]  /*0f00*/  IMAD R5, R4.reuse, R87, R5 ;  /* 0x0000005704057224 */ /* 0x040fe200078e0205 */
[----:B------:R-:W-:Y:S01]  /*0f10*/  @!P0 IADD3 R9, PT, PT, -R9, RZ, RZ ;  /* 0x000000ff09098210 */ /* 0x000fe20007ffe1ff */
[----:B------:R-:W-:-:S03]  /*0f20*/  IMAD.WIDE.U32 R16, R4, R86, R16 ;  /* 0x0000005604107225 */ /* 0x000fc600078e0010 */
[----:B------:R-:W-:Y:S01]  /*0f30*/  SEL R6, R0, R9, !P1 ;  /* 0x0000000900067207 */ /* 0x000fe20004800000 */
[C---:B------:R-:W-:Y:S01]  /*0f40*/  IMAD R3, R4.reuse, UR13, R3 ;  /* 0x0000000d04037c24 */ /* 0x040fe2000f8e0203 */
[----:B------:R-:W-:Y:S01]  /*0f50*/  IADD3 R17, PT, PT, R17, R5, RZ ;  /* 0x0000000511117210 */ /* 0x000fe20007ffe0ff */
[----:B------:R-:W-:Y:S01]  /*0f60*/  IMAD.WIDE.U32 R14, R4, UR12, R14 ;  /* 0x0000000c040e7c25 */ /* 0x000fe2000f8e000e */
[----:B------:R-:W-:-:S03]  /*0f70*/  SHF.R.S32.HI R4, RZ, 0x1f, R6 ;  /* 0x0000001fff047819 */ /* 0x000fc60000011406 */
[----:B-1----:R-:W-:Y:S01]  /*0f80*/  IMAD.WIDE.U32 R16, R6, UR8, R16 ;  /* 0x0000000806107c25 */ /* 0x002fe2000f8e0010 */
[----:B------:R-:W-:-:S03]  /*0f90*/  IADD3 R15, PT, PT, R15, R3, RZ ;  /* 0x000000030f0f7210 */ /* 0x000fc60007ffe0ff */
[C---:B------:R-:W-:Y:S01]  /*0fa0*/  IMAD R5, R4.reuse, UR10, RZ ;  /* 0x0000000a04057c24 */ /* 0x040fe2000f8e02ff */
[----:B------:R-:W-:Y:S01]  /*0fb0*/  MOV R12, R16 ;  /* 0x00000010000c7202 */ /* 0x000fe20000000f00 */
[----:B------:R-:W-:Y:S02]  /*0fc0*/  IMAD R3, R4, UR8, RZ ;  /* 0x0000000804037c24 */ /* 0x000fe4000f8e02ff */
[C---:B------:R-:W-:Y:S02]  /*0fd0*/  IMAD R5, R6.reuse, UR11, R5 ;  /* 0x0000000b06057c24 */ /* 0x040fe4000f8e0205 */
[----:B------:R-:W-:-:S04]  /*0fe0*/  IMAD.WIDE.U32 R14, R6, UR10, R14 ;  /* 0x0000000a060e7c25 */ /* 0x000fc8000f8e000e */
[----:B------:R-:W-:Y:S01]  /*0ff0*/  IMAD R3, R6, UR9, R3 ;  /* 0x0000000906037c24 */ /* 0x000fe2000f8e0203 */
[----:B------:R-:W-:-:S03]  /*1000*/  IADD3 R11, PT, PT, R15, R5, RZ ;  /* 0x000000050f0b7210 */ /* 0x000fc60007ffe0ff */
[----:B------:R-:W-:Y:S01]  /*1010*/  IMAD.IADD R6, R17, 0x1, R3 ;  /* 0x0000000111067824 */ /* 0x000fe200078e0203 */
[----:B------:R-:W-:Y:S06]  /*1020*/  BRA `(.L_x_4416) ;  /* 0x0000000400647947 */ /* 0x000fec0003800000 */
.L_x_4415:
        /* <DEDUP_REMOVED lines=13> */
[----:B------:R-:W-:Y:S02]  /*1100*/  IADD3 R11, PT, PT, R15, R2, RZ ;  /* 0x000000020f0b7210 */ /* 0x000fe40007ffe0ff */
[----:B------:R-:W-:Y:S01]  /*1110*/  MOV R6, R14 ;  /* 0x0000000e00067202 */ /* 0x000fe20000000f00 */
[----:B------:R-:W-:Y:S05]  /*1120*/  BRA `(.L_x_4418) ;  /* 0x0000000000187947 */ /* 0x000fea0003800000 */
.L_x_4417:
[----:B------:R-:W2:Y:S01]  /*1130*/  LDC.64 R86, c[0x0][0x3b8] ;  /* 0x0000ee00ff567b82 */ /* 0x000ea20000000a00 */
[----:B-1----:R-:W-:-:S05]  /*1140*/  IADD3 R2, PT, PT, R0, R9, RZ ;  /* 0x0000000900027210 */ /* 0x002fca0007ffe0ff */
[C---:B--2---:R-:W-:Y:S02]  /*1150*/  IMAD R11, R2.reuse, R87, RZ ;  /* 0x00000057020b7224 */ /* 0x044fe400078e02ff */
[----:B------:R-:W-:-:S05]  /*1160*/  IMAD.WIDE.U32 R2, R2, R86, RZ ;  /* 0x0000005602027225 */ /* 0x000fca00078e00ff */
[----:B------:R-:W-:Y:S02]  /*1170*/  IADD3 R11, PT, PT, R3, R11, RZ ;  /* 0x0000000b030b7210 */ /* 0x000fe40007ffe0ff */
[----:B------:R-:W-:Y:S02]  /*1180*/  MOV R6, R2 ;  /* 0x0000000200067202 */ /* 0x000fe40000000f00 */
.L_x_4418:
        /* <DEDUP_REMOVED lines=14> */
.L_x_4419:
[----:B------:R-:W1:Y:S01]  /*1270*/  LDCU.64 UR12, c[0x0][0x3c0] ;  /* 0x00007800ff0c77ac */ /* 0x000e620008000a00 */
[----:B------:R-:W-:-:S05]  /*1280*/  IADD3 R0, PT, PT, R0, R9, RZ ;  /* 0x0000000900007210 */ /* 0x000fca0007ffe0ff */
[C---:B-1----:R-:W-:Y:S02]  /*1290*/  IMAD R15, R0.reuse, UR13, RZ ;  /* 0x0000000d000f7c24 */ /* 0x042fe4000f8e02ff */
[----:B------:R-:W-:-:S05]  /*12a0*/  IMAD.WIDE.U32 R2, R0, UR12, RZ ;  /* 0x0000000c00027c25 */ /* 0x000fca000f8e00ff */
[----:B------:R-:W-:Y:S02]  /*12b0*/  IADD3 R15, PT, PT, R3, R15, RZ ;  /* 0x0000000f030f7210 */ /* 0x000fe40007ffe0ff */
[----:B------:R-:W-:-:S07]  /*12c0*/  MOV R14, R2 ;  /* 0x00000002000e7202 */ /* 0x000fce0000000f00 */
.L_x_4420:
[----:B------:R-:W1:Y:S01]  /*12d0*/  LDC R21, c[0x0][0x3e8] ;  /* 0x0000fa00ff157b82 */ /* 0x000e620000000800 */
[----:B------:R-:W-:Y:S02]  /*12e0*/  MOV R4, RZ ;  /* 0x000000ff00047202 */ /* 0x000fe40000000f00 */
[----:B------:R-:W-:Y:S02]  /*12f0*/  CS2R R118, SRZ ;  /* 0x0000000000767805 */ /* 0x000fe4000001ff00 */
[----:B------:R-:W-:Y:S02]  /*1300*/  MOV R20, R6 ;  /* 0x0000000600147202 */ /* 0x000fe40000000f00 */
[----:B-1----:R-:W-:-:S04]  /*1310*/  IABS R0, R21 ;  /* 0x0000001500007213 */ /* 0x002fc80000000000 */
[----:B------:R-:W1:Y:S08]  /*1320*/  I2F.RP R8, R0 ;  /* 0x0000000000087306 */ /* 0x000e700000209400 */
[----:B-1---5:R-:W1:Y:S02]  /*1330*/  MUFU.RCP R5, R8 ;  /* 0x0000000800057308 */ /* 0x022e640000001000 */
        /* <DEDUP_REMOVED lines=19> */
[----:B------:R-:W-:Y:S01]  /*1470*/  LOP3.LUT R0, RZ, R21, RZ, 0x33, !PT ;  /* 0x00000015ff007212 */ /* 0x000fe200078e33ff */
[----:B------:R-:W-:-:S04]  /*1480*/  IMAD.WIDE.U32 R14, R3, UR12, R14 ;  /* 0x0000000c030e7c25 */ /* 0x000fc8000f8e000e */
[----:B------:R-:W-:Y:S01]  /*1490*/  @P1 VIADD R2, R2, 0x1 ;  /* 0x0000000102021836 */ /* 0x000fe20000000000 */
[----:B------:R-:W-:Y:S01]  /*14a0*/  ISETP.NE.AND P1, PT, R21, RZ, PT ;  /* 0x000000ff1500720c */ /* 0x000fe20003f25270 */
[----:B------:R-:W-:Y:S01]  /*14b0*/  IMAD R15, R3, UR13, R15 ;  /* 0x0000000d030f7c24 */ /* 0x000fe2000f8e020f */
[----:B------:R-:W-:Y:S02]  /*14c0*/  MOV R21, R11 ;  /* 0x0000000b00157202 */ /* 0x000fe40000000f00 */
[----:B------:R-:W-:-:S05]  /*14d0*/  MOV R17, R2 ;  /* 0x0000000200117202 */ /* 0x000fca0000000f00 */
        /* <DEDUP_REMOVED lines=14> */
.L_x_4416:
[----:B------:R-:W-:Y:S01]  /*15c0*/  IMAD.MOV.U32 R3, RZ, RZ, RZ ;  /* 0x000000ffff037224 */ /* 0x000fe200078e00ff */
[----:B------:R-:W1:Y:S01]  /*15d0*/  LDC.64 R110, c[0x0][0x3b0] ;  /* 0x0000ec00ff6e7b82 */ /* 0x000e620000000a00 */
[----:B------:R-:W-:Y:S01]  /*15e0*/  IMAD.SHL.U32 R93, R76, 0x8, RZ ;  /* 0x000000084c5d7824 */ /* 0x000fe200078e00ff */
[----:B------:R-:W2:Y:S03]  /*15f0*/  LDCU.64 UR10, c[0x0][0x390] ;  /* 0x00007200ff0a77ac */ /* 0x000ea60008000a00 */
[----:B------:R3:W5:Y:S01]  /*1600*/  @P2 LDG.E R3, desc[UR6][R18.64] ;  /* 0x0000000612032981 */ /* 0x000762000c1e1900 */
[----:B------:R-:W-:Y:S01]  /*1610*/  ISETP.NE.AND P2, PT, R116, -0x1, PT ;  /* 0xffffffff7400780c */ /* 0x000fe20003f45270 */
[----:B------:R-:W4:Y:S01]  /*1620*/  LDCU.64 UR8, c[0x0][0x3c8] ;  /* 0x00007900ff0877ac */ /* 0x000f220008000a00 */
[----:B------:R-:W-:Y:S01]  /*1630*/  LOP3.LUT R28, R93, 0x18, RZ, 0xc0, !PT ;  /* 0x000000185d1c7812 */ /* 0x000fe200078ec0ff */
[----:B------:R-:W2:Y:S01]  /*1640*/  LDC R92, c[0x0][0x450] ;  /* 0x00011400ff5c7b82 */ /* 0x000ea20000000800 */
[----:B------:R-:W-:Y:S01]  /*1650*/  SHF.R.U32.HI R108, RZ, 0x2, R76 ;  /* 0x00000002ff6c7819 */ /* 0x000fe2000001164c */
[----:B------:R-:W4:Y:S01]  /*1660*/  LDCU.64 UR4, c[0x0][0x388] ;  /* 0x00007100ff0477ac */ /* 0x000f220008000a00 */
[----:B------:R-:W-:Y:S01]  /*1670*/  MOV R109, RZ ;  /* 0x000000ff006d7202 */ /* 0x000fe20000000f00 */
[----:B------:R-:W-:Y:S01]  /*1680*/  IMAD.SHL.U32 R85, R88, 0x40, RZ ;  /* 0x0000004058557824 */ /* 0x000fe200078e00ff */
[----:B------:R-:W-:Y:S01]  /*1690*/  SHF.L.U32 R77, R76, 0x2, RZ ;  /* 0x000000024c4d7819 */ /* 0x000fe200000006ff */
[----:B------:R-:W-:-:S04]  /*16a0*/  IMAD.WIDE.U32 R8, R13, 0x40, R108 ;  /* 0x000000400d087825 */ /* 0x000fc800078e006c */
[----:B------:R-:W4:Y:S01]  /*16b0*/  @!P2 LDC.64 R4, c[0x0][0x398] ;  /* 0x0000e600ff04ab82 */ /* 0x000f220000000a00 */
[----:B-1----:R-:W-:-:S04]  /*16c0*/  IMAD R79, R9, R110, RZ ;  /* 0x0000006e094f7224 */ /* 0x002fc800078e02ff */
[----:B------:R-:W-:Y:S02]  /*16d0*/  IMAD R79, R8, R111, R79 ;  /* 0x0000006f084f7224 */ /* 0x000fe400078e024f */
[----:B---3--:R-:W-:Y:S01]  /*16e0*/  @P2 IMAD.WIDE.U32 R18, R116, R110, RZ ;  /* 0x0000006e74122225 */ /* 0x008fe200078e00ff */
[----:B--2---:R-:W-:-:S04]  /*16f0*/  LEA.HI R92, R92, R92, RZ, 0x1 ;  /* 0x0000005c5c5c7211 */ /* 0x004fc800078f08ff */
[----:B------:R-:W-:Y:S01]  /*1700*/  SHF.R.S32.HI R92, RZ, 0x1, R92 ;  /* 0x00000001ff5c7819 */ /* 0x000fe2000001145c */
[----:B----4-:R-:W-:-:S04]  /*1710*/  @!P2 IMAD.WIDE.U32 R16, R7, R4, RZ ;  /* 0x000000040710a225 */ /* 0x010fc800078e00ff */
[----:B------:R-:W-:Y:S01]  /*1720*/  @!P2 IMAD.MOV.U32 R4, RZ, RZ, R16 ;  /* 0x000000ffff04a224 */ /* 0x000fe200078e0010 */
[----:B------:R-:W-:Y:S01]  /*1730*/  IADD3 R16, P3, PT, R28, R14, RZ ;  /* 0x0000000e1c107210 */ /* 0x000fe20007f7e0ff */
[----:B------:R-:W-:Y:S01]  /*1740*/  @!P2 IMAD R5, R7, R5, R17 ;  /* 0x000000050705a224 */ /* 0x000fe200078e0211 */
[----:B------:R-:W-:Y:S01]  /*1750*/  @P2 MOV R4, R18 ;  /* 0x0000001200042202 */ /* 0x000fe20000000f00 */
[----:B------:R-:W-:Y:S01]  /*1760*/  @P2 IMAD R5, R116, R111, R19 ;  /* 0x0000006f74052224 */ /* 0x000fe200078e0213 */
[C---:B------:R-:W-:Y:S01]  /*1770*/  IADD3 R14, P4, PT, R28.reuse, R12, RZ ;  /* 0x0000000c1c0e7210 */ /* 0x040fe20007f9e0ff */
[----:B------:R-:W-:Y:S01]  /*1780*/  IMAD.X R17, RZ, RZ, R11, P3 ;  /* 0x000000ffff117224 */ /* 0x000fe200018e060b */
[----:B------:R-:W-:Y:S02]  /*1790*/  IADD3 R12, P2, PT, R28, R4, RZ ;  /* 0x000000041c0c7210 */ /* 0x000fe40007f5e0ff */
[----:B------:R-:W-:Y:S01]  /*17a0*/  SHF.R.S32.HI R4, RZ, 0x1f, R81 ;  /* 0x0000001fff047819 */ /* 0x000fe20000011451 */
[----:B------:R-:W-:-:S03]  /*17b0*/  IMAD.WIDE.U32 R16, R108, UR12, R16 ;  /* 0x0000000c6c107c25 */ /* 0x000fc6000f8e0010 */
[----:B------:R-:W-:Y:S01]  /*17c0*/  LEA.HI R95, R4, R81, RZ, 0x6 ;  /* 0x00000051045f7211 */ /* 0x000fe200078f30ff */
[----:B------:R-:W-:Y:S01]  /*17d0*/  IMAD R97, R108, UR13, R17 ;  /* 0x0000000d6c617c24 */ /* 0x000fe2000f8e0211 */
[C---:B------:R-:W-:Y:S01]  /*17e0*/  SHF.L.U32 R96, R16.reuse, 0x1, RZ ;  /* 0x0000000110607819 */ /* 0x040fe200000006ff */
[----:B------:R-:W-:Y:S01]  /*17f0*/  IMAD.X R13, RZ, RZ, R5, P2 ;  /* 0x000000ffff0d7224 */ /* 0x000fe200010e0605 */
[----:B------:R-:W-:Y:S01]  /*1800*/  SHF.R.S32.HI R95, RZ, 0x6, R95 ;  /* 0x00000006ff5f7819 */ /* 0x000fe2000001145f */
[----:B------:R-:W-:Y:S01]  /*1810*/  IMAD.X R15, RZ, RZ, R6, P4 ;  /* 0x000000ffff0f7224 */ /* 0x000fe200020e0606 */
[----:B------:R-:W-:Y:S01]  /*1820*/  SHF.L.U64.HI R97, R16, 0x1, R97 ;  /* 0x0000000110617819 */ /* 0x000fe20000010261 */
[----:B------:R-:W-:Y:S01]  /*1830*/  IMAD.WIDE.U32 R12, R10, UR8, R12 ;  /* 0x000000080a0c7c25 */ /* 0x000fe2000f8e000c */
[----:B------:R-:W-:Y:S02]  /*1840*/  IADD3 R96, P2, PT, R96, UR10, RZ ;  /* 0x0000000a60607c10 */ /* 0x000fe4000ff5e0ff */
[----:B------:R-:W-:Y:S01]  /*1850*/  LOP3.LUT R5, R77, 0xc, RZ, 0xc0, !PT ;  /* 0x0000000c4d057812 */ /* 0x000fe200078ec0ff */
[----:B------:R-:W-:Y:S01]  /*1860*/  IMAD.WIDE.U32 R14, R108, R86, R14 ;  /* 0x000000566c0e7225 */ /* 0x000fe200078e000e */
[----:B------:R-:W-:-:S02]  /*1870*/  IADD3.X R97, PT, PT, R97, UR11, RZ, P2, !PT ;  /* 0x0000000b61617c10 */ /* 0x000fc400097fe4ff */
[----:B------:R-:W-:Y:S01]  /*1880*/  ISETP.GE.AND P2, PT, R95, R88, PT ;  /* 0x000000585f00720c */ /* 0x000fe20003f46270 */
[----:B------:R-:W-:Y:S01]  /*1890*/  IMAD R113, R108, R87, R15 ;  /* 0x000000576c717224 */ /* 0x000fe200078e020f */
[----:B------:R-:W-:Y:S01]  /*18a0*/  MOV R114, R96 ;  /* 0x0000006000727202 */ /* 0x000fe20000000f00 */
[----:B------:R-:W-:Y:S02]  /*18b0*/  IMAD.SHL.U32 R112, R14, 0x2, RZ ;  /* 0x000000020e707824 */ /* 0x000fe400078e00ff */
[----:B------:R-:W-:Y:S01]  /*18c0*/  IMAD R11, R10, UR9, R13 ;  /* 0x000000090a0b7c24 */ /* 0x000fe2000f8e020d */
[----:B------:R-:W-:Y:S01]  /*18d0*/  SHF.L.U64.HI R113, R14, 0x1, R113 ;  /* 0x000000010e717819 */ /* 0x000fe20000010271 */
[----:B------:R-:W-:Y:S01]  /*18e0*/  IMAD.MOV.U32 R10, RZ, RZ, R12 ;  /* 0x000000ffff0a7224 */ /* 0x000fe200078e000c */
[----:B------:R-:W-:Y:S01]  /*18f0*/  IADD3 R112, P3, PT, R112, UR4, RZ ;  /* 0x0000000470707c10 */ /* 0x000fe2000ff7e0ff */
[----:B------:R-:W-:Y:S02]  /*1900*/  IMAD R91, R108, R92, R5 ;  /* 0x0000005c6c5b7224 */ /* 0x000fe400078e0205 */
[----:B------:R-:W-:Y:S01]  /*1910*/  IMAD.WIDE.U32 R110, R8, R110, R10 ;  /* 0x0000006e086e7225 */ /* 0x000fe200078e000a */
[----:B------:R-:W-:-:S02]  /*1920*/  IADD3.X R113, PT, PT, R113, UR5, RZ, P3, !PT ;  /* 0x0000000571717c10 */ /* 0x000fc40009ffe4ff */
[----:B------:R-:W-:Y:S01]  /*1930*/  IADD3 R90, PT, PT, R5, R91, RZ ;  /* 0x0000005b055a7210 */ /* 0x000fe20007ffe0ff */
[----:B------:R-:W-:Y:S01]  /*1940*/  IMAD.MOV.U32 R115, RZ, RZ, R97 ;  /* 0x000000ffff737224 */ /* 0x000fe200078e0061 */
[----:B------:R-:W-:Y:S02]  /*1950*/  SHF.R.S32.HI R83, RZ, 0x1f, R91 ;  /* 0x0000001fff537819 */ /* 0x000fe4000001145b */
[----:B------:R-:W-:Y:S02]  /*1960*/  SHF.R.S32.HI R82, RZ, 0x1f, R90 ;  /* 0x0000001fff527819 */ /* 0x000fe4000001145a */
[----:B------:R-:W-:Y:S01]  /*1970*/  IADD3 R79, PT, PT, R111, R79, RZ ;  /* 0x0000004f6f4f7210 */ /* 0x000fe20007ffe0ff */
[----:B------:R-:W-:Y:S06]  /*1980*/  @P2 BRA `(.L_x_4421) ;  /* 0x0000004400ac2947 */ /* 0x000fec0003800000 */
[----:B------:R-:W1:Y:S01]  /*1990*/  LDCU.128 UR20, c[0x0][0x4a0] ;  /* 0x00009400ff1477ac */ /* 0x000e620008000c00 */
[----:B------:R-:W-:Y:S01]  /*19a0*/  IMAD.MOV.U32 R29, RZ, RZ, RZ ;  /* 0x000000ffff1d7224 */ /* 0x000fe200078e00ff */
[----:B------:R-:W-:Y:S01]  /*19b0*/  IADD3 R104, PT, PT, R85, -0x40, RZ ;  /* 0xffffffc055687810 */ /* 0x000fe20007ffe0ff */
[----:B------:R-:W-:Y:S01]  /*19c0*/  @!P0 IMAD.MOV R2, RZ, RZ, -R2 ;  /* 0x000000ffff028224 */ /* 0x000fe200078e0a02 */
[----:B------:R-:W2:Y:S01]  /*19d0*/  LDCU.128 UR8, c[0x0][0x490] ;  /* 0x00009200ff0877ac */ /* 0x000ea20008000c00 */
[----:B------:R-:W-:Y:S01]  /*19e0*/  SHF.R.S32.HI R31, RZ, 0x1f, R81 ;  /* 0x0000001fff1f7819 */ /* 0x000fe20000011451 */
[C---:B------:R-:W-:Y:S01]  /*19f0*/  IMAD.IADD R105, R81.reuse, 0x1, -R85 ;  /* 0x0000000151697824 */ /* 0x040fe200078e0a55 */
[----:B------:R-:W-:Y:S01]  /*1a00*/  VIMNMX R95, PT, PT, RZ, R95, !PT ;  /* 0x0000005fff5f7248 */ /* 0x000fe20007fe0100 */
[----:B------:R-:W3:Y:S01]  /*1a10*/  LDCU.128 UR16, c[0x0][0x4b0] ;  /* 0x00009600ff1077ac */ /* 0x000ee20008000c00 */
[----:B------:R-:W-:Y:S01]  /*1a20*/  SEL R0, R0, R2, !P1 ;  /* 0x0000000200007207 */ /* 0x000fe20004800000 */
[----:B-----5:R-:W-:Y:S01]  /*1a30*/  IMAD.IADD R3, R104, 0x1, R3 ;  /* 0x0000000168037824 */ /* 0x020fe200078e0203 */
[----:B------:R-:W-:Y:S01]  /*1a40*/  IADD3 R2, P0, PT, -R81, R108, RZ ;  /* 0x0000006c51027210 */ /* 0x000fe20007f1e1ff */
[----:B------:R-:W4:Y:S01]  /*1a50*/  LDCU.128 UR12, c[0x0][0x4c0] ;  /* 0x00009800ff0c77ac */ /* 0x000f220008000c00 */
[C---:B------:R-:W-:Y:S01]  /*1a60*/  LOP3.LUT R26, R28.reuse, 0x20, RZ, 0xfc, !PT ;  /* 0x000000201c1a7812 */ /* 0x040fe200078efcff */
[----:B------:R-:W-:Y:S01]  /*1a70*/  IMAD R64, R3, R92, RZ ;  /* 0x0000005c03407224 */ /* 0x000fe200078e02ff */
[----:B------:R-:W-:Y:S01]  /*1a80*/  IADD3.X R31, PT, PT, RZ, ~R31, RZ, P0, !PT ;  /* 0x8000001fff1f7210 */ /* 0x000fe200007fe4ff */
[----:B------:R-:W4:Y:S01]  /*1a90*/  LDCU.64 UR4, c[0x0][0x488] ;  /* 0x00009100ff0477ac */ /* 0x000f220008000a00 */
[----:B------:R-:W-:Y:S01]  /*1aa0*/  LOP3.LUT R25, R28, 0x40, RZ, 0xfc, !PT ;  /* 0x000000401c197812 */ /* 0x000fe200078efcff */
[C---:B-1----:R-:W-:Y:S01]  /*1ab0*/  IMAD.WIDE.U32 R8, R7.reuse, UR20, R28 ;  /* 0x0000001407087c25 */ /* 0x042fe2000f8e001c */
[----:B------:R-:W-:Y:S01]  /*1ac0*/  SHF.R.S32.HI R65, RZ, 0x1f, R64 ;  /* 0x0000001fff417819 */ /* 0x000fe20000011440 */
[----:B------:R-:W-:Y:S01]  /*1ad0*/  UMOV UR20, URZ ;  /* 0x000000ff00147c82 */ /* 0x000fe20008000000 */
[C---:B------:R-:W-:Y:S01]  /*1ae0*/  IADD3 R98, P0, PT, R64.reuse, R90, RZ ;  /* 0x0000005a40627210 */ /* 0x040fe20007f1e0ff */
[----:B--2---:R-:W-:Y:S01]  /*1af0*/  IMAD.WIDE.U32 R4, R7, UR10, R28 ;  /* 0x0000000a07047c25 */ /* 0x004fe2000f8e001c */
[----:B------:R-:W-:Y:S01]  /*1b00*/  IADD3 R64, P1, PT, R64, R91, RZ ;  /* 0x0000005b40407210 */ /* 0x000fe20007f3e0ff */
[----:B------:R-:W-:Y:S01]  /*1b10*/  UIADD3 UR20, UP0, UPT, URZ, -UR20, URZ ;  /* 0x80000014ff147290 */ /* 0x000fe2000ff1e0ff */
[----:B------:R-:W-:Y:S01]  /*1b20*/  IADD3 R103, PT, PT, -R85, R80, RZ ;  /* 0x0000005055677210 */ /* 0x000fe20007ffe1ff */
[C---:B------:R-:W-:Y:S01]  /*1b30*/  IMAD R9, R7.reuse, UR21, R9 ;  /* 0x0000001507097c24 */ /* 0x040fe2000f8e0209 */
[----:B------:R-:W-:Y:S01]  /*1b40*/  IADD3 R94, PT, PT, R108, 0x20, RZ ;  /* 0x000000206c5e7810 */ /* 0x000fe20007ffe0ff */
[----:B------:R-:W-:Y:S01]  /*1b50*/  IMAD R5, R7, UR11, R5 ;  /* 0x0000000b07057c24 */ /* 0x000fe2000f8e0205 */
[----:B------:R-:W1:Y:S01]  /*1b60*/  LDCU.64 UR10, c[0x0][0x4d0] ;  /* 0x00009a00ff0a77ac */ /* 0x000e620008000a00 */
[----:B---3--:R-:W-:Y:S01]  /*1b70*/  IMAD.WIDE.U32 R10, R104, UR16, R8 ;  /* 0x00000010680a7c25 */ /* 0x008fe2000f8e0008 */
[----:B------:R-:W-:-:S03]  /*1b80*/  MOV R122, R112 ;  /* 0x00000070007a7202 */ /* 0x000fc60000000f00 */
[----:B------:R-:W-:Y:S01]  /*1b90*/  IMAD.WIDE.U32 R8, R104, UR22, R4 ;  /* 0x0000001668087c25 */ /* 0x000fe2000f8e0004 */
[----:B------:R-:W-:-:S03]  /*1ba0*/  SHF.R.S32.HI R5, RZ, 0x1f, R0 ;  /* 0x0000001fff057819 */ /* 0x000fc60000011400 */
[C---:B------:R-:W-:Y:S02]  /*1bb0*/  IMAD R11, R104.reuse, UR17, R11 ;  /* 0x00000011680b7c24 */ /* 0x040fe4000f8e020b */
[C---:B----4-:R-:W-:Y:S02]  /*1bc0*/  IMAD R7, R5.reuse, UR12, RZ ;  /* 0x0000000c05077c24 */ /* 0x050fe4000f8e02ff */
[----:B------:R-:W-:Y:S02]  /*1bd0*/  IMAD R9, R104, UR23, R9 ;  /* 0x0000001768097c24 */ /* 0x000fe4000f8e0209 */
[----:B------:R-:W-:Y:S02]  /*1be0*/  IMAD R5, R5, UR18, RZ ;  /* 0x0000001205057c24 */ /* 0x000fe4000f8e02ff */
[C---:B------:R-:W-:Y:S02]  /*1bf0*/  IMAD R4, R0.reuse, UR13, R7 ;  /* 0x0000000d00047c24 */ /* 0x040fe4000f8e0207 */
[C---:B------:R-:W-:Y:S01]  /*1c00*/  IMAD.WIDE.U32 R10, R0.reuse, UR12, R10 ;  /* 0x0000000c000a7c25 */ /* 0x040fe2000f8e000a */
[----:B------:R-:W2:Y:S03]  /*1c10*/  LDCU.64 UR12, c[0x0][0x3c0] ;  /* 0x00007800ff0c77ac */ /* 0x000ea60008000a00 */
[C---:B------:R-:W-:Y:S01]  /*1c20*/  IMAD R6, R0.reuse, UR19, R5 ;  /* 0x0000001300067c24 */ /* 0x040fe2000f8e0205 */
[----:B------:R-:W-:Y:S01]  /*1c30*/  USHF.L.U32 UR19, UR16, 0x6, URZ ;  /* 0x0000000610137899 */ /* 0x000fe200080006ff */
[----:B------:R-:W-:Y:S01]  /*1c40*/  IMAD.WIDE.U32 R8, R0, UR18, R8 ;  /* 0x0000001200087c25 */ /* 0x000fe2000f8e0008 */
[----:B------:R-:W3:Y:S03]  /*1c50*/  LDCU UR18, c[0x0][0x450] ;  /* 0x00008a00ff1277ac */ /* 0x000ee60008000800 */
[----:B------:R-:W-:Y:S01]  /*1c60*/  IMAD R121, R31, UR16, RZ ;  /* 0x000000101f797c24 */ /* 0x000fe2000f8e02ff */
[----:B------:R-:W-:Y:S01]  /*1c70*/  IADD3 R7, PT, PT, R9, R6, RZ ;  /* 0x0000000609077210 */ /* 0x000fe20007ffe0ff */
[----:B------:R-:W-:Y:S01]  /*1c80*/  IMAD.IADD R5, R11, 0x1, R4 ;  /* 0x000000010b057824 */ /* 0x000fe200078e0204 */
[----:B------:R-:W-:Y:S01]  /*1c90*/  MOV R6, R8 ;  /* 0x0000000800067202 */ /* 0x000fe20000000f00 */
[----:B------:R-:W-:Y:S01]  /*1ca0*/  IMAD.MOV.U32 R4, RZ, RZ, R10 ;  /* 0x000000ffff047224 */ /* 0x000fe200078e000a */
[----:B------:R-:W-:Y:S01]  /*1cb0*/  UIADD3.X UR19, UPT, UPT, URZ, ~UR19, URZ, UP0, !UPT ;  /* 0x80000013ff137290 */ /* 0x000fe200087fe4ff */
[C---:B------:R-:W-:Y:S01]  /*1cc0*/  IMAD.X R99, R65.reuse, 0x1, R82, P0 ;  /* 0x0000000141637824 */ /* 0x040fe200000e0652 */
[----:B------:R-:W-:Y:S01]  /*1cd0*/  IADD3.X R65, PT, PT, R65, R83, RZ, P1, !PT ;  /* 0x0000005341417210 */ /* 0x000fe20000ffe4ff */
[C---:B------:R-:W-:Y:S01]  /*1ce0*/  IMAD R121, R2.reuse, UR17, R121 ;  /* 0x0000001102797c24 */ /* 0x040fe2000f8e0279 */
[----:B------:R-:W4:Y:S01]  /*1cf0*/  LDCU.U8 UR17, c[0x0][0x533] ;  /* 0x0000a660ff1177ac */ /* 0x000f220008000000 */
[----:B------:R-:W-:Y:S01]  /*1d00*/  IMAD.WIDE.U32 R4, R2, UR16, R4 ;  /* 0x0000001002047c25 */ /* 0x000fe2000f8e0004 */
[----:B------:R-:W-:-:S02]  /*1d10*/  SHF.L.U64.HI R99, R98, 0x1, R99 ;  /* 0x0000000162637819 */ /* 0x000fc40000010263 */
[C---:B------:R-:W-:Y:S01]  /*1d20*/  SHF.L.U64.HI R65, R64.reuse, 0x1, R65 ;  /* 0x0000000140417819 */ /* 0x040fe20000010241 */
[----:B------:R-:W-:Y:S01]  /*1d30*/  IMAD R31, R31, UR22, RZ ;  /* 0x000000161f1f7c24 */ /* 0x000fe2000f8e02ff */
[----:B------:R-:W-:Y:S01]  /*1d40*/  SHF.L.U32 R64, R64, 0x1, RZ ;  /* 0x0000000140407819 */ /* 0x000fe200000006ff */
[----:B------:R-:W-:Y:S01]  /*1d50*/  IMAD.SHL.U32 R98, R98, 0x2, RZ ;  /* 0x0000000262627824 */ /* 0x000fe200078e00ff */
[----:B------:R-:W-:Y:S01]  /*1d60*/  LEA R120, P2, R4, UR8, 0x1 ;  /* 0x0000000804787c11 */ /* 0x000fe2000f8408ff */
[----:B------:R-:W-:Y:S01]  /*1d70*/  IMAD R31, R2, UR23, R31 ;  /* 0x00000017021f7c24 */ /* 0x000fe2000f8e021f */
[----:B------:R-:W-:Y:S01]  /*1d80*/  IADD3 R32, P0, PT, R64, UR14, RZ ;  /* 0x0000000e40207c10 */ /* 0x000fe2000ff1e0ff */
[----:B------:R-:W-:Y:S01]  /*1d90*/  IMAD.IADD R121, R5, 0x1, R121 ;  /* 0x0000000105797824 */ /* 0x000fe200078e0279 */
[----:B------:R-:W-:Y:S01]  /*1da0*/  IADD3 R100, P1, PT, R98, UR14, RZ ;  /* 0x0000000e62647c10 */ /* 0x000fe2000ff3e0ff */
[----:B------:R-:W-:Y:S01]  /*1db0*/  IMAD.WIDE.U32 R2, R2, UR22, R6 ;  /* 0x0000001602027c25 */ /* 0x000fe2000f8e0006 */
[----:B------:R-:W-:Y:S01]  /*1dc0*/  USHF.L.U32 UR16, UR22, 0x6, URZ ;  /* 0x0000000616107899 */ /* 0x000fe200080006ff */
[----:B------:R-:W-:-:S02]  /*1dd0*/  IADD3.X R33, PT, PT, R65, UR15, RZ, P0, !PT ;  /* 0x0000000f41217c10 */ /* 0x000fc400087fe4ff */
[----:B------:R-:W-:Y:S01]  /*1de0*/  LEA.HI.X R121, R4, UR9, R121, 0x1, P2 ;  /* 0x0000000904797c11 */ /* 0x000fe200090f0c79 */
[----:B------:R-:W-:Y:S01]  /*1df0*/  UIADD3.X UR16, UPT, UPT, URZ, ~UR16, URZ, UP0, !UPT ;  /* 0x80000010ff107290 */ /* 0x000fe200087fe4ff */
[----:B------:R-:W-:Y:S01]  /*1e00*/  IADD3 R31, PT, PT, R3, R31, RZ ;  /* 0x0000001f031f7210 */ /* 0x000fe20007ffe0ff */
[----:B------:R-:W-:Y:S01]  /*1e10*/  IMAD.MOV.U32 R102, RZ, RZ, R88 ;  /* 0x000000ffff667224 */ /* 0x000fe200078e0058 */
[----:B------:R-:W-:Y:S01]  /*1e20*/  LEA R30, P2, R2, UR4, 0x1 ;  /* 0x00000004021e7c11 */ /* 0x000fe2000f8408ff */
[----:B---3--:R-:W-:Y:S01]  /*1e30*/  IMAD.U32 R27, RZ, RZ, UR18 ;  /* 0x00000012ff1b7e24 */ /* 0x008fe2000f8e00ff */
[----:B------:R-:W-:Y:S01]  /*1e40*/  IADD3.X R101, PT, PT, R99, UR15, RZ, P1, !PT ;  /* 0x0000000f63657c10 */ /* 0x000fe20008ffe4ff */
[----:B------:R-:W-:Y:S01]  /*1e50*/  IMAD.MOV.U32 R123, RZ, RZ, R113 ;  /* 0x000000ffff7b7224 */ /* 0x000fe200078e0071 */
[----:B-1----:R-:W-:Y:S01]  /*1e60*/  IADD3 R98, P1, PT, R98, UR10, RZ ;  /* 0x0000000a62627c10 */ /* 0x002fe2000ff3e0ff */
[----:B------:R-:W1:Y:S01]  /*1e70*/  LDCU.64 UR14, c[0x0][0x4e0] ;  /* 0x00009c00ff0e77ac */ /* 0x000e620008000a00 */
[----:B------:R-:W-:-:S02]  /*1e80*/  IADD3 R64, P0, PT, R64, UR10, RZ ;  /* 0x0000000a40407c10 */ /* 0x000fc4000ff1e0ff */
[----:B------:R-:W-:Y:S01]  /*1e90*/  LEA.HI.X R31, R2, UR5, R31, 0x1, P2 ;  /* 0x00000005021f7c11 */ /* 0x000fe200090f0c1f */
[----:B------:R-:W-:Y:S01]  /*1ea0*/  USHF.R.S64 UR5, UR20, 0x1f, UR19 ;  /* 0x0000001f14057899 */ /* 0x000fe20008001013 */
[----:B------:R-:W-:Y:S01]  /*1eb0*/  IADD3.X R99, PT, PT, R99, UR11, RZ, P1, !PT ;  /* 0x0000000b63637c10 */ /* 0x000fe20008ffe4ff */
[----:B------:R-:W-:Y:S01]  /*1ec0*/  USHF.R.S64 UR20, UR20, 0x1f, UR16 ;  /* 0x0000001f14147899 */ /* 0x000fe20008001010 */
[----:B------:R-:W-:Y:S01]  /*1ed0*/  IADD3.X R65, PT, PT, R65, UR11, RZ, P0, !PT ;  /* 0x0000000b41417c10 */ /* 0x000fe200087fe4ff */
[----:B------:R-:W3:Y:S01]  /*1ee0*/  LDCU.128 UR8, c[0x0][0x3a0] ;  /* 0x00007400ff0877ac */ /* 0x000ee20008000c00 */
[----:B------:R-:W-:Y:S02]  /*1ef0*/  USHF.R.S32.HI UR4, URZ, 0x1f, UR19 ;  /* 0x0000001fff047899 */ /* 0x000fe40008011413 */
[----:B------:R-:W-:Y:S02]  /*1f00*/  USHF.R.S32.HI UR16, URZ, 0x1f, UR16 ;  /* 0x0000001fff107899 */ /* 0x000fe40008011410 */
[----:B--2-4-:R-:W-:-:S11]  /*1f10*/  UISETP.NE.AND UP0, UPT, UR17, URZ, UPT ;  /* 0x000000ff1100728c */ /* 0x014fd6000bf05270 */
.L_x_4435:
[----:B------:R-:W-:Y:S01]  /*1f20*/  VIADD R103, R103, 0x40 ;  /* 0x0000004067677836 */ /* 0x000fe20000000000 */
[----:B------:R-:W2:Y:S01]  /*1f30*/  LDC.64 R86, c[0x0][0x3b8] ;  /* 0x0000ee00ff567b82 */ /* 0x000ea20000000a00 */
[----:B------:R-:W-:Y:S01]  /*1f40*/  VIADD R105, R105, 0x40 ;  /* 0x0000004069697836 */ /* 0x000fe20000000000 */
[----:B------:R-:W-:Y:S01]  /*1f50*/  BSSY.RECONVERGENT B1, `(.L_x_4422) ;  /* 0x00003ad000017945 */ /* 0x000fe20003800200 */
[----:B------:R-:W-:Y:S01]  /*1f60*/  VIADD R102, R102, 0xffffffff ;  /* 0xffffffff66667836 */ /* 0x000fe20000000000 */
[-C--:B------:R-:W-:Y:S01]  /*1f70*/  ISETP.GE.AND P0, PT, R108, R103.reuse, PT ;  /* 0x000000676c00720c */ /* 0x080fe20003f06270 */
[----:B------:R-:W-:Y:S01]  /*1f80*/  IMAD.MOV.U32 R106, RZ, RZ, R104 ;  /* 0x000000ffff6a7224 */ /* 0x000fe200078e0068 */
[----:B------:R-:W-:Y:S02]  /*1f90*/  ISETP.GE.AND P4, PT, R94, R103, PT ;  /* 0x000000675e00720c */ /* 0x000fe40003f86270 */
[-C--:B------:R-:W-:Y:S02]  /*1fa0*/  ISETP.GE.AND P0, PT, R108, R105.reuse, !P0 ;  /* 0x000000696c00720c */ /* 0x080fe40004706270 */
[----:B------:R-:W-:Y:S02]  /*1fb0*/  ISETP.GE.AND P4, PT, R94, R105, !P4 ;  /* 0x000000695e00720c */ /* 0x000fe40006786270 */
[----:B------:R-:W-:Y:S09]  /*1fc0*/  ISETP.GT.AND P3, PT, R102, R95, PT ;  /* 0x0000005f6600720c */ /* 0x000ff20003f64270 */
[----:B------:R-:W4:Y:S02]  /*1fd0*/  @P0 LDG.E.128 R16, desc[UR6][R120.64] ;  /* 0x0000000678100981 */ /* 0x000f24000c1e1d00 */
[----:B------:R-:W5:Y:S02]  /*1fe0*/  @P4 LDC.64 R2, c[0x0][0x4b0] ;  /* 0x00012c00ff024b82 */ /* 0x000f640000000a00 */
[----:B----4-:R4:W-:Y:S01]  /*1ff0*/  @P0 STG.E.128 desc[UR6][R96.64], R16 ;  /* 0x0000001060000986 */ /* 0x0109e2000c101d06 */
[----:B-----5:R-:W-:Y:S01]  /*2000*/  @P4 LEA R22, P1, R2, R120, 0x6 ;  /* 0x0000007802164211 */ /* 0x020fe200078230ff */
[C---:B--2---:R-:W-:Y:S01]  /*2010*/  IMAD.SHL.U32 R49, R86.reuse, 0x20, RZ ;  /* 0x0000002056317824 */ /* 0x044fe200078e00ff */
[----:B------:R-:W-:Y:S01]  /*2020*/  SHF.L.U64.HI R47, R86, 0x5, R87 ;  /* 0x00000005562f7819 */ /* 0x000fe20000010257 */
[----:B------:R-:W2:Y:S01]  /*2030*/  @P0 LDG.E.128 R4, desc[UR6][R120.64+0x40] ;  /* 0x0000400678040981 */ /* 0x000ea2000c1e1d00 */
[----:B------:R-:W-:Y:S02]  /*2040*/  @P4 LEA.HI.X R23, R2, R121, R3, 0x6, P1 ;  /* 0x0000007902174211 */ /* 0x000fe400008f3403 */
[----:B------:R-:W5:Y:S02]  /*2050*/  @P4 LDC.64 R2, c[0x0][0x3c0] ;  /* 0x0000f000ff024b82 */ /* 0x000f640000000a00 */
[C---:B-----5:R-:W-:Y:S04]  /*2060*/  @P4 LEA R20, P1, R2.reuse, R96, 0x6 ;  /* 0x0000006002144211 */ /* 0x060fe800078230ff */
[----:B------:R-:W-:Y:S02]  /*2070*/  @P4 LEA.HI.X R21, R2, R97, R3, 0x6, P1 ;  /* 0x0000006102154211 */ /* 0x000fe400008f3403 */
[----:B------:R-:W-:Y:S01]  /*2080*/  ISETP.NE.AND P1, PT, R27, RZ, PT ;  /* 0x000000ff1b00720c */ /* 0x000fe20003f25270 */
[----:B--2---:R2:W-:Y:S04]  /*2090*/  @P0 STG.E.128 desc[UR6][R96.64+0x40], R4 ;  /* 0x0000400460000986 */ /* 0x0045e8000c101d06 */
[----:B------:R-:W5:Y:S04]  /*20a0*/  @P0 LDG.E.128 R12, desc[UR6][R120.64+0x80] ;  /* 0x00008006780c0981 */ /* 0x000f68000c1e1d00 */
[----:B-----5:R1:W-:Y:S04]  /*20b0*/  @P0 STG.E.128 desc[UR6][R96.64+0x80], R12 ;  /* 0x0000800c60000986 */ /* 0x0203e8000c101d06 */
[----:B------:R-:W5:Y:S04]  /*20c0*/  @P4 LDG.E.128 R8, desc[UR6][R22.64] ;  /* 0x0000000616084981 */ /* 0x000f68000c1e1d00 */
[----:B-----5:R1:W-:Y:S04]  /*20d0*/  @P4 STG.E.128 desc[UR6][R20.64], R8 ;  /* 0x0000000814004986 */ /* 0x0203e8000c101d06 */
[----:B----4-:R-:W4:Y:S04]  /*20e0*/  @P4 LDG.E.128 R16, desc[UR6][R22.64+0x40] ;  /* 0x0000400616104981 */ /* 0x010f28000c1e1d00 */
[----:B----4-:R4:W-:Y:S04]  /*20f0*/  @P4 STG.E.128 desc[UR6][R20.64+0x40], R16 ;  /* 0x0000401014004986 */ /* 0x0109e8000c101d06 */
[----:B--2---:R-:W2:Y:S04]  /*2100*/  @P4 LDG.E.128 R4, desc[UR6][R22.64+0x80] ;  /* 0x0000800616044981 */ /* 0x004ea8000c1e1d00 */
[----:B--2---:R4:W-:Y:S01]  /*2110*/  @P4 STG.E.128 desc[UR6][R20.64+0x80], R4 ;  /* 0x0000800414004986 */ /* 0x0049e2000c101d06 */
[----:B-1----:R-:W-:Y:S05]  /*2120*/  @P1 BRA `(.L_x_4423) ;  /* 0x0000000000501947 */ /* 0x002fea0003800000 */
[----:B------:R-:W2:Y:S01]  /*2130*/  @P0 LDG.E.128 R12, desc[UR6][R30.64] ;  /* 0x000000061e0c0981 */ /* 0x000ea2000c1e1d00 */
[----:B------:R-:W-:Y:S03]  /*2140*/  MOV R27, RZ ;  /* 0x000000ff001b7202 */ /* 0x000fe60000000f00 */
[----:B--2---:R1:W-:Y:S04]  /*2150*/  @P0 STG.E.128 desc[UR6][R122.64], R12 ;  /* 0x0000000c7a000986 */ /* 0x0043e8000c101d06 */
[----:B------:R-:W2:Y:S04]  /*2160*/  @P0 LDG.E.128 R8, desc[UR6][R30.64+0x40] ;  /* 0x000040061e080981 */ /* 0x000ea8000c1e1d00 */
[----:B--2---:R1:W-:Y:S04]  /*2170*/  @P0 STG.E.128 desc[UR6][R122.64+0x40], R8 ;  /* 0x000040087a000986 */ /* 0x0043e8000c101d06 */
[----:B----4-:R-:W2:Y:S04]  /*2180*/  @P0 LDG.E.128 R4, desc[UR6][R30.64+0x80] ;  /* 0x000080061e040981 */ /* 0x010ea8000c1e1d00 */
[----:B--2---:R1:W-:Y:S01]  /*2190*/  @P0 STG.E.128 desc[UR6][R122.64+0x80], R4 ;  /* 0x000080047a000986 */ /* 0x0043e2000c101d06 */
[----:B------:R-:W-:Y:S05]  /*21a0*/  @!P4 BRA `(.L_x_4424) ;  /* 0x00000038001cc947 */ /* 0x000fea0003800000 */
[----:B------:R-:W2:Y:S02]  /*21b0*/  LDC.64 R2, c[0x0][0x4a8] ;  /* 0x00012a00ff027b82 */ /* 0x000ea40000000a00 */
[C---:B--2---:R-:W-:Y:S04]  /*21c0*/  LEA R18, P0, R2.reuse, R30, 0x6 ;  /* 0x0000001e02127211 */ /* 0x044fe800078030ff */
[----:B------:R-:W-:Y:S02]  /*21d0*/  LEA.HI.X R19, R2, R31, R3, 0x6, P0 ;  /* 0x0000001f02137211 */ /* 0x000fe400000f3403 */
[C---:B------:R-:W-:Y:S03]  /*21e0*/  LEA R16, P0, R49.reuse, R122, 0x1 ;  /* 0x0000007a31107211 */ /* 0x040fe600078008ff */
[----:B-1----:R-:W2:Y:S01]  /*21f0*/  LDG.E.128 R4, desc[UR6][R18.64] ;  /* 0x0000000612047981 */ /* 0x002ea2000c1e1d00 */
[----:B------:R-:W-:Y:S05]  /*2200*/  LEA.HI.X R17, R49, R123, R47, 0x1, P0 ;  /* 0x0000007b31117211 */ /* 0x000fea00000f0c2f */
[----:B--2---:R2:W-:Y:S04]  /*2210*/  STG.E.128 desc[UR6][R16.64], R4 ;  /* 0x0000000410007986 */ /* 0x0045e8000c101d06 */
[----:B------:R-:W4:Y:S04]  /*2220*/  LDG.E.128 R12, desc[UR6][R18.64+0x40] ;  /* 0x00004006120c7981 */ /* 0x000f28000c1e1d00 */
[----:B----4-:R2:W-:Y:S04]  /*2230*/  STG.E.128 desc[UR6][R16.64+0x40], R12 ;  /* 0x0000400c10007986 */ /* 0x0105e8000c101d06 */
[----:B------:R-:W4:Y:S04]  /*2240*/  LDG.E.128 R8, desc[UR6][R18.64+0x80] ;  /* 0x0000800612087981 */ /* 0x000f28000c1e1d00 */
[----:B----4-:R2:W-:Y:S01]  /*2250*/  STG.E.128 desc[UR6][R16.64+0x80], R8 ;  /* 0x0000800810007986 */ /* 0x0105e2000c101d06 */
[----:B------:R-:W-:Y:S05]  /*2260*/  BRA `(.L_x_4424) ;  /* 0x0000003400ec7947 */ /* 0x000fea0003800000 */
.L_x_4423:
[----:B------:R-:W-:Y:S05]  /*2270*/  BRA.U !UP0, `(.L_x_4425) ;  /* 0x0000001508347547 */ /* 0x000fea000b800000 */
[----:B------:R-:W1:Y:S01]  /*2280*/  LDC R46, c[0x0][0x450] ;  /* 0x00011400ff2e7b82 */ /* 0x000e620000000800 */
[----:B------:R-:W-:Y:S04]  /*2290*/  BSSY.RECONVERGENT B0, `(.L_x_4426) ;  /* 0x0000095000007945 */ /* 0x000fe80003800200 */
[----:B------:R-:W-:Y:S05]  /*22a0*/  @!P0 BRA `(.L_x_4427) ;  /* 0x00000008004c8947 */ /* 0x000fea0003800000 */
[-C--:B------:R-:W-:Y:S01]  /*22b0*/  ISETP.GE.AND P0, PT, R28, R27.reuse, PT ;  /* 0x0000001b1c00720c */ /* 0x080fe20003f06270 */
[----:B----4-:R-:W2:Y:S01]  /*22c0*/  LDG.E.128 R16, desc[UR6][R30.64] ;  /* 0x000000061e107981 */ /* 0x010ea2000c1e1d00 */
[----:B------:R-:W-:Y:S11]  /*22d0*/  ISETP.GE.AND P1, PT, R26, R27, PT ;  /* 0x0000001b1a00720c */ /* 0x000ff60003f26270 */
[----:B------:R-:W4:Y:S06]  /*22e0*/  @!P0 LDG.E.64 R40, desc[UR6][R64.64] ;  /* 0x0000000640288981 */ /* 0x000f2c000c1e1b00 */
[----:B------:R-:W5:Y:S01]  /*22f0*/  @!P0 LDG.E.64 R14, desc[UR6][R32.64] ;  /* 0x00000006200e8981 */ /* 0x000f62000c1e1b00 */
[--C-:B----4-:R-:W-:Y:S01]  /*2300*/  @!P0 HADD2.F32 R37, -RZ, R40.reuse.H0_H0 ;  /* 0x20000028ff258230 */ /* 0x110fe20000004100 */
[----:B--2---:R-:W-:Y:S01]  /*2310*/  @!P0 MOV R23, R16 ;  /* 0x0000001000178202 */ /* 0x004fe20000000f00 */
[----:B------:R-:W-:Y:S01]  /*2320*/  @!P0 HADD2.F32 R38, -RZ, R41.H0_H0 ;  /* 0x20000029ff268230 */ /* 0x000fe20000004100 */
[----:B------:R-:W-:Y:S01]  /*2330*/  @!P0 MOV R20, R17 ;  /* 0x0000001100148202 */ /* 0x000fe20000000f00 */
[----:B------:R-:W-:Y:S02]  /*2340*/  @!P0 HADD2.F32 R39, -RZ, R40.H1_H1 ;  /* 0x30000028ff278230 */ /* 0x000fe40000004100 */
[--C-:B------:R-:W-:Y:S02]  /*2350*/  @!P0 HADD2.F32 R22, -RZ, R23.reuse.H1_H1 ;  /* 0x30000017ff168230 */ /* 0x100fe40000004100 */
[--C-:B-----5:R-:W-:Y:S02]  /*2360*/  @!P0 HADD2.F32 R21, -RZ, R14.reuse.H0_H0 ;  /* 0x2000000eff158230 */ /* 0x120fe40000004100 */
[----:B------:R-:W-:Y:S02]  /*2370*/  @!P0 HADD2.F32 R36, -RZ, R23.H0_H0 ;  /* 0x20000017ff248230 */ /* 0x000fe40000004100 */
[C---:B------:R-:W-:Y:S01]  /*2380*/  @!P0 FMUL.FTZ R43, R22.reuse, R37 ;  /* 0x00000025162b8220 */ /* 0x040fe20000410000 */
[----:B------:R-:W-:Y:S02]  /*2390*/  @!P0 HADD2.F32 R14, -RZ, R14.H1_H1 ;  /* 0x3000000eff0e8230 */ /* 0x000fe40000004100 */
[-C--:B------:R-:W-:Y:S01]  /*23a0*/  @!P0 FMUL.FTZ R0, R22, R21.reuse ;  /* 0x0000001516008220 */ /* 0x080fe20000410000 */
[----:B------:R-:W-:Y:S01]  /*23b0*/  @!P0 HADD2.F32 R23, -RZ, R20.H1_H1 ;  /* 0x30000014ff178230 */ /* 0x000fe20000004100 */
[----:B------:R-:W-:Y:S01]  /*23c0*/  @!P0 MOV R22, R18 ;  /* 0x0000001200168202 */ /* 0x000fe20000000f00 */
[--C-:B------:R-:W-:Y:S02]  /*23d0*/  @!P0 HADD2.F32 R13, -RZ, R15.reuse.H0_H0 ;  /* 0x2000000fff0d8230 */ /* 0x100fe40000004100 */
[----:B------:R-:W-:Y:S01]  /*23e0*/  @!P0 FFMA.FTZ R43, R36, R21, -R43 ;  /* 0x00000015242b8223 */ /* 0x000fe2000001082b */
[----:B------:R-:W-:Y:S01]  /*23f0*/  @!P0 HADD2.F32 R15, -RZ, R15.H1_H1 ;  /* 0x3000000fff0f8230 */ /* 0x000fe20000004100 */
[----:B------:R-:W-:Y:S01]  /*2400*/  @!P0 MOV R21, R19 ;  /* 0x0000001300158202 */ /* 0x000fe20000000f00 */
[----:B------:R-:W-:Y:S02]  /*2410*/  @!P0 HADD2.F32 R24, -RZ, R22.H1_H1 ;  /* 0x30000016ff188230 */ /* 0x000fe40000004100 */
[----:B------:R-:W-:Y:S01]  /*2420*/  @!P0 FFMA.FTZ R0, R37, R36, R0 ;  /* 0x0000002425008223 */ /* 0x000fe20000010000 */
[----:B------:R-:W-:Y:S02]  /*2430*/  @!P0 HADD2.F32 R37, -RZ, R20.H0_H0 ;  /* 0x20000014ff258230 */ /* 0x000fe40000004100 */
[C---:B------:R-:W-:Y:S01]  /*2440*/  @!P0 FMUL.FTZ R2, R23.reuse, R14 ;  /* 0x0000000e17028220 */ /* 0x040fe20000410000 */
[----:B------:R-:W-:Y:S02]  /*2450*/  @!P0 HADD2.F32 R41, -RZ, R41.H1_H1 ;  /* 0x30000029ff298230 */ /* 0x000fe40000004100 */
[----:B------:R-:W-:Y:S01]  /*2460*/  @!P0 FMUL.FTZ R45, R23, R39 ;  /* 0x00000027172d8220 */ /* 0x000fe20000410000 */
[--C-:B------:R-:W-:Y:S02]  /*2470*/  @!P0 HADD2.F32 R20, -RZ, R21.reuse.H1_H1 ;  /* 0x30000015ff148230 */ /* 0x100fe40000004100 */
[----:B------:R-:W-:Y:S01]  /*2480*/  @!P0 FMUL.FTZ R3, R24, R13 ;  /* 0x0000000d18038220 */ /* 0x000fe20000410000 */
[----:B------:R-:W-:Y:S01]  /*2490*/  @!P0 HADD2.F32 R36, -RZ, R22.H0_H0 ;  /* 0x20000016ff248230 */ /* 0x000fe20000004100 */
[----:B------:R-:W-:Y:S01]  /*24a0*/  @!P0 F2FP.F16.F32.PACK_AB R43, R0, R43 ;  /* 0x0000002b002b823e */ /* 0x000fe200000000ff */
[----:B------:R-:W-:Y:S02]  /*24b0*/  @!P0 HADD2.F32 R40, -RZ, R21.H0_H0 ;  /* 0x20000015ff288230 */ /* 0x000fe40000004100 */
        /* <DEDUP_REMOVED lines=22> */
[----:B--2---:R-:W-:Y:S02]  /*2620*/  @!P1 MOV R18, R22 ;  /* 0x0000001600129202 */ /* 0x004fe40000000f00 */
[----:B------:R-:W-:Y:S01]  /*2630*/  @!P1 MOV R17, R23 ;  /* 0x0000001700119202 */ /* 0x000fe20000000f00 */
[--C-:B------:R-:W-:Y:S01]  /*2640*/  @!P1 HADD2.F32 R35, -RZ, R34.reuse.H1_H1 ;  /* 0x30000022ff239230 */ /* 0x100fe20000004100 */
[----:B------:R-:W-:Y:S01]  /*2650*/  @!P1 MOV R16, R21 ;  /* 0x0000001500109202 */ /* 0x000fe20000000f00 */
[----:B------:R-:W-:Y:S02]  /*2660*/  @!P1 HADD2.F32 R37, -RZ, R34.H0_H0 ;  /* 0x20000022ff259230 */ /* 0x000fe40000004100 */
[--C-:B-----5:R-:W-:Y:S02]  /*2670*/  @!P1 HADD2.F32 R24, -RZ, R14.reuse.H0_H0 ;  /* 0x2000000eff189230 */ /* 0x120fe40000004100 */
[----:B------:R-:W-:Y:S02]  /*2680*/  @!P1 HADD2.F32 R14, -RZ, R14.H1_H1 ;  /* 0x3000000eff0e9230 */ /* 0x000fe40000004100 */
[----:B------:R-:W-:Y:S02]  /*2690*/  @!P1 HADD2.F32 R19, -RZ, R16.H1_H1 ;  /* 0x30000010ff139230 */ /* 0x000fe40000004100 */
[----:B------:R-:W-:Y:S01]  /*26a0*/  @!P1 FMUL.FTZ R5, R35, R24 ;  /* 0x0000001823059220 */ /* 0x000fe20000410000 */
[--C-:B---3--:R-:W-:Y:S02]  /*26b0*/  @!P1 HADD2.F32 R36, -RZ, R40.reuse.H0_H0 ;  /* 0x20000028ff249230 */ /* 0x108fe40000004100 */
[----:B------:R-:W-:Y:S02]  /*26c0*/  @!P1 HADD2.F32 R13, -RZ, R15.H0_H0 ;  /* 0x2000000fff0d9230 */ /* 0x000fe40000004100 */
[----:B------:R-:W-:Y:S01]  /*26d0*/  @!P1 FMUL.FTZ R6, R19, R14 ;  /* 0x0000000e13069220 */ /* 0x000fe20000410000 */
[----:B------:R-:W-:Y:S02]  /*26e0*/  @!P1 HADD2.F32 R38, -RZ, R41.H0_H0 ;  /* 0x20000029ff269230 */ /* 0x000fe40000004100 */
[----:B------:R-:W-:Y:S01]  /*26f0*/  @!P1 FMUL.FTZ R42, R35, R36 ;  /* 0x00000024232a9220 */ /* 0x000fe20000410000 */
[----:B------:R-:W-:Y:S02]  /*2700*/  @!P1 HADD2.F32 R15, -RZ, R15.H1_H1 ;  /* 0x3000000fff0f9230 */ /* 0x000fe40000004100 */
[----:B------:R-:W-:Y:S01]  /*2710*/  @!P1 FFMA.FTZ R5, R36, R37, R5 ;  /* 0x0000002524059223 */ /* 0x000fe20000010005 */
[----:B------:R-:W-:Y:S02]  /*2720*/  @!P1 HADD2.F32 R39, -RZ, R40.H1_H1 ;  /* 0x30000028ff279230 */ /* 0x000fe40000004100 */
[----:B------:R-:W-:Y:S01]  /*2730*/  @!P1 FFMA.FTZ R42, R37, R24, -R42 ;  /* 0x00000018252a9223 */ /* 0x000fe2000001082a */
[----:B------:R-:W-:Y:S02]  /*2740*/  @!P1 HADD2.F32 R37, -RZ, R16.H0_H0 ;  /* 0x20000010ff259230 */ /* 0x000fe40000004100 */
[--C-:B------:R-:W-:Y:S02]  /*2750*/  @!P1 HADD2.F32 R24, -RZ, R18.reuse.H1_H1 ;  /* 0x30000012ff189230 */ /* 0x100fe40000004100 */
[----:B------:R-:W-:Y:S01]  /*2760*/  @!P1 FMUL.FTZ R43, R19, R39 ;  /* 0x00000027132b9220 */ /* 0x000fe20000410000 */
[----:B------:R-:W-:Y:S01]  /*2770*/  @!P1 F2FP.F16.F32.PACK_AB R42, R5, R42 ;  /* 0x0000002a052a923e */ /* 0x000fe200000000ff */
[----:B------:R-:W-:Y:S02]  /*2780*/  @!P1 HADD2.F32 R41, -RZ, R41.H1_H1 ;  /* 0x30000029ff299230 */ /* 0x000fe40000004100 */
[----:B------:R-:W-:Y:S01]  /*2790*/  @!P1 FFMA.FTZ R6, R39, R37, R6 ;  /* 0x0000002527069223 */ /* 0x000fe20000010006 */
[--C-:B------:R-:W-:Y:S01]  /*27a0*/  @!P1 HADD2.F32 R16, -RZ, R17.reuse.H1_H1 ;  /* 0x30000011ff109230 */ /* 0x100fe20000004100 */
[----:B------:R-:W-:Y:S01]  /*27b0*/  @!P1 MOV R20, R42 ;  /* 0x0000002a00149202 */ /* 0x000fe20000000f00 */
[----:B------:R-:W-:Y:S02]  /*27c0*/  @!P1 HADD2.F32 R36, -RZ, R18.H0_H0 ;  /* 0x20000012ff249230 */ /* 0x000fe40000004100 */
[----:B------:R-:W-:Y:S01]  /*27d0*/  @!P1 FMUL.FTZ R7, R24, R13 ;  /* 0x0000000d18079220 */ /* 0x000fe20000410000 */
[----:B------:R-:W-:Y:S02]  /*27e0*/  @!P1 HADD2.F32 R40, -RZ, R17.H0_H0 ;  /* 0x20000011ff289230 */ /* 0x000fe40000004100 */
[C---:B------:R-:W-:Y:S01]  /*27f0*/  @!P1 FMUL.FTZ R45, R16.reuse, R41 ;  /* 0x00000029102d9220 */ /* 0x040fe20000410000 */
[-C--:B------:R-:W-:Y:S01]  /*2800*/  @!P1 FMUL.FTZ R8, R16, R15.reuse ;  /* 0x0000000f10089220 */ /* 0x080fe20000410000 */
[----:B------:R-:W-:Y:S01]  /*2810*/  @!P1 FMUL.FTZ R44, R24, R38 ;  /* 0x00000026182c9220 */ /* 0x000fe20000410000 */
        /* <DEDUP_REMOVED lines=26> */
[----:B------:R-:W-:Y:S02]  /*29c0*/  @!P0 HADD2.F32 R13, -RZ, R15.H0_H0 ;  /* 0x2000000fff0d8230 */ /* 0x000fe40000004100 */
[----:B------:R-:W-:Y:S01]  /*29d0*/  @!P0 FMUL.FTZ R10, R23, R14 ;  /* 0x0000000e170a8220 */ /* 0x000fe20000410000 */
[----:B------:R-:W-:Y:S02]  /*29e0*/  @!P0 HADD2.F32 R38, -RZ, R41.H0_H0 ;  /* 0x20000029ff268230 */ /* 0x000fe40000004100 */
[----:B------:R-:W-:Y:S01]  /*29f0*/  @!P0 FMUL.FTZ R42, R35, R36 ;  /* 0x00000024232a8220 */ /* 0x000fe20000410000 */
[----:B------:R-:W-:Y:S01]  /*2a00*/  @!P0 FFMA.FTZ R9, R36, R37, R9 ;  /* 0x0000002524098223 */ /* 0x000fe20000010009 */
[----:B------:R-:W-:Y:S02]  /*2a10*/  @!P0 HADD2.F32 R15, -RZ, R15.H1_H1 ;  /* 0x3000000fff0f8230 */ /* 0x000fe40000004100 */
[----:B------:R-:W-:Y:S01]  /*2a20*/  @!P0 FFMA.FTZ R42, R37, R24, -R42 ;  /* 0x00000018252a8223 */ /* 0x000fe2000001082a */
[----:B------:R-:W-:Y:S02]  /*2a30*/  @!P0 HADD2.F32 R37, -RZ, R20.H0_H0 ;  /* 0x20000014ff258230 */ /* 0x000fe40000004100 */
[----:B------:R-:W-:Y:S02]  /*2a40*/  @!P0 HADD2.F32 R24, -RZ, R22.H1_H1 ;  /* 0x30000016ff188230 */ /* 0x000fe40000004100 */
[----:B------:R-:W-:Y:S01]  /*2a50*/  @!P0 F2FP.F16.F32.PACK_AB R42, R9, R42 ;  /* 0x0000002a092a823e */ /* 0x000fe200000000ff */
[----:B------:R-:W-:Y:S02]  /*2a60*/  @!P0 HADD2.F32 R39, -RZ, R40.H1_H1 ;  /* 0x30000028ff278230 */ /* 0x000fe40000004100 */
[----:B------:R-:W-:Y:S01]  /*2a70*/  @!P0 HADD2.F32 R41, -RZ, R41.H1_H1 ;  /* 0x30000029ff298230 */ /* 0x000fe20000004100 */
[----:B------:R-:W-:Y:S01]  /*2a80*/  @!P0 MOV R16, R42 ;  /* 0x0000002a00108202 */ /* 0x000fe20000000f00 */
[--C-:B------:R-:W-:Y:S02]  /*2a90*/  @!P0 HADD2.F32 R20, -RZ, R21.reuse.H1_H1 ;  /* 0x30000015ff148230 */ /* 0x100fe40000004100 */
[C---:B------:R-:W-:Y:S01]  /*2aa0*/  @!P0 FMUL.FTZ R11, R24.reuse, R13 ;  /* 0x0000000d180b8220 */ /* 0x040fe20000410000 */
[----:B------:R-:W-:Y:S02]  /*2ab0*/  @!P0 HADD2.F32 R36, -RZ, R22.H0_H0 ;  /* 0x20000016ff248230 */ /* 0x000fe40000004100 */
[----:B------:R-:W-:Y:S01]  /*2ac0*/  @!P0 FMUL.FTZ R43, R23, R39 ;  /* 0x00000027172b8220 */ /* 0x000fe20000410000 */
[----:B------:R-:W-:Y:S02]  /*2ad0*/  @!P0 HADD2.F32 R40, -RZ, R21.H0_H0 ;  /* 0x20000015ff288230 */ /* 0x000fe40000004100 */
[----:B------:R-:W-:Y:S01]  /*2ae0*/  @!P0 FMUL.FTZ R44, R24, R38 ;  /* 0x00000026182c8220 */ /* 0x000fe20000410000 */
        /* <DEDUP_REMOVED lines=15> */
.L_x_4427:
[----:B---3--:R-:W-:Y:S05]  /*2be0*/  BSYNC.RECONVERGENT B0 ;  /* 0x0000000000007941 */ /* 0x008fea0003800200 */
.L_x_4426:
[----:B------:R-:W-:Y:S04]  /*2bf0*/  BSSY.RECONVERGENT B0, `(.L_x_4428) ;  /* 0x00000ae000007945 */ /* 0x000fe80003800200 */
[----:B------:R-:W-:Y:S05]  /*2c00*/  @!P4 BRA `(.L_x_4429) ;  /* 0x0000000800b0c947 */ /* 0x000fea0003800000 */
[----:B------:R-:W-:Y:S01]  /*2c10*/  ISETP.GE.AND P0, PT, R28, R27, PT ;  /* 0x0000001b1c00720c */ /* 0x000fe20003f06270 */
[----:B------:R-:W3:Y:S01]  /*2c20*/  LDC.64 R52, c[0x0][0x4a8] ;  /* 0x00012a00ff347b82 */ /* 0x000ee20000000a00 */
[----:B------:R-:W-:Y:S04]  /*2c30*/  SHF.L.U32 R51, R92, 0x5, RZ ;  /* 0x000000055c337819 */ /* 0x000fe800000006ff */
[----:B------:R-:W-:Y:S07]  /*2c40*/  SHF.R.S32.HI R48, RZ, 0x1f, R51 ;  /* 0x0000001fff307819 */ /* 0x000fee0000011433 */
[C---:B------:R-:W-:Y:S02]  /*2c50*/  @!P0 SHF.L.U32 R59, R51.reuse, 0x1, RZ ;  /* 0x00000001333b8819 */ /* 0x040fe400000006ff */
[--C-:B------:R-:W-:Y:S02]  /*2c60*/  @!P0 SHF.L.U64.HI R57, R51, 0x1, R48.reuse ;  /* 0x0000000133398819 */ /* 0x100fe40000010230 */
[----:B------:R-:W-:Y:S04]  /*2c70*/  @!P0 IADD3 R34, P2, PT, R32, R59, RZ ;  /* 0x0000003b20228210 */ /* 0x000fe80007f5e0ff */
[----:B------:R-:W-:Y:S02]  /*2c80*/  @!P0 IADD3.X R35, PT, PT, R33, R57, RZ, P2, !PT ;  /* 0x0000003921238210 */ /* 0x000fe400017fe4ff */
[C---:B---3--:R-:W-:Y:S03]  /*2c90*/  LEA R54, P1, R52.reuse, R30, 0x6 ;  /* 0x0000001e34367211 */ /* 0x048fe600078230ff */
[----:B------:R-:W2:Y:S01]  /*2ca0*/  @!P0 LDG.E.64 R14, desc[UR6][R34.64] ;  /* 0x00000006220e8981 */ /* 0x000ea2000c1e1b00 */
[----:B------:R-:W-:Y:S02]  /*2cb0*/  LEA.HI.X R55, R52, R31, R53, 0x6, P1 ;  /* 0x0000001f34377211 */ /* 0x000fe400008f3435 */
[----:B------:R-:W-:Y:S02]  /*2cc0*/  @!P0 IADD3 R44, P1, PT, R64, R59, RZ ;  /* 0x0000003b402c8210 */ /* 0x000fe40007f3e0ff */
[----:B------:R-:W-:Y:S01]  /*2cd0*/  LEA R52, P2, R49, R122, 0x1 ;  /* 0x0000007a31347211 */ /* 0x000fe200078408ff */
[----:B----4-:R-:W3:Y:S01]  /*2ce0*/  LDG.E.128 R20, desc[UR6][R54.64] ;  /* 0x0000000636147981 */ /* 0x010ee2000c1e1d00 */
[----:B------:R-:W-:Y:S02]  /*2cf0*/  @!P0 IADD3.X R45, PT, PT, R65, R57, RZ, P1, !PT ;  /* 0x00000039412d8210 */ /* 0x000fe40000ffe4ff */
[----:B------:R-:W-:Y:S05]  /*2d00*/  ISETP.GE.AND P1, PT, R26, R27, PT ;  /* 0x0000001b1a00720c */ /* 0x000fea0003f26270 */
[----:B------:R-:W4:Y:S08]  /*2d10*/  @!P0 LDG.E.64 R44, desc[UR6][R44.64] ;  /* 0x000000062c2c8981 */ /* 0x000f30000c1e1b00 */
[C---:B------:R-:W-:Y:S02]  /*2d20*/  @!P1 SHF.L.U32 R61, R51.reuse, 0x1, RZ ;  /* 0x00000001333d9819 */ /* 0x040fe400000006ff */
[----:B------:R-:W-:Y:S02]  /*2d30*/  @!P1 SHF.L.U64.HI R63, R51, 0x1, R48 ;  /* 0x00000001333f9819 */ /* 0x000fe40000010230 */
[----:B------:R-:W-:Y:S04]  /*2d40*/  @!P1 IADD3 R36, P4, PT, R32, R61, RZ ;  /* 0x0000003d20249210 */ /* 0x000fe80007f9e0ff */
[----:B------:R-:W-:Y:S01]  /*2d50*/  @!P1 IADD3.X R37, PT, PT, R33, R63, RZ, P4, !PT ;  /* 0x0000003f21259210 */ /* 0x000fe200027fe4ff */
[--C-:B--2---:R-:W-:Y:S02]  /*2d60*/  @!P0 HADD2.F32 R16, -RZ, R14.reuse.H0_H0 ;  /* 0x2000000eff108230 */ /* 0x104fe40000004100 */
[----:B------:R-:W-:Y:S02]  /*2d70*/  @!P0 HADD2.F32 R14, -RZ, R14.H1_H1 ;  /* 0x3000000eff0e8230 */ /* 0x000fe40000004100 */
[--C-:B------:R-:W-:Y:S02]  /*2d80*/  @!P0 HADD2.F32 R13, -RZ, R15.reuse.H0_H0 ;  /* 0x2000000fff0d8230 */ /* 0x100fe40000004100 */
[----:B------:R-:W-:Y:S01]  /*2d90*/  @!P0 HADD2.F32 R15, -RZ, R15.H1_H1 ;  /* 0x3000000fff0f8230 */ /* 0x000fe20000004100 */
[----:B---3--:R-:W-:Y:S02]  /*2da0*/  @!P0 MOV R17, R20 ;  /* 0x0000001400118202 */ /* 0x008fe40000000f00 */
[----:B------:R-:W-:Y:S03]  /*2db0*/  @!P0 MOV R18, R21 ;  /* 0x0000001500128202 */ /* 0x000fe60000000f00 */
[--C-:B------:R-:W-:Y:S02]  /*2dc0*/  @!P0 HADD2.F32 R19, -RZ, R17.reuse.H1_H1 ;  /* 0x30000011ff138230 */ /* 0x100fe40000004100 */
[----:B------:R-:W-:Y:S02]  /*2dd0*/  @!P0 HADD2.F32 R41, -RZ, R17.H0_H0 ;  /* 0x20000011ff298230 */ /* 0x000fe40000004100 */
[----:B----4-:R-:W-:Y:S02]  /*2de0*/  @!P0 HADD2.F32 R39, -RZ, R44.H0_H0 ;  /* 0x2000002cff278230 */ /* 0x010fe40000004100 */
[CC--:B------:R-:W-:Y:S01]  /*2df0*/  @!P0 FMUL.FTZ R0, R19.reuse, R16.reuse ;  /* 0x0000001013008220 */ /* 0x0c0fe20000410000 */
[----:B------:R-:W-:Y:S02]  /*2e00*/  @!P0 HADD2.F32 R17, -RZ, R18.H1_H1 ;  /* 0x30000012ff118230 */ /* 0x000fe40000004100 */
[----:B------:R-:W-:Y:S02]  /*2e10*/  @!P0 HADD2.F32 R43, -RZ, R44.H1_H1 ;  /* 0x3000002cff2b8230 */ /* 0x000fe40000004100 */
[----:B------:R-:W-:Y:S01]  /*2e20*/  @!P0 FMUL.FTZ R53, R19, R39 ;  /* 0x0000002713358220 */ /* 0x000fe20000410000 */
[----:B------:R-:W-:Y:S01]  /*2e30*/  @!P0 MOV R19, R23 ;  /* 0x0000001700138202 */ /* 0x000fe20000000f00 */
[----:B------:R-:W-:Y:S01]  /*2e40*/  @!P0 FFMA.FTZ R0, R39, R41, R0 ;  /* 0x0000002927008223 */ /* 0x000fe20000010000 */
[----:B------:R-:W-:Y:S02]  /*2e50*/  @!P0 HADD2.F32 R39, -RZ, R18.H0_H0 ;  /* 0x20000012ff278230 */ /* 0x000fe40000004100 */
[----:B------:R-:W-:Y:S01]  /*2e60*/  @!P0 FFMA.FTZ R53, R41, R16, -R53 ;  /* 0x0000001029358223 */ /* 0x000fe20000010835 */
[----:B------:R-:W-:Y:S01]  /*2e70*/  @!P0 MOV R16, R22 ;  /* 0x0000001600108202 */ /* 0x000fe20000000f00 */
[C---:B------:R-:W-:Y:S01]  /*2e80*/  @!P0 FMUL.FTZ R57, R17.reuse, R43 ;  /* 0x0000002b11398220 */ /* 0x040fe20000410000 */
[-C--:B------:R-:W-:Y:S01]  /*2e90*/  @!P0 FMUL.FTZ R2, R17, R14.reuse ;  /* 0x0000000e11028220 */ /* 0x080fe20000410000 */
[----:B------:R-:W-:Y:S01]  /*2ea0*/  @!P0 HADD2.F32 R38, -RZ, R45.H0_H0 ;  /* 0x2000002dff268230 */ /* 0x000fe20000004100 */
[----:B------:R-:W-:Y:S01]  /*2eb0*/  @!P0 F2FP.F16.F32.PACK_AB R56, R0, R53 ;  /* 0x000000350038823e */ /* 0x000fe200000000ff */
[--C-:B------:R-:W-:Y:S01]  /*2ec0*/  @!P0 HADD2.F32 R18, -RZ, R16.reuse.H1_H1 ;  /* 0x30000010ff128230 */ /* 0x100fe20000004100 */
[----:B------:R-:W-:Y:S01]  /*2ed0*/  LEA.HI.X R53, R49, R123, R47, 0x1, P2 ;  /* 0x0000007b31357211 */ /* 0x000fe200010f0c2f */
[----:B------:R-:W-:Y:S01]  /*2ee0*/  @!P0 FFMA.FTZ R57, R39, R14, -R57 ;  /* 0x0000000e27398223 */ /* 0x000fe20000010839 */
[----:B------:R-:W-:Y:S01]  /*2ef0*/  @!P0 MOV R20, R56 ;  /* 0x0000003800148202 */ /* 0x000fe20000000f00 */
[----:B------:R-:W-:Y:S02]  /*2f00*/  @!P0 HADD2.F32 R14, -RZ, R19.H1_H1 ;  /* 0x30000013ff0e8230 */ /* 0x000fe40000004100 */
[C---:B------:R-:W-:Y:S01]  /*2f10*/  @!P0 FMUL.FTZ R3, R18.reuse, R13 ;  /* 0x0000000d12038220 */ /* 0x040fe20000410000 */
[----:B------:R-:W-:Y:S02]  /*2f20*/  @!P0 HADD2.F32 R45, -RZ, R45.H1_H1 ;  /* 0x3000002dff2d8230 */ /* 0x000fe40000004100 */
[----:B------:R-:W-:Y:S01]  /*2f30*/  @!P0 FMUL.FTZ R50, R18, R38 ;  /* 0x0000002612328220 */ /* 0x000fe20000410000 */
[----:B------:R-:W-:Y:S02]  /*2f40*/  @!P0 HADD2.F32 R40, -RZ, R16.H0_H0 ;  /* 0x20000010ff288230 */ /* 0x000fe40000004100 */
[C---:B------:R-:W-:Y:S01]  /*2f50*/  @!P0 FMUL.FTZ R4, R14.reuse, R15 ;  /* 0x0000000f0e048220 */ /* 0x040fe20000410000 */
[----:B------:R-:W-:Y:S02]  /*2f60*/  @!P0 HADD2.F32 R42, -RZ, R19.H0_H0 ;  /* 0x20000013ff2a8230 */ /* 0x000fe40000004100 */
[----:B------:R-:W-:Y:S01]  /*2f70*/  @!P0 FMUL.FTZ R59, R14, R45 ;  /* 0x0000002d0e3b8220 */ /* 0x000fe20000410000 */
[----:B------:R-:W-:Y:S01]  /*2f80*/  @!P0 FFMA.FTZ R2, R43, R39, R2 ;  /* 0x000000272b028223 */ /* 0x000fe20000010002 */
[----:B------:R-:W-:Y:S01]  /*2f90*/  @!P0 FFMA.FTZ R3, R38, R40, R3 ;  /* 0x0000002826038223 */ /* 0x000fe20000010003 */
[----:B------:R-:W-:Y:S01]  /*2fa0*/  @!P0 FFMA.FTZ R50, R40, R13, -R50 ;  /* 0x0000000d28328223 */ /* 0x000fe20000010832 */
[----:B------:R-:W-:Y:S01]  /*2fb0*/  @!P0 FFMA.FTZ R59, R42, R15, -R59 ;  /* 0x0000000f2a3b8223 */ /* 0x000fe2000001083b */
[----:B------:R-:W-:Y:S01]  /*2fc0*/  @!P0 FFMA.FTZ R4, R45, R42, R4 ;  /* 0x0000002a2d048223 */ /* 0x000fe20000010004 */
[----:B------:R-:W-:Y:S02]  /*2fd0*/  @!P0 F2FP.F16.F32.PACK_AB R57, R2, R57 ;  /* 0x000000390239823e */ /* 0x000fe400000000ff */
[----:B------:R-:W-:Y:S02]  /*2fe0*/  @!P0 F2FP.F16.F32.PACK_AB R50, R3, R50 ;  /* 0x000000320332823e */ /* 0x000fe400000000ff */
[----:B------:R-:W-:Y:S02]  /*2ff0*/  @!P0 F2FP.F16.F32.PACK_AB R59, R4, R59 ;  /* 0x0000003b043b823e */ /* 0x000fe400000000ff */
[----:B------:R-:W-:Y:S02]  /*3000*/  @!P0 MOV R21, R57 ;  /* 0x0000003900158202 */ /* 0x000fe40000000f00 */
[----:B------:R-:W-:Y:S02]  /*3010*/  @!P0 MOV R22, R50 ;  /* 0x0000003200168202 */ /* 0x000fe40000000f00 */
[----:B------:R-:W-:Y:S02]  /*3020*/  @!P0 MOV R23, R59 ;  /* 0x0000003b00178202 */ /* 0x000fe40000000f00 */
[----:B------:R-:W-:Y:S02]  /*3030*/  @!P1 IADD3 R42, P2, PT, R64, R61, RZ ;  /* 0x0000003d402a9210 */ /* 0x000fe40007f5e0ff */
[----:B------:R-:W-:Y:S01]  /*3040*/  ISETP.GE.AND P0, PT, R25, R27, PT ;  /* 0x0000001b1900720c */ /* 0x000fe20003f06270 */
[----:B------:R2:W-:Y:S01]  /*3050*/  STG.E.128 desc[UR6][R52.64], R20 ;  /* 0x0000001434007986 */ /* 0x0005e2000c101d06 */
[----:B------:R-:W-:Y:S07]  /*3060*/  @!P1 IADD3.X R43, PT, PT, R65, R63, RZ, P2, !PT ;  /* 0x0000003f412b9210 */ /* 0x000fee00017fe4ff */
[----:B------:R-:W3:Y:S04]  /*3070*/  LDG.E.128 R16, desc[UR6][R54.64+0x40] ;  /* 0x0000400636107981 */ /* 0x000ee8000c1e1d00 */
[C---:B------:R-:W-:Y:S02]  /*3080*/  @!P0 SHF.L.U64.HI R57, R51.reuse, 0x1, R48 ;  /* 0x0000000133398819 */ /* 0x040fe40000010230 */
[----:B------:R-:W-:Y:S02]  /*3090*/  @!P0 SHF.L.U32 R51, R51, 0x1, RZ ;  /* 0x0000000133338819 */ /* 0x000fe400000006ff */
[----:B------:R4:W5:Y:S06]  /*30a0*/  @!P1 LDG.E.64 R14, desc[UR6][R36.64+0x20] ;  /* 0x00002006240e9981 */ /* 0x00096c000c1e1b00 */
[----:B------:R-:W5:Y:S01]  /*30b0*/  @!P1 LDG.E.64 R42, desc[UR6][R42.64+0x20] ;  /* 0x000020062a2a9981 */ /* 0x000f62000c1e1b00 */
[----:B----4-:R-:W-:Y:S04]  /*30c0*/  @!P0 IADD3 R36, P4, PT, R32, R51, RZ ;  /* 0x0000003320248210 */ /* 0x010fe80007f9e0ff */
[----:B------:R-:W-:Y:S02]  /*30d0*/  @!P0 IADD3.X R37, PT, PT, R33, R57, RZ, P4, !PT ;  /* 0x0000003921258210 */ /* 0x000fe400027fe4ff */
[----:B---3--:R-:W-:Y:S02]  /*30e0*/  @!P1 MOV R27, R16 ;  /* 0x00000010001b9202 */ /* 0x008fe40000000f00 */
        /* <DEDUP_REMOVED lines=9> */
[--C-:B------:R-:W-:Y:S02]  /*3180*/  @!P1 HADD2.F32 R38, -RZ, R42.reuse.H0_H0 ;  /* 0x2000002aff269230 */ /* 0x100fe40000004100 */
        /* <DEDUP_REMOVED lines=8> */
[----:B------:R-:W-:Y:S02]  /*3210*/  @!P1 HADD2.F32 R24, -RZ, R22.H1_H1 ;  /* 0x30000016ff189230 */ /* 0x000fe40000004100 */
[----:B------:R-:W-:Y:S02]  /*3220*/  @!P1 HADD2.F32 R39, -RZ, R20.H0_H0 ;  /* 0x20000014ff279230 */ /* 0x000fe40000004100 */
[----:B------:R-:W-:Y:S01]  /*3230*/  @!P1 FMUL.FTZ R47, R23, R41 ;  /* 0x00000029172f9220 */ /* 0x000fe20000410000 */
[----:B------:R-:W-:Y:S01]  /*3240*/  @!P1 F2FP.F16.F32.PACK_AB R50, R5, R50 ;  /* 0x000000320532923e */ /* 0x000fe200000000ff */
[----:B------:R-:W-:Y:S02]  /*3250*/  @!P1 HADD2.F32 R20, -RZ, R21.H1_H1 ;  /* 0x30000015ff149230 */ /* 0x000fe40000004100 */
[----:B------:R-:W-:Y:S01]  /*3260*/  @!P1 FMUL.FTZ R7, R24, R13 ;  /* 0x0000000d18079220 */ /* 0x000fe20000410000 */
[----:B------:R-:W-:Y:S01]  /*3270*/  @!P1 HADD2.F32 R43, -RZ, R43.H1_H1 ;  /* 0x3000002bff2b9230 */ /* 0x000fe20000004100 */
[----:B------:R-:W-:Y:S01]  /*3280*/  @!P1 MOV R16, R50 ;  /* 0x0000003200109202 */ /* 0x000fe20000000f00 */
[----:B------:R-:W-:Y:S02]  /*3290*/  @!P1 HADD2.F32 R38, -RZ, R22.H0_H0 ;  /* 0x20000016ff269230 */ /* 0x000fe40000004100 */
[C---:B------:R-:W-:Y:S01]  /*32a0*/  @!P1 FMUL.FTZ R8, R20.reuse, R15 ;  /* 0x0000000f14089220 */ /* 0x040fe20000410000 */
[----:B------:R-:W-:Y:S02]  /*32b0*/  @!P1 HADD2.F32 R42, -RZ, R21.H0_H0 ;  /* 0x20000015ff2a9230 */ /* 0x000fe40000004100 */
[----:B------:R-:W-:Y:S01]  /*32c0*/  @!P1 FMUL.FTZ R49, R20, R43 ;  /* 0x0000002b14319220 */ /* 0x000fe20000410000 */
[----:B------:R-:W-:Y:S01]  /*32d0*/  @!P1 FMUL.FTZ R56, R24, R40 ;  /* 0x0000002818389220 */ /* 0x000fe20000410000 */
[----:B------:R-:W-:Y:S01]  /*32e0*/  @!P1 FFMA.FTZ R6, R41, R39, R6 ;  /* 0x0000002729069223 */ /* 0x000fe20000010006 */
[----:B------:R-:W-:Y:S01]  /*32f0*/  @!P1 FFMA.FTZ R7, R40, R38, R7 ;  /* 0x0000002628079223 */ /* 0x000fe20000010007 */
[----:B------:R-:W-:Y:S01]  /*3300*/  @!P1 FFMA.FTZ R47, R39, R14, -R47 ;  /* 0x0000000e272f9223 */ /* 0x000fe2000001082f */
[----:B------:R-:W-:Y:S01]  /*3310*/  @!P1 FFMA.FTZ R49, R42, R15, -R49 ;  /* 0x0000000f2a319223 */ /* 0x000fe20000010831 */
[----:B------:R-:W-:Y:S01]  /*3320*/  @!P1 FFMA.FTZ R8, R43, R42, R8 ;  /* 0x0000002a2b089223 */ /* 0x000fe20000010008 */
[----:B------:R-:W-:Y:S01]  /*3330*/  @!P0 IADD3 R42, P2, PT, R64, R51, RZ ;  /* 0x00000033402a8210 */ /* 0x000fe20007f5e0ff */
[----:B------:R-:W-:Y:S01]  /*3340*/  @!P1 FFMA.FTZ R56, R38, R13, -R56 ;  /* 0x0000000d26389223 */ /* 0x000fe20000010838 */
[----:B------:R-:W-:Y:S02]  /*3350*/  @!P1 F2FP.F16.F32.PACK_AB R47, R6, R47 ;  /* 0x0000002f062f923e */ /* 0x000fe400000000ff */
[----:B------:R-:W-:Y:S02]  /*3360*/  @!P1 F2FP.F16.F32.PACK_AB R49, R8, R49 ;  /* 0x000000310831923e */ /* 0x000fe400000000ff */
[----:B------:R-:W-:Y:S02]  /*3370*/  @!P1 F2FP.F16.F32.PACK_AB R56, R7, R56 ;  /* 0x000000380738923e */ /* 0x000fe400000000ff */
[----:B------:R-:W-:Y:S02]  /*3380*/  @!P1 MOV R17, R47 ;  /* 0x0000002f00119202 */ /* 0x000fe40000000f00 */
[----:B------:R-:W-:Y:S02]  /*3390*/  @!P1 MOV R18, R56 ;  /* 0x0000003800129202 */ /* 0x000fe40000000f00 */
[----:B------:R-:W-:Y:S02]  /*33a0*/  @!P1 MOV R19, R49 ;  /* 0x0000003100139202 */ /* 0x000fe40000000f00 */
[----:B------:R-:W-:Y:S03]  /*33b0*/  @!P0 IADD3.X R43, PT, PT, R65, R57, RZ, P2, !PT ;  /* 0x00000039412b8210 */ /* 0x000fe600017fe4ff */
        /* <DEDUP_REMOVED lines=49> */
.L_x_4429:
[----:B------:R-:W-:Y:S05]  /*36d0*/  BSYNC.RECONVERGENT B0 ;  /* 0x0000000000007941 */ /* 0x000fea0003800200 */
.L_x_4428:
[----:B------:R-:W2:Y:S01]  /*36e0*/  LDC R27, c[0x0][0x450] ;  /* 0x00011400ff1b7b82 */ /* 0x000ea20000000800 */
[----:B-1----:R-:W-:Y:S05]  /*36f0*/  IMAD.U32 R3, R46, -0x20, RZ ;  /* 0xffffffe02e037824 */ /* 0x002fea00078e00ff */
[C---:B------:R-:W-:Y:S02]  /*3700*/  LEA R32, P1, R3.reuse, R32, 0x1 ;  /* 0x0000002003207211 */ /* 0x040fe400078208ff */
[C---:B------:R-:W-:Y:S02]  /*3710*/  LEA R64, P0, R3.reuse, R64, 0x1 ;  /* 0x0000004003407211 */ /* 0x040fe400078008ff */
[C---:B------:R-:W-:Y:S02]  /*3720*/  LEA.HI.X.SX32 R33, R3.reuse, R33, 0x1, P1 ;  /* 0x0000002103217211 */ /* 0x040fe400008f0eff */
[----:B------:R-:W-:Y:S01]  /*3730*/  LEA.HI.X.SX32 R65, R3, R65, 0x1, P0 ;  /* 0x0000004103417211 */ /* 0x000fe200000f0eff */
[----:B------:R-:W-:Y:S05]  /*3740*/  BRA `(.L_x_4424) ;  /* 0x0000002000b47947 */ /* 0x000fea0003800000 */
.L_x_4425:
[----:B------:R-:W-:Y:S01]  /*3750*/  LEA.HI R34, R27, R27, RZ, 0x1 ;  /* 0x0000001b1b227211 */ /* 0x000fe200078f08ff */
[----:B------:R-:W1:Y:S01]  /*3760*/  LDC R107, c[0x0][0x450] ;  /* 0x00011400ff6b7b82 */ /* 0x000e620000000800 */
[----:B------:R-:W-:Y:S01]  /*3770*/  SHF.R.U32.HI R35, RZ, 0x1, R27 ;  /* 0x00000001ff237819 */ /* 0x000fe2000001161b */
[----:B------:R-:W-:Y:S01]  /*3780*/  BSSY.RECONVERGENT B0, `(.L_x_4430) ;  /* 0x000010c000007945 */ /* 0x000fe20003800200 */
[----:B------:R-:W-:Y:S05]  /*3790*/  SHF.R.S32.HI R34, RZ, 0x1, R34 ;  /* 0x00000001ff227819 */ /* 0x000fea0000011422 */
[----:B------:R-:W-:Y:S01]  /*37a0*/  IMAD.MOV R34, RZ, RZ, -R34 ;  /* 0x000000ffff227224 */ /* 0x000fe200078e0a22 */
[----:B------:R-:W-:Y:S06]  /*37b0*/  @!P0 BRA `(.L_x_4431) ;  /* 0x0000001000208947 */ /* 0x000fec0003800000 */
[C---:B------:R-:W-:Y:S01]  /*37c0*/  ISETP.GE.AND P0, PT, R28.reuse, R27, PT ;  /* 0x0000001b1c00720c */ /* 0x040fe20003f06270 */
[----:B------:R-:W2:Y:S11]  /*37d0*/  LDG.E.128 R72, desc[UR6][R30.64] ;  /* 0x000000061e487981 */ /* 0x000eb6000c1e1d00 */
[----:B------:R-:W-:Y:S01]  /*37e0*/  @!UPT UIADD3 URZ, UPT, UPT, URZ, URZ, URZ ;  /* 0x000000fffffff290 */ /* 0x000fe2000fffe0ff */
[----:B------:R-:W-:Y:S02]  /*37f0*/  @!P0 ISETP.GE.U32.AND P1, PT, R28, R35, PT ;  /* 0x000000231c00820c */ /* 0x000fe40003f26070 */
[----:B------:R-:W-:Y:S02]  /*3800*/  @!P0 SHF.R.S32.HI R128, RZ, 0x1f, R34 ;  /* 0x0000001fff808819 */ /* 0x000fe40000011422 */
        /* <DEDUP_REMOVED lines=9> */
[----:B------:R-:W5:Y:S03]  /*38a0*/  @!P0 LDG.E.128 R36, desc[UR6][R38.64] ;  /* 0x0000000626248981 */ /* 0x000f66000c1e1d00 */
[----:B------:R-:W-:Y:S02]  /*38b0*/  @!P0 IADD3.X R53, PT, PT, R128, R101, RZ, P1, !PT ;  /* 0x0000006580358210 */ /* 0x000fe40000ffe4ff */
[----:B------:R-:W-:Y:S03]  /*38c0*/  ISETP.GE.U32.OR P1, PT, R28, R35, P0 ;  /* 0x000000231c00720c */ /* 0x000fe60000726470 */
[----:B------:R-:W3:Y:S08]  /*38d0*/  @!P0 LDG.E.128 R124, desc[UR6][R126.64] ;  /* 0x000000067e7c8981 */ /* 0x000ef0000c1e1d00 */
[----:B------:R2:W4:Y:S01]  /*38e0*/  @!P0 LDG.E.128 R60, desc[UR6][R52.64] ;  /* 0x00000006343c8981 */ /* 0x000522000c1e1d00 */
[--C-:B-----5:R-:W-:Y:S01]  /*38f0*/  @!P0 HADD2.F32 R47, -RZ, R36.reuse.H0_H0 ;  /* 0x20000024ff2f8230 */ /* 0x120fe20000004100 */
[----:B--2---:R-:W-:Y:S01]  /*3900*/  @!P0 MOV R52, R72 ;  /* 0x0000004800348202 */ /* 0x004fe20000000f00 */
        /* <DEDUP_REMOVED lines=23> */
[--C-:B----4-:R-:W-:Y:S02]  /*3a80*/  @!P0 HADD2.F32 R52, -RZ, R60.reuse.H0_H0 ;  /* 0x2000003cff348230 */ /* 0x110fe40000004100 */
[----:B------:R-:W-:Y:S01]  /*3a90*/  @!P1 FADD.FTZ R38, -R38, -RZ ;  /* 0x800000ff26269221 */ /* 0x000fe20000010100 */
[----:B------:R-:W-:Y:S02]  /*3aa0*/  @!P0 HADD2.F32 R54, -RZ, R60.H1_H1 ;  /* 0x3000003cff368230 */ /* 0x000fe40000004100 */
[----:B------:R-:W-:Y:S01]  /*3ab0*/  @!P1 FADD.FTZ R36, -R36, -RZ ;  /* 0x800000ff24249221 */ /* 0x000fe20000010100 */
[--C-:B------:R-:W-:Y:S01]  /*3ac0*/  @!P0 HADD2.F32 R44, -RZ, R37.reuse.H0_H0 ;  /* 0x20000025ff2c8230 */ /* 0x100fe20000004100 */
[----:B------:R-:W-:Y:S01]  /*3ad0*/  ISETP.GE.AND P1, PT, R26, R27, PT ;  /* 0x0000001b1a00720c */ /* 0x000fe20003f26270 */
[----:B------:R-:W-:Y:S02]  /*3ae0*/  @!P0 HADD2.F32 R42, -RZ, R37.H1_H1 ;  /* 0x30000025ff2a8230 */ /* 0x000fe40000004100 */
[----:B------:R-:W-:Y:S01]  /*3af0*/  @!P0 FFMA.FTZ R0, R53, R52, R0 ;  /* 0x0000003435008223 */ /* 0x000fe20000010000 */
[--C-:B------:R-:W-:Y:S02]  /*3b00*/  @!P0 HADD2.F32 R52, -RZ, R56.reuse.H0_H0 ;  /* 0x20000038ff348230 */ /* 0x100fe40000004100 */
[----:B------:R-:W-:Y:S01]  /*3b10*/  @!P0 FFMA.FTZ R2, R55, R54, R2 ;  /* 0x0000003637028223 */ /* 0x000fe20000010002 */
[--C-:B------:R-:W-:Y:S02]  /*3b20*/  @!P0 HADD2.F32 R53, -RZ, R61.reuse.H0_H0 ;  /* 0x2000003dff358230 */ /* 0x100fe40000004100 */
[----:B------:R-:W-:Y:S01]  /*3b30*/  @!P0 FMUL.FTZ R3, R44, R51 ;  /* 0x000000332c038220 */ /* 0x000fe20000410000 */
[----:B------:R-:W-:Y:S02]  /*3b40*/  @!P0 HADD2.F32 R55, -RZ, R56.H1_H1 ;  /* 0x30000038ff378230 */ /* 0x000fe40000004100 */
[----:B------:R-:W-:Y:S01]  /*3b50*/  @!P0 FMUL.FTZ R4, R42, R49 ;  /* 0x000000312a048220 */ /* 0x000fe20000410000 */
[----:B------:R-:W-:Y:S02]  /*3b60*/  @!P0 HADD2.F32 R54, -RZ, R61.H1_H1 ;  /* 0x3000003dff368230 */ /* 0x000fe40000004100 */
[----:B------:R-:W-:Y:S01]  /*3b70*/  @!P0 FFMA.FTZ R3, R52, R53, R3 ;  /* 0x0000003534038223 */ /* 0x000fe20000010003 */
[--C-:B------:R-:W-:Y:S02]  /*3b80*/  @!P0 HADD2.F32 R37, -RZ, R39.reuse.H0_H0 ;  /* 0x20000027ff258230 */ /* 0x100fe40000004100 */
[----:B------:R-:W-:Y:S01]  /*3b90*/  @!P0 FMUL.FTZ R5, R41, R46 ;  /* 0x0000002e29058220 */ /* 0x000fe20000410000 */
[----:B------:R-:W-:Y:S02]  /*3ba0*/  @!P0 HADD2.F32 R39, -RZ, R39.H1_H1 ;  /* 0x30000027ff278230 */ /* 0x000fe40000004100 */
[----:B------:R-:W-:Y:S01]  /*3bb0*/  @!P0 FFMA.FTZ R4, R55, R54, R4 ;  /* 0x0000003637048223 */ /* 0x000fe20000010004 */
[----:B------:R-:W-:Y:S01]  /*3bc0*/  @!P0 HADD2.F32 R57, -RZ, R62.H0_H0 ;  /* 0x2000003eff398230 */ /* 0x000fe20000004100 */
[----:B------:R-:W-:Y:S01]  /*3bd0*/  @!P0 MOV R54, R75 ;  /* 0x0000004b00368202 */ /* 0x000fe20000000f00 */
[----:B------:R-:W-:Y:S02]  /*3be0*/  @!P0 HADD2.F32 R56, -RZ, R66.H0_H0 ;  /* 0x20000042ff388230 */ /* 0x000fe40000004100 */
[----:B------:R-:W-:Y:S01]  /*3bf0*/  @!P0 FMUL.FTZ R8, R39, R36 ;  /* 0x0000002427088220 */ /* 0x000fe20000410000 */
[----:B------:R-:W-:Y:S02]  /*3c00*/  @!P0 HADD2.F32 R58, -RZ, R62.H1_H1 ;  /* 0x3000003eff3a8230 */ /* 0x000fe40000004100 */
[----:B------:R-:W-:Y:S01]  /*3c10*/  @!P0 FMUL.FTZ R6, R40, R43 ;  /* 0x0000002b28068220 */ /* 0x000fe20000410000 */
[----:B------:R-:W-:Y:S02]  /*3c20*/  @!P0 HADD2.F32 R53, -RZ, R66.H1_H1 ;  /* 0x30000042ff358230 */ /* 0x000fe40000004100 */
[----:B------:R-:W-:Y:S01]  /*3c30*/  @!P0 FMUL.FTZ R7, R37, R38 ;  /* 0x0000002625078220 */ /* 0x000fe20000410000 */
[--C-:B------:R-:W-:Y:S01]  /*3c40*/  @!P0 HADD2.F32 R59, -RZ, R63.reuse.H0_H0 ;  /* 0x2000003fff3b8230 */ /* 0x100fe20000004100 */
[----:B------:R-:W-:Y:S01]  /*3c50*/  @!P1 IADD3 R126, P5, PT, R34, 0x20, RZ ;  /* 0x00000020227e9810 */ /* 0x000fe20007fbe0ff */
[--C-:B------:R-:W-:Y:S02]  /*3c60*/  @!P0 HADD2.F32 R52, -RZ, R54.reuse.H0_H0 ;  /* 0x20000036ff348230 */ /* 0x100fe40000004100 */
[----:B------:R-:W-:Y:S01]  /*3c70*/  @!P0 FFMA.FTZ R5, R56, R57, R5 ;  /* 0x0000003938058223 */ /* 0x000fe20000010005 */
[----:B------:R-:W-:Y:S02]  /*3c80*/  @!P0 HADD2.F32 R60, -RZ, R63.H1_H1 ;  /* 0x3000003fff3c8230 */ /* 0x000fe40000004100 */
[----:B------:R-:W-:Y:S01]  /*3c90*/  @!P0 FFMA.FTZ R6, R53, R58, R6 ;  /* 0x0000003a35068223 */ /* 0x000fe20000010006 */
[----:B------:R-:W-:Y:S01]  /*3ca0*/  @!P0 HADD2.F32 R55, -RZ, R54.H1_H1 ;  /* 0x30000036ff378230 */ /* 0x000fe20000004100 */
[----:B------:R-:W-:Y:S01]  /*3cb0*/  @!P1 ISETP.GE.U32.AND P2, PT, R26, R35, PT ;  /* 0x000000231a00920c */ /* 0x000fe20003f46070 */
[----:B------:R-:W-:Y:S01]  /*3cc0*/  @!P0 FFMA.FTZ R7, R52, R59, R7 ;  /* 0x0000003b34078223 */ /* 0x000fe20000010007 */
[----:B------:R-:W-:Y:S02]  /*3cd0*/  @!P1 LEA.HI.X.SX32 R127, R34, RZ, 0x1, P5 ;  /* 0x000000ff227f9211 */ /* 0x000fe400028f0eff */
[----:B------:R-:W-:Y:S01]  /*3ce0*/  @!P0 FFMA.FTZ R8, R55, R60, R8 ;  /* 0x0000003c37088223 */ /* 0x000fe20000010008 */
[----:B------:R-:W-:Y:S02]  /*3cf0*/  @!P1 SEL R126, R126, 0x20, P2 ;  /* 0x000000207e7e9807 */ /* 0x000fe40001000000 */
[----:B------:R-:W-:Y:S02]  /*3d00*/  @!P1 SEL R129, R127, RZ, P2 ;  /* 0x000000ff7f819207 */ /* 0x000fe40001000000 */
[----:B------:R-:W-:Y:S02]  /*3d10*/  @!P0 F2FP.F16.F32.PACK_AB R127, R6, R5 ;  /* 0x00000005067f823e */ /* 0x000fe400000000ff */
[----:B------:R-:W-:Y:S02]  /*3d20*/  @!P0 F2FP.F16.F32.PACK_AB R124, R2, R0 ;  /* 0x00000000027c823e */ /* 0x000fe400000000ff */
[----:B------:R-:W-:Y:S02]  /*3d30*/  @!P0 F2FP.F16.F32.PACK_AB R125, R4, R3 ;  /* 0x00000003047d823e */ /* 0x000fe400000000ff */
[----:B------:R-:W-:Y:S02]  /*3d40*/  @!P0 F2FP.F16.F32.PACK_AB R130, R8, R7 ;  /* 0x000000070882823e */ /* 0x000fe400000000ff */
[C---:B------:R-:W-:Y:S02]  /*3d50*/  @!P1 SHF.L.U64.HI R128, R126.reuse, 0x1, R129 ;  /* 0x000000017e809819 */ /* 0x040fe40000010281 */
[----:B------:R-:W-:Y:S02]  /*3d60*/  @!P1 SHF.L.U32 R129, R126, 0x1, RZ ;  /* 0x000000017e819819 */ /* 0x000fe400000006ff */
[----:B------:R-:W-:Y:S02]  /*3d70*/  @!P0 MOV R72, R124 ;  /* 0x0000007c00488202 */ /* 0x000fe40000000f00 */
        /* <DEDUP_REMOVED lines=12> */
[----:B------:R-:W4:Y:S08]  /*3e40*/  LDG.E.128 R68, desc[UR6][R30.64+0x40] ;  /* 0x000040061e447981 */ /* 0x000f30000c1e1d00 */
[----:B------:R-:W5:Y:S08]  /*3e50*/  @!P1 LDG.E.128 R36, desc[UR6][R38.64+0x40] ;  /* 0x0000400626249981 */ /* 0x000f70000c1e1d00 */
[----:B------:R1:W2:Y:S01]  /*3e60*/  @!P1 LDG.E.128 R60, desc[UR6][R52.64] ;  /* 0x00000006343c9981 */ /* 0x0002a2000c1e1d00 */
[--C-:B---3--:R-:W-:Y:S02]  /*3e70*/  @!P1 HADD2.F32 R50, -RZ, R124.reuse.H0_H0 ;  /* 0x2000007cff329230 */ /* 0x108fe40000004100 */
[----:B------:R-:W-:Y:S02]  /*3e80*/  @!P1 HADD2.F32 R48, -RZ, R124.H1_H1 ;  /* 0x3000007cff309230 */ /* 0x000fe40000004100 */
[--C-:B------:R-:W-:Y:S02]  /*3e90*/  @!P1 HADD2.F32 R51, -RZ, R125.reuse.H0_H0 ;  /* 0x2000007dff339230 */ /* 0x100fe40000004100 */
[----:B------:R-:W-:Y:S01]  /*3ea0*/  @!P0 FADD.FTZ R50, -R50, -RZ ;  /* 0x800000ff32328221 */ /* 0x000fe20000010100 */
[----:B------:R-:W-:Y:S02]  /*3eb0*/  @!P1 HADD2.F32 R49, -RZ, R125.H1_H1 ;  /* 0x3000007dff319230 */ /* 0x000fe40000004100 */
[----:B------:R-:W-:Y:S01]  /*3ec0*/  @!P0 FADD.FTZ R48, -R48, -RZ ;  /* 0x800000ff30308221 */ /* 0x000fe20000010100 */
[--C-:B------:R-:W-:Y:S01]  /*3ed0*/  @!P1 HADD2.F32 R46, -RZ, R126.reuse.H0_H0 ;  /* 0x2000007eff2e9230 */ /* 0x100fe20000004100 */
[----:B----4-:R-:W-:Y:S01]  /*3ee0*/  @!P1 MOV R55, R68 ;  /* 0x0000004400379202 */ /* 0x010fe20000000f00 */
[----:B------:R-:W-:Y:S02]  /*3ef0*/  @!P1 HADD2.F32 R43, -RZ, R126.H1_H1 ;  /* 0x3000007eff2b9230 */ /* 0x000fe40000004100 */
[----:B------:R-:W-:Y:S01]  /*3f00*/  @!P0 FADD.FTZ R51, -R51, -RZ ;  /* 0x800000ff33338221 */ /* 0x000fe20000010100 */
[----:B------:R-:W-:Y:S01]  /*3f10*/  @!P0 FADD.FTZ R49, -R49, -RZ ;  /* 0x800000ff31318221 */ /* 0x000fe20000010100 */
[----:B------:R-:W-:Y:S01]  /*3f20*/  @!P0 FADD.FTZ R46, -R46, -RZ ;  /* 0x800000ff2e2e8221 */ /* 0x000fe20000010100 */
[--C-:B-1----:R-:W-:Y:S02]  /*3f30*/  @!P1 HADD2.F32 R52, -RZ, R55.reuse.H0_H0 ;  /* 0x20000037ff349230 */ /* 0x102fe40000004100 */
[----:B------:R-:W-:Y:S01]  /*3f40*/  @!P0 FADD.FTZ R43, -R43, -RZ ;  /* 0x800000ff2b2b8221 */ /* 0x000fe20000010100 */
[--C-:B-----5:R-:W-:Y:S02]  /*3f50*/  @!P1 HADD2.F32 R47, -RZ, R36.reuse.H0_H0 ;  /* 0x20000024ff2f9230 */ /* 0x120fe40000004100 */
[----:B------:R-:W-:Y:S02]  /*3f60*/  @!P1 HADD2.F32 R45, -RZ, R36.H1_H1 ;  /* 0x30000024ff2d9230 */ /* 0x000fe40000004100 */
[----:B------:R-:W-:Y:S02]  /*3f70*/  @!P1 HADD2.F32 R55, -RZ, R55.H1_H1 ;  /* 0x30000037ff379230 */ /* 0x000fe40000004100 */
[----:B------:R-:W-:Y:S01]  /*3f80*/  @!P1 FMUL.FTZ R9, R47, R50 ;  /* 0x000000322f099220 */ /* 0x000fe20000410000 */
[----:B------:R-:W-:Y:S02]  /*3f90*/  @!P1 HADD2.F32 R41, -RZ, R38.H0_H0 ;  /* 0x20000026ff299230 */ /* 0x000fe40000004100 */
[----:B------:R-:W-:Y:S01]  /*3fa0*/  @!P1 FMUL.FTZ R10, R45, R48 ;  /* 0x000000302d0a9220 */ /* 0x000fe20000410000 */
[--C-:B--2---:R-:W-:Y:S02]  /*3fb0*/  @!P1 HADD2.F32 R53, -RZ, R60.reuse.H0_H0 ;  /* 0x2000003cff359230 */ /* 0x104fe40000004100 */
[----:B------:R-:W-:Y:S02]  /*3fc0*/  @!P1 HADD2.F32 R54, -RZ, R60.H1_H1 ;  /* 0x3000003cff369230 */ /* 0x000fe40000004100 */
[----:B------:R-:W-:Y:S01]  /*3fd0*/  @!P1 FMUL.FTZ R13, R41, R46 ;  /* 0x0000002e290d9220 */ /* 0x000fe20000410000 */
[----:B------:R-:W-:Y:S02]  /*3fe0*/  @!P1 HADD2.F32 R40, -RZ, R38.H1_H1 ;  /* 0x30000026ff289230 */ /* 0x000fe40000004100 */
[----:B------:R-:W-:Y:S01]  /*3ff0*/  @!P1 FFMA.FTZ R9, R52, R53, R9 ;  /* 0x0000003534099223 */ /* 0x000fe20000010009 */
[--C-:B------:R-:W-:Y:S02]  /*4000*/  @!P1 HADD2.F32 R38, -RZ, R127.reuse.H0_H0 ;  /* 0x2000007fff269230 */ /* 0x100fe40000004100 */
[----:B------:R-:W-:Y:S01]  /*4010*/  @!P1 FFMA.FTZ R10, R55, R54, R10 ;  /* 0x00000036370a9223 */ /* 0x000fe2000001000a */
[----:B------:R-:W-:Y:S01]  /*4020*/  @!P1 HADD2.F32 R36, -RZ, R127.H1_H1 ;  /* 0x3000007fff249230 */ /* 0x000fe20000004100 */
[----:B------:R-:W-:Y:S01]  /*4030*/  @!P1 MOV R55, R69 ;  /* 0x0000004500379202 */ /* 0x000fe20000000f00 */
[--C-:B------:R-:W-:Y:S02]  /*4040*/  @!P1 HADD2.F32 R44, -RZ, R37.reuse.H0_H0 ;  /* 0x20000025ff2c9230 */ /* 0x100fe40000004100 */
[----:B------:R-:W-:Y:S01]  /*4050*/  @!P0 FADD.FTZ R38, -R38, -RZ ;  /* 0x800000ff26268221 */ /* 0x000fe20000010100 */
[----:B------:R-:W-:Y:S02]  /*4060*/  @!P1 HADD2.F32 R42, -RZ, R37.H1_H1 ;  /* 0x30000025ff2a9230 */ /* 0x000fe40000004100 */
[----:B------:R-:W-:Y:S01]  /*4070*/  @!P0 FADD.FTZ R36, -R36, -RZ ;  /* 0x800000ff24248221 */ /* 0x000fe20000010100 */
[----:B------:R-:W-:Y:S01]  /*4080*/  @!P1 HADD2.F32 R53, -RZ, R61.H0_H0 ;  /* 0x2000003dff359230 */ /* 0x000fe20000004100 */
[----:B------:R-:W-:Y:S01]  /*4090*/  ISETP.GE.AND P0, PT, R25, R27, PT ;  /* 0x0000001b1900720c */ /* 0x000fe20003f06270 */
[----:B------:R-:W-:Y:S02]  /*40a0*/  @!P1 HADD2.F32 R52, -RZ, R55.H0_H0 ;  /* 0x20000037ff349230 */ /* 0x000fe40000004100 */
[----:B------:R-:W-:Y:S01]  /*40b0*/  @!P1 FMUL.FTZ R11, R44, R51 ;  /* 0x000000332c0b9220 */ /* 0x000fe20000410000 */
[----:B------:R-:W-:Y:S01]  /*40c0*/  @!P1 HADD2.F32 R54, -RZ, R61.H1_H1 ;  /* 0x3000003dff369230 */ /* 0x000fe20000004100 */
[----:B------:R-:W-:Y:S01]  /*40d0*/  @!P1 MOV R61, R70 ;  /* 0x00000046003d9202 */ /* 0x000fe20000000f00 */
[----:B------:R-:W-:Y:S02]  /*40e0*/  @!P1 HADD2.F32 R55, -RZ, R55.H1_H1 ;  /* 0x30000037ff379230 */ /* 0x000fe40000004100 */
[----:B------:R-:W-:Y:S01]  /*40f0*/  @!P1 FMUL.FTZ R12, R42, R49 ;  /* 0x000000312a0c9220 */ /* 0x000fe20000410000 */
[--C-:B------:R-:W-:Y:S02]  /*4100*/  @!P1 HADD2.F32 R37, -RZ, R39.reuse.H0_H0 ;  /* 0x20000027ff259230 */ /* 0x100fe40000004100 */
[----:B------:R-:W-:Y:S01]  /*4110*/  @!P1 FFMA.FTZ R11, R52, R53, R11 ;  /* 0x00000035340b9223 */ /* 0x000fe2000001000b */
[----:B------:R-:W-:Y:S02]  /*4120*/  @!P1 HADD2.F32 R39, -RZ, R39.H1_H1 ;  /* 0x30000027ff279230 */ /* 0x000fe40000004100 */
[----:B------:R-:W-:Y:S01]  /*4130*/  @!P1 FFMA.FTZ R12, R55, R54, R12 ;  /* 0x00000036370c9223 */ /* 0x000fe2000001000c */
[--C-:B------:R-:W-:Y:S01]  /*4140*/  @!P1 HADD2.F32 R57, -RZ, R62.reuse.H0_H0 ;  /* 0x2000003eff399230 */ /* 0x100fe20000004100 */
[----:B------:R-:W-:Y:S01]  /*4150*/  @!P1 MOV R54, R71 ;  /* 0x0000004700369202 */ /* 0x000fe20000000f00 */
[--C-:B------:R-:W-:Y:S02]  /*4160*/  @!P1 HADD2.F32 R56, -RZ, R61.reuse.H0_H0 ;  /* 0x2000003dff389230 */ /* 0x100fe40000004100 */
        /* <DEDUP_REMOVED lines=48> */
[----:B------:R-:W-:Y:S01]  /*4470*/  @!P0 HADD2.F32 R43, -RZ, R126.H1_H1 ;  /* 0x3000007eff2b8230 */ /* 0x000fe20000004100 */
[----:B------:R-:W-:Y:S01]  /*4480*/  @!P0 MOV R66, R73 ;  /* 0x0000004900428202 */ /* 0x000fe20000000f00 */
[----:B------:R-:W-:Y:S01]  /*4490*/  @!P1 FADD.FTZ R51, -R51, -RZ ;  /* 0x800000ff33339221 */ /* 0x000fe20000010100 */
[----:B------:R-:W-:Y:S01]  /*44a0*/  @!P0 MOV R67, R75 ;  /* 0x0000004b00438202 */ /* 0x000fe20000000f00 */
[----:B-1----:R-:W-:Y:S02]  /*44b0*/  @!P0 HADD2.F32 R52, -RZ, R55.H0_H0 ;  /* 0x20000037ff348230 */ /* 0x002fe40000004100 */
[----:B------:R-:W-:Y:S01]  /*44c0*/  @!P1 FADD.FTZ R49, -R49, -RZ ;  /* 0x800000ff31319221 */ /* 0x000fe20000010100 */
[--C-:B-----5:R-:W-:Y:S02]  /*44d0*/  @!P0 HADD2.F32 R47, -RZ, R36.reuse.H0_H0 ;  /* 0x20000024ff2f8230 */ /* 0x120fe40000004100 */
[----:B------:R-:W-:Y:S01]  /*44e0*/  @!P1 FADD.FTZ R46, -R46, -RZ ;  /* 0x800000ff2e2e9221 */ /* 0x000fe20000010100 */
[----:B------:R-:W-:Y:S02]  /*44f0*/  @!P0 HADD2.F32 R45, -RZ, R36.H1_H1 ;  /* 0x30000024ff2d8230 */ /* 0x000fe40000004100 */
[----:B------:R-:W-:Y:S01]  /*4500*/  @!P1 FADD.FTZ R43, -R43, -RZ ;  /* 0x800000ff2b2b9221 */ /* 0x000fe20000010100 */
[----:B------:R-:W-:Y:S02]  /*4510*/  @!P0 HADD2.F32 R44, -RZ, R37.H0_H0 ;  /* 0x20000025ff2c8230 */ /* 0x000fe40000004100 */
[----:B------:R-:W-:Y:S01]  /*4520*/  @!P0 FMUL.FTZ R17, R47, R50 ;  /* 0x000000322f118220 */ /* 0x000fe20000410000 */
[----:B------:R-:W-:Y:S02]  /*4530*/  @!P0 HADD2.F32 R41, -RZ, R38.H0_H0 ;  /* 0x20000026ff298230 */ /* 0x000fe40000004100 */
[----:B------:R-:W-:Y:S01]  /*4540*/  @!P0 FMUL.FTZ R18, R45, R48 ;  /* 0x000000302d128220 */ /* 0x000fe20000410000 */
[--C-:B--2---:R-:W-:Y:S02]  /*4550*/  @!P0 HADD2.F32 R53, -RZ, R60.reuse.H0_H0 ;  /* 0x2000003cff358230 */ /* 0x104fe40000004100 */
[----:B------:R-:W-:Y:S01]  /*4560*/  @!P0 FMUL.FTZ R19, R44, R51 ;  /* 0x000000332c138220 */ /* 0x000fe20000410000 */
[----:B------:R-:W-:Y:S02]  /*4570*/  @!P0 HADD2.F32 R54, -RZ, R60.H1_H1 ;  /* 0x3000003cff368230 */ /* 0x000fe40000004100 */
[----:B------:R-:W-:Y:S01]  /*4580*/  @!P0 FMUL.FTZ R21, R41, R46 ;  /* 0x0000002e29158220 */ /* 0x000fe20000410000 */
[----:B------:R-:W-:Y:S02]  /*4590*/  @!P0 HADD2.F32 R40, -RZ, R38.H1_H1 ;  /* 0x30000026ff288230 */ /* 0x000fe40000004100 */
[----:B------:R-:W-:Y:S01]  /*45a0*/  @!P0 FFMA.FTZ R17, R52, R53, R17 ;  /* 0x0000003534118223 */ /* 0x000fe20000010011 */
[--C-:B------:R-:W-:Y:S02]  /*45b0*/  @!P0 HADD2.F32 R57, -RZ, R61.reuse.H0_H0 ;  /* 0x2000003dff398230 */ /* 0x100fe40000004100 */
[----:B------:R-:W-:Y:S02]  /*45c0*/  @!P0 HADD2.F32 R58, -RZ, R61.H1_H1 ;  /* 0x3000003dff3a8230 */ /* 0x000fe40000004100 */
[----:B------:R-:W-:Y:S01]  /*45d0*/  @!P0 FMUL.FTZ R22, R40, R43 ;  /* 0x0000002b28168220 */ /* 0x000fe20000410000 */
[--C-:B------:R-:W-:Y:S02]  /*45e0*/  @!P0 HADD2.F32 R59, -RZ, R62.reuse.H0_H0 ;  /* 0x2000003eff3b8230 */ /* 0x100fe40000004100 */
[----:B------:R-:W-:Y:S02]  /*45f0*/  @!P0 HADD2.F32 R60, -RZ, R62.H1_H1 ;  /* 0x3000003eff3c8230 */ /* 0x000fe40000004100 */
[----:B------:R-:W-:Y:S02]  /*4600*/  @!P0 HADD2.F32 R38, -RZ, R127.H0_H0 ;  /* 0x2000007fff268230 */ /* 0x000fe40000004100 */
[--C-:B------:R-:W-:Y:S02]  /*4610*/  @!P0 HADD2.F32 R61, -RZ, R63.reuse.H0_H0 ;  /* 0x2000003fff3d8230 */ /* 0x100fe40000004100 */
[----:B------:R-:W-:Y:S01]  /*4620*/  @!P0 HADD2.F32 R62, -RZ, R63.H1_H1 ;  /* 0x3000003fff3e8230 */ /* 0x000fe20000004100 */
[----:B------:R-:W-:Y:S01]  /*4630*/  @!P0 MOV R63, R74 ;  /* 0x0000004a003f8202 */ /* 0x000fe20000000f00 */
[----:B------:R-:W-:Y:S02]  /*4640*/  @!P0 HADD2.F32 R42, -RZ, R37.H1_H1 ;  /* 0x30000025ff2a8230 */ /* 0x000fe40000004100 */
[----:B------:R-:W-:Y:S01]  /*4650*/  @!P1 FADD.FTZ R38, -R38, -RZ ;  /* 0x800000ff26269221 */ /* 0x000fe20000010100 */
[----:B------:R-:W-:Y:S02]  /*4660*/  @!P0 HADD2.F32 R36, -RZ, R127.H1_H1 ;  /* 0x3000007fff248230 */ /* 0x000fe40000004100 */
[----:B------:R-:W-:Y:S02]  /*4670*/  @!P0 HADD2.F32 R55, -RZ, R55.H1_H1 ;  /* 0x30000037ff378230 */ /* 0x000fe40000004100 */
[----:B------:R-:W-:Y:S01]  /*4680*/  @!P0 FMUL.FTZ R20, R42, R49 ;  /* 0x000000312a148220 */ /* 0x000fe20000410000 */
[--C-:B------:R-:W-:Y:S02]  /*4690*/  @!P0 HADD2.F32 R56, -RZ, R66.reuse.H0_H0 ;  /* 0x20000042ff388230 */ /* 0x100fe40000004100 */
[----:B------:R-:W-:Y:S01]  /*46a0*/  @!P1 FADD.FTZ R36, -R36, -RZ ;  /* 0x800000ff24249221 */ /* 0x000fe20000010100 */
[--C-:B------:R-:W-:Y:S02]  /*46b0*/  @!P0 HADD2.F32 R37, -RZ, R39.reuse.H0_H0 ;  /* 0x20000027ff258230 */ /* 0x100fe40000004100 */
[----:B------:R-:W-:Y:S01]  /*46c0*/  @!P0 FFMA.FTZ R18, R55, R54, R18 ;  /* 0x0000003637128223 */ /* 0x000fe20000010012 */
[----:B------:R-:W-:Y:S02]  /*46d0*/  @!P0 HADD2.F32 R53, -RZ, R66.H1_H1 ;  /* 0x30000042ff358230 */ /* 0x000fe40000004100 */
[----:B------:R-:W-:Y:S01]  /*46e0*/  @!P0 FFMA.FTZ R19, R56, R57, R19 ;  /* 0x0000003938138223 */ /* 0x000fe20000010013 */
[----:B------:R-:W-:Y:S02]  /*46f0*/  @!P0 HADD2.F32 R39, -RZ, R39.H1_H1 ;  /* 0x30000027ff278230 */ /* 0x000fe40000004100 */
[----:B------:R-:W-:Y:S01]  /*4700*/  @!P0 FMUL.FTZ R23, R37, R38 ;  /* 0x0000002625178220 */ /* 0x000fe20000410000 */
[----:B------:R-:W-:Y:S01]  /*4710*/  @!P0 F2FP.F16.F32.PACK_AB R124, R18, R17 ;  /* 0x00000011127c823e */ /* 0x000fe200000000ff */
[--C-:B------:R-:W-:Y:S02]  /*4720*/  @!P0 HADD2.F32 R52, -RZ, R63.reuse.H0_H0 ;  /* 0x2000003fff348230 */ /* 0x100fe40000004100 */
[----:B------:R-:W-:Y:S01]  /*4730*/  @!P0 FFMA.FTZ R20, R53, R58, R20 ;  /* 0x0000003a35148223 */ /* 0x000fe20000010014 */
[----:B------:R-:W-:Y:S01]  /*4740*/  @!P0 HADD2.F32 R55, -RZ, R63.H1_H1 ;  /* 0x3000003fff378230 */ /* 0x000fe20000004100 */
[----:B------:R-:W-:Y:S01]  /*4750*/  @!P0 MOV R72, R124 ;  /* 0x0000007c00488202 */ /* 0x000fe20000000f00 */
        /* <DEDUP_REMOVED lines=14> */
.L_x_4431:
[----:B---3--:R-:W-:Y:S05]  /*4840*/  BSYNC.RECONVERGENT B0 ;  /* 0x0000000000007941 */ /* 0x008fea0003800200 */
.L_x_4430:
[----:B------:R-:W-:Y:S04]  /*4850*/  BSSY.RECONVERGENT B0, `(.L_x_4432) ;  /* 0x0000116000007945 */ /* 0x000fe80003800200 */
[----:B------:R-:W-:Y:S05]  /*4860*/  @!P4 BRA `(.L_x_4433) ;  /* 0x000000100050c947 */ /* 0x000fea0003800000 */
[----:B------:R-:W3:Y:S01]  /*4870*/  LDC.64 R10, c[0x0][0x4a8] ;  /* 0x00012a00ff0a7b82 */ /* 0x000ee20000000a00 */
[C---:B------:R-:W-:Y:S11]  /*4880*/  ISETP.GE.AND P0, PT, R28.reuse, R27, PT ;  /* 0x0000001b1c00720c */ /* 0x040ff60003f06270 */
[----:B------:R-:W-:Y:S02]  /*4890*/  @!UPT UIADD3 URZ, UPT, UPT, URZ, URZ, URZ ;  /* 0x000000fffffff290 */ /* 0x000fe4000fffe0ff */
[----:B------:R-:W-:Y:S02]  /*48a0*/  @!P0 ISETP.GE.U32.AND P1, PT, R28, R35, PT ;  /* 0x000000231c00820c */ /* 0x000fe40003f26070 */
[----:B------:R-:W-:Y:S02]  /*48b0*/  @!P0 SHF.R.S32.HI R13, RZ, 0x1f, R34 ;  /* 0x0000001fff0d8819 */ /* 0x000fe40000011422 */
[----:B------:R-:W-:Y:S02]  /*48c0*/  @!P0 SHF.L.U32 R9, R92, 0x5, RZ ;  /* 0x000000055c098819 */ /* 0x000fe400000006ff */
[----:B------:R-:W-:Y:S02]  /*48d0*/  @!P0 SEL R12, R34, RZ, P1 ;  /* 0x000000ff220c8207 */ /* 0x000fe40000800000 */
[----:B----4-:R-:W-:Y:S02]  /*48e0*/  @!P0 SEL R17, R35, R34, !P1 ;  /* 0x0000002223118207 */ /* 0x010fe40004800000 */
[C---:B---3--:R-:W-:Y:S04]  /*48f0*/  LEA R20, P2, R10.reuse, R30, 0x6 ;  /* 0x0000001e0a147211 */ /* 0x048fe800078430ff */
[----:B------:R-:W-:Y:S02]  /*4900*/  LEA.HI.X R21, R10, R31, R11, 0x6, P2 ;  /* 0x0000001f0a157211 */ /* 0x000fe400010f340b */
[----:B------:R-:W-:Y:S02]  /*4910*/  @!P0 SEL R10, R13, RZ, P1 ;  /* 0x000000ff0d0a8207 */ /* 0x000fe40000800000 */
[----:B------:R-:W-:Y:S01]  /*4920*/  @!P0 IADD3 R11, P2, PT, R9, R12, RZ ;  /* 0x0000000c090b8210 */ /* 0x000fe20007f5e0ff */
[----:B------:R-:W-:Y:S01]  /*4930*/  @!P0 IMAD.WIDE R18, R17, 0x2, R20 ;  /* 0x0000000211128825 */ /* 0x000fe200078e0214 */
[----:B------:R-:W3:Y:S02]  /*4940*/  LDG.E.128 R60, desc[UR6][R20.64] ;  /* 0x00000006143c7981 */ /* 0x000ee4000c1e1d00 */
[----:B------:R-:W-:Y:S02]  /*4950*/  @!P0 LEA.HI.X.SX32 R10, R9, R10, 0x1, P2 ;  /* 0x0000000a090a8211 */ /* 0x000fe400010f0eff */
[C---:B------:R-:W-:Y:S02]  /*4960*/  @!P0 SHF.L.U32 R9, R11.reuse, 0x1, RZ ;  /* 0x000000010b098819 */ /* 0x040fe400000006ff */
[----:B------:R-:W-:Y:S02]  /*4970*/  @!P0 SHF.L.U64.HI R10, R11, 0x1, R10 ;  /* 0x000000010b0a8819 */ /* 0x000fe4000001020a */
[C---:B------:R-:W-:Y:S01]  /*4980*/  @!P0 IADD3 R12, P1, PT, R9.reuse, R98, RZ ;  /* 0x00000062090c8210 */ /* 0x040fe20007f3e0ff */
[----:B------:R-:W4:Y:S03]  /*4990*/  @!P0 LDG.E.128 R16, desc[UR6][R18.64] ;  /* 0x0000000612108981 */ /* 0x000f26000c1e1d00 */
[C---:B------:R-:W-:Y:S02]  /*49a0*/  @!P0 IADD3.X R13, PT, PT, R10.reuse, R99, RZ, P1, !PT ;  /* 0x000000630a0d8210 */ /* 0x040fe40000ffe4ff */
[----:B------:R-:W-:Y:S04]  /*49b0*/  @!P0 IADD3 R46, P1, PT, R9, R100, RZ ;  /* 0x00000064092e8210 */ /* 0x000fe80007f3e0ff */
[----:B------:R-:W5:Y:S01]  /*49c0*/  @!P0 LDG.E.128 R12, desc[UR6][R12.64] ;  /* 0x000000060c0c8981 */ /* 0x000f62000c1e1d00 */
[----:B------:R-:W-:Y:S02]  /*49d0*/  @!P0 IADD3.X R47, PT, PT, R10, R101, RZ, P1, !PT ;  /* 0x000000650a2f8210 */ /* 0x000fe40000ffe4ff */
[C---:B------:R-:W-:Y:S05]  /*49e0*/  ISETP.GE.AND P1, PT, R26.reuse, R27, PT ;  /* 0x0000001b1a00720c */ /* 0x040fea0003f26270 */
[----:B------:R2:W5:Y:S08]  /*49f0*/  @!P0 LDG.E.128 R52, desc[UR6][R46.64] ;  /* 0x000000062e348981 */ /* 0x000570000c1e1d00 */
[----:B------:R-:W-:Y:S02]  /*4a00*/  @!P1 ISETP.GE.U32.AND P2, PT, R26, R35, PT ;  /* 0x000000231a00920c */ /* 0x000fe40003f46070 */
[----:B------:R-:W-:Y:S02]  /*4a10*/  @!P1 SHF.R.S32.HI R9, RZ, 0x1f, R34 ;  /* 0x0000001fff099819 */ /* 0x000fe40000011422 */
[----:B------:R-:W-:Y:S02]  /*4a20*/  @!P1 SHF.L.U32 R10, R92, 0x5, RZ ;  /* 0x000000055c0a9819 */ /* 0x000fe400000006ff */
[----:B------:R-:W-:Y:S02]  /*4a30*/  @!P1 SEL R11, R34, RZ, P2 ;  /* 0x000000ff220b9207 */ /* 0x000fe40001000000 */
[----:B------:R-:W-:Y:S02]  /*4a40*/  @!P1 SEL R9, R9, RZ, P2 ;  /* 0x000000ff09099207 */ /* 0x000fe40001000000 */
[C---:B------:R-:W-:Y:S04]  /*4a50*/  @!P1 IADD3 R11, P4, PT, R10.reuse, R11, RZ ;  /* 0x0000000b0a0b9210 */ /* 0x040fe80007f9e0ff */
[----:B------:R-:W-:Y:S02]  /*4a60*/  @!P1 LEA.HI.X.SX32 R10, R10, R9, 0x1, P4 ;  /* 0x000000090a0a9211 */ /* 0x000fe400020f0eff */
[----:B------:R-:W-:Y:S02]  /*4a70*/  ISETP.GE.U32.OR P4, PT, R28, R35, P0 ;  /* 0x000000231c00720c */ /* 0x000fe40000786470 */
[----:B---3--:R-:W-:Y:S02]  /*4a80*/  @!P0 MOV R56, R61 ;  /* 0x0000003d00388202 */ /* 0x008fe40000000f00 */
[----:B------:R-:W-:Y:S03]  /*4a90*/  @!P0 MOV R44, R60 ;  /* 0x0000003c002c8202 */ /* 0x000fe60000000f00 */
[----:B------:R-:W-:Y:S02]  /*4aa0*/  @!P0 HADD2.F32 R48, -RZ, R56.H0_H0 ;  /* 0x20000038ff308230 */ /* 0x000fe40000004100 */
[----:B--2---:R-:W-:Y:S02]  /*4ab0*/  @!P0 HADD2.F32 R47, -RZ, R44.H0_H0 ;  /* 0x2000002cff2f8230 */ /* 0x004fe40000004100 */
[--C-:B----4-:R-:W-:Y:S02]  /*4ac0*/  @!P0 HADD2.F32 R40, -RZ, R16.reuse.H0_H0 ;  /* 0x20000010ff288230 */ /* 0x110fe40000004100 */
[----:B------:R-:W-:Y:S02]  /*4ad0*/  @!P0 HADD2.F32 R39, -RZ, R16.H1_H1 ;  /* 0x30000010ff278230 */ /* 0x000fe40000004100 */
[--C-:B------:R-:W-:Y:S02]  /*4ae0*/  @!P0 HADD2.F32 R36, -RZ, R17.reuse.H0_H0 ;  /* 0x20000011ff248230 */ /* 0x100fe40000004100 */
[----:B------:R-:W-:Y:S02]  /*4af0*/  @!P0 HADD2.F32 R49, -RZ, R44.H1_H1 ;  /* 0x3000002cff318230 */ /* 0x000fe40000004100 */
[----:B------:R-:W-:Y:S02]  /*4b00*/  @!P0 HADD2.F32 R24, -RZ, R17.H1_H1 ;  /* 0x30000011ff188230 */ /* 0x000fe40000004100 */
[--C-:B-----5:R-:W-:Y:S02]  /*4b10*/  @!P0 HADD2.F32 R45, -RZ, R12.reuse.H0_H0 ;  /* 0x2000000cff2d8230 */ /* 0x120fe40000004100 */
[----:B------:R-:W-:Y:S02]  /*4b20*/  @!P0 HADD2.F32 R42, -RZ, R12.H1_H1 ;  /* 0x3000000cff2a8230 */ /* 0x000fe40000004100 */
[--C-:B------:R-:W-:Y:S02]  /*4b30*/  @!P0 HADD2.F32 R43, -RZ, R13.reuse.H0_H0 ;  /* 0x2000000dff2b8230 */ /* 0x100fe40000004100 */
[----:B------:R-:W-:Y:S01]  /*4b40*/  @!P4 FADD.FTZ R45, -R45, -RZ ;  /* 0x800000ff2d2dc221 */ /* 0x000fe20000010100 */
[----:B------:R-:W-:Y:S02]  /*4b50*/  @!P0 HADD2.F32 R41, -RZ, R13.H1_H1 ;  /* 0x3000000dff298230 */ /* 0x000fe40000004100 */
[----:B------:R-:W-:Y:S01]  /*4b60*/  @!P4 FADD.FTZ R42, -R42, -RZ ;  /* 0x800000ff2a2ac221 */ /* 0x000fe20000010100 */
[--C-:B------:R-:W-:Y:S02]  /*4b70*/  @!P0 HADD2.F32 R44, -RZ, R52.reuse.H0_H0 ;  /* 0x20000034ff2c8230 */ /* 0x100fe40000004100 */
[----:B------:R-:W-:Y:S01]  /*4b80*/  @!P4 FADD.FTZ R43, -R43, -RZ ;  /* 0x800000ff2b2bc221 */ /* 0x000fe20000010100 */
[----:B------:R-:W-:Y:S02]  /*4b90*/  @!P0 HADD2.F32 R46, -RZ, R52.H1_H1 ;  /* 0x30000034ff2e8230 */ /* 0x000fe40000004100 */
[----:B------:R-:W-:Y:S01]  /*4ba0*/  @!P0 FMUL.FTZ R0, R40, R45 ;  /* 0x0000002d28008220 */ /* 0x000fe20000410000 */
[----:B------:R-:W-:Y:S02]  /*4bb0*/  @!P0 HADD2.F32 R50, -RZ, R53.H0_H0 ;  /* 0x20000035ff328230 */ /* 0x000fe40000004100 */
[----:B------:R-:W-:Y:S01]  /*4bc0*/  @!P0 FMUL.FTZ R2, R39, R42 ;  /* 0x0000002a27028220 */ /* 0x000fe20000410000 */
[----:B------:R-:W-:Y:S02]  /*4bd0*/  @!P0 HADD2.F32 R38, -RZ, R14.H0_H0 ;  /* 0x2000000eff268230 */ /* 0x000fe40000004100 */
[----:B------:R-:W-:Y:S01]  /*4be0*/  @!P4 FADD.FTZ R41, -R41, -RZ ;  /* 0x800000ff2929c221 */ /* 0x000fe20000010100 */
[--C-:B------:R-:W-:Y:S02]  /*4bf0*/  @!P0 HADD2.F32 R23, -RZ, R18.reuse.H0_H0 ;  /* 0x20000012ff178230 */ /* 0x100fe40000004100 */
[----:B------:R-:W-:Y:S01]  /*4c00*/  @!P0 FMUL.FTZ R3, R36, R43 ;  /* 0x0000002b24038220 */ /* 0x000fe20000410000 */
[----:B------:R-:W-:Y:S02]  /*4c10*/  @!P0 HADD2.F32 R22, -RZ, R18.H1_H1 ;  /* 0x30000012ff168230 */ /* 0x000fe40000004100 */
[----:B------:R-:W-:Y:S01]  /*4c20*/  @!P0 FFMA.FTZ R0, R47, R44, R0 ;  /* 0x0000002c2f008223 */ /* 0x000fe20000010000 */
[----:B------:R-:W-:Y:S02]  /*4c30*/  @!P0 HADD2.F32 R37, -RZ, R14.H1_H1 ;  /* 0x3000000eff258230 */ /* 0x000fe40000004100 */
[----:B------:R-:W-:Y:S01]  /*4c40*/  @!P0 FFMA.FTZ R2, R49, R46, R2 ;  /* 0x0000002e31028223 */ /* 0x000fe20000010002 */
[--C-:B------:R-:W-:Y:S01]  /*4c50*/  @!P0 HADD2.F32 R18, -RZ, R15.reuse.H0_H0 ;  /* 0x2000000fff128230 */ /* 0x100fe20000004100 */
[----:B------:R-:W-:Y:S01]  /*4c60*/  @!P0 MOV R46, R62 ;  /* 0x0000003e002e8202 */ /* 0x000fe20000000f00 */
[----:B------:R-:W-:Y:S02]  /*4c70*/  @!P0 HADD2.F32 R16, -RZ, R15.H1_H1 ;  /* 0x3000000fff108230 */ /* 0x000fe40000004100 */
[----:B------:R-:W-:Y:S01]  /*4c80*/  @!P0 FMUL.FTZ R4, R24, R41 ;  /* 0x0000002918048220 */ /* 0x000fe20000410000 */
[----:B------:R-:W-:Y:S02]  /*4c90*/  @!P0 HADD2.F32 R51, -RZ, R53.H1_H1 ;  /* 0x30000035ff338230 */ /* 0x000fe40000004100 */
[----:B------:R-:W-:Y:S01]  /*4ca0*/  @!P0 FFMA.FTZ R3, R48, R50, R3 ;  /* 0x0000003230038223 */ /* 0x000fe20000010003 */
[----:B------:R-:W-:Y:S02]  /*4cb0*/  @!P0 HADD2.F32 R47, -RZ, R56.H1_H1 ;  /* 0x30000038ff2f8230 */ /* 0x000fe40000004100 */
[----:B------:R-:W-:Y:S01]  /*4cc0*/  @!P4 FADD.FTZ R38, -R38, -RZ ;  /* 0x800000ff2626c221 */ /* 0x000fe20000010100 */
[--C-:B------:R-:W-:Y:S01]  /*4cd0*/  @!P0 HADD2.F32 R17, -RZ, R19.reuse.H0_H0 ;  /* 0x20000013ff118230 */ /* 0x100fe20000004100 */
[----:B------:R-:W-:Y:S01]  /*4ce0*/  @!P0 MOV R48, R63 ;  /* 0x0000003f00308202 */ /* 0x000fe20000000f00 */
[----:B------:R-:W-:Y:S02]  /*4cf0*/  @!P0 HADD2.F32 R19, -RZ, R19.H1_H1 ;  /* 0x30000013ff138230 */ /* 0x000fe40000004100 */
[----:B------:R-:W-:Y:S01]  /*4d00*/  @!P4 FADD.FTZ R37, -R37, -RZ ;  /* 0x800000ff2525c221 */ /* 0x000fe20000010100 */
[----:B------:R-:W-:Y:S02]  /*4d10*/  @!P0 HADD2.F32 R52, -RZ, R54.H0_H0 ;  /* 0x20000036ff348230 */ /* 0x000fe40000004100 */
[----:B------:R-:W-:Y:S01]  /*4d20*/  @!P4 FADD.FTZ R18, -R18, -RZ ;  /* 0x800000ff1212c221 */ /* 0x000fe20000010100 */
[----:B------:R-:W-:Y:S02]  /*4d30*/  @!P0 HADD2.F32 R44, -RZ, R46.H0_H0 ;  /* 0x2000002eff2c8230 */ /* 0x000fe40000004100 */
[----:B------:R-:W-:Y:S01]  /*4d40*/  @!P4 FADD.FTZ R16, -R16, -RZ ;  /* 0x800000ff1010c221 */ /* 0x000fe20000010100 */
[----:B------:R-:W-:Y:S02]  /*4d50*/  @!P0 HADD2.F32 R53, -RZ, R54.H1_H1 ;  /* 0x30000036ff358230 */ /* 0x000fe40000004100 */
[----:B------:R-:W-:Y:S01]  /*4d60*/  @!P0 FFMA.FTZ R4, R47, R51, R4 ;  /* 0x000000332f048223 */ /* 0x000fe20000010004 */
[----:B------:R-:W-:Y:S02]  /*4d70*/  @!P0 HADD2.F32 R47, -RZ, R46.H1_H1 ;  /* 0x3000002eff2f8230 */ /* 0x000fe40000004100 */
[----:B------:R-:W-:Y:S01]  /*4d80*/  @!P0 FMUL.FTZ R5, R23, R38 ;  /* 0x0000002617058220 */ /* 0x000fe20000410000 */
[--C-:B------:R-:W-:Y:S01]  /*4d90*/  @!P0 HADD2.F32 R54, -RZ, R55.reuse.H0_H0 ;  /* 0x20000037ff368230 */ /* 0x100fe20000004100 */
[----:B------:R-:W-:Y:S01]  /*4da0*/  LEA R66, P4, R86, R122, 0x6 ;  /* 0x0000007a56427211 */ /* 0x000fe200078830ff */
[--C-:B------:R-:W-:Y:S02]  /*4db0*/  @!P0 HADD2.F32 R46, -RZ, R48.reuse.H0_H0 ;  /* 0x20000030ff2e8230 */ /* 0x100fe40000004100 */
[----:B------:R-:W-:Y:S01]  /*4dc0*/  @!P0 FMUL.FTZ R6, R22, R37 ;  /* 0x0000002516068220 */ /* 0x000fe20000410000 */
[----:B------:R-:W-:Y:S02]  /*4dd0*/  @!P0 HADD2.F32 R55, -RZ, R55.H1_H1 ;  /* 0x30000037ff378230 */ /* 0x000fe40000004100 */
[----:B------:R-:W-:Y:S01]  /*4de0*/  @!P0 FFMA.FTZ R5, R44, R52, R5 ;  /* 0x000000342c058223 */ /* 0x000fe20000010005 */
[----:B------:R-:W-:Y:S02]  /*4df0*/  @!P0 HADD2.F32 R49, -RZ, R48.H1_H1 ;  /* 0x30000030ff318230 */ /* 0x000fe40000004100 */
[----:B------:R-:W-:Y:S01]  /*4e00*/  @!P0 FMUL.FTZ R7, R17, R18 ;  /* 0x0000001211078220 */ /* 0x000fe20000410000 */
[----:B------:R-:W-:Y:S01]  /*4e10*/  @!P0 FMUL.FTZ R8, R19, R16 ;  /* 0x0000001013088220 */ /* 0x000fe20000410000 */
[----:B------:R-:W-:Y:S01]  /*4e20*/  @!P0 FFMA.FTZ R6, R47, R53, R6 ;  /* 0x000000352f068223 */ /* 0x000fe20000010006 */
[----:B------:R-:W-:Y:S01]  /*4e30*/  @!P0 F2FP.F16.F32.PACK_AB R12, R4, R3 ;  /* 0x00000003040c823e */ /* 0x000fe200000000ff */
[----:B------:R-:W-:Y:S01]  /*4e40*/  @!P0 FFMA.FTZ R7, R46, R54, R7 ;  /* 0x000000362e078223 */ /* 0x000fe20000010007 */
[----:B------:R-:W-:Y:S01]  /*4e50*/  @!P0 FFMA.FTZ R8, R49, R55, R8 ;  /* 0x0000003731088223 */ /* 0x000fe20000010008 */
[----:B------:R-:W-:Y:S02]  /*4e60*/  @!P0 F2FP.F16.F32.PACK_AB R9, R2, R0 ;  /* 0x000000000209823e */ /* 0x000fe400000000ff */
[----:B------:R-:W-:Y:S02]  /*4e70*/  @!P0 MOV R61, R12 ;  /* 0x0000000c003d8202 */ /* 0x000fe40000000f00 */
[----:B------:R-:W-:Y:S02]  /*4e80*/  @!P0 F2FP.F16.F32.PACK_AB R13, R8, R7 ;  /* 0x00000007080d823e */ /* 0x000fe400000000ff */
[----:B------:R-:W-:Y:S02]  /*4e90*/  @!P0 F2FP.F16.F32.PACK_AB R12, R6, R5 ;  /* 0x00000005060c823e */ /* 0x000fe400000000ff */
[----:B------:R-:W-:Y:S02]  /*4ea0*/  @!P0 MOV R60, R9 ;  /* 0x00000009003c8202 */ /* 0x000fe40000000f00 */
[----:B------:R-:W-:Y:S02]  /*4eb0*/  LEA.HI.X R67, R86, R123, R87, 0x6, P4 ;  /* 0x0000007b56437211 */ /* 0x000fe400020f3457 */
[----:B------:R-:W-:Y:S02]  /*4ec0*/  @!P0 MOV R62, R12 ;  /* 0x0000000c003e8202 */ /* 0x000fe40000000f00 */
[----:B------:R-:W-:Y:S02]  /*4ed0*/  @!P0 MOV R63, R13 ;  /* 0x0000000d003f8202 */ /* 0x000fe40000000f00 */
[----:B------:R-:W-:Y:S02]  /*4ee0*/  @!P1 SHF.L.U32 R15, R11, 0x1, RZ ;  /* 0x000000010b0f9819 */ /* 0x000fe400000006ff */
[----:B------:R-:W-:Y:S01]  /*4ef0*/  @!P1 SEL R9, R35, R34, !P2 ;  /* 0x0000002223099207 */ /* 0x000fe20005000000 */
[----:B------:R2:W-:Y:S01]  /*4f00*/  STG.E.128 desc[UR6][R66.64], R60 ;  /* 0x0000003c42007986 */ /* 0x0005e2000c101d06 */
[----:B------:R-:W-:Y:S02]  /*4f10*/  @!P1 IADD3 R68, P0, PT, R15, R98, RZ ;  /* 0x000000620f449210 */ /* 0x000fe40007f1e0ff */
[----:B------:R-:W-:Y:S01]  /*4f20*/  @!P1 SHF.L.U64.HI R14, R11, 0x1, R10 ;  /* 0x000000010b0e9819 */ /* 0x000fe2000001020a */
[----:B------:R-:W-:Y:S03]  /*4f30*/  @!P1 IMAD.WIDE R10, R9, 0x2, R20 ;  /* 0x00000002090a9825 */ /* 0x000fe600078e0214 */
[C---:B------:R-:W-:Y:S01]  /*4f40*/  @!P1 IADD3.X R69, PT, PT, R14.reuse, R99, RZ, P0, !PT ;  /* 0x000000630e459210 */ /* 0x040fe200007fe4ff */
[----:B------:R-:W2:Y:S01]  /*4f50*/  LDG.E.128 R56, desc[UR6][R20.64+0x40] ;  /* 0x0000400614387981 */ /* 0x000ea2000c1e1d00 */
[----:B------:R-:W-:Y:S04]  /*4f60*/  @!P1 IADD3 R12, P0, PT, R15, R100, RZ ;  /* 0x000000640f0c9210 */ /* 0x000fe80007f1e0ff */
[----:B------:R-:W-:Y:S02]  /*4f70*/  @!P1 IADD3.X R13, PT, PT, R14, R101, RZ, P0, !PT ;  /* 0x000000650e0d9210 */ /* 0x000fe400007fe4ff */
[C---:B------:R-:W-:Y:S01]  /*4f80*/  ISETP.GE.AND P0, PT, R25.reuse, R27, PT ;  /* 0x0000001b1900720c */ /* 0x040fe20003f06270 */
[----:B------:R-:W3:Y:S08]  /*4f90*/  @!P1 LDG.E.128 R8, desc[UR6][R10.64+0x40] ;  /* 0x000040060a089981 */ /* 0x000ef0000c1e1d00 */
[----:B------:R-:W4:Y:S04]  /*4fa0*/  @!P1 LDG.E.128 R68, desc[UR6][R68.64+0x40] ;  /* 0x0000400644449981 */ /* 0x000f28000c1e1d00 */
[----:B------:R-:W-:Y:S02]  /*4fb0*/  @!P0 ISETP.GE.U32.AND P2, PT, R25, R35, PT ;  /* 0x000000231900820c */ /* 0x000fe40003f46070 */
[----:B------:R-:W-:Y:S02]  /*4fc0*/  @!P0 SHF.R.S32.HI R15, RZ, 0x1f, R34 ;  /* 0x0000001fff0f8819 */ /* 0x000fe40000011422 */
[----:B------:R-:W5:Y:S01]  /*4fd0*/  @!P1 LDG.E.128 R52, desc[UR6][R12.64+0x40] ;  /* 0x000040060c349981 */ /* 0x000f62000c1e1d00 */
[----:B------:R-:W-:Y:S02]  /*4fe0*/  @!P0 SHF.L.U32 R72, R92, 0x5, RZ ;  /* 0x000000055c488819 */ /* 0x000fe400000006ff */
[----:B------:R-:W-:Y:S02]  /*4ff0*/  @!P0 SEL R73, R34, RZ, P2 ;  /* 0x000000ff22498207 */ /* 0x000fe40001000000 */
[----:B------:R-:W-:Y:S02]  /*5000*/  @!P0 SEL R15, R15, RZ, P2 ;  /* 0x000000ff0f0f8207 */ /* 0x000fe40001000000 */
[C---:B------:R-:W-:Y:S04]  /*5010*/  @!P0 IADD3 R73, P4, PT, R72.reuse, R73, RZ ;  /* 0x0000004948498210 */ /* 0x040fe80007f9e0ff */
[----:B------:R-:W-:Y:S02]  /*5020*/  @!P0 LEA.HI.X.SX32 R72, R72, R15, 0x1, P4 ;  /* 0x0000000f48488211 */ /* 0x000fe400020f0eff */
[----:B------:R-:W-:Y:S02]  /*5030*/  ISETP.GE.U32.OR P4, PT, R26, R35, P1 ;  /* 0x000000231a00720c */ /* 0x000fe40000f86470 */
[C---:B------:R-:W-:Y:S02]  /*5040*/  @!P0 SHF.L.U64.HI R72, R73.reuse, 0x1, R72 ;  /* 0x0000000149488819 */ /* 0x040fe40000010248 */
[----:B------:R-:W-:Y:S02]  /*5050*/  @!P0 SHF.L.U32 R73, R73, 0x1, RZ ;  /* 0x0000000149498819 */ /* 0x000fe400000006ff */
[----:B--2---:R-:W-:Y:S02]  /*5060*/  @!P1 MOV R60, R57 ;  /* 0x00000039003c9202 */ /* 0x004fe40000000f00 */
[----:B------:R-:W-:Y:S02]  /*5070*/  @!P1 MOV R61, R58 ;  /* 0x0000003a003d9202 */ /* 0x000fe40000000f00 */
[----:B------:R-:W-:Y:S01]  /*5080*/  @!P1 MOV R46, R56 ;  /* 0x00000038002e9202 */ /* 0x000fe20000000f00 */
[----:B------:R-:W-:Y:S02]  /*5090*/  @!P1 HADD2.F32 R49, -RZ, R60.H0_H0 ;  /* 0x2000003cff319230 */ /* 0x000fe40000004100 */
[--C-:B---3--:R-:W-:Y:S02]  /*50a0*/  @!P1 HADD2.F32 R27, -RZ, R8.reuse.H0_H0 ;  /* 0x20000008ff1b9230 */ /* 0x108fe40000004100 */
[----:B------:R-:W-:Y:S02]  /*50b0*/  @!P1 HADD2.F32 R24, -RZ, R8.H1_H1 ;  /* 0x30000008ff189230 */ /* 0x000fe40000004100 */
        /* <DEDUP_REMOVED lines=8> */
[--C-:B------:R-:W-:Y:S02]  /*5140*/  @!P1 HADD2.F32 R11, -RZ, R69.reuse.H0_H0 ;  /* 0x20000045ff0b9230 */ /* 0x100fe40000004100 */
[----:B------:R-:W-:Y:S01]  /*5150*/  @!P1 FMUL.FTZ R8, R27, R8 ;  /* 0x000000081b089220 */ /* 0x000fe20000410000 */
[----:B-----5:R-:W-:Y:S02]  /*5160*/  @!P1 HADD2.F32 R44, -RZ, R52.H0_H0 ;  /* 0x20000034ff2c9230 */ /* 0x020fe40000004100 */
[----:B------:R-:W-:Y:S01]  /*5170*/  @!P1 FMUL.FTZ R9, R24, R9 ;  /* 0x0000000918099220 */ /* 0x000fe20000410000 */
[----:B------:R-:W-:Y:S02]  /*5180*/  @!P1 HADD2.F32 R47, -RZ, R46.H0_H0 ;  /* 0x2000002eff2f9230 */ /* 0x000fe40000004100 */
[----:B------:R-:W-:Y:S01]  /*5190*/  @!P4 FADD.FTZ R11, -R11, -RZ ;  /* 0x800000ff0b0bc221 */ /* 0x000fe20000010100 */
[----:B------:R-:W-:Y:S02]  /*51a0*/  @!P1 HADD2.F32 R36, -RZ, R69.H1_H1 ;  /* 0x30000045ff249230 */ /* 0x000fe40000004100 */
[----:B------:R-:W-:Y:S02]  /*51b0*/  @!P1 HADD2.F32 R48, -RZ, R52.H1_H1 ;  /* 0x30000034ff309230 */ /* 0x000fe40000004100 */
[----:B------:R-:W-:Y:S01]  /*51c0*/  @!P1 FFMA.FTZ R8, R47, R44, R8 ;  /* 0x0000002c2f089223 */ /* 0x000fe20000010008 */
[----:B------:R-:W-:Y:S02]  /*51d0*/  @!P1 HADD2.F32 R46, -RZ, R46.H1_H1 ;  /* 0x3000002eff2e9230 */ /* 0x000fe40000004100 */
[----:B------:R-:W-:Y:S01]  /*51e0*/  @!P4 FADD.FTZ R36, -R36, -RZ ;  /* 0x800000ff2424c221 */ /* 0x000fe20000010100 */
[--C-:B------:R-:W-:Y:S02]  /*51f0*/  @!P1 HADD2.F32 R23, -RZ, R70.reuse.H0_H0 ;  /* 0x20000046ff179230 */ /* 0x100fe40000004100 */
[----:B------:R-:W-:Y:S02]  /*5200*/  @!P1 HADD2.F32 R18, -RZ, R70.H1_H1 ;  /* 0x30000046ff129230 */ /* 0x000fe40000004100 */
[----:B------:R-:W-:Y:S01]  /*5210*/  @!P1 FFMA.FTZ R9, R46, R48, R9 ;  /* 0x000000302e099223 */ /* 0x000fe20000010009 */
[--C-:B------:R-:W-:Y:S01]  /*5220*/  @!P1 HADD2.F32 R17, -RZ, R71.reuse.H0_H0 ;  /* 0x20000047ff119230 */ /* 0x100fe20000004100 */
[----:B------:R-:W-:Y:S01]  /*5230*/  @!P1 MOV R48, R59 ;  /* 0x0000003b00309202 */ /* 0x000fe20000000f00 */
[----:B------:R-:W-:Y:S02]  /*5240*/  @!P1 HADD2.F32 R15, -RZ, R71.H1_H1 ;  /* 0x30000047ff0f9230 */ /* 0x000fe40000004100 */
[----:B------:R-:W-:Y:S01]  /*5250*/  @!P4 FADD.FTZ R23, -R23, -RZ ;  /* 0x800000ff1717c221 */ /* 0x000fe20000010100 */
[--C-:B------:R-:W-:Y:S01]  /*5260*/  @!P1 HADD2.F32 R12, -RZ, R10.reuse.H0_H0 ;  /* 0x2000000aff0c9230 */ /* 0x100fe20000004100 */
[----:B------:R-:W-:Y:S01]  /*5270*/  @!P1 F2FP.F16.F32.PACK_AB R68, R9, R8 ;  /* 0x000000080944923e */ /* 0x000fe200000000ff */
[----:B------:R-:W-:Y:S01]  /*5280*/  @!P1 HADD2.F32 R13, -RZ, R10.H1_H1 ;  /* 0x3000000aff0d9230 */ /* 0x000fe20000004100 */
[----:B------:R-:W-:Y:S01]  /*5290*/  @!P0 SEL R9, R35, R34, !P2 ;  /* 0x0000002223098207 */ /* 0x000fe20005000000 */
[--C-:B------:R-:W-:Y:S02]  /*52a0*/  @!P1 HADD2.F32 R50, -RZ, R53.reuse.H0_H0 ;  /* 0x20000035ff329230 */ /* 0x100fe40000004100 */
[----:B------:R-:W-:Y:S01]  /*52b0*/  @!P1 FMUL.FTZ R10, R22, R11 ;  /* 0x0000000b160a9220 */ /* 0x000fe20000410000 */
[----:B------:R-:W-:Y:S02]  /*52c0*/  @!P1 HADD2.F32 R51, -RZ, R53.H1_H1 ;  /* 0x30000035ff339230 */ /* 0x000fe40000004100 */
[----:B------:R-:W-:Y:S01]  /*52d0*/  @!P4 FADD.FTZ R18, -R18, -RZ ;  /* 0x800000ff1212c221 */ /* 0x000fe20000010100 */
[----:B------:R-:W-:Y:S02]  /*52e0*/  @!P1 HADD2.F32 R44, -RZ, R60.H1_H1 ;  /* 0x3000003cff2c9230 */ /* 0x000fe40000004100 */
[----:B------:R-:W-:Y:S01]  /*52f0*/  @!P4 FADD.FTZ R17, -R17, -RZ ;  /* 0x800000ff1111c221 */ /* 0x000fe20000010100 */
[--C-:B------:R-:W-:Y:S01]  /*5300*/  @!P1 HADD2.F32 R52, -RZ, R54.reuse.H0_H0 ;  /* 0x20000036ff349230 */ /* 0x100fe20000004100 */
[----:B------:R-:W-:Y:S01]  /*5310*/  @!P1 MOV R56, R68 ;  /* 0x0000004400389202 */ /* 0x000fe20000000f00 */
[--C-:B------:R-:W-:Y:S02]  /*5320*/  @!P1 HADD2.F32 R47, -RZ, R61.reuse.H0_H0 ;  /* 0x2000003dff2f9230 */ /* 0x100fe40000004100 */
[----:B------:R-:W-:Y:S01]  /*5330*/  @!P1 FMUL.FTZ R11, R19, R36 ;  /* 0x00000024130b9220 */ /* 0x000fe20000410000 */
[----:B------:R-:W-:Y:S02]  /*5340*/  @!P1 HADD2.F32 R53, -RZ, R54.H1_H1 ;  /* 0x30000036ff359230 */ /* 0x000fe40000004100 */
[----:B------:R-:W-:Y:S01]  /*5350*/  @!P4 FADD.FTZ R15, -R15, -RZ ;  /* 0x800000ff0f0fc221 */ /* 0x000fe20000010100 */
[----:B------:R-:W-:Y:S02]  /*5360*/  @!P1 HADD2.F32 R46, -RZ, R61.H1_H1 ;  /* 0x3000003dff2e9230 */ /* 0x000fe40000004100 */
[----:B------:R-:W-:Y:S01]  /*5370*/  @!P1 FMUL.FTZ R12, R12, R23 ;  /* 0x000000170c0c9220 */ /* 0x000fe20000410000 */
[--C-:B------:R-:W-:Y:S02]  /*5380*/  @!P1 HADD2.F32 R54, -RZ, R55.reuse.H0_H0 ;  /* 0x20000037ff369230 */ /* 0x100fe40000004100 */
[----:B------:R-:W-:Y:S01]  /*5390*/  @!P1 FFMA.FTZ R10, R49, R50, R10 ;  /* 0x00000032310a9223 */ /* 0x000fe2000001000a */
[--C-:B------:R-:W-:Y:S02]  /*53a0*/  @!P1 HADD2.F32 R49, -RZ, R48.reuse.H0_H0 ;  /* 0x20000030ff319230 */ /* 0x100fe40000004100 */
[----:B------:R-:W-:Y:S01]  /*53b0*/  @!P1 FMUL.FTZ R13, R13, R18 ;  /* 0x000000120d0d9220 */ /* 0x000fe20000410000 */
[----:B------:R-:W-:Y:S02]  /*53c0*/  @!P1 HADD2.F32 R55, -RZ, R55.H1_H1 ;  /* 0x30000037ff379230 */ /* 0x000fe40000004100 */
[----:B------:R-:W-:Y:S01]  /*53d0*/  @!P1 FMUL.FTZ R14, R14, R17 ;  /* 0x000000110e0e9220 */ /* 0x000fe20000410000 */
[----:B------:R-:W-:Y:S02]  /*53e0*/  @!P1 HADD2.F32 R48, -RZ, R48.H1_H1 ;  /* 0x30000030ff309230 */ /* 0x000fe40000004100 */
[----:B------:R-:W-:Y:S01]  /*53f0*/  @!P1 FMUL.FTZ R15, R16, R15 ;  /* 0x0000000f100f9220 */ /* 0x000fe20000410000 */
[----:B------:R-:W-:Y:S01]  /*5400*/  @!P1 FFMA.FTZ R11, R44, R51, R11 ;  /* 0x000000332c0b9223 */ /* 0x000fe2000001000b */
[----:B------:R-:W-:Y:S01]  /*5410*/  @!P1 FFMA.FTZ R12, R47, R52, R12 ;  /* 0x000000342f0c9223 */ /* 0x000fe2000001000c */
[----:B------:R-:W-:Y:S01]  /*5420*/  @!P1 FFMA.FTZ R13, R46, R53, R13 ;  /* 0x000000352e0d9223 */ /* 0x000fe2000001000d */
[----:B------:R-:W-:Y:S01]  /*5430*/  @!P1 FFMA.FTZ R14, R49, R54, R14 ;  /* 0x00000036310e9223 */ /* 0x000fe2000001000e */
[----:B------:R-:W-:Y:S01]  /*5440*/  @!P1 FFMA.FTZ R15, R48, R55, R15 ;  /* 0x00000037300f9223 */ /* 0x000fe2000001000f */
[----:B------:R-:W-:Y:S01]  /*5450*/  @!P1 F2FP.F16.F32.PACK_AB R69, R11, R10 ;  /* 0x0000000a0b45923e */ /* 0x000fe200000000ff */
[----:B------:R-:W-:Y:S01]  /*5460*/  @!P0 IMAD.WIDE R10, R9, 0x2, R20 ;  /* 0x00000002090a8825 */ /* 0x000fe200078e0214 */
[----:B------:R-:W-:Y:S02]  /*5470*/  @!P1 F2FP.F16.F32.PACK_AB R12, R13, R12 ;  /* 0x0000000c0d0c923e */ /* 0x000fe400000000ff */
[----:B------:R-:W-:Y:S02]  /*5480*/  @!P1 F2FP.F16.F32.PACK_AB R15, R15, R14 ;  /* 0x0000000e0f0f923e */ /* 0x000fe400000000ff */
[----:B------:R-:W-:Y:S02]  /*5490*/  @!P1 MOV R57, R69 ;  /* 0x0000004500399202 */ /* 0x000fe40000000f00 */
[----:B------:R-:W-:Y:S02]  /*54a0*/  @!P1 MOV R58, R12 ;  /* 0x0000000c003a9202 */ /* 0x000fe40000000f00 */
[----:B------:R-:W-:Y:S02]  /*54b0*/  @!P1 MOV R59, R15 ;  /* 0x0000000f003b9202 */ /* 0x000fe40000000f00 */
[C---:B------:R-:W-:Y:S03]  /*54c0*/  @!P0 IADD3 R68, P1, PT, R73.reuse, R98, RZ ;  /* 0x0000006249448210 */ /* 0x040fe60007f3e0ff */
[----:B------:R2:W-:Y:S01]  /*54d0*/  STG.E.128 desc[UR6][R66.64+0x40], R56 ;  /* 0x0000403842007986 */ /* 0x0005e2000c101d06 */
[C---:B------:R-:W-:Y:S02]  /*54e0*/  @!P0 IADD3.X R69, PT, PT, R72.reuse, R99, RZ, P1, !PT ;  /* 0x0000006348458210 */ /* 0x040fe40000ffe4ff */
[----:B------:R-:W-:Y:S04]  /*54f0*/  @!P0 IADD3 R46, P1, PT, R73, R100, RZ ;  /* 0x00000064492e8210 */ /* 0x000fe80007f3e0ff */
[----:B------:R-:W-:Y:S01]  /*5500*/  @!P0 IADD3.X R47, PT, PT, R72, R101, RZ, P1, !PT ;  /* 0x00000065482f8210 */ /* 0x000fe20000ffe4ff */
[----:B------:R-:W3:Y:S01]  /*5510*/  @!P0 LDG.E.128 R8, desc[UR6][R10.64+0x80] ;  /* 0x000080060a088981 */ /* 0x000ee2000c1e1d00 */
[----:B------:R-:W-:Y:S07]  /*5520*/  ISETP.GE.U32.OR P1, PT, R25, R35, P0 ;  /* 0x000000231900720c */ /* 0x000fee0000726470 */
[----:B------:R-:W4:Y:S08]  /*5530*/  @!P0 LDG.E.128 R68, desc[UR6][R68.64+0x80] ;  /* 0x0000800644448981 */ /* 0x000f30000c1e1d00 */
[----:B------:R-:W5:Y:S08]  /*5540*/  LDG.E.128 R60, desc[UR6][R20.64+0x80] ;  /* 0x00008006143c7981 */ /* 0x000f70000c1e1d00 */
[----:B------:R5:W2:Y:S01]  /*5550*/  @!P0 LDG.E.128 R52, desc[UR6][R46.64+0x80] ;  /* 0x000080062e348981 */ /* 0x000aa2000c1e1d00 */
        /* <DEDUP_REMOVED lines=10> */
[--C-:B------:R-:W-:Y:S01]  /*5600*/  @!P0 HADD2.F32 R14, -RZ, R11.reuse.H0_H0 ;  /* 0x2000000bff0e8230 */ /* 0x100fe20000004100 */
[----:B-----5:R-:W-:Y:S01]  /*5610*/  @!P0 MOV R46, R60 ;  /* 0x0000003c002e8202 */ /* 0x020fe20000000f00 */
[----:B------:R-:W-:Y:S01]  /*5620*/  @!P0 HADD2.F32 R16, -RZ, R11.H1_H1 ;  /* 0x3000000bff108230 */ /* 0x000fe20000004100 */
[----:B--2---:R-:W-:Y:S01]  /*5630*/  @!P0 MOV R56, R61 ;  /* 0x0000003d00388202 */ /* 0x004fe20000000f00 */
[--C-:B------:R-:W-:Y:S01]  /*5640*/  @!P0 HADD2.F32 R11, -RZ, R69.reuse.H0_H0 ;  /* 0x20000045ff0b8230 */ /* 0x100fe20000004100 */
[----:B------:R-:W-:Y:S01]  /*5650*/  @!P0 MOV R57, R62 ;  /* 0x0000003e00398202 */ /* 0x000fe20000000f00 */
[----:B------:R-:W-:Y:S02]  /*5660*/  @!P0 HADD2.F32 R47, -RZ, R46.H0_H0 ;  /* 0x2000002eff2f8230 */ /* 0x000fe40000004100 */
[----:B------:R-:W-:Y:S01]  /*5670*/  @!P0 FMUL.FTZ R8, R24, R9 ;  /* 0x0000000918088220 */ /* 0x000fe20000410000 */
[--C-:B------:R-:W-:Y:S02]  /*5680*/  @!P0 HADD2.F32 R44, -RZ, R52.reuse.H0_H0 ;  /* 0x20000034ff2c8230 */ /* 0x100fe40000004100 */
[----:B------:R-:W-:Y:S01]  /*5690*/  @!P0 FMUL.FTZ R9, R23, R10 ;  /* 0x0000000a17098220 */ /* 0x000fe20000410000 */
[----:B------:R-:W-:Y:S02]  /*56a0*/  @!P0 HADD2.F32 R20, -RZ, R69.H1_H1 ;  /* 0x30000045ff148230 */ /* 0x000fe40000004100 */
[----:B------:R-:W-:Y:S01]  /*56b0*/  @!P1 FADD.FTZ R11, -R11, -RZ ;  /* 0x800000ff0b0b9221 */ /* 0x000fe20000010100 */
[----:B------:R-:W-:Y:S02]  /*56c0*/  @!P0 HADD2.F32 R48, -RZ, R52.H1_H1 ;  /* 0x30000034ff308230 */ /* 0x000fe40000004100 */
[----:B------:R-:W-:Y:S01]  /*56d0*/  @!P0 FFMA.FTZ R8, R47, R44, R8 ;  /* 0x0000002c2f088223 */ /* 0x000fe20000010008 */
[----:B------:R-:W-:Y:S02]  /*56e0*/  @!P0 HADD2.F32 R46, -RZ, R46.H1_H1 ;  /* 0x3000002eff2e8230 */ /* 0x000fe40000004100 */
[----:B------:R-:W-:Y:S01]  /*56f0*/  @!P0 FMUL.FTZ R10, R22, R11 ;  /* 0x0000000b160a8220 */ /* 0x000fe20000410000 */
[--C-:B------:R-:W-:Y:S02]  /*5700*/  @!P0 HADD2.F32 R21, -RZ, R70.reuse.H0_H0 ;  /* 0x20000046ff158230 */ /* 0x100fe40000004100 */
[----:B------:R-:W-:Y:S01]  /*5710*/  @!P1 FADD.FTZ R20, -R20, -RZ ;  /* 0x800000ff14149221 */ /* 0x000fe20000010100 */
[----:B------:R-:W-:Y:S02]  /*5720*/  @!P0 HADD2.F32 R18, -RZ, R70.H1_H1 ;  /* 0x30000046ff128230 */ /* 0x000fe40000004100 */
[----:B------:R-:W-:Y:S01]  /*5730*/  @!P0 FFMA.FTZ R9, R46, R48, R9 ;  /* 0x000000302e098223 */ /* 0x000fe20000010009 */
[--C-:B------:R-:W-:Y:S01]  /*5740*/  @!P0 HADD2.F32 R17, -RZ, R71.reuse.H0_H0 ;  /* 0x20000047ff118230 */ /* 0x100fe20000004100 */
[----:B------:R-:W-:Y:S01]  /*5750*/  @!P0 MOV R48, R63 ;  /* 0x0000003f00308202 */ /* 0x000fe20000000f00 */
[----:B------:R-:W-:Y:S02]  /*5760*/  @!P0 HADD2.F32 R15, -RZ, R71.H1_H1 ;  /* 0x30000047ff0f8230 */ /* 0x000fe40000004100 */
[----:B------:R-:W-:Y:S01]  /*5770*/  @!P0 FMUL.FTZ R11, R19, R20 ;  /* 0x00000014130b8220 */ /* 0x000fe20000410000 */
[--C-:B------:R-:W-:Y:S01]  /*5780*/  @!P0 HADD2.F32 R50, -RZ, R53.reuse.H0_H0 ;  /* 0x20000035ff328230 */ /* 0x100fe20000004100 */
[----:B------:R-:W-:Y:S01]  /*5790*/  @!P0 F2FP.F16.F32.PACK_AB R9, R9, R8 ;  /* 0x000000080909823e */ /* 0x000fe200000000ff */
[--C-:B------:R-:W-:Y:S02]  /*57a0*/  @!P0 HADD2.F32 R49, -RZ, R56.reuse.H0_H0 ;  /* 0x20000038ff318230 */ /* 0x100fe40000004100 */
[----:B------:R-:W-:Y:S01]  /*57b0*/  @!P1 FADD.FTZ R21, -R21, -RZ ;  /* 0x800000ff15159221 */ /* 0x000fe20000010100 */
[----:B------:R-:W-:Y:S02]  /*57c0*/  @!P0 HADD2.F32 R51, -RZ, R53.H1_H1 ;  /* 0x30000035ff338230 */ /* 0x000fe40000004100 */
[----:B------:R-:W-:Y:S01]  /*57d0*/  @!P1 FADD.FTZ R18, -R18, -RZ ;  /* 0x800000ff12129221 */ /* 0x000fe20000010100 */
[----:B------:R-:W-:Y:S02]  /*57e0*/  @!P0 HADD2.F32 R44, -RZ, R56.H1_H1 ;  /* 0x30000038ff2c8230 */ /* 0x000fe40000004100 */
[----:B------:R-:W-:Y:S01]  /*57f0*/  @!P1 FADD.FTZ R17, -R17, -RZ ;  /* 0x800000ff11119221 */ /* 0x000fe20000010100 */
[--C-:B------:R-:W-:Y:S01]  /*5800*/  @!P0 HADD2.F32 R52, -RZ, R54.reuse.H0_H0 ;  /* 0x20000036ff348230 */ /* 0x100fe20000004100 */
[----:B------:R-:W-:Y:S01]  /*5810*/  @!P0 MOV R60, R9 ;  /* 0x00000009003c8202 */ /* 0x000fe20000000f00 */
[--C-:B------:R-:W-:Y:S02]  /*5820*/  @!P0 HADD2.F32 R47, -RZ, R57.reuse.H0_H0 ;  /* 0x20000039ff2f8230 */ /* 0x100fe40000004100 */
[----:B------:R-:W-:Y:S01]  /*5830*/  @!P1 FADD.FTZ R15, -R15, -RZ ;  /* 0x800000ff0f0f9221 */ /* 0x000fe20000010100 */
[----:B------:R-:W-:Y:S01]  /*5840*/  @!P0 FFMA.FTZ R10, R49, R50, R10 ;  /* 0x00000032310a8223 */ /* 0x000fe2000001000a */
[----:B------:R-:W-:Y:S01]  /*5850*/  @!P0 FMUL.FTZ R12, R12, R21 ;  /* 0x000000150c0c8220 */ /* 0x000fe20000410000 */
[----:B------:R-:W-:Y:S02]  /*5860*/  @!P0 HADD2.F32 R53, -RZ, R54.H1_H1 ;  /* 0x30000036ff358230 */ /* 0x000fe40000004100 */
[----:B------:R-:W-:Y:S01]  /*5870*/  @!P0 FMUL.FTZ R13, R13, R18 ;  /* 0x000000120d0d8220 */ /* 0x000fe20000410000 */
[----:B------:R-:W-:Y:S02]  /*5880*/  @!P0 HADD2.F32 R46, -RZ, R57.H1_H1 ;  /* 0x30000039ff2e8230 */ /* 0x000fe40000004100 */
[----:B------:R-:W-:Y:S01]  /*5890*/  @!P0 FMUL.FTZ R14, R14, R17 ;  /* 0x000000110e0e8220 */ /* 0x000fe20000410000 */
[--C-:B------:R-:W-:Y:S02]  /*58a0*/  @!P0 HADD2.F32 R54, -RZ, R55.reuse.H0_H0 ;  /* 0x20000037ff368230 */ /* 0x100fe40000004100 */
[----:B------:R-:W-:Y:S01]  /*58b0*/  @!P0 FFMA.FTZ R11, R44, R51, R11 ;  /* 0x000000332c0b8223 */ /* 0x000fe2000001000b */
[--C-:B------:R-:W-:Y:S02]  /*58c0*/  @!P0 HADD2.F32 R49, -RZ, R48.reuse.H0_H0 ;  /* 0x20000030ff318230 */ /* 0x100fe40000004100 */
[----:B------:R-:W-:Y:S01]  /*58d0*/  @!P0 FMUL.FTZ R15, R16, R15 ;  /* 0x0000000f100f8220 */ /* 0x000fe20000410000 */
[----:B------:R-:W-:Y:S02]  /*58e0*/  @!P0 HADD2.F32 R55, -RZ, R55.H1_H1 ;  /* 0x30000037ff378230 */ /* 0x000fe40000004100 */
        /* <DEDUP_REMOVED lines=12> */
.L_x_4433:
[----:B------:R-:W-:Y:S05]  /*59b0*/  BSYNC.RECONVERGENT B0 ;  /* 0x0000000000007941 */ /* 0x000fea0003800200 */
.L_x_4432:
[----:B------:R-:W2:Y:S01]  /*59c0*/  LDC R27, c[0x0][0x450] ;  /* 0x00011400ff1b7b82 */ /* 0x000ea20000000800 */
[----:B-1----:R-:W-:Y:S05]  /*59d0*/  IMAD.U32 R107, R107, -0x20, RZ ;  /* 0xffffffe06b6b7824 */ /* 0x002fea00078e00ff */
[C---:B------:R-:W-:Y:S02]  /*59e0*/  LEA R100, P1, R107.reuse, R100, 0x1 ;  /* 0x000000646b647211 */ /* 0x040fe400078208ff */
[C---:B------:R-:W-:Y:S02]  /*59f0*/  LEA R98, P0, R107.reuse, R98, 0x1 ;  /* 0x000000626b627211 */ /* 0x040fe400078008ff */
[C---:B------:R-:W-:Y:S02]  /*5a00*/  LEA.HI.X.SX32 R101, R107.reuse, R101, 0x1, P1 ;  /* 0x000000656b657211 */ /* 0x040fe400008f0eff */
[----:B------:R-:W-:Y:S09]  /*5a10*/  LEA.HI.X.SX32 R99, R107, R99, 0x1, P0 ;  /* 0x000000636b637211 */ /* 0x000ff200000f0eff */
.L_x_4424:
[----:B---3--:R-:W-:Y:S05]  /*5a20*/  BSYNC.RECONVERGENT B1 ;  /* 0x0000000000017941 */ /* 0x008fea0003800200 */
.L_x_4422:
[----:B------:R-:W-:Y:S01]  /*5a30*/  ISETP.NE.U32.AND P2, PT, RZ, UR14, PT ;  /* 0x0000000eff007c0c */ /* 0x000fe2000bf45070 */
[----:B------:R-:W-:Y:S03]  /*5a40*/  VIADD R104, R104, 0xffffffc0 ;  /* 0xffffffc068687836 */ /* 0x000fe60000000000 */
[----:B------:R-:W-:Y:S11]  /*5a50*/  ISETP.NE.AND.EX P2, PT, RZ, UR15, PT, P2 ;  /* 0x0000000fff007c0c */ /* 0x000ff6000bf45320 */
[----:B------:R-:W-:Y:S02]  /*5a60*/  @!UPT UIADD3 URZ, UPT, UPT, URZ, URZ, URZ ;  /* 0x000000fffffff290 */ /* 0x000fe4000fffe0ff */
[----:B------:R-:W3:Y:S01]  /*5a70*/  @!P2 LDC R0, c[0x0][0x3c0] ;  /* 0x0000f000ff00ab82 */ /* 0x000ee20000000800 */
[----:B------:R-:W-:Y:S02]  /*5a80*/  @!P2 IMAD.MOV.U32 R2, RZ, RZ, RZ ;  /* 0x000000ffff02a224 */ /* 0x000fe400078e00ff */
[----:B------:R-:W-:Y:S03]  /*5a90*/  @!P2 IMAD.SHL.U32 R3, R86, 0x40, RZ ;  /* 0x000000405603a824 */ /* 0x000fe600078e00ff */
[----:B------:R-:W-:Y:S05]  /*5aa0*/  @!P2 IADD3 R2, P0, PT, RZ, -R2, RZ ;  /* 0x80000002ff02a210 */ /* 0x000fea0007f1e0ff */
[----:B------:R-:W-:Y:S05]  /*5ab0*/  @!P2 IMAD.X R3, RZ, RZ, ~R3, P0 ;  /* 0x000000ffff03a224 */ /* 0x000fea00000e0e03 */
[----:B-12-4-:R-:W-:Y:S01]  /*5ac0*/  @!P2 SHF.R.S64 R5, R2, 0x1f, R3 ;  /* 0x0000001f0205a819 */ /* 0x016fe20000001003 */
[----:B---3--:R-:W-:Y:S04]  /*5ad0*/  @!P2 IMAD.SHL.U32 R0, R0, 0x40, RZ ;  /* 0x000000400000a824 */ /* 0x008fe800078e00ff */
[----:B------:R-:W-:Y:S01]  /*5ae0*/  @!P2 IMAD.X R0, RZ, RZ, ~R0, P0 ;  /* 0x000000ffff00a224 */ /* 0x000fe200000e0e00 */
[----:B------:R-:W-:Y:S04]  /*5af0*/  @!P2 IADD3 R5, P0, PT, R122, R5, RZ ;  /* 0x000000057a05a210 */ /* 0x000fe80007f1e0ff */
[----:B------:R-:W-:Y:S01]  /*5b00*/  @!P2 SHF.R.S64 R7, R2, 0x1f, R0 ;  /* 0x0000001f0207a819 */ /* 0x000fe20000001000 */
[----:B------:R-:W-:Y:S01]  /*5b10*/  @!P2 IMAD.MOV.U32 R122, RZ, RZ, R5 ;  /* 0x000000ffff7aa224 */ /* 0x000fe200078e0005 */
[----:B------:R-:W-:Y:S02]  /*5b20*/  @!P2 LEA.HI.X.SX32 R2, R3, R123, 0x1, P0 ;  /* 0x0000007b0302a211 */ /* 0x000fe400000f0eff */
[----:B------:R-:W-:Y:S03]  /*5b30*/  @!P2 IADD3 R96, P1, PT, R7, R96, RZ ;  /* 0x000000600760a210 */ /* 0x000fe60007f3e0ff */
[----:B------:R-:W-:Y:S01]  /*5b40*/  @!P2 IMAD.MOV.U32 R123, RZ, RZ, R2 ;  /* 0x000000ffff7ba224 */ /* 0x000fe200078e0002 */
        /* <DEDUP_REMOVED lines=55> */
[----:B------:R-:W-:Y:S01]  /*5ec0*/  IMAD R5, R5, R86, RZ ;  /* 0x0000005605057224 */ /* 0x000fe200078e02ff */
        /* <DEDUP_REMOVED lines=9> */
[----:B------:R-:W-:Y:S01]  /*5f60*/  IMAD.WIDE.U32 R8, R0, R86, R8 ;  /* 0x0000005600087225 */ /* 0x000fe200078e0008 */
[----:B------:R-:W-:Y:S03]  /*5f70*/  LEA R96, P1, R10, R96, 0x1 ;  /* 0x000000600a607211 */ /* 0x000fe600078208ff */
[----:B------:R-:W-:Y:S01]  /*5f80*/  IMAD R6, R7, UR11, R6 ;  /* 0x0000000b07067c24 */ /* 0x000fe2000f8e0206 */
[----:B------:R-:W-:Y:S01]  /*5f90*/  LEA R122, P0, R8, R122, 0x1 ;  /* 0x0000007a087a7211 */ /* 0x000fe200078008ff */
[----:B------:R-:W-:Y:S02]  /*5fa0*/  IMAD R5, R0, R87, R5 ;  /* 0x0000005700057224 */ /* 0x000fe400078e0205 */
[----:B------:R-:W-:Y:S03]  /*5fb0*/  IMAD.IADD R6, R11, 0x1, R6 ;  /* 0x000000010b067824 */ /* 0x000fe600078e0206 */
[----:B------:R-:W-:Y:S02]  /*5fc0*/  IADD3 R5, PT, PT, R9, R5, RZ ;  /* 0x0000000509057210 */ /* 0x000fe40007ffe0ff */
[----:B------:R-:W-:Y:S02]  /*5fd0*/  LEA.HI.X R97, R10, R97, R6, 0x1, P1 ;  /* 0x000000610a617211 */ /* 0x000fe400008f0c06 */
[----:B------:R-:W-:Y:S07]  /*5fe0*/  LEA.HI.X R123, R8, R123, R5, 0x1, P0 ;  /* 0x0000007b087b7211 */ /* 0x000fee00000f0c05 */
.L_x_4434:
[----:B------:R-:W-:Y:S02]  /*5ff0*/  IADD3 R120, P1, PT, R120, UR5, RZ ;  /* 0x0000000578787c10 */ /* 0x000fe4000ff3e0ff */
[----:B------:R-:W-:Y:S02]  /*6000*/  IADD3 R30, P0, PT, R30, UR20, RZ ;  /* 0x000000141e1e7c10 */ /* 0x000fe4000ff1e0ff */
[----:B------:R-:W-:Y:S02]  /*6010*/  IADD3.X R121, PT, PT, R121, UR4, RZ, P1, !PT ;  /* 0x0000000479797c10 */ /* 0x000fe40008ffe4ff */
[----:B------:R-:W-:Y:S01]  /*6020*/  IADD3.X R31, PT, PT, R31, UR16, RZ, P0, !PT ;  /* 0x000000101f1f7c10 */ /* 0x000fe200087fe4ff */
[----:B------:R-:W-:Y:S08]  /*6030*/  @P3 BRA `(.L_x_4435) ;  /* 0xffffffbc00b83947 */ /* 0x000ff0000383ffff */
.L_x_4421:
[----:B-----5:R-:W1:Y:S01]  /*6040*/  LDC R3, c[0x0][0x450] ;  /* 0x00011400ff037b82 */ /* 0x020e620000000800 */
        /* <DEDUP_REMOVED lines=29> */
.L_x_4439:
[----:B------:R-:W-:Y:S05]  /*6220*/  BSYNC.RECONVERGENT B0 ;  /* 0x0000000000007941 */ /* 0x000fea0003800200 */
.L_x_4438:
        /* <DEDUP_REMOVED lines=10> */
.L_x_4437:
[----:B------:R-:W1:Y:S01]  /*62d0*/  LDCU.64 UR8, c[0x0][0x470] ;  /* 0x00008e00ff0877ac */ /* 0x000e620008000a00 */
[----:B------:R-:W-:Y:S01]  /*62e0*/  IMAD.MOV.U32 R0, RZ, RZ, RZ ;  /* 0x000000ffff007224 */ /* 0x000fe200078e00ff */
[----:B-1----:R-:W-:-:S04]  /*62f0*/  ISETP.NE.U32.AND P1, PT, RZ, UR8, PT ;  /* 0x00000008ff007c0c */ /* 0x002fc8000bf25070 */
[----:B------:R-:W-:-:S13]  /*6300*/  ISETP.NE.AND.EX P1, PT, RZ, UR9, PT, P1 ;  /* 0x00000009ff007c0c */ /* 0x000fda000bf25310 */
[----:B------:R-:W-:-:S04]  /*6310*/  @P1 IADD3 R4, P0, PT, R89, UR8, RZ ;  /* 0x0000000859041c10 */ /* 0x000fc8000ff1e0ff */
[----:B------:R-:W-:Y:S01]  /*6320*/  @P1 IADD3.X R5, PT, PT, R84, UR9, RZ, P0, !PT ;  /* 0x0000000954051c10 */ /* 0x000fe200087fe4ff */
[----:B------:R-:W1:Y:S04]  /*6330*/  LDCU.U8 UR4, c[0x0][0x533] ;  /* 0x0000a660ff0477ac */ /* 0x000e680008000000 */
[----:B------:R-:W2:Y:S01]  /*6340*/  @P1 LDG.E R0, desc[UR6][R4.64] ;  /* 0x0000000604001981 */ /* 0x000ea2000c1e1900 */
[----:B------:R-:W3:Y:S01]  /*6350*/  LDCU.64 UR8, c[0x0][0x380] ;  /* 0x00007000ff0877ac */ /* 0x000ee20008000a00 */
[----:B------:R-:W-:Y:S01]  /*6360*/  IMAD.SHL.U32 R25, R92, 0x20, RZ ;  /* 0x000000205c197824 */ /* 0x000fe200078e00ff */
[----:B-1----:R-:W-:Y:S01]  /*6370*/  UISETP.NE.AND UP0, UPT, UR4, URZ, UPT ;  /* 0x000000ff0400728c */ /* 0x002fe2000bf05270 */
[----:B---3--:R-:W-:-:S04]  /*6380*/  LEA R38, P0, R110, UR8, 0x1 ;  /* 0x000000086e267c11 */ /* 0x008fc8000f8008ff */
[----:B------:R-:W-:Y:S02]  /*6390*/  LEA.HI.X R39, R110, UR9, R79, 0x1, P0 ;  /* 0x000000096e277c11 */ /* 0x000fe400080f0c4f */
[----:B--2---:R-:W-:-:S05]  /*63a0*/  IADD3 R81, PT, PT, R0, R81, R78 ;  /* 0x0000005100517210 */ /* 0x004fca0007ffe04e */
        /* <DEDUP_REMOVED lines=65> */
.L_x_4445:
[----:B------:R-:W-:Y:S05]  /*67c0*/  BSYNC.RECONVERGENT B0 ;  /* 0x0000000000007941 */ /* 0x000fea0003800200 */
.L_x_4444:
        /* <DEDUP_REMOVED lines=45> */
.L_x_4447:
[----:B------:R-:W-:Y:S05]  /*6aa0*/  BSYNC.RECONVERGENT B0 ;  /* 0x0000000000007941 */ /* 0x000fea0003800200 */
.L_x_4446:
        /* <DEDUP_REMOVED lines=45> */
.L_x_4449:
[----:B------:R-:W-:Y:S05]  /*6d80*/  BSYNC.RECONVERGENT B0 ;  /* 0x0000000000007941 */ /* 0x000fea0003800200 */
.L_x_4448:
[----:B------:R4:W-:Y:S02]  /*6d90*/  STS.128 [R121+0x2000], R8 ;  /* 0x0020000879007388 */ /* 0x0009e40000000c00 */
.L_x_4443:
[----:B------:R-:W-:Y:S05]  /*6da0*/  BSYNC.RECONVERGENT B1 ;  /* 0x0000000000017941 */ /* 0x000fea0003800200 */
.L_x_4442:
        /* <DEDUP_REMOVED lines=61> */
.L_x_4451:
[----:B------:R-:W-:Y:S05]  /*7180*/  BSYNC.RECONVERGENT B0 ;  /* 0x0000000000007941 */ /* 0x000fea0003800200 */
.L_x_4450:
        /* <DEDUP_REMOVED lines=55> */
.L_x_4453:
[----:B------:R-:W-:Y:S05]  /*7500*/  BSYNC.RECONVERGENT B0 ;  /* 0x0000000000007941 */ /* 0x000fea0003800200 */
.L_x_4452:
        /* <DEDUP_REMOVED lines=54> */
.L_x_4455:
[----:B------:R-:W-:Y:S05]  /*7870*/  BSYNC.RECONVERGENT B0 ;  /* 0x0000000000007941 */ /* 0x000fea0003800200 */
.L_x_4454:
[----:B------:R1:W-:Y:S01]  /*7880*/  STS.128 [R121+0x2800], R8 ;  /* 0x0028000879007388 */ /* 0x0003e20000000c00 */
[----:B------:R-:W-:Y:S05]  /*7890*/  BRA `(.L_x_4440) ;  /* 0x0000002000407947 */ /* 0x000fea0003800000 */
.L_x_4441:
[----:B------:R-:W-:Y:S01]  /*78a0*/  IMAD.IADD R37, R117, 0x1, -R78 ;  /* 0x0000000175257824 */ /* 0x000fe200078e0a4e */
[----:B------:R-:W-:Y:S01]  /*78b0*/  BSSY.RECONVERGENT B1, `(.L_x_4456) ;  /* 0x0000107000017945 */ /* 0x000fe20003800200 */
[----:B------:R-:W-:Y:S01]  /*78c0*/  IMAD.MOV R24, RZ, RZ, -R92 ;  /* 0x000000ffff187224 */ /* 0x000fe200078e0a5c */
[----:B------:R-:W-:Y:S02]  /*78d0*/  SHF.R.U32.HI R27, RZ, 0x1, R3 ;  /* 0x00000001ff1b7819 */ /* 0x000fe40000011603 */
[----:B------:R-:W-:Y:S02]  /*78e0*/  ISETP.GE.AND P0, PT, R108, R37, PT ;  /* 0x000000256c00720c */ /* 0x000fe40003f06270 */
[----:B------:R-:W-:-:S11]  /*78f0*/  SHF.R.S32.HI R26, RZ, 0x1f, R24 ;  /* 0x0000001fff1a7819 */ /* 0x000fd60000011418 */
[----:B------:R-:W-:Y:S05]  /*7900*/  @P0 BRA `(.L_x_4457) ;  /* 0x0000001000040947 */ /* 0x000fea0003800000 */
        /* <DEDUP_REMOVED lines=85> */
.L_x_4459:
[----:B------:R-:W-:Y:S05]  /*7e60*/  BSYNC.RECONVERGENT B0 ;  /* 0x0000000000007941 */ /* 0x000fea0003800200 */
.L_x_4458:
        /* <DEDUP_REMOVED lines=84> */
.L_x_4461:
[----:B------:R-:W-:Y:S05]  /*83b0*/  BSYNC.RECONVERGENT B0 ;  /* 0x0000000000007941 */ /* 0x000fea0003800200 */
.L_x_4460:
        /* <DEDUP_REMOVED lines=84> */
.L_x_4463:
[----:B------:R-:W-:Y:S05]  /*8900*/  BSYNC.RECONVERGENT B0 ;  /* 0x0000000000007941 */ /* 0x000fea0003800200 */
.L_x_4462:
[----:B------:R4:W-:Y:S02]  /*8910*/  STS.128 [R121+0x2000], R16 ;  /* 0x0020001079007388 */ /* 0x0009e40000000c00 */
.L_x_4457:
[----:B------:R-:W-:Y:S05]  /*8920*/  BSYNC.RECONVERGENT B1 ;  /* 0x0000000000017941 */ /* 0x000fea0003800200 */
.L_x_4456:
        /* <DEDUP_REMOVED lines=90> */
.L_x_4465:
[----:B------:R-:W-:Y:S05]  /*8ed0*/  BSYNC.RECONVERGENT B0 ;  /* 0x0000000000007941 */ /* 0x000fea0003800200 */
.L_x_4464:
        /* <DEDUP_REMOVED lines=85> */
.L_x_4467:
[----:B------:R-:W-:Y:S05]  /*9430*/  BSYNC.RECONVERGENT B0 ;  /* 0x0000000000007941 */ /* 0x000fea0003800200 */
.L_x_4466:
        /* <DEDUP_REMOVED lines=84> */
.L_x_4469:
[----:B------:R-:W-:Y:S05]  /*9980*/  BSYNC.RECONVERGENT B0 ;  /* 0x0000000000007941 */ /* 0x000fea0003800200 */
.L_x_4468:
[----:B------:R4:W-:Y:S02]  /*9990*/  STS.128 [R121+0x2800], R16 ;  /* 0x0028001079007388 */ /* 0x0009e40000000c00 */
.L_x_4440:
[----:B------:R-:W-:Y:S05]  /*99a0*/  BSYNC.RECONVERGENT B2 ;  /* 0x0000000000027941 */ /* 0x000fea0003800200 */
.L_x_4436:
[----:B-12---:R-:W-:Y:S01]  /*99b0*/  IADD3 R3, PT, PT, R80, 0x40, -R85 ;  /* 0x0000004050037810 */ /* 0x006fe20007ffe855 */
[----:B---3--:R-:W-:Y:S01]  /*99c0*/  IMAD.WIDE.U32 R4, R86, 0x40, RZ ;  /* 0x0000004056047825 */ /* 0x008fe200078e00ff */
[----:B------:R-:W1:Y:S01]  /*99d0*/  LDC.64 R100, c[0x0][0x3c0] ;  /* 0x0000f000ff647b82 */ /* 0x000e620000000a00 */
[----:B------:R-:W-:Y:S01]  /*99e0*/  SHF.R.U32.HI R110, RZ, 0x1, R76 ;  /* 0x00000001ff6e7819 */ /* 0x000fe2000001164c */
[----:B------:R-:W2:Y:S01]  /*99f0*/  LDCU UR4, c[0x0][0x508] ;  /* 0x0000a100ff0477ac */ /* 0x000ea20008000800 */
[-C--:B------:R-:W-:Y:S01]  /*9a00*/  ISETP.GE.AND P2, PT, R36, R3.reuse, PT ;  /* 0x000000032400720c */ /* 0x080fe20003f46270 */
[----:B------:R-:W-:Y:S01]  /*9a10*/  IMAD.SHL.U32 R0, R87, 0x40, RZ ;  /* 0x0000004057007824 */ /* 0x000fe200078e00ff */
[-C--:B------:R-:W-:Y:S01]  /*9a20*/  ISETP.GE.AND P3, PT, R108, R3.reuse, PT ;  /* 0x000000036c00720c */ /* 0x080fe20003f66270 */
[----:B------:R-:W-:Y:S01]  /*9a30*/  IMAD.SHL.U32 R82, R76, 0x20, RZ ;  /* 0x000000204c527824 */ /* 0x000fe200078e00ff */
[----:B------:R-:W-:Y:S01]  /*9a40*/  ISETP.GE.AND P1, PT, R36, R3, PT ;  /* 0x000000032400720c */ /* 0x000fe20003f26270 */
[----:B------:R-:W-:Y:S01]  /*9a50*/  IMAD.MOV.U32 R91, RZ, RZ, 0x20 ;  /* 0x00000020ff5b7424 */ /* 0x000fe200078e00ff */
[----:B------:R-:W-:-:S02]  /*9a60*/  LOP3.LUT R3, R110, 0x8, RZ, 0xc0, !PT ;  /* 0x000000086e037812 */ /* 0x000fc400078ec0ff */
[----:B----4-:R-:W-:Y:S02]  /*9a70*/  LOP3.LUT R9, R82, 0xc0, RZ, 0xc0, !PT ;  /* 0x000000c052097812 */ /* 0x010fe400078ec0ff */
[----:B------:R-:W-:Y:S02]  /*9a80*/  LOP3.LUT R109, R108, 0x7, RZ, 0xc0, !PT ;  /* 0x000000076c6d7812 */ /* 0x000fe400078ec0ff */
[----:B------:R-:W-:Y:S02]  /*9a90*/  LOP3.LUT R2, R9, 0x8, R76, 0xf8, !PT ;  /* 0x0000000809027812 */ /* 0x000fe400078ef84c */
[----:B------:R-:W-:Y:S01]  /*9aa0*/  @!P2 IADD3 R10, P0, PT, R112, R4, RZ ;  /* 0x00000004700aa210 */ /* 0x000fe20007f1e0ff */
[----:B------:R-:W-:Y:S01]  /*9ab0*/  @!PT LDS RZ, [RZ] ;  /* 0x00000000fffff984 */ /* 0x000fe20000000800 */
[----:B------:R-:W-:Y:S01]  /*9ac0*/  @!PT LDS RZ, [RZ] ;  /* 0x00000000fffff984 */ /* 0x000fe20000000800 */
[----:B------:R-:W-:Y:S01]  /*9ad0*/  @!PT LDS RZ, [RZ] ;  /* 0x00000000fffff984 */ /* 0x000fe20000000800 */
[----:B------:R-:W-:Y:S01]  /*9ae0*/  @!P3 LDGSTS.E.BYPASS.LTC128B.128 [R121+0x3000], desc[UR6][R112.64] ;  /* 0x030000007079bfae */ /* 0x000fe2000b981a06 */
[----:B------:R-:W-:Y:S02]  /*9af0*/  LOP3.LUT R4, R3, 0xc0, R82, 0xf8, !PT ;  /* 0x000000c003047812 */ /* 0x000fe400078ef852 */
[----:B------:R-:W-:Y:S01]  /*9b00*/  @!P2 IADD3.X R11, PT, PT, R113, R5, R0, P0, !PT ;  /* 0x00000005710ba210 */ /* 0x000fe200007fe400 */
[----:B------:R-:W-:Y:S01]  /*9b10*/  @!P3 LDGSTS.E.BYPASS.LTC128B.128 [R121+0x4000], desc[UR6][R112.64+0x40] ;  /* 0x040000407079bfae */ /* 0x000fe2000b981a06 */
[----:B------:R-:W-:Y:S01]  /*9b20*/  IMAD.SHL.U32 R5, R76, 0x10, RZ ;  /* 0x000000104c057824 */ /* 0x000fe200078e00ff */
[--C-:B------:R-:W-:Y:S01]  /*9b30*/  LOP3.LUT R3, R4, 0x18, R77.reuse, 0x78, !PT ;  /* 0x0000001804037812 */ /* 0x100fe200078e784d */
[----:B-1----:R-:W-:Y:S01]  /*9b40*/  IMAD.WIDE.U32 R6, R100, 0x40, RZ ;  /* 0x0000004064067825 */ /* 0x002fe200078e00ff */
[----:B------:R-:W-:Y:S01]  /*9b50*/  @!P3 LDGSTS.E.BYPASS.LTC128B.128 [R121+0x5000], desc[UR6][R112.64+0x80] ;  /* 0x050000807079bfae */ /* 0x000fe2000b981a06 */
[----:B------:R-:W-:-:S02]  /*9b60*/  LOP3.LUT R2, R2, 0x18, R77, 0x78, !PT ;  /* 0x0000001802027812 */ /* 0x000fc400078e784d */
[C---:B------:R-:W-:Y:S01]  /*9b70*/  LOP3.LUT R111, R5.reuse, 0x3e00, RZ, 0xc0, !PT ;  /* 0x00003e00056f7812 */ /* 0x040fe200078ec0ff */
[----:B------:R-:W-:Y:S01]  /*9b80*/  @!P2 LDGSTS.E.BYPASS.LTC128B.128 [R121+0x3800], desc[UR6][R10.64] ;  /* 0x038000000a79afae */ /* 0x000fe2000b981a06 */
[----:B------:R-:W-:Y:S01]  /*9b90*/  LOP3.LUT R5, R5, 0x100, RZ, 0xc0, !PT ;  /* 0x0000010005057812 */ /* 0x000fe200078ec0ff */
[----:B------:R-:W-:Y:S01]  /*9ba0*/  IMAD.SHL.U32 R0, R101, 0x40, RZ ;  /* 0x0000004065007824 */ /* 0x000fe200078e00ff */
[--C-:B------:R-:W-:Y:S01]  /*9bb0*/  LOP3.LUT R4, R111, 0x120, R82.reuse, 0xf8, !PT ;  /* 0x000001206f047812 */ /* 0x100fe200078ef852 */
[----:B------:R-:W-:Y:S01]  /*9bc0*/  @!P2 LDGSTS.E.BYPASS.LTC128B.128 [R121+0x4800], desc[UR6][R10.64+0x40] ;  /* 0x048000400a79afae */ /* 0x000fe2000b981a06 */
[----:B------:R-:W-:Y:S02]  /*9bd0*/  LOP3.LUT R5, R5, 0x20, R82, 0xf8, !PT ;  /* 0x0000002005057812 */ /* 0x000fe400078ef852 */
[----:B------:R-:W-:Y:S01]  /*9be0*/  @!P1 IADD3 R6, P0, PT, R114, R6, RZ ;  /* 0x0000000672069210 */ /* 0x000fe20007f1e0ff */
[----:B------:R-:W-:Y:S01]  /*9bf0*/  @!P2 LDGSTS.E.BYPASS.LTC128B.128 [R121+0x5800], desc[UR6][R10.64+0x80] ;  /* 0x058000800a79afae */ /* 0x000fe2000b981a06 */
[----:B------:R-:W-:-:S02]  /*9c00*/  LOP3.LUT R2, R5, R2, RZ, 0xfc, !PT ;  /* 0x0000000205027212 */ /* 0x000fc400078efcff */
[----:B------:R-:W-:Y:S01]  /*9c10*/  LOP3.LUT R4, R4, R3, RZ, 0xfc, !PT ;  /* 0x0000000304047212 */ /* 0x000fe200078efcff */
[----:B------:R-:W0:Y:S01]  /*9c20*/  LDGDEPBAR ;  /* 0x00000000000079af */ /* 0x000e220000000000 */
[----:B------:R-:W-:Y:S02]  /*9c30*/  @!P1 IADD3.X R7, PT, PT, R115, R7, R0, P0, !PT ;  /* 0x0000000773079210 */ /* 0x000fe400007fe400 */
[----:B------:R-:W-:Y:S02]  /*9c40*/  LEA R90, R4, UR5, 0x1 ;  /* 0x00000005045a7c11 */ /* 0x000fe4000f8e08ff */
[----:B------:R-:W-:Y:S02]  /*9c50*/  LEA R0, R2, UR5, 0x1 ;  /* 0x0000000502007c11 */ /* 0x000fe4000f8e08ff */
[----:B------:R-:W-:Y:S02]  /*9c60*/  LOP3.LUT P0, R102, R76, 0x4, RZ, 0xc0, !PT ;  /* 0x000000044c667812 */ /* 0x000fe4000780c0ff */
[----:B------:R-:W-:-:S02]  /*9c70*/  ISETP.NE.AND P6, PT, R88, 0x1, PT ;  /* 0x000000015800780c */ /* 0x000fc40003fc5270 */
[----:B------:R-:W-:-:S05]  /*9c80*/  SEL R77, R91, 0xffffffe0, !P0 ;  /* 0xffffffe05b4d7807 */ /* 0x000fca0004000000 */
[--C-:B------:R-:W-:Y:S02]  /*9c90*/  IMAD.IADD R79, R90, 0x1, R77.reuse ;  /* 0x000000015a4f7824 */ /* 0x100fe400078e024d */
        /* <DEDUP_REMOVED lines=25> */
[----:B------:R-:W2:Y:S04]  /*9e30*/  LDSM.16.M88.4 R56, [R0+0x3c00] ;  /* 0x003c00000038783b */ /* 0x000ea80000000200 */
[----:B------:R-:W-:Y:S04]  /*9e40*/  LDSM.16.M88.4 R52, [R2+0x3000] ;  /* 0x003000000234783b */ /* 0x000fe80000000200 */
[----:B-1----:R-:W1:Y:S04]  /*9e50*/  LDSM.16.M88.4 R4, [R79] ;  /* 0x000000004f04783b */ /* 0x002e680000000200 */
[----:B------:R-:W1:Y:S04]  /*9e60*/  LDSM.16.M88.4 R20, [R2+0x3400] ;  /* 0x003400000214783b */ /* 0x000e680000000200 */
[----:B------:R-:W1:Y:S04]  /*9e70*/  LDSM.16.M88.4 R12, [R2+0x3800] ;  /* 0x00380000020c783b */ /* 0x000e680000000200 */
[----:B------:R-:W1:Y:S04]  /*9e80*/  LDSM.16.M88.4 R8, [R2+0x3c00] ;  /* 0x003c00000208783b */ /* 0x000e680000000200 */
[----:B------:R-:W-:Y:S01]  /*9e90*/  LDSM.16.M88.4 R16, [R90+0x1000] ;  /* 0x001000005a10783b */ /* 0x000fe20000000200 */
[C---:B---3--:R-:W-:Y:S03]  /*9ea0*/  HMMA.16816.F32 R48, R72.reuse, R44, RZ ;  /* 0x0000002c4830723c */ /* 0x048fe600000018ff */
[----:B------:R-:W3:Y:S04]  /*9eb0*/  LDSM.16.M88.4 R60, [R0+0x4000] ;  /* 0x00400000003c783b */ /* 0x000ee80000000200 */
[----:B------:R-:W-:Y:S01]  /*9ec0*/  LDSM.16.M88.4 R92, [R79+0x1000] ;  /* 0x001000004f5c783b */ /* 0x000fe20000000200 */
[C---:B------:R-:W-:Y:S03]  /*9ed0*/  HMMA.16816.F32 R44, R72.reuse, R46, RZ ;  /* 0x0000002e482c723c */ /* 0x040fe600000018ff */
[----:B------:R-:W-:Y:S04]  /*9ee0*/  LDSM.16.M88.4 R96, [R2+0x4c00] ;  /* 0x004c00000260783b */ /* 0x000fe80000000200 */
[----:B------:R-:W-:Y:S01]  /*9ef0*/  LDSM.16.M88.4 R68, [R90+0x2000] ;  /* 0x002000005a44783b */ /* 0x000fe20000000200 */
[C---:B----4-:R-:W-:Y:S03]  /*9f00*/  HMMA.16816.F32 R40, R72.reuse, R36, RZ ;  /* 0x000000244828723c */ /* 0x050fe600000018ff */
[----:B------:R-:W-:Y:S04]  /*9f10*/  LDSM.16.M88.4 R64, [R0+0x5000] ;  /* 0x005000000040783b */ /* 0x000fe80000000200 */
[----:B------:R-:W0:Y:S01]  /*9f20*/  LDGDEPBAR ;  /* 0x00000000000079af */ /* 0x000e220000000000 */
[C---:B------:R-:W-:Y:S08]  /*9f30*/  HMMA.16816.F32 R36, R72.reuse, R38, RZ ;  /* 0x000000264824723c */ /* 0x040ff000000018ff */
[C---:B-----5:R-:W-:Y:S08]  /*9f40*/  HMMA.16816.F32 R32, R72.reuse, R28, RZ ;  /* 0x0000001c4820723c */ /* 0x060ff000000018ff */
[C---:B------:R-:W-:Y:S08]  /*9f50*/  HMMA.16816.F32 R28, R72.reuse, R30, RZ ;  /* 0x0000001e481c723c */ /* 0x040ff000000018ff */
[C---:B--2---:R-:W-:Y:S08]  /*9f60*/  HMMA.16816.F32 R24, R72.reuse, R56, RZ ;  /* 0x000000384818723c */ /* 0x044ff000000018ff */
        /* <DEDUP_REMOVED lines=26> */
[----:B------:R-:W-:Y:S04]  /*a110*/  LDSM.16.M88.4 R20, [R79+0x2000] ;  /* 0x002000004f14783b */ /* 0x000fe80000000200 */
[----:B------:R-:W4:Y:S03]  /*a120*/  LDSM.16.M88.4 R16, [R2+0x5000] ;  /* 0x005000000210783b */ /* 0x000f260000000200 */
[C---:B-----5:R-:W-:Y:S08]  /*a130*/  HMMA.16816.F32 R48, R92.reuse, R12, R48 ;  /* 0x0000000c5c30723c */ /* 0x060ff00000001830 */
[C---:B------:R-:W-:Y:S01]  /*a140*/  HMMA.16816.F32 R44, R92.reuse, R14, R44 ;  /* 0x0000000e5c2c723c */ /* 0x040fe2000000182c */
[----:B------:R-:W5:Y:S07]  /*a150*/  LDSM.16.M88.4 R12, [R2+0x5400] ;  /* 0x00540000020c783b */ /* 0x000f6e0000000200 */
[C---:B------:R-:W-:Y:S08]  /*a160*/  HMMA.16816.F32 R40, R92.reuse, R8, R40 ;  /* 0x000000085c28723c */ /* 0x040ff00000001828 */
[C---:B------:R-:W-:Y:S01]  /*a170*/  HMMA.16816.F32 R36, R92.reuse, R10, R36 ;  /* 0x0000000a5c24723c */ /* 0x040fe20000001824 */
[----:B------:R-:W5:Y:S07]  /*a180*/  LDSM.16.M88.4 R8, [R2+0x5800] ;  /* 0x005800000208783b */ /* 0x000f6e0000000200 */
[C---:B------:R-:W-:Y:S08]  /*a190*/  HMMA.16816.F32 R32, R92.reuse, R4, R32 ;  /* 0x000000045c20723c */ /* 0x040ff00000001820 */
[----:B------:R-:W-:Y:S01]  /*a1a0*/  HMMA.16816.F32 R28, R92, R6, R28 ;  /* 0x000000065c1c723c */ /* 0x000fe2000000181c */
[----:B------:R3:W5:Y:S01]  /*a1b0*/  LDSM.16.M88.4 R4, [R2+0x5c00] ;  /* 0x005c00000204783b */ /* 0x0007620000000200 */
[----:B------:R-:W-:-:S06]  /*a1c0*/  DEPBAR.LE SB0, 0x0 ;  /* 0x000080000000791a */ /* 0x000fcc0000000000 */
[C---:B------:R-:W-:Y:S08]  /*a1d0*/  HMMA.16816.F32 R24, R92.reuse, R96, R24 ;  /* 0x000000605c18723c */ /* 0x040ff00000001818 */
[----:B------:R-:W-:Y:S08]  /*a1e0*/  HMMA.16816.F32 R72, R92, R98, R72 ;  /* 0x000000625c48723c */ /* 0x000ff00000001848 */
[----:B------:R-:W-:Y:S01]  /*a1f0*/  HMMA.16816.F32 R48, R68, R64, R48 ;  /* 0x000000404430723c */ /* 0x000fe20000001830 */
[----:B---3--:R-:W-:-:S04]  /*a200*/  LOP3.LUT R2, R110, 0x1f0, RZ, 0xc0, !PT ;  /* 0x000001f06e027812 */ /* 0x008fc800078ec0ff */
[----:B------:R-:W-:-:S03]  /*a210*/  IADD3 R78, PT, PT, R109, R2, R78 ;  /* 0x000000026d4e7210 */ /* 0x000fc60007ffe04e */
[----:B------:R-:W-:Y:S01]  /*a220*/  HMMA.16816.F32 R44, R68, R66, R44 ;  /* 0x00000042442c723c */ /* 0x000fe2000000182c */
[----:B------:R-:W-:-:S05]  /*a230*/  IADD3 R78, PT, PT, R80, R78, -R117 ;  /* 0x0000004e504e7210 */ /* 0x000fca0007ffe875 */
[----:B------:R-:W-:Y:S02]  /*a240*/  VIADD R89, R78, UR4 ;  /* 0x000000044e597c36 */ /* 0x000fe40008000000 */
[----:B------:R-:W-:Y:S03]  /*a250*/  HMMA.16816.F32 R40, R68, R60, R40 ;  /* 0x0000003c4428723c */ /* 0x000fe60000001828 */
[C-C-:B------:R-:W-:Y:S02]  /*a260*/  VIADDMNMX R2, R89.reuse, 0x1, R80.reuse, PT ;  /* 0x0000000159027846 */ /* 0x140fe40003800150 */
[----:B------:R-:W-:-:S03]  /*a270*/  VIADDMNMX R89, R89, 0x9, R80, PT ;  /* 0x0000000959597846 */ /* 0x000fc60003800150 */
[C---:B------:R-:W-:Y:S08]  /*a280*/  HMMA.16816.F32 R36, R68.reuse, R62, R36 ;  /* 0x0000003e4424723c */ /* 0x040ff00000001824 */
[C---:B--2---:R-:W-:Y:S08]  /*a290*/  HMMA.16816.F32 R32, R68.reuse, R56, R32 ;  /* 0x000000384420723c */ /* 0x044ff00000001820 */
[C---:B------:R-:W-:Y:S08]  /*a2a0*/  HMMA.16816.F32 R28, R68.reuse, R58, R28 ;  /* 0x0000003a441c723c */ /* 0x040ff0000000181c */
[C---:B-1----:R-:W-:Y:S08]  /*a2b0*/  HMMA.16816.F32 R24, R68.reuse, R52, R24 ;  /* 0x000000344418723c */ /* 0x042ff00000001818 */
[----:B------:R-:W-:Y:S08]  /*a2c0*/  HMMA.16816.F32 R72, R68, R54, R72 ;  /* 0x000000364448723c */ /* 0x000ff00000001848 */
[C---:B----4-:R-:W-:Y:S08]  /*a2d0*/  HMMA.16816.F32 R48, R20.reuse, R16, R48 ;  /* 0x000000101430723c */ /* 0x050ff00000001830 */
[C---:B------:R-:W-:Y:S08]  /*a2e0*/  HMMA.16816.F32 R44, R20.reuse, R18, R44 ;  /* 0x00000012142c723c */ /* 0x040ff0000000182c */
[C---:B-----5:R-:W-:Y:S08]  /*a2f0*/  HMMA.16816.F32 R40, R20.reuse, R12, R40 ;  /* 0x0000000c1428723c */ /* 0x060ff00000001828 */
[C---:B------:R-:W-:Y:S08]  /*a300*/  HMMA.16816.F32 R36, R20.reuse, R14, R36 ;  /* 0x0000000e1424723c */ /* 0x040ff00000001824 */
        /* <DEDUP_REMOVED lines=17> */
.L_x_4471:
        /* <DEDUP_REMOVED lines=60> */
.L_x_4472:
        /* <DEDUP_REMOVED lines=12> */
.L_x_4470:
[----:B-1----:R-:W-:Y:S01]  /*a8a0*/  IMAD.SHL.U32 R4, R76, 0x2, RZ ;  /* 0x000000024c047824 */ /* 0x002fe200078e00ff */
[----:B------:R-:W1:Y:S01]  /*a8b0*/  LDCU UR4, c[0x0][0x45c] ;  /* 0x00008b80ff0477ac */ /* 0x000e620008000800 */
[----:B------:R-:W-:-:S03]  /*a8c0*/  LOP3.LUT R109, R3, 0x120, R82, 0xf8, !PT ;  /* 0x00000120036d7812 */ /* 0x000fc600078ef852 */
[----:B------:R-:W-:Y:S02]  /*a8d0*/  LOP3.LUT R4, R4, 0x6, RZ, 0xc0, !PT ;  /* 0x0000000604047812 */ /* 0x000fe400078ec0ff */
[----:B------:R-:W-:Y:S02]  /*a8e0*/  LEA R109, R109, UR5, 0x1 ;  /* 0x000000056d6d7c11 */ /* 0x000fe4000f8e08ff */
[----:B------:R-:W-:-:S03]  /*a8f0*/  LOP3.LUT R5, R85, R4, RZ, 0xfc, !PT ;  /* 0x0000000455057212 */ /* 0x000fc600078efcff */
[----:B------:R-:W-:Y:S02]  /*a900*/  LDSM.16.MT88.4 R68, [R109+0x8000] ;  /* 0x008000006d44783b */ /* 0x000fe40000004200 */
[C---:B------:R-:W-:Y:S02]  /*a910*/  VIADD R4, R5.reuse, 0xffffffc1 ;  /* 0xffffffc105047836 */ /* 0x040fe40000000000 */
[C---:B------:R-:W-:Y:S02]  /*a920*/  VIADD R6, R5.reuse, 0xffffffc0 ;  /* 0xffffffc005067836 */ /* 0x040fe40000000000 */
        /* <DEDUP_REMOVED lines=9> */
[----:B------:R-:W-:Y:S02]  /*a9c0*/  FSEL R50, R50, -INF , !P1 ;  /* 0xff80000032327808 */ /* 0x000fe40004800000 */
[CC--:B------:R-:W-:Y:S02]  /*a9d0*/  ISETP.GE.AND P4, PT, R4.reuse, R2.reuse, PT ;  /* 0x000000020400720c */ /* 0x0c0fe40003f86270 */
        /* <DEDUP_REMOVED lines=29> */
[----:B------:R-:W-:Y:S02]  /*abb0*/  FMNMX3.FTZ R11, R48, R52, R44, !PT ;  /* 0x00000034300b7276 */ /* 0x000fe4000781002c */
[----:B------:R-:W-:Y:S02]  /*abc0*/  FSEL R8, R36, -INF , !P4 ;  /* 0xff80000024087808 */ /* 0x000fe40006000000 */
[----:B------:R-:W-:-:S02]  /*abd0*/  FSEL R4, R38, -INF , !P1 ;  /* 0xff80000026047808 */ /* 0x000fc40004800000 */
[C---:B------:R-:W-:Y:S02]  /*abe0*/  ISETP.GE.AND P4, PT, R6.reuse, R2, PT ;  /* 0x000000020600720c */ /* 0x040fe40003f86270 */
[----:B------:R-:W-:Y:S02]  /*abf0*/  ISETP.GE.AND P1, PT, R6, R89, PT ;  /* 0x000000590600720c */ /* 0x000fe40003f26270 */
[----:B------:R-:W-:Y:S02]  /*ac00*/  FSEL R126, R32, -INF , !P5 ;  /* 0xff800000207e7808 */ /* 0x000fe40006800000 */
[----:B------:R-:W-:Y:S02]  /*ac10*/  FSEL R132, R34, -INF , !P2 ;  /* 0xff80000022847808 */ /* 0x000fe40005000000 */
[----:B------:R-:W-:Y:S02]  /*ac20*/  FSEL R18, R37, -INF , !P3 ;  /* 0xff80000025127808 */ /* 0x000fe40005800000 */
[----:B------:R-:W-:-:S02]  /*ac30*/  FSEL R6, R39, -INF , !P0 ;  /* 0xff80000027067808 */ /* 0x000fc40004000000 */
[C---:B------:R-:W-:Y:S01]  /*ac40*/  ISETP.GE.AND P5, PT, R7.reuse, R2, PT ;  /* 0x000000020700720c */ /* 0x040fe20003fa6270 */
[----:B------:R-:W-:Y:S01]  /*ac50*/  LDSM.16.MT88.4 R36, [R109+0x6000] ;  /* 0x006000006d24783b */ /* 0x000fe20000004200 */
[-C--:B------:R-:W-:Y:S01]  /*ac60*/  ISETP.GE.AND P2, PT, R7, R89.reuse, PT ;  /* 0x000000590700720c */ /* 0x080fe20003f46270 */
[----:B------:R-:W-:Y:S01]  /*ac70*/  VIADD R7, R5, 0xfffffff1 ;  /* 0xfffffff105077836 */ /* 0x000fe20000000000 */
[----:B------:R-:W-:Y:S02]  /*ac80*/  FMNMX3.FTZ R11, R11, R22, R40, !PT ;  /* 0x000000160b0b7276 */ /* 0x000fe40007810028 */
[C---:B------:R-:W-:Y:S02]  /*ac90*/  ISETP.GE.AND P3, PT, R9.reuse, R2, PT ;  /* 0x000000020900720c */ /* 0x040fe40003f66270 */
[----:B------:R-:W-:Y:S01]  /*aca0*/  ISETP.GE.AND P0, PT, R9, R89, PT ;  /* 0x000000590900720c */ /* 0x000fe20003f06270 */
[----:B------:R-:W-:Y:S01]  /*acb0*/  VIADD R9, R5, 0xfffffff0 ;  /* 0xfffffff005097836 */ /* 0x000fe20000000000 */
[----:B------:R-:W-:-:S02]  /*acc0*/  FMNMX3.FTZ R11, R11, R10, R8, !PT ;  /* 0x0000000a0b0b7276 */ /* 0x000fc40007810008 */
[----:B------:R-:W-:Y:S02]  /*acd0*/  FSEL R136, R28, -INF , !P3 ;  /* 0xff8000001c887808 */ /* 0x000fe40005800000 */
[----:B------:R-:W-:Y:S02]  /*ace0*/  FSEL R128, R30, -INF , !P0 ;  /* 0xff8000001e807808 */ /* 0x000fe40004000000 */
[CC--:B------:R-:W-:Y:S02]  /*acf0*/  ISETP.GE.AND P3, PT, R7.reuse, R2.reuse, PT ;  /* 0x000000020700720c */ /* 0x0c0fe40003f66270 */
[----:B------:R-:W-:Y:S01]  /*ad00*/  ISETP.GE.AND P0, PT, R7, R89, PT ;  /* 0x000000590700720c */ /* 0x000fe20003f06270 */
[----:B------:R-:W-:Y:S01]  /*ad10*/  VIADD R7, R5, 0xfffffff8 ;  /* 0xfffffff805077836 */ /* 0x000fe20000000000 */
[----:B------:R-:W-:Y:S01]  /*ad20*/  FSEL R134, R33, -INF , !P4 ;  /* 0xff80000021867808 */ /* 0x000fe20006000000 */
[----:B------:R-:W-:Y:S01]  /*ad30*/  VIADD R5, R5, 0xfffffff9 ;  /* 0xfffffff905057836 */ /* 0x000fe20000000000 */
[----:B------:R-:W-:Y:S01]  /*ad40*/  FSEL R124, R35, -INF , !P1 ;  /* 0xff800000237c7808 */ /* 0x000fe20004800000 */
[----:B------:R-:W-:Y:S01]  /*ad50*/  IMAD.IADD R35, R77, 0x1, R109 ;  /* 0x000000014d237824 */ /* 0x000fe200078e026d */
[----:B------:R-:W-:-:S02]  /*ad60*/  ISETP.GE.AND P4, PT, R9, R2, PT ;  /* 0x000000020900720c */ /* 0x000fc40003f86270 */
[----:B------:R-:W-:Y:S02]  /*ad70*/  FMNMX3.FTZ R11, R11, R18, R126, !PT ;  /* 0x000000120b0b7276 */ /* 0x000fe4000781007e */
[----:B------:R-:W-:Y:S01]  /*ad80*/  ISETP.GE.AND P1, PT, R9, R89, PT ;  /* 0x000000590900720c */ /* 0x000fe20003f26270 */
[----:B------:R-:W-:Y:S01]  /*ad90*/  LDSM.16.MT88.4 R60, [R35+0x7000] ;  /* 0x00700000233c783b */ /* 0x000fe20000004200 */
[----:B------:R-:W-:Y:S02]  /*ada0*/  FMNMX3.FTZ R9, R50, R20, R12, !PT ;  /* 0x0000001432097276 */ /* 0x000fe4000781000c */
[----:B------:R-:W-:Y:S02]  /*adb0*/  FSEL R138, R29, -INF , !P5 ;  /* 0xff8000001d8a7808 */ /* 0x000fe40006800000 */
[----:B------:R-:W-:Y:S02]  /*adc0*/  ISETP.GE.AND P5, PT, R7, R2, PT ;  /* 0x000000020700720c */ /* 0x000fe40003fa6270 */
[----:B------:R-:W-:-:S02]  /*add0*/  FSEL R104, R24, -INF , !P4 ;  /* 0xff80000018687808 */ /* 0x000fc40006000000 */
[----:B------:R-:W-:Y:S02]  /*ade0*/  FMNMX3.FTZ R11, R11, R134, R136, !PT ;  /* 0x000000860b0b7276 */ /* 0x000fe40007810088 */
[----:B------:R-:W-:Y:S02]  /*adf0*/  FMNMX3.FTZ R9, R9, R14, R42, !PT ;  /* 0x0000000e09097276 */ /* 0x000fe4000781002a */
[----:B------:R-:W-:Y:S02]  /*ae00*/  ISETP.GE.AND P4, PT, R5, R2, PT ;  /* 0x000000020500720c */ /* 0x000fe40003f86270 */
[----:B------:R-:W-:Y:S02]  /*ae10*/  FSEL R106, R25, -INF , !P3 ;  /* 0xff800000196a7808 */ /* 0x000fe40005800000 */
[----:B------:R-:W-:Y:S02]  /*ae20*/  FSEL R93, R72, -INF , !P5 ;  /* 0xff800000485d7808 */ /* 0x000fe40006800000 */
[----:B------:R-:W-:-:S02]  /*ae30*/  FMNMX3.FTZ R11, R11, R138, R104, !PT ;  /* 0x0000008a0b0b7276 */ /* 0x000fc40007810068 */
[----:B------:R-:W-:Y:S02]  /*ae40*/  FMNMX3.FTZ R9, R9, R16, R4, !PT ;  /* 0x0000001009097276 */ /* 0x000fe40007810004 */
[----:B------:R-:W-:Y:S02]  /*ae50*/  ISETP.GE.AND P3, PT, R7, R89, PT ;  /* 0x000000590700720c */ /* 0x000fe40003f66270 */
[----:B------:R-:W-:Y:S02]  /*ae60*/  FSEL R92, R73, -INF , !P4 ;  /* 0xff800000495c7808 */ /* 0x000fe40006000000 */
[----:B------:R-:W-:Y:S02]  /*ae70*/  FMNMX3.FTZ R7, R11, R106, R93, !PT ;  /* 0x0000006a0b077276 */ /* 0x000fe4000781005d */
[----:B------:R-:W-:Y:S02]  /*ae80*/  FMNMX3.FTZ R9, R9, R6, R132, !PT ;  /* 0x0000000609097276 */ /* 0x000fe40007810084 */
[----:B------:R-:W-:-:S02]  /*ae90*/  FMNMX.FTZ R7, R92, R7, !PT ;  /* 0x000000075c077209 */ /* 0x000fc40007810000 */
[----:B------:R-:W-:Y:S02]  /*aea0*/  FSEL R130, R31, -INF , !P2 ;  /* 0xff8000001f827808 */ /* 0x000fe40005000000 */
[----:B------:R-:W-:Y:S02]  /*aeb0*/  FSEL R94, R26, -INF , !P1 ;  /* 0xff8000001a5e7808 */ /* 0x000fe40004800000 */
[----:B------:R-:W-:Y:S01]  /*aec0*/  FMNMX3.FTZ R9, R9, R124, R128, !PT ;  /* 0x0000007c09097276 */ /* 0x000fe20007810080 */
[----:B------:R-:W2:Y:S01]  /*aed0*/  SHFL.BFLY PT, R26, R7, 0x2, 0x1f ;  /* 0x0c401f00071a7f89 */ /* 0x000ea200000e0000 */
[----:B------:R-:W-:Y:S02]  /*aee0*/  ISETP.GE.AND P1, PT, R5, R89, PT ;  /* 0x000000590500720c */ /* 0x000fe40003f26270 */
[----:B------:R-:W-:Y:S02]  /*aef0*/  FSEL R98, R27, -INF , !P0 ;  /* 0xff8000001b627808 */ /* 0x000fe40004000000 */
[----:B------:R-:W-:-:S02]  /*af00*/  FSEL R97, R74, -INF , !P3 ;  /* 0xff8000004a617808 */ /* 0x000fc40005800000 */
[----:B------:R-:W-:Y:S02]  /*af10*/  FMNMX3.FTZ R9, R9, R130, R94, !PT ;  /* 0x0000008209097276 */ /* 0x000fe4000781005e */
[----:B------:R-:W-:Y:S02]  /*af20*/  FSEL R96, R75, -INF , !P1 ;  /* 0xff8000004b607808 */ /* 0x000fe40004800000 */
[----:B------:R-:W-:-:S04]  /*af30*/  FMNMX3.FTZ R9, R9, R98, R97, !PT ;  /* 0x0000006209097276 */ /* 0x000fc80007810061 */
        /* <DEDUP_REMOVED lines=8> */
[----:B-1----:R-:W-:-:S05]  /*afc0*/  FMUL.FTZ R95, R84, UR4 ;  /* 0x00000004545f7c20 */ /* 0x002fca0008410000 */
[----:B------:R-:W-:-:S05]  /*afd0*/  FSEL R95, R95, RZ, P0 ;  /* 0x000000ff5f5f7208 */ /* 0x000fca0000000000 */
[--C-:B------:R-:W-:Y:S01]  /*afe0*/  FFMA.FTZ R103, R44, UR4, -R95.reuse ;  /* 0x000000042c677c23 */ /* 0x100fe2000801085f */
[--C-:B------:R-:W-:Y:S01]  /*aff0*/  FFMA.FTZ R108, R48, UR4, -R95.reuse ;  /* 0x00000004306c7c23 */ /* 0x100fe2000801085f */
[----:B------:R-:W1:Y:S01]  /*b000*/  LDSM.16.MT88.4 R44, [R35+0x6000] ;  /* 0x00600000232c783b */ /* 0x000e620000004200 */
[--C-:B------:R-:W-:Y:S01]  /*b010*/  FFMA.FTZ R105, R52, UR4, -R95.reuse ;  /* 0x0000000434697c23 */ /* 0x100fe2000801085f */
[--C-:B------:R-:W-:Y:S01]  /*b020*/  FFMA.FTZ R34, R22, UR4, -R95.reuse ;  /* 0x0000000416227c23 */ /* 0x100fe2000801085f */
[----:B---3--:R-:W-:Y:S01]  /*b030*/  FMNMX.FTZ R3, R24, R5, !PT ;  /* 0x0000000518037209 */ /* 0x008fe20007810000 */
[----:B------:R-:W-:Y:S01]  /*b040*/  MUFU.EX2 R103, R103 ;  /* 0x0000006700677308 */ /* 0x000fe20000000800 */
[--C-:B------:R-:W-:Y:S01]  /*b050*/  FFMA.FTZ R30, R10, UR4, -R95.reuse ;  /* 0x000000040a1e7c23 */ /* 0x100fe2000801085f */
[--C-:B------:R-:W-:Y:S01]  /*b060*/  FFMA.FTZ R27, R8, UR4, -R95.reuse ;  /* 0x00000004081b7c23 */ /* 0x100fe2000801085f */
[C---:B------:R-:W-:Y:S01]  /*b070*/  FSETP.NEU.FTZ.AND P0, PT, R3.reuse, -INF , PT ;  /* 0xff8000000300780b */ /* 0x040fe20003f1d000 */
[----:B------:R-:W-:Y:S01]  /*b080*/  FMUL.FTZ R99, R3, UR4 ;  /* 0x0000000403637c20 */ /* 0x000fe20008410000 */
[----:B------:R-:W-:Y:S01]  /*b090*/  MUFU.EX2 R108, R108 ;  /* 0x0000006c006c7308 */ /* 0x000fe20000000800 */
[----:B------:R-:W2:Y:S01]  /*b0a0*/  LDSM.16.MT88.4 R8, [R35+0x6400] ;  /* 0x006400002308783b */ /* 0x000ea20000004200 */
[--C-:B------:R-:W-:Y:S01]  /*b0b0*/  FFMA.FTZ R31, R40, UR4, -R95.reuse ;  /* 0x00000004281f7c23 */ /* 0x100fe2000801085f */
[--C-:B------:R-:W-:Y:S01]  /*b0c0*/  FFMA.FTZ R26, R18, UR4, -R95.reuse ;  /* 0x00000004121a7c23 */ /* 0x100fe2000801085f */
[----:B------:R-:W-:Y:S01]  /*b0d0*/  FSEL R99, R99, RZ, P0 ;  /* 0x000000ff63637208 */ /* 0x000fe20000000000 */
[----:B------:R-:W3:Y:S01]  /*b0e0*/  MUFU.EX2 R105, R105 ;  /* 0x0000006900697308 */ /* 0x000ee20000000800 */
[----:B------:R-:W-:Y:S01]  /*b0f0*/  LDSM.16.MT88.4 R52, [R109+0x7000] ;  /* 0x007000006d34783b */ /* 0x000fe20000004200 */
        /* <DEDUP_REMOVED lines=13> */
[----:B------:R-:W3:Y:S01]  /*b1d0*/  LDSM.16.MT88.4 R12, [R109+0x6400] ;  /* 0x006400006d0c783b */ /* 0x000ee20000004200 */
[----:B------:R-:W5:Y:S01]  /*b1e0*/  MUFU.EX2 R107, R107 ;  /* 0x0000006b006b7308 */ /* 0x000f620000000800 */
[--C-:B------:R-:W-:Y:S01]  /*b1f0*/  FFMA.FTZ R123, R124, UR4, -R99.reuse ;  /* 0x000000047c7b7c23 */ /* 0x100fe20008010863 */
[----:B------:R-:W-:Y:S01]  /*b200*/  FFMA.FTZ R132, R132, UR4, -R99 ;  /* 0x0000000484847c23 */ /* 0x000fe20008010863 */
[----:B------:R-:W-:Y:S01]  /*b210*/  LDSM.16.MT88.4 R20, [R109+0x7400] ;  /* 0x007400006d14783b */ /* 0x000fe20000004200 */
[----:B------:R-:W-:Y:S01]  /*b220*/  MUFU.EX2 R33, R33 ;  /* 0x0000002100217308 */ /* 0x000fe20000000800 */
[--C-:B------:R-:W-:Y:S01]  /*b230*/  FFMA.FTZ R104, R104, UR4, -R95.reuse ;  /* 0x0000000468687c23 */ /* 0x100fe2000801085f */
[----:B----4-:R-:W-:Y:S01]  /*b240*/  F2FP.F16.F32.PACK_AB R78, R34, R103 ;  /* 0x00000067224e723e */ /* 0x010fe200000000ff */
[----:B------:R-:W-:Y:S01]  /*b250*/  LDSM.16.MT88.4 R16, [R35+0x7400] ;  /* 0x007400002310783b */ /* 0x000fe20000004200 */
[----:B------:R-:W4:Y:S01]  /*b260*/  MUFU.EX2 R32, R32 ;  /* 0x0000002000207308 */ /* 0x000f220000000800 */
        /* <DEDUP_REMOVED lines=9> */
[----:B------:R-:W-:-:S02]  /*b300*/  FADD.FTZ R122, R122, R107 ;  /* 0x0000006b7a7a7221 */ /* 0x000fc40000010000 */
[----:B------:R-:W-:Y:S01]  /*b310*/  MUFU.EX2 R27, R27 ;  /* 0x0000001b001b7308 */ /* 0x000fe20000000800 */
[----:B------:R-:W-:Y:S01]  /*b320*/  FADD.FTZ R103, R103, R108 ;  /* 0x0000006c67677221 */ /* 0x000fe20000010000 */
[----:B----4-:R-:W-:Y:S01]  /*b330*/  F2FP.F16.F32.PACK_AB R79, R32, R33 ;  /* 0x00000021204f723e */ /* 0x010fe200000000ff */
[----:B------:R-:W-:Y:S01]  /*b340*/  FADD.FTZ R33, R33, R122 ;  /* 0x0000007a21217221 */ /* 0x000fe20000010000 */
[----:B------:R-:W4:Y:S01]  /*b350*/  MUFU.EX2 R26, R26 ;  /* 0x0000001a001a7308 */ /* 0x000f220000000800 */
[----:B------:R-:W-:Y:S02]  /*b360*/  FADD.FTZ R34, R34, R103 ;  /* 0x0000006722227221 */ /* 0x000fe40000010000 */
[----:B------:R-:W-:Y:S01]  /*b370*/  FADD.FTZ R32, R32, R33 ;  /* 0x0000002120207221 */ /* 0x000fe20000010000 */
[----:B------:R-:W-:Y:S01]  /*b380*/  MUFU.EX2 R29, R29 ;  /* 0x0000001d001d7308 */ /* 0x000fe20000000800 */
[C---:B-1----:R-:W-:Y:S01]  /*b390*/  HMMA.16816.F32 R40, R76.reuse, R44, RZ ;  /* 0x0000002c4c28723c */ /* 0x042fe200000018ff */
[C---:B-----5:R-:W-:Y:S01]  /*b3a0*/  F2FP.F16.F32.PACK_AB R4, R30.reuse, R31 ;  /* 0x0000001f1e04723e */ /* 0x060fe200000000ff */
[----:B------:R-:W-:Y:S01]  /*b3b0*/  FADD.FTZ R31, R31, R34 ;  /* 0x000000221f1f7221 */ /* 0x000fe20000010000 */
[----:B------:R-:W1:Y:S03]  /*b3c0*/  MUFU.EX2 R28, R28 ;  /* 0x0000001c001c7308 */ /* 0x000e660000000800 */
[----:B------:R-:W-:Y:S01]  /*b3d0*/  FADD.FTZ R30, R30, R31 ;  /* 0x0000001f1e1e7221 */ /* 0x000fe20000010000 */
[----:B------:R-:W-:Y:S01]  /*b3e0*/  MUFU.EX2 R25, R25 ;  /* 0x0000001900197308 */ /* 0x000fe20000000800 */
[----:B------:R-:W-:Y:S01]  /*b3f0*/  HMMA.16816.F32 R44, R76, R46, RZ ;  /* 0x0000002e4c2c723c */ /* 0x000fe200000018ff */
[----:B----4-:R-:W-:-:S02]  /*b400*/  F2FP.F16.F32.PACK_AB R6, R26, R27 ;  /* 0x0000001b1a06723e */ /* 0x010fc400000000ff */
[----:B------:R-:W4:Y:S04]  /*b410*/  MUFU.EX2 R24, R24 ;  /* 0x0000001800187308 */ /* 0x000f280000000800 */
        /* <DEDUP_REMOVED lines=11> */
[C---:B--2---:R-:W-:Y:S03]  /*b4d0*/  HMMA.16816.F32 R40, R4.reuse, R8, R40 ;  /* 0x000000080428723c */ /* 0x044fe60000001828 */
[----:B------:R-:W-:Y:S04]  /*b4e0*/  MUFU.EX2 R129, R129 ;  /* 0x0000008100817308 */ /* 0x000fe80000000800 */
[----:B------:R-:W-:Y:S01]  /*b4f0*/  MUFU.EX2 R94, R94 ;  /* 0x0000005e005e7308 */ /* 0x000fe20000000800 */
[C---:B------:R-:W-:Y:S01]  /*b500*/  HMMA.16816.F32 R44, R4.reuse, R10, R44 ;  /* 0x0000000a042c723c */ /* 0x040fe2000000182c */
[----:B------:R-:W2:Y:S02]  /*b510*/  LDSM.16.MT88.4 R8, [R35+0x8000] ;  /* 0x008000002308783b */ /* 0x000ea40000004200 */
[----:B------:R-:W-:Y:S04]  /*b520*/  MUFU.EX2 R96, R97 ;  /* 0x0000006100607308 */ /* 0x000fe80000000800 */
[----:B------:R-:W-:Y:S01]  /*b530*/  MUFU.EX2 R127, R127 ;  /* 0x0000007f007f7308 */ /* 0x000fe20000000800 */
[C---:B---3--:R-:W-:Y:S08]  /*b540*/  HMMA.16816.F32 R80, R4.reuse, R12, R80 ;  /* 0x0000000c0450723c */ /* 0x048ff00000001850 */
[----:B------:R-:W-:Y:S01]  /*b550*/  HMMA.16816.F32 R36, R4, R14, R36 ;  /* 0x0000000e0424723c */ /* 0x000fe20000001824 */
[----:B------:R-:W3:Y:S07]  /*b560*/  LDSM.16.MT88.4 R12, [R109+0x8400] ;  /* 0x008400006d0c783b */ /* 0x000eee0000004200 */
        /* <DEDUP_REMOVED lines=9> */
[C---:B---3--:R-:W-:Y:S08]  /*b600*/  HMMA.16816.F32 R64, R4.reuse, R12, R64 ;  /* 0x0000000c0440723c */ /* 0x048ff00000001840 */
[C---:B------:R-:W-:Y:S01]  /*b610*/  HMMA.16816.F32 R68, R4.reuse, R14, R68 ;  /* 0x0000000e0444723c */ /* 0x040fe20000001844 */
[----:B------:R-:W3:Y:S07]  /*b620*/  LDSM.16.MT88.4 R12, [R109+0x6800] ;  /* 0x006800006d0c783b */ /* 0x000eee0000004200 */
        /* <DEDUP_REMOVED lines=10> */
[----:B------:R-:W5:Y:S05]  /*b6d0*/  MUFU.EX2 R22, R22 ;  /* 0x0000001600167308 */ /* 0x000f6a0000000800 */
[C---:B--2---:R-:W-:Y:S08]  /*b6e0*/  HMMA.16816.F32 R72, R4.reuse, R8, R72 ;  /* 0x000000080448723c */ /* 0x044ff00000001848 */
[C---:B------:R-:W-:Y:S01]  /*b6f0*/  HMMA.16816.F32 R76, R4.reuse, R10, R76 ;  /* 0x0000000a044c723c */ /* 0x040fe2000000184c */
[----:B------:R-:W2:Y:S07]  /*b700*/  LDSM.16.MT88.4 R8, [R35+0x6800] ;  /* 0x006800002308783b */ /* 0x000eae0000004200 */
[----:B------:R-:W-:Y:S01]  /*b710*/  HMMA.16816.F32 R60, R4, R18, R60 ;  /* 0x00000012043c723c */ /* 0x000fe2000000183c */
[----:B-1----:R-:W-:Y:S01]  /*b720*/  F2FP.F16.F32.PACK_AB R4, R125, R126 ;  /* 0x0000007e7d04723e */ /* 0x002fe200000000ff */
[----:B------:R-:W-:Y:S01]  /*b730*/  LDSM.16.MT88.4 R16, [R109+0x6c00] ;  /* 0x006c00006d10783b */ /* 0x000fe20000004200 */
[----:B----4-:R-:W-:-:S02]  /*b740*/  F2FP.F16.F32.PACK_AB R5, R123, R124 ;  /* 0x0000007c7b05723e */ /* 0x010fc400000000ff */
[----:B-----5:R-:W-:Y:S02]  /*b750*/  F2FP.F16.F32.PACK_AB R6, R22, R23 ;  /* 0x000000171606723e */ /* 0x020fe400000000ff */
[----:B------:R-:W-:-:S07]  /*b760*/  F2FP.F16.F32.PACK_AB R7, R20, R21 ;  /* 0x000000151407723e */ /* 0x000fce00000000ff */
        /* <DEDUP_REMOVED lines=20> */
[----:B------:R-:W3:Y:S01]  /*b8b0*/  MUFU.EX2 R93, R106 ;  /* 0x0000006a005d7308 */ /* 0x000ee20000000800 */
[----:B------:R-:W-:-:S03]  /*b8c0*/  F2FP.F16.F32.PACK_AB R7, R127, R96 ;  /* 0x000000607f07723e */ /* 0x000fc600000000ff */
[----:B------:R3:W4:Y:S04]  /*b8d0*/  MUFU.EX2 R92, R4 ;  /* 0x00000004005c7308 */ /* 0x0007280000000800 */
[----:B------:R-:W5:Y:S01]  /*b8e0*/  MUFU.EX2 R95, R95 ;  /* 0x0000005f005f7308 */ /* 0x000f620000000800 */
[----:B---3--:R-:W-:Y:S02]  /*b8f0*/  F2FP.F16.F32.PACK_AB R4, R93, R104 ;  /* 0x000000685d04723e */ /* 0x008fe400000000ff */
[----:B----4-:R-:W-:Y:S02]  /*b900*/  F2FP.F16.F32.PACK_AB R6, R129, R92 ;  /* 0x0000005c8106723e */ /* 0x010fe400000000ff */
        /* <DEDUP_REMOVED lines=21> */
[----:B------:R-:W-:Y:S01]  /*ba60*/  FADD.FTZ R14, R123, R14 ;  /* 0x0000000e7b0e7221 */ /* 0x000fe20000010000 */
[----:B------:R-:W-:Y:S01]  /*ba70*/  IMAD.MOV.U32 R125, RZ, RZ, -0x1 ;  /* 0xffffffffff7d7424 */ /* 0x000fe200078e00ff */
        /* <DEDUP_REMOVED lines=81> */
.L_x_4474:
[----:B------:R-:W-:Y:S01]  /*bf90*/  UMOV UR8, URZ ;  /* 0x000000ff00087c82 */ /* 0x000fe20008000000 */
[----:B------:R-:W-:Y:S01]  /*bfa0*/  IMAD.SHL.U32 R4, R100, 0x40, RZ ;  /* 0x0000004064047824 */ /* 0x000fe200078e00ff */
[----:B------:R-:W-:-:S05]  /*bfb0*/  IADD3 R5, P0, PT, RZ, -UR8, RZ ;  /* 0x80000008ff057c10 */ /* 0x000fca000ff1e0ff */
[----:B------:R-:W-:-:S05]  /*bfc0*/  IMAD.X R4, RZ, RZ, ~R4, P0 ;  /* 0x000000ffff047224 */ /* 0x000fca00000e0e04 */
[----:B------:R-:W-:-:S04]  /*bfd0*/  SHF.R.S64 R5, R5, 0x1f, R4 ;  /* 0x0000001f05057819 */ /* 0x000fc80000001004 */
[----:B------:R-:W-:-:S04]  /*bfe0*/  IADD3 R114, P0, PT, R5, R114, RZ ;  /* 0x0000007205727210 */ /* 0x000fc80007f1e0ff */
[----:B------:R-:W-:-:S09]  /*bff0*/  LEA.HI.X.SX32 R115, R4, R115, 0x1, P0 ;  /* 0x0000007304737211 */ /* 0x000fd200000f0eff */
.L_x_4475:
        /* <DEDUP_REMOVED lines=16> */
[----:B------:R-:W1:Y:S04]  /*c100*/  LDSM.16.M88.4 R4, [R0+0x3000] ;  /* 0x003000000004783b */ /* 0x000e680000000200 */
[----:B------:R-:W2:Y:S04]  /*c110*/  LDSM.16.M88.4 R28, [R0+0x3400] ;  /* 0x00340000001c783b */ /* 0x000ea80000000200 */
[----:B------:R-:W3:Y:S04]  /*c120*/  LDSM.16.M88.4 R20, [R0+0x3800] ;  /* 0x003800000014783b */ /* 0x000ee80000000200 */
[----:B------:R-:W4:Y:S04]  /*c130*/  LDSM.16.M88.4 R100, [R0+0x3c00] ;  /* 0x003c00000064783b */ /* 0x000f280000000200 */
[----:B------:R-:W-:Y:S04]  /*c140*/  LDSM.16.M88.4 R92, [R91] ;  /* 0x000000005b5c783b */ /* 0x000fe80000000200 */
[----:B------:R-:W5:Y:S04]  /*c150*/  LDSM.16.M88.4 R96, [R85+0x3000] ;  /* 0x003000005560783b */ /* 0x000f680000000200 */
[----:B------:R-:W5:Y:S04]  /*c160*/  LDSM.16.M88.4 R104, [R85+0x3400] ;  /* 0x003400005568783b */ /* 0x000f680000000200 */
[----:B------:R-:W0:Y:S01]  /*c170*/  LDGDEPBAR ;  /* 0x00000000000079af */ /* 0x000e220000000000 */
[C---:B-1----:R-:W-:Y:S08]  /*c180*/  HMMA.16816.F32 R8, R12.reuse, R4, RZ ;  /* 0x000000040c08723c */ /* 0x042ff000000018ff */
[C---:B------:R-:W-:Y:S08]  /*c190*/  HMMA.16816.F32 R4, R12.reuse, R6, RZ ;  /* 0x000000060c04723c */ /* 0x040ff000000018ff */
[C---:B--2---:R-:W-:Y:S08]  /*c1a0*/  HMMA.16816.F32 R32, R12.reuse, R28, RZ ;  /* 0x0000001c0c20723c */ /* 0x044ff000000018ff */
[C---:B---3--:R-:W-:Y:S08]  /*c1b0*/  HMMA.16816.F32 R24, R12.reuse, R20, RZ ;  /* 0x000000140c18723c */ /* 0x048ff000000018ff */
[C---:B------:R-:W-:Y:S08]  /*c1c0*/  HMMA.16816.F32 R28, R12.reuse, R30, RZ ;  /* 0x0000001e0c1c723c */ /* 0x040ff000000018ff */
[C---:B------:R-:W-:Y:S08]  /*c1d0*/  HMMA.16816.F32 R20, R12.reuse, R22, RZ ;  /* 0x000000160c14723c */ /* 0x040ff000000018ff */
[C---:B----4-:R-:W-:Y:S08]  /*c1e0*/  HMMA.16816.F32 R16, R12.reuse, R100, RZ ;  /* 0x000000640c10723c */ /* 0x050ff000000018ff */
        /* <DEDUP_REMOVED lines=30> */
[----:B------:R1:W-:Y:S07]  /*c3d0*/  LDSM.16.M88.4 R104, [R90+0x2000] ;  /* 0x002000005a68783b */ /* 0x0003ee0000000200 */
[C---:B------:R-:W-:Y:S08]  /*c3e0*/  HMMA.16816.F32 R32, R96.reuse, R100, R32 ;  /* 0x000000646020723c */ /* 0x040ff00000001820 */
[C---:B------:R-:W-:Y:S01]  /*c3f0*/  HMMA.16816.F32 R28, R96.reuse, R102, R28 ;  /* 0x00000066601c723c */ /* 0x040fe2000000181c */
[----:B------:R-:W3:Y:S07]  /*c400*/  LDSM.16.M88.4 R100, [R85+0x4c00] ;  /* 0x004c00005564783b */ /* 0x000eee0000000200 */
[C---:B--2---:R-:W-:Y:S01]  /*c410*/  HMMA.16816.F32 R24, R96.reuse, R92, R24 ;  /* 0x0000005c6018723c */ /* 0x044fe20000001818 */
[----:B-1----:R-:W1:Y:S07]  /*c420*/  S2R R90, SR_TID.X ;  /* 0x00000000005a7919 */ /* 0x002e6e0000002100 */
[C---:B------:R-:W-:Y:S01]  /*c430*/  HMMA.16816.F32 R20, R96.reuse, R94, R20 ;  /* 0x0000005e6014723c */ /* 0x040fe20000001814 */
[----:B------:R-:W2:Y:S07]  /*c440*/  LDSM.16.M88.4 R92, [R0+0x5000] ;  /* 0x00500000005c783b */ /* 0x000eae0000000200 */
[----:B---3--:R-:W-:Y:S01]  /*c450*/  HMMA.16816.F32 R16, R96, R100, R16 ;  /* 0x000000646010723c */ /* 0x008fe20000001810 */
[----:B-1----:R-:W-:-:S05]  /*c460*/  IMAD.SHL.U32 R90, R90, 0x2, RZ ;  /* 0x000000025a5a7824 */ /* 0x002fca00078e00ff */
[----:B------:R-:W-:Y:S02]  /*c470*/  LOP3.LUT R90, R90, 0x6, RZ, 0xc0, !PT ;  /* 0x000000065a5a7812 */ /* 0x000fe400078ec0ff */
        /* <DEDUP_REMOVED lines=8> */
[----:B------:R-:W-:Y:S07]  /*c500*/  LDSM.16.M88.4 R100, [R91+0x2000] ;  /* 0x002000005b64783b */ /* 0x000fee0000000200 */
[C---:B--2---:R-:W-:Y:S08]  /*c510*/  HMMA.16816.F32 R16, R104.reuse, R92, R16 ;  /* 0x0000005c6810723c */ /* 0x044ff00000001810 */
[C---:B------:R-:W-:Y:S01]  /*c520*/  HMMA.16816.F32 R12, R104.reuse, R94, R12 ;  /* 0x0000005e680c723c */ /* 0x040fe2000000180c */
[----:B------:R-:W1:Y:S07]  /*c530*/  LDSM.16.M88.4 R92, [R85+0x5400] ;  /* 0x00540000555c783b */ /* 0x000e6e0000000200 */
[C---:B------:R-:W-:Y:S08]  /*c540*/  HMMA.16816.F32 R24, R104.reuse, R96, R24 ;  /* 0x000000606818723c */ /* 0x040ff00000001818 */
[----:B------:R-:W-:Y:S01]  /*c550*/  HMMA.16816.F32 R20, R104, R98, R20 ;  /* 0x000000626814723c */ /* 0x000fe20000001814 */
[----:B------:R-:W2:Y:S07]  /*c560*/  LDSM.16.M88.4 R96, [R85+0x5000] ;  /* 0x005000005560783b */ /* 0x000eae0000000200 */
[----:B-1----:R-:W-:Y:S01]  /*c570*/  HMMA.16816.F32 R32, R100, R92, R32 ;  /* 0x0000005c6420723c */ /* 0x002fe20000001820 */
[----:B------:R-:W-:-:S05]  /*c580*/  IMAD.SHL.U32 R93, R88, 0x40, RZ ;  /* 0x00000040585d7824 */ /* 0x000fca00078e00ff */
[----:B------:R-:W-:Y:S02]  /*c590*/  LOP3.LUT R90, R93, R90, RZ, 0xfc, !PT ;  /* 0x0000005a5d5a7212 */ /* 0x000fe400078efcff */
[C---:B------:R-:W-:Y:S03]  /*c5a0*/  HMMA.16816.F32 R28, R100.reuse, R94, R28 ;  /* 0x0000005e641c723c */ /* 0x040fe6000000181c */
[C---:B------:R-:W-:Y:S02]  /*c5b0*/  VIADD R0, R90.reuse, 0xffffff81 ;  /* 0xffffff815a007836 */ /* 0x040fe40000000000 */
[C---:B------:R-:W-:Y:S02]  /*c5c0*/  VIADD R91, R90.reuse, 0xffffff80 ;  /* 0xffffff805a5b7836 */ /* 0x040fe40000000000 */
[----:B------:R-:W-:Y:S01]  /*c5d0*/  VIADD R92, R90, 0xffffff90 ;  /* 0xffffff905a5c7836 */ /* 0x000fe20000000000 */
[----:B--2---:R-:W-:Y:S01]  /*c5e0*/  HMMA.16816.F32 R8, R100, R96, R8 ;  /* 0x000000606408723c */ /* 0x004fe20000001808 */
[----:B------:R-:W-:-:S02]  /*c5f0*/  ISETP.GE.AND P2, PT, R0, R2, PT ;  /* 0x000000020000720c */ /* 0x000fc40003f46270 */
[-C--:B------:R-:W-:Y:S01]  /*c600*/  ISETP.GE.AND P1, PT, R0, R89.reuse, PT ;  /* 0x000000590000720c */ /* 0x080fe20003f26270 */
[----:B------:R-:W-:Y:S01]  /*c610*/  VIADD R0, R90, 0xffffff88 ;  /* 0xffffff885a007836 */ /* 0x000fe20000000000 */
[CC--:B------:R-:W-:Y:S02]  /*c620*/  ISETP.GE.AND P5, PT, R91.reuse, R2.reuse, PT ;  /* 0x000000025b00720c */ /* 0x0c0fe40003fa6270 */
[-C--:B------:R-:W-:Y:S01]  /*c630*/  ISETP.GE.AND P4, PT, R91, R89.reuse, PT ;  /* 0x000000595b00720c */ /* 0x080fe20003f86270 */
[----:B------:R-:W-:Y:S01]  /*c640*/  HMMA.16816.F32 R4, R100, R98, R4 ;  /* 0x000000626404723c */ /* 0x000fe20000001804 */
[----:B------:R-:W1:Y:S01]  /*c650*/  LDSM.16.M88.4 R96, [R85+0x5800] ;  /* 0x005800005560783b */ /* 0x000e620000000200 */
[----:B------:R-:W-:Y:S01]  /*c660*/  ISETP.GE.AND P0, PT, R0, R2, PT ;  /* 0x000000020000720c */ /* 0x000fe20003f06270 */
[----:B------:R-:W-:Y:S01]  /*c670*/  VIADD R91, R90, 0xffffff89 ;  /* 0xffffff895a5b7836 */ /* 0x000fe20000000000 */
[----:B------:R-:W-:-:S04]  /*c680*/  ISETP.GE.AND P6, PT, R0, R89, PT ;  /* 0x000000590000720c */ /* 0x000fc80003fc6270 */
[----:B------:R-:W-:-:S03]  /*c690*/  ISETP.GE.AND P3, PT, R91, R2, PT ;  /* 0x000000025b00720c */ /* 0x000fc60003f66270 */
[----:B------:R-:W-:Y:S01]  /*c6a0*/  FSEL R0, R8, -INF , !P5 ;  /* 0xff80000008007808 */ /* 0x000fe20006800000 */
[----:B------:R-:W-:Y:S01]  /*c6b0*/  VIADD R8, R90, 0xffffff91 ;  /* 0xffffff915a087836 */ /* 0x000fe20000000000 */
[----:B------:R-:W-:Y:S02]  /*c6c0*/  ISETP.GE.AND P5, PT, R91, R89, PT ;  /* 0x000000595b00720c */ /* 0x000fe40003fa6270 */
[----:B------:R-:W-:Y:S02]  /*c6d0*/  FSEL R123, R11, -INF , !P1 ;  /* 0xff8000000b7b7808 */ /* 0x000fe40004800000 */
[----:B------:R-:W-:Y:S02]  /*c6e0*/  FSEL R91, R10, -INF , !P4 ;  /* 0xff8000000a5b7808 */ /* 0x000fe40006000000 */
[----:B------:R-:W-:Y:S02]  /*c6f0*/  FSEL R4, R4, -INF , !P0 ;  /* 0xff80000004047808 */ /* 0x000fe40004000000 */
[----:B------:R-:W-:-:S02]  /*c700*/  FSEL R132, R9, -INF , !P2 ;  /* 0xff80000009847808 */ /* 0x000fc40005000000 */
[C---:B------:R-:W-:Y:S02]  /*c710*/  ISETP.GE.AND P1, PT, R8.reuse, R2, PT ;  /* 0x000000020800720c */ /* 0x040fe40003f26270 */
[----:B------:R-:W-:Y:S02]  /*c720*/  ISETP.GE.AND P0, PT, R8, R89, PT ;  /* 0x000000590800720c */ /* 0x000fe40003f06270 */
[----:B------:R-:W2:Y:S01]  /*c730*/  LDSM.16.M88.4 R8, [R85+0x5c00] ;  /* 0x005c00005508783b */ /* 0x000ea20000000200 */
[----:B------:R-:W-:Y:S01]  /*c740*/  FSEL R125, R6, -INF , !P6 ;  /* 0xff800000067d7808 */ /* 0x000fe20007000000 */
[----:B------:R-:W-:-:S04]  /*c750*/  DEPBAR.LE SB0, 0x0 ;  /* 0x000080000000791a */ /* 0x000fc80000000000 */
[----:B------:R-:W-:Y:S01]  /*c760*/  FSEL R6, R5, -INF , !P3 ;  /* 0xff80000005067808 */ /* 0x000fe20005800000 */
[----:B------:R-:W-:Y:S01]  /*c770*/  VIADD R5, R90, 0xffffff99 ;  /* 0xffffff995a057836 */ /* 0x000fe20000000000 */
[-C--:B------:R-:W-:Y:S02]  /*c780*/  ISETP.GE.AND P4, PT, R92, R2.reuse, PT ;  /* 0x000000025c00720c */ /* 0x080fe40003f86270 */
[----:B------:R-:W-:Y:S02]  /*c790*/  FSEL R7, R7, -INF , !P5 ;  /* 0xff80000007077808 */ /* 0x000fe40006800000 */
[----:B------:R-:W-:Y:S01]  /*c7a0*/  FSEL R126, R32, -INF , !P4 ;  /* 0xff800000207e7808 */ /* 0x000fe20006000000 */
[C---:B-1----:R-:W-:Y:S01]  /*c7b0*/  HMMA.16816.F32 R24, R100.reuse, R96, R24 ;  /* 0x000000606418723c */ /* 0x042fe20000001818 */
[C---:B------:R-:W-:Y:S02]  /*c7c0*/  ISETP.GE.AND P5, PT, R5.reuse, R2, PT ;  /* 0x000000020500720c */ /* 0x040fe40003fa6270 */
[-C--:B------:R-:W-:Y:S01]  /*c7d0*/  ISETP.GE.AND P4, PT, R5, R89.reuse, PT ;  /* 0x000000590500720c */ /* 0x080fe20003f86270 */
[----:B------:R-:W-:Y:S01]  /*c7e0*/  VIADD R5, R90, 0xffffffa0 ;  /* 0xffffffa05a057836 */ /* 0x000fe20000000000 */
[----:B------:R-:W-:Y:S01]  /*c7f0*/  ISETP.GE.AND P2, PT, R92, R89, PT ;  /* 0x000000595c00720c */ /* 0x000fe20003f46270 */
[----:B------:R-:W-:Y:S01]  /*c800*/  VIADD R92, R90, 0xffffff98 ;  /* 0xffffff985a5c7836 */ /* 0x000fe20000000000 */
[----:B------:R-:W-:Y:S01]  /*c810*/  FSEL R128, R33, -INF , !P1 ;  /* 0xff80000021807808 */ /* 0x000fe20004800000 */
[----:B------:R-:W-:Y:S01]  /*c820*/  HMMA.16816.F32 R20, R100, R98, R20 ;  /* 0x000000626414723c */ /* 0x000fe20000001814 */
[----:B------:R-:W-:-:S02]  /*c830*/  FSEL R93, R34, -INF , !P2 ;  /* 0xff800000225d7808 */ /* 0x000fc40005000000 */
[CC--:B------:R-:W-:Y:S02]  /*c840*/  ISETP.GE.AND P2, PT, R5.reuse, R2.reuse, PT ;  /* 0x000000020500720c */ /* 0x0c0fe40003f46270 */
[----:B------:R-:W-:Y:S01]  /*c850*/  ISETP.GE.AND P1, PT, R5, R89, PT ;  /* 0x000000590500720c */ /* 0x000fe20003f26270 */
[----:B------:R-:W-:Y:S01]  /*c860*/  VIADD R5, R90, 0xffffffa1 ;  /* 0xffffffa15a057836 */ /* 0x000fe20000000000 */
[-C--:B------:R-:W-:Y:S02]  /*c870*/  ISETP.GE.AND P6, PT, R92, R2.reuse, PT ;  /* 0x000000025c00720c */ /* 0x080fe40003fc6270 */
[----:B------:R-:W-:Y:S02]  /*c880*/  FSEL R97, R35, -INF , !P0 ;  /* 0xff80000023617808 */ /* 0x000fe40004000000 */
[----:B------:R-:W-:Y:S01]  /*c890*/  FSEL R124, R28, -INF , !P6 ;  /* 0xff8000001c7c7808 */ /* 0x000fe20007000000 */
[----:B------:R-:W-:Y:S01]  /*c8a0*/  VIADD R28, R90, 0xffffffa8 ;  /* 0xffffffa85a1c7836 */ /* 0x000fe20000000000 */
[----:B------:R-:W-:-:S02]  /*c8b0*/  ISETP.GE.AND P0, PT, R5, R2, PT ;  /* 0x000000020500720c */ /* 0x000fc40003f06270 */
[-C--:B------:R-:W-:Y:S01]  /*c8c0*/  ISETP.GE.AND P6, PT, R5, R89.reuse, PT ;  /* 0x000000590500720c */ /* 0x080fe20003fc6270 */
[----:B------:R-:W-:Y:S01]  /*c8d0*/  VIADD R5, R90, 0xffffffa9 ;  /* 0xffffffa95a057836 */ /* 0x000fe20000000000 */
[----:B------:R-:W-:Y:S01]  /*c8e0*/  FSEL R107, R31, -INF , !P4 ;  /* 0xff8000001f6b7808 */ /* 0x000fe20006000000 */
[C---:B--2---:R-:W-:Y:S01]  /*c8f0*/  HMMA.16816.F32 R16, R100.reuse, R8, R16 ;  /* 0x000000086410723c */ /* 0x044fe20000001810 */
[----:B------:R-:W-:Y:S01]  /*c900*/  FSEL R104, R24, -INF , !P2 ;  /* 0xff80000018687808 */ /* 0x000fe20005000000 */
[C---:B------:R-:W-:Y:S01]  /*c910*/  VIADD R8, R90.reuse, 0xffffffb1 ;  /* 0xffffffb15a087836 */ /* 0x040fe20000000000 */
[C---:B------:R-:W-:Y:S02]  /*c920*/  ISETP.GE.AND P4, PT, R5.reuse, R2, PT ;  /* 0x000000020500720c */ /* 0x040fe40003f86270 */
[-C--:B------:R-:W-:Y:S01]  /*c930*/  ISETP.GE.AND P2, PT, R5, R89.reuse, PT ;  /* 0x000000590500720c */ /* 0x080fe20003f46270 */
[----:B------:R-:W-:Y:S01]  /*c940*/  VIADD R5, R90, 0xffffffb0 ;  /* 0xffffffb05a057836 */ /* 0x000fe20000000000 */
[----:B------:R-:W-:Y:S01]  /*c950*/  FSEL R108, R25, -INF , !P0 ;  /* 0xff800000196c7808 */ /* 0x000fe20004000000 */
[----:B------:R-:W-:Y:S01]  /*c960*/  HMMA.16816.F32 R12, R100, R10, R12 ;  /* 0x0000000a640c723c */ /* 0x000fe2000000180c */
[----:B------:R-:W-:Y:S01]  /*c970*/  BAR.SYNC.DEFER_BLOCKING 0x0 ;  /* 0x0000000000007b1d */ /* 0x000fe20000010000 */
[----:B------:R-:W-:-:S02]  /*c980*/  ISETP.GE.AND P3, PT, R92, R89, PT ;  /* 0x000000595c00720c */ /* 0x000fc40003f66270 */
[C---:B------:R-:W-:Y:S02]  /*c990*/  ISETP.GE.AND P0, PT, R5.reuse, R89, PT ;  /* 0x000000590500720c */ /* 0x040fe40003f06270 */
[----:B------:R-:W-:Y:S02]  /*c9a0*/  FSEL R99, R26, -INF , !P1 ;  /* 0xff8000001a637808 */ /* 0x000fe40004800000 */
[----:B------:R-:W-:Y:S01]  /*c9b0*/  ISETP.GE.AND P1, PT, R5, R2, PT ;  /* 0x000000020500720c */ /* 0x000fe20003f26270 */
[----:B------:R-:W-:Y:S01]  /*c9c0*/  VIADD R5, R90, 0xffffffb8 ;  /* 0xffffffb85a057836 */ /* 0x000fe20000000000 */
[----:B------:R-:W-:Y:S01]  /*c9d0*/  FSEL R95, R30, -INF , !P3 ;  /* 0xff8000001e5f7808 */ /* 0x000fe20005800000 */
[----:B------:R-:W-:Y:S01]  /*c9e0*/  VIADD R90, R90, 0xffffffb9 ;  /* 0xffffffb95a5a7836 */ /* 0x000fe20000000000 */
[----:B------:R-:W-:Y:S02]  /*c9f0*/  FSEL R34, R18, -INF , !P0 ;  /* 0xff80000012227808 */ /* 0x000fe40004000000 */
[----:B------:R-:W-:-:S02]  /*ca00*/  ISETP.GE.AND P0, PT, R88, 0x3, PT ;  /* 0x000000035800780c */ /* 0x000fc40003f06270 */
[----:B------:R-:W-:Y:S02]  /*ca10*/  FSEL R130, R29, -INF , !P5 ;  /* 0xff8000001d827808 */ /* 0x000fe40006800000 */
[C---:B------:R-:W-:Y:S02]  /*ca20*/  ISETP.GE.AND P3, PT, R28.reuse, R2, PT ;  /* 0x000000021c00720c */ /* 0x040fe40003f66270 */
[----:B------:R-:W-:Y:S02]  /*ca30*/  ISETP.GE.AND P5, PT, R28, R89, PT ;  /* 0x000000591c00720c */ /* 0x000fe40003fa6270 */
[----:B------:R-:W-:Y:S02]  /*ca40*/  FSEL R105, R27, -INF , !P6 ;  /* 0xff8000001b697808 */ /* 0x000fe40007000000 */
[----:B------:R-:W-:Y:S02]  /*ca50*/  FSEL R106, R20, -INF , !P3 ;  /* 0xff800000146a7808 */ /* 0x000fe40005800000 */
[----:B------:R-:W-:-:S02]  /*ca60*/  FSEL R101, R22, -INF , !P5 ;  /* 0xff80000016657808 */ /* 0x000fc40006800000 */
[----:B------:R-:W-:Y:S02]  /*ca70*/  FSEL R122, R21, -INF , !P4 ;  /* 0xff800000157a7808 */ /* 0x000fe40006000000 */
[----:B------:R-:W-:Y:S02]  /*ca80*/  FSEL R103, R23, -INF , !P2 ;  /* 0xff80000017677808 */ /* 0x000fe40005000000 */
[----:B------:R-:W-:Y:S02]  /*ca90*/  FSEL R96, R16, -INF , !P1 ;  /* 0xff80000010607808 */ /* 0x000fe40004800000 */
[CC--:B------:R-:W-:Y:S02]  /*caa0*/  ISETP.GE.AND P6, PT, R8.reuse, R2.reuse, PT ;  /* 0x000000020800720c */ /* 0x0c0fe40003fc6270 */
[----:B------:R-:W-:Y:S02]  /*cab0*/  ISETP.GE.AND P3, PT, R8, R89, PT ;  /* 0x000000590800720c */ /* 0x000fe40003f66270 */
        /* <DEDUP_REMOVED lines=75> */
.L_x_4477:
[----:B------:R-:W-:Y:S01]  /*cf70*/  UMOV UR8, URZ ;  /* 0x000000ff00087c82 */ /* 0x000fe20008000000 */
[----:B------:R-:W-:Y:S01]  /*cf80*/  IMAD.SHL.U32 R2, R86, 0x40, RZ ;  /* 0x0000004056027824 */ /* 0x000fe200078e00ff */
[----:B------:R-:W-:-:S05]  /*cf90*/  IADD3 R5, P0, PT, RZ, -UR8, RZ ;  /* 0x80000008ff057c10 */ /* 0x000fca000ff1e0ff */
[----:B------:R-:W-:-:S05]  /*cfa0*/  IMAD.X R2, RZ, RZ, ~R2, P0 ;  /* 0x000000ffff027224 */ /* 0x000fca00000e0e02 */
[----:B------:R-:W-:-:S04]  /*cfb0*/  SHF.R.S64 R5, R5, 0x1f, R2 ;  /* 0x0000001f05057819 */ /* 0x000fc80000001002 */
[----:B------:R-:W-:-:S04]  /*cfc0*/  IADD3 R112, P0, PT, R5, R112, RZ ;  /* 0x0000007005707210 */ /* 0x000fc80007f1e0ff */
[----:B------:R-:W-:-:S09]  /*cfd0*/  LEA.HI.X.SX32 R113, R2, R113, 0x1, P0 ;  /* 0x0000007102717211 */ /* 0x000fd200000f0eff */
.L_x_4478:
        /* <DEDUP_REMOVED lines=12> */
.L_x_4476:
        /* <DEDUP_REMOVED lines=13> */
[----:B-1----:R-:W-:Y:S02]  /*d170*/  FMNMX3.FTZ R8, R5, R96, R94, !PT ;  /* 0x0000006005087276 */ /* 0x002fe4000781005e */
[----:B------:R-:W-:Y:S01]  /*d180*/  FMNMX3.FTZ R2, R2, R34, R85, !PT ;  /* 0x0000002202027276 */ /* 0x000fe20007810055 */
[----:B------:R-:W1:Y:S01]  /*d190*/  S2R R5, SR_TID.X ;  /* 0x0000000000057919 */ /* 0x000e620000002100 */
[----:B------:R-:W-:Y:S02]  /*d1a0*/  FMNMX3.FTZ R8, R8, R92, R89, !PT ;  /* 0x0000005c08087276 */ /* 0x000fe40007810059 */
[----:B------:R-:W-:Y:S02]  /*d1b0*/  FMNMX3.FTZ R2, R2, R90, R35, !PT ;  /* 0x0000005a02027276 */ /* 0x000fe40007810023 */
[----:B------:R-:W-:Y:S01]  /*d1c0*/  IADD3 R33, PT, PT, R109, 0x6020, RZ ;  /* 0x000060206d217810 */ /* 0x000fe20007ffe0ff */
        /* <DEDUP_REMOVED lines=9> */
[C---:B------:R-:W-:Y:S01]  /*d260*/  FMUL.FTZ R87, R26.reuse, UR4 ;  /* 0x000000041a577c20 */ /* 0x040fe20008410000 */
[----:B---3--:R-:W-:Y:S02]  /*d270*/  FMNMX.FTZ R24, R9, R24, !PT ;  /* 0x0000001809187209 */ /* 0x008fe40007810000 */
[----:B------:R-:W2:Y:S01]  /*d280*/  LDSM.16.MT88.4 R8, [R109+0x6000] ;  /* 0x006000006d08783b */ /* 0x000ea20000004200 */
[----:B------:R-:W-:Y:S02]  /*d290*/  FSEL R13, R26, RZ, P1 ;  /* 0x000000ff1a0d7208 */ /* 0x000fe40000800000 */
[----:B------:R-:W-:Y:S01]  /*d2a0*/  FSEL R87, R87, RZ, P1 ;  /* 0x000000ff57577208 */ /* 0x000fe20000800000 */
[C---:B------:R-:W-:Y:S01]  /*d2b0*/  FMUL.FTZ R86, R24.reuse, UR4 ;  /* 0x0000000418567c20 */ /* 0x040fe20008410000 */
[----:B------:R-:W-:Y:S01]  /*d2c0*/  FSETP.NEU.FTZ.AND P0, PT, R24, -INF , PT ;  /* 0xff8000001800780b */ /* 0x000fe20003f1d000 */
[----:B------:R-:W-:-:S02]  /*d2d0*/  FADD.FTZ R13, R84, -R13 ;  /* 0x8000000d540d7221 */ /* 0x000fc40000010000 */
[--C-:B------:R-:W-:Y:S01]  /*d2e0*/  FFMA.FTZ R25, R4, UR4, -R87.reuse ;  /* 0x0000000404197c23 */ /* 0x100fe20008010857 */
[----:B------:R-:W-:Y:S01]  /*d2f0*/  FSEL R4, R24, RZ, P0 ;  /* 0x000000ff18047208 */ /* 0x000fe20000000000 */
[--C-:B------:R-:W-:Y:S01]  /*d300*/  FFMA.FTZ R32, R0, UR4, -R87.reuse ;  /* 0x0000000400207c23 */ /* 0x100fe20008010857 */
[----:B------:R-:W-:Y:S01]  /*d310*/  FSEL R86, R86, RZ, P0 ;  /* 0x000000ff56567208 */ /* 0x000fe20000000000 */
[--C-:B------:R-:W-:Y:S01]  /*d320*/  FFMA.FTZ R2, R132, UR4, -R87.reuse ;  /* 0x0000000484027c23 */ /* 0x100fe20008010857 */
[--C-:B------:R-:W-:Y:S01]  /*d330*/  FFMA.FTZ R0, R6, UR4, -R87.reuse ;  /* 0x0000000406007c23 */ /* 0x100fe20008010857 */
[----:B------:R-:W-:Y:S01]  /*d340*/  FADD.FTZ R4, R3, -R4 ;  /* 0x8000000403047221 */ /* 0x000fe20000010000 */
[----:B------:R-:W-:Y:S01]  /*d350*/  FMUL.FTZ R31, R13, UR4 ;  /* 0x000000040d1f7c20 */ /* 0x000fe20008410000 */
[--C-:B------:R-:W-:Y:S01]  /*d360*/  FFMA.FTZ R30, R91, UR4, -R86.reuse ;  /* 0x000000045b1e7c23 */ /* 0x100fe20008010856 */
[--C-:B------:R-:W-:Y:S01]  /*d370*/  FFMA.FTZ R27, R123, UR4, -R86.reuse ;  /* 0x000000047b1b7c23 */ /* 0x100fe20008010856 */
[--C-:B------:R-:W-:Y:S01]  /*d380*/  FFMA.FTZ R28, R125, UR4, -R86.reuse ;  /* 0x000000047d1c7c23 */ /* 0x100fe20008010856 */
[----:B------:R-:W-:Y:S01]  /*d390*/  FMUL.FTZ R29, R4, UR4 ;  /* 0x00000004041d7c20 */ /* 0x000fe20008410000 */
[--C-:B------:R-:W-:Y:S01]  /*d3a0*/  FFMA.FTZ R3, R7, UR4, -R86.reuse ;  /* 0x0000000407037c23 */ /* 0x100fe20008010856 */
[----:B-1----:R-:W-:Y:S01]  /*d3b0*/  LOP3.LUT P0, RZ, R5, 0x4, RZ, 0xc0, !PT ;  /* 0x0000000405ff7812 */ /* 0x002fe2000780c0ff */
[----:B------:R-:W-:Y:S01]  /*d3c0*/  MUFU.EX2 R32, R32 ;  /* 0x0000002000207308 */ /* 0x000fe20000000800 */
[----:B------:R-:W-:Y:S01]  /*d3d0*/  IADD3 R4, PT, PT, R109, 0x6000, RZ ;  /* 0x000060006d047810 */ /* 0x000fe20007ffe0ff */
[--C-:B------:R-:W-:Y:S01]  /*d3e0*/  FFMA.FTZ R98, R126, UR4, -R87.reuse ;  /* 0x000000047e627c23 */ /* 0x100fe20008010857 */
[--C-:B------:R-:W-:Y:S01]  /*d3f0*/  FFMA.FTZ R91, R128, UR4, -R87.reuse ;  /* 0x00000004805b7c23 */ /* 0x100fe20008010857 */
[----:B------:R-:W1:Y:S01]  /*d400*/  MUFU.EX2 R2, R2 ;  /* 0x0000000200027308 */ /* 0x000e620000000800 */
        /* <DEDUP_REMOVED lines=8> */
[----:B------:R-:W-:Y:S01]  /*d490*/  @P0 IADD3 R33, PT, PT, R4, -0x20, RZ ;  /* 0xffffffe004210810 */ /* 0x000fe20007ffe0ff */
[--C-:B------:R-:W-:Y:S01]  /*d4a0*/  FFMA.FTZ R107, R104, UR4, -R87.reuse ;  /* 0x00000004686b7c23 */ /* 0x100fe20008010857 */
[--C-:B------:R-:W-:Y:S01]  /*d4b0*/  FFMA.FTZ R104, R108, UR4, -R87.reuse ;  /* 0x000000046c687c23 */ /* 0x100fe20008010857 */
[----:B------:R-:W-:Y:S01]  /*d4c0*/  MUFU.EX2 R30, R30 ;  /* 0x0000001e001e7308 */ /* 0x000fe20000000800 */
[--C-:B------:R-:W-:Y:S01]  /*d4d0*/  FFMA.FTZ R106, R106, UR4, -R87.reuse ;  /* 0x000000046a6a7c23 */ /* 0x100fe20008010857 */
[----:B------:R-:W4:Y:S01]  /*d4e0*/  LDSM.16.MT88.4 R12, [R33] ;  /* 0x00000000210c783b */ /* 0x000f220000004200 */
[----:B-1----:R-:W-:Y:S01]  /*d4f0*/  F2FP.F16.F32.PACK_AB R4, R2, R32 ;  /* 0x000000200204723e */ /* 0x002fe200000000ff */
[----:B------:R-:W1:Y:S01]  /*d500*/  MUFU.EX2 R27, R27 ;  /* 0x0000001b001b7308 */ /* 0x000e620000000800 */
[--C-:B------:R-:W-:Y:S01]  /*d510*/  FFMA.FTZ R108, R103, UR4, -R86.reuse ;  /* 0x00000004676c7c23 */ /* 0x100fe20008010856 */
[----:B------:R-:W-:Y:S01]  /*d520*/  LDSM.16.MT88.4 R16, [R33+0x400] ;  /* 0x000400002110783b */ /* 0x000fe20000004200 */
[--C-:B------:R-:W-:Y:S01]  /*d530*/  FFMA.FTZ R105, R105, UR4, -R86.reuse ;  /* 0x0000000469697c23 */ /* 0x100fe20008010856 */
[----:B------:R-:W-:Y:S01]  /*d540*/  MUFU.EX2 R28, R28 ;  /* 0x0000001c001c7308 */ /* 0x000fe20000000800 */
[--C-:B------:R-:W-:Y:S01]  /*d550*/  FFMA.FTZ R85, R85, UR4, -R86.reuse ;  /* 0x0000000455557c23 */ /* 0x100fe20008010856 */
[----:B---3--:R-:W-:Y:S01]  /*d560*/  F2FP.F16.F32.PACK_AB R6, R0, R25 ;  /* 0x000000190006723e */ /* 0x008fe200000000ff */
[----:B------:R-:W-:Y:S01]  /*d570*/  FFMA.FTZ R90, R90, UR4, -R86 ;  /* 0x000000045a5a7c23 */ /* 0x000fe20008010856 */
[----:B------:R-:W3:Y:S01]  /*d580*/  MUFU.EX2 R31, R31 ;  /* 0x0000001f001f7308 */ /* 0x000ee20000000800 */
[----:B------:R-:W-:Y:S01]  /*d590*/  FFMA.FTZ R96, R96, UR4, -R87 ;  /* 0x0000000460607c23 */ /* 0x000fe20008010857 */
[----:B------:R-:W-:-:S02]  /*d5a0*/  IADD3 R125, PT, PT, R88, -0x3, RZ ;  /* 0xfffffffd587d7810 */ /* 0x000fc40007ffe0ff */
[----:B------:R-:W5:Y:S01]  /*d5b0*/  MUFU.EX2 R29, R29 ;  /* 0x0000001d001d7308 */ /* 0x000f620000000800 */
[----:B-1----:R-:W-:-:S03]  /*d5c0*/  F2FP.F16.F32.PACK_AB R5, R27, R30 ;  /* 0x0000001e1b05723e */ /* 0x002fc600000000ff */
[----:B------:R-:W1:Y:S04]  /*d5d0*/  MUFU.EX2 R3, R3 ;  /* 0x0000000300037308 */ /* 0x000e680000000800 */
[----:B------:R-:W-:Y:S01]  /*d5e0*/  MUFU.EX2 R98, R98 ;  /* 0x0000006200627308 */ /* 0x000fe20000000800 */
[-C--:B---3--:R-:W-:Y:S01]  /*d5f0*/  FMUL.FTZ R80, R80, R31.reuse ;  /* 0x0000001f50507220 */ /* 0x088fe20000410000 */
[-C--:B------:R-:W-:Y:S01]  /*d600*/  FMUL.FTZ R81, R81, R31.reuse ;  /* 0x0000001f51517220 */ /* 0x080fe20000410000 */
[-C--:B------:R-:W-:Y:S01]  /*d610*/  FMUL.FTZ R36, R36, R31.reuse ;  /* 0x0000001f24247220 */ /* 0x080fe20000410000 */
[----:B------:R-:W-:Y:S01]  /*d620*/  FMUL.FTZ R37, R37, R31 ;  /* 0x0000001f25257220 */ /* 0x000fe20000410000 */
[-C--:B-----5:R-:W-:Y:S01]  /*d630*/  FMUL.FTZ R82, R82, R29.reuse ;  /* 0x0000001d52527220 */ /* 0x0a0fe20000410000 */
        /* <DEDUP_REMOVED lines=10> */
[C---:B--2---:R-:W-:Y:S01]  /*d6e0*/  HMMA.16816.F32 R80, R4.reuse, R8, R80 ;  /* 0x000000080450723c */ /* 0x044fe20000001850 */
        /* <DEDUP_REMOVED lines=15> */
[C---:B----4-:R-:W-:Y:S01]  /*d7e0*/  HMMA.16816.F32 R40, R4.reuse, R12, R40 ;  /* 0x0000000c0428723c */ /* 0x050fe20000001828 */
        /* <DEDUP_REMOVED lines=38> */
[C---:B------:R-:W-:Y:S01]  /*da50*/  HMMA.16816.F32 R52, R4.reuse, R10, R52 ;  /* 0x0000000a0434723c */ /* 0x040fe20000001834 */
[----:B------:R-:W5:Y:S01]  /*da60*/  LDSM.16.MT88.4 R8, [R109+0x8000] ;  /* 0x008000006d08783b */ /* 0x000f620000004200 */
[----:B------:R-:W-:Y:S01]  /*da70*/  FADD.FTZ R3, R3, R28 ;  /* 0x0000001c03037221 */ /* 0x000fe20000010000 */
[----:B------:R-:W-:Y:S04]  /*da80*/  MUFU.EX2 R107, R107 ;  /* 0x0000006b006b7308 */ /* 0x000fe80000000800 */
[----:B------:R-:W1:Y:S01]  /*da90*/  MUFU.EX2 R104, R104 ;  /* 0x0000006800687308 */ /* 0x000e620000000800 */
[C---:B--2---:R-:W-:Y:S03]  /*daa0*/  HMMA.16816.F32 R56, R4.reuse, R12, R56 ;  /* 0x0000000c0438723c */ /* 0x044fe60000001838 */
[----:B------:R-:W-:Y:S04]  /*dab0*/  MUFU.EX2 R106, R106 ;  /* 0x0000006a006a7308 */ /* 0x000fe80000000800 */
[----:B------:R-:W-:Y:S01]  /*dac0*/  MUFU.EX2 R108, R108 ;  /* 0x0000006c006c7308 */ /* 0x000fe20000000800 */
[C---:B------:R-:W-:Y:S01]  /*dad0*/  HMMA.16816.F32 R60, R4.reuse, R14, R60 ;  /* 0x0000000e043c723c */ /* 0x040fe2000000183c */
[----:B------:R-:W2:Y:S02]  /*dae0*/  LDSM.16.MT88.4 R12, [R33+0x2000] ;  /* 0x00200000210c783b */ /* 0x000ea40000004200 */
[----:B------:R-:W-:Y:S05]  /*daf0*/  MUFU.EX2 R85, R85 ;  /* 0x0000005500557308 */ /* 0x000fea0000000800 */
[C---:B-----5:R-:W-:Y:S08]  /*db00*/  HMMA.16816.F32 R64, R4.reuse, R8, R64 ;  /* 0x000000080440723c */ /* 0x060ff00000001840 */
        /* <DEDUP_REMOVED lines=11> */
[----:B------:R-:W-:Y:S01]  /*dbc0*/  FADD.FTZ R91, R91, R98 ;  /* 0x000000625b5b7221 */ /* 0x000fe20000010000 */
[----:B------:R-:W-:Y:S01]  /*dbd0*/  MOV R3, R24 ;  /* 0x0000001800037202 */ /* 0x000fe20000000f00 */
[----:B------:R-:W-:-:S02]  /*dbe0*/  FADD.FTZ R100, R97, R100 ;  /* 0x0000006461647221 */ /* 0x000fc40000010000 */
        /* <DEDUP_REMOVED lines=14> */
[----:B------:R-:W-:Y:S01]  /*dcd0*/  FFMA.FTZ R13, R122, UR4, -R87 ;  /* 0x000000047a0d7c23 */ /* 0x000fe20008010857 */
[--C-:B------:R-:W-:Y:S01]  /*dce0*/  FFMA.FTZ R122, R99, UR4, -R86.reuse ;  /* 0x00000004637a7c23 */ /* 0x100fe20008010856 */
[----:B------:R-:W-:-:S02]  /*dcf0*/  FFMA.FTZ R12, R101, UR4, -R86 ;  /* 0x00000004650c7c23 */ /* 0x000fc40008010856 */
[----:B------:R-:W-:Y:S03]  /*dd00*/  MUFU.EX2 R99, R13 ;  /* 0x0000000d00637308 */ /* 0x000fe60000000800 */
[C---:B------:R-:W-:Y:S01]  /*dd10*/  HMMA.16816.F32 R60, R4.reuse, R14, R60 ;  /* 0x0000000e043c723c */ /* 0x040fe2000000183c */
[----:B------:R-:W-:Y:S04]  /*dd20*/  MUFU.EX2 R122, R122 ;  /* 0x0000007a007a7308 */ /* 0x000fe80000000800 */
[----:B------:R-:W2:Y:S03]  /*dd30*/  MUFU.EX2 R101, R105 ;  /* 0x0000006900657308 */ /* 0x000ea60000000800 */
[C---:B-1----:R-:W-:Y:S01]  /*dd40*/  HMMA.16816.F32 R72, R4.reuse, R20, R72 ;  /* 0x000000140448723c */ /* 0x042fe20000001848 */
[----:B------:R1:W5:Y:S07]  /*dd50*/  MUFU.EX2 R103, R12 ;  /* 0x0000000c00677308 */ /* 0x00036e0000000800 */
[C---:B---3--:R-:W-:Y:S01]  /*dd60*/  HMMA.16816.F32 R64, R4.reuse, R8, R64 ;  /* 0x000000080440723c */ /* 0x048fe20000001840 */
[----:B-1----:R-:W1:Y:S07]  /*dd70*/  LDSM.16.MT88.4 R12, [R33+0x1800] ;  /* 0x00180000210c783b */ /* 0x002e6e0000004200 */
[C---:B------:R-:W-:Y:S01]  /*dd80*/  HMMA.16816.F32 R68, R4.reuse, R10, R68 ;  /* 0x0000000a0444723c */ /* 0x040fe20000001844 */
[----:B------:R-:W3:Y:S07]  /*dd90*/  LDSM.16.MT88.4 R8, [R109+0x6800] ;  /* 0x006800006d08783b */ /* 0x000eee0000004200 */
[----:B------:R-:W-:Y:S01]  /*dda0*/  HMMA.16816.F32 R76, R4, R22, R76 ;  /* 0x00000016044c723c */ /* 0x000fe2000000184c */
[----:B------:R-:W-:Y:S01]  /*ddb0*/  F2FP.F16.F32.PACK_AB R4, R104, R107 ;  /* 0x0000006b6804723e */ /* 0x000fe200000000ff */
[----:B------:R-:W-:Y:S01]  /*ddc0*/  LDSM.16.MT88.4 R20, [R109+0x7800] ;  /* 0x007800006d14783b */ /* 0x000fe20000004200 */
[----:B--2---:R-:W-:Y:S01]  /*ddd0*/  F2FP.F16.F32.PACK_AB R5, R101, R122 ;  /* 0x0000007a6505723e */ /* 0x004fe200000000ff */
[----:B------:R-:W-:Y:S01]  /*dde0*/  FADD.FTZ R107, R107, R84 ;  /* 0x000000546b6b7221 */ /* 0x000fe20000010000 */
[----:B------:R-:W-:Y:S01]  /*ddf0*/  F2FP.F16.F32.PACK_AB R6, R99, R106 ;  /* 0x0000006a6306723e */ /* 0x000fe200000000ff */
[----:B------:R-:W-:Y:S01]  /*de00*/  FADD.FTZ R122, R122, R95 ;  /* 0x0000005f7a7a7221 */ /* 0x000fe20000010000 */
[----:B-----5:R-:W-:Y:S01]  /*de10*/  F2FP.F16.F32.PACK_AB R7, R108, R103 ;  /* 0x000000676c07723e */ /* 0x020fe200000000ff */
        /* <DEDUP_REMOVED lines=10> */
[C---:B-1----:R-:W-:Y:S01]  /*dec0*/  HMMA.16816.F32 R56, R4.reuse, R12, R56 ;  /* 0x0000000c0438723c */ /* 0x042fe20000001838 */
[--C-:B------:R-:W-:Y:S01]  /*ded0*/  FFMA.FTZ R13, R92, UR4, -R87.reuse ;  /* 0x000000045c0d7c23 */ /* 0x100fe20008010857 */
[--C-:B------:R-:W-:Y:S01]  /*dee0*/  FFMA.FTZ R92, R34, UR4, -R86.reuse ;  /* 0x00000004225c7c23 */ /* 0x100fe20008010856 */
[----:B------:R-:W-:Y:S01]  /*def0*/  FFMA.FTZ R86, R35, UR4, -R86 ;  /* 0x0000000423567c23 */ /* 0x000fe20008010856 */
[--C-:B------:R-:W-:Y:S01]  /*df00*/  FFMA.FTZ R12, R94, UR4, -R87.reuse ;  /* 0x000000045e0c7c23 */ /* 0x100fe20008010857 */
[----:B------:R-:W-:Y:S03]  /*df10*/  MUFU.EX2 R35, R90 ;  /* 0x0000005a00237308 */ /* 0x000fe60000000800 */
[C---:B---3--:R-:W-:Y:S01]  /*df20*/  HMMA.16816.F32 R80, R4.reuse, R8, R80 ;  /* 0x000000080450723c */ /* 0x048fe20000001850 */
[----:B------:R-:W-:Y:S04]  /*df30*/  MUFU.EX2 R94, R96 ;  /* 0x00000060005e7308 */ /* 0x000fe80000000800 */
[----:B------:R-:W-:Y:S03]  /*df40*/  MUFU.EX2 R92, R92 ;  /* 0x0000005c005c7308 */ /* 0x000fe60000000800 */
[C---:B------:R-:W-:Y:S01]  /*df50*/  HMMA.16816.F32 R36, R4.reuse, R10, R36 ;  /* 0x0000000a0424723c */ /* 0x040fe20000001824 */
[----:B------:R-:W1:Y:S01]  /*df60*/  LDSM.16.MT88.4 R8, [R109+0x8800] ;  /* 0x008800006d08783b */ /* 0x000e620000004200 */
[----:B------:R-:W-:Y:S06]  /*df70*/  MUFU.EX2 R86, R86 ;  /* 0x0000005600567308 */ /* 0x000fec0000000800 */
[----:B------:R-:W-:Y:S01]  /*df80*/  HMMA.16816.F32 R60, R4, R14, R60 ;  /* 0x0000000e043c723c */ /* 0x000fe2000000183c */
[----:B------:R-:W-:-:S02]  /*df90*/  FFMA.FTZ R14, R89, UR4, -R87 ;  /* 0x00000004590e7c23 */ /* 0x000fc40008010857 */
[----:B------:R-:W3:Y:S04]  /*dfa0*/  MUFU.EX2 R89, R12 ;  /* 0x0000000c00597308 */ /* 0x000ee80000000800 */
[----:B------:R-:W-:Y:S01]  /*dfb0*/  MUFU.EX2 R87, R13 ;  /* 0x0000000d00577308 */ /* 0x000fe20000000800 */
[C---:B--2---:R-:W-:Y:S03]  /*dfc0*/  HMMA.16816.F32 R72, R4.reuse, R16, R72 ;  /* 0x000000100448723c */ /* 0x044fe60000001848 */
[----:B------:R2:W4:Y:S05]  /*dfd0*/  MUFU.EX2 R34, R14 ;  /* 0x0000000e00227308 */ /* 0x00052a0000000800 */
[C---:B------:R-:W-:Y:S01]  /*dfe0*/  HMMA.16816.F32 R76, R4.reuse, R18, R76 ;  /* 0x00000012044c723c */ /* 0x040fe2000000184c */
[----:B------:R-:W5:Y:S07]  /*dff0*/  LDSM.16.MT88.4 R16, [R109+0x7c00] ;  /* 0x007c00006d10783b */ /* 0x000f6e0000004200 */
[C---:B------:R-:W-:Y:S01]  /*e000*/  HMMA.16816.F32 R48, R4.reuse, R20, R48 ;  /* 0x000000140430723c */ /* 0x040fe20000001830 */
[----:B--2---:R-:W-:Y:S07]  /*e010*/  LDSM.16.MT88.4 R12, [R33+0x1c00] ;  /* 0x001c0000210c783b */ /* 0x004fee0000004200 */
[C---:B------:R-:W-:Y:S01]  /*e020*/  HMMA.16816.F32 R52, R4.reuse, R22, R52 ;  /* 0x000000160434723c */ /* 0x040fe20000001834 */
[----:B------:R-:W2:Y:S07]  /*e030*/  LDSM.16.MT88.4 R20, [R33+0xc00] ;  /* 0x000c00002114783b */ /* 0x000eae0000004200 */
[C---:B-1----:R-:W-:Y:S08]  /*e040*/  HMMA.16816.F32 R64, R4.reuse, R8, R64 ;  /* 0x000000080440723c */ /* 0x042ff00000001840 */
[----:B------:R-:W-:Y:S01]  /*e050*/  HMMA.16816.F32 R68, R4, R10, R68 ;  /* 0x0000000a0444723c */ /* 0x000fe20000001844 */
[----:B------:R-:W1:Y:S01]  /*e060*/  LDSM.16.MT88.4 R8, [R109+0x6c00] ;  /* 0x006c00006d08783b */ /* 0x000e620000004200 */
[----:B---3--:R-:W-:Y:S01]  /*e070*/  F2FP.F16.F32.PACK_AB R4, R89, R94 ;  /* 0x0000005e5904723e */ /* 0x008fe200000000ff */
[----:B------:R-:W-:Y:S01]  /*e080*/  FADD.FTZ R94, R94, R99 ;  /* 0x000000635e5e7221 */ /* 0x000fe20000010000 */
        /* <DEDUP_REMOVED lines=12> */
[----:B------:R-:W3:Y:S07]  /*e150*/  LDSM.16.MT88.4 R16, [R33+0x2c00] ;  /* 0x002c00002110783b */ /* 0x000eee0000004200 */
[C---:B--2---:R-:W-:Y:S08]  /*e160*/  HMMA.16816.F32 R40, R4.reuse, R20, R40 ;  /* 0x000000140428723c */ /* 0x044ff00000001828 */
[C---:B------:R-:W-:Y:S08]  /*e170*/  HMMA.16816.F32 R44, R4.reuse, R22, R44 ;  /* 0x00000016042c723c */ /* 0x040ff0000000182c */
[C---:B-1----:R-:W-:Y:S08]  /*e180*/  HMMA.16816.F32 R80, R4.reuse, R8, R80 ;  /* 0x000000080450723c */ /* 0x042ff00000001850 */
[C---:B------:R-:W-:Y:S01]  /*e190*/  HMMA.16816.F32 R36, R4.reuse, R10, R36 ;  /* 0x0000000a0424723c */ /* 0x040fe20000001824 */
[----:B------:R-:W1:Y:S07]  /*e1a0*/  LDSM.16.MT88.4 R8, [R109+0x8c00] ;  /* 0x008c00006d08783b */ /* 0x000e6e0000004200 */
[C---:B------:R-:W-:Y:S08]  /*e1b0*/  HMMA.16816.F32 R56, R4.reuse, R12, R56 ;  /* 0x0000000c0438723c */ /* 0x040ff00000001838 */
[C---:B------:R-:W-:Y:S08]  /*e1c0*/  HMMA.16816.F32 R60, R4.reuse, R14, R60 ;  /* 0x0000000e043c723c */ /* 0x040ff0000000183c */
[C---:B---3--:R-:W-:Y:S08]  /*e1d0*/  HMMA.16816.F32 R72, R4.reuse, R16, R72 ;  /* 0x000000100448723c */ /* 0x048ff00000001848 */
[C---:B------:R-:W-:Y:S08]  /*e1e0*/  HMMA.16816.F32 R76, R4.reuse, R18, R76 ;  /* 0x00000012044c723c */ /* 0x040ff0000000184c */
[C---:B-1----:R-:W-:Y:S08]  /*e1f0*/  HMMA.16816.F32 R64, R4.reuse, R8, R64 ;  /* 0x000000080440723c */ /* 0x042ff00000001840 */
[----:B------:R-:W-:-:S15]  /*e200*/  HMMA.16816.F32 R68, R4, R10, R68 ;  /* 0x0000000a0444723c */ /* 0x000fde0000001844 */
[----:B------:R-:W-:-:S05]  /*e210*/  NOP ;  /* 0x0000000000007918 */ /* 0x000fca0000000000 */
.L_x_4473:
        /* <DEDUP_REMOVED lines=16> */
[----:B------:R-:W4:Y:S01]  /*e320*/  LDCU.64 UR8, c[0x0][0x3a0] ;  /* 0x00007400ff0877ac */ /* 0x000f220008000a00 */
[----:B------:R-:W2:Y:S01]  /*e330*/  LDCU.64 UR10, c[0x0][0x3a8] ;  /* 0x00007500ff0a77ac */ /* 0x000ea20008000a00 */
[----:B-1----:R-:W-:-:S12]  /*e340*/  ULEA UR5, UR5, UR12, 0x18 ;  /* 0x0000000c05057291 */ /* 0x002fd8000f8ec0ff */
.L_x_4483:
[----:B------:R-:W-:Y:S01]  /*e350*/  @!P1 IADD3 R5, P0, PT, RZ, -R124, RZ ;  /* 0x8000007cff059210 */ /* 0x000fe20007f1e0ff */
[----:B------:R-:W1:Y:S01]  /*e360*/  @!P1 LDC R8, c[0x0][0x3c0] ;  /* 0x0000f000ff089b82 */ /* 0x000e620000000800 */
[C---:B--2---:R-:W-:Y:S01]  /*e370*/  LOP3.LUT R120, R108.reuse, 0x18, RZ, 0xc0, !PT ;  /* 0x000000186c787812 */ /* 0x044fe200078ec0ff */
[----:B------:R-:W-:Y:S06]  /*e380*/  DEPBAR.LE SB0, 0x0 ;  /* 0x000080000000791a */ /* 0x000fec0000000000 */
[----:B------:R-:W2:Y:S08]  /*e390*/  LDC R10, c[0x0][0x3c4] ;  /* 0x0000f100ff0a7b82 */ /* 0x000eb00000000800 */
[----:B------:R-:W-:Y:S01]  /*e3a0*/  BAR.SYNC.DEFER_BLOCKING 0x0 ;  /* 0x0000000000007b1d */ /* 0x000fe20000010000 */
[----:B------:R-:W-:Y:S02]  /*e3b0*/  IMAD.SHL.U32 R2, R108, 0x8, RZ ;  /* 0x000000086c027824 */ /* 0x000fe400078e00ff */
[----:B------:R-:W-:Y:S03]  /*e3c0*/  IMAD.MOV.U32 R3, RZ, RZ, R114 ;  /* 0x000000ffff037224 */ /* 0x000fe600078e0072 */
[--C-:B------:R-:W-:Y:S04]  /*e3d0*/  LOP3.LUT R121, R120, 0xd8, R2.reuse, 0x78, !PT ;  /* 0x000000d878797812 */ /* 0x100fe800078e7802 */
[----:B------:R-:W-:Y:S01]  /*e3e0*/  LOP3.LUT R121, R121, 0x1f20, R2, 0xf8, !PT ;  /* 0x00001f2079797812 */ /* 0x000fe200078ef802 */
[----:B------:R-:W-:Y:S02]  /*e3f0*/  IMAD.MOV.U32 R2, RZ, RZ, R115 ;  /* 0x000000ffff027224 */ /* 0x000fe400078e0073 */
[----:B-1----:R-:W-:Y:S04]  /*e400*/  @!P1 IMAD.SHL.U32 R4, R8, 0x40, RZ ;  /* 0x0000004008049824 */ /* 0x002fe800078e00ff */
[----:B------:R-:W-:Y:S05]  /*e410*/  @!P1 IMAD.X R4, RZ, RZ, ~R4, P0 ;  /* 0x000000ffff049224 */ /* 0x000fea00000e0e04 */
[----:B------:R-:W-:Y:S04]  /*e420*/  @!P1 SHF.R.S64 R5, R5, 0x1f, R4 ;  /* 0x0000001f05059819 */ /* 0x000fe80000001004 */
[----:B------:R-:W-:Y:S04]  /*e430*/  @!P1 IADD3 R114, P0, PT, R114, R5, RZ ;  /* 0x0000000572729210 */ /* 0x000fe80007f1e0ff */
[----:B------:R-:W-:Y:S01]  /*e440*/  @!P1 LEA.HI.X.SX32 R115, R4, R115, 0x1, P0 ;  /* 0x0000007304739211 */ /* 0x000fe200000f0eff */
[----:B--2---:R-:W-:Y:S08]  /*e450*/  @!P1 BRA `(.L_x_4480) ;  /* 0x0000000000f49947 */ /* 0x004ff00003800000 */
        /* <DEDUP_REMOVED lines=29> */
[----:B------:R-:W-:Y:S01]  /*e630*/  ISETP.GE.U32.AND P6, PT, R11, R4, PT ;  /* 0x000000040b00720c */ /* 0x000fe20003fc6070 */
[----:B------:R-:W1:Y:S01]  /*e640*/  LDC.64 R8, c[0x0][0x3c0] ;  /* 0x0000f000ff087b82 */ /* 0x000e620000000a00 */
        /* <DEDUP_REMOVED lines=30> */
.L_x_4480:
[----:B------:R-:W-:Y:S01]  /*e830*/  LEA R121, R121, UR5, 0x1 ;  /* 0x0000000579797c11 */ /* 0x000fe2000f8e08ff */
[C---:B------:R-:W-:Y:S01]  /*e840*/  IMAD.SHL.U32 R111, R108.reuse, 0x10, RZ ;  /* 0x000000106c6f7824 */ /* 0x040fe200078e00ff */
[----:B------:R-:W-:Y:S01]  /*e850*/  SHF.R.U32.HI R110, RZ, 0x1, R108 ;  /* 0x00000001ff6e7819 */ /* 0x000fe2000001166c */
[----:B------:R-:W-:Y:S01]  /*e860*/  IMAD.SHL.U32 R4, R108, 0x20, RZ ;  /* 0x000000206c047824 */ /* 0x000fe200078e00ff */
[----:B------:R-:W-:Y:S01]  /*e870*/  LEA R12, P0, R8, R114, 0x6 ;  /* 0x00000072080c7211 */ /* 0x000fe200078030ff */
[----:B------:R-:W-:Y:S01]  /*e880*/  @!PT LDS RZ, [RZ] ;  /* 0x00000000fffff984 */ /* 0x000fe20000000800 */
[----:B------:R-:W-:Y:S01]  /*e890*/  @!PT LDS RZ, [RZ] ;  /* 0x00000000fffff984 */ /* 0x000fe20000000800 */
[----:B------:R-:W-:Y:S01]  /*e8a0*/  @!PT LDS RZ, [RZ] ;  /* 0x00000000fffff984 */ /* 0x000fe20000000800 */
[----:B------:R-:W-:Y:S01]  /*e8b0*/  LDGSTS.E.BYPASS.LTC128B.128 [R121+0x6000], desc[UR6][R114.64] ;  /* 0x0600000072797fae */ /* 0x000fe2000b981a06 */
[----:B------:R-:W-:Y:S01]  /*e8c0*/  LOP3.LUT R9, R110, 0x8, RZ, 0xc0, !PT ;  /* 0x000000086e097812 */ /* 0x000fe200078ec0ff */
[----:B------:R-:W-:Y:S01]  /*e8d0*/  IMAD.SHL.U32 R3, R108, 0x4, RZ ;  /* 0x000000046c037824 */ /* 0x000fe200078e00ff */
[C---:B------:R-:W-:Y:S02]  /*e8e0*/  LOP3.LUT R7, R111.reuse, 0x100, RZ, 0xc0, !PT ;  /* 0x000001006f077812 */ /* 0x040fe400078ec0ff */
[----:B------:R-:W-:Y:S01]  /*e8f0*/  LDGSTS.E.BYPASS.LTC128B.128 [R121+0x7000], desc[UR6][R114.64+0x40] ;  /* 0x0700004072797fae */ /* 0x000fe2000b981a06 */
[----:B------:R-:W-:Y:S02]  /*e900*/  LEA.HI.X R13, R8, R115, R10, 0x6, P0 ;  /* 0x00000073080d7211 */ /* 0x000fe400000f340a */
[----:B------:R-:W-:Y:S02]  /*e910*/  LOP3.LUT R111, R111, 0x3e00, RZ, 0xc0, !PT ;  /* 0x00003e006f6f7812 */ /* 0x000fe400078ec0ff */
[----:B------:R-:W-:Y:S01]  /*e920*/  LDGSTS.E.BYPASS.LTC128B.128 [R121+0x8000], desc[UR6][R114.64+0x80] ;  /* 0x0800008072797fae */ /* 0x000fe2000b981a06 */
[----:B------:R-:W-:Y:S02]  /*e930*/  LOP3.LUT R5, R4, 0xc0, RZ, 0xc0, !PT ;  /* 0x000000c004057812 */ /* 0x000fe400078ec0ff */
[--C-:B------:R-:W-:Y:S02]  /*e940*/  LOP3.LUT R2, R9, 0xc0, R4.reuse, 0xf8, !PT ;  /* 0x000000c009027812 */ /* 0x100fe400078ef804 */
[----:B------:R-:W-:Y:S01]  /*e950*/  LDGSTS.E.BYPASS.LTC128B.128 [R121+0x6800], desc[UR6][R12.64] ;  /* 0x068000000c797fae */ /* 0x000fe2000b981a06 */
[--C-:B------:R-:W-:Y:S02]  /*e960*/  LOP3.LUT R6, R7, 0x20, R4.reuse, 0xf8, !PT ;  /* 0x0000002007067812 */ /* 0x100fe400078ef804 */
[----:B------:R-:W-:Y:S02]  /*e970*/  LOP3.LUT R3, R3, 0x18, RZ, 0xc0, !PT ;  /* 0x0000001803037812 */ /* 0x000fe400078ec0ff */
[----:B------:R-:W-:Y:S01]  /*e980*/  LDGSTS.E.BYPASS.LTC128B.128 [R121+0x7800], desc[UR6][R12.64+0x40] ;  /* 0x078000400c797fae */ /* 0x000fe2000b981a06 */
[----:B------:R-:W-:Y:S02]  /*e990*/  LOP3.LUT R4, R111, 0x120, R4, 0xf8, !PT ;  /* 0x000001206f047812 */ /* 0x000fe400078ef804 */
[----:B------:R-:W-:Y:S02]  /*e9a0*/  LOP3.LUT R5, R5, 0x8, R108, 0xf8, !PT ;  /* 0x0000000805057812 */ /* 0x000fe400078ef86c */
[----:B------:R1:W-:Y:S01]  /*e9b0*/  LDGSTS.E.BYPASS.LTC128B.128 [R121+0x8800], desc[UR6][R12.64+0x80] ;  /* 0x088000800c797fae */ /* 0x0003e2000b981a06 */
[--C-:B------:R-:W-:Y:S02]  /*e9c0*/  LOP3.LUT R2, R4, R2, R3.reuse, 0xf6, !PT ;  /* 0x0000000204027212 */ /* 0x100fe400078ef603 */
[----:B------:R-:W-:Y:S02]  /*e9d0*/  LOP3.LUT R5, R6, R5, R3, 0xf6, !PT ;  /* 0x0000000506057212 */ /* 0x000fe400078ef603 */
[----:B------:R-:W0:Y:S01]  /*e9e0*/  LDGDEPBAR ;  /* 0x00000000000079af */ /* 0x000e220000000000 */
[----:B------:R-:W-:Y:S02]  /*e9f0*/  LEA R86, R2, UR5, 0x1 ;  /* 0x0000000502567c11 */ /* 0x000fe4000f8e08ff */
[----:B------:R-:W-:Y:S01]  /*ea00*/  LEA R84, R5, UR5, 0x1 ;  /* 0x0000000505547c11 */ /* 0x000fe2000f8e08ff */
[----:B------:R-:W-:Y:S01]  /*ea10*/  IMAD.MOV.U32 R5, RZ, RZ, 0x20 ;  /* 0x00000020ff057424 */ /* 0x000fe200078e00ff */
[----:B------:R-:W-:Y:S01]  /*ea20*/  LOP3.LUT P0, RZ, R108, 0x4, RZ, 0xc0, !PT ;  /* 0x000000046cff7812 */ /* 0x000fe2000780c0ff */
[----:B------:R-:W-:Y:S01]  /*ea30*/  LDSM.16.M88.4 R32, [R86] ;  /* 0x000000005620783b */ /* 0x000fe20000000200 */
[----:B------:R-:W-:Y:S02]  /*ea40*/  ISETP.NE.AND P2, PT, R125, 0x1, PT ;  /* 0x000000017d00780c */ /* 0x000fe40003f45270 */
[----:B------:R-:W-:Y:S02]  /*ea50*/  SEL R5, R5, 0xffffffe0, !P0 ;  /* 0xffffffe005057807 */ /* 0x000fe40004000000 */
[----:B------:R-:W2:Y:S03]  /*ea60*/  LDSM.16.M88.4 R8, [R84+0x3000] ;  /* 0x003000005408783b */ /* 0x000ea60000000200 */
[--C-:B------:R-:W-:Y:S02]  /*ea70*/  IMAD.IADD R3, R86, 0x1, R5.reuse ;  /* 0x0000000156037824 */ /* 0x100fe400078e0205 */
[----:B------:R-:W1:Y:S01]  /*ea80*/  LDSM.16.M88.4 R16, [R84+0x3400] ;  /* 0x003400005410783b */ /* 0x000e620000000200 */
[----:B------:R-:W-:Y:S04]  /*ea90*/  IMAD.IADD R2, R84, 0x1, R5 ;  /* 0x0000000154027824 */ /* 0x000fe800078e0205 */
[----:B------:R-:W5:Y:S05]  /*eaa0*/  LDSM.16.M88.4 R24, [R84+0x3800] ;  /* 0x003800005418783b */ /* 0x000f6a0000000200 */
[----:B------:R-:W3:Y:S05]  /*eab0*/  LDSM.16.M88.4 R88, [R84+0x3c00] ;  /* 0x003c00005458783b */ /* 0x000eea0000000200 */
[----:B------:R-:W-:Y:S05]  /*eac0*/  LDSM.16.M88.4 R92, [R3] ;  /* 0x00000000035c783b */ /* 0x000fea0000000200 */
[----:B------:R-:W4:Y:S05]  /*ead0*/  LDSM.16.M88.4 R96, [R2+0x3000] ;  /* 0x003000000260783b */ /* 0x000f2a0000000200 */
[----:B------:R-:W4:Y:S05]  /*eae0*/  LDSM.16.M88.4 R100, [R2+0x3400] ;  /* 0x003400000264783b */ /* 0x000f2a0000000200 */
[----:B------:R-:W-:Y:S01]  /*eaf0*/  LDSM.16.M88.4 R104, [R2+0x5c00] ;  /* 0x005c00000268783b */ /* 0x000fe20000000200 */
[C---:B--2---:R-:W-:Y:S08]  /*eb00*/  HMMA.16816.F32 R4, R32.reuse, R8, RZ ;  /* 0x000000082004723c */ /* 0x044ff000000018ff */
[C---:B------:R-:W-:Y:S08]  /*eb10*/  HMMA.16816.F32 R8, R32.reuse, R10, RZ ;  /* 0x0000000a2008723c */ /* 0x040ff000000018ff */
[C---:B-1----:R-:W-:Y:S08]  /*eb20*/  HMMA.16816.F32 R12, R32.reuse, R16, RZ ;  /* 0x00000010200c723c */ /* 0x042ff000000018ff */
[C---:B------:R-:W-:Y:S08]  /*eb30*/  HMMA.16816.F32 R16, R32.reuse, R18, RZ ;  /* 0x000000122010723c */ /* 0x040ff000000018ff */
[C---:B-----5:R-:W-:Y:S08]  /*eb40*/  HMMA.16816.F32 R20, R32.reuse, R24, RZ ;  /* 0x000000182014723c */ /* 0x060ff000000018ff */
[C---:B------:R-:W-:Y:S08]  /*eb50*/  HMMA.16816.F32 R24, R32.reuse, R26, RZ ;  /* 0x0000001a2018723c */ /* 0x040ff000000018ff */
[C---:B---3--:R-:W-:Y:S08]  /*eb60*/  HMMA.16816.F32 R28, R32.reuse, R88, RZ ;  /* 0x00000058201c723c */ /* 0x048ff000000018ff */
[----:B------:R-:W-:Y:S01]  /*eb70*/  HMMA.16816.F32 R32, R32, R90, RZ ;  /* 0x0000005a2020723c */ /* 0x000fe200000018ff */
[----:B------:R-:W1:Y:S07]  /*eb80*/  LDSM.16.M88.4 R88, [R2+0x3800] ;  /* 0x003800000258783b */ /* 0x000e6e0000000200 */
[C---:B----4-:R-:W-:Y:S08]  /*eb90*/  HMMA.16816.F32 R4, R92.reuse, R96, R4 ;  /* 0x000000605c04723c */ /* 0x050ff00000001804 */
        /* <DEDUP_REMOVED lines=9> */
[----:B------:R-:W-:Y:S01]  /*ec30*/  HMMA.16816.F32 R32, R92, R98, R32 ;  /* 0x000000625c20723c */ /* 0x000fe20000001820 */
[----:B------:R-:W2:Y:S05]  /*ec40*/  LDSM.16.M88.4 R92, [R84+0x4400] ;  /* 0x00440000545c783b */ /* 0x000eaa0000000200 */
[----:B------:R-:W3:Y:S02]  /*ec50*/  LDSM.16.M88.4 R96, [R84+0x4800] ;  /* 0x004800005460783b */ /* 0x000ee40000000200 */
        /* <DEDUP_REMOVED lines=11> */
[----:B------:R-:W1:Y:S05]  /*ed10*/  LDSM.16.M88.4 R88, [R2+0x4400] ;  /* 0x004400000258783b */ /* 0x000e6a0000000200 */
[----:B------:R-:W-:Y:S02]  /*ed20*/  LDSM.16.M88.4 R100, [R2+0x4c00] ;  /* 0x004c00000264783b */ /* 0x000fe40000000200 */
        /* <DEDUP_REMOVED lines=11> */
[----:B------:R-:W2:Y:S05]  /*ede0*/  LDSM.16.M88.4 R92, [R84+0x5400] ;  /* 0x00540000545c783b */ /* 0x000eaa0000000200 */
[----:B------:R-:W3:Y:S02]  /*edf0*/  LDSM.16.M88.4 R100, [R84+0x5800] ;  /* 0x005800005464783b */ /* 0x000ee40000000200 */
        /* <DEDUP_REMOVED lines=11> */
[----:B------:R-:W1:Y:S05]  /*eeb0*/  LDSM.16.M88.4 R88, [R2+0x5400] ;  /* 0x005400000258783b */ /* 0x000e6a0000000200 */
[----:B------:R-:W3:Y:S02]  /*eec0*/  LDSM.16.M88.4 R92, [R2+0x5800] ;  /* 0x00580000025c783b */ /* 0x000ee40000000200 */
        /* <DEDUP_REMOVED lines=88> */
.L_x_4482:
        /* <DEDUP_REMOVED lines=10> */
[----:B------:R1:W-:Y:S04]  /*f4f0*/  LDGSTS.E.BYPASS.LTC128B.128 [R121+0x5800], desc[UR6][R86.64+0x80] ;  /* 0x0580008056797fae */ /* 0x0003e8000b981a06 */
[----:B------:R-:W0:Y:S02]  /*f500*/  LDGDEPBAR ;  /* 0x00000000000079af */ /* 0x000e240000000000 */
.L_x_4481:
        /* <DEDUP_REMOVED lines=99> */
[--C-:B------:R-:W-:Y:S01]  /*fb40*/  FFMA.FTZ R128, R27, UR4, -R102.reuse ;  /* 0x000000041b807c23 */ /* 0x100fe20008010866 */
[--C-:B------:R-:W-:Y:S01]  /*fb50*/  FFMA.FTZ R134, R30, UR4, -R102.reuse ;  /* 0x000000041e867c23 */ /* 0x100fe20008010866 */
[----:B------:R-:W-:Y:S01]  /*fb60*/  FFMA.FTZ R135, R31, UR4, -R102 ;  /* 0x000000041f877c23 */ /* 0x000fe20008010866 */
[C---:B-1----:R-:W-:Y:S01]  /*fb70*/  HMMA.16816.F32 R8, R80.reuse, R88, R8 ;  /* 0x000000585008723c */ /* 0x042fe20000001808 */
[----:B------:R-:W-:Y:S04]  /*fb80*/  MUFU.EX2 R103, R103 ;  /* 0x0000006700677308 */ /* 0x000fe80000000800 */
[--C-:B------:R-:W-:Y:S01]  /*fb90*/  FFMA.FTZ R132, R28, UR4, -R100.reuse ;  /* 0x000000041c847c23 */ /* 0x100fe20008010864 */
[--C-:B------:R-:W-:Y:S01]  /*fba0*/  FFMA.FTZ R133, R29, UR4, -R100.reuse ;  /* 0x000000041d857c23 */ /* 0x100fe20008010864 */
        /* <DEDUP_REMOVED lines=9> */
[C---:B----4-:R-:W-:Y:S01]  /*fc40*/  HMMA.16816.F32 R40, R80.reuse, R92, R40 ;  /* 0x0000005c5028723c */ /* 0x050fe20000001828 */
[----:B------:R-:W-:Y:S03]  /*fc50*/  LDSM.16.MT88.4 R28, [R6+0x1c00] ;  /* 0x001c0000061c783b */ /* 0x000fe60000004200 */
        /* <DEDUP_REMOVED lines=21> */
[----:B------:R-:W-:Y:S01]  /*fdb0*/  FFMA.FTZ R32, R32, UR4, -R100 ;  /* 0x0000000420207c23 */ /* 0x000fe20008010864 */
[----:B------:R-:W-:Y:S07]  /*fdc0*/  FFMA.FTZ R101, R2, R129, R101 ;  /* 0x0000008102657223 */ /* 0x000fee0000010065 */
[----:B------:R-:W-:Y:S01]  /*fdd0*/  MUFU.EX2 R130, R130 ;  /* 0x0000008200827308 */ /* 0x000fe20000000800 */
[----:B------:R-:W-:Y:S01]  /*fde0*/  ISETP.NE.AND P0, PT, R125, RZ, PT ;  /* 0x000000ff7d00720c */ /* 0x000fe20003f05270 */
[----:B------:R-:W-:Y:S01]  /*fdf0*/  FFMA.FTZ R99, R0, R127, R99 ;  /* 0x0000007f00637223 */ /* 0x000fe20000010063 */
[----:B------:R-:W-:Y:S07]  /*fe00*/  FADD.FTZ R101, R98, R101 ;  /* 0x0000006562657221 */ /* 0x000fee0000010000 */
        /* <DEDUP_REMOVED lines=13> */
[C---:B--2---:R-:W-:Y:S09]  /*fee0*/  HMMA.16816.F32 R56, R80.reuse, R92, R56 ;  /* 0x0000005c5038723c */ /* 0x044ff20000001838 */
[----:B------:R-:W-:Y:S10]  /*fef0*/  MUFU.EX2 R135, R135 ;  /* 0x0000008700877308 */ /* 0x000ff40000000800 */
[----:B------:R-:W-:Y:S01]  /*ff00*/  MUFU.EX2 R32, R32 ;  /* 0x0000002000207308 */ /* 0x000fe20000000800 */
        /* <DEDUP_REMOVED lines=38> */
[----:B------:R-:W-:Y:S01]  /*10170*/  FFMA.FTZ R100, R33, UR4, -R100 ;  /* 0x0000000421647c23 */ /* 0x000fe20008010864 */
[----:B------:R-:W-:Y:S08]  /*10180*/  LDSM.16.MT88.4 R24, [R109+0x7c00] ;  /* 0x007c00006d18783b */ /* 0x000ff00000004200 */
[----:B------:R-:W-:Y:S01]  /*10190*/  MUFU.EX2 R90, R90 ;  /* 0x0000005a005a7308 */ /* 0x000fe20000000800 */
[C---:B------:R-:W-:Y:S09]  /*101a0*/  HMMA.16816.F32 R44, R12.reuse, R82, R44 ;  /* 0x000000520c2c723c */ /* 0x040ff2000000182c */
[----:B------:R-:W3:Y:S01]  /*101b0*/  MUFU.EX2 R91, R91 ;  /* 0x0000005b005b7308 */ /* 0x000ee20000000800 */
[----:B-1----:R-:W-:Y:S01]  /*101c0*/  FADD.FTZ R0, R88, R7 ;  /* 0x0000000758007221 */ /* 0x002fe20000010000 */
[----:B------:R-:W1:Y:S08]  /*101d0*/  LDSM.16.MT88.4 R80, [R6+0x1400] ;  /* 0x001400000650783b */ /* 0x000e700000004200 */
[----:B------:R-:W4:Y:S01]  /*101e0*/  MUFU.EX2 R33, R100 ;  /* 0x0000006400217308 */ /* 0x000f220000000800 */
[C---:B-----5:R-:W-:Y:S09]  /*101f0*/  HMMA.16816.F32 R48, R12.reuse, R16, R48 ;  /* 0x000000100c30723c */ /* 0x060ff20000001830 */
[----:B------:R-:W-:Y:S01]  /*10200*/  MUFU.EX2 R35, R34 ;  /* 0x0000002200237308 */ /* 0x000fe20000000800 */
[----:B--2---:R-:W-:Y:S09]  /*10210*/  FADD.FTZ R0, R89, R0 ;  /* 0x0000000059007221 */ /* 0x004ff20000010000 */
[----:B------:R-:W2:Y:S01]  /*10220*/  MUFU.EX2 R102, R102 ;  /* 0x0000006600667308 */ /* 0x000ea20000000800 */
[C---:B------:R-:W-:Y:S01]  /*10230*/  HMMA.16816.F32 R52, R12.reuse, R18, R52 ;  /* 0x000000120c34723c */ /* 0x040fe20000001834 */
[----:B------:R-:W5:Y:S02]  /*10240*/  LDSM.16.MT88.4 R16, [R109+0x8400] ;  /* 0x008400006d10783b */ /* 0x000f640000004200 */
[----:B---3--:R-:W-:Y:S01]  /*10250*/  FADD.FTZ R7, R91, R0 ;  /* 0x000000005b077221 */ /* 0x008fe20000010000 */
[----:B------:R-:W-:Y:S03]  /*10260*/  MOV R0, R3 ;  /* 0x0000000300007202 */ /* 0x000fe60000000f00 */
[----:B------:R-:W-:Y:S01]  /*10270*/  FADD.FTZ R7, R130, R7 ;  /* 0x0000000782077221 */ /* 0x000fe20000010000 */
[C---:B-1----:R-:W-:Y:S08]  /*10280*/  HMMA.16816.F32 R56, R12.reuse, R80, R56 ;  /* 0x000000500c38723c */ /* 0x042ff00000001838 */
[C---:B------:R-:W-:Y:S01]  /*10290*/  HMMA.16816.F32 R60, R12.reuse, R82, R60 ;  /* 0x000000520c3c723c */ /* 0x040fe2000000183c */
[----:B------:R-:W1:Y:S07]  /*102a0*/  LDSM.16.MT88.4 R80, [R6+0x2400] ;  /* 0x002400000650783b */ /* 0x000e6e0000004200 */
[C---:B-----5:R-:W-:Y:S08]  /*102b0*/  HMMA.16816.F32 R64, R12.reuse, R16, R64 ;  /* 0x000000100c40723c */ /* 0x060ff00000001840 */
[C---:B------:R-:W-:Y:S01]  /*102c0*/  HMMA.16816.F32 R68, R12.reuse, R18, R68 ;  /* 0x000000120c44723c */ /* 0x040fe20000001844 */
[----:B------:R-:W3:Y:S07]  /*102d0*/  LDSM.16.MT88.4 R16, [R109+0x6800] ;  /* 0x006800006d10783b */ /* 0x000eee0000004200 */
[C---:B-1----:R-:W-:Y:S08]  /*102e0*/  HMMA.16816.F32 R72, R12.reuse, R80, R72 ;  /* 0x000000500c48723c */ /* 0x042ff00000001848 */
[----:B------:R-:W-:Y:S03]  /*102f0*/  HMMA.16816.F32 R76, R12, R82, R76 ;  /* 0x000000520c4c723c */ /* 0x000fe6000000184c */
        /* <DEDUP_REMOVED lines=10> */
[----:B------:R-:W1:Y:S07]  /*103a0*/  LDSM.16.MT88.4 R16, [R109+0x7800] ;  /* 0x007800006d10783b */ /* 0x000e6e0000004200 */
[C---:B------:R-:W-:Y:S08]  /*103b0*/  HMMA.16816.F32 R40, R12.reuse, R20, R40 ;  /* 0x000000140c28723c */ /* 0x040ff00000001828 */
        /* <DEDUP_REMOVED lines=13> */
[----:B------:R-:W3:Y:S02]  /*10490*/  LDSM.16.MT88.4 R20, [R6+0xc00] ;  /* 0x000c00000614783b */ /* 0x000ee40000004200 */
[----:B------:R-:W-:Y:S01]  /*104a0*/  F2FP.F16.F32.PACK_AB R12, R133, R132 ;  /* 0x00000084850c723e */ /* 0x000fe200000000ff */
[----:B------:R-:W-:Y:S01]  /*104b0*/  FADD.FTZ R132, R132, R7 ;  /* 0x0000000784847221 */ /* 0x000fe20000010000 */
[----:B------:R-:W-:Y:S01]  /*104c0*/  F2FP.F16.F32.PACK_AB R13, R135, R134 ;  /* 0x00000086870d723e */ /* 0x000fe200000000ff */
[----:B------:R-:W-:Y:S01]  /*104d0*/  FADD.FTZ R134, R134, R131 ;  /* 0x0000008386867221 */ /* 0x000fe20000010000 */
[----:B----4-:R-:W-:Y:S01]  /*104e0*/  F2FP.F16.F32.PACK_AB R14, R33, R32 ;  /* 0x00000020210e723e */ /* 0x010fe200000000ff */
[----:B------:R-:W-:Y:S01]  /*104f0*/  FADD.FTZ R133, R133, R132 ;  /* 0x0000008485857221 */ /* 0x000fe20000010000 */
[----:B--2---:R-:W-:Y:S01]  /*10500*/  F2FP.F16.F32.PACK_AB R15, R102, R35 ;  /* 0x00000023660f723e */ /* 0x004fe200000000ff */
        /* <DEDUP_REMOVED lines=8> */
[----:B------:R-:W2:Y:S07]  /*10590*/  LDSM.16.MT88.4 R16, [R6+0x2c00] ;  /* 0x002c00000610783b */ /* 0x000eae0000004200 */
[C---:B---3--:R-:W-:Y:S08]  /*105a0*/  HMMA.16816.F32 R40, R12.reuse, R20, R40 ;  /* 0x000000140c28723c */ /* 0x048ff00000001828 */
[C---:B------:R-:W-:Y:S08]  /*105b0*/  HMMA.16816.F32 R44, R12.reuse, R22, R44 ;  /* 0x000000160c2c723c */ /* 0x040ff0000000182c */
        /* <DEDUP_REMOVED lines=8> */
[----:B------:R-:W-:Y:S08]  /*10640*/  @!UPT UIADD3 URZ, UPT, UPT, URZ, URZ, URZ ;  /* 0x000000fffffff290 */ /* 0x000ff0000fffe0ff */
[----:B------:R-:W-:Y:S11]  /*10650*/  @P0 BRA `(.L_x_4483) ;  /* 0xffffffdc003c0947 */ /* 0x000ff6000383ffff */
.L_x_4479:
[----:B------:R-:W1:Y:S01]  /*10660*/  SHFL.BFLY PT, R2, R129, 0x2, 0x1f ;  /* 0x0c401f0081027f89 */ /* 0x000e6200000e0000 */
[----:B------:R-:W-:Y:S01]  /*10670*/  ISETP.NE.AND P1, PT, R116, -0x1, PT ;  /* 0xffffffff7400780c */ /* 0x000fe20003f25270 */
[----:B------:R-:W2:Y:S01]  /*10680*/  LDC R31, c[0x0][0x434] ;  /* 0x00010d00ff1f7b82 */ /* 0x000ea20000000800 */
[----:B------:R-:W-:Y:S01]  /*10690*/  BSSY.RECONVERGENT B0, `(.L_x_4484) ;  /* 0x00000b0000007945 */ /* 0x000fe20003800200 */
[----:B------:R-:W3:Y:S01]  /*106a0*/  SHFL.BFLY PT, R0, R127, 0x2, 0x1f ;  /* 0x0c401f007f007f89 */ /* 0x000ee200000e0000 */
[----:B------:R-:W4:Y:S05]  /*106b0*/  S2R R29, SR_CTAID.Z ;  /* 0x00000000001d7919 */ /* 0x000f2a0000002700 */
[----:B------:R-:W5:Y:S01]  /*106c0*/  S2UR UR8, SR_CTAID.X ;  /* 0x00000000000879c3 */ /* 0x000f620000002500 */
[----:B-1----:R-:W-:-:S02]  /*106d0*/  FADD.FTZ R9, R2, R129 ;  /* 0x0000008102097221 */ /* 0x002fc40000010000 */
[----:B------:R-:W1:Y:S01]  /*106e0*/  S2R R2, SR_TID.X ;  /* 0x0000000000027919 */ /* 0x000e620000002100 */
[----:B---3--:R-:W-:Y:S02]  /*106f0*/  FADD.FTZ R11, R0, R127 ;  /* 0x0000007f000b7221 */ /* 0x008fe40000010000 */
[----:B------:R-:W3:Y:S04]  /*10700*/  SHFL.BFLY PT, R6, R9, 0x1, 0x1f ;  /* 0x0c201f0009067f89 */ /* 0x000ee800000e0000 */
[----:B------:R-:W4:Y:S01]  /*10710*/  SHFL.BFLY PT, R4, R11, 0x1, 0x1f ;  /* 0x0c201f000b047f89 */ /* 0x000f2200000e0000 */
[----:B-----5:R-:W-:Y:S01]  /*10720*/  USHF.L.U32 UR8, UR8, 0x6, URZ ;  /* 0x0000000608087899 */ /* 0x020fe200080006ff */
[----:B---3--:R-:W-:Y:S01]  /*10730*/  FADD.FTZ R6, R9, R6 ;  /* 0x0000000609067221 */ /* 0x008fe20000010000 */
[----:B----4-:R-:W-:-:S03]  /*10740*/  FADD.FTZ R4, R11, R4 ;  /* 0x000000040b047221 */ /* 0x010fc60000010000 */
[----:B------:R-:W3:Y:S01]  /*10750*/  MUFU.RCP R8, R6 ;  /* 0x0000000600087308 */ /* 0x000ee20000001000 */
[C---:B-1----:R-:W-:Y:S02]  /*10760*/  SHF.L.U32 R0, R2.reuse, 0x1, RZ ;  /* 0x0000000102007819 */ /* 0x042fe400000006ff */
[----:B------:R-:W-:Y:S02]  /*10770*/  SHF.L.U32 R5, R2, 0x3, RZ ;  /* 0x0000000302057819 */ /* 0x000fe400000006ff */
[----:B------:R-:W-:Y:S02]  /*10780*/  LOP3.LUT R0, R111, 0x6, R0, 0xf8, !PT ;  /* 0x000000066f007812 */ /* 0x000fe400078ef800 */
[----:B------:R-:W-:Y:S01]  /*10790*/  FSETP.NE.FTZ.AND P4, PT, R6, RZ, PT ;  /* 0x000000ff0600720b */ /* 0x000fe20003f95000 */
[----:B------:R-:W1:Y:S01]  /*107a0*/  MUFU.RCP R7, R4 ;  /* 0x0000000400077308 */ /* 0x000e620000001000 */
[----:B------:R-:W-:Y:S02]  /*107b0*/  FSETP.NE.FTZ.AND P3, PT, R4, RZ, PT ;  /* 0x000000ff0400720b */ /* 0x000fe40003f75000 */
[----:B------:R-:W-:-:S02]  /*107c0*/  LOP3.LUT R120, R120, 0xc0, R5, 0xf8, !PT ;  /* 0x000000c078787812 */ /* 0x000fc400078ef805 */
[----:B------:R-:W-:Y:S02]  /*107d0*/  LOP3.LUT R9, R0, 0x20, R5, 0xf8, !PT ;  /* 0x0000002000097812 */ /* 0x000fe400078ef805 */
[----:B------:R-:W-:Y:S02]  /*107e0*/  SHF.L.U32 R0, R2, 0x2, RZ ;  /* 0x0000000202007819 */ /* 0x000fe400000006ff */
[----:B------:R-:W-:Y:S02]  /*107f0*/  LOP3.LUT R9, R9, R120, RZ, 0xfc, !PT ;  /* 0x0000007809097212 */ /* 0x000fe400078efcff */
[----:B---3--:R-:W-:Y:S01]  /*10800*/  FSEL R8, R8, 1, P4 ;  /* 0x3f80000008087808 */ /* 0x008fe20002000000 */
[----:B------:R-:W3:Y:S01]  /*10810*/  @P4 LDC R33, c[0x0][0x458] ;  /* 0x00011600ff214b82 */ /* 0x000ee20000000800 */
[----:B------:R-:W-:Y:S01]  /*10820*/  LOP3.LUT R10, R0, 0x20, RZ, 0xc0, !PT ;  /* 0x00000020000a7812 */ /* 0x000fe200078ec0ff */
[----:B------:R-:W4:Y:S01]  /*10830*/  @P3 MUFU.LG2 R4, R4 ;  /* 0x0000000400043308 */ /* 0x000f220000000c00 */
[----:B------:R-:W-:Y:S01]  /*10840*/  LEA R13, R9, UR5, 0x1 ;  /* 0x00000005090d7c11 */ /* 0x000fe2000f8e08ff */
[C---:B------:R-:W-:Y:S01]  /*10850*/  FMUL.FTZ R80, R8.reuse, R80 ;  /* 0x0000005008507220 */ /* 0x040fe20000410000 */
[C---:B------:R-:W-:Y:S01]  /*10860*/  FMUL.FTZ R81, R8.reuse, R81 ;  /* 0x0000005108517220 */ /* 0x040fe20000410000 */
        /* <DEDUP_REMOVED lines=15> */
[----:B------:R-:W-:Y:S01]  /*10960*/  LOP3.LUT R0, R0, 0x40, RZ, 0xc0, !PT ;  /* 0x0000004000007812 */ /* 0x000fe200078ec0ff */
[C---:B------:R-:W-:Y:S01]  /*10970*/  FMUL.FTZ R48, R8.reuse, R48 ;  /* 0x0000003008307220 */ /* 0x040fe20000410000 */
[C---:B------:R-:W-:Y:S01]  /*10980*/  FMUL.FTZ R49, R8.reuse, R49 ;  /* 0x0000003108317220 */ /* 0x040fe20000410000 */
[C---:B------:R-:W-:Y:S01]  /*10990*/  FMUL.FTZ R50, R7.reuse, R50 ;  /* 0x0000003207327220 */ /* 0x040fe20000410000 */
[----:B------:R-:W-:Y:S01]  /*109a0*/  FMUL.FTZ R51, R7, R51 ;  /* 0x0000003307337220 */ /* 0x000fe20000410000 */
[----:B------:R-:W-:Y:S01]  /*109b0*/  IADD3 R15, PT, PT, R13, -R10, RZ ;  /* 0x8000000a0d0f7210 */ /* 0x000fe20007ffe0ff */
[C---:B------:R-:W-:Y:S01]  /*109c0*/  FMUL.FTZ R52, R8.reuse, R52 ;  /* 0x0000003408347220 */ /* 0x040fe20000410000 */
[C---:B------:R-:W-:Y:S01]  /*109d0*/  FMUL.FTZ R53, R8.reuse, R53 ;  /* 0x0000003508357220 */ /* 0x040fe20000410000 */
[C---:B------:R-:W-:Y:S01]  /*109e0*/  FMUL.FTZ R54, R7.reuse, R54 ;  /* 0x0000003607367220 */ /* 0x040fe20000410000 */
[----:B------:R-:W-:Y:S01]  /*109f0*/  FMUL.FTZ R55, R7, R55 ;  /* 0x0000003707377220 */ /* 0x000fe20000410000 */
[----:B------:R-:W-:Y:S01]  /*10a00*/  F2FP.F16.F32.PACK_AB R80, R81, R80 ;  /* 0x000000505150723e */ /* 0x000fe200000000ff */
[C---:B------:R-:W-:Y:S01]  /*10a10*/  FMUL.FTZ R56, R8.reuse, R56 ;  /* 0x0000003808387220 */ /* 0x040fe20000410000 */
[----:B------:R-:W-:Y:S01]  /*10a20*/  F2FP.F16.F32.PACK_AB R82, R83, R82 ;  /* 0x000000525352723e */ /* 0x000fe200000000ff */
        /* <DEDUP_REMOVED lines=13> */
[----:B------:R-:W-:Y:S01]  /*10b00*/  IADD3 R25, PT, PT, R13, -R0, RZ ;  /* 0x800000000d197210 */ /* 0x000fe20007ffe0ff */
        /* <DEDUP_REMOVED lines=13> */
[C---:B------:R-:W-:Y:S01]  /*10be0*/  FMUL.FTZ R74, R7.reuse, R74 ;  /* 0x0000004a074a7220 */ /* 0x040fe20000410000 */
[C---:B------:R-:W-:Y:S01]  /*10bf0*/  FMUL.FTZ R75, R7.reuse, R75 ;  /* 0x0000004b074b7220 */ /* 0x040fe20000410000 */
[----:B------:R-:W-:Y:S01]  /*10c00*/  FMUL.FTZ R78, R7, R78 ;  /* 0x0000004e074e7220 */ /* 0x000fe20000410000 */
[----:B------:R-:W-:Y:S01]  /*10c10*/  F2FP.F16.F32.PACK_AB R52, R53, R52 ;  /* 0x000000343534723e */ /* 0x000fe200000000ff */
[----:B------:R-:W-:Y:S01]  /*10c20*/  STS [R13], R80 ;  /* 0x000000500d007388 */ /* 0x000fe20000000800 */
[----:B------:R-:W-:Y:S01]  /*10c30*/  F2FP.F16.F32.PACK_AB R54, R55, R54 ;  /* 0x000000363736723e */ /* 0x000fe200000000ff */
[C---:B------:R-:W-:Y:S01]  /*10c40*/  FMUL.FTZ R76, R8.reuse, R76 ;  /* 0x0000004c084c7220 */ /* 0x040fe20000410000 */
[----:B------:R-:W-:Y:S01]  /*10c50*/  FMUL.FTZ R77, R8, R77 ;  /* 0x0000004d084d7220 */ /* 0x000fe20000410000 */
[----:B------:R-:W-:Y:S01]  /*10c60*/  STS [R13+0x200], R82 ;  /* 0x000200520d007388 */ /* 0x000fe20000000800 */
[----:B------:R-:W-:Y:S01]  /*10c70*/  FMUL.FTZ R7, R7, R79 ;  /* 0x0000004f07077220 */ /* 0x000fe20000410000 */
[----:B------:R-:W-:Y:S01]  /*10c80*/  F2FP.F16.F32.PACK_AB R56, R57, R56 ;  /* 0x000000383938723e */ /* 0x000fe200000000ff */
[----:B------:R-:W1:Y:S01]  /*10c90*/  LDC.U8 R8, c[0x0][0x548] ;  /* 0x00015200ff087b82 */ /* 0x000e620000000000 */
[----:B------:R-:W-:Y:S01]  /*10ca0*/  F2FP.F16.F32.PACK_AB R58, R59, R58 ;  /* 0x0000003a3b3a723e */ /* 0x000fe200000000ff */
[----:B------:R5:W-:Y:S01]  /*10cb0*/  STS [R15+0x10], R36 ;  /* 0x000010240f007388 */ /* 0x000be20000000800 */
[----:B------:R-:W-:Y:S01]  /*10cc0*/  F2FP.F16.F32.PACK_AB R60, R61, R60 ;  /* 0x0000003c3d3c723e */ /* 0x000fe200000000ff */
[----:B------:R2:W3:Y:S01]  /*10cd0*/  @P4 MUFU.LG2 R28, R6 ;  /* 0x00000006001c4308 */ /* 0x0004e20000000c00 */
[----:B------:R-:W-:Y:S01]  /*10ce0*/  F2FP.F16.F32.PACK_AB R62, R63, R62 ;  /* 0x0000003e3f3e723e */ /* 0x000fe200000000ff */
[----:B------:R-:W-:Y:S01]  /*10cf0*/  STS [R15+0x210], R38 ;  /* 0x000210260f007388 */ /* 0x000fe20000000800 */
[----:B------:R-:W-:Y:S01]  /*10d00*/  F2FP.F16.F32.PACK_AB R64, R65, R64 ;  /* 0x000000404140723e */ /* 0x000fe200000000ff */
[----:B------:R-:W5:Y:S01]  /*10d10*/  @P1 LDC.64 R10, c[0x0][0x408] ;  /* 0x00010200ff0a1b82 */ /* 0x000f620000000a00 */
[----:B------:R-:W-:Y:S01]  /*10d20*/  F2FP.F16.F32.PACK_AB R66, R67, R66 ;  /* 0x000000424342723e */ /* 0x000fe200000000ff */
[----:B------:R-:W-:Y:S01]  /*10d30*/  STS [R25+0x20], R40 ;  /* 0x0000202819007388 */ /* 0x000fe20000000800 */
[----:B------:R-:W-:Y:S01]  /*10d40*/  F2FP.F16.F32.PACK_AB R68, R69, R68 ;  /* 0x000000444544723e */ /* 0x000fe200000000ff */
[----:B----4-:R-:W-:Y:S01]  /*10d50*/  @P3 FMUL.FTZ R4, R4, 0.69314718246459960938 ;  /* 0x3f31721804043820 */ /* 0x010fe20000410000 */
[----:B------:R-:W-:Y:S01]  /*10d60*/  F2FP.F16.F32.PACK_AB R70, R71, R70 ;  /* 0x000000464746723e */ /* 0x000fe200000000ff */
[----:B------:R-:W-:Y:S01]  /*10d70*/  STS [R25+0x220], R42 ;  /* 0x0002202a19007388 */ /* 0x000fe20000000800 */
[----:B------:R-:W-:Y:S01]  /*10d80*/  F2FP.F16.F32.PACK_AB R72, R73, R72 ;  /* 0x000000484948723e */ /* 0x000fe200000000ff */
[----:B------:R-:W4:Y:S01]  /*10d90*/  @P3 LDC R26, c[0x0][0x458] ;  /* 0x00011600ff1a3b82 */ /* 0x000f220000000800 */
[----:B------:R-:W-:Y:S01]  /*10da0*/  F2FP.F16.F32.PACK_AB R74, R75, R74 ;  /* 0x0000004a4b4a723e */ /* 0x000fe200000000ff */
[----:B------:R-:W-:Y:S01]  /*10db0*/  STS [R27+0x30], R44 ;  /* 0x0000302c1b007388 */ /* 0x000fe20000000800 */
[----:B------:R-:W-:-:S02]  /*10dc0*/  F2FP.F16.F32.PACK_AB R76, R77, R76 ;  /* 0x0000004c4d4c723e */ /* 0x000fc400000000ff */
[----:B------:R-:W-:Y:S01]  /*10dd0*/  F2FP.F16.F32.PACK_AB R7, R7, R78 ;  /* 0x0000004e0707723e */ /* 0x000fe200000000ff */
[----:B------:R-:W-:Y:S01]  /*10de0*/  STS [R27+0x230], R46 ;  /* 0x0002302e1b007388 */ /* 0x000fe20000000800 */
[----:B------:R-:W-:Y:S02]  /*10df0*/  LOP3.LUT P5, RZ, R2, 0x3, RZ, 0xc0, !PT ;  /* 0x0000000302ff7812 */ /* 0x000fe400078ac0ff */
[----:B-1----:R-:W-:Y:S01]  /*10e00*/  ISETP.NE.AND P2, PT, R8, RZ, PT ;  /* 0x000000ff0800720c */ /* 0x002fe20003f45270 */
[----:B------:R-:W-:Y:S01]  /*10e10*/  STS [R13+0x1000], R48 ;  /* 0x001000300d007388 */ /* 0x000fe20000000800 */
[----:B------:R-:W1:Y:S01]  /*10e20*/  @!P1 LDC.64 R8, c[0x0][0x400] ;  /* 0x00010000ff089b82 */ /* 0x000e620000000a00 */
[----:B------:R-:W-:Y:S02]  /*10e30*/  SHF.R.U32.HI R2, RZ, 0x2, R2 ;  /* 0x00000002ff027819 */ /* 0x000fe40000011602 */
[----:B------:R-:W-:Y:S01]  /*10e40*/  STS [R13+0x1200], R50 ;  /* 0x001200320d007388 */ /* 0x000fe20000000800 */
[C---:B------:R-:W-:Y:S01]  /*10e50*/  ISETP.NE.OR P0, PT, R116.reuse, -0x1, !P2 ;  /* 0xffffffff7400780c */ /* 0x040fe20005705670 */
[----:B-----5:R-:W-:Y:S01]  /*10e60*/  @P1 IMAD.WIDE.U32 R36, R116, R10, RZ ;  /* 0x0000000a74241225 */ /* 0x020fe200078e00ff */
[----:B------:R-:W-:Y:S01]  /*10e70*/  MOV R10, 0x7f800000 ;  /* 0x7f800000000a7802 */ /* 0x000fe20000000f00 */
[----:B------:R-:W-:Y:S04]  /*10e80*/  STS [R15+0x1010], R52 ;  /* 0x001010340f007388 */ /* 0x000fe80000000800 */
[----:B------:R-:W-:Y:S01]  /*10e90*/  STS [R15+0x1210], R54 ;  /* 0x001210360f007388 */ /* 0x000fe20000000800 */
[----:B------:R-:W5:Y:S03]  /*10ea0*/  @!P2 LDC R24, c[0x0][0x3e0] ;  /* 0x0000f800ff18ab82 */ /* 0x000f660000000800 */
        /* <DEDUP_REMOVED lines=12> */
[----:B------:R-:W-:Y:S06]  /*10f70*/  BAR.SYNC.DEFER_BLOCKING 0x0 ;  /* 0x0000000000007b1d */ /* 0x000fec0000010000 */
[----:B------:R-:W1:Y:S02]  /*10f80*/  S2R R0, SR_CTAID.Y ;  /* 0x0000000000007919 */ /* 0x000e640000002600 */
[----:B--2---:R-:W2:Y:S08]  /*10f90*/  @P2 LDC R25, c[0x0][0x454] ;  /* 0x00011500ff192b82 */ /* 0x004eb00000000800 */
[----:B---3--:R-:W3:Y:S01]  /*10fa0*/  LDC.64 R6, c[0x0][0x408] ;  /* 0x00010200ff067b82 */ /* 0x008ee20000000a00 */
[----:B------:R2:W3:Y:S04]  /*10fb0*/  LDS.128 R20, [R121+0x800] ;  /* 0x0008000079147984 */ /* 0x0004e80000000c00 */
[----:B------:R2:W3:Y:S04]  /*10fc0*/  LDS.128 R16, [R121+0x1800] ;  /* 0x0018000079107984 */ /* 0x0004e80000000c00 */
[----:B------:R2:W3:Y:S01]  /*10fd0*/  LDS.128 R12, [R121+0x2800] ;  /* 0x00280000790c7984 */ /* 0x0004e20000000c00 */
[----:B-1----:R-:W-:Y:S01]  /*10fe0*/  @!P1 IMAD.WIDE.U32 R34, R0, R8, RZ ;  /* 0x0000000800229225 */ /* 0x002fe200078e00ff */
[----:B------:R-:W-:-:S03]  /*10ff0*/  MOV R8, 0x7f800000 ;  /* 0x7f80000000087802 */ /* 0x000fc60000000f00 */
[----:B----4-:R-:W-:Y:S01]  /*11000*/  @P3 FFMA.FTZ R8, R3, R26, R4 ;  /* 0x0000001a03083223 */ /* 0x010fe20000010004 */
[----:B------:R-:W-:Y:S01]  /*11010*/  LOP3.LUT R26, R5, 0x18, RZ, 0xc0, !PT ;  /* 0x00000018051a7812 */ /* 0x000fe200078ec0ff */
[----:B------:R-:W-:Y:S02]  /*11020*/  @!P1 IMAD R9, R0, R9, R35 ;  /* 0x0000000900099224 */ /* 0x000fe400078e0223 */
[----:B------:R-:W-:Y:S02]  /*11030*/  @P1 IMAD R9, R116, R11, R37 ;  /* 0x0000000b74091224 */ /* 0x000fe400078e0225 */
[----:B------:R-:W-:Y:S01]  /*11040*/  @P4 FMUL.FTZ R11, R28, 0.69314718246459960938 ;  /* 0x3f3172181c0b4820 */ /* 0x000fe20000410000 */
[C---:B-----5:R-:W-:Y:S02]  /*11050*/  @!P2 IMAD R24, R0.reuse, R24, R29 ;  /* 0x000000180018a224 */ /* 0x060fe400078e021d */
[----:B------:R-:W-:Y:S02]  /*11060*/  @!P0 IMAD R116, R0, R31, RZ ;  /* 0x0000001f00748224 */ /* 0x000fe400078e02ff */
[----:B------:R-:W-:Y:S01]  /*11070*/  @P4 FFMA.FTZ R10, R84, R33, R11 ;  /* 0x00000021540a4223 */ /* 0x000fe2000001000b */
[----:B------:R-:W-:-:S02]  /*11080*/  @!P2 IMAD R24, R24, R31, RZ ;  /* 0x0000001f1818a224 */ /* 0x000fc400078e02ff */
[----:B--2---:R-:W-:Y:S01]  /*11090*/  @P2 IMAD R24, R29, R25, R116 ;  /* 0x000000191d182224 */ /* 0x004fe200078e0274 */
[----:B------:R-:W-:Y:S06]  /*110a0*/  @P5 BRA `(.L_x_4485) ;  /* 0x0000000000385947 */ /* 0x000fec0003800000 */
        /* <DEDUP_REMOVED lines=14> */
.L_x_4485:
[----:B------:R-:W-:Y:S05]  /*11190*/  BSYNC.RECONVERGENT B0 ;  /* 0x0000000000007941 */ /* 0x000fea0003800200 */
.L_x_4484:
[----:B------:R-:W-:Y:S01]  /*111a0*/  MOV R27, RZ ;  /* 0x000000ff001b7202 */ /* 0x000fe20000000f00 */
[----:B------:R-:W2:Y:S01]  /*111b0*/  LDCU.64 UR4, c[0x0][0x410] ;  /* 0x00008200ff0477ac */ /* 0x000ea20008000a00 */
[----:B------:R-:W-:Y:S01]  /*111c0*/  @P1 MOV R34, R36 ;  /* 0x0000002400221202 */ /* 0x000fe20000000f00 */
[----:B------:R-:W-:Y:S01]  /*111d0*/  VIADD R117, R117, -UR8 ;  /* 0x8000000875757c36 */ /* 0x000fe20008000000 */
[----:B------:R-:W-:Y:S01]  /*111e0*/  IADD3 R3, PT, PT, R2, 0x20, RZ ;  /* 0x0000002002037810 */ /* 0x000fe20007ffe0ff */
[----:B---3--:R-:W-:Y:S01]  /*111f0*/  IMAD.WIDE.U32 R26, R6, UR8, R26 ;  /* 0x00000008061a7c25 */ /* 0x008fe2000f8e001a */
[----:B------:R-:W-:Y:S02]  /*11200*/  BSSY.RECONVERGENT B0, `(.L_x_4486) ;  /* 0x0000015000007945 */ /* 0x000fe40003800200 */
[----:B------:R-:W-:Y:S01]  /*11210*/  ISETP.GE.AND P1, PT, R3, R117, PT ;  /* 0x000000750300720c */ /* 0x000fe20003f26270 */
[----:B------:R-:W-:Y:S01]  /*11220*/  IMAD R0, R7, UR8, R27 ;  /* 0x0000000807007c24 */ /* 0x000fe2000f8e021b */
[----:B------:R-:W-:-:S02]  /*11230*/  IADD3 R4, P0, PT, R34, R26, RZ ;  /* 0x0000001a22047210 */ /* 0x000fc40007f1e0ff */
[----:B-1----:R1:W3:Y:S03]  /*11240*/  LDS.128 R24, [R121] ;  /* 0x0000000079187984 */ /* 0x0022e60000000c00 */
[----:B------:R-:W-:Y:S01]  /*11250*/  IMAD.X R5, R9, 0x1, R0, P0 ;  /* 0x0000000109057824 */ /* 0x000fe200000e0600 */
[----:B------:R-:W-:Y:S01]  /*11260*/  ISETP.GE.AND P0, PT, R2, R117, PT ;  /* 0x000000750200720c */ /* 0x000fe20003f06270 */
[----:B------:R1:W4:Y:S01]  /*11270*/  LDS.128 R8, [R121+0x1000] ;  /* 0x0010000079087984 */ /* 0x0003220000000c00 */
[----:B--2---:R-:W-:-:S04]  /*11280*/  IMAD.WIDE.U32 R4, R29, UR4, R4 ;  /* 0x000000041d047c25 */ /* 0x004fc8000f8e0004 */
[----:B------:R-:W-:Y:S02]  /*11290*/  IMAD R33, R29, UR5, R5 ;  /* 0x000000051d217c24 */ /* 0x000fe4000f8e0205 */
[----:B------:R1:W2:Y:S05]  /*112a0*/  LDS.128 R28, [R121+0x2000] ;  /* 0x00200000791c7984 */ /* 0x0002aa0000000c00 */
[----:B------:R-:W-:Y:S05]  /*112b0*/  @P0 BRA `(.L_x_4487) ;  /* 0x0000000000240947 */ /* 0x000fea0003800000 */
[----:B------:R-:W5:Y:S01]  /*112c0*/  LDCU.64 UR4, c[0x0][0x3f0] ;  /* 0x00007e00ff0477ac */ /* 0x000f620008000a00 */
[----:B------:R-:W-:-:S05]  /*112d0*/  MOV R32, R4 ;  /* 0x0000000400207202 */ /* 0x000fca0000000f00 */
[----:B------:R-:W-:-:S04]  /*112e0*/  IMAD.WIDE.U32 R34, R2, R6, R32 ;  /* 0x0000000602227225 */ /* 0x000fc800078e0020 */
[----:B------:R-:W-:Y:S01]  /*112f0*/  IMAD R0, R2, R7, R35 ;  /* 0x0000000702007224 */ /* 0x000fe200078e0223 */
[----:B-----5:R-:W-:-:S04]  /*11300*/  LEA R36, P0, R34, UR4, 0x1 ;  /* 0x0000000422247c11 */ /* 0x020fc8000f8008ff */
[----:B------:R-:W-:-:S05]  /*11310*/  LEA.HI.X R37, R34, UR5, R0, 0x1, P0 ;  /* 0x0000000522257c11 */ /* 0x000fca00080f0c00 */
[----:B---3--:R3:W-:Y:S04]  /*11320*/  STG.E.128 desc[UR6][R36.64], R24 ;  /* 0x0000001824007986 */ /* 0x0087e8000c101d06 */
[----:B----4-:R3:W-:Y:S04]  /*11330*/  STG.E.128 desc[UR6][R36.64+0x40], R8 ;  /* 0x0000400824007986 */ /* 0x0107e8000c101d06 */
[----:B--2---:R3:W-:Y:S02]  /*11340*/  STG.E.128 desc[UR6][R36.64+0x80], R28 ;  /* 0x0000801c24007986 */ /* 0x0047e4000c101d06 */
.L_x_4487:
[----:B------:R-:W-:Y:S05]  /*11350*/  BSYNC.RECONVERGENT B0 ;  /* 0x0000000000007941 */ /* 0x000fea0003800200 */
.L_x_4486:
[----:B------:R-:W-:Y:S05]  /*11360*/  @P1 EXIT ;  /* 0x000000000000194d */ /* 0x000fea0003800000 */
[----:B------:R-:W-:Y:S01]  /*11370*/  IADD3 R3, P0, PT, R2, 0x20, RZ ;  /* 0x0000002002037810 */ /* 0x000fe20007f1e0ff */
[----:B------:R-:W5:Y:S03]  /*11380*/  LDCU.64 UR4, c[0x0][0x3f0] ;  /* 0x00007e00ff0477ac */ /* 0x000f660008000a00 */
[----:B------:R-:W-:-:S05]  /*11390*/  IADD3.X R5, PT, PT, RZ, RZ, RZ, P0, !PT ;  /* 0x000000ffff057210 */ /* 0x000fca00007fe4ff */
        /* <DEDUP_REMOVED lines=8> */
[----:B------:R-:W-:Y:S04]  /*11420*/  STG.E.128 desc[UR6][R2.64+0x40], R16 ;  /* 0x0000401002007986 */ /* 0x000fe8000c101d06 */
[----:B------:R-:W-:Y:S01]  /*11430*/  STG.E.128 desc[UR6][R2.64+0x80], R12 ;  /* 0x0000800c02007986 */ /* 0x000fe2000c101d06 */
[----:B------:R-:W-:Y:S05]  /*11440*/  EXIT ;  /* 0x000000000000794d */ /* 0x000fea0003800000 */
.L_x_4488:
        /* <DEDUP_REMOVED lines=11> */
.L_x_5544:


//--------------------- .text._ZN5flash24flash_fwd_splitkv_kernelI23Flash_fwd_kernel_traitsILi96ELi64ELi64ELi4ELb0ELb0EN7cutlass6half_tE19Flash_kernel_traitsILi96ELi64ELi64ELi4ES3_EELb1ELb0ELb0ELb0ELb1ELb1ELb0ELb1EEEvNS_16Flash_fwd_paramsE --------------------------
	.section	.text._ZN5flash24flash_fwd_splitkv_kernelI23Flash_fwd_kernel_traitsILi96ELi64ELi64ELi4ELb0ELb0EN7cutlass6half_tE19Flash_kernel_traitsILi96ELi64ELi64ELi4ES3_EELb1ELb0ELb0ELb0ELb1ELb1ELb0ELb1EEEvNS_16Flash_fwd_paramsE,"ax",@progbits
	.align	128
        .global         _ZN5flash24flash_fwd_splitkv_kernelI23Flash_fwd_kernel_traitsILi96ELi64ELi64ELi4ELb0ELb0EN7cutlass6half_tE19Flash_kernel_traitsILi96ELi64ELi64ELi4ES3_EELb1ELb0ELb0ELb0ELb1ELb1ELb0ELb1EEEvNS_16Flash_fwd_paramsE
        .type           _ZN5flash24flash_fwd_splitkv_kernelI23Flash_fwd_kernel_traitsILi96ELi64ELi64ELi4ELb0ELb0EN7cutlass6half_tE19Flash_kernel_traitsILi96ELi64ELi64ELi4ES3_EELb1ELb0ELb0ELb0ELb1ELb1ELb0ELb1EEEvNS_16Flash_fwd_paramsE,@function
        .size           _ZN5flash24flash_fwd_splitkv_kernelI23Flash_fwd_kernel_traitsILi96ELi64ELi64ELi4ELb0ELb0EN7cutlass6half_tE19Flash_kernel_traitsILi96ELi64ELi64ELi4ES3_EELb1ELb0ELb0ELb0ELb1ELb1ELb0ELb1EEEvNS_16Flash_fwd_paramsE,(.L_x_5545 - _ZN5flash24flash_fwd_splitkv_kernelI23Flash_fwd_kernel_traitsILi96ELi64ELi64ELi4ELb0ELb0EN7cutlass6half_tE19Flash_kernel_traitsILi96ELi64ELi64ELi4ES3_EELb1ELb0ELb0ELb0ELb1ELb1ELb0ELb1EEEvNS_16Flash_fwd_paramsE)
        .other          _ZN5flash24flash_fwd_splitkv_kernelI23Flash_fwd_kernel_traitsILi96ELi64ELi64ELi4ELb0ELb0EN7cutlass6half_tE19Flash_kernel_traitsILi96ELi64ELi64ELi4ES3_EELb1ELb0ELb0ELb0ELb1ELb1ELb0ELb1EEEvNS_16Flash_fwd_paramsE,@"STO_CUDA_ENTRY STV_DEFAULT"
_ZN5flash24flash_fwd_splitkv_kernelI23Flash_fwd_kernel_traitsILi96ELi64ELi64ELi4ELb0ELb0EN7cutlass6half_tE19Flash_kernel_traitsILi96ELi64ELi64ELi4ES3_EELb1ELb0ELb0ELb0ELb1ELb1ELb0ELb1EEEvNS_16Flash_fwd_paramsE:
.text._ZN5flash24flash_fwd_splitkv_kernelI23Flash_fwd_kernel_traitsILi96ELi64ELi64ELi4ELb0ELb0EN7cutlass6half_tE19Flash_kernel_traitsILi96ELi64ELi64ELi4ES3_EELb1ELb0ELb0ELb0ELb1ELb1ELb0ELb1EEEvNS_16Flash_fwd_paramsE:
        /* <DEDUP_REMOVED lines=51> */
.L_x_4489:
        /* <DEDUP_REMOVED lines=66> */
.L_x_4492:
[----:B------:R-:W-:Y:S05]  /*0750*/  BSYNC.RECONVERGENT B0 ;  /* 0x0000000000007941 */ /* 0x000fea0003800200 */
.L_x_4491:
        /* <DEDUP_REMOVED lines=15> */
.L_x_4494:
[----:B------:R-:W-:Y:S05]  /*0850*/  BSYNC.RECONVERGENT B0 ;  /* 0x0000000000007941 */ /* 0x000fea0003800200 */
.L_x_4493:
        /* <DEDUP_REMOVED lines=14> */
.L_x_4490:
        /* <DEDUP_REMOVED lines=10> */
.L_x_4495:
        /* <DEDUP_REMOVED lines=101> */
.L_x_4496:
        /* <DEDUP_REMOVED lines=16> */
.L_x_4498:
[----:B------:R-:W2:Y:S01]  /*1130*/  LDC.64 R86, c[0x0][0x3b8] ;  /* 0x0000ee00ff567b82 */ /* 0x000ea20000000a00 */
[----:B-1----:R-:W-:-:S05]  /*1140*/  IADD3 R2, PT, PT, R0, R9, RZ ;  /* 0x0000000900027210 */ /* 0x002fca0007ffe0ff */
[C---:B--2---:R-:W-:Y:S02]  /*1150*/  IMAD R11, R2.reuse, R87, RZ ;  /* 0x00000057020b7224 */ /* 0x044fe400078e02ff */
[----:B------:R-:W-:-:S05]  /*1160*/  IMAD.WIDE.U32 R2, R2, R86, RZ ;  /* 0x0000005602027225 */ /* 0x000fca00078e00ff */
[----:B------:R-:W-:Y:S02]  /*1170*/  IADD3 R11, PT, PT, R3, R11, RZ ;  /* 0x0000000b030b7210 */ /* 0x000fe40007ffe0ff */
[----:B------:R-:W-:Y:S02]  /*1180*/  MOV R6, R2 ;  /* 0x0000000200067202 */ /* 0x000fe40000000f00 */
.L_x_4499:
        /* <DEDUP_REMOVED lines=14> */
.L_x_4500:
[----:B------:R-:W1:Y:S01]  /*1270*/  LDCU.64 UR12, c[0x0][0x3c0] ;  /* 0x00007800ff0c77ac */ /* 0x000e620008000a00 */
[----:B------:R-:W-:-:S05]  /*1280*/  IADD3 R0, PT, PT, R0, R9, RZ ;  /* 0x0000000900007210 */ /* 0x000fca0007ffe0ff */
[C---:B-1----:R-:W-:Y:S02]  /*1290*/  IMAD R15, R0.reuse, UR13, RZ ;  /* 0x0000000d000f7c24 */ /* 0x042fe4000f8e02ff */
[----:B------:R-:W-:-:S05]  /*12a0*/  IMAD.WIDE.U32 R2, R0, UR12, RZ ;  /* 0x0000000c00027c25 */ /* 0x000fca000f8e00ff */
[----:B------:R-:W-:Y:S02]  /*12b0*/  IADD3 R15, PT, PT, R3, R15, RZ ;  /* 0x0000000f030f7210 */ /* 0x000fe40007ffe0ff */
[----:B------:R-:W-:-:S07]  /*12c0*/  MOV R14, R2 ;  /* 0x00000002000e7202 */ /* 0x000fce0000000f00 */
.L_x_4501:
        /* <DEDUP_REMOVED lines=47> */
.L_x_4497:
        /* <DEDUP_REMOVED lines=150> */
.L_x_4516:
        /* <DEDUP_REMOVED lines=53> */
.L_x_4504:
        /* <DEDUP_REMOVED lines=151> */
.L_x_4508:
[----:B---3--:R-:W-:Y:S05]  /*2be0*/  BSYNC.RECONVERGENT B0 ;  /* 0x0000000000007941 */ /* 0x008fea0003800200 */
.L_x_4507:
        /* <DEDUP_REMOVED lines=174> */
.L_x_4510:
[----:B------:R-:W-:Y:S05]  /*36d0*/  BSYNC.RECONVERGENT B0 ;  /* 0x0000000000007941 */ /* 0x000fea0003800200 */
.L_x_4509:
[----:B------:R-:W2:Y:S01]  /*36e0*/  LDC R27, c[0x0][0x450] ;  /* 0x00011400ff1b7b82 */ /* 0x000ea20000000800 */
[----:B-1----:R-:W-:Y:S05]  /*36f0*/  IMAD.U32 R3, R46, -0x20, RZ ;  /* 0xffffffe02e037824 */ /* 0x002fea00078e00ff */
[C---:B------:R-:W-:Y:S02]  /*3700*/  LEA R32, P1, R3.reuse, R32, 0x1 ;  /* 0x0000002003207211 */ /* 0x040fe400078208ff */
[C---:B------:R-:W-:Y:S02]  /*3710*/  LEA R64, P0, R3.reuse, R64, 0x1 ;  /* 0x0000004003407211 */ /* 0x040fe400078008ff */
[C---:B------:R-:W-:Y:S02]  /*3720*/  LEA.HI.X.SX32 R33, R3.reuse, R33, 0x1, P1 ;  /* 0x0000002103217211 */ /* 0x040fe400008f0eff */
[----:B------:R-:W-:Y:S01]  /*3730*/  LEA.HI.X.SX32 R65, R3, R65, 0x1, P0 ;  /* 0x0000004103417211 */ /* 0x000fe200000f0eff */
[----:B------:R-:W-:Y:S05]  /*3740*/  BRA `(.L_x_4505) ;  /* 0x0000002000b47947 */ /* 0x000fea0003800000 */
.L_x_4506:
        /* <DEDUP_REMOVED lines=271> */
.L_x_4512:
[----:B---3--:R-:W-:Y:S05]  /*4840*/  BSYNC.RECONVERGENT B0 ;  /* 0x0000000000007941 */ /* 0x008fea0003800200 */
.L_x_4511:
        /* <DEDUP_REMOVED lines=278> */
.L_x_4514:
[----:B------:R-:W-:Y:S05]  /*59b0*/  BSYNC.RECONVERGENT B0 ;  /* 0x0000000000007941 */ /* 0x000fea0003800200 */
.L_x_4513:
[----:B------:R-:W2:Y:S01]  /*59c0*/  LDC R27, c[0x0][0x450] ;  /* 0x00011400ff1b7b82 */ /* 0x000ea20000000800 */
[----:B-1----:R-:W-:Y:S05]  /*59d0*/  IMAD.U32 R111, R111, -0x20, RZ ;  /* 0xffffffe06f6f7824 */ /* 0x002fea00078e00ff */
[C---:B------:R-:W-:Y:S02]  /*59e0*/  LEA R100, P1, R111.reuse, R100, 0x1 ;  /* 0x000000646f647211 */ /* 0x040fe400078208ff */
[C---:B------:R-:W-:Y:S02]  /*59f0*/  LEA R98, P0, R111.reuse, R98, 0x1 ;  /* 0x000000626f627211 */ /* 0x040fe400078008ff */
[C---:B------:R-:W-:Y:S02]  /*5a00*/  LEA.HI.X.SX32 R101, R111.reuse, R101, 0x1, P1 ;  /* 0x000000656f657211 */ /* 0x040fe400008f0eff */
[----:B------:R-:W-:Y:S09]  /*5a10*/  LEA.HI.X.SX32 R99, R111, R99, 0x1, P0 ;  /* 0x000000636f637211 */ /* 0x000ff200000f0eff */
.L_x_4505:
[----:B---3--:R-:W-:Y:S05]  /*5a20*/  BSYNC.RECONVERGENT B1 ;  /* 0x0000000000017941 */ /* 0x008fea0003800200 */
.L_x_4503:
        /* <DEDUP_REMOVED lines=92> */
.L_x_4515:
[----:B------:R-:W-:Y:S02]  /*5ff0*/  IADD3 R116, P1, PT, R116, UR5, RZ ;  /* 0x0000000574747c10 */ /* 0x000fe4000ff3e0ff */
[----:B------:R-:W-:Y:S02]  /*6000*/  IADD3 R30, P0, PT, R30, UR20, RZ ;  /* 0x000000141e1e7c10 */ /* 0x000fe4000ff1e0ff */
[----:B------:R-:W-:Y:S02]  /*6010*/  IADD3.X R117, PT, PT, R117, UR4, RZ, P1, !PT ;  /* 0x0000000475757c10 */ /* 0x000fe40008ffe4ff */
[----:B------:R-:W-:Y:S01]  /*6020*/  IADD3.X R31, PT, PT, R31, UR16, RZ, P0, !PT ;  /* 0x000000101f1f7c10 */ /* 0x000fe200087fe4ff */
[----:B------:R-:W-:Y:S08]  /*6030*/  @P3 BRA `(.L_x_4516) ;  /* 0xffffffbc00b83947 */ /* 0x000ff0000383ffff */
.L_x_4502:
        /* <DEDUP_REMOVED lines=30> */
.L_x_4520:
[----:B------:R-:W-:Y:S05]  /*6220*/  BSYNC.RECONVERGENT B0 ;  /* 0x0000000000007941 */ /* 0x000fea0003800200 */
.L_x_4519:
        /* <DEDUP_REMOVED lines=10> */
.L_x_4518:
        /* <DEDUP_REMOVED lines=79> */
.L_x_4526:
[----:B------:R-:W-:Y:S05]  /*67c0*/  BSYNC.RECONVERGENT B0 ;  /* 0x0000000000007941 */ /* 0x000fea0003800200 */
.L_x_4525:
        /* <DEDUP_REMOVED lines=45> */
.L_x_4528:
[----:B------:R-:W-:Y:S05]  /*6aa0*/  BSYNC.RECONVERGENT B0 ;  /* 0x0000000000007941 */ /* 0x000fea0003800200 */
.L_x_4527:
        /* <DEDUP_REMOVED lines=45> */
.L_x_4530:
[----:B------:R-:W-:Y:S05]  /*6d80*/  BSYNC.RECONVERGENT B0 ;  /* 0x0000000000007941 */ /* 0x000fea0003800200 */
.L_x_4529:
[----:B------:R4:W-:Y:S02]  /*6d90*/  STS.128 [R117+0x2000], R8 ;  /* 0x0020000875007388 */ /* 0x0009e40000000c00 */
.L_x_4524:
[----:B------:R-:W-:Y:S05]  /*6da0*/  BSYNC.RECONVERGENT B1 ;  /* 0x0000000000017941 */ /* 0x000fea0003800200 */
.L_x_4523:
        /* <DEDUP_REMOVED lines=61> */
.L_x_4532:
[----:B------:R-:W-:Y:S05]  /*7180*/  BSYNC.RECONVERGENT B0 ;  /* 0x0000000000007941 */ /* 0x000fea0003800200 */
.L_x_4531:
        /* <DEDUP_REMOVED lines=55> */
.L_x_4534:
[----:B------:R-:W-:Y:S05]  /*7500*/  BSYNC.RECONVERGENT B0 ;  /* 0x0000000000007941 */ /* 0x000fea0003800200 */
.L_x_4533:
        /* <DEDUP_REMOVED lines=54> */
.L_x_4536:
[----:B------:R-:W-:Y:S05]  /*7870*/  BSYNC.RECONVERGENT B0 ;  /* 0x0000000000007941 */ /* 0x000fea0003800200 */
.L_x_4535:
[----:B------:R1:W-:Y:S01]  /*7880*/  STS.128 [R117+0x2800], R8 ;  /* 0x0028000875007388 */ /* 0x0003e20000000c00 */
[----:B------:R-:W-:Y:S05]  /*7890*/  BRA `(.L_x_4521) ;  /* 0x0000002000407947 */ /* 0x000fea0003800000 */
.L_x_4522:
        /* <DEDUP_REMOVED lines=92> */
.L_x_4540:
[----:B------:R-:W-:Y:S05]  /*7e60*/  BSYNC.RECONVERGENT B0 ;  /* 0x0000000000007941 */ /* 0x000fea0003800200 */
.L_x_4539:
        /* <DEDUP_REMOVED lines=84> */
.L_x_4542:
[----:B------:R-:W-:Y:S05]  /*83b0*/  BSYNC.RECONVERGENT B0 ;  /* 0x0000000000007941 */ /* 0x000fea0003800200 */
.L_x_4541:
        /* <DEDUP_REMOVED lines=84> */
.L_x_4544:
[----:B------:R-:W-:Y:S05]  /*8900*/  BSYNC.RECONVERGENT B0 ;  /* 0x0000000000007941 */ /* 0x000fea0003800200 */
.L_x_4543:
[----:B------:R4:W-:Y:S02]  /*8910*/  STS.128 [R117+0x2000], R16 ;  /* 0x0020001075007388 */ /* 0x0009e40000000c00 */
.L_x_4538:
[----:B------:R-:W-:Y:S05]  /*8920*/  BSYNC.RECONVERGENT B1 ;  /* 0x0000000000017941 */ /* 0x000fea0003800200 */
.L_x_4537:
        /* <DEDUP_REMOVED lines=90> */
.L_x_4546:
[----:B------:R-:W-:Y:S05]  /*8ed0*/  BSYNC.RECONVERGENT B0 ;  /* 0x0000000000007941 */ /* 0x000fea0003800200 */
.L_x_4545:
        /* <DEDUP_REMOVED lines=85> */
.L_x_4548:
[----:B------:R-:W-:Y:S05]  /*9430*/  BSYNC.RECONVERGENT B0 ;  /* 0x0000000000007941 */ /* 0x000fea0003800200 */
.L_x_4547:
        /* <DEDUP_REMOVED lines=84> */
.L_x_4550:
[----:B------:R-:W-:Y:S05]  /*9980*/  BSYNC.RECONVERGENT B0 ;  /* 0x0000000000007941 */ /* 0x000fea0003800200 */
.L_x_4549:
[----:B------:R4:W-:Y:S02]  /*9990*/  STS.128 [R117+0x2800], R16 ;  /* 0x0028001075007388 */ /* 0x0009e40000000c00 */
.L_x_4521:
[----:B------:R-:W-:Y:S05]  /*99a0*/  BSYNC.RECONVERGENT B2 ;  /* 0x0000000000027941 */ /* 0x000fea0003800200 */
.L_x_4517:
[----:B-12---:R-:W-:Y:S01]  /*99b0*/  IADD3 R3, PT, PT, R80, 0x40, -R85 ;  /* 0x0000004050037810 */ /* 0x006fe20007ffe855 */
[----:B---3--:R-:W-:Y:S01]  /*99c0*/  IMAD.WIDE.U32 R4, R86, 0x40, RZ ;  /* 0x0000004056047825 */ /* 0x008fe200078e00ff */
[----:B------:R-:W-:Y:S01]  /*99d0*/  SHF.L.U32 R0, R87, 0x6, RZ ;  /* 0x0000000657007819 */ /* 0x000fe200000006ff */
[----:B------:R-:W1:Y:S01]  /*99e0*/  LDC.64 R92, c[0x0][0x3c0] ;  /* 0x0000f000ff5c7b82 */ /* 0x000e620000000a00 */
[-C--:B------:R-:W-:Y:S01]  /*99f0*/  ISETP.GE.AND P2, PT, R36, R3.reuse, PT ;  /* 0x000000032400720c */ /* 0x080fe20003f46270 */
[----:B------:R-:W2:Y:S01]  /*9a00*/  LDCU.64 UR10, c[0x0][0x508] ;  /* 0x0000a100ff0a77ac */ /* 0x000ea20008000a00 */
[-C--:B------:R-:W-:Y:S02]  /*9a10*/  ISETP.GE.AND P3, PT, R118, R3.reuse, PT ;  /* 0x000000037600720c */ /* 0x080fe40003f66270 */
[----:B------:R-:W-:Y:S02]  /*9a20*/  SHF.R.U32.HI R104, RZ, 0x1, R76 ;  /* 0x00000001ff687819 */ /* 0x000fe4000001164c */
[----:B------:R-:W-:-:S02]  /*9a30*/  ISETP.GE.AND P1, PT, R36, R3, PT ;  /* 0x000000032400720c */ /* 0x000fc40003f26270 */
[----:B------:R-:W-:Y:S02]  /*9a40*/  SHF.L.U32 R94, R76, 0x5, RZ ;  /* 0x000000054c5e7819 */ /* 0x000fe400000006ff */
[----:B------:R-:W-:Y:S02]  /*9a50*/  LOP3.LUT R3, R104, 0x8, RZ, 0xc0, !PT ;  /* 0x0000000868037812 */ /* 0x000fe400078ec0ff */
[----:B----4-:R-:W-:Y:S02]  /*9a60*/  LOP3.LUT R9, R94, 0xc0, RZ, 0xc0, !PT ;  /* 0x000000c05e097812 */ /* 0x010fe400078ec0ff */
[----:B------:R-:W-:Y:S01]  /*9a70*/  @!P2 IADD3 R10, P0, PT, R108, R4, RZ ;  /* 0x000000046c0aa210 */ /* 0x000fe20007f1e0ff */
[----:B------:R-:W-:Y:S01]  /*9a80*/  @!P3 IMAD.MOV.U32 R106, RZ, RZ, R108 ;  /* 0x000000ffff6ab224 */ /* 0x000fe200078e006c */
[----:B------:R-:W-:Y:S01]  /*9a90*/  LOP3.LUT R4, R3, 0xc0, R94, 0xf8, !PT ;  /* 0x000000c003047812 */ /* 0x000fe200078ef85e */
[----:B------:R-:W-:Y:S01]  /*9aa0*/  @!P3 IMAD.MOV.U32 R111, RZ, RZ, R109 ;  /* 0x000000ffff6fb224 */ /* 0x000fe200078e006d */
[----:B------:R-:W-:Y:S01]  /*9ab0*/  @!P2 IADD3.X R11, PT, PT, R107, R5, R0, P0, !PT ;  /* 0x000000056b0ba210 */ /* 0x000fe200007fe400 */
[----:B------:R-:W-:Y:S01]  /*9ac0*/  IMAD.SHL.U32 R5, R76, 0x10, RZ ;  /* 0x000000104c057824 */ /* 0x000fe200078e00ff */
[----:B------:R-:W-:Y:S01]  /*9ad0*/  @!PT LDS RZ, [RZ] ;  /* 0x00000000fffff984 */ /* 0x000fe20000000800 */
[----:B------:R-:W-:Y:S01]  /*9ae0*/  @!PT LDS RZ, [RZ] ;  /* 0x00000000fffff984 */ /* 0x000fe20000000800 */
[----:B------:R-:W-:Y:S01]  /*9af0*/  @!PT LDS RZ, [RZ] ;  /* 0x00000000fffff984 */ /* 0x000fe20000000800 */
[----:B------:R-:W-:Y:S01]  /*9b00*/  @!P3 LDGSTS.E.BYPASS.LTC128B.128 [R117+0x3000], desc[UR6][R106.64] ;  /* 0x030000006a75bfae */ /* 0x000fe2000b981a06 */
[----:B------:R-:W-:Y:S01]  /*9b10*/  LOP3.LUT R2, R9, 0x8, R76, 0xf8, !PT ;  /* 0x0000000809027812 */ /* 0x000fe200078ef84c */
[----:B-1----:R-:W-:-:S02]  /*9b20*/  IMAD.WIDE.U32 R6, R92, 0x40, RZ ;  /* 0x000000405c067825 */ /* 0x002fc400078e00ff */
[----:B------:R-:W-:Y:S01]  /*9b30*/  @!P3 LDGSTS.E.BYPASS.LTC128B.128 [R117+0x4000], desc[UR6][R106.64+0x40] ;  /* 0x040000406a75bfae */ /* 0x000fe2000b981a06 */
[C---:B------:R-:W-:Y:S02]  /*9b40*/  LOP3.LUT R105, R5.reuse, 0x3e00, RZ, 0xc0, !PT ;  /* 0x00003e0005697812 */ /* 0x040fe400078ec0ff */
[----:B------:R-:W-:Y:S01]  /*9b50*/  LOP3.LUT R5, R5, 0x100, RZ, 0xc0, !PT ;  /* 0x0000010005057812 */ /* 0x000fe200078ec0ff */
[----:B------:R-:W-:Y:S01]  /*9b60*/  @!P3 LDGSTS.E.BYPASS.LTC128B.128 [R117+0x5000], desc[UR6][R106.64+0x80] ;  /* 0x050000806a75bfae */ /* 0x000fe2000b981a06 */
[--C-:B------:R-:W-:Y:S02]  /*9b70*/  LOP3.LUT R3, R4, 0x18, R77.reuse, 0x78, !PT ;  /* 0x0000001804037812 */ /* 0x100fe400078e784d */
[--C-:B------:R-:W-:Y:S01]  /*9b80*/  LOP3.LUT R5, R5, 0x20, R94.reuse, 0xf8, !PT ;  /* 0x0000002005057812 */ /* 0x100fe200078ef85e */
[----:B------:R-:W-:Y:S01]  /*9b90*/  @!P2 LDGSTS.E.BYPASS.LTC128B.128 [R117+0x3800], desc[UR6][R10.64] ;  /* 0x038000000a75afae */ /* 0x000fe2000b981a06 */
[----:B------:R-:W-:Y:S02]  /*9ba0*/  LOP3.LUT R2, R2, 0x18, R77, 0x78, !PT ;  /* 0x0000001802027812 */ /* 0x000fe400078e784d */
[----:B------:R-:W-:Y:S01]  /*9bb0*/  LOP3.LUT R4, R105, 0x120, R94, 0xf8, !PT ;  /* 0x0000012069047812 */ /* 0x000fe200078ef85e */
[----:B------:R-:W-:Y:S01]  /*9bc0*/  @!P2 LDGSTS.E.BYPASS.LTC128B.128 [R117+0x4800], desc[UR6][R10.64+0x40] ;  /* 0x048000400a75afae */ /* 0x000fe2000b981a06 */
[----:B------:R-:W-:-:S02]  /*9bd0*/  SHF.L.U32 R0, R93, 0x6, RZ ;  /* 0x000000065d007819 */ /* 0x000fc400000006ff */
[----:B------:R-:W-:Y:S01]  /*9be0*/  @!P1 IADD3 R6, P0, PT, R110, R6, RZ ;  /* 0x000000066e069210 */ /* 0x000fe20007f1e0ff */
[----:B------:R1:W-:Y:S01]  /*9bf0*/  @!P2 LDGSTS.E.BYPASS.LTC128B.128 [R117+0x5800], desc[UR6][R10.64+0x80] ;  /* 0x058000800a75afae */ /* 0x0003e2000b981a06 */
[----:B------:R-:W-:Y:S02]  /*9c00*/  LOP3.LUT R2, R5, R2, RZ, 0xfc, !PT ;  /* 0x0000000205027212 */ /* 0x000fe400078efcff */
[----:B------:R-:W-:Y:S01]  /*9c10*/  LOP3.LUT R4, R4, R3, RZ, 0xfc, !PT ;  /* 0x0000000304047212 */ /* 0x000fe200078efcff */
[----:B------:R-:W0:Y:S01]  /*9c20*/  LDGDEPBAR ;  /* 0x00000000000079af */ /* 0x000e220000000000 */
[----:B------:R-:W-:Y:S02]  /*9c30*/  @!P1 IADD3.X R7, PT, PT, R109, R7, R0, P0, !PT ;  /* 0x000000076d079210 */ /* 0x000fe400007fe400 */
[----:B------:R-:W-:Y:S02]  /*9c40*/  LEA R90, R4, UR5, 0x1 ;  /* 0x00000005045a7c11 */ /* 0x000fe4000f8e08ff */
[----:B------:R-:W-:-:S02]  /*9c50*/  LEA R89, R2, UR5, 0x1 ;  /* 0x0000000502597c11 */ /* 0x000fc4000f8e08ff */
[----:B------:R-:W-:Y:S02]  /*9c60*/  LOP3.LUT P0, R97, R76, 0x4, RZ, 0xc0, !PT ;  /* 0x000000044c617812 */ /* 0x000fe4000780c0ff */
[----:B------:R-:W-:Y:S02]  /*9c70*/  MOV R96, 0x20 ;  /* 0x0000002000607802 */ /* 0x000fe40000000f00 */
[----:B------:R-:W-:Y:S02]  /*9c80*/  LOP3.LUT R119, R118, 0x7, RZ, 0xc0, !PT ;  /* 0x0000000776777812 */ /* 0x000fe400078ec0ff */
[----:B------:R-:W-:Y:S02]  /*9c90*/  SEL R82, R96, 0xffffffe0, !P0 ;  /* 0xffffffe060527807 */ /* 0x000fe40004000000 */
[----:B------:R-:W-:Y:S02]  /*9ca0*/  ISETP.NE.AND P6, PT, R88, 0x1, PT ;  /* 0x000000015800780c */ /* 0x000fe40003fc5270 */
[----:B------:R-:W-:Y:S01]  /*9cb0*/  IADD3 R0, PT, PT, R89, R82, RZ ;  /* 0x0000005259007210 */ /* 0x000fe20007ffe0ff */
        /* <DEDUP_REMOVED lines=23> */
[----:B------:R-:W5:Y:S04]  /*9e30*/  LDSM.16.M88.4 R56, [R89+0x3400] ;  /* 0x003400005938783b */ /* 0x000f680000000200 */
[----:B------:R-:W2:Y:S04]  /*9e40*/  LDSM.16.M88.4 R48, [R89+0x3800] ;  /* 0x003800005930783b */ /* 0x000ea80000000200 */
[----:B-1----:R-:W1:Y:S04]  /*9e50*/  LDSM.16.M88.4 R8, [R89+0x3c00] ;  /* 0x003c00005908783b */ /* 0x002e680000000200 */
[----:B------:R-:W-:Y:S04]  /*9e60*/  LDSM.16.M88.4 R20, [R0+0x3000] ;  /* 0x003000000014783b */ /* 0x000fe80000000200 */
[----:B---3--:R-:W3:Y:S04]  /*9e70*/  LDSM.16.M88.4 R4, [R2] ;  /* 0x000000000204783b */ /* 0x008ee80000000200 */
[----:B------:R-:W3:Y:S04]  /*9e80*/  LDSM.16.M88.4 R16, [R0+0x3400] ;  /* 0x003400000010783b */ /* 0x000ee80000000200 */
[----:B------:R-:W-:Y:S04]  /*9e90*/  LDSM.16.M88.4 R64, [R90+0x1000] ;  /* 0x001000005a40783b */ /* 0x000fe80000000200 */
[----:B------:R-:W3:Y:S04]  /*9ea0*/  LDSM.16.M88.4 R32, [R89+0x4000] ;  /* 0x004000005920783b */ /* 0x000ee80000000200 */
[----:B------:R-:W3:Y:S01]  /*9eb0*/  LDSM.16.M88.4 R60, [R0+0x3800] ;  /* 0x00380000003c783b */ /* 0x000ee20000000200 */
[C---:B----4-:R-:W-:Y:S03]  /*9ec0*/  HMMA.16816.F32 R12, R40.reuse, R28, RZ ;  /* 0x0000001c280c723c */ /* 0x050fe600000018ff */
[----:B------:R-:W-:Y:S04]  /*9ed0*/  LDSM.16.M88.4 R36, [R2+0x1000] ;  /* 0x001000000224783b */ /* 0x000fe80000000200 */
[----:B------:R-:W-:Y:S01]  /*9ee0*/  LDSM.16.M88.4 R72, [R0+0x4000] ;  /* 0x004000000048783b */ /* 0x000fe20000000200 */
[C---:B------:R-:W-:Y:S03]  /*9ef0*/  HMMA.16816.F32 R28, R40.reuse, R30, RZ ;  /* 0x0000001e281c723c */ /* 0x040fe600000018ff */
[----:B------:R-:W-:Y:S04]  /*9f00*/  LDSM.16.M88.4 R68, [R89+0x4400] ;  /* 0x004400005944783b */ /* 0x000fe80000000200 */
[----:B------:R-:W0:Y:S01]  /*9f10*/  LDGDEPBAR ;  /* 0x00000000000079af */ /* 0x000e220000000000 */
[C---:B-----5:R-:W-:Y:S08]  /*9f20*/  HMMA.16816.F32 R24, R40.reuse, R56, RZ ;  /* 0x000000382818723c */ /* 0x060ff000000018ff */
[C---:B--2---:R-:W-:Y:S08]  /*9f30*/  HMMA.16816.F32 R52, R40.reuse, R48, RZ ;  /* 0x000000302834723c */ /* 0x044ff000000018ff */
[C---:B------:R-:W-:Y:S08]  /*9f40*/  HMMA.16816.F32 R56, R40.reuse, R58, RZ ;  /* 0x0000003a2838723c */ /* 0x040ff000000018ff */
[C---:B------:R-:W-:Y:S08]  /*9f50*/  HMMA.16816.F32 R48, R40.reuse, R50, RZ ;  /* 0x000000322830723c */ /* 0x040ff000000018ff */
[C---:B-1----:R-:W-:Y:S08]  /*9f60*/  HMMA.16816.F32 R44, R40.reuse, R8, RZ ;  /* 0x00000008282c723c */ /* 0x042ff000000018ff */
[----:B------:R-:W-:Y:S01]  /*9f70*/  HMMA.16816.F32 R40, R40, R10, RZ ;  /* 0x0000000a2828723c */ /* 0x000fe200000018ff */
[----:B------:R-:W1:Y:S07]  /*9f80*/  LDSM.16.M88.4 R8, [R0+0x3c00] ;  /* 0x003c00000008783b */ /* 0x000e6e0000000200 */
[C---:B---3--:R-:W-:Y:S08]  /*9f90*/  HMMA.16816.F32 R12, R4.reuse, R20, R12 ;  /* 0x00000014040c723c */ /* 0x048ff0000000180c */
        /* <DEDUP_REMOVED lines=55> */
[----:B------:R4:W1:Y:S01]  /*a310*/  LDSM.16.M88.4 R12, [R0+0x5c00] ;  /* 0x005c0000000c783b */ /* 0x0008620000000200 */
[----:B------:R-:W-:-:S06]  /*a320*/  DEPBAR.LE SB0, 0x0 ;  /* 0x000080000000791a */ /* 0x000fcc0000000000 */
[C---:B-----5:R-:W-:Y:S08]  /*a330*/  HMMA.16816.F32 R44, R36.reuse, R32, R44 ;  /* 0x00000020242c723c */ /* 0x060ff0000000182c */
[----:B------:R-:W-:Y:S08]  /*a340*/  HMMA.16816.F32 R40, R36, R34, R40 ;  /* 0x000000222428723c */ /* 0x000ff00000001828 */
[----:B------:R-:W-:Y:S01]  /*a350*/  HMMA.16816.F32 R72, R8, R24, R72 ;  /* 0x000000180848723c */ /* 0x000fe20000001848 */
[----:B------:R-:W-:Y:S01]  /*a360*/  FMUL.FTZ R24, R30, UR11 ;  /* 0x0000000b1e187c20 */ /* 0x000fe20008410000 */
[----:B------:R-:W-:Y:S01]  /*a370*/  FMUL.FTZ R25, R31, UR11 ;  /* 0x0000000b1f197c20 */ /* 0x000fe20008410000 */
[----:B----4-:R-:W-:-:S04]  /*a380*/  LOP3.LUT R0, R104, 0x1f0, RZ, 0xc0, !PT ;  /* 0x000001f068007812 */ /* 0x010fc800078ec0ff */
[----:B------:R-:W4:Y:S01]  /*a390*/  MUFU.TANH R24, R24 ;  /* 0x0000001800187308 */ /* 0x000f220000002400 */
[----:B--2---:R-:W-:Y:S01]  /*a3a0*/  HMMA.16816.F32 R44, R20, R4, R44 ;  /* 0x00000004142c723c */ /* 0x004fe2000000182c */
[----:B------:R-:W-:-:S04]  /*a3b0*/  IADD3 R0, PT, PT, R119, R0, R78 ;  /* 0x0000000077007210 */ /* 0x000fc80007ffe04e */
[----:B------:R-:W-:Y:S02]  /*a3c0*/  IADD3 R0, PT, PT, R80, R0, -R113 ;  /* 0x0000000050007210 */ /* 0x000fe40007ffe871 */
[----:B------:R-:W2:Y:S01]  /*a3d0*/  MUFU.TANH R25, R25 ;  /* 0x0000001900197308 */ /* 0x000ea20000002400 */
[----:B------:R-:W-:Y:S01]  /*a3e0*/  HMMA.16816.F32 R40, R20, R6, R40 ;  /* 0x000000061428723c */ /* 0x000fe20000001828 */
[----:B------:R-:W-:Y:S02]  /*a3f0*/  IADD3 R5, PT, PT, R0, UR10, RZ ;  /* 0x0000000a00057c10 */ /* 0x000fe4000fffe0ff */
[----:B------:R-:W-:Y:S01]  /*a400*/  FMUL.FTZ R28, R72, UR11 ;  /* 0x0000000b481c7c20 */ /* 0x000fe20008410000 */
[----:B------:R-:W-:Y:S01]  /*a410*/  FMUL.FTZ R29, R75, UR11 ;  /* 0x0000000b4b1d7c20 */ /* 0x000fe20008410000 */
[C-C-:B------:R-:W-:Y:S02]  /*a420*/  VIADDMNMX R0, R5.reuse, 0x1, R80.reuse, PT ;  /* 0x0000000105007846 */ /* 0x140fe40003800150 */
[----:B------:R-:W-:Y:S01]  /*a430*/  VIADDMNMX R2, R5, 0x9, R80, PT ;  /* 0x0000000905027846 */ /* 0x000fe20003800150 */
        /* <DEDUP_REMOVED lines=64> */
.L_x_4552:
        /* <DEDUP_REMOVED lines=60> */
.L_x_4553:
        /* <DEDUP_REMOVED lines=14> */
.L_x_4551:
[----:B------:R-:W-:Y:S01]  /*ace0*/  IMAD.SHL.U32 R12, R76, 0x2, RZ ;  /* 0x000000024c0c7824 */ /* 0x000fe200078e00ff */
[----:B------:R-:W3:Y:S01]  /*acf0*/  LDCU UR4, c[0x0][0x45c] ;  /* 0x00008b80ff0477ac */ /* 0x000ee20008000800 */
[----:B------:R-:W-:-:S03]  /*ad00*/  LOP3.LUT R91, R3, 0x120, R94, 0xf8, !PT ;  /* 0x00000120035b7812 */ /* 0x000fc600078ef85e */
[----:B------:R-:W-:Y:S02]  /*ad10*/  LOP3.LUT R12, R12, 0x6, RZ, 0xc0, !PT ;  /* 0x000000060c0c7812 */ /* 0x000fe400078ec0ff */
[----:B------:R-:W-:Y:S02]  /*ad20*/  LEA R91, R91, UR5, 0x1 ;  /* 0x000000055b5b7c11 */ /* 0x000fe4000f8e08ff */
[----:B------:R-:W-:-:S03]  /*ad30*/  LOP3.LUT R12, R85, R12, RZ, 0xfc, !PT ;  /* 0x0000000c550c7212 */ /* 0x000fc600078efcff */
[----:B------:R-:W-:Y:S01]  /*ad40*/  IMAD.IADD R35, R82, 0x1, R91 ;  /* 0x0000000152237824 */ /* 0x000fe200078e025b */
[----:B------:R-:W-:Y:S01]  /*ad50*/  LDSM.16.MT88.4 R76, [R91+0x6000] ;  /* 0x006000005b4c783b */ /* 0x000fe20000004200 */
[C---:B------:R-:W-:Y:S02]  /*ad60*/  VIADD R5, R12.reuse, 0xffffffc0 ;  /* 0xffffffc00c057836 */ /* 0x040fe40000000000 */
[C---:B--2---:R-:W-:Y:S01]  /*ad70*/  VIADD R7, R12.reuse, 0xffffffc1 ;  /* 0xffffffc10c077836 */ /* 0x044fe20000000000 */
[----:B-1----:R-:W-:Y:S01]  /*ad80*/  LDSM.16.MT88.4 R68, [R35+0x6000] ;  /* 0x006000002344783b */ /* 0x002fe20000004200 */
[C---:B------:R-:W-:Y:S01]  /*ad90*/  VIADD R15, R12.reuse, 0xffffffe8 ;  /* 0xffffffe80c0f7836 */ /* 0x040fe20000000000 */
[C---:B------:R-:W-:Y:S01]  /*ada0*/  ISETP.GE.AND P4, PT, R5.reuse, R0, PT ;  /* 0x000000000500720c */ /* 0x040fe20003f86270 */
[C---:B------:R-:W-:Y:S01]  /*adb0*/  VIADD R13, R12.reuse, 0xffffffe9 ;  /* 0xffffffe90c0d7836 */ /* 0x040fe20000000000 */
[----:B------:R-:W-:Y:S01]  /*adc0*/  ISETP.GE.AND P1, PT, R5, R2, PT ;  /* 0x000000020500720c */ /* 0x000fe20003f26270 */
[C---:B------:R-:W-:Y:S01]  /*add0*/  VIADD R5, R12.reuse, 0xffffffc8 ;  /* 0xffffffc80c057836 */ /* 0x040fe20000000000 */
[C---:B------:R-:W-:Y:S01]  /*ade0*/  ISETP.GE.AND P3, PT, R7.reuse, R0, PT ;  /* 0x000000000700720c */ /* 0x040fe20003f66270 */
[----:B------:R-:W-:Y:S01]  /*adf0*/  LDSM.16.MT88.4 R52, [R35+0x7000] ;  /* 0x007000002334783b */ /* 0x000fe20000004200 */
[----:B------:R-:W-:Y:S01]  /*ae00*/  ISETP.GE.AND P0, PT, R7, R2, PT ;  /* 0x000000020700720c */ /* 0x000fe20003f06270 */
[C---:B------:R-:W-:Y:S01]  /*ae10*/  VIADD R7, R12.reuse, 0xffffffc9 ;  /* 0xffffffc90c077836 */ /* 0x040fe20000000000 */
[C---:B------:R-:W-:Y:S01]  /*ae20*/  ISETP.GE.AND P5, PT, R5.reuse, R0, PT ;  /* 0x000000000500720c */ /* 0x040fe20003fa6270 */
[----:B------:R-:W-:Y:S01]  /*ae30*/  LDSM.16.MT88.4 R40, [R91+0x8000] ;  /* 0x008000005b28783b */ /* 0x000fe20000004200 */
[----:B------:R-:W-:Y:S01]  /*ae40*/  ISETP.GE.AND P2, PT, R5, R2, PT ;  /* 0x000000020500720c */ /* 0x000fe20003f46270 */
[----:B------:R-:W-:Y:S01]  /*ae50*/  VIADD R5, R12, 0xffffffd0 ;  /* 0xffffffd00c057836 */ /* 0x000fe20000000000 */
[----:B------:R-:W-:Y:S01]  /*ae60*/  FSEL R60, R60, -INF , !P4 ;  /* 0xff8000003c3c7808 */ /* 0x000fe20006000000 */
[----:B------:R-:W-:Y:S01]  /*ae70*/  LDSM.16.MT88.4 R20, [R91+0x7400] ;  /* 0x007400005b14783b */ /* 0x000fe20000004200 */
[----:B------:R-:W-:-:S02]  /*ae80*/  FSEL R11, R62, -INF , !P1 ;  /* 0xff8000003e0b7808 */ /* 0x000fc40004800000 */
[C---:B------:R-:W-:Y:S02]  /*ae90*/  ISETP.GE.AND P4, PT, R7.reuse, R0, PT ;  /* 0x000000000700720c */ /* 0x040fe40003f86270 */
[----:B------:R-:W-:Y:S01]  /*aea0*/  ISETP.GE.AND P1, PT, R7, R2, PT ;  /* 0x000000020700720c */ /* 0x000fe20003f26270 */
        /* <DEDUP_REMOVED lines=52> */
[----:B------:R-:W-:Y:S02]  /*b1f0*/  FMNMX3.FTZ R4, R4, R29, R5, !PT ;  /* 0x0000001d04047276 */ /* 0x000fe40007810005 */
[C---:B------:R-:W-:Y:S02]  /*b200*/  ISETP.GE.AND P3, PT, R13.reuse, R0, PT ;  /* 0x000000000d00720c */ /* 0x040fe40003f66270 */
[----:B------:R-:W-:Y:S01]  /*b210*/  ISETP.GE.AND P0, PT, R13, R2, PT ;  /* 0x000000020d00720c */ /* 0x000fe20003f06270 */
[----:B------:R-:W-:Y:S01]  /*b220*/  VIADD R13, R12, 0xfffffff9 ;  /* 0xfffffff90c0d7836 */ /* 0x000fe20000000000 */
        /* <DEDUP_REMOVED lines=68> */
[----:B------:R-:W-:Y:S01]  /*b670*/  FFMA.FTZ R106, R106, UR4, -R95 ;  /* 0x000000046a6a7c23 */ /* 0x000fe2000801085f */
[----:B------:R-:W-:Y:S01]  /*b680*/  MUFU.EX2 R33, R33 ;  /* 0x0000002100217308 */ /* 0x000fe20000000800 */
[----:B------:R-:W-:Y:S01]  /*b690*/  FADD.FTZ R118, R118, R111 ;  /* 0x0000006f76767221 */ /* 0x000fe20000010000 */
[----:B---3--:R-:W-:-:S02]  /*b6a0*/  F2FP.F16.F32.PACK_AB R50, R34, R103 ;  /* 0x000000672232723e */ /* 0x008fc400000000ff */
[----:B------:R-:W3:Y:S01]  /*b6b0*/  MUFU.EX2 R32, R32 ;  /* 0x0000002000207308 */ /* 0x000ee20000000800 */
[----:B------:R-:W-:-:S03]  /*b6c0*/  FADD.FTZ R103, R103, R118 ;  /* 0x0000007667677221 */ /* 0x000fc60000010000 */
[----:B------:R-:W-:Y:S01]  /*b6d0*/  MUFU.EX2 R31, R31 ;  /* 0x0000001f001f7308 */ /* 0x000fe20000000800 */
[----:B------:R-:W-:Y:S01]  /*b6e0*/  FADD.FTZ R34, R34, R103 ;  /* 0x0000006722227221 */ /* 0x000fe20000010000 */
[----:B-1----:R-:W-:Y:S01]  /*b6f0*/  F2FP.F16.F32.PACK_AB R49, R119, R120 ;  /* 0x000000787731723e */ /* 0x002fe200000000ff */
[----:B------:R-:W-:Y:S01]  /*b700*/  FADD.FTZ R120, R120, R119 ;  /* 0x0000007778787221 */ /* 0x000fe20000010000 */
[----:B------:R-:W1:Y:S04]  /*b710*/  MUFU.EX2 R30, R4 ;  /* 0x00000004001e7308 */ /* 0x000e680000000800 */
[----:B------:R-:W-:Y:S01]  /*b720*/  MUFU.EX2 R27, R27 ;  /* 0x0000001b001b7308 */ /* 0x000fe20000000800 */
[----:B---3--:R-:W-:Y:S01]  /*b730*/  F2FP.F16.F32.PACK_AB R51, R32, R33 ;  /* 0x000000212033723e */ /* 0x008fe200000000ff */
[----:B------:R-:W-:-:S02]  /*b740*/  FADD.FTZ R33, R33, R120 ;  /* 0x0000007821217221 */ /* 0x000fc40000010000 */
[----:B------:R-:W3:Y:S02]  /*b750*/  MUFU.EX2 R26, R26 ;  /* 0x0000001a001a7308 */ /* 0x000ee40000000800 */
[----:B------:R-:W-:Y:S02]  /*b760*/  FADD.FTZ R32, R32, R33 ;  /* 0x0000002120207221 */ /* 0x000fe40000010000 */
[----:B------:R5:W-:Y:S01]  /*b770*/  MUFU.EX2 R29, R17 ;  /* 0x00000011001d7308 */ /* 0x000be20000000800 */
        /* <DEDUP_REMOVED lines=8> */
[----:B------:R-:W3:Y:S01]  /*b800*/  MUFU.EX2 R24, R24 ;  /* 0x0000001800187308 */ /* 0x000ee20000000800 */
[----:B-----5:R-:W-:Y:S03]  /*b810*/  LDSM.16.MT88.4 R16, [R35+0x7400] ;  /* 0x007400002310783b */ /* 0x020fe60000004200 */
        /* <DEDUP_REMOVED lines=8> */
[----:B---3--:R-:W-:-:S07]  /*b8a0*/  F2FP.F16.F32.PACK_AB R7, R24, R25 ;  /* 0x000000191807723e */ /* 0x008fce00000000ff */
[C---:B--2---:R-:W-:Y:S08]  /*b8b0*/  HMMA.16816.F32 R72, R4.reuse, R8, R72 ;  /* 0x000000080448723c */ /* 0x044ff00000001848 */
[C---:B------:R-:W-:Y:S01]  /*b8c0*/  HMMA.16816.F32 R68, R4.reuse, R10, R68 ;  /* 0x0000000a0444723c */ /* 0x040fe20000001844 */
[----:B------:R-:W2:Y:S07]  /*b8d0*/  LDSM.16.MT88.4 R8, [R35+0x8000] ;  /* 0x008000002308783b */ /* 0x000eae0000004200 */
[C---:B------:R-:W-:Y:S08]  /*b8e0*/  HMMA.16816.F32 R80, R4.reuse, R12, R80 ;  /* 0x0000000c0450723c */ /* 0x040ff00000001850 */
[----:B------:R-:W-:Y:S01]  /*b8f0*/  HMMA.16816.F32 R76, R4, R14, R76 ;  /* 0x0000000e044c723c */ /* 0x000fe2000000184c */
[----:B------:R-:W3:Y:S07]  /*b900*/  LDSM.16.MT88.4 R12, [R91+0x8400] ;  /* 0x008400005b0c783b */ /* 0x000eee0000004200 */
[C---:B----4-:R-:W-:Y:S08]  /*b910*/  HMMA.16816.F32 R64, R48.reuse, R60, RZ ;  /* 0x0000003c3040723c */ /* 0x050ff000000018ff */
        /* <DEDUP_REMOVED lines=13> */
[----:B------:R-:W-:Y:S01]  /*b9f0*/  FFMA.FTZ R23, R130, UR4, -R95 ;  /* 0x0000000482177c23 */ /* 0x000fe2000801085f */
[----:B------:R-:W-:-:S04]  /*ba00*/  FFMA.FTZ R126, R129, UR4, -R94 ;  /* 0x00000004817e7c23 */ /* 0x000fc8000801085e */
[----:B------:R-:W-:Y:S01]  /*ba10*/  MUFU.EX2 R22, R22 ;  /* 0x0000001600167308 */ /* 0x000fe20000000800 */
[----:B------:R-:W-:Y:S01]  /*ba20*/  HMMA.16816.F32 R64, R4, R20, R64 ;  /* 0x000000140440723c */ /* 0x000fe20000001840 */
[--C-:B------:R-:W-:Y:S01]  /*ba30*/  FFMA.FTZ R21, R121, UR4, -R94.reuse ;  /* 0x0000000479157c23 */ /* 0x100fe2000801085e */
[----:B------:R-:W-:Y:S01]  /*ba40*/  FFMA.FTZ R20, R125, UR4, -R94 ;  /* 0x000000047d147c23 */ /* 0x000fe2000801085e */
[----:B------:R-:W-:Y:S01]  /*ba50*/  MUFU.EX2 R23, R23 ;  /* 0x0000001700177308 */ /* 0x000fe20000000800 */
[----:B------:R-:W-:-:S03]  /*ba60*/  FFMA.FTZ R125, R122, UR4, -R95 ;  /* 0x000000047a7d7c23 */ /* 0x000fc6000801085f */
[----:B------:R-:W-:Y:S01]  /*ba70*/  MUFU.EX2 R126, R126 ;  /* 0x0000007e007e7308 */ /* 0x000fe20000000800 */
[C---:B------:R-:W-:Y:S03]  /*ba80*/  HMMA.16816.F32 R56, R4.reuse, R16, R56 ;  /* 0x000000100438723c */ /* 0x040fe60000001838 */
[----:B------:R-:W4:Y:S04]  /*ba90*/  MUFU.EX2 R121, R127 ;  /* 0x0000007f00797308 */ /* 0x000f280000000800 */
[----:B------:R-:W-:Y:S01]  /*baa0*/  MUFU.EX2 R21, R21 ;  /* 0x0000001500157308 */ /* 0x000fe20000000800 */
[C---:B--2---:R-:W-:Y:S03]  /*bab0*/  HMMA.16816.F32 R44, R4.reuse, R8, R44 ;  /* 0x00000008042c723c */ /* 0x044fe6000000182c */
[----:B------:R-:W2:Y:S04]  /*bac0*/  MUFU.EX2 R20, R20 ;  /* 0x0000001400147308 */ /* 0x000ea80000000800 */
[----:B------:R-:W-:Y:S01]  /*bad0*/  MUFU.EX2 R122, R124 ;  /* 0x0000007c007a7308 */ /* 0x000fe20000000800 */
[C---:B------:R-:W-:Y:S01]  /*bae0*/  HMMA.16816.F32 R48, R4.reuse, R10, R48 ;  /* 0x0000000a0430723c */ /* 0x040fe20000001830 */
[----:B------:R-:W5:Y:S02]  /*baf0*/  LDSM.16.MT88.4 R8, [R35+0x6800] ;  /* 0x006800002308783b */ /* 0x000f640000004200 */
[----:B------:R-:W5:Y:S04]  /*bb00*/  MUFU.EX2 R125, R125 ;  /* 0x0000007d007d7308 */ /* 0x000f680000000800 */
[----:B------:R-:W-:Y:S01]  /*bb10*/  MUFU.EX2 R95, R106 ;  /* 0x0000006a005f7308 */ /* 0x000fe20000000800 */
[----:B------:R-:W-:Y:S01]  /*bb20*/  HMMA.16816.F32 R52, R4, R18, R52 ;  /* 0x000000120434723c */ /* 0x000fe20000001834 */
[----:B-1----:R-:W-:Y:S01]  /*bb30*/  F2FP.F16.F32.PACK_AB R4, R123, R128 ;  /* 0x000000807b04723e */ /* 0x002fe200000000ff */
[----:B------:R-:W-:Y:S01]  /*bb40*/  LDSM.16.MT88.4 R16, [R91+0x6c00] ;  /* 0x006c00005b10783b */ /* 0x000fe20000004200 */
[----:B----4-:R-:W-:-:S02]  /*bb50*/  F2FP.F16.F32.PACK_AB R5, R121, R126 ;  /* 0x0000007e7905723e */ /* 0x010fc400000000ff */
[----:B------:R-:W-:Y:S02]  /*bb60*/  F2FP.F16.F32.PACK_AB R6, R22, R23 ;  /* 0x000000171606723e */ /* 0x000fe400000000ff */
[----:B--2---:R-:W-:-:S07]  /*bb70*/  F2FP.F16.F32.PACK_AB R7, R20, R21 ;  /* 0x000000151407723e */ /* 0x004fce00000000ff */
[C---:B---3--:R-:W-:Y:S08]  /*bb80*/  HMMA.16816.F32 R80, R4.reuse, R12, R80 ;  /* 0x0000000c0450723c */ /* 0x048ff00000001850 */
        /* <DEDUP_REMOVED lines=14> */
[----:B--2---:R-:W-:Y:S01]  /*bc70*/  HMMA.16816.F32 R44, R4, R8, R44 ;  /* 0x00000008042c723c */ /* 0x004fe2000000182c */
[----:B------:R-:W-:-:S07]  /*bc80*/  FFMA.FTZ R8, R100, UR4, -R94 ;  /* 0x0000000464087c23 */ /* 0x000fce000801085e */
[----:B------:R-:W-:Y:S01]  /*bc90*/  HMMA.16816.F32 R48, R4, R10, R48 ;  /* 0x0000000a0430723c */ /* 0x000fe20000001830 */
        /* <DEDUP_REMOVED lines=8> */
[----:B--2---:R-:W2:Y:S01]  /*bd20*/  LDSM.16.MT88.4 R8, [R91+0x7c00] ;  /* 0x007c00005b08783b */ /* 0x004ea20000004200 */
[----:B---3--:R-:W-:-:S02]  /*bd30*/  F2FP.F16.F32.PACK_AB R5, R99, R100 ;  /* 0x000000646305723e */ /* 0x008fc400000000ff */
[----:B------:R-:W-:Y:S02]  /*bd40*/  F2FP.F16.F32.PACK_AB R6, R102, R95 ;  /* 0x0000005f6606723e */ /* 0x000fe400000000ff */
        /* <DEDUP_REMOVED lines=104> */
.L_x_4555:
[----:B------:R-:W-:Y:S01]  /*c3d0*/  UMOV UR8, URZ ;  /* 0x000000ff00087c82 */ /* 0x000fe20008000000 */
[----:B------:R-:W-:Y:S01]  /*c3e0*/  IMAD.SHL.U32 R4, R92, 0x40, RZ ;  /* 0x000000405c047824 */ /* 0x000fe200078e00ff */
[----:B------:R-:W-:-:S05]  /*c3f0*/  IADD3 R5, P0, PT, RZ, -UR8, RZ ;  /* 0x80000008ff057c10 */ /* 0x000fca000ff1e0ff */
[----:B------:R-:W-:-:S05]  /*c400*/  IMAD.X R4, RZ, RZ, ~R4, P0 ;  /* 0x000000ffff047224 */ /* 0x000fca00000e0e04 */
[----:B------:R-:W-:-:S04]  /*c410*/  SHF.R.S64 R5, R5, 0x1f, R4 ;  /* 0x0000001f05057819 */ /* 0x000fc80000001004 */
[----:B------:R-:W-:-:S04]  /*c420*/  IADD3 R110, P0, PT, R5, R110, RZ ;  /* 0x0000006e056e7210 */ /* 0x000fc80007f1e0ff */
[----:B------:R-:W-:-:S09]  /*c430*/  LEA.HI.X.SX32 R109, R4, R109, 0x1, P0 ;  /* 0x0000006d046d7211 */ /* 0x000fd200000f0eff */
.L_x_4556:
[----:B------:R-:W-:Y:S01]  /*c440*/  LEA R8, P0, R92, R110, 0x6 ;  /* 0x0000006e5c087211 */ /* 0x000fe200078030ff */
[----:B------:R-:W-:-:S03]  /*c450*/  IMAD.MOV.U32 R111, RZ, RZ, R109 ;  /* 0x000000ffff6f7224 */ /* 0x000fc600078e006d */
[----:B------:R-:W-:Y:S02]  /*c460*/  LEA.HI.X R9, R92, R109, R93, 0x6, P0 ;  /* 0x0000006d5c097211 */ /* 0x000fe400000f345d */
[----:B------:R-:W-:Y:S01]  /*c470*/  @!PT LDS RZ, [RZ] ;  /* 0x00000000fffff984 */ /* 0x000fe20000000800 */
[----:B------:R-:W-:Y:S01]  /*c480*/  @!PT LDS RZ, [RZ] ;  /* 0x00000000fffff984 */ /* 0x000fe20000000800 */
[----:B------:R-:W-:Y:S01]  /*c490*/  @!PT LDS RZ, [RZ] ;  /* 0x00000000fffff984 */ /* 0x000fe20000000800 */
        /* <DEDUP_REMOVED lines=8> */
[----:B------:R-:W-:Y:S04]  /*c520*/  LDGSTS.E.BYPASS.LTC128B.128 [R117+0x7800], desc[UR6][R8.64+0x40] ;  /* 0x0780004008757fae */ /* 0x000fe8000b981a06 */
[----:B------:R1:W-:Y:S04]  /*c530*/  LDGSTS.E.BYPASS.LTC128B.128 [R117+0x8800], desc[UR6][R8.64+0x80] ;  /* 0x0880008008757fae */ /* 0x0003e8000b981a06 */
[----:B------:R-:W-:Y:S04]  /*c540*/  LDSM.16.M88.4 R92, [R90] ;  /* 0x000000005a5c783b */ /* 0x000fe80000000200 */
[----:B------:R-:W2:Y:S04]  /*c550*/  LDSM.16.M88.4 R20, [R89+0x3000] ;  /* 0x003000005914783b */ /* 0x000ea80000000200 */
[----:B------:R-:W3:Y:S04]  /*c560*/  LDSM.16.M88.4 R12, [R89+0x3400] ;  /* 0x00340000590c783b */ /* 0x000ee80000000200 */
[----:B------:R-:W1:Y:S04]  /*c570*/  LDSM.16.M88.4 R4, [R89+0x3800] ;  /* 0x003800005904783b */ /* 0x000e680000000200 */
[----:B------:R-:W4:Y:S04]  /*c580*/  LDSM.16.M88.4 R100, [R89+0x3c00] ;  /* 0x003c00005964783b */ /* 0x000f280000000200 */
[----:B------:R-:W-:Y:S04]  /*c590*/  LDSM.16.M88.4 R28, [R106] ;  /* 0x000000006a1c783b */ /* 0x000fe80000000200 */
[----:B------:R-:W5:Y:S04]  /*c5a0*/  LDSM.16.M88.4 R32, [R85+0x3000] ;  /* 0x003000005520783b */ /* 0x000f680000000200 */
[----:B------:R-:W5:Y:S04]  /*c5b0*/  LDSM.16.M88.4 R128, [R85+0x3400] ;  /* 0x003400005580783b */ /* 0x000f680000000200 */
[----:B------:R-:W-:Y:S04]  /*c5c0*/  LDSM.16.M88.4 R132, [R89+0x5800] ;  /* 0x005800005984783b */ /* 0x000fe80000000200 */
[----:B------:R-:W0:Y:S01]  /*c5d0*/  LDGDEPBAR ;  /* 0x00000000000079af */ /* 0x000e220000000000 */
[C---:B--2---:R-:W-:Y:S08]  /*c5e0*/  HMMA.16816.F32 R24, R92.reuse, R20, RZ ;  /* 0x000000145c18723c */ /* 0x044ff000000018ff */
[C---:B------:R-:W-:Y:S08]  /*c5f0*/  HMMA.16816.F32 R20, R92.reuse, R22, RZ ;  /* 0x000000165c14723c */ /* 0x040ff000000018ff */
[C---:B---3--:R-:W-:Y:S08]  /*c600*/  HMMA.16816.F32 R16, R92.reuse, R12, RZ ;  /* 0x0000000c5c10723c */ /* 0x048ff000000018ff */
[C---:B-1----:R-:W-:Y:S08]  /*c610*/  HMMA.16816.F32 R8, R92.reuse, R4, RZ ;  /* 0x000000045c08723c */ /* 0x042ff000000018ff */
        /* <DEDUP_REMOVED lines=48> */
[C---:B------:R-:W-:Y:S08]  /*c920*/  HMMA.16816.F32 R4, R128.reuse, R134, R4 ;  /* 0x000000868004723c */ /* 0x040ff00000001804 */
[C---:B-1----:R-:W-:Y:S08]  /*c930*/  HMMA.16816.F32 R24, R128.reuse, R32, R24 ;  /* 0x000000208018723c */ /* 0x042ff00000001818 */
[C---:B------:R-:W-:Y:S01]  /*c940*/  HMMA.16816.F32 R20, R128.reuse, R34, R20 ;  /* 0x000000228014723c */ /* 0x040fe20000001814 */
[----:B------:R-:W1:Y:S07]  /*c950*/  LDSM.16.M88.4 R32, [R106+0x2000] ;  /* 0x002000006a20783b */ /* 0x000e6e0000000200 */
[C---:B----4-:R-:W-:Y:S08]  /*c960*/  HMMA.16816.F32 R16, R128.reuse, R28, R16 ;  /* 0x0000001c8010723c */ /* 0x050ff00000001810 */
[----:B------:R-:W-:Y:S01]  /*c970*/  HMMA.16816.F32 R12, R128, R30, R12 ;  /* 0x0000001e800c723c */ /* 0x000fe2000000180c */
[----:B------:R-:W2:Y:S11]  /*c980*/  LDSM.16.M88.4 R28, [R85+0x5000] ;  /* 0x00500000551c783b */ /* 0x000eb60000000200 */
[C---:B-1----:R-:W-:Y:S01]  /*c990*/  HMMA.16816.F32 R16, R32.reuse, R100, R16 ;  /* 0x000000642010723c */ /* 0x042fe20000001810 */
[----:B------:R-:W1:Y:S07]  /*c9a0*/  S2R R100, SR_TID.X ;  /* 0x0000000000647919 */ /* 0x000e6e0000002100 */
[C---:B------:R-:W-:Y:S08]  /*c9b0*/  HMMA.16816.F32 R12, R32.reuse, R102, R12 ;  /* 0x00000066200c723c */ /* 0x040ff0000000180c */
[----:B--2---:R-:W-:Y:S03]  /*c9c0*/  HMMA.16816.F32 R24, R32, R28, R24 ;  /* 0x0000001c2018723c */ /* 0x004fe60000001818 */
[----:B------:R-:W-:Y:S01]  /*c9d0*/  FMUL.FTZ R90, R16, UR11 ;  /* 0x0000000b105a7c20 */ /* 0x000fe20008410000 */
[----:B------:R-:W-:Y:S01]  /*c9e0*/  FMUL.FTZ R16, R17, UR11 ;  /* 0x0000000b11107c20 */ /* 0x000fe20008410000 */
[----:B------:R-:W-:-:S03]  /*c9f0*/  FMUL.FTZ R17, R18, UR11 ;  /* 0x0000000b12117c20 */ /* 0x000fc60008410000 */
[----:B------:R-:W-:Y:S01]  /*ca00*/  HMMA.16816.F32 R20, R32, R30, R20 ;  /* 0x0000001e2014723c */ /* 0x000fe20000001814 */
[----:B------:R-:W-:Y:S02]  /*ca10*/  MUFU.TANH R90, R90 ;  /* 0x0000005a005a7308 */ /* 0x000fe40000002400 */
[----:B------:R-:W-:-:S06]  /*ca20*/  FMUL.FTZ R18, R12, UR11 ;  /* 0x0000000b0c127c20 */ /* 0x000fcc0008410000 */
[----:B------:R-:W-:Y:S02]  /*ca30*/  MUFU.TANH R16, R16 ;  /* 0x0000001000107308 */ /* 0x000fe40000002400 */
[----:B------:R-:W-:Y:S01]  /*ca40*/  FMUL.FTZ R28, R24, UR11 ;  /* 0x0000000b181c7c20 */ /* 0x000fe20008410000 */
[----:B------:R-:W-:Y:S01]  /*ca50*/  FMUL.FTZ R29, R25, UR11 ;  /* 0x0000000b191d7c20 */ /* 0x000fe20008410000 */
[----:B------:R-:W-:Y:S01]  /*ca60*/  FMUL.FTZ R30, R26, UR11 ;  /* 0x0000000b1a1e7c20 */ /* 0x000fe20008410000 */
[----:B------:R-:W-:Y:S02]  /*ca70*/  FMUL.FTZ R31, R27, UR11 ;  /* 0x0000000b1b1f7c20 */ /* 0x000fe40008410000 */
[----:B------:R-:W2:Y:S01]  /*ca80*/  LDSM.16.M88.4 R24, [R85+0x5800] ;  /* 0x005800005518783b */ /* 0x000ea20000000200 */
[----:B------:R-:W3:Y:S02]  /*ca90*/  MUFU.TANH R28, R28 ;  /* 0x0000001c001c7308 */ /* 0x000ee40000002400 */
[----:B------:R-:W-:Y:S01]  /*caa0*/  FMUL.FTZ R89, R20, UR11 ;  /* 0x0000000b14597c20 */ /* 0x000fe20008410000 */
[----:B------:R-:W-:Y:S01]  /*cab0*/  FMUL.FTZ R20, R23, UR11 ;  /* 0x0000000b17147c20 */ /* 0x000fe20008410000 */
[----:B------:R-:W-:Y:S01]  /*cac0*/  FMUL.FTZ R23, R19, UR11 ;  /* 0x0000000b13177c20 */ /* 0x000fe20008410000 */
[----:B------:R-:W-:Y:S01]  /*cad0*/  FMUL.FTZ R19, R14, UR11 ;  /* 0x0000000b0e137c20 */ /* 0x000fe20008410000 */
[----:B------:R-:W-:Y:S01]  /*cae0*/  FMUL.FTZ R22, R22, UR11 ;  /* 0x0000000b16167c20 */ /* 0x000fe20008410000 */
[----:B------:R-:W-:Y:S01]  /*caf0*/  FMUL.FTZ R21, R21, UR11 ;  /* 0x0000000b15157c20 */ /* 0x000fe20008410000 */
[----:B------:R-:W4:Y:S08]  /*cb00*/  MUFU.TANH R30, R30 ;  /* 0x0000001e001e7308 */ /* 0x000f300000002400 */
[----:B------:R-:W5:Y:S08]  /*cb10*/  MUFU.TANH R20, R20 ;  /* 0x0000001400147308 */ /* 0x000f700000002400 */
[----:B------:R-:W-:Y:S08]  /*cb20*/  MUFU.TANH R29, R29 ;  /* 0x0000001d001d7308 */ /* 0x000ff00000002400 */
[----:B------:R-:W5:Y:S01]  /*cb30*/  MUFU.TANH R31, R31 ;  /* 0x0000001f001f7308 */ /* 0x000f620000002400 */
[----:B--2---:R-:W-:Y:S01]  /*cb40*/  HMMA.16816.F32 R8, R32, R24, R8 ;  /* 0x000000182008723c */ /* 0x004fe20000001808 */
[----:B------:R-:W-:Y:S01]  /*cb50*/  FMUL.FTZ R24, R13, UR11 ;  /* 0x0000000b0d187c20 */ /* 0x000fe20008410000 */
[----:B------:R-:W-:-:S05]  /*cb60*/  FMUL.FTZ R25, R15, UR11 ;  /* 0x0000000b0f197c20 */ /* 0x000fca0008410000 */
[----:B------:R-:W2:Y:S01]  /*cb70*/  MUFU.TANH R89, R89 ;  /* 0x0000005900597308 */ /* 0x000ea20000002400 */
[----:B------:R-:W4:Y:S01]  /*cb80*/  LDSM.16.M88.4 R12, [R85+0x5c00] ;  /* 0x005c0000550c783b */ /* 0x000f220000000200 */
[----:B------:R-:W-:-:S04]  /*cb90*/  DEPBAR.LE SB0, 0x0 ;  /* 0x000080000000791a */ /* 0x000fc80000000000 */
[----:B------:R-:W-:Y:S02]  /*cba0*/  HMMA.16816.F32 R4, R32, R26, R4 ;  /* 0x0000001a2004723c */ /* 0x000fe40000001804 */
[----:B------:R-:W2:Y:S04]  /*cbb0*/  MUFU.TANH R22, R22 ;  /* 0x0000001600167308 */ /* 0x000ea80000002400 */
[----:B------:R-:W-:Y:S01]  /*cbc0*/  FMUL.FTZ R122, R8, UR11 ;  /* 0x0000000b087a7c20 */ /* 0x000fe20008410000 */
[----:B-1----:R-:W-:Y:S02]  /*cbd0*/  IMAD.SHL.U32 R8, R100, 0x2, RZ ;  /* 0x0000000264087824 */ /* 0x002fe400078e00ff */
[----:B------:R-:W-:Y:S01]  /*cbe0*/  FMUL.FTZ R120, R9, UR11 ;  /* 0x0000000b09787c20 */ /* 0x000fe20008410000 */
[----:B------:R-:W-:Y:S01]  /*cbf0*/  IMAD.SHL.U32 R9, R88, 0x40, RZ ;  /* 0x0000004058097824 */ /* 0x000fe200078e00ff */
[----:B------:R-:W-:Y:S01]  /*cc00*/  MUFU.TANH R21, R21 ;  /* 0x0000001500157308 */ /* 0x000fe20000002400 */
[----:B------:R-:W-:Y:S01]  /*cc10*/  FMUL.FTZ R103, R11, UR11 ;  /* 0x0000000b0b677c20 */ /* 0x000fe20008410000 */
[----:B------:R-:W-:Y:S01]  /*cc20*/  LOP3.LUT R8, R8, 0x6, RZ, 0xc0, !PT ;  /* 0x0000000608087812 */ /* 0x000fe200078ec0ff */
[----:B------:R-:W-:-:S05]  /*cc30*/  FMUL.FTZ R10, R10, UR11 ;  /* 0x0000000b0a0a7c20 */ /* 0x000fca0008410000 */
[----:B------:R-:W-:Y:S01]  /*cc40*/  FMUL.FTZ R118, R5, UR11 ;  /* 0x0000000b05767c20 */ /* 0x000fe20008410000 */
[----:B------:R-:W-:Y:S01]  /*cc50*/  LOP3.LUT R8, R9, R8, RZ, 0xfc, !PT ;  /* 0x0000000809087212 */ /* 0x000fe200078efcff */
[----:B------:R-:W-:Y:S01]  /*cc60*/  FMUL.FTZ R4, R4, UR11 ;  /* 0x0000000b04047c20 */ /* 0x000fe20008410000 */
[----:B------:R-:W-:Y:S01]  /*cc70*/  MUFU.TANH R17, R17 ;  /* 0x0000001100117308 */ /* 0x000fe20000002400 */
[----:B------:R-:W-:Y:S01]  /*cc80*/  FMUL.FTZ R119, R7, UR11 ;  /* 0x0000000b07777c20 */ /* 0x000fe20008410000 */
[----:B------:R-:W-:Y:S01]  /*cc90*/  FMUL.FTZ R6, R6, UR11 ;  /* 0x0000000b06067c20 */ /* 0x000fe20008410000 */
[C---:B------:R-:W-:Y:S02]  /*cca0*/  VIADD R9, R8.reuse, 0xffffff80 ;  /* 0xffffff8008097836 */ /* 0x040fe40000000000 */
[C---:B------:R-:W-:Y:S02]  /*ccb0*/  VIADD R5, R8.reuse, 0xffffff88 ;  /* 0xffffff8808057836 */ /* 0x040fe40000000000 */
[C---:B------:R-:W-:Y:S01]  /*ccc0*/  VIADD R11, R8.reuse, 0xffffff81 ;  /* 0xffffff81080b7836 */ /* 0x040fe20000000000 */
[C---:B------:R-:W-:Y:S01]  /*ccd0*/  ISETP.GE.AND P5, PT, R9.reuse, R0, PT ;  /* 0x000000000900720c */ /* 0x040fe20003fa6270 */
[----:B------:R-:W1:Y:S01]  /*cce0*/  MUFU.TANH R23, R23 ;  /* 0x0000001700177308 */ /* 0x000e620000002400 */
[----:B------:R-:W-:Y:S01]  /*ccf0*/  ISETP.GE.AND P4, PT, R9, R2, PT ;  /* 0x000000020900720c */ /* 0x000fe20003f86270 */
[----:B------:R-:W-:Y:S01]  /*cd00*/  VIADD R9, R8, 0xffffff89 ;  /* 0xffffff8908097836 */ /* 0x000fe20000000000 */
[----:B---3--:R-:W-:Y:S01]  /*cd10*/  FSEL R28, R28, -INF , !P5 ;  /* 0xff8000001c1c7808 */ /* 0x008fe20006800000 */
[C---:B----4-:R-:W-:Y:S01]  /*cd20*/  HMMA.16816.F32 R96, R32.reuse, R12, R96 ;  /* 0x0000000c2060723c */ /* 0x050fe20000001860 */
[-C--:B------:R-:W-:Y:S01]  /*cd30*/  ISETP.GE.AND P0, PT, R5, R0.reuse, PT ;  /* 0x000000000500720c */ /* 0x080fe20003f06270 */
[C---:B------:R-:W-:Y:S01]  /*cd40*/  VIADD R7, R8.reuse, 0xffffff91 ;  /* 0xffffff9108077836 */ /* 0x040fe20000000000 */
[C---:B------:R-:W-:Y:S01]  /*cd50*/  ISETP.GE.AND P3, PT, R9.reuse, R0, PT ;  /* 0x000000000900720c */ /* 0x040fe20003f66270 */
[----:B------:R-:W3:Y:S01]  /*cd60*/  MUFU.TANH R18, R18 ;  /* 0x0000001200127308 */ /* 0x000ee20000002400 */
[-C--:B------:R-:W-:Y:S01]  /*cd70*/  ISETP.GE.AND P5, PT, R9, R2.reuse, PT ;  /* 0x000000020900720c */ /* 0x080fe20003fa6270 */
[----:B------:R-:W-:Y:S01]  /*cd80*/  VIADD R9, R8, 0xffffff90 ;  /* 0xffffff9008097836 */ /* 0x000fe20000000000 */
[----:B------:R-:W-:Y:S01]  /*cd90*/  ISETP.GE.AND P6, PT, R5, R2, PT ;  /* 0x000000020500720c */ /* 0x000fe20003fc6270 */
[----:B------:R-:W-:Y:S01]  /*cda0*/  HMMA.16816.F32 R92, R32, R14, R92 ;  /* 0x0000000e205c723c */ /* 0x000fe2000000185c */
[----:B------:R-:W-:Y:S01]  /*cdb0*/  FSEL R5, R30, -INF , !P4 ;  /* 0xff8000001e057808 */ /* 0x000fe20006000000 */
[----:B------:R-:W-:Y:S01]  /*cdc0*/  VIADD R15, R8, 0xffffff99 ;  /* 0xffffff99080f7836 */ /* 0x000fe20000000000 */
[-C--:B------:R-:W-:Y:S01]  /*cdd0*/  ISETP.GE.AND P4, PT, R9, R0.reuse, PT ;  /* 0x000000000900720c */ /* 0x080fe20003f86270 */
[----:B------:R-:W-:Y:S01]  /*cde0*/  MUFU.TANH R24, R24 ;  /* 0x0000001800187308 */ /* 0x000fe20000002400 */
[----:B------:R-:W-:-:S02]  /*cdf0*/  ISETP.GE.AND P2, PT, R11, R0, PT ;  /* 0x000000000b00720c */ /* 0x000fc40003f46270 */
[----:B-----5:R-:W-:Y:S02]  /*ce00*/  FSEL R13, R20, -INF , !P5 ;  /* 0xff800000140d7808 */ /* 0x020fe40006800000 */
[----:B------:R-:W-:Y:S02]  /*ce10*/  FSEL R20, R90, -INF , !P4 ;  /* 0xff8000005a147808 */ /* 0x000fe40006000000 */
[----:B------:R-:W-:Y:S01]  /*ce20*/  FMUL.FTZ R90, R98, UR11 ;  /* 0x0000000b625a7c20 */ /* 0x000fe20008410000 */
[----:B------:R-:W4:Y:S01]  /*ce30*/  MUFU.TANH R19, R19 ;  /* 0x0000001300137308 */ /* 0x000f220000002400 */
[----:B------:R-:W-:Y:S01]  /*ce40*/  ISETP.GE.AND P1, PT, R11, R2, PT ;  /* 0x000000020b00720c */ /* 0x000fe20003f26270 */
[----:B------:R-:W-:Y:S01]  /*ce50*/  VIADD R11, R8, 0xffffffa0 ;  /* 0xffffffa0080b7836 */ /* 0x000fe20000000000 */
[-C--:B------:R-:W-:Y:S01]  /*ce60*/  ISETP.GE.AND P5, PT, R15, R0.reuse, PT ;  /* 0x000000000f00720c */ /* 0x080fe20003fa6270 */
[----:B------:R-:W-:Y:S01]  /*ce70*/  FMUL.FTZ R96, R96, UR11 ;  /* 0x0000000b60607c20 */ /* 0x000fe20008410000 */
[----:B------:R-:W-:Y:S01]  /*ce80*/  FSEL R31, R31, -INF , !P1 ;  /* 0xff8000001f1f7808 */ /* 0x000fe20004800000 */
[----:B------:R-:W-:Y:S01]  /*ce90*/  FMUL.FTZ R85, R99, UR11 ;  /* 0x0000000b63557c20 */ /* 0x000fe20008410000 */
[----:B------:R-:W-:Y:S01]  /*cea0*/  ISETP.GE.AND P1, PT, R7, R0, PT ;  /* 0x000000000700720c */ /* 0x000fe20003f26270 */
[----:B------:R-:W5:Y:S01]  /*ceb0*/  MUFU.TANH R120, R120 ;  /* 0x0000007800787308 */ /* 0x000f620000002400 */
[----:B------:R-:W-:Y:S01]  /*cec0*/  ISETP.GE.AND P4, PT, R15, R2, PT ;  /* 0x000000020f00720c */ /* 0x000fe20003f86270 */
[----:B------:R-:W-:-:S02]  /*ced0*/  VIADD R15, R8, 0xffffffa1 ;  /* 0xffffffa1080f7836 */ /* 0x000fc40000000000 */
[----:B------:R-:W-:Y:S01]  /*cee0*/  FMUL.FTZ R92, R92, UR11 ;  /* 0x0000000b5c5c7c20 */ /* 0x000fe20008410000 */
[----:B------:R-:W-:Y:S01]  /*cef0*/  FMUL.FTZ R35, R94, UR11 ;  /* 0x0000000b5e237c20 */ /* 0x000fe20008410000 */
[----:B------:R-:W-:Y:S02]  /*cf00*/  FMUL.FTZ R34, R95, UR11 ;  /* 0x0000000b5f227c20 */ /* 0x000fe40008410000 */
[----:B------:R2:W-:Y:S08]  /*cf10*/  MUFU.TANH R106, R4 ;  /* 0x00000004006a7308 */ /* 0x0005f00000002400 */
[----:B------:R-:W5:Y:S08]  /*cf20*/  MUFU.TANH R25, R25 ;  /* 0x0000001900197308 */ /* 0x000f700000002400 */
[----:B------:R-:W5:Y:S01]  /*cf30*/  MUFU.TANH R122, R122 ;  /* 0x0000007a007a7308 */ /* 0x000f620000002400 */
[----:B--2---:R-:W-:-:S02]  /*cf40*/  FSEL R4, R29, -INF , !P2 ;  /* 0xff8000001d047808 */ /* 0x004fc40005000000 */
[----:B------:R-:W-:Y:S01]  /*cf50*/  ISETP.GE.AND P2, PT, R9, R2, PT ;  /* 0x000000020900720c */ /* 0x000fe20003f46270 */
[----:B------:R-:W-:-:S04]  /*cf60*/  VIADD R9, R8, 0xffffff98 ;  /* 0xffffff9808097836 */ /* 0x000fc80000000000 */
[----:B------:R2:W-:Y:S08]  /*cf70*/  MUFU.TANH R101, R10 ;  /* 0x0000000a00657308 */ /* 0x0005f00000002400 */
[----:B------:R-:W5:Y:S08]  /*cf80*/  MUFU.TANH R90, R90 ;  /* 0x0000005a005a7308 */ /* 0x000f700000002400 */
[----:B------:R4:W-:Y:S01]  /*cf90*/  MUFU.TANH R111, R6 ;  /* 0x00000006006f7308 */ /* 0x0009e20000002400 */
[----:B--2---:R-:W-:Y:S01]  /*cfa0*/  FSEL R10, R89, -INF , !P0 ;  /* 0xff800000590a7808 */ /* 0x004fe20004000000 */
[----:B------:R-:W-:Y:S01]  /*cfb0*/  FMUL.FTZ R89, R93, UR11 ;  /* 0x0000000b5d597c20 */ /* 0x000fe20008410000 */
[----:B------:R-:W-:-:S02]  /*cfc0*/  ISETP.GE.AND P0, PT, R7, R2, PT ;  /* 0x000000020700720c */ /* 0x000fc40003f06270 */
[----:B------:R-:W-:Y:S02]  /*cfd0*/  FSEL R7, R22, -INF , !P6 ;  /* 0xff80000016077808 */ /* 0x000fe40007000000 */
[----:B------:R-:W-:Y:S01]  /*cfe0*/  ISETP.GE.AND P6, PT, R9, R0, PT ;  /* 0x000000000900720c */ /* 0x000fe20003fc6270 */
[----:B------:R-:W2:Y:S01]  /*cff0*/  MUFU.TANH R103, R103 ;  /* 0x0000006700677308 */ /* 0x000ea20000002400 */
[----:B------:R-:W-:Y:S02]  /*d000*/  FSEL R22, R16, -INF , !P1 ;  /* 0xff80000010167808 */ /* 0x000fe40004800000 */
[----:B------:R-:W-:Y:S02]  /*d010*/  ISETP.GE.AND P1, PT, R11, R2, PT ;  /* 0x000000020b00720c */ /* 0x000fe40003f26270 */
[----:B-1----:R-:W-:Y:S02]  /*d020*/  FSEL R23, R23, -INF , !P0 ;  /* 0xff80000017177808 */ /* 0x002fe40004000000 */
[----:B---3--:R-:W-:Y:S01]  /*d030*/  FSEL R18, R18, -INF , !P6 ;  /* 0xff80000012127808 */ /* 0x008fe20007000000 */
[----:B------:R-:W1:Y:S01]  /*d040*/  MUFU.TANH R118, R118 ;  /* 0x0000007600767308 */ /* 0x000e620000002400 */
[----:B----4-:R-:W-:-:S02]  /*d050*/  FSEL R6, R21, -INF , !P3 ;  /* 0xff80000015067808 */ /* 0x010fc40005800000 */
[----:B------:R-:W-:Y:S02]  /*d060*/  FSEL R21, R17, -INF , !P2 ;  /* 0xff80000011157808 */ /* 0x000fe40005000000 */
[----:B------:R-:W-:Y:S01]  /*d070*/  ISETP.GE.AND P2, PT, R11, R0, PT ;  /* 0x000000000b00720c */ /* 0x000fe20003f46270 */
[C---:B------:R-:W-:Y:S01]  /*d080*/  VIADD R11, R8.reuse, 0xffffffa8 ;  /* 0xffffffa8080b7836 */ /* 0x040fe20000000000 */
[----:B------:R-:W-:Y:S01]  /*d090*/  ISETP.GE.AND P3, PT, R9, R2, PT ;  /* 0x000000020900720c */ /* 0x000fe20003f66270 */
[----:B------:R-:W-:Y:S01]  /*d0a0*/  FMUL.FTZ R9, R97, UR11 ;  /* 0x0000000b61097c20 */ /* 0x000fe20008410000 */
[C---:B------:R-:W-:Y:S01]  /*d0b0*/  ISETP.GE.AND P0, PT, R15.reuse, R0, PT ;  /* 0x000000000f00720c */ /* 0x040fe20003f06270 */
[----:B------:R-:W3:Y:S01]  /*d0c0*/  MUFU.TANH R119, R119 ;  /* 0x0000007700777308 */ /* 0x000ee20000002400 */
[----:B------:R-:W-:Y:S01]  /*d0d0*/  ISETP.GE.AND P6, PT, R15, R2, PT ;  /* 0x000000020f00720c */ /* 0x000fe20003fc6270 */
[----:B------:R-:W-:Y:S01]  /*d0e0*/  VIADD R15, R8, 0xffffffb0 ;  /* 0xffffffb0080f7836 */ /* 0x000fe20000000000 */
[----:B------:R-:W-:-:S02]  /*d0f0*/  FSEL R19, R19, -INF , !P3 ;  /* 0xff80000013137808 */ /* 0x000fc40005800000 */
[----:B------:R-:W-:Y:S02]  /*d100*/  FSEL R16, R24, -INF , !P5 ;  /* 0xff80000018107808 */ /* 0x000fe40006800000 */
[C---:B------:R-:W-:Y:S01]  /*d110*/  ISETP.GE.AND P3, PT, R11.reuse, R0, PT ;  /* 0x000000000b00720c */ /* 0x040fe20003f66270 */
[----:B------:R-:W4:Y:S01]  /*d120*/  MUFU.TANH R96, R96 ;  /* 0x0000006000607308 */ /* 0x000f220000002400 */
[-C--:B------:R-:W-:Y:S01]  /*d130*/  ISETP.GE.AND P5, PT, R11, R2.reuse, PT ;  /* 0x000000020b00720c */ /* 0x080fe20003fa6270 */
[----:B------:R-:W-:Y:S01]  /*d140*/  VIADD R11, R8, 0xffffffa9 ;  /* 0xffffffa9080b7836 */ /* 0x000fe20000000000 */
[----:B-----5:R-:W-:Y:S02]  /*d150*/  FSEL R120, R120, -INF , !P0 ;  /* 0xff80000078787808 */ /* 0x020fe40004000000 */
[----:B------:R-:W-:Y:S02]  /*d160*/  ISETP.GE.AND P0, PT, R15, R2, PT ;  /* 0x000000020f00720c */ /* 0x000fe40003f06270 */
[----:B------:R-:W-:Y:S01]  /*d170*/  FSEL R17, R25, -INF , !P4 ;  /* 0xff80000019117808 */ /* 0x000fe20006000000 */
[----:B------:R-:W5:Y:S01]  /*d180*/  MUFU.TANH R9, R9 ;  /* 0x0000000900097308 */ /* 0x000f620000002400 */
[----:B------:R-:W-:-:S02]  /*d190*/  FSEL R122, R122, -INF , !P2 ;  /* 0xff8000007a7a7808 */ /* 0x000fc40005000000 */
[C---:B------:R-:W-:Y:S02]  /*d1a0*/  ISETP.GE.AND P4, PT, R11.reuse, R0, PT ;  /* 0x000000000b00720c */ /* 0x040fe40003f86270 */
[----:B------:R-:W-:Y:S01]  /*d1b0*/  ISETP.GE.AND P2, PT, R11, R2, PT ;  /* 0x000000020b00720c */ /* 0x000fe20003f46270 */
[----:B------:R-:W-:Y:S01]  /*d1c0*/  VIADD R11, R8, 0xffffffb1 ;  /* 0xffffffb1080b7836 */ /* 0x000fe20000000000 */
[----:B------:R-:W-:Y:S01]  /*d1d0*/  FSEL R90, R90, -INF , !P0 ;  /* 0xff8000005a5a7808 */ /* 0x000fe20004000000 */
[----:B------:R-:W5:Y:S01]  /*d1e0*/  MUFU.TANH R85, R85 ;  /* 0x0000005500557308 */ /* 0x000f620000002400 */
[----:B------:R-:W-:Y:S02]  /*d1f0*/  ISETP.GE.AND P0, PT, R88, 0x3, PT ;  /* 0x000000035800780c */ /* 0x000fe40003f06270 */
[----:B------:R-:W-:Y:S02]  /*d200*/  FSEL R101, R101, -INF , !P1 ;  /* 0xff80000065657808 */ /* 0x000fe40004800000 */
[----:B--2---:R-:W-:-:S02]  /*d210*/  FSEL R103, R103, -INF , !P6 ;  /* 0xff80000067677808 */ /* 0x004fc40007000000 */
[----:B------:R-:W-:Y:S01]  /*d220*/  FSEL R106, R106, -INF , !P3 ;  /* 0xff8000006a6a7808 */ /* 0x000fe20005800000 */
[----:B------:R-:W2:Y:S01]  /*d230*/  MUFU.TANH R92, R92 ;  /* 0x0000005c005c7308 */ /* 0x000ea20000002400 */
[-C--:B------:R-:W-:Y:S01]  /*d240*/  ISETP.GE.AND P1, PT, R15, R0.reuse, PT ;  /* 0x000000000f00720c */ /* 0x080fe20003f26270 */
[C---:B------:R-:W-:Y:S01]  /*d250*/  VIADD R15, R8.reuse, 0xffffffb8 ;  /* 0xffffffb8080f7836 */ /* 0x040fe20000000000 */
[C---:B------:R-:W-:Y:S02]  /*d260*/  ISETP.GE.AND P6, PT, R11.reuse, R0, PT ;  /* 0x000000000b00720c */ /* 0x040fe40003fc6270 */
[----:B------:R-:W-:Y:S01]  /*d270*/  ISETP.GE.AND P3, PT, R11, R2, PT ;  /* 0x000000020b00720c */ /* 0x000fe20003f66270 */
[----:B------:R-:W-:Y:S01]  /*d280*/  VIADD R11, R8, 0xffffffb9 ;  /* 0xffffffb9080b7836 */ /* 0x000fe20000000000 */
[----:B------:R-:W-:Y:S01]  /*d290*/  FSEL R111, R111, -INF , !P5 ;  /* 0xff8000006f6f7808 */ /* 0x000fe20006800000 */
[----:B------:R-:W2:Y:S01]  /*d2a0*/  MUFU.TANH R89, R89 ;  /* 0x0000005900597308 */ /* 0x000ea20000002400 */
[----:B-1----:R-:W-:-:S02]  /*d2b0*/  FSEL R118, R118, -INF , !P4 ;  /* 0xff80000076767808 */ /* 0x002fc40006000000 */
[----:B---3--:R-:W-:Y:S02]  /*d2c0*/  FSEL R119, R119, -INF , !P2 ;  /* 0xff80000077777808 */ /* 0x008fe40005000000 */
[----:B----4-:R-:W-:Y:S02]  /*d2d0*/  FSEL R96, R96, -INF , !P1 ;  /* 0xff80000060607808 */ /* 0x010fe40004800000 */
[-C--:B------:R-:W-:Y:S01]  /*d2e0*/  ISETP.GE.AND P5, PT, R15, R0.reuse, PT ;  /* 0x000000000f00720c */ /* 0x080fe20003fa6270 */
[----:B------:R-:W1:Y:S01]  /*d2f0*/  MUFU.TANH R35, R35 ;  /* 0x0000002300237308 */ /* 0x000e620000002400 */
[----:B------:R-:W-:Y:S01]  /*d300*/  BAR.SYNC.DEFER_BLOCKING 0x0 ;  /* 0x0000000000007b1d */ /* 0x000fe20000010000 */
[----:B------:R-:W-:Y:S02]  /*d310*/  ISETP.GE.AND P4, PT, R11, R0, PT ;  /* 0x000000000b00720c */ /* 0x000fe40003f86270 */
[-C--:B------:R-:W-:Y:S02]  /*d320*/  ISETP.GE.AND P2, PT, R15, R2.reuse, PT ;  /* 0x000000020f00720c */ /* 0x080fe40003f46270 */
[----:B------:R-:W-:-:S02]  /*d330*/  ISETP.GE.AND P1, PT, R11, R2, PT ;  /* 0x000000020b00720c */ /* 0x000fc40003f26270 */
[----:B------:R-:W3:Y:S01]  /*d340*/  MUFU.TANH R34, R34 ;  /* 0x0000002200227308 */ /* 0x000ee20000002400 */
[----:B-----5:R-:W-:Y:S02]  /*d350*/  FSEL R94, R9, -INF , !P6 ;  /* 0xff800000095e7808 */ /* 0x020fe40007000000 */
[----:B------:R-:W-:Y:S02]  /*d360*/  FSEL R85, R85, -INF , !P3 ;  /* 0xff80000055557808 */ /* 0x000fe40005800000 */
[----:B--2---:R-:W-:Y:S02]  /*d370*/  FSEL R92, R92, -INF , !P5 ;  /* 0xff8000005c5c7808 */ /* 0x004fe40006800000 */
[----:B------:R-:W-:Y:S02]  /*d380*/  FSEL R89, R89, -INF , !P4 ;  /* 0xff80000059597808 */ /* 0x000fe40006000000 */
[----:B-1----:R-:W-:Y:S02]  /*d390*/  FSEL R35, R35, -INF , !P2 ;  /* 0xff80000023237808 */ /* 0x002fe40005000000 */
[----:B---3--:R-:W-:Y:S01]  /*d3a0*/  FSEL R34, R34, -INF , !P1 ;  /* 0xff80000022227808 */ /* 0x008fe20004800000 */
        /* <DEDUP_REMOVED lines=20> */
[----:B------:R-:W-:-:S03]  /*d4f0*/  IMAD.HI.U32 R2, R25, R2, R24 ;  /* 0x0000000219027227 */ /* 0x000fc600078e0018 */
[----:B------:R-:W-:-:S03]  /*d500*/  ISETP.GE.AND P0, PT, R12, RZ, PT ;  /* 0x000000ff0c00720c */ /* 0x000fc60003f06270 */
        /* <DEDUP_REMOVED lines=13> */
[----:B------:R-:W-:Y:S02]  /*d5e0*/  ISETP.GE.U32.AND P1, PT, R9, R8, PT ;  /* 0x000000080900720c */ /* 0x000fe40003f26070 */
[----:B------:R-:W-:-:S09]  /*d5f0*/  LOP3.LUT R9, RZ, R11, RZ, 0x33, !PT ;  /* 0x0000000bff097212 */ /* 0x000fd200078e33ff */
[----:B------:R-:W-:Y:S02]  /*d600*/  @P5 IADD3 R24, PT, PT, R24, 0x1, RZ ;  /* 0x0000000118185810 */ /* 0x000fe40007ffe0ff */
[----:B------:R-:W-:Y:S01]  /*d610*/  @P1 VIADD R2, R2, 0x1 ;  /* 0x0000000102021836 */ /* 0x000fe20000000000 */
[----:B------:R-:W-:Y:S02]  /*d620*/  ISETP.NE.AND P1, PT, R11, RZ, PT ;  /* 0x000000ff0b00720c */ /* 0x000fe40003f25270 */
[----:B------:R-:W-:Y:S02]  /*d630*/  @!P3 IMAD.MOV R24, RZ, RZ, -R24 ;  /* 0x000000ffff18b224 */ /* 0x000fe400078e0a18 */
[----:B------:R-:W-:-:S03]  /*d640*/  MOV R0, R2 ;  /* 0x0000000200007202 */ /* 0x000fc60000000f00 */
[----:B------:R-:W-:Y:S02]  /*d650*/  SEL R2, R9, R24, !P1 ;  /* 0x0000001809027207 */ /* 0x000fe40004800000 */
[----:B------:R-:W-:-:S03]  /*d660*/  @!P0 IADD3 R0, PT, PT, -R0, RZ, RZ ;  /* 0x000000ff00008210 */ /* 0x000fc60007ffe1ff */
[----:B------:R-:W-:Y:S01]  /*d670*/  IMAD.WIDE R26, R2, 0x4, R114 ;  /* 0x00000004021a7825 */ /* 0x000fe200078e0272 */
[----:B------:R-:W-:-:S04]  /*d680*/  SEL R9, R9, R0, !P1 ;  /* 0x0000000009097207 */ /* 0x000fc80004800000 */
[----:B------:R-:W3:Y:S01]  /*d690*/  LDG.E R15, desc[UR6][R26.64] ;  /* 0x000000061a0f7981 */ /* 0x000ee2000c1e1900 */
        /* <DEDUP_REMOVED lines=18> */
.L_x_4558:
[----:B------:R-:W-:Y:S01]  /*d7c0*/  UMOV UR8, URZ ;  /* 0x000000ff00087c82 */ /* 0x000fe20008000000 */
[----:B------:R-:W-:Y:S01]  /*d7d0*/  IMAD.SHL.U32 R0, R86, 0x40, RZ ;  /* 0x0000004056007824 */ /* 0x000fe200078e00ff */
[----:B------:R-:W-:-:S05]  /*d7e0*/  IADD3 R2, P0, PT, RZ, -UR8, RZ ;  /* 0x80000008ff027c10 */ /* 0x000fca000ff1e0ff */
[----:B------:R-:W-:-:S05]  /*d7f0*/  IMAD.X R0, RZ, RZ, ~R0, P0 ;  /* 0x000000ffff007224 */ /* 0x000fca00000e0e00 */
[----:B------:R-:W-:-:S04]  /*d800*/  SHF.R.S64 R9, R2, 0x1f, R0 ;  /* 0x0000001f02097819 */ /* 0x000fc80000001000 */
[----:B------:R-:W-:-:S04]  /*d810*/  IADD3 R108, P0, PT, R9, R108, RZ ;  /* 0x0000006c096c7210 */ /* 0x000fc80007f1e0ff */
[----:B------:R-:W-:-:S09]  /*d820*/  LEA.HI.X.SX32 R107, R0, R107, 0x1, P0 ;  /* 0x0000006b006b7211 */ /* 0x000fd200000f0eff */
.L_x_4559:
        /* <DEDUP_REMOVED lines=14> */
.L_x_4557:
[----:B-1----:R-:W-:Y:S01]  /*d910*/  FMNMX3.FTZ R9, R84, R28, R4, !PT ;  /* 0x0000001c54097276 */ /* 0x002fe20007810004 */
[----:B------:R-:W1:Y:S01]  /*d920*/  S2R R12, SR_TID.X ;  /* 0x00000000000c7919 */ /* 0x000e620000002100 */
        /* <DEDUP_REMOVED lines=23> */
[----:B--2---:R-:W-:Y:S02]  /*daa0*/  FMNMX.FTZ R26, R11, R26, !PT ;  /* 0x0000001a0b1a7209 */ /* 0x004fe40007810000 */
[----:B---3--:R-:W-:-:S03]  /*dab0*/  FMNMX.FTZ R24, R9, R24, !PT ;  /* 0x0000001809187209 */ /* 0x008fc60007810000 */
[C---:B------:R-:W-:Y:S01]  /*dac0*/  FMUL.FTZ R87, R26.reuse, UR4 ;  /* 0x000000041a577c20 */ /* 0x040fe20008410000 */
[----:B------:R-:W-:Y:S02]  /*dad0*/  FSETP.NEU.FTZ.AND P1, PT, R26, -INF , PT ;  /* 0xff8000001a00780b */ /* 0x000fe40003f3d000 */
[C---:B------:R-:W-:Y:S01]  /*dae0*/  FSETP.NEU.FTZ.AND P0, PT, R24.reuse, -INF , PT ;  /* 0xff8000001800780b */ /* 0x040fe20003f1d000 */
[----:B------:R-:W-:Y:S01]  /*daf0*/  FMUL.FTZ R86, R24, UR4 ;  /* 0x0000000418567c20 */ /* 0x000fe20008410000 */
[----:B------:R-:W-:-:S04]  /*db00*/  FSEL R87, R87, RZ, P1 ;  /* 0x000000ff57577208 */ /* 0x000fc80000800000 */
[----:B------:R-:W-:Y:S01]  /*db10*/  FSEL R86, R86, RZ, P0 ;  /* 0x000000ff56567208 */ /* 0x000fe20000000000 */
[--C-:B------:R-:W-:Y:S01]  /*db20*/  FFMA.FTZ R25, R10, UR4, -R87.reuse ;  /* 0x000000040a197c23 */ /* 0x100fe20008010857 */
[--C-:B------:R-:W-:Y:S01]  /*db30*/  FFMA.FTZ R2, R4, UR4, -R87.reuse ;  /* 0x0000000404027c23 */ /* 0x100fe20008010857 */
[----:B------:R-:W2:Y:S01]  /*db40*/  LDSM.16.MT88.4 R8, [R91+0x6000] ;  /* 0x006000005b08783b */ /* 0x000ea20000004200 */
[----:B------:R-:W-:Y:S01]  /*db50*/  FSEL R4, R24, RZ, P0 ;  /* 0x000000ff18047208 */ /* 0x000fe20000000000 */
[--C-:B------:R-:W-:Y:S01]  /*db60*/  FFMA.FTZ R30, R5, UR4, -R86.reuse ;  /* 0x00000004051e7c23 */ /* 0x100fe20008010856 */
[----:B------:R-:W-:Y:S01]  /*db70*/  FSEL R5, R26, RZ, P1 ;  /* 0x000000ff1a057208 */ /* 0x000fe20000800000 */
[--C-:B------:R-:W-:Y:S01]  /*db80*/  FFMA.FTZ R32, R28, UR4, -R87.reuse ;  /* 0x000000041c207c23 */ /* 0x100fe20008010857 */
[----:B------:R-:W-:Y:S01]  /*db90*/  FFMA.FTZ R27, R31, UR4, -R86 ;  /* 0x000000041f1b7c23 */ /* 0x000fe20008010856 */
[----:B------:R-:W-:Y:S01]  /*dba0*/  FADD.FTZ R4, R3, -R4 ;  /* 0x8000000403047221 */ /* 0x000fe20000010000 */
[----:B------:R-:W-:Y:S01]  /*dbb0*/  FFMA.FTZ R0, R6, UR4, -R87 ;  /* 0x0000000406007c23 */ /* 0x000fe20008010857 */
[----:B------:R-:W-:Y:S01]  /*dbc0*/  FADD.FTZ R5, R84, -R5 ;  /* 0x8000000554057221 */ /* 0x000fe20000010000 */
[--C-:B------:R-:W-:Y:S01]  /*dbd0*/  FFMA.FTZ R28, R7, UR4, -R86.reuse ;  /* 0x00000004071c7c23 */ /* 0x100fe20008010856 */
[----:B------:R-:W-:Y:S01]  /*dbe0*/  FMUL.FTZ R29, R4, UR4 ;  /* 0x00000004041d7c20 */ /* 0x000fe20008410000 */
[--C-:B------:R-:W-:Y:S01]  /*dbf0*/  FFMA.FTZ R3, R13, UR4, -R86.reuse ;  /* 0x000000040d037c23 */ /* 0x100fe20008010856 */
[----:B------:R-:W-:Y:S01]  /*dc00*/  FMUL.FTZ R31, R5, UR4 ;  /* 0x00000004051f7c20 */ /* 0x000fe20008410000 */
        /* <DEDUP_REMOVED lines=15> */
[----:B------:R-:W-:Y:S01]  /*dd00*/  LDSM.16.MT88.4 R20, [R91+0x7400] ;  /* 0x007400005b14783b */ /* 0x000fe20000004200 */
        /* <DEDUP_REMOVED lines=8> */
[----:B------:R-:W-:Y:S01]  /*dd90*/  FFMA.FTZ R111, R111, UR4, -R86 ;  /* 0x000000046f6f7c23 */ /* 0x000fe20008010856 */
[----:B------:R-:W-:Y:S01]  /*dda0*/  MUFU.EX2 R28, R28 ;  /* 0x0000001c001c7308 */ /* 0x000fe20000000800 */
[----:B------:R-:W-:Y:S01]  /*ddb0*/  FFMA.FTZ R96, R96, UR4, -R87 ;  /* 0x0000000460607c23 */ /* 0x000fe20008010857 */
[----:B---3--:R-:W-:-:S02]  /*ddc0*/  F2FP.F16.F32.PACK_AB R6, R0, R25 ;  /* 0x000000190006723e */ /* 0x008fc400000000ff */
[----:B------:R-:W3:Y:S04]  /*ddd0*/  MUFU.EX2 R31, R31 ;  /* 0x0000001f001f7308 */ /* 0x000ee80000000800 */
        /* <DEDUP_REMOVED lines=78> */
[----:B------:R-:W-:Y:S01]  /*e2c0*/  MUFU.EX2 R122, R122 ;  /* 0x0000007a007a7308 */ /* 0x000fe20000000800 */
[C---:B--2---:R-:W-:Y:S03]  /*e2d0*/  HMMA.16816.F32 R56, R4.reuse, R12, R56 ;  /* 0x0000000c0438723c */ /* 0x044fe60000001838 */
[----:B------:R-:W-:Y:S04]  /*e2e0*/  MUFU.EX2 R103, R103 ;  /* 0x0000006700677308 */ /* 0x000fe80000000800 */
[----:B------:R-:W-:Y:S01]  /*e2f0*/  MUFU.EX2 R111, R111 ;  /* 0x0000006f006f7308 */ /* 0x000fe20000000800 */
[C---:B------:R-:W-:Y:S01]  /*e300*/  HMMA.16816.F32 R52, R4.reuse, R14, R52 ;  /* 0x0000000e0434723c */ /* 0x040fe20000001834 */
[----:B------:R-:W2:Y:S07]  /*e310*/  LDSM.16.MT88.4 R12, [R33+0x2000] ;  /* 0x00200000210c783b */ /* 0x000eae0000004200 */
        /* <DEDUP_REMOVED lines=31> */
[--C-:B------:R-:W-:Y:S01]  /*e510*/  FFMA.FTZ R119, R85, UR4, -R86.reuse ;  /* 0x0000000455777c23 */ /* 0x100fe20008010856 */
[----:B------:R-:W-:-:S04]  /*e520*/  FFMA.FTZ R85, R34, UR4, -R86 ;  /* 0x0000000422557c23 */ /* 0x000fc80008010856 */
[C---:B------:R-:W-:Y:S01]  /*e530*/  HMMA.16816.F32 R56, R4.reuse, R12, R56 ;  /* 0x0000000c0438723c */ /* 0x040fe20000001838 */
[--C-:B------:R-:W-:Y:S01]  /*e540*/  FFMA.FTZ R13, R106, UR4, -R87.reuse ;  /* 0x000000046a0d7c23 */ /* 0x100fe20008010857 */
[----:B------:R-:W-:Y:S01]  /*e550*/  FFMA.FTZ R12, R118, UR4, -R87 ;  /* 0x00000004760c7c23 */ /* 0x000fe20008010857 */
[----:B------:R-:W2:Y:S04]  /*e560*/  MUFU.EX2 R106, R14 ;  /* 0x0000000e006a7308 */ /* 0x000ea80000000800 */
[----:B------:R-:W-:Y:S01]  /*e570*/  MUFU.EX2 R118, R13 ;  /* 0x0000000d00767308 */ /* 0x000fe20000000800 */
[C---:B-1----:R-:W-:Y:S03]  /*e580*/  HMMA.16816.F32 R44, R4.reuse, R20, R44 ;  /* 0x00000014042c723c */ /* 0x042fe6000000182c */
[----:B------:R1:W5:Y:S04]  /*e590*/  MUFU.EX2 R101, R12 ;  /* 0x0000000c00657308 */ /* 0x0003680000000800 */
[----:B------:R-:W4:Y:S01]  /*e5a0*/  MUFU.EX2 R120, R120 ;  /* 0x0000007800787308 */ /* 0x000f220000000800 */
[C---:B---3--:R-:W-:Y:S03]  /*e5b0*/  HMMA.16816.F32 R36, R4.reuse, R8, R36 ;  /* 0x000000080424723c */ /* 0x048fe60000001824 */
[----:B------:R-:W-:Y:S05]  /*e5c0*/  MUFU.EX2 R85, R85 ;  /* 0x0000005500557308 */ /* 0x000fea0000000800 */
[C---:B------:R-:W-:Y:S01]  /*e5d0*/  HMMA.16816.F32 R40, R4.reuse, R10, R40 ;  /* 0x0000000a0428723c */ /* 0x040fe20000001828 */
[----:B------:R-:W3:Y:S04]  /*e5e0*/  LDSM.16.MT88.4 R8, [R91+0x6800] ;  /* 0x006800005b08783b */ /* 0x000ee80000004200 */
[----:B-1----:R-:W1:Y:S03]  /*e5f0*/  LDSM.16.MT88.4 R12, [R33+0x1800] ;  /* 0x00180000210c783b */ /* 0x002e660000004200 */
[----:B------:R-:W-:Y:S01]  /*e600*/  HMMA.16816.F32 R48, R4, R22, R48 ;  /* 0x000000160430723c */ /* 0x000fe20000001830 */
[----:B--2---:R-:W-:Y:S01]  /*e610*/  F2FP.F16.F32.PACK_AB R4, R106, R121 ;  /* 0x000000796a04723e */ /* 0x004fe200000000ff */
[----:B------:R-:W-:Y:S01]  /*e620*/  LDSM.16.MT88.4 R20, [R91+0x7800] ;  /* 0x007800005b14783b */ /* 0x000fe20000004200 */
[----:B------:R-:W-:Y:S01]  /*e630*/  F2FP.F16.F32.PACK_AB R5, R103, R122 ;  /* 0x0000007a6705723e */ /* 0x000fe200000000ff */
[----:B------:R-:W-:Y:S01]  /*e640*/  FADD.FTZ R121, R121, R84 ;  /* 0x0000005479797221 */ /* 0x000fe20000010000 */
[----:B-----5:R-:W-:Y:S01]  /*e650*/  F2FP.F16.F32.PACK_AB R6, R101, R118 ;  /* 0x000000766506723e */ /* 0x020fe200000000ff */
[----:B------:R-:W-:Y:S01]  /*e660*/  FADD.FTZ R122, R122, R97 ;  /* 0x000000617a7a7221 */ /* 0x000fe20000010000 */
[----:B----4-:R-:W-:Y:S01]  /*e670*/  F2FP.F16.F32.PACK_AB R7, R120, R111 ;  /* 0x0000006f7807723e */ /* 0x010fe200000000ff */
[----:B------:R-:W-:Y:S01]  /*e680*/  FADD.FTZ R121, R106, R121 ;  /* 0x000000796a797221 */ /* 0x000fe20000010000 */
[----:B------:R-:W-:Y:S01]  /*e690*/  MOV R84, R26 ;  /* 0x0000001a00547202 */ /* 0x000fe20000000f00 */
[----:B------:R-:W-:-:S02]  /*e6a0*/  FADD.FTZ R122, R103, R122 ;  /* 0x0000007a677a7221 */ /* 0x000fc40000010000 */
[----:B------:R-:W-:Y:S01]  /*e6b0*/  FADD.FTZ R118, R118, R121 ;  /* 0x0000007976767221 */ /* 0x000fe20000010000 */
[----:B------:R-:W-:Y:S01]  /*e6c0*/  IADD3 R121, PT, PT, R88, -0x3, RZ ;  /* 0xfffffffd58797810 */ /* 0x000fe20007ffe0ff */
[----:B------:R-:W-:Y:S01]  /*e6d0*/  HMMA.16816.F32 R72, R4, R16, R72 ;  /* 0x000000100448723c */ /* 0x000fe20000001848 */
[----:B------:R-:W-:Y:S01]  /*e6e0*/  FADD.FTZ R111, R111, R122 ;  /* 0x0000007a6f6f7221 */ /* 0x000fe20000010000 */
[----:B------:R-:W-:-:S03]  /*e6f0*/  FADD.FTZ R101, R101, R118 ;  /* 0x0000007665657221 */ /* 0x000fc60000010000 */
[----:B------:R-:W-:-:S03]  /*e700*/  FADD.FTZ R111, R120, R111 ;  /* 0x0000006f786f7221 */ /* 0x000fc60000010000 */
[C---:B------:R-:W-:Y:S01]  /*e710*/  HMMA.16816.F32 R68, R4.reuse, R18, R68 ;  /* 0x000000120444723c */ /* 0x040fe20000001844 */
[----:B------:R-:W2:Y:S07]  /*e720*/  LDSM.16.MT88.4 R16, [R33+0x2800] ;  /* 0x002800002110783b */ /* 0x000eae0000004200 */
[C---:B---3--:R-:W-:Y:S08]  /*e730*/  HMMA.16816.F32 R80, R4.reuse, R8, R80 ;  /* 0x000000080450723c */ /* 0x048ff00000001850 */
[C---:B------:R-:W-:Y:S01]  /*e740*/  HMMA.16816.F32 R76, R4.reuse, R10, R76 ;  /* 0x0000000a044c723c */ /* 0x040fe2000000184c */
[----:B------:R-:W3:Y:S07]  /*e750*/  LDSM.16.MT88.4 R8, [R91+0x8800] ;  /* 0x008800005b08783b */ /* 0x000eee0000004200 */
[----:B-1----:R-:W-:Y:S01]  /*e760*/  HMMA.16816.F32 R56, R4, R12, R56 ;  /* 0x0000000c0438723c */ /* 0x002fe20000001838 */
[--C-:B------:R-:W-:Y:S01]  /*e770*/  FFMA.FTZ R13, R92, UR4, -R87.reuse ;  /* 0x000000045c0d7c23 */ /* 0x100fe20008010857 */
[----:B------:R-:W-:Y:S01]  /*e780*/  FFMA.FTZ R92, R90, UR4, -R86 ;  /* 0x000000045a5c7c23 */ /* 0x000fe20008010856 */
[----:B------:R-:W-:-:S02]  /*e790*/  FFMA.FTZ R12, R94, UR4, -R87 ;  /* 0x000000045e0c7c23 */ /* 0x000fc40008010857 */
[----:B------:R-:W-:Y:S03]  /*e7a0*/  MUFU.EX2 R94, R96 ;  /* 0x00000060005e7308 */ /* 0x000fe60000000800 */
[C---:B------:R-:W-:Y:S01]  /*e7b0*/  HMMA.16816.F32 R52, R4.reuse, R14, R52 ;  /* 0x0000000e0434723c */ /* 0x040fe20000001834 */
[----:B------:R-:W-:Y:S01]  /*e7c0*/  FFMA.FTZ R14, R89, UR4, -R87 ;  /* 0x00000004590e7c23 */ /* 0x000fe20008010857 */
[----:B------:R-:W-:Y:S01]  /*e7d0*/  FFMA.FTZ R15, R35, UR4, -R86 ;  /* 0x00000004230f7c23 */ /* 0x000fe20008010856 */
[----:B------:R-:W1:Y:S04]  /*e7e0*/  MUFU.EX2 R89, R12 ;  /* 0x0000000c00597308 */ /* 0x000e680000000800 */
[----:B------:R-:W-:Y:S01]  /*e7f0*/  MUFU.EX2 R87, R13 ;  /* 0x0000000d00577308 */ /* 0x000fe20000000800 */
[C---:B--2---:R-:W-:Y:S03]  /*e800*/  HMMA.16816.F32 R44, R4.reuse, R16, R44 ;  /* 0x00000010042c723c */ /* 0x044fe6000000182c */
[----:B------:R-:W-:Y:S04]  /*e810*/  MUFU.EX2 R90, R14 ;  /* 0x0000000e005a7308 */ /* 0x000fe80000000800 */
[----:B------:R-:W-:Y:S01]  /*e820*/  MUFU.EX2 R92, R92 ;  /* 0x0000005c005c7308 */ /* 0x000fe20000000800 */
[C---:B------:R-:W-:Y:S01]  /*e830*/  HMMA.16816.F32 R48, R4.reuse, R18, R48 ;  /* 0x000000120430723c */ /* 0x040fe20000001830 */
[----:B------:R-:W2:Y:S02]  /*e840*/  LDSM.16.MT88.4 R16, [R91+0x7c00] ;  /* 0x007c00005b10783b */ /* 0x000ea40000004200 */
[----:B------:R-:W4:Y:S04]  /*e850*/  MUFU.EX2 R35, R119 ;  /* 0x0000007700237308 */ /* 0x000f280000000800 */
[----:B------:R5:W4:Y:S01]  /*e860*/  MUFU.EX2 R34, R15 ;  /* 0x0000000f00227308 */ /* 0x000b220000000800 */
[C---:B------:R-:W-:Y:S08]  /*e870*/  HMMA.16816.F32 R64, R4.reuse, R20, R64 ;  /* 0x000000140440723c */ /* 0x040ff00000001840 */
[C---:B---3--:R-:W-:Y:S01]  /*e880*/  HMMA.16816.F32 R36, R4.reuse, R8, R36 ;  /* 0x000000080424723c */ /* 0x048fe20000001824 */
[----:B-----5:R-:W3:Y:S07]  /*e890*/  LDSM.16.MT88.4 R12, [R33+0x1c00] ;  /* 0x001c0000210c783b */ /* 0x020eee0000004200 */
[C---:B------:R-:W-:Y:S01]  /*e8a0*/  HMMA.16816.F32 R40, R4.reuse, R10, R40 ;  /* 0x0000000a0428723c */ /* 0x040fe20000001828 */
[----:B------:R-:W5:Y:S07]  /*e8b0*/  LDSM.16.MT88.4 R8, [R91+0x6c00] ;  /* 0x006c00005b08783b */ /* 0x000f6e0000004200 */
[----:B------:R-:W-:Y:S01]  /*e8c0*/  HMMA.16816.F32 R60, R4, R22, R60 ;  /* 0x00000016043c723c */ /* 0x000fe2000000183c */
[----:B-1----:R-:W-:Y:S01]  /*e8d0*/  F2FP.F16.F32.PACK_AB R4, R89, R94 ;  /* 0x0000005e5904723e */ /* 0x002fe200000000ff */
[----:B------:R-:W1:Y:S01]  /*e8e0*/  LDSM.16.MT88.4 R20, [R33+0xc00] ;  /* 0x000c00002114783b */ /* 0x000e620000004200 */
        /* <DEDUP_REMOVED lines=13> */
[----:B------:R-:W2:Y:S07]  /*e9c0*/  LDSM.16.MT88.4 R16, [R33+0x2c00] ;  /* 0x002c00002110783b */ /* 0x000eae0000004200 */
[C---:B---3--:R-:W-:Y:S08]  /*e9d0*/  HMMA.16816.F32 R56, R4.reuse, R12, R56 ;  /* 0x0000000c0438723c */ /* 0x048ff00000001838 */
[C---:B-----5:R-:W-:Y:S08]  /*e9e0*/  HMMA.16816.F32 R80, R4.reuse, R8, R80 ;  /* 0x000000080450723c */ /* 0x060ff00000001850 */
[C---:B------:R-:W-:Y:S01]  /*e9f0*/  HMMA.16816.F32 R76, R4.reuse, R10, R76 ;  /* 0x0000000a044c723c */ /* 0x040fe2000000184c */
[----:B------:R-:W3:Y:S07]  /*ea00*/  LDSM.16.MT88.4 R8, [R91+0x8c00] ;  /* 0x008c00005b08783b */ /* 0x000eee0000004200 */
[C---:B-1----:R-:W-:Y:S08]  /*ea10*/  HMMA.16816.F32 R72, R4.reuse, R20, R72 ;  /* 0x000000140448723c */ /* 0x042ff00000001848 */
[C---:B------:R-:W-:Y:S08]  /*ea20*/  HMMA.16816.F32 R68, R4.reuse, R22, R68 ;  /* 0x000000160444723c */ /* 0x040ff00000001844 */
[C---:B------:R-:W-:Y:S08]  /*ea30*/  HMMA.16816.F32 R52, R4.reuse, R14, R52 ;  /* 0x0000000e0434723c */ /* 0x040ff00000001834 */
[C---:B--2---:R-:W-:Y:S08]  /*ea40*/  HMMA.16816.F32 R44, R4.reuse, R16, R44 ;  /* 0x00000010042c723c */ /* 0x044ff0000000182c */
[C---:B------:R-:W-:Y:S08]  /*ea50*/  HMMA.16816.F32 R48, R4.reuse, R18, R48 ;  /* 0x000000120430723c */ /* 0x040ff00000001830 */
[C---:B---3--:R-:W-:Y:S08]  /*ea60*/  HMMA.16816.F32 R36, R4.reuse, R8, R36 ;  /* 0x000000080424723c */ /* 0x048ff00000001824 */
[----:B------:R-:W-:-:S15]  /*ea70*/  HMMA.16816.F32 R40, R4, R10, R40 ;  /* 0x0000000a0428723c */ /* 0x000fde0000001828 */
[----:B------:R-:W-:-:S05]  /*ea80*/  NOP ;  /* 0x0000000000007918 */ /* 0x000fca0000000000 */
.L_x_4554:
        /* <DEDUP_REMOVED lines=20> */
.L_x_4564:
        /* <DEDUP_REMOVED lines=78> */
.L_x_4561:
[----:B------:R-:W-:Y:S02]  /*f0b0*/  LEA R117, R117, UR5, 0x1 ;  /* 0x0000000575757c11 */ /* 0x000fe4000f8e08ff */
[-C--:B------:R-:W-:Y:S02]  /*f0c0*/  MOV R111, R109.reuse ;  /* 0x0000006d006f7202 */ /* 0x080fe40000000f00 */
[C---:B------:R-:W-:Y:S02]  /*f0d0*/  LEA R12, P0, R8.reuse, R110, 0x6 ;  /* 0x0000006e080c7211 */ /* 0x040fe400078030ff */
[----:B------:R-:W-:Y:S01]  /*f0e0*/  SHF.R.U32.HI R104, RZ, 0x1, R90 ;  /* 0x00000001ff687819 */ /* 0x000fe2000001165a */
[----:B------:R-:W-:Y:S01]  /*f0f0*/  @!PT LDS RZ, [RZ] ;  /* 0x00000000fffff984 */ /* 0x000fe20000000800 */
[----:B------:R-:W-:Y:S01]  /*f100*/  @!PT LDS RZ, [RZ] ;  /* 0x00000000fffff984 */ /* 0x000fe20000000800 */
[----:B------:R-:W-:Y:S01]  /*f110*/  @!PT LDS RZ, [RZ] ;  /* 0x00000000fffff984 */ /* 0x000fe20000000800 */
[----:B------:R-:W-:Y:S01]  /*f120*/  LDGSTS.E.BYPASS.LTC128B.128 [R117+0x6000], desc[UR6][R110.64] ;  /* 0x060000006e757fae */ /* 0x000fe2000b981a06 */
[----:B------:R-:W-:Y:S02]  /*f130*/  LEA.HI.X R13, R8, R109, R10, 0x6, P0 ;  /* 0x0000006d080d7211 */ /* 0x000fe400000f340a */
[C---:B------:R-:W-:Y:S02]  /*f140*/  SHF.L.U32 R105, R90.reuse, 0x4, RZ ;  /* 0x000000045a697819 */ /* 0x040fe400000006ff */
[----:B------:R-:W-:Y:S02]  /*f150*/  SHF.L.U32 R4, R90, 0x5, RZ ;  /* 0x000000055a047819 */ /* 0x000fe400000006ff */
[----:B------:R-:W-:Y:S01]  /*f160*/  LOP3.LUT R9, R104, 0x8, RZ, 0xc0, !PT ;  /* 0x0000000868097812 */ /* 0x000fe200078ec0ff */
[----:B------:R-:W-:Y:S01]  /*f170*/  LDGSTS.E.BYPASS.LTC128B.128 [R117+0x7000], desc[UR6][R110.64+0x40] ;  /* 0x070000406e757fae */ /* 0x000fe2000b981a06 */
[C---:B------:R-:W-:Y:S02]  /*f180*/  LOP3.LUT R7, R105.reuse, 0x100, RZ, 0xc0, !PT ;  /* 0x0000010069077812 */ /* 0x040fe400078ec0ff */
[----:B------:R-:W-:Y:S02]  /*f190*/  SHF.L.U32 R3, R90, 0x2, RZ ;  /* 0x000000025a037819 */ /* 0x000fe400000006ff */
[----:B------:R-:W-:Y:S02]  /*f1a0*/  LOP3.LUT R105, R105, 0x3e00, RZ, 0xc0, !PT ;  /* 0x00003e0069697812 */ /* 0x000fe400078ec0ff */
[----:B------:R-:W-:Y:S01]  /*f1b0*/  LOP3.LUT R5, R4, 0xc0, RZ, 0xc0, !PT ;  /* 0x000000c004057812 */ /* 0x000fe200078ec0ff */
[----:B------:R-:W-:Y:S01]  /*f1c0*/  LDGSTS.E.BYPASS.LTC128B.128 [R117+0x8000], desc[UR6][R110.64+0x80] ;  /* 0x080000806e757fae */ /* 0x000fe2000b981a06 */
[--C-:B------:R-:W-:Y:S02]  /*f1d0*/  LOP3.LUT R2, R9, 0xc0, R4.reuse, 0xf8, !PT ;  /* 0x000000c009027812 */ /* 0x100fe400078ef804 */
[--C-:B------:R-:W-:Y:S02]  /*f1e0*/  LOP3.LUT R6, R7, 0x20, R4.reuse, 0xf8, !PT ;  /* 0x0000002007067812 */ /* 0x100fe400078ef804 */
[----:B------:R-:W-:Y:S02]  /*f1f0*/  LOP3.LUT R3, R3, 0x18, RZ, 0xc0, !PT ;  /* 0x0000001803037812 */ /* 0x000fe400078ec0ff */
[----:B------:R-:W-:Y:S01]  /*f200*/  LOP3.LUT R4, R105, 0x120, R4, 0xf8, !PT ;  /* 0x0000012069047812 */ /* 0x000fe200078ef804 */
[----:B------:R-:W-:Y:S01]  /*f210*/  LDGSTS.E.BYPASS.LTC128B.128 [R117+0x6800], desc[UR6][R12.64] ;  /* 0x068000000c757fae */ /* 0x000fe2000b981a06 */
[----:B------:R-:W-:Y:S02]  /*f220*/  LOP3.LUT R5, R5, 0x8, R90, 0xf8, !PT ;  /* 0x0000000805057812 */ /* 0x000fe400078ef85a */
[--C-:B------:R-:W-:Y:S02]  /*f230*/  LOP3.LUT R2, R4, R2, R3.reuse, 0xf6, !PT ;  /* 0x0000000204027212 */ /* 0x100fe400078ef603 */
[----:B------:R-:W-:Y:S02]  /*f240*/  LOP3.LUT R5, R6, R5, R3, 0xf6, !PT ;  /* 0x0000000506057212 */ /* 0x000fe400078ef603 */
[----:B------:R-:W-:Y:S01]  /*f250*/  LEA R106, R2, UR5, 0x1 ;  /* 0x00000005026a7c11 */ /* 0x000fe2000f8e08ff */
[----:B------:R-:W-:Y:S01]  /*f260*/  LDGSTS.E.BYPASS.LTC128B.128 [R117+0x7800], desc[UR6][R12.64+0x40] ;  /* 0x078000400c757fae */ /* 0x000fe2000b981a06 */
[----:B------:R-:W-:Y:S02]  /*f270*/  LEA R88, R5, UR5, 0x1 ;  /* 0x0000000505587c11 */ /* 0x000fe4000f8e08ff */
[----:B------:R-:W-:Y:S02]  /*f280*/  LOP3.LUT P0, RZ, R90, 0x4, RZ, 0xc0, !PT ;  /* 0x000000045aff7812 */ /* 0x000fe4000780c0ff */
[----:B------:R-:W-:Y:S02]  /*f290*/  MOV R5, 0x20 ;  /* 0x0000002000057802 */ /* 0x000fe40000000f00 */
[----:B------:R-:W-:Y:S01]  /*f2a0*/  ISETP.NE.AND P2, PT, R121, 0x1, PT ;  /* 0x000000017900780c */ /* 0x000fe20003f45270 */
[----:B------:R1:W-:Y:S01]  /*f2b0*/  LDGSTS.E.BYPASS.LTC128B.128 [R117+0x8800], desc[UR6][R12.64+0x80] ;  /* 0x088000800c757fae */ /* 0x0003e2000b981a06 */
[----:B------:R-:W-:Y:S04]  /*f2c0*/  SEL R5, R5, 0xffffffe0, !P0 ;  /* 0xffffffe005057807 */ /* 0x000fe80004000000 */
[-C--:B------:R-:W-:Y:S02]  /*f2d0*/  IADD3 R3, PT, PT, R106, R5.reuse, RZ ;  /* 0x000000056a037210 */ /* 0x080fe40007ffe0ff */
[----:B------:R-:W-:Y:S01]  /*f2e0*/  IADD3 R2, PT, PT, R88, R5, RZ ;  /* 0x0000000558027210 */ /* 0x000fe20007ffe0ff */
[----:B------:R-:W-:Y:S08]  /*f2f0*/  LDSM.16.M88.4 R32, [R106] ;  /* 0x000000006a20783b */ /* 0x000ff00000000200 */
[----:B------:R-:W2:Y:S08]  /*f300*/  LDSM.16.M88.4 R8, [R88+0x3000] ;  /* 0x003000005808783b */ /* 0x000eb00000000200 */
[----:B------:R-:W1:Y:S08]  /*f310*/  LDSM.16.M88.4 R16, [R88+0x3400] ;  /* 0x003400005810783b */ /* 0x000e700000000200 */
[----:B------:R-:W5:Y:S08]  /*f320*/  LDSM.16.M88.4 R24, [R88+0x3800] ;  /* 0x003800005818783b */ /* 0x000f700000000200 */
[----:B------:R-:W0:Y:S08]  /*f330*/  LDGDEPBAR ;  /* 0x00000000000079af */ /* 0x000e300000000000 */
[----:B------:R-:W3:Y:S08]  /*f340*/  LDSM.16.M88.4 R84, [R88+0x3c00] ;  /* 0x003c00005854783b */ /* 0x000ef00000000200 */
[----:B------:R-:W-:Y:S01]  /*f350*/  LDSM.16.M88.4 R92, [R3] ;  /* 0x00000000035c783b */ /* 0x000fe20000000200 */
[C---:B--2---:R-:W-:Y:S07]  /*f360*/  HMMA.16816.F32 R4, R32.reuse, R8, RZ ;  /* 0x000000082004723c */ /* 0x044fee00000018ff */
[----:B------:R-:W2:Y:S01]  /*f370*/  LDSM.16.M88.4 R96, [R2+0x3000] ;  /* 0x003000000260783b */ /* 0x000ea20000000200 */
[C---:B------:R-:W-:Y:S07]  /*f380*/  HMMA.16816.F32 R8, R32.reuse, R10, RZ ;  /* 0x0000000a2008723c */ /* 0x040fee00000018ff */
[----:B------:R-:W4:Y:S01]  /*f390*/  LDSM.16.M88.4 R100, [R2+0x3400] ;  /* 0x003400000264783b */ /* 0x000f220000000200 */
[C---:B-1----:R-:W-:Y:S08]  /*f3a0*/  HMMA.16816.F32 R12, R32.reuse, R16, RZ ;  /* 0x00000010200c723c */ /* 0x042ff000000018ff */
[C---:B------:R-:W-:Y:S08]  /*f3b0*/  HMMA.16816.F32 R16, R32.reuse, R18, RZ ;  /* 0x000000122010723c */ /* 0x040ff000000018ff */
[C---:B-----5:R-:W-:Y:S08]  /*f3c0*/  HMMA.16816.F32 R20, R32.reuse, R24, RZ ;  /* 0x000000182014723c */ /* 0x060ff000000018ff */
[C---:B------:R-:W-:Y:S08]  /*f3d0*/  HMMA.16816.F32 R24, R32.reuse, R26, RZ ;  /* 0x0000001a2018723c */ /* 0x040ff000000018ff */
[C---:B---3--:R-:W-:Y:S08]  /*f3e0*/  HMMA.16816.F32 R28, R32.reuse, R84, RZ ;  /* 0x00000054201c723c */ /* 0x048ff000000018ff */
[----:B------:R-:W-:Y:S01]  /*f3f0*/  HMMA.16816.F32 R32, R32, R86, RZ ;  /* 0x000000562020723c */ /* 0x000fe200000018ff */
[----:B------:R-:W1:Y:S07]  /*f400*/  LDSM.16.M88.4 R84, [R2+0x3800] ;  /* 0x003800000254783b */ /* 0x000e6e0000000200 */
        /* <DEDUP_REMOVED lines=9> */
[C---:B--2---:R-:W-:Y:S08]  /*f4a0*/  HMMA.16816.F32 R28, R92.reuse, R96, R28 ;  /* 0x000000605c1c723c */ /* 0x044ff0000000181c */
[----:B------:R-:W-:Y:S01]  /*f4b0*/  HMMA.16816.F32 R32, R92, R98, R32 ;  /* 0x000000625c20723c */ /* 0x000fe20000001820 */
[----:B------:R-:W2:Y:S08]  /*f4c0*/  LDSM.16.M88.4 R92, [R88+0x4400] ;  /* 0x00440000585c783b */ /* 0x000eb00000000200 */
[----:B------:R-:W3:Y:S01]  /*f4d0*/  LDSM.16.M88.4 R96, [R88+0x4800] ;  /* 0x004800005860783b */ /* 0x000ee20000000200 */
        /* <DEDUP_REMOVED lines=11> */
[----:B------:R-:W1:Y:S08]  /*f590*/  LDSM.16.M88.4 R84, [R2+0x4400] ;  /* 0x004400000254783b */ /* 0x000e700000000200 */
[----:B------:R-:W-:Y:S01]  /*f5a0*/  LDSM.16.M88.4 R100, [R2+0x4c00] ;  /* 0x004c00000264783b */ /* 0x000fe20000000200 */
        /* <DEDUP_REMOVED lines=11> */
[----:B------:R-:W2:Y:S08]  /*f660*/  LDSM.16.M88.4 R92, [R88+0x5400] ;  /* 0x00540000585c783b */ /* 0x000eb00000000200 */
        /* <DEDUP_REMOVED lines=12> */
[----:B------:R-:W1:Y:S07]  /*f730*/  LDSM.16.M88.4 R84, [R2+0x5400] ;  /* 0x005400000254783b */ /* 0x000e6e0000000200 */
[C---:B--2---:R-:W-:Y:S08]  /*f740*/  HMMA.16816.F32 R4, R96.reuse, R100, R4 ;  /* 0x000000646004723c */ /* 0x044ff00000001804 */
[C---:B------:R-:W-:Y:S11]  /*f750*/  HMMA.16816.F32 R8, R96.reuse, R102, R8 ;  /* 0x000000666008723c */ /* 0x040ff60000001808 */
[----:B------:R-:W-:Y:S01]  /*f760*/  FMUL.FTZ R161, R4, UR12 ;  /* 0x0000000c04a17c20 */ /* 0x000fe20008410000 */
[----:B------:R-:W-:Y:S01]  /*f770*/  FMUL.FTZ R88, R5, UR12 ;  /* 0x0000000c05587c20 */ /* 0x000fe20008410000 */
[----:B------:R-:W-:Y:S01]  /*f780*/  FMUL.FTZ R101, R6, UR12 ;  /* 0x0000000c06657c20 */ /* 0x000fe20008410000 */
[----:B------:R-:W-:Y:S02]  /*f790*/  FMUL.FTZ R95, R7, UR12 ;  /* 0x0000000c075f7c20 */ /* 0x000fe40008410000 */
[----:B------:R-:W2:Y:S01]  /*f7a0*/  MUFU.TANH R103, R88 ;  /* 0x0000005800677308 */ /* 0x000ea20000002400 */
[----:B------:R-:W3:Y:S02]  /*f7b0*/  LDSM.16.M88.4 R4, [R2+0x5800] ;  /* 0x005800000204783b */ /* 0x000ee40000000200 */
[----:B------:R-:W-:Y:S01]  /*f7c0*/  FMUL.FTZ R9, R9, UR12 ;  /* 0x0000000c09097c20 */ /* 0x000fe20008410000 */
[----:B------:R-:W-:Y:S01]  /*f7d0*/  FMUL.FTZ R10, R10, UR12 ;  /* 0x0000000c0a0a7c20 */ /* 0x000fe20008410000 */
[----:B------:R-:W-:Y:S01]  /*f7e0*/  FMUL.FTZ R11, R11, UR12 ;  /* 0x0000000c0b0b7c20 */ /* 0x000fe20008410000 */
[----:B------:R-:W-:Y:S04]  /*f7f0*/  FMUL.FTZ R100, R8, UR12 ;  /* 0x0000000c08647c20 */ /* 0x000fe80008410000 */
[----:B------:R-:W4:Y:S01]  /*f800*/  MUFU.TANH R165, R9 ;  /* 0x0000000900a57308 */ /* 0x000f220000002400 */
[C---:B-1----:R-:W-:Y:S09]  /*f810*/  HMMA.16816.F32 R12, R96.reuse, R84, R12 ;  /* 0x00000054600c723c */ /* 0x042ff2000000180c */
[----:B------:R-:W1:Y:S01]  /*f820*/  MUFU.TANH R163, R10 ;  /* 0x0000000a00a37308 */ /* 0x000e620000002400 */
        /* <DEDUP_REMOVED lines=12> */
[C---:B---3--:R-:W-:Y:S01]  /*f8f0*/  HMMA.16816.F32 R20, R96.reuse, R4, R20 ;  /* 0x000000046014723c */ /* 0x048fe20000001814 */
[----:B-----5:R-:W3:Y:S01]  /*f900*/  LDSM.16.M88.4 R8, [R2+0x5c00] ;  /* 0x005c00000208783b */ /* 0x020ee20000000200 */
[----:B------:R-:W-:Y:S07]  /*f910*/  DEPBAR.LE SB0, 0x0 ;  /* 0x000080000000791a */ /* 0x000fee0000000000 */
[----:B------:R-:W1:Y:S01]  /*f920*/  MUFU.TANH R95, R95 ;  /* 0x0000005f005f7308 */ /* 0x000e620000002400 */
[C---:B------:R-:W-:Y:S01]  /*f930*/  HMMA.16816.F32 R24, R96.reuse, R6, R24 ;  /* 0x000000066018723c */ /* 0x040fe20000001818 */
[----:B------:R-:W-:Y:S08]  /*f940*/  BAR.SYNC.DEFER_BLOCKING 0x0 ;  /* 0x0000000000007b1d */ /* 0x000ff00000010000 */
        /* <DEDUP_REMOVED lines=14> */
[----:B------:R-:W-:Y:S09]  /*fa30*/  HMMA.16816.F32 R32, R96, R10, R32 ;  /* 0x0000000a6020723c */ /* 0x000ff20000001820 */
[----:B------:R-:W1:Y:S01]  /*fa40*/  MUFU.TANH R155, R155 ;  /* 0x0000009b009b7308 */ /* 0x000e620000002400 */
[----:B------:R-:W-:Y:S01]  /*fa50*/  FMUL.FTZ R92, R28, UR12 ;  /* 0x0000000c1c5c7c20 */ /* 0x000fe20008410000 */
        /* <DEDUP_REMOVED lines=25> */
[----:B------:R3:W1:Y:S01]  /*fbf0*/  MUFU.TANH R85, R35 ;  /* 0x0000002300557308 */ /* 0x0006620000002400 */
[----:B--2-4-:R-:W-:Y:S05]  /*fc00*/  @!P2 BRA `(.L_x_4562) ;  /* 0x000000040064a947 */ /* 0x014fea0003800000 */
[----:B------:R-:W2:Y:S08]  /*fc10*/  LDC.64 R2, c[0x0][0x4e0] ;  /* 0x00013800ff027b82 */ /* 0x000eb00000000a00 */
[----:B------:R-:W4:Y:S01]  /*fc20*/  LDC R4, c[0x0][0x3bc] ;  /* 0x0000ef00ff047b82 */ /* 0x000f220000000800 */
        /* <DEDUP_REMOVED lines=11> */
[----:B----4-:R-:W-:Y:S08]  /*fce0*/  @!P1 BRA `(.L_x_4563) ;  /* 0x0000000000f89947 */ /* 0x010ff00003800000 */
        /* <DEDUP_REMOVED lines=8> */
[----:B------:R-:W-:Y:S04]  /*fd70*/  LOP3.LUT R12, R12, R5, RZ, 0x3c, !PT ;  /* 0x000000050c0c7212 */ /* 0x000fe800078e3cff */
[----:B------:R-:W-:Y:S05]  /*fd80*/  ISETP.GE.AND P2, PT, R12, RZ, PT ;  /* 0x000000ff0c00720c */ /* 0x000fea0003f46270 */
        /* <DEDUP_REMOVED lines=16> */
[--C-:B------:R-:W-:Y:S01]  /*fe90*/  @!P3 IMAD.IADD R7, R7, 0x1, -R2.reuse ;  /* 0x000000010707b824 */ /* 0x100fe200078e0a02 */
[----:B------:R-:W-:Y:S01]  /*fea0*/  ISETP.GE.AND P3, PT, R6, RZ, PT ;  /* 0x000000ff0600720c */ /* 0x000fe20003f66270 */
[----:B------:R-:W-:Y:S02]  /*feb0*/  @!P4 IMAD.IADD R8, R8, 0x1, -R2 ;  /* 0x000000010808c824 */ /* 0x000fe400078e0a02 */
[----:B------:R-:W-:Y:S01]  /*fec0*/  @!P4 VIADD R11, R11, 0x1 ;  /* 0x000000010b0bc836 */ /* 0x000fe20000000000 */
[-C--:B------:R-:W-:Y:S02]  /*fed0*/  ISETP.GE.U32.AND P5, PT, R7, R2.reuse, PT ;  /* 0x000000020700720c */ /* 0x080fe40003fa6070 */
[----:B------:R-:W-:Y:S02]  /*fee0*/  ISETP.GE.U32.AND P6, PT, R8, R2, PT ;  /* 0x000000020800720c */ /* 0x000fe40003fc6070 */
[----:B------:R-:W-:Y:S02]  /*fef0*/  ISETP.NE.AND P4, PT, R5, RZ, PT ;  /* 0x000000ff0500720c */ /* 0x000fe40003f85270 */
[----:B------:R-:W-:Y:S07]  /*ff00*/  LOP3.LUT R2, RZ, R5, RZ, 0x33, !PT ;  /* 0x00000005ff027212 */ /* 0x000fee00078e33ff */
[----:B------:R-:W-:Y:S02]  /*ff10*/  @P5 VIADD R10, R10, 0x1 ;  /* 0x000000010a0a5836 */ /* 0x000fe40000000000 */
[----:B------:R-:W-:Y:S02]  /*ff20*/  @P6 IADD3 R11, PT, PT, R11, 0x1, RZ ;  /* 0x000000010b0b6810 */ /* 0x000fe40007ffe0ff */
[----:B------:R-:W-:Y:S03]  /*ff30*/  @!P2 IMAD.MOV R10, RZ, RZ, -R10 ;  /* 0x000000ffff0aa224 */ /* 0x000fe600078e0a0a */
[----:B------:R-:W-:Y:S02]  /*ff40*/  @!P3 IMAD.MOV R11, RZ, RZ, -R11 ;  /* 0x000000ffff0bb224 */ /* 0x000fe400078e0a0b */
[C---:B------:R-:W-:Y:S03]  /*ff50*/  SEL R9, R2.reuse, R10, !P4 ;  /* 0x0000000a02097207 */ /* 0x040fe60006000000 */
[----:B------:R-:W-:Y:S02]  /*ff60*/  SEL R11, R2, R11, !P4 ;  /* 0x0000000b020b7207 */ /* 0x000fe40006000000 */
[-C--:B-1----:R-:W-:Y:S01]  /*ff70*/  LEA R14, P3, R9, R114.reuse, 0x2 ;  /* 0x00000072090e7211 */ /* 0x082fe200078610ff */
[----:B------:R-:W1:Y:S01]  /*ff80*/  LDC.64 R2, c[0x0][0x3b8] ;  /* 0x0000ee00ff027b82 */ /* 0x000e620000000a00 */
[----:B------:R-:W-:Y:S02]  /*ff90*/  LEA R12, P2, R11, R114, 0x2 ;  /* 0x000000720b0c7211 */ /* 0x000fe400078410ff */
[-C--:B---3--:R-:W-:Y:S02]  /*ffa0*/  LEA.HI.X.SX32 R15, R9, R115.reuse, 0x2, P3 ;  /* 0x00000073090f7211 */ /* 0x088fe400018f16ff */
        /* <DEDUP_REMOVED lines=18> */
.L_x_4563:
        /* <DEDUP_REMOVED lines=13> */
.L_x_4562:
[----:B-12---:R-:W-:Y:S01]  /*101a0*/  FMNMX3.FTZ R6, R89, R161, R103, !PT ;  /* 0x000000a159067276 */ /* 0x006fe20007810067 */
[----:B---3--:R-:W-:Y:S01]  /*101b0*/  LDSM.16.MT88.4 R12, [R91+0x6000] ;  /* 0x006000005b0c783b */ /* 0x008fe20000004200 */
        /* <DEDUP_REMOVED lines=43> */
[----:B------:R-:W1:Y:S01]  /*10470*/  MUFU.EX2 R2, R2 ;  /* 0x0000000200027308 */ /* 0x000e620000000800 */
[----:B------:R-:W-:Y:S01]  /*10480*/  FFMA.FTZ R143, R143, UR4, -R106 ;  /* 0x000000048f8f7c23 */ /* 0x000fe2000801086a */
[----:B------:R-:W-:Y:S01]  /*10490*/  FFMA.FTZ R4, R101, UR4, -R124 ;  /* 0x0000000465047c23 */ /* 0x000fe2000801087c */
[----:B------:R-:W-:Y:S01]  /*104a0*/  FFMA.FTZ R101, R100, UR4, -R106 ;  /* 0x0000000464657c23 */ /* 0x000fe2000801086a */
[----:B------:R-:W-:Y:S01]  /*104b0*/  FFMA.FTZ R99, R95, UR4, -R124 ;  /* 0x000000045f637c23 */ /* 0x000fe2000801087c */
[----:B------:R-:W-:Y:S01]  /*104c0*/  FFMA.FTZ R100, R165, UR4, -R106 ;  /* 0x00000004a5647c23 */ /* 0x000fe2000801086a */
[--C-:B------:R-:W-:Y:S01]  /*104d0*/  FFMA.FTZ R98, R163, UR4, -R124.reuse ;  /* 0x00000004a3627c23 */ /* 0x100fe2000801087c */
[----:B------:R-:W-:Y:S03]  /*104e0*/  FFMA.FTZ R97, R159, UR4, -R124 ;  /* 0x000000049f617c23 */ /* 0x000fe6000801087c */
[----:B------:R-:W2:Y:S01]  /*104f0*/  MUFU.EX2 R0, R0 ;  /* 0x0000000000007308 */ /* 0x000ea20000000800 */
[----:B------:R-:W-:Y:S01]  /*10500*/  FFMA.FTZ R128, R157, UR4, -R106 ;  /* 0x000000049d807c23 */ /* 0x000fe2000801086a */
[--C-:B------:R-:W-:Y:S01]  /*10510*/  FFMA.FTZ R126, R153, UR4, -R124.reuse ;  /* 0x00000004997e7c23 */ /* 0x100fe2000801087c */
[----:B------:R-:W-:Y:S07]  /*10520*/  FFMA.FTZ R147, R147, UR4, -R124 ;  /* 0x0000000493937c23 */ /* 0x000fee000801087c */
[----:B------:R3:W-:Y:S01]  /*10530*/  MUFU.EX2 R95, R4 ;  /* 0x00000004005f7308 */ /* 0x0007e20000000800 */
        /* <DEDUP_REMOVED lines=8> */
[----:B------:R-:W-:Y:S01]  /*105c0*/  FMUL.FTZ R24, R2, R60 ;  /* 0x0000003c02187220 */ /* 0x000fe20000410000 */
[C---:B--2---:R-:W-:Y:S01]  /*105d0*/  FMUL.FTZ R6, R0.reuse, R82 ;  /* 0x0000005200067220 */ /* 0x044fe20000410000 */
[C---:B------:R-:W-:Y:S07]  /*105e0*/  FMUL.FTZ R7, R0.reuse, R83 ;  /* 0x0000005300077220 */ /* 0x040fee0000410000 */
[----:B------:R-:W2:Y:S01]  /*105f0*/  MUFU.EX2 R99, R99 ;  /* 0x0000006300637308 */ /* 0x000ea20000000800 */
[----:B------:R-:W-:Y:S01]  /*10600*/  FMUL.FTZ R10, R0, R78 ;  /* 0x0000004e000a7220 */ /* 0x000fe20000410000 */
[----:B---3--:R-:W-:Y:S01]  /*10610*/  FMUL.FTZ R4, R2, R80 ;  /* 0x0000005002047220 */ /* 0x008fe20000410000 */
[C---:B------:R-:W-:Y:S07]  /*10620*/  FMUL.FTZ R11, R0.reuse, R79 ;  /* 0x0000004f000b7220 */ /* 0x040fee0000410000 */
[----:B------:R-:W-:Y:S01]  /*10630*/  MUFU.EX2 R101, R101 ;  /* 0x0000006500657308 */ /* 0x000fe20000000800 */
[C---:B------:R-:W-:Y:S01]  /*10640*/  FMUL.FTZ R18, R0.reuse, R70 ;  /* 0x0000004600127220 */ /* 0x040fe20000410000 */
[----:B------:R-:W-:Y:S01]  /*10650*/  FMUL.FTZ R19, R0, R71 ;  /* 0x0000004700137220 */ /* 0x000fe20000410000 */
[----:B------:R-:W-:Y:S07]  /*10660*/  FMUL.FTZ R25, R2, R61 ;  /* 0x0000003d02197220 */ /* 0x000fee0000410000 */
[----:B------:R-:W3:Y:S01]  /*10670*/  MUFU.EX2 R100, R100 ;  /* 0x0000006400647308 */ /* 0x000ee20000000800 */
[----:B------:R-:W4:Y:S01]  /*10680*/  LDSM.16.MT88.4 R68, [R96+0x1000] ;  /* 0x001000006044783b */ /* 0x000f220000004200 */
[----:B-1----:R-:W-:Y:S01]  /*10690*/  F2FP.F16.F32.PACK_AB R80, R94, R103 ;  /* 0x000000675e50723e */ /* 0x002fe200000000ff */
[C---:B------:R-:W-:Y:S07]  /*106a0*/  FMUL.FTZ R26, R0.reuse, R62 ;  /* 0x0000003e001a7220 */ /* 0x040fee0000410000 */
[----:B------:R-:W-:Y:S01]  /*106b0*/  MUFU.EX2 R98, R98 ;  /* 0x0000006200627308 */ /* 0x000fe20000000800 */
[----:B------:R-:W-:Y:S01]  /*106c0*/  FMUL.FTZ R27, R0, R63 ;  /* 0x0000003f001b7220 */ /* 0x000fe20000410000 */
[----:B--2---:R-:W-:Y:S01]  /*106d0*/  F2FP.F16.F32.PACK_AB R81, R99, R95 ;  /* 0x0000005f6351723e */ /* 0x004fe200000000ff */
[C---:B------:R-:W-:Y:S07]  /*106e0*/  FMUL.FTZ R32, R2.reuse, R52 ;  /* 0x0000003402207220 */ /* 0x040fee0000410000 */
[----:B------:R-:W1:Y:S01]  /*106f0*/  MUFU.EX2 R97, R97 ;  /* 0x0000006100617308 */ /* 0x000e620000000800 */
[----:B------:R-:W2:Y:S01]  /*10700*/  LDSM.16.MT88.4 R60, [R91+0x8000] ;  /* 0x008000005b3c783b */ /* 0x000ea20000004200 */
[----:B------:R-:W-:Y:S01]  /*10710*/  FMUL.FTZ R33, R2, R53 ;  /* 0x0000003502217220 */ /* 0x000fe20000410000 */
[C---:B------:R-:W-:Y:S01]  /*10720*/  FMUL.FTZ R34, R0.reuse, R54 ;  /* 0x0000003600227220 */ /* 0x040fe20000410000 */
[----:B------:R-:W-:Y:S01]  /*10730*/  FMUL.FTZ R35, R0, R55 ;  /* 0x0000003700237220 */ /* 0x000fe20000410000 */
[----:B------:R-:W-:Y:S01]  /*10740*/  FMUL.FTZ R36, R2, R36 ;  /* 0x0000002402247220 */ /* 0x000fe20000410000 */
[----:B---3--:R-:W-:Y:S01]  /*10750*/  F2FP.F16.F32.PACK_AB R82, R100, R101 ;  /* 0x000000656452723e */ /* 0x008fe200000000ff */
[----:B------:R-:W-:Y:S01]  /*10760*/  FMUL.FTZ R37, R2, R37 ;  /* 0x0000002502257220 */ /* 0x000fe20000410000 */
[C---:B------:R-:W-:Y:S01]  /*10770*/  FMUL.FTZ R38, R0.reuse, R38 ;  /* 0x0000002600267220 */ /* 0x040fe20000410000 */
[----:B------:R-:W3:Y:S01]  /*10780*/  LDSM.16.MT88.4 R52, [R96+0x2000] ;  /* 0x002000006034783b */ /* 0x000ee20000004200 */
        /* <DEDUP_REMOVED lines=9> */
[C---:B------:R-:W-:Y:S01]  /*10820*/  FMUL.FTZ R46, R0.reuse, R46 ;  /* 0x0000002e002e7220 */ /* 0x040fe20000410000 */
[----:B------:R-:W-:Y:S01]  /*10830*/  FMUL.FTZ R47, R0, R47 ;  /* 0x0000002f002f7220 */ /* 0x000fe20000410000 */
[C---:B------:R-:W-:Y:S01]  /*10840*/  HMMA.16816.F32 R4, R80.reuse, R12, R4 ;  /* 0x0000000c5004723c */ /* 0x040fe20000001804 */
[----:B------:R-:W-:Y:S04]  /*10850*/  MUFU.EX2 R143, R143 ;  /* 0x0000008f008f7308 */ /* 0x000fe80000000800 */
[C---:B------:R-:W-:Y:S01]  /*10860*/  FMUL.FTZ R12, R2.reuse, R72 ;  /* 0x00000048020c7220 */ /* 0x040fe20000410000 */
[----:B------:R-:W-:Y:S05]  /*10870*/  FMUL.FTZ R13, R2, R73 ;  /* 0x00000049020d7220 */ /* 0x000fea0000410000 */
[----:B------:R-:W1:Y:S01]  /*10880*/  MUFU.EX2 R128, R128 ;  /* 0x0000008000807308 */ /* 0x000e620000000800 */
[C---:B------:R-:W-:Y:S03]  /*10890*/  HMMA.16816.F32 R8, R80.reuse, R14, R8 ;  /* 0x0000000e5008723c */ /* 0x040fe60000001808 */
[C---:B------:R-:W-:Y:S01]  /*108a0*/  FMUL.FTZ R14, R0.reuse, R74 ;  /* 0x0000004a000e7220 */ /* 0x040fe20000410000 */
[----:B------:R-:W-:Y:S05]  /*108b0*/  FMUL.FTZ R15, R0, R75 ;  /* 0x0000004b000f7220 */ /* 0x000fea0000410000 */
[----:B------:R-:W-:Y:S01]  /*108c0*/  MUFU.EX2 R126, R126 ;  /* 0x0000007e007e7308 */ /* 0x000fe20000000800 */
[C---:B------:R-:W-:Y:S01]  /*108d0*/  FMUL.FTZ R48, R2.reuse, R48 ;  /* 0x0000003002307220 */ /* 0x040fe20000410000 */
[----:B------:R-:W-:Y:S01]  /*108e0*/  FMUL.FTZ R49, R2, R49 ;  /* 0x0000003102317220 */ /* 0x000fe20000410000 */
[C---:B------:R-:W-:Y:S07]  /*108f0*/  FMUL.FTZ R50, R0.reuse, R50 ;  /* 0x0000003200327220 */ /* 0x040fee0000410000 */
[----:B------:R-:W5:Y:S01]  /*10900*/  MUFU.EX2 R147, R147 ;  /* 0x0000009300937308 */ /* 0x000f620000000800 */
[----:B------:R-:W-:Y:S01]  /*10910*/  FMUL.FTZ R51, R0, R51 ;  /* 0x0000003300337220 */ /* 0x000fe20000410000 */
[C---:B------:R-:W-:Y:S08]  /*10920*/  HMMA.16816.F32 R12, R80.reuse, R20, R12 ;  /* 0x00000014500c723c */ /* 0x040ff0000000180c */
[----:B------:R-:W-:Y:S01]  /*10930*/  MUFU.EX2 R132, R132 ;  /* 0x0000008400847308 */ /* 0x000fe20000000800 */
[C---:B------:R-:W-:Y:S01]  /*10940*/  FMUL.FTZ R20, R2.reuse, R64 ;  /* 0x0000004002147220 */ /* 0x040fe20000410000 */
[----:B------:R-:W-:Y:S01]  /*10950*/  FMUL.FTZ R21, R2, R65 ;  /* 0x0000004102157220 */ /* 0x000fe20000410000 */
[----:B------:R-:W-:Y:S01]  /*10960*/  FFMA.FTZ R64, R135, UR4, -R106 ;  /* 0x0000000487407c23 */ /* 0x000fe2000801086a */
[----:B------:R-:W-:Y:S01]  /*10970*/  FFMA.FTZ R140, R129, UR4, -R124 ;  /* 0x00000004818c7c23 */ /* 0x000fe2000801087c */
[----:B------:R-:W-:Y:S01]  /*10980*/  FFMA.FTZ R134, R141, UR4, -R106 ;  /* 0x000000048d867c23 */ /* 0x000fe2000801086a */
[C---:B------:R-:W-:Y:S03]  /*10990*/  HMMA.16816.F32 R16, R80.reuse, R22, R16 ;  /* 0x000000165010723c */ /* 0x040fe60000001810 */
[C---:B------:R-:W-:Y:S01]  /*109a0*/  FMUL.FTZ R22, R0.reuse, R66 ;  /* 0x0000004200167220 */ /* 0x040fe20000410000 */
[----:B------:R-:W-:Y:S01]  /*109b0*/  FMUL.FTZ R23, R0, R67 ;  /* 0x0000004300177220 */ /* 0x000fe20000410000 */
[----:B------:R-:W-:Y:S01]  /*109c0*/  MUFU.EX2 R134, R134 ;  /* 0x0000008600867308 */ /* 0x000fe20000000800 */
[--C-:B------:R-:W-:Y:S01]  /*109d0*/  FFMA.FTZ R136, R133, UR4, -R124.reuse ;  /* 0x0000000485887c23 */ /* 0x100fe2000801087c */
[----:B------:R-:W-:Y:S01]  /*109e0*/  FFMA.FTZ R127, R127, UR4, -R124 ;  /* 0x000000047f7f7c23 */ /* 0x000fe2000801087c */
[--C-:B------:R-:W-:Y:S07]  /*109f0*/  FFMA.FTZ R135, R137, UR4, -R106.reuse ;  /* 0x0000000489877c23 */ /* 0x100fee000801086a */
[----:B------:R2:W-:Y:S01]  /*10a00*/  MUFU.EX2 R133, R64 ;  /* 0x0000004000857308 */ /* 0x0005e20000000800 */
[----:B------:R-:W-:Y:S01]  /*10a10*/  FFMA.FTZ R138, R139, UR4, -R106 ;  /* 0x000000048b8a7c23 */ /* 0x000fe2000801086a */
[C---:B------:R-:W-:Y:S08]  /*10a20*/  HMMA.16816.F32 R20, R80.reuse, R28, R20 ;  /* 0x0000001c5014723c */ /* 0x040ff00000001814 */
[----:B------:R-:W-:Y:S01]  /*10a30*/  MUFU.EX2 R136, R136 ;  /* 0x0000008800887308 */ /* 0x000fe20000000800 */
[C---:B------:R-:W-:Y:S01]  /*10a40*/  FMUL.FTZ R28, R2.reuse, R56 ;  /* 0x00000038021c7220 */ /* 0x040fe20000410000 */
[----:B------:R-:W-:Y:S01]  /*10a50*/  FMUL.FTZ R29, R2, R57 ;  /* 0x00000039021d7220 */ /* 0x000fe20000410000 */
[----:B------:R-:W-:Y:S07]  /*10a60*/  FFMA.FTZ R129, R131, UR4, -R124 ;  /* 0x0000000483817c23 */ /* 0x000fee000801087c */
[----:B------:R-:W-:Y:S01]  /*10a70*/  MUFU.EX2 R127, R127 ;  /* 0x0000007f007f7308 */ /* 0x000fe20000000800 */
[--C-:B------:R-:W-:Y:S01]  /*10a80*/  FFMA.FTZ R92, R92, UR4, -R106.reuse ;  /* 0x000000045c5c7c23 */ /* 0x100fe2000801086a */
[C---:B------:R-:W-:Y:S08]  /*10a90*/  HMMA.16816.F32 R24, R80.reuse, R30, R24 ;  /* 0x0000001e5018723c */ /* 0x040ff00000001818 */
[----:B------:R-:W-:Y:S01]  /*10aa0*/  MUFU.EX2 R135, R135 ;  /* 0x0000008700877308 */ /* 0x000fe20000000800 */
[C---:B------:R-:W-:Y:S01]  /*10ab0*/  FMUL.FTZ R30, R0.reuse, R58 ;  /* 0x0000003a001e7220 */ /* 0x040fe20000410000 */
[C---:B------:R-:W-:Y:S01]  /*10ac0*/  FMUL.FTZ R31, R0.reuse, R59 ;  /* 0x0000003b001f7220 */ /* 0x040fe20000410000 */
[----:B------:R-:W-:Y:S01]  /*10ad0*/  FFMA.FTZ R93, R93, UR4, -R106 ;  /* 0x000000045d5d7c23 */ /* 0x000fe2000801086a */
[----:B------:R-:W5:Y:S06]  /*10ae0*/  LDSM.16.MT88.4 R56, [R91+0x6400] ;  /* 0x006400005b38783b */ /* 0x000f6c0000004200 */
[----:B------:R-:W-:Y:S01]  /*10af0*/  MUFU.EX2 R138, R138 ;  /* 0x0000008a008a7308 */ /* 0x000fe20000000800 */
[----:B------:R-:W-:Y:S01]  /*10b00*/  FFMA.FTZ R0, R0, R123, R95 ;  /* 0x0000007b00007223 */ /* 0x000fe2000001005f */
[----:B------:R-:W-:Y:S01]  /*10b10*/  FFMA.FTZ R130, R145, UR4, -R124 ;  /* 0x0000000491827c23 */ /* 0x000fe2000801087c */
[----:B------:R-:W-:Y:S01]  /*10b20*/  FFMA.FTZ R155, R155, UR4, -R106 ;  /* 0x000000049b9b7c23 */ /* 0x000fe2000801086a */
[C---:B----4-:R-:W-:Y:S06]  /*10b30*/  HMMA.16816.F32 R28, R80.reuse, R68, R28 ;  /* 0x00000044501c723c */ /* 0x050fec000000181c */
[----:B------:R-:W-:Y:S01]  /*10b40*/  MUFU.EX2 R140, R140 ;  /* 0x0000008c008c7308 */ /* 0x000fe20000000800 */
[--C-:B------:R-:W-:Y:S01]  /*10b50*/  FFMA.FTZ R151, R151, UR4, -R124.reuse ;  /* 0x0000000497977c23 */ /* 0x100fe2000801087c */
[--C-:B------:R-:W-:Y:S08]  /*10b60*/  FFMA.FTZ R142, R87, UR4, -R124.reuse ;  /* 0x00000004578e7c23 */ /* 0x100ff0000801087c */
[----:B------:R-:W-:Y:S01]  /*10b70*/  MUFU.EX2 R129, R129 ;  /* 0x0000008100817308 */ /* 0x000fe20000000800 */
[----:B------:R-:W-:Y:S01]  /*10b80*/  FFMA.FTZ R86, R86, UR4, -R124 ;  /* 0x0000000456567c23 */ /* 0x000fe2000801087c */
[--C-:B--2---:R-:W-:Y:S01]  /*10b90*/  FFMA.FTZ R64, R111, UR4, -R106.reuse ;  /* 0x000000046f407c23 */ /* 0x104fe2000801086a */
[C---:B------:R-:W-:Y:S01]  /*10ba0*/  HMMA.16816.F32 R32, R80.reuse, R70, R32 ;  /* 0x000000465020723c */ /* 0x040fe20000001820 */
[----:B------:R-:W-:Y:S06]  /*10bb0*/  LDSM.16.MT88.4 R68, [R96+0xc00] ;  /* 0x000c00006044783b */ /* 0x000fec0000004200 */
[----:B------:R-:W2:Y:S01]  /*10bc0*/  MUFU.EX2 R149, R155 ;  /* 0x0000009b00957308 */ /* 0x000ea20000000800 */
[----:B------:R-:W-:Y:S01]  /*10bd0*/  FFMA.FTZ R106, R102, UR4, -R106 ;  /* 0x00000004666a7c23 */ /* 0x000fe2000801086a */
[----:B------:R-:W-:Y:S01]  /*10be0*/  FFMA.FTZ R103, R2, R125, R103 ;  /* 0x0000007d02677223 */ /* 0x000fe20000010067 */
[----:B------:R-:W-:Y:S07]  /*10bf0*/  FADD.FTZ R99, R99, R0 ;  /* 0x0000000063637221 */ /* 0x000fee0000010000 */
[----:B------:R-:W-:Y:S01]  /*10c00*/  MUFU.EX2 R145, R151 ;  /* 0x0000009700917308 */ /* 0x000fe20000000800 */
[C---:B------:R-:W-:Y:S09]  /*10c10*/  HMMA.16816.F32 R36, R80.reuse, R60, R36 ;  /* 0x0000003c5024723c */ /* 0x040ff20000001824 */
[----:B------:R-:W4:Y:S01]  /*10c20*/  MUFU.EX2 R130, R130 ;  /* 0x0000008200827308 */ /* 0x000f220000000800 */
[----:B------:R-:W-:Y:S01]  /*10c30*/  FADD.FTZ R2, R94, R103 ;  /* 0x000000675e027221 */ /* 0x000fe20000010000 */
[----:B------:R-:W-:Y:S08]  /*10c40*/  FADD.FTZ R98, R98, R99 ;  /* 0x0000006362627221 */ /* 0x000ff00000010000 */
[----:B------:R-:W-:Y:S01]  /*10c50*/  MUFU.EX2 R111, R92 ;  /* 0x0000005c006f7308 */ /* 0x000fe20000000800 */
[----:B------:R-:W-:Y:S01]  /*10c60*/  FADD.FTZ R101, R101, R2 ;  /* 0x0000000265657221 */ /* 0x000fe20000010000 */
[C---:B------:R-:W-:Y:S01]  /*10c70*/  HMMA.16816.F32 R40, R80.reuse, R62, R40 ;  /* 0x0000003e5028723c */ /* 0x040fe20000001828 */
[----:B------:R-:W4:Y:S07]  /*10c80*/  LDSM.16.MT88.4 R60, [R96+0x400] ;  /* 0x00040000603c783b */ /* 0x000f2e0000004200 */
[----:B------:R-:W-:Y:S01]  /*10c90*/  MUFU.EX2 R142, R142 ;  /* 0x0000008e008e7308 */ /* 0x000fe20000000800 */
[----:B------:R-:W-:Y:S01]  /*10ca0*/  FADD.FTZ R100, R100, R101 ;  /* 0x0000006564647221 */ /* 0x000fe20000010000 */
[----:B------:R-:W-:Y:S08]  /*10cb0*/  FADD.FTZ R97, R97, R98 ;  /* 0x0000006261617221 */ /* 0x000ff00000010000 */
[----:B------:R-:W-:Y:S01]  /*10cc0*/  MUFU.EX2 R102, R93 ;  /* 0x0000005d00667308 */ /* 0x000fe20000000800 */
[C---:B---3--:R-:W-:Y:S09]  /*10cd0*/  HMMA.16816.F32 R44, R80.reuse, R52, R44 ;  /* 0x00000034502c723c */ /* 0x048ff2000000182c */
[----:B------:R-:W3:Y:S01]  /*10ce0*/  MUFU.EX2 R131, R106 ;  /* 0x0000006a00837308 */ /* 0x000ee20000000800 */
[----:B-1----:R-:W-:Y:S01]  /*10cf0*/  F2FP.F16.F32.PACK_AB R52, R128, R143 ;  /* 0x0000008f8034723e */ /* 0x002fe200000000ff */
[----:B------:R-:W-:Y:S01]  /*10d00*/  FADD.FTZ R143, R143, R100 ;  /* 0x000000648f8f7221 */ /* 0x000fe20000010000 */
[C---:B-----5:R-:W-:Y:S01]  /*10d10*/  F2FP.F16.F32.PACK_AB R53, R147.reuse, R126 ;  /* 0x0000007e9335723e */ /* 0x060fe200000000ff */
[----:B------:R-:W-:Y:S01]  /*10d20*/  FADD.FTZ R126, R126, R97 ;  /* 0x000000617e7e7221 */ /* 0x000fe20000010000 */
[----:B------:R-:W-:Y:S03]  /*10d30*/  HMMA.16816.F32 R48, R80, R54, R48 ;  /* 0x000000365030723c */ /* 0x000fe60000001830 */
[----:B--2---:R-:W-:Y:S01]  /*10d40*/  F2FP.F16.F32.PACK_AB R54, R132, R149 ;  /* 0x000000958436723e */ /* 0x004fe200000000ff */
[----:B------:R-:W-:Y:S01]  /*10d50*/  FADD.FTZ R128, R128, R143 ;  /* 0x0000008f80807221 */ /* 0x000fe20000010000 */
[C---:B----4-:R-:W-:Y:S01]  /*10d60*/  F2FP.F16.F32.PACK_AB R55, R130.reuse, R145 ;  /* 0x000000918237723e */ /* 0x050fe200000000ff */
[----:B------:R-:W-:Y:S01]  /*10d70*/  FADD.FTZ R126, R147, R126 ;  /* 0x0000007e937e7221 */ /* 0x000fe20000010000 */
[----:B---3--:R-:W-:Y:S03]  /*10d80*/  F2FP.F16.F32.PACK_AB R94, R131, R102 ;  /* 0x00000066835e723e */ /* 0x008fe600000000ff */
[----:B------:R-:W-:Y:S02]  /*10d90*/  FADD.FTZ R145, R145, R126 ;  /* 0x0000007e91917221 */ /* 0x000fe40000010000 */
[C---:B------:R-:W-:Y:S05]  /*10da0*/  HMMA.16816.F32 R4, R52.reuse, R56, R4 ;  /* 0x000000383404723c */ /* 0x040fea0000001804 */
[----:B------:R-:W-:Y:S03]  /*10db0*/  FADD.FTZ R145, R130, R145 ;  /* 0x0000009182917221 */ /* 0x000fe60000010000 */
        /* <DEDUP_REMOVED lines=42> */
[----:B------:R-:W3:Y:S10]  /*11060*/  MUFU.EX2 R87, R56 ;  /* 0x0000003800577308 */ /* 0x000ef40000000800 */
[----:B------:R-:W-:Y:S01]  /*11070*/  MUFU.EX2 R85, R86 ;  /* 0x0000005600557308 */ /* 0x000fe20000000800 */
[C---:B--2---:R-:W-:Y:S09]  /*11080*/  HMMA.16816.F32 R44, R52.reuse, R60, R44 ;  /* 0x0000003c342c723c */ /* 0x044ff2000000182c */
[----:B------:R-:W2:Y:S01]  /*11090*/  MUFU.EX2 R124, R124 ;  /* 0x0000007c007c7308 */ /* 0x000ea20000000800 */
[----:B-1----:R-:W-:Y:S02]  /*110a0*/  F2FP.F16.F32.PACK_AB R92, R88, R111 ;  /* 0x0000006f585c723e */ /* 0x002fe400000000ff */
[----:B---3--:R-:W-:Y:S01]  /*110b0*/  F2FP.F16.F32.PACK_AB R93, R142, R87 ;  /* 0x000000578e5d723e */ /* 0x008fe200000000ff */
[----:B------:R-:W-:Y:S01]  /*110c0*/  HMMA.16816.F32 R48, R52, R62, R48 ;  /* 0x0000003e3430723c */ /* 0x000fe20000001830 */
[----:B------:R-:W1:Y:S02]  /*110d0*/  LDSM.16.MT88.4 R60, [R91+0x7c00] ;  /* 0x007c00005b3c783b */ /* 0x000e640000004200 */
[----:B------:R-:W-:Y:S01]  /*110e0*/  FADD.FTZ R87, R87, R140 ;  /* 0x0000008c57577221 */ /* 0x000fe20000010000 */
[----:B--2---:R-:W-:Y:S03]  /*110f0*/  F2FP.F16.F32.PACK_AB R95, R124, R85 ;  /* 0x000000557c5f723e */ /* 0x004fe600000000ff */
[----:B------:R-:W-:Y:S02]  /*11100*/  FADD.FTZ R142, R142, R87 ;  /* 0x000000578e8e7221 */ /* 0x000fe40000010000 */
[----:B------:R-:W2:Y:S02]  /*11110*/  LDSM.16.MT88.4 R52, [R96+0x1c00] ;  /* 0x001c00006034783b */ /* 0x000ea40000004200 */
[----:B------:R-:W-:Y:S01]  /*11120*/  FADD.FTZ R85, R85, R142 ;  /* 0x0000008e55557221 */ /* 0x000fe20000010000 */
[C---:B------:R-:W-:Y:S05]  /*11130*/  HMMA.16816.F32 R80, R92.reuse, R76, R4 ;  /* 0x0000004c5c50723c */ /* 0x040fea0000001804 */
[----:B------:R-:W3:Y:S01]  /*11140*/  LDSM.16.MT88.4 R4, [R91+0x8c00] ;  /* 0x008c00005b04783b */ /* 0x000ee20000004200 */
[----:B------:R-:W-:Y:S02]  /*11150*/  FADD.FTZ R123, R124, R85 ;  /* 0x000000557c7b7221 */ /* 0x000fe40000010000 */
[C---:B------:R-:W-:Y:S05]  /*11160*/  HMMA.16816.F32 R76, R92.reuse, R78, R8 ;  /* 0x0000004e5c4c723c */ /* 0x040fea0000001808 */
[----:B------:R-:W4:Y:S03]  /*11170*/  LDSM.16.MT88.4 R8, [R96+0x2c00] ;  /* 0x002c00006008783b */ /* 0x000f260000004200 */
[C---:B------:R-:W-:Y:S03]  /*11180*/  HMMA.16816.F32 R72, R92.reuse, R68, R12 ;  /* 0x000000445c48723c */ /* 0x040fe6000000180c */
[----:B------:R-:W-:Y:S04]  /*11190*/  FADD.FTZ R13, R149, R128 ;  /* 0x00000080950d7221 */ /* 0x000fe80000010000 */
[----:B------:R-:W-:Y:S01]  /*111a0*/  FADD.FTZ R13, R132, R13 ;  /* 0x0000000d840d7221 */ /* 0x000fe20000010000 */
[C---:B------:R-:W-:Y:S03]  /*111b0*/  HMMA.16816.F32 R68, R92.reuse, R70, R16 ;  /* 0x000000465c44723c */ /* 0x040fe60000001810 */
[----:B------:R-:W-:Y:S04]  /*111c0*/  FADD.FTZ R0, R134, R13 ;  /* 0x0000000d86007221 */ /* 0x000fe80000010000 */
[----:B------:R-:W-:Y:S01]  /*111d0*/  FADD.FTZ R0, R133, R0 ;  /* 0x0000000085007221 */ /* 0x000fe20000010000 */
[C---:B-1----:R-:W-:Y:S03]  /*111e0*/  HMMA.16816.F32 R64, R92.reuse, R60, R20 ;  /* 0x0000003c5c40723c */ /* 0x042fe60000001814 */
[----:B------:R-:W-:Y:S01]  /*111f0*/  FADD.FTZ R135, R135, R0 ;  /* 0x0000000087877221 */ /* 0x000fe20000010000 */
[----:B------:R-:W-:Y:S03]  /*11200*/  MOV R0, R3 ;  /* 0x0000000300007202 */ /* 0x000fe60000000f00 */
        /* <DEDUP_REMOVED lines=10> */
[C---:B----4-:R-:W-:Y:S08]  /*112b0*/  HMMA.16816.F32 R44, R92.reuse, R8, R44 ;  /* 0x000000085c2c723c */ /* 0x050ff0000000182c */
[----:B------:R-:W-:Y:S01]  /*112c0*/  HMMA.16816.F32 R48, R92, R10, R48 ;  /* 0x0000000a5c30723c */ /* 0x000fe20000001830 */
[----:B------:R-:W-:Y:S08]  /*112d0*/  @!UPT UIADD3 URZ, UPT, UPT, URZ, URZ, URZ ;  /* 0x000000fffffff290 */ /* 0x000ff0000fffe0ff */
[----:B------:R-:W-:Y:S11]  /*112e0*/  @P0 BRA `(.L_x_4564) ;  /* 0xffffffd800380947 */ /* 0x000ff6000383ffff */
.L_x_4560:
        /* <DEDUP_REMOVED lines=101> */
[----:B------:R-:W-:Y:S01]  /*11940*/  STS [R15+0x10], R76 ;  /* 0x0000104c0f007388 */ /* 0x000fe20000000800 */
[----:B------:R-:W-:Y:S01]  /*11950*/  F2FP.F16.F32.PACK_AB R52, R53, R52 ;  /* 0x000000343534723e */ /* 0x000fe200000000ff */
[----:B------:R5:W2:Y:S01]  /*11960*/  @P4 MUFU.LG2 R28, R6 ;  /* 0x00000006001c4308 */ /* 0x000aa20000000c00 */
[----:B------:R-:W-:Y:S01]  /*11970*/  F2FP.F16.F32.PACK_AB R54, R55, R54 ;  /* 0x000000363736723e */ /* 0x000fe200000000ff */
[----:B------:R-:W-:Y:S01]  /*11980*/  STS [R15+0x210], R78 ;  /* 0x0002104e0f007388 */ /* 0x000fe20000000800 */
[----:B------:R-:W-:Y:S01]  /*11990*/  F2FP.F16.F32.PACK_AB R36, R37, R36 ;  /* 0x000000242524723e */ /* 0x000fe200000000ff */
[----:B------:R-:W3:Y:S01]  /*119a0*/  @P1 LDC.64 R10, c[0x0][0x408] ;  /* 0x00010200ff0a1b82 */ /* 0x000ee20000000a00 */
        /* <DEDUP_REMOVED lines=19> */
[----:B------:R-:W-:-:S03]  /*11ae0*/  ISETP.NE.OR P0, PT, R112, -0x1, !P2 ;  /* 0xffffffff7000780c */ /* 0x000fc60005705670 */
[----:B------:R-:W-:Y:S04]  /*11af0*/  STS [R15+0x1010], R60 ;  /* 0x0010103c0f007388 */ /* 0x000fe80000000800 */
[----:B------:R-:W-:Y:S01]  /*11b00*/  STS [R15+0x1210], R62 ;  /* 0x0012103e0f007388 */ /* 0x000fe20000000800 */
[----:B------:R-:W2:Y:S03]  /*11b10*/  @!P2 LDC R24, c[0x0][0x3e0] ;  /* 0x0000f800ff18ab82 */ /* 0x000ea60000000800 */
        /* <DEDUP_REMOVED lines=11> */
[----:B---3--:R-:W-:Y:S01]  /*11bd0*/  @P1 IMAD.WIDE.U32 R36, R112, R10, RZ ;  /* 0x0000000a70241225 */ /* 0x008fe200078e00ff */
[----:B------:R-:W-:-:S02]  /*11be0*/  MOV R10, 0x7f800000 ;  /* 0x7f800000000a7802 */ /* 0x000fc40000000f00 */
[----:B------:R3:W-:Y:S01]  /*11bf0*/  STS [R27+0x2230], R7 ;  /* 0x002230071b007388 */ /* 0x0007e20000000800 */
[----:B------:R-:W-:Y:S06]  /*11c00*/  BAR.SYNC.DEFER_BLOCKING 0x0 ;  /* 0x0000000000007b1d */ /* 0x000fec0000010000 */
[----:B------:R-:W1:Y:S02]  /*11c10*/  S2R R0, SR_CTAID.Y ;  /* 0x0000000000007919 */ /* 0x000e640000002600 */
[----:B-----5:R-:W5:Y:S08]  /*11c20*/  @P2 LDC R25, c[0x0][0x454] ;  /* 0x00011500ff192b82 */ /* 0x020f700000000800 */
        /* <DEDUP_REMOVED lines=10> */
[----:B--2---:R-:W-:Y:S01]  /*11cd0*/  @P4 FMUL.FTZ R11, R28, 0.69314718246459960938 ;  /* 0x3f3172181c0b4820 */ /* 0x004fe20000410000 */
[C---:B------:R-:W-:Y:S02]  /*11ce0*/  @!P2 IMAD R24, R0.reuse, R24, R29 ;  /* 0x000000180018a224 */ /* 0x040fe400078e021d */
[----:B------:R-:W-:Y:S02]  /*11cf0*/  @!P0 IMAD R112, R0, R31, RZ ;  /* 0x0000001f00708224 */ /* 0x000fe400078e02ff */
[----:B------:R-:W-:Y:S01]  /*11d00*/  @P4 FFMA.FTZ R10, R84, R33, R11 ;  /* 0x00000021540a4223 */ /* 0x000fe2000001000b */
[----:B------:R-:W-:-:S02]  /*11d10*/  @!P2 IMAD R24, R24, R31, RZ ;  /* 0x0000001f1818a224 */ /* 0x000fc400078e02ff */
[----:B-----5:R-:W-:Y:S01]  /*11d20*/  @P2 IMAD R24, R29, R25, R112 ;  /* 0x000000191d182224 */ /* 0x020fe200078e0270 */
        /* <DEDUP_REMOVED lines=15> */
.L_x_4566:
[----:B------:R-:W-:Y:S05]  /*11e20*/  BSYNC.RECONVERGENT B0 ;  /* 0x0000000000007941 */ /* 0x000fea0003800200 */
.L_x_4565:
        /* <DEDUP_REMOVED lines=27> */
.L_x_4568:
[----:B------:R-:W-:Y:S05]  /*11fe0*/  BSYNC.RECONVERGENT B0 ;  /* 0x0000000000007941 */ /* 0x000fea0003800200 */
.L_x_4567:
        /* <DEDUP_REMOVED lines=15> */
.L_x_4569:
        /* <DEDUP_REMOVED lines=10> */
.L_x_5545:


//--------------------- .text._ZN5flash24flash_fwd_splitkv_kernelI23Flash_fwd_kernel_traitsILi96ELi64ELi64ELi4ELb0ELb0EN7cutlass6half_tE19Flash_kernel_traitsILi96ELi64ELi64ELi4ES3_EELb1ELb0ELb1ELb0ELb0ELb0ELb0ELb1EEEvNS_16Flash_fwd_paramsE --------------------------
	.section	.text._ZN5flash24flash_fwd_splitkv_kernelI23Flash_fwd_kernel_traitsILi96ELi64ELi64ELi4ELb0ELb0EN7cutlass6half_tE19Flash_kernel_traitsILi96ELi64ELi64ELi4ES3_EELb1ELb0ELb1ELb0ELb0ELb0ELb0ELb1EEEvNS_16Flash_fwd_paramsE,"ax",@progbits
	.align	128
        .global         _ZN5flash24flash_fwd_splitkv_kernelI23Flash_fwd_kernel_traitsILi96ELi64ELi64ELi4ELb0ELb0EN7cutlass6half_tE19Flash_kernel_traitsILi96ELi64ELi64ELi4ES3_EELb1ELb0ELb1ELb0ELb0ELb0ELb0ELb1EEEvNS_16Flash_fwd_paramsE
        .type           _ZN5flash24flash_fwd_splitkv_kernelI23Flash_fwd_kernel_traitsILi96ELi64ELi64ELi4ELb0ELb0EN7cutlass6half_tE19Flash_kernel_traitsILi96ELi64ELi64ELi4ES3_EELb1ELb0ELb1ELb0ELb0ELb0ELb0ELb1EEEvNS_16Flash_fwd_paramsE,@function
        .size           _ZN5flash24flash_fwd_splitkv_kernelI23Flash_fwd_kernel_traitsILi96ELi64ELi64ELi4ELb0ELb0EN7cutlass6half_tE19Flash_kernel_traitsILi96ELi64ELi64ELi4ES3_EELb1ELb0ELb1ELb0ELb0ELb0ELb0ELb1EEEvNS_16Flash_fwd_paramsE,(.L_x_5546 - _ZN5flash24flash_fwd_splitkv_kernelI23Flash_fwd_kernel_traitsILi96ELi64ELi64ELi4ELb0ELb0EN7cutlass6half_tE19Flash_kernel_traitsILi96ELi64ELi64ELi4ES3_EELb1ELb0ELb1ELb0ELb0ELb0ELb0ELb1EEEvNS_16Flash_fwd_paramsE)
        .other          _ZN5flash24flash_fwd_splitkv_kernelI23Flash_fwd_kernel_traitsILi96ELi64ELi64ELi4ELb0ELb0EN7cutlass6half_tE19Flash_kernel_traitsILi96ELi64ELi64ELi4ES3_EELb1ELb0ELb1ELb0ELb0ELb0ELb0ELb1EEEvNS_16Flash_fwd_paramsE,@"STO_CUDA_ENTRY STV_DEFAULT"
_ZN5flash24flash_fwd_splitkv_kernelI23Flash_fwd_kernel_traitsILi96ELi64ELi64ELi4ELb0ELb0EN7cutlass6half_tE19Flash_kernel_traitsILi96ELi64ELi64ELi4ES3_EELb1ELb0ELb1ELb0ELb0ELb0ELb0ELb1EEEvNS_16Flash_fwd_paramsE:
.text._ZN5flash24flash_fwd_splitkv_kernelI23Flash_fwd_kernel_traitsILi96ELi64ELi64ELi4ELb0ELb0EN7cutlass6half_tE19Flash_kernel_traitsILi96ELi64ELi64ELi4ES3_EELb1ELb0ELb1ELb0ELb0ELb0ELb0ELb1EEEvNS_16Flash_fwd_paramsE:
        /* <DEDUP_REMOVED lines=52> */
.L_x_4570:
        /* <DEDUP_REMOVED lines=69> */
.L_x_4573:
[----:B------:R-:W-:Y:S05]  /*0790*/  BSYNC.RECONVERGENT B0 ;  /* 0x0000000000007941 */ /* 0x000fea0003800200 */
.L_x_4572:
        /* <DEDUP_REMOVED lines=19> */
.L_x_4575:
[----:B------:R-:W-:Y:S05]  /*08d0*/  BSYNC.RECONVERGENT B0 ;  /* 0x0000000000007941 */ /* 0x000fea0003800200 */
.L_x_4574:
        /* <DEDUP_REMOVED lines=16> */
.L_x_4571:
        /* <DEDUP_REMOVED lines=11> */
.L_x_4576:
[----:B------:R-:W-:Y:S05]  /*0a90*/  BRA.U !UP0, `(.L_x_4577) ;  /* 0x00000005088c7547 */ /* 0x000fea000b800000 */
[----:B------:R-:W2:Y:S01]  /*0aa0*/  LDC R7, c[0x0][0x4f0] ;  /* 0x00013c00ff077b82 */ /* 0x000ea20000000800 */
[----:B------:R-:W-:Y:S01]  /*0ab0*/  LEA R8, R89, 0xffffffc0, 0x6 ;  /* 0xffffffc059087811 */ /* 0x000fe200078e30ff */
[----:B------:R-:W3:Y:S01]  /*0ac0*/  LDCU.64 UR4, c[0x0][0x4e8] ;  /* 0x00009d00ff0477ac */ /* 0x000ee20008000a00 */
[----:B------:R-:W4:Y:S01]  /*0ad0*/  LDCU.64 UR8, c[0x0][0x3a0] ;  /* 0x00007400ff0877ac */ /* 0x000f220008000a00 */
        /* <DEDUP_REMOVED lines=30> */
[----:B-1----:R-:W-:-:S06]  /*0cc0*/  IMAD.WIDE R10, R5, 0x4, R128 ;  /* 0x00000004050a7825 */ /* 0x002fcc00078e0280 */
[----:B------:R1:W2:Y:S01]  /*0cd0*/  LDG.E R10, desc[UR6][R10.64] ;  /* 0x000000060a0a7981 */ /* 0x0002a2000c1e1900 */
[----:B---3--:R-:W-:Y:S02]  /*0ce0*/  IABS R0, R3 ;  /* 0x0000000300007213 */ /* 0x008fe40000000000 */
[----:B------:R-:W-:Y:S02]  /*0cf0*/  IADD3 R5, PT, PT, -R5, RZ, RZ ;  /* 0x000000ff05057210 */ /* 0x000fe40007ffe1ff */
[----:B------:R-:W3:Y:S03]  /*0d00*/  I2F.RP R9, R0 ;  /* 0x0000000000097306 */ /* 0x000ee60000209400 */
[----:B------:R-:W-:Y:S02]  /*0d10*/  IMAD R8, R7, R5, R8 ;  /* 0x0000000507087224 */ /* 0x000fe400078e0208 */
[----:B----4-:R-:W-:-:S03]  /*0d20*/  IMAD.U32 R5, RZ, RZ, UR15 ;  /* 0x0000000fff057e24 */ /* 0x010fc6000f8e00ff */
        /* <DEDUP_REMOVED lines=9> */
[----:B------:R-:W-:-:S05]  /*0dc0*/  MOV R4, UR14 ;  /* 0x0000000e00047c02 */ /* 0x000fca0008000f00 */
[----:B------:R-:W-:-:S05]  /*0dd0*/  IMAD.HI.U32 R6, R15, R2, RZ ;  /* 0x000000020f067227 */ /* 0x000fca00078e00ff */
[----:B------:R-:W-:-:S05]  /*0de0*/  IADD3 R9, PT, PT, -R6, RZ, RZ ;  /* 0x000000ff06097210 */ /* 0x000fca0007ffe1ff */
[----:B-1----:R-:W-:-:S05]  /*0df0*/  IMAD R11, R0, R9, R2 ;  /* 0x00000009000b7224 */ /* 0x002fca00078e0202 */
[----:B------:R-:W-:-:S13]  /*0e00*/  ISETP.GT.U32.AND P0, PT, R0, R11, PT ;  /* 0x0000000b0000720c */ /* 0x000fda0003f04070 */
[----:B------:R-:W-:Y:S01]  /*0e10*/  @!P0 IMAD.IADD R11, R11, 0x1, -R0 ;  /* 0x000000010b0b8824 */ /* 0x000fe200078e0a00 */
[----:B------:R-:W-:-:S04]  /*0e20*/  @!P0 IADD3 R6, PT, PT, R6, 0x1, RZ ;  /* 0x0000000106068810 */ /* 0x000fc80007ffe0ff */
[----:B------:R-:W-:Y:S02]  /*0e30*/  ISETP.GE.U32.AND P1, PT, R11, R0, PT ;  /* 0x000000000b00720c */ /* 0x000fe40003f26070 */
[----:B------:R-:W-:-:S04]  /*0e40*/  LOP3.LUT R0, R130, R3, RZ, 0x3c, !PT ;  /* 0x0000000382007212 */ /* 0x000fc800078e3cff */
[----:B------:R-:W-:Y:S02]  /*0e50*/  ISETP.GE.AND P0, PT, R0, RZ, PT ;  /* 0x000000ff0000720c */ /* 0x000fe40003f06270 */
[----:B------:R-:W-:-:S05]  /*0e60*/  LOP3.LUT R0, RZ, R3, RZ, 0x33, !PT ;  /* 0x00000003ff007212 */ /* 0x000fca00078e33ff */
        /* <DEDUP_REMOVED lines=38> */
.L_x_4577:
        /* <DEDUP_REMOVED lines=15> */
.L_x_4579:
[----:B------:R-:W3:Y:S01]  /*11c0*/  LDC.64 R4, c[0x0][0x3b8] ;  /* 0x0000ee00ff047b82 */ /* 0x000ee20000000a00 */
[----:B--2---:R-:W-:-:S05]  /*11d0*/  IADD3 R2, PT, PT, R0, R7, RZ ;  /* 0x0000000700027210 */ /* 0x004fca0007ffe0ff */
[C---:B---3--:R-:W-:Y:S02]  /*11e0*/  IMAD R15, R2.reuse, R5, RZ ;  /* 0x00000005020f7224 */ /* 0x048fe400078e02ff */
[----:B------:R-:W-:-:S05]  /*11f0*/  IMAD.WIDE.U32 R2, R2, R4, RZ ;  /* 0x0000000402027225 */ /* 0x000fca00078e00ff */
[----:B------:R-:W-:Y:S02]  /*1200*/  IADD3 R15, PT, PT, R3, R15, RZ ;  /* 0x0000000f030f7210 */ /* 0x000fe40007ffe0ff */
[----:B------:R-:W-:Y:S02]  /*1210*/  MOV R14, R2 ;  /* 0x00000002000e7202 */ /* 0x000fe40000000f00 */
.L_x_4580:
        /* <DEDUP_REMOVED lines=14> */
.L_x_4581:
[----:B------:R-:W2:Y:S01]  /*1300*/  LDC.64 R2, c[0x0][0x3c0] ;  /* 0x0000f000ff027b82 */ /* 0x000ea20000000a00 */
[----:B------:R-:W-:-:S05]  /*1310*/  IADD3 R0, PT, PT, R0, R7, RZ ;  /* 0x0000000700007210 */ /* 0x000fca0007ffe0ff */
[C---:B--2---:R-:W-:Y:S02]  /*1320*/  IMAD R17, R0.reuse, R3, RZ ;  /* 0x0000000300117224 */ /* 0x044fe400078e02ff */
[----:B-----5:R-:W-:-:S05]  /*1330*/  IMAD.WIDE.U32 R6, R0, R2, RZ ;  /* 0x0000000200067225 */ /* 0x020fca00078e00ff */
[----:B------:R-:W-:Y:S02]  /*1340*/  IADD3 R17, PT, PT, R7, R17, RZ ;  /* 0x0000001107117210 */ /* 0x000fe40007ffe0ff */
[----:B------:R-:W-:-:S07]  /*1350*/  MOV R16, R6 ;  /* 0x0000000600107202 */ /* 0x000fce0000000f00 */
.L_x_4582:
[----:B------:R-:W2:Y:S01]  /*1360*/  LDC R21, c[0x0][0x3e8] ;  /* 0x0000fa00ff157b82 */ /* 0x000ea20000000800 */
[----:B------:R-:W-:Y:S02]  /*1370*/  MOV R8, RZ ;  /* 0x000000ff00087202 */ /* 0x000fe40000000f00 */
[----:B------:R-:W-:Y:S02]  /*1380*/  CS2R R128, SRZ ;  /* 0x0000000000807805 */ /* 0x000fe4000001ff00 */
[----:B--2---:R-:W-:-:S04]  /*1390*/  IABS R0, R21 ;  /* 0x0000001500007213 */ /* 0x004fc80000000000 */
[----:B-1----:R-:W1:Y:S08]  /*13a0*/  I2F.RP R10, R0 ;  /* 0x00000000000a7306 */ /* 0x002e700000209400 */
        /* <DEDUP_REMOVED lines=21> */
[----:B------:R-:W-:-:S04]  /*1500*/  IMAD.WIDE.U32 R16, R7, R2, R16 ;  /* 0x0000000207107225 */ /* 0x000fc800078e0010 */
[----:B------:R-:W-:Y:S01]  /*1510*/  @P1 VIADD R6, R6, 0x1 ;  /* 0x0000000106061836 */ /* 0x000fe20000000000 */
[----:B------:R-:W-:Y:S01]  /*1520*/  ISETP.NE.AND P1, PT, R21, RZ, PT ;  /* 0x000000ff1500720c */ /* 0x000fe20003f25270 */
[----:B------:R-:W-:-:S03]  /*1530*/  IMAD R17, R7, R3, R17 ;  /* 0x0000000307117224 */ /* 0x000fc600078e0211 */
[----:B------:R-:W-:-:S05]  /*1540*/  MOV R19, R6 ;  /* 0x0000000600137202 */ /* 0x000fca0000000f00 */
        /* <DEDUP_REMOVED lines=15> */
.L_x_4578:
[----:B------:R-:W-:Y:S01]  /*1640*/  IMAD.MOV.U32 R7, RZ, RZ, RZ ;  /* 0x000000ffff077224 */ /* 0x000fe200078e00ff */
[----:B------:R-:W1:Y:S01]  /*1650*/  LDC.64 R106, c[0x0][0x3b0] ;  /* 0x0000ec00ff6a7b82 */ /* 0x000e620000000a00 */
[----:B------:R-:W-:Y:S01]  /*1660*/  IMAD.SHL.U32 R45, R90, 0x20, RZ ;  /* 0x000000205a2d7824 */ /* 0x000fe200078e00ff */
[----:B------:R-:W2:Y:S03]  /*1670*/  LDCU.64 UR4, c[0x0][0x3c8] ;  /* 0x00007900ff0477ac */ /* 0x000ea60008000a00 */
[----:B------:R3:W5:Y:S01]  /*1680*/  @P2 LDG.E R7, desc[UR6][R108.64] ;  /* 0x000000066c072981 */ /* 0x000762000c1e1900 */
[----:B------:R-:W-:Y:S01]  /*1690*/  ISETP.NE.AND P2, PT, R124, -0x1, PT ;  /* 0xffffffff7c00780c */ /* 0x000fe20003f45270 */
[C---:B------:R-:W-:Y:S01]  /*16a0*/  IMAD.SHL.U32 R71, R90.reuse, 0x8, RZ ;  /* 0x000000085a477824 */ /* 0x040fe200078e00ff */
[C---:B------:R-:W-:Y:S01]  /*16b0*/  LOP3.LUT R15, R45.reuse, 0xc0, RZ, 0xc0, !PT ;  /* 0x000000c02d0f7812 */ /* 0x040fe200078ec0ff */
[C---:B------:R-:W-:Y:S01]  /*16c0*/  IMAD.SHL.U32 R47, R90.reuse, 0x10, RZ ;  /* 0x000000105a2f7824 */ /* 0x040fe200078e00ff */
[----:B------:R-:W-:Y:S01]  /*16d0*/  LOP3.LUT R18, R45, 0x120, RZ, 0xc0, !PT ;  /* 0x000001202d127812 */ /* 0x000fe200078ec0ff */
[----:B------:R-:W-:Y:S01]  /*16e0*/  IMAD.SHL.U32 R67, R90, 0x4, RZ ;  /* 0x000000045a437824 */ /* 0x000fe200078e00ff */
[----:B------:R-:W-:Y:S01]  /*16f0*/  LOP3.LUT R86, R71, 0x18, RZ, 0xc0, !PT ;  /* 0x0000001847567812 */ /* 0x000fe200078ec0ff */
[----:B------:R-:W4:Y:S01]  /*1700*/  LDCU.64 UR8, c[0x0][0x388] ;  /* 0x00007100ff0877ac */ /* 0x000f220008000a00 */
[----:B------:R-:W-:Y:S01]  /*1710*/  LOP3.LUT R12, R47, 0x100, RZ, 0xc0, !PT ;  /* 0x000001002f0c7812 */ /* 0x000fe200078ec0ff */
[----:B------:R-:W-:Y:S01]  /*1720*/  IMAD.MOV.U32 R105, RZ, RZ, RZ ;  /* 0x000000ffff697224 */ /* 0x000fe200078e00ff */
[--C-:B------:R-:W-:Y:S01]  /*1730*/  LOP3.LUT R46, R15, 0x8, R90.reuse, 0xf8, !PT ;  /* 0x000000080f2e7812 */ /* 0x100fe200078ef85a */
[----:B------:R-:W-:Y:S01]  /*1740*/  IMAD.SHL.U32 R88, R89, 0x40, RZ ;  /* 0x0000004059587824 */ /* 0x000fe200078e00ff */
[----:B------:R-:W-:Y:S01]  /*1750*/  LOP3.LUT R17, R12, 0x20, R45, 0xf8, !PT ;  /* 0x000000200c117812 */ /* 0x000fe200078ef82d */
[----:B------:R-:W2:Y:S01]  /*1760*/  @!P2 LDC.64 R8, c[0x0][0x398] ;  /* 0x0000e600ff08ab82 */ /* 0x000ea20000000a00 */
[----:B------:R-:W-:Y:S01]  /*1770*/  LOP3.LUT R46, R46, 0x18, R67, 0x78, !PT ;  /* 0x000000182e2e7812 */ /* 0x000fe200078e7843 */
[----:B------:R-:W-:Y:S01]  /*1780*/  IMAD.SHL.U32 R123, R4, 0x20, RZ ;  /* 0x00000020047b7824 */ /* 0x000fe200078e00ff */
[----:B------:R-:W-:Y:S01]  /*1790*/  SHF.R.U32.HI R62, RZ, 0x1, R90 ;  /* 0x00000001ff3e7819 */ /* 0x000fe2000001165a */
[----:B------:R-:W-:Y:S01]  /*17a0*/  IMAD.SHL.U32 R121, R2, 0x20, RZ ;  /* 0x0000002002797824 */ /* 0x000fe200078e00ff */
[----:B------:R-:W-:Y:S01]  /*17b0*/  IADD3 R16, P3, PT, R86, R16, RZ ;  /* 0x0000001056107210 */ /* 0x000fe20007f7e0ff */
[----:B-1----:R-:W-:Y:S01]  /*17c0*/  @P2 IMAD.WIDE.U32 R20, R124, R106, RZ ;  /* 0x0000006a7c142225 */ /* 0x002fe200078e00ff */
[----:B------:R-:W-:-:S02]  /*17d0*/  LOP3.LUT R47, R18, 0x3e00, R47, 0xf8, !PT ;  /* 0x00003e00122f7812 */ /* 0x000fc400078ef82f */
[----:B------:R-:W-:Y:S01]  /*17e0*/  LOP3.LUT R46, R17, R46, RZ, 0xfc, !PT ;  /* 0x0000002e112e7212 */ /* 0x000fe200078efcff */
[----:B------:R-:W-:Y:S01]  /*17f0*/  IMAD.X R17, RZ, RZ, R11, P3 ;  /* 0x000000ffff117224 */ /* 0x000fe200018e060b */
[----:B------:R-:W-:Y:S01]  /*1800*/  LOP3.LUT R18, R15, 0x8, R62, 0xf8, !PT ;  /* 0x000000080f127812 */ /* 0x000fe200078ef83e */
[----:B------:R-:W-:Y:S01]  /*1810*/  VIADD R60, R88, 0xffffffc0 ;  /* 0xffffffc0583c7836 */ /* 0x000fe20000000000 */
[----:B------:R-:W-:Y:S02]  /*1820*/  SHF.R.U32.HI R104, RZ, 0x2, R90 ;  /* 0x00000002ff687819 */ /* 0x000fe4000001165a */
[----:B------:R-:W-:Y:S02]  /*1830*/  SHF.L.U64.HI R120, R2, 0x5, R3 ;  /* 0x0000000502787819 */ /* 0x000fe40000010203 */
[----:B------:R-:W-:Y:S01]  /*1840*/  LOP3.LUT R18, R18, 0x18, R67, 0x78, !PT ;  /* 0x0000001812127812 */ /* 0x000fe200078e7843 */
[----:B------:R-:W-:Y:S01]  /*1850*/  IMAD.WIDE.U32 R16, R104, R4, R16 ;  /* 0x0000000468107225 */ /* 0x000fe200078e0010 */
[----:B------:R-:W-:-:S02]  /*1860*/  LOP3.LUT R67, R67, 0xc, RZ, 0xc0, !PT ;  /* 0x0000000c43437812 */ /* 0x000fc400078ec0ff */
[----:B------:R-:W-:Y:S01]  /*1870*/  LOP3.LUT R47, R47, R18, RZ, 0xfc, !PT ;  /* 0x000000122f2f7212 */ /* 0x000fe200078efcff */
[----:B------:R-:W-:Y:S01]  /*1880*/  IMAD R113, R104, R5, R17 ;  /* 0x0000000568717224 */ /* 0x000fe200078e0211 */
[----:B------:R-:W-:Y:S01]  /*1890*/  LOP3.LUT R45, R18, 0x120, R45, 0xf8, !PT ;  /* 0x00000120122d7812 */ /* 0x000fe200078ef82d */
[----:B--2---:R-:W-:Y:S01]  /*18a0*/  @!P2 IMAD.WIDE.U32 R22, R125, R8, RZ ;  /* 0x000000087d16a225 */ /* 0x004fe200078e00ff */
[----:B------:R-:W-:Y:S02]  /*18b0*/  SHF.L.U64.HI R122, R4, 0x5, R5 ;  /* 0x00000005047a7819 */ /* 0x000fe40000010205 */
[----:B------:R-:W-:Y:S01]  /*18c0*/  SHF.L.U64.HI R113, R16, 0x1, R113 ;  /* 0x0000000110717819 */ /* 0x000fe20000010271 */
[----:B------:R-:W-:Y:S01]  /*18d0*/  @!P2 IMAD.MOV.U32 R8, RZ, RZ, R22 ;  /* 0x000000ffff08a224 */ /* 0x000fe200078e0016 */
[----:B------:R-:W-:Y:S01]  /*18e0*/  LOP3.LUT R92, R71, 0x20, RZ, 0xc0, !PT ;  /* 0x00000020475c7812 */ /* 0x000fe200078ec0ff */
[----:B------:R-:W-:Y:S01]  /*18f0*/  @P2 IMAD.MOV.U32 R8, RZ, RZ, R20 ;  /* 0x000000ffff082224 */ /* 0x000fe200078e0014 */
[C---:B------:R-:W-:Y:S01]  /*1900*/  LOP3.LUT R85, R86.reuse, 0x20, RZ, 0xfc, !PT ;  /* 0x0000002056557812 */ /* 0x040fe200078efcff */
[----:B------:R-:W-:Y:S01]  /*1910*/  @!P2 IMAD R9, R125, R9, R23 ;  /* 0x000000097d09a224 */ /* 0x000fe200078e0217 */
[----:B------:R-:W-:Y:S01]  /*1920*/  LOP3.LUT R84, R86, 0x40, RZ, 0xfc, !PT ;  /* 0x0000004056547812 */ /* 0x000fe200078efcff */
[----:B------:R-:W-:Y:S01]  /*1930*/  @P2 IMAD R9, R124, R107, R21 ;  /* 0x0000006b7c092224 */ /* 0x000fe200078e0215 */
[----:B------:R-:W-:Y:S01]  /*1940*/  IADD3 R20, P4, PT, R86, R8, RZ ;  /* 0x0000000856147210 */ /* 0x000fe20007f9e0ff */
[----:B------:R-:W-:Y:S01]  /*1950*/  IMAD.SHL.U32 R112, R16, 0x2, RZ ;  /* 0x0000000210707824 */ /* 0x000fe200078e00ff */
[----:B------:R-:W-:Y:S01]  /*1960*/  IADD3 R14, P2, PT, R86, R14, RZ ;  /* 0x0000000e560e7210 */ /* 0x000fe20007f5e0ff */
[----:B------:R-:W1:Y:S01]  /*1970*/  LDC R8, c[0x0][0x450] ;  /* 0x00011400ff087b82 */ /* 0x000e620000000800 */
[----:B------:R-:W-:-:S02]  /*1980*/  IMAD.WIDE.U32 R12, R13, 0x40, R104 ;  /* 0x000000400d0c7825 */ /* 0x000fc400078e0068 */
[----:B----4-:R-:W-:Y:S02]  /*1990*/  IADD3 R112, P3, PT, R112, UR8, RZ ;  /* 0x0000000870707c10 */ /* 0x010fe4000ff7e0ff */
[----:B------:R-:W-:Y:S02]  /*19a0*/  IMAD.X R21, RZ, RZ, R9, P4 ;  /* 0x000000ffff157224 */ /* 0x000fe400020e0609 */
[----:B------:R-:W-:Y:S01]  /*19b0*/  IMAD.X R15, RZ, RZ, R10, P2 ;  /* 0x000000ffff0f7224 */ /* 0x000fe200010e060a */
[----:B------:R-:W-:Y:S01]  /*19c0*/  IADD3.X R113, PT, PT, R113, UR9, RZ, P3, !PT ;  /* 0x0000000971717c10 */ /* 0x000fe20009ffe4ff */
[----:B------:R-:W-:-:S04]  /*19d0*/  IMAD.WIDE.U32 R10, R130, UR4, R20 ;  /* 0x00000004820a7c25 */ /* 0x000fc8000f8e0014 */
[----:B------:R-:W-:Y:S01]  /*19e0*/  IMAD R11, R130, UR5, R11 ;  /* 0x00000005820b7c24 */ /* 0x000fe2000f8e020b */
[----:B------:R-:W2:Y:S01]  /*19f0*/  LDCU.64 UR4, c[0x0][0x390] ;  /* 0x00007200ff0477ac */ /* 0x000ea20008000a00 */
[----:B------:R-:W-:-:S04]  /*1a00*/  IMAD.WIDE.U32 R14, R104, R2, R14 ;  /* 0x00000002680e7225 */ /* 0x000fc800078e000e */
[----:B------:R-:W-:Y:S01]  /*1a10*/  IMAD R73, R104, R3, R15 ;  /* 0x0000000368497224 */ /* 0x000fe200078e020f */
[----:B------:R-:W-:Y:S01]  /*1a20*/  SHF.R.S32.HI R3, RZ, 0x1f, R64 ;  /* 0x0000001fff037819 */ /* 0x000fe20000011440 */
[C---:B------:R-:W-:Y:S02]  /*1a30*/  IMAD.SHL.U32 R74, R14.reuse, 0x2, RZ ;  /* 0x000000020e4a7824 */ /* 0x040fe400078e00ff */
[----:B------:R-:W-:Y:S01]  /*1a40*/  IMAD R63, R13, R106, RZ ;  /* 0x0000006a0d3f7224 */ /* 0x000fe200078e02ff */
[----:B------:R-:W-:Y:S01]  /*1a50*/  LEA.HI R3, R3, R64, RZ, 0x6 ;  /* 0x0000004003037211 */ /* 0x000fe200078f30ff */
[----:B------:R-:W-:Y:S01]  /*1a60*/  IMAD.MOV.U32 R116, RZ, RZ, R112 ;  /* 0x000000ffff747224 */ /* 0x000fe200078e0070 */
[----:B------:R-:W-:Y:S01]  /*1a70*/  SHF.L.U64.HI R73, R14, 0x1, R73 ;  /* 0x000000010e497819 */ /* 0x000fe20000010249 */
[C---:B------:R-:W-:Y:S01]  /*1a80*/  IMAD R63, R12.reuse, R107, R63 ;  /* 0x0000006b0c3f7224 */ /* 0x040fe200078e023f */
[----:B------:R-:W-:Y:S01]  /*1a90*/  SHF.R.S32.HI R72, RZ, 0x6, R3 ;  /* 0x00000006ff487819 */ /* 0x000fe20000011403 */
[----:B------:R-:W-:Y:S01]  /*1aa0*/  IMAD.WIDE.U32 R106, R12, R106, R10 ;  /* 0x0000006a0c6a7225 */ /* 0x000fe200078e000a */
[----:B-1----:R-:W-:-:S02]  /*1ab0*/  LEA.HI R69, R8, R8, RZ, 0x1 ;  /* 0x0000000808457211 */ /* 0x002fc400078f08ff */
[----:B--2---:R-:W-:Y:S01]  /*1ac0*/  IADD3 R74, P2, PT, R74, UR4, RZ ;  /* 0x000000044a4a7c10 */ /* 0x004fe2000ff5e0ff */
        /* <DEDUP_REMOVED lines=104> */
.L_x_4619:
        /* <DEDUP_REMOVED lines=23> */
.L_x_4585:
[----:B-1-3--:R-:W-:Y:S05]  /*22c0*/  BSYNC.RECONVERGENT B0 ;  /* 0x0000000000007941 */ /* 0x00afea0003800200 */
.L_x_4584:
        /* <DEDUP_REMOVED lines=16> */
.L_x_4587:
[----:B------:R-:W-:Y:S05]  /*23d0*/  BSYNC.RECONVERGENT B0 ;  /* 0x0000000000007941 */ /* 0x000fea0003800200 */
.L_x_4586:
        /* <DEDUP_REMOVED lines=14> */
.L_x_4591:
[----:B------:R-:W-:Y:S05]  /*24c0*/  BSYNC.RECONVERGENT B0 ;  /* 0x0000000000007941 */ /* 0x000fea0003800200 */
.L_x_4590:
        /* <DEDUP_REMOVED lines=18> */
.L_x_4589:
        /* <DEDUP_REMOVED lines=59> */
.L_x_4597:
[----:B------:R-:W-:Y:S05]  /*29a0*/  BSYNC.RECONVERGENT B0 ;  /* 0x0000000000007941 */ /* 0x000fea0003800200 */
.L_x_4596:
        /* <DEDUP_REMOVED lines=52> */
.L_x_4599:
[----:B------:R-:W-:Y:S05]  /*2cf0*/  BSYNC.RECONVERGENT B0 ;  /* 0x0000000000007941 */ /* 0x000fea0003800200 */
.L_x_4598:
        /* <DEDUP_REMOVED lines=51> */
.L_x_4595:
[----:B------:R-:W-:Y:S05]  /*3030*/  BSYNC.RECONVERGENT B1 ;  /* 0x0000000000017941 */ /* 0x000fea0003800200 */
.L_x_4594:
        /* <DEDUP_REMOVED lines=68> */
.L_x_4603:
[----:B------:R-:W-:Y:S05]  /*3480*/  BSYNC.RECONVERGENT B0 ;  /* 0x0000000000007941 */ /* 0x000fea0003800200 */
.L_x_4602:
        /* <DEDUP_REMOVED lines=52> */
.L_x_4605:
[----:B------:R-:W-:Y:S05]  /*37d0*/  BSYNC.RECONVERGENT B0 ;  /* 0x0000000000007941 */ /* 0x000fea0003800200 */
.L_x_4604:
        /* <DEDUP_REMOVED lines=51> */
.L_x_4601:
[----:B------:R-:W-:Y:S05]  /*3b10*/  BSYNC.RECONVERGENT B1 ;  /* 0x0000000000017941 */ /* 0x000fea0003800200 */
.L_x_4600:
        /* <DEDUP_REMOVED lines=8> */
.L_x_4593:
        /* <DEDUP_REMOVED lines=99> */
.L_x_4609:
[----:B------:R-:W-:Y:S05]  /*41d0*/  BSYNC.RECONVERGENT B0 ;  /* 0x0000000000007941 */ /* 0x000fea0003800200 */
.L_x_4608:
        /* <DEDUP_REMOVED lines=92> */
.L_x_4611:
[----:B------:R-:W-:Y:S05]  /*47a0*/  BSYNC.RECONVERGENT B0 ;  /* 0x0000000000007941 */ /* 0x000fea0003800200 */
.L_x_4610:
        /* <DEDUP_REMOVED lines=90> */
.L_x_4607:
[----:B------:R-:W-:Y:S05]  /*4d50*/  BSYNC.RECONVERGENT B1 ;  /* 0x0000000000017941 */ /* 0x000fea0003800200 */
.L_x_4606:
        /* <DEDUP_REMOVED lines=101> */
.L_x_4615:
[----:B------:R-:W-:Y:S05]  /*53b0*/  BSYNC.RECONVERGENT B0 ;  /* 0x0000000000007941 */ /* 0x000fea0003800200 */
.L_x_4614:
        /* <DEDUP_REMOVED lines=91> */
.L_x_4617:
[----:B------:R-:W-:Y:S05]  /*5970*/  BSYNC.RECONVERGENT B0 ;  /* 0x0000000000007941 */ /* 0x000fea0003800200 */
.L_x_4616:
        /* <DEDUP_REMOVED lines=90> */
.L_x_4613:
[----:B------:R-:W-:Y:S05]  /*5f20*/  BSYNC.RECONVERGENT B1 ;  /* 0x0000000000017941 */ /* 0x000fea0003800200 */
.L_x_4612:
[----:B------:R-:W5:Y:S08]  /*5f30*/  LDC R3, c[0x0][0x450] ;  /* 0x00011400ff037b82 */ /* 0x000f700000000800 */
[----:B------:R-:W1:Y:S01]  /*5f40*/  LDC R9, c[0x0][0x450] ;  /* 0x00011400ff097b82 */ /* 0x000e620000000800 */
[----:B-----5:R-:W-:Y:S05]  /*5f50*/  IMAD.U32 R3, R3, -0x20, RZ ;  /* 0xffffffe003037824 */ /* 0x020fea00078e00ff */
[C---:B------:R-:W-:Y:S02]  /*5f60*/  LEA R78, P1, R3.reuse, R78, 0x1 ;  /* 0x0000004e034e7211 */ /* 0x040fe400078208ff */
[C---:B------:R-:W-:Y:S02]  /*5f70*/  LEA R76, P0, R3.reuse, R76, 0x1 ;  /* 0x0000004c034c7211 */ /* 0x040fe400078008ff */
[C---:B------:R-:W-:Y:S02]  /*5f80*/  LEA.HI.X.SX32 R79, R3.reuse, R79, 0x1, P1 ;  /* 0x0000004f034f7211 */ /* 0x040fe400008f0eff */
[----:B-1----:R-:W-:Y:S09]  /*5f90*/  LEA.HI.X.SX32 R77, R3, R77, 0x1, P0 ;  /* 0x0000004d034d7211 */ /* 0x002ff200000f0eff */
.L_x_4592:
[----:B------:R-:W-:Y:S05]  /*5fa0*/  BSYNC.RECONVERGENT B2 ;  /* 0x0000000000027941 */ /* 0x000fea0003800200 */
.L_x_4588:
        /* <DEDUP_REMOVED lines=92> */
.L_x_4618:
[----:B------:R-:W-:Y:S02]  /*6570*/  ISETP.GT.AND P0, PT, R97, R72, PT ;  /* 0x000000486100720c */ /* 0x000fe40003f04270 */
[----:B------:R-:W-:Y:S02]  /*6580*/  IADD3 R110, P2, PT, R110, R81, RZ ;  /* 0x000000516e6e7210 */ /* 0x000fe40007f5e0ff */
[----:B------:R-:W-:Y:S03]  /*6590*/  IADD3 R10, P1, PT, R10, R91, RZ ;  /* 0x0000005b0a0a7210 */ /* 0x000fe60007f3e0ff */
[----:B------:R-:W-:Y:S02]  /*65a0*/  IMAD.X R111, R111, 0x1, R80, P2 ;  /* 0x000000016f6f7824 */ /* 0x000fe400010e0650 */
[----:B------:R-:W-:Y:S04]  /*65b0*/  IMAD.X R11, R11, 0x1, R83, P1 ;  /* 0x000000010b0b7824 */ /* 0x000fe800008e0653 */
[----:B------:R-:W-:Y:S05]  /*65c0*/  @P0 BRA `(.L_x_4619) ;  /* 0xffffffb800e00947 */ /* 0x000fea000383ffff */
.L_x_4583:
        /* <DEDUP_REMOVED lines=43> */
.L_x_4624:
[----:B------:R2:W-:Y:S02]  /*6880*/  STS.128 [R133+0x2000], RZ ;  /* 0x002000ff85007388 */ /* 0x0005e40000000c00 */
.L_x_4623:
[----:B------:R-:W-:Y:S05]  /*6890*/  BSYNC.RECONVERGENT B0 ;  /* 0x0000000000007941 */ /* 0x000fea0003800200 */
.L_x_4622:
        /* <DEDUP_REMOVED lines=25> */
.L_x_4626:
[----:B------:R1:W-:Y:S01]  /*6a30*/  STS.128 [R133+0x2800], RZ ;  /* 0x002800ff85007388 */ /* 0x0003e20000000c00 */
[----:B------:R-:W-:Y:S05]  /*6a40*/  BRA `(.L_x_4625) ;  /* 0x0000003800a07947 */ /* 0x000fea0003800000 */
.L_x_4621:
        /* <DEDUP_REMOVED lines=81> */
.L_x_4633:
[----:B------:R-:W-:Y:S05]  /*6f60*/  BSYNC.RECONVERGENT B0 ;  /* 0x0000000000007941 */ /* 0x000fea0003800200 */
.L_x_4632:
[----:B-----5:R-:W-:Y:S01]  /*6f70*/  IMAD.MOV.U32 R6, RZ, RZ, R10 ;  /* 0x000000ffff067224 */ /* 0x020fe200078e000a */
[----:B------:R-:W-:Y:S01]  /*6f80*/  MOV R4, R8 ;  /* 0x0000000800047202 */ /* 0x000fe20000000f00 */
[----:B------:R-:W-:Y:S01]  /*6f90*/  IMAD.MOV.U32 R7, RZ, RZ, R11 ;  /* 0x000000ffff077224 */ /* 0x000fe200078e000b */
[----:B------:R-:W-:Y:S02]  /*6fa0*/  MOV R5, R9 ;  /* 0x0000000900057202 */ /* 0x000fe40000000f00 */
.L_x_4631:
[----:B------:R-:W-:Y:S05]  /*6fb0*/  BSYNC.RECONVERGENT B1 ;  /* 0x0000000000017941 */ /* 0x000fea0003800200 */
.L_x_4630:
        /* <DEDUP_REMOVED lines=49> */
.L_x_4637:
[----:B------:R-:W-:Y:S05]  /*72d0*/  BSYNC.RECONVERGENT B0 ;  /* 0x0000000000007941 */ /* 0x000fea0003800200 */
.L_x_4636:
[----:B-----5:R4:W-:Y:S02]  /*72e0*/  STS.128 [R133+0x1000], R8 ;  /* 0x0010000885007388 */ /* 0x0209e40000000c00 */
.L_x_4635:
[----:B------:R-:W-:Y:S05]  /*72f0*/  BSYNC.RECONVERGENT B1 ;  /* 0x0000000000017941 */ /* 0x000fea0003800200 */
.L_x_4634:
        /* <DEDUP_REMOVED lines=47> */
.L_x_4639:
[----:B------:R-:W-:Y:S05]  /*75f0*/  BSYNC.RECONVERGENT B0 ;  /* 0x0000000000007941 */ /* 0x000fea0003800200 */
.L_x_4638:
[----:B-----5:R1:W-:Y:S02]  /*7600*/  STS.128 [R133+0x2000], R8 ;  /* 0x0020000885007388 */ /* 0x0203e40000000c00 */
.L_x_4629:
[----:B------:R-:W-:Y:S05]  /*7610*/  BSYNC.RECONVERGENT B2 ;  /* 0x0000000000027941 */ /* 0x000fea0003800200 */
.L_x_4628:
        /* <DEDUP_REMOVED lines=64> */
.L_x_4643:
[----:B------:R-:W-:Y:S05]  /*7a20*/  BSYNC.RECONVERGENT B0 ;  /* 0x0000000000007941 */ /* 0x000fea0003800200 */
.L_x_4642:
[----:B-----5:R4:W-:Y:S02]  /*7a30*/  STS.128 [R133+0x800], R8 ;  /* 0x0008000885007388 */ /* 0x0209e40000000c00 */
.L_x_4641:
[----:B------:R-:W-:Y:S05]  /*7a40*/  BSYNC.RECONVERGENT B1 ;  /* 0x0000000000017941 */ /* 0x000fea0003800200 */
.L_x_4640:
        /* <DEDUP_REMOVED lines=58> */
.L_x_4647:
[----:B------:R-:W-:Y:S05]  /*7df0*/  BSYNC.RECONVERGENT B0 ;  /* 0x0000000000007941 */ /* 0x000fea0003800200 */
.L_x_4646:
[----:B-----5:R4:W-:Y:S02]  /*7e00*/  STS.128 [R133+0x1800], R8 ;  /* 0x0018000885007388 */ /* 0x0209e40000000c00 */
.L_x_4645:
[----:B------:R-:W-:Y:S05]  /*7e10*/  BSYNC.RECONVERGENT B1 ;  /* 0x0000000000017941 */ /* 0x000fea0003800200 */
.L_x_4644:
        /* <DEDUP_REMOVED lines=56> */
.L_x_4649:
[----:B------:R-:W-:Y:S05]  /*81a0*/  BSYNC.RECONVERGENT B0 ;  /* 0x0000000000007941 */ /* 0x000fea0003800200 */
.L_x_4648:
[----:B-----5:R4:W-:Y:S01]  /*81b0*/  STS.128 [R133+0x2800], R8 ;  /* 0x0028000885007388 */ /* 0x0209e20000000c00 */
[----:B------:R-:W-:Y:S05]  /*81c0*/  BRA `(.L_x_4625) ;  /* 0x0000002000c07947 */ /* 0x000fea0003800000 */
.L_x_4627:
        /* <DEDUP_REMOVED lines=98> */
.L_x_4655:
[----:B------:R-:W-:Y:S05]  /*87f0*/  BSYNC.RECONVERGENT B0 ;  /* 0x0000000000007941 */ /* 0x000fea0003800200 */
.L_x_4654:
[----:B-----5:R-:W-:Y:S01]  /*8800*/  IMAD.MOV.U32 R6, RZ, RZ, R22 ;  /* 0x000000ffff067224 */ /* 0x020fe200078e0016 */
[----:B------:R-:W-:Y:S01]  /*8810*/  MOV R4, R20 ;  /* 0x0000001400047202 */ /* 0x000fe20000000f00 */
[----:B------:R-:W-:Y:S01]  /*8820*/  IMAD.MOV.U32 R7, RZ, RZ, R23 ;  /* 0x000000ffff077224 */ /* 0x000fe200078e0017 */
[----:B------:R-:W-:Y:S02]  /*8830*/  MOV R5, R21 ;  /* 0x0000001500057202 */ /* 0x000fe40000000f00 */
.L_x_4653:
[----:B------:R-:W-:Y:S05]  /*8840*/  BSYNC.RECONVERGENT B1 ;  /* 0x0000000000017941 */ /* 0x000fea0003800200 */
.L_x_4652:
        /* <DEDUP_REMOVED lines=88> */
.L_x_4659:
[----:B------:R-:W-:Y:S05]  /*8dd0*/  BSYNC.RECONVERGENT B0 ;  /* 0x0000000000007941 */ /* 0x000fea0003800200 */
.L_x_4658:
[----:B-----5:R4:W-:Y:S02]  /*8de0*/  STS.128 [R133+0x1000], R20 ;  /* 0x0010001485007388 */ /* 0x0209e40000000c00 */
.L_x_4657:
[----:B------:R-:W-:Y:S05]  /*8df0*/  BSYNC.RECONVERGENT B1 ;  /* 0x0000000000017941 */ /* 0x000fea0003800200 */
.L_x_4656:
        /* <DEDUP_REMOVED lines=86> */
.L_x_4661:
[----:B------:R-:W-:Y:S05]  /*9360*/  BSYNC.RECONVERGENT B0 ;  /* 0x0000000000007941 */ /* 0x000fea0003800200 */
.L_x_4660:
[----:B-----5:R1:W-:Y:S02]  /*9370*/  STS.128 [R133+0x2000], R20 ;  /* 0x0020001485007388 */ /* 0x0203e40000000c00 */
.L_x_4651:
[----:B------:R-:W-:Y:S05]  /*9380*/  BSYNC.RECONVERGENT B2 ;  /* 0x0000000000027941 */ /* 0x000fea0003800200 */
.L_x_4650:
        /* <DEDUP_REMOVED lines=94> */
.L_x_4665:
[----:B------:R-:W-:Y:S05]  /*9970*/  BSYNC.RECONVERGENT B0 ;  /* 0x0000000000007941 */ /* 0x000fea0003800200 */
.L_x_4664:
[----:B-----5:R4:W-:Y:S02]  /*9980*/  STS.128 [R133+0x800], R20 ;  /* 0x0008001485007388 */ /* 0x0209e40000000c00 */
.L_x_4663:
[----:B------:R-:W-:Y:S05]  /*9990*/  BSYNC.RECONVERGENT B1 ;  /* 0x0000000000017941 */ /* 0x000fea0003800200 */
.L_x_4662:
        /* <DEDUP_REMOVED lines=88> */
.L_x_4669:
[----:B------:R-:W-:Y:S05]  /*9f20*/  BSYNC.RECONVERGENT B0 ;  /* 0x0000000000007941 */ /* 0x000fea0003800200 */
.L_x_4668:
[----:B-----5:R1:W-:Y:S02]  /*9f30*/  STS.128 [R133+0x1800], R20 ;  /* 0x0018001485007388 */ /* 0x0203e40000000c00 */
.L_x_4667:
[----:B------:R-:W-:Y:S05]  /*9f40*/  BSYNC.RECONVERGENT B1 ;  /* 0x0000000000017941 */ /* 0x000fea0003800200 */
.L_x_4666:
        /* <DEDUP_REMOVED lines=86> */
.L_x_4671:
[----:B------:R-:W-:Y:S05]  /*a4b0*/  BSYNC.RECONVERGENT B0 ;  /* 0x0000000000007941 */ /* 0x000fea0003800200 */
.L_x_4670:
[----:B-----5:R4:W-:Y:S02]  /*a4c0*/  STS.128 [R133+0x2800], R20 ;  /* 0x0028001485007388 */ /* 0x0209e40000000c00 */
.L_x_4625:
[----:B------:R-:W-:Y:S05]  /*a4d0*/  BSYNC.RECONVERGENT B3 ;  /* 0x0000000000037941 */ /* 0x000fea0003800200 */
.L_x_4620:
        /* <DEDUP_REMOVED lines=26> */
.L_x_4674:
[----:B------:R3:W-:Y:S02]  /*a680*/  STS.128 [R133+0x5000], RZ ;  /* 0x005000ff85007388 */ /* 0x0007e40000000c00 */
.L_x_4673:
[----:B------:R-:W-:Y:S05]  /*a690*/  BSYNC.RECONVERGENT B0 ;  /* 0x0000000000007941 */ /* 0x000fea0003800200 */
.L_x_4672:
[----:B-1--4-:R-:W1:Y:S01]  /*a6a0*/  LDC.64 R2, c[0x0][0x538] ;  /* 0x00014e00ff027b82 */ /* 0x012e620000000a00 */
[----:B------:R-:W-:Y:S01]  /*a6b0*/  ISETP.GE.AND P0, PT, R132, R5, PT ;  /* 0x000000058400720c */ /* 0x000fe20003f06270 */
[----:B------:R-:W-:-:S12]  /*a6c0*/  BSSY.RECONVERGENT B0, `(.L_x_4675) ;  /* 0x0000017000007945 */ /* 0x000fd80003800200 */
[----:B------:R-:W-:Y:S05]  /*a6d0*/  @P0 BRA `(.L_x_4676) ;  /* 0x0000000000540947 */ /* 0x000fea0003800000 */
[----:B------:R-:W4:Y:S01]  /*a6e0*/  LDCU UR5, c[0x0][0x440] ;  /* 0x00008800ff0577ac */ /* 0x000f220008000800 */
[----:B------:R-:W-:-:S04]  /*a6f0*/  LEA R6, P3, R123, R116, 0x1 ;  /* 0x000000747b067211 */ /* 0x000fc800078608ff */
[----:B------:R-:W-:Y:S02]  /*a700*/  LEA.HI.X R7, R123, R117, R122, 0x1, P3 ;  /* 0x000000757b077211 */ /* 0x000fe400018f0c7a */
        /* <DEDUP_REMOVED lines=18> */
.L_x_4676:
[----:B------:R-:W-:Y:S05]  /*a830*/  BSYNC.RECONVERGENT B0 ;  /* 0x0000000000007941 */ /* 0x000fea0003800200 */
.L_x_4675:
        /* <DEDUP_REMOVED lines=10> */
[----:B------:R-:W-:-:S05]  /*a8e0*/  LEA.HI.X R9, R6, R3, R0, 0x2, P0 ;  /* 0x0000000306097211 */ /* 0x000fca00000f1400 */
[----:B------:R-:W2:Y:S01]  /*a8f0*/  LDG.E R2, desc[UR6][R8.64] ;  /* 0x0000000608027981 */ /* 0x000ea2000c1e1900 */
[----:B------:R-:W-:Y:S01]  /*a900*/  LOP3.LUT R7, R62, 0x1f0, RZ, 0xc0, !PT ;  /* 0x000001f03e077812 */ /* 0x000fe200078ec0ff */
[----:B----4-:R-:W2:Y:S01]  /*a910*/  MUFU.RCP R3, UR8 ;  /* 0x0000000800037d08 */ /* 0x010ea20008001000 */
[----:B------:R-:W-:Y:S02]  /*a920*/  BSSY.RECONVERGENT B0, `(.L_x_4677) ;  /* 0x0000022000007945 */ /* 0x000fe40003800200 */
        /* <DEDUP_REMOVED lines=28> */
.L_x_4679:
[----:B------:R4:W-:Y:S01]  /*aaf0*/  STS.128 [R133+0x8000], RZ ;  /* 0x008000ff85007388 */ /* 0x0009e20000000c00 */
[----:B------:R-:W-:Y:S05]  /*ab00*/  BRA `(.L_x_4680) ;  /* 0x00000000000c7947 */ /* 0x000fea0003800000 */
.L_x_4678:
[----:B------:R1:W-:Y:S04]  /*ab10*/  STS.128 [R133+0x6000], RZ ;  /* 0x006000ff85007388 */ /* 0x0003e80000000c00 */
[----:B------:R1:W-:Y:S04]  /*ab20*/  STS.128 [R133+0x7000], RZ ;  /* 0x007000ff85007388 */ /* 0x0003e80000000c00 */
[----:B------:R1:W-:Y:S02]  /*ab30*/  STS.128 [R133+0x8000], RZ ;  /* 0x008000ff85007388 */ /* 0x0003e40000000c00 */
.L_x_4680:
[----:B------:R-:W-:Y:S05]  /*ab40*/  BSYNC.RECONVERGENT B0 ;  /* 0x0000000000007941 */ /* 0x000fea0003800200 */
.L_x_4677:
        /* <DEDUP_REMOVED lines=32> */
.L_x_4683:
[----:B------:R1:W-:Y:S02]  /*ad50*/  STS.128 [R133+0x8800], RZ ;  /* 0x008800ff85007388 */ /* 0x0003e40000000c00 */
.L_x_4682:
[----:B------:R-:W-:Y:S05]  /*ad60*/  BSYNC.RECONVERGENT B0 ;  /* 0x0000000000007941 */ /* 0x000fea0003800200 */
.L_x_4681:
[----:B------:R-:W-:Y:S01]  /*ad70*/  LEA R115, R47, UR4, 0x1 ;  /* 0x000000042f737c11 */ /* 0x000fe2000f8e08ff */
[----:B------:R-:W-:Y:S01]  /*ad80*/  IMAD R63, R63, 0x2, R60 ;  /* 0x000000023f3f7824 */ /* 0x000fe200078e023c */
[----:B------:R-:W-:Y:S01]  /*ad90*/  LEA R114, R46, UR4, 0x1 ;  /* 0x000000042e727c11 */ /* 0x000fe2000f8e08ff */
[----:B------:R-:W0:Y:S01]  /*ada0*/  LDGDEPBAR ;  /* 0x00000000000079af */ /* 0x000e220000000000 */
[----:B------:R-:W-:Y:S01]  /*adb0*/  VIMNMX R91, PT, PT, R0, R61, PT ;  /* 0x0000003d005b7248 */ /* 0x000fe20003fe0100 */
[----:B------:R-:W-:Y:S01]  /*adc0*/  IMAD R46, R44, 0x2, R115 ;  /* 0x000000022c2e7824 */ /* 0x000fe200078e0273 */
[----:B------:R-:W-:Y:S01]  /*add0*/  VIADDMNMX R104, R0, 0x8, R61, PT ;  /* 0x0000000800687846 */ /* 0x000fe2000380013d */
[----:B------:R-:W-:Y:S01]  /*ade0*/  LDSM.16.M88.4 R24, [R115] ;  /* 0x000000007318783b */ /* 0x000fe20000000200 */
[----:B------:R-:W-:-:S03]  /*adf0*/  IMAD R2, R44, 0x2, R114 ;  /* 0x000000022c027824 */ /* 0x000fc600078e0272 */
[----:B------:R-:W5:Y:S04]  /*ae00*/  LDSM.16.M88.4 R48, [R114+0x3000] ;  /* 0x003000007230783b */ /* 0x000f680000000200 */
[----:B------:R-:W2:Y:S04]  /*ae10*/  LDSM.16.M88.4 R36, [R114+0x3400] ;  /* 0x003400007224783b */ /* 0x000ea80000000200 */
[----:B------:R-:W3:Y:S04]  /*ae20*/  LDSM.16.M88.4 R28, [R114+0x3800] ;  /* 0x00380000721c783b */ /* 0x000ee80000000200 */
[----:B------:R-:W4:Y:S04]  /*ae30*/  LDSM.16.M88.4 R12, [R114+0x3c00] ;  /* 0x003c0000720c783b */ /* 0x000f280000000200 */
[----:B------:R-:W-:Y:S04]  /*ae40*/  LDSM.16.M88.4 R8, [R46] ;  /* 0x000000002e08783b */ /* 0x000fe80000000200 */
[----:B-1----:R-:W1:Y:S04]  /*ae50*/  LDSM.16.M88.4 R4, [R2+0x3000] ;  /* 0x003000000204783b */ /* 0x002e680000000200 */
[----:B------:R-:W1:Y:S04]  /*ae60*/  LDSM.16.M88.4 R16, [R2+0x3800] ;  /* 0x003800000210783b */ /* 0x000e680000000200 */
[----:B------:R-:W1:Y:S04]  /*ae70*/  LDSM.16.M88.4 R20, [R2+0x3400] ;  /* 0x003400000214783b */ /* 0x000e680000000200 */
[----:B------:R-:W1:Y:S04]  /*ae80*/  LDSM.16.M88.4 R64, [R2+0x3c00] ;  /* 0x003c00000240783b */ /* 0x000e680000000200 */
[----:B------:R-:W-:Y:S01]  /*ae90*/  LDSM.16.M88.4 R56, [R114+0x4400] ;  /* 0x004400007238783b */ /* 0x000fe20000000200 */
[C---:B-----5:R-:W-:Y:S03]  /*aea0*/  HMMA.16816.F32 R52, R24.reuse, R48, RZ ;  /* 0x000000301834723c */ /* 0x060fe600000018ff */
        /* <DEDUP_REMOVED lines=8> */
[C---:B---3--:R-:W-:Y:S08]  /*af30*/  HMMA.16816.F32 R32, R24.reuse, R28, RZ ;  /* 0x0000001c1820723c */ /* 0x048ff000000018ff */
[C---:B------:R-:W-:Y:S08]  /*af40*/  HMMA.16816.F32 R36, R24.reuse, R38, RZ ;  /* 0x000000261824723c */ /* 0x040ff000000018ff */
[C---:B------:R-:W-:Y:S08]  /*af50*/  HMMA.16816.F32 R28, R24.reuse, R30, RZ ;  /* 0x0000001e181c723c */ /* 0x040ff000000018ff */
[C---:B----4-:R-:W-:Y:S08]  /*af60*/  HMMA.16816.F32 R80, R24.reuse, R12, RZ ;  /* 0x0000000c1850723c */ /* 0x050ff000000018ff */
        /* <DEDUP_REMOVED lines=11> */
[----:B------:R-:W-:Y:S08]  /*b020*/  HMMA.16816.F32 R24, R8, R66, R24 ;  /* 0x000000420818723c */ /* 0x000ff00000001818 */
[C---:B-1----:R-:W-:Y:S08]  /*b030*/  HMMA.16816.F32 R52, R12.reuse, R4, R52 ;  /* 0x000000040c34723c */ /* 0x042ff00000001834 */
[----:B------:R-:W-:Y:S01]  /*b040*/  HMMA.16816.F32 R48, R12, R6, R48 ;  /* 0x000000060c30723c */ /* 0x000fe20000001830 */
[----:B------:R-:W1:Y:S07]  /*b050*/  LDSM.16.M88.4 R4, [R2+0x4400] ;  /* 0x004400000204783b */ /* 0x000e6e0000000200 */
[----:B------:R-:W-:Y:S01]  /*b060*/  HMMA.16816.F32 R80, R8, R64, R80 ;  /* 0x000000400850723c */ /* 0x000fe20000001850 */
[----:B------:R-:W4:Y:S04]  /*b070*/  LDSM.16.M88.4 R8, [R2+0x4000] ;  /* 0x004000000208783b */ /* 0x000f280000000200 */
[----:B------:R-:W-:Y:S03]  /*b080*/  LDSM.16.M88.4 R64, [R114+0x5800] ;  /* 0x005800007240783b */ /* 0x000fe60000000200 */
[C---:B------:R-:W-:Y:S08]  /*b090*/  HMMA.16816.F32 R40, R12.reuse, R56, R40 ;  /* 0x000000380c28723c */ /* 0x040ff00000001828 */
[C---:B------:R-:W-:Y:S01]  /*b0a0*/  HMMA.16816.F32 R36, R12.reuse, R58, R36 ;  /* 0x0000003a0c24723c */ /* 0x040fe20000001824 */
[----:B------:R-:W5:Y:S07]  /*b0b0*/  LDSM.16.M88.4 R56, [R114+0x5c00] ;  /* 0x005c00007238783b */ /* 0x000f6e0000000200 */
[C---:B--2---:R-:W-:Y:S08]  /*b0c0*/  HMMA.16816.F32 R24, R12.reuse, R18, R24 ;  /* 0x000000120c18723c */ /* 0x044ff00000001818 */
[C---:B---3--:R-:W-:Y:S08]  /*b0d0*/  HMMA.16816.F32 R32, R12.reuse, R20, R32 ;  /* 0x000000140c20723c */ /* 0x048ff00000001820 */
[C---:B------:R-:W-:Y:S01]  /*b0e0*/  HMMA.16816.F32 R28, R12.reuse, R22, R28 ;  /* 0x000000160c1c723c */ /* 0x040fe2000000181c */
[----:B------:R-:W-:Y:S07]  /*b0f0*/  LDSM.16.M88.4 R20, [R46+0x2000] ;  /* 0x002000002e14783b */ /* 0x000fee0000000200 */
[----:B------:R-:W-:Y:S01]  /*b100*/  HMMA.16816.F32 R80, R12, R16, R80 ;  /* 0x000000100c50723c */ /* 0x000fe20000001850 */
[----:B------:R-:W-:Y:S04]  /*b110*/  LDSM.16.M88.4 R16, [R2+0x5000] ;  /* 0x005000000210783b */ /* 0x000fe80000000200 */
[----:B------:R-:W-:Y:S03]  /*b120*/  LDSM.16.M88.4 R12, [R2+0x5400] ;  /* 0x00540000020c783b */ /* 0x000fe60000000200 */
[C---:B-1----:R-:W-:Y:S08]  /*b130*/  HMMA.16816.F32 R40, R92.reuse, R4, R40 ;  /* 0x000000045c28723c */ /* 0x042ff00000001828 */
[C---:B------:R-:W-:Y:S01]  /*b140*/  HMMA.16816.F32 R36, R92.reuse, R6, R36 ;  /* 0x000000065c24723c */ /* 0x040fe20000001824 */
[----:B------:R-:W1:Y:S07]  /*b150*/  LDSM.16.M88.4 R4, [R2+0x5c00] ;  /* 0x005c00000204783b */ /* 0x000e6e0000000200 */
[C---:B------:R-:W-:Y:S08]  /*b160*/  HMMA.16816.F32 R24, R92.reuse, R102, R24 ;  /* 0x000000665c18723c */ /* 0x040ff00000001818 */
[C---:B----4-:R-:W-:Y:S08]  /*b170*/  HMMA.16816.F32 R52, R92.reuse, R8, R52 ;  /* 0x000000085c34723c */ /* 0x050ff00000001834 */
[----:B------:R-:W-:Y:S01]  /*b180*/  HMMA.16816.F32 R48, R92, R10, R48 ;  /* 0x0000000a5c30723c */ /* 0x000fe20000001830 */
[----:B------:R2:W3:Y:S01]  /*b190*/  LDSM.16.M88.4 R8, [R2+0x5800] ;  /* 0x005800000208783b */ /* 0x0004e20000000200 */
[----:B------:R-:W-:-:S06]  /*b1a0*/  DEPBAR.LE SB0, 0x0 ;  /* 0x000080000000791a */ /* 0x000fcc0000000000 */
[C---:B------:R-:W-:Y:S08]  /*b1b0*/  HMMA.16816.F32 R32, R92.reuse, R96, R32 ;  /* 0x000000605c20723c */ /* 0x040ff00000001820 */
[C---:B------:R-:W-:Y:S08]  /*b1c0*/  HMMA.16816.F32 R28, R92.reuse, R98, R28 ;  /* 0x000000625c1c723c */ /* 0x040ff0000000181c */
[----:B------:R-:W-:Y:S01]  /*b1d0*/  HMMA.16816.F32 R80, R92, R100, R80 ;  /* 0x000000645c50723c */ /* 0x000fe20000001850 */
[----:B--2---:R-:W-:-:S05]  /*b1e0*/  VIADD R2, R63, 0x38 ;  /* 0x000000383f027836 */ /* 0x004fca0000000000 */
[----:B------:R-:W-:Y:S02]  /*b1f0*/  I2FP.F32.U32 R0, R2 ;  /* 0x0000000200007245 */ /* 0x000fe40000201000 */
[----:B-----5:R-:W-:Y:S01]  /*b200*/  HMMA.16816.F32 R24, R76, R58, R24 ;  /* 0x0000003a4c18723c */ /* 0x020fe20000001818 */
[C---:B------:R-:W-:Y:S02]  /*b210*/  ISETP.GE.AND P5, PT, R2.reuse, R91, PT ;  /* 0x0000005b0200720c */ /* 0x040fe40003fa6270 */
[----:B------:R-:W-:Y:S01]  /*b220*/  ISETP.GE.AND P2, PT, R2, R104, PT ;  /* 0x000000680200720c */ /* 0x000fe20003f46270 */
[----:B------:R-:W-:-:S04]  /*b230*/  VIADD R2, R63, 0x1 ;  /* 0x000000013f027836 */ /* 0x000fc80000000000 */
[----:B------:R-:W-:Y:S01]  /*b240*/  HMMA.16816.F32 R52, R76, R72, R52 ;  /* 0x000000484c34723c */ /* 0x000fe20000001834 */
[C---:B------:R-:W-:Y:S02]  /*b250*/  ISETP.GE.AND P4, PT, R2.reuse, R91, PT ;  /* 0x0000005b0200720c */ /* 0x040fe40003f86270 */
[----:B------:R-:W-:-:S05]  /*b260*/  ISETP.GE.AND P1, PT, R2, R104, PT ;  /* 0x000000680200720c */ /* 0x000fca0003f26270 */
[C---:B------:R-:W-:Y:S08]  /*b270*/  HMMA.16816.F32 R48, R76.reuse, R74, R48 ;  /* 0x0000004a4c30723c */ /* 0x040ff00000001830 */
[C---:B------:R-:W-:Y:S08]  /*b280*/  HMMA.16816.F32 R40, R76.reuse, R68, R40 ;  /* 0x000000444c28723c */ /* 0x040ff00000001828 */
[C---:B------:R-:W-:Y:S08]  /*b290*/  HMMA.16816.F32 R36, R76.reuse, R70, R36 ;  /* 0x000000464c24723c */ /* 0x040ff00000001824 */
[C---:B------:R-:W-:Y:S08]  /*b2a0*/  HMMA.16816.F32 R32, R76.reuse, R64, R32 ;  /* 0x000000404c20723c */ /* 0x040ff00000001820 */
[C---:B------:R-:W-:Y:S08]  /*b2b0*/  HMMA.16816.F32 R28, R76.reuse, R66, R28 ;  /* 0x000000424c1c723c */ /* 0x040ff0000000181c */
[----:B------:R-:W-:Y:S08]  /*b2c0*/  HMMA.16816.F32 R80, R76, R56, R80 ;  /* 0x000000384c50723c */ /* 0x000ff00000001850 */
[----:B-1----:R-:W-:Y:S01]  /*b2d0*/  HMMA.16816.F32 R24, R20, R6, R24 ;  /* 0x000000061418723c */ /* 0x002fe20000001818 */
[----:B------:R-:W-:-:S07]  /*b2e0*/  VIADD R6, R63, 0x11 ;  /* 0x000000113f067836 */ /* 0x000fce0000000000 */
[C---:B------:R-:W-:Y:S08]  /*b2f0*/  HMMA.16816.F32 R52, R20.reuse, R16, R52 ;  /* 0x000000101434723c */ /* 0x040ff00000001834 */
[----:B------:R-:W-:Y:S03]  /*b300*/  HMMA.16816.F32 R48, R20, R18, R48 ;  /* 0x000000121430723c */ /* 0x000fe60000001830 */
[C---:B------:R-:W-:Y:S01]  /*b310*/  FFMA.FTZ R107, R3.reuse, R0, R24 ;  /* 0x00000000036b7223 */ /* 0x040fe20000010018 */
[----:B------:R-:W-:Y:S01]  /*b320*/  I2FP.F32.U32 R24, R2 ;  /* 0x0000000200187245 */ /* 0x000fe20000201000 */
[----:B------:R-:W-:Y:S01]  /*b330*/  FFMA.FTZ R92, R3, R0, R26 ;  /* 0x00000000035c7223 */ /* 0x000fe2000001001a */
[----:B------:R-:W-:-:S02]  /*b340*/  VIADD R0, R63, 0x21 ;  /* 0x000000213f007836 */ /* 0x000fc40000000000 */
[C---:B------:R-:W-:Y:S01]  /*b350*/  HMMA.16816.F32 R40, R20.reuse, R12, R40 ;  /* 0x0000000c1428723c */ /* 0x040fe20000001828 */
[----:B------:R-:W-:Y:S01]  /*b360*/  FSEL R107, R107, -INF , !P5 ;  /* 0xff8000006b6b7808 */ /* 0x000fe20006800000 */
[----:B------:R-:W-:Y:S02]  /*b370*/  VIADD R2, R63, 0x29 ;  /* 0x000000293f027836 */ /* 0x000fe40000000000 */
[CC--:B------:R-:W-:Y:S01]  /*b380*/  FFMA.FTZ R53, R3.reuse, R24.reuse, R53 ;  /* 0x0000001803357223 */ /* 0x0c0fe20000010035 */
[----:B------:R-:W-:Y:S01]  /*b390*/  FFMA.FTZ R24, R3, R24, R55 ;  /* 0x0000001803187223 */ /* 0x000fe20000010037 */
[----:B------:R-:W-:Y:S02]  /*b3a0*/  FSEL R92, R92, -INF , !P2 ;  /* 0xff8000005c5c7808 */ /* 0x000fe40005000000 */
[----:B------:R-:W-:Y:S01]  /*b3b0*/  HMMA.16816.F32 R36, R20, R14, R36 ;  /* 0x0000000e1424723c */ /* 0x000fe20000001824 */
[----:B------:R-:W-:Y:S01]  /*b3c0*/  VIADD R14, R63, 0x10 ;  /* 0x000000103f0e7836 */ /* 0x000fe20000000000 */
[----:B------:R-:W-:Y:S01]  /*b3d0*/  FSEL R24, R24, -INF , !P1 ;  /* 0xff80000018187808 */ /* 0x000fe20004800000 */
[----:B------:R-:W-:Y:S01]  /*b3e0*/  BAR.SYNC.DEFER_BLOCKING 0x0 ;  /* 0x0000000000007b1d */ /* 0x000fe20000010000 */
[----:B------:R-:W-:-:S02]  /*b3f0*/  ISETP.GE.AND P1, PT, R6, R91, PT ;  /* 0x0000005b0600720c */ /* 0x000fc40003f26270 */
[----:B------:R-:W-:Y:S02]  /*b400*/  ISETP.GE.AND P2, PT, R14, R91, PT ;  /* 0x0000005b0e00720c */ /* 0x000fe40003f46270 */
[C---:B---3--:R-:W-:Y:S08]  /*b410*/  HMMA.16816.F32 R32, R20.reuse, R8, R32 ;  /* 0x000000081420723c */ /* 0x048ff00000001820 */
[C---:B------:R-:W-:Y:S08]  /*b420*/  HMMA.16816.F32 R28, R20.reuse, R10, R28 ;  /* 0x0000000a141c723c */ /* 0x040ff0000000181c */
[----:B------:R-:W-:Y:S01]  /*b430*/  HMMA.16816.F32 R80, R20, R4, R80 ;  /* 0x000000041450723c */ /* 0x000fe20000001850 */
[----:B------:R-:W-:-:S02]  /*b440*/  VIADD R5, R63, 0x8 ;  /* 0x000000083f057836 */ /* 0x000fc40000000000 */
[C---:B------:R-:W-:Y:S02]  /*b450*/  VIADD R22, R63.reuse, 0x9 ;  /* 0x000000093f167836 */ /* 0x040fe40000000000 */
[----:B------:R-:W-:Y:S01]  /*b460*/  VIADD R4, R63, 0x19 ;  /* 0x000000193f047836 */ /* 0x000fe20000000000 */
[CC--:B------:R-:W-:Y:S02]  /*b470*/  ISETP.GE.AND P0, PT, R5.reuse, R91.reuse, PT ;  /* 0x0000005b0500720c */ /* 0x0c0fe40003f06270 */
[-C--:B------:R-:W-:Y:S02]  /*b480*/  ISETP.GE.AND P6, PT, R5, R104.reuse, PT ;  /* 0x000000680500720c */ /* 0x080fe40003fc6270 */
[C---:B------:R-:W-:Y:S02]  /*b490*/  ISETP.GE.AND P3, PT, R22.reuse, R91, PT ;  /* 0x0000005b1600720c */ /* 0x040fe40003f66270 */
[----:B------:R-:W-:Y:S02]  /*b4a0*/  ISETP.GE.AND P5, PT, R22, R104, PT ;  /* 0x000000681600720c */ /* 0x000fe40003fa6270 */
[----:B------:R-:W-:-:S02]  /*b4b0*/  I2FP.F32.U32 R5, R5 ;  /* 0x0000000500057245 */ /* 0x000fc40000201000 */
[----:B------:R-:W-:-:S03]  /*b4c0*/  I2FP.F32.U32 R22, R22 ;  /* 0x0000001600167245 */ /* 0x000fc60000201000 */
[CC--:B------:R-:W-:Y:S01]  /*b4d0*/  FFMA.FTZ R46, R3.reuse, R5.reuse, R48 ;  /* 0x00000005032e7223 */ /* 0x0c0fe20000010030 */
[C---:B------:R-:W-:Y:S01]  /*b4e0*/  FFMA.FTZ R18, R3.reuse, R5, R50 ;  /* 0x0000000503127223 */ /* 0x040fe20000010032 */
[-C--:B------:R-:W-:Y:S01]  /*b4f0*/  FFMA.FTZ R26, R3, R22.reuse, R49 ;  /* 0x00000016031a7223 */ /* 0x080fe20000010031 */
[----:B------:R-:W-:Y:S01]  /*b500*/  VIADD R5, R63, 0x18 ;  /* 0x000000183f057836 */ /* 0x000fe20000000000 */
[----:B------:R-:W-:Y:S01]  /*b510*/  FSEL R48, R53, -INF , !P4 ;  /* 0xff80000035307808 */ /* 0x000fe20006000000 */
[----:B------:R-:W-:Y:S01]  /*b520*/  FFMA.FTZ R22, R3, R22, R51 ;  /* 0x0000001603167223 */ /* 0x000fe20000010033 */
[----:B------:R-:W-:Y:S02]  /*b530*/  ISETP.GE.AND P4, PT, R14, R104, PT ;  /* 0x000000680e00720c */ /* 0x000fe40003f86270 */
[----:B------:R-:W-:Y:S02]  /*b540*/  FSEL R46, R46, -INF , !P0 ;  /* 0xff8000002e2e7808 */ /* 0x000fe40004000000 */
[----:B------:R-:W-:-:S02]  /*b550*/  FSEL R18, R18, -INF , !P6 ;  /* 0xff80000012127808 */ /* 0x000fc40007000000 */
[----:B------:R-:W-:Y:S02]  /*b560*/  FSEL R26, R26, -INF , !P3 ;  /* 0xff8000001a1a7808 */ /* 0x000fe40005800000 */
[----:B------:R-:W-:Y:S02]  /*b570*/  I2FP.F32.U32 R14, R14 ;  /* 0x0000000e000e7245 */ /* 0x000fe40000201000 */
[----:B------:R-:W-:Y:S02]  /*b580*/  ISETP.GE.AND P0, PT, R6, R104, PT ;  /* 0x000000680600720c */ /* 0x000fe40003f06270 */
[----:B------:R-:W-:Y:S01]  /*b590*/  ISETP.GE.AND P6, PT, R5, R91, PT ;  /* 0x0000005b0500720c */ /* 0x000fe20003fc6270 */
[----:B------:R-:W-:Y:S01]  /*b5a0*/  FFMA.FTZ R20, R3, R14, R40 ;  /* 0x0000000e03147223 */ /* 0x000fe20000010028 */
[----:B------:R-:W-:Y:S01]  /*b5b0*/  ISETP.GE.AND P3, PT, R5, R104, PT ;  /* 0x000000680500720c */ /* 0x000fe20003f66270 */
[----:B------:R-:W-:Y:S01]  /*b5c0*/  FFMA.FTZ R14, R3, R14, R42 ;  /* 0x0000000e030e7223 */ /* 0x000fe2000001002a */
[----:B------:R-:W-:-:S02]  /*b5d0*/  I2FP.F32.U32 R6, R6 ;  /* 0x0000000600067245 */ /* 0x000fc40000201000 */
[----:B------:R-:W-:Y:S02]  /*b5e0*/  I2FP.F32.U32 R5, R5 ;  /* 0x0000000500057245 */ /* 0x000fe40000201000 */
[----:B------:R-:W-:Y:S01]  /*b5f0*/  FSEL R22, R22, -INF , !P5 ;  /* 0xff80000016167808 */ /* 0x000fe20006800000 */
[CC--:B------:R-:W-:Y:S01]  /*b600*/  FFMA.FTZ R10, R3.reuse, R6.reuse, R41 ;  /* 0x00000006030a7223 */ /* 0x0c0fe20000010029 */
[C---:B------:R-:W-:Y:S01]  /*b610*/  FFMA.FTZ R6, R3.reuse, R6, R43 ;  /* 0x0000000603067223 */ /* 0x040fe2000001002b */
[CC--:B------:R-:W-:Y:S01]  /*b620*/  FFMA.FTZ R8, R3.reuse, R5.reuse, R36 ;  /* 0x0000000503087223 */ /* 0x0c0fe20000010024 */
[----:B------:R-:W-:Y:S01]  /*b630*/  FFMA.FTZ R12, R3, R5, R38 ;  /* 0x00000005030c7223 */ /* 0x000fe20000010026 */
[----:B------:R-:W-:Y:S01]  /*b640*/  VIADD R5, R63, 0x20 ;  /* 0x000000203f057836 */ /* 0x000fe20000000000 */
        /* <DEDUP_REMOVED lines=10> */
[C---:B------:R-:W-:Y:S01]  /*b6f0*/  FFMA.FTZ R16, R3.reuse, R4, R37 ;  /* 0x0000000403107223 */ /* 0x040fe20000010025 */
[----:B------:R-:W-:Y:S01]  /*b700*/  FSEL R8, R8, -INF , !P6 ;  /* 0xff80000008087808 */ /* 0x000fe20007000000 */
[C---:B------:R-:W-:Y:S01]  /*b710*/  FFMA.FTZ R32, R3.reuse, R5, R32 ;  /* 0x0000000503207223 */ /* 0x040fe20000010020 */
[C---:B------:R-:W-:Y:S01]  /*b720*/  ISETP.GE.AND P0, PT, R0.reuse, R91, PT ;  /* 0x0000005b0000720c */ /* 0x040fe20003f06270 */
[----:B------:R-:W-:Y:S01]  /*b730*/  FFMA.FTZ R34, R3, R5, R34 ;  /* 0x0000000503227223 */ /* 0x000fe20000010022 */
[----:B------:R-:W-:Y:S01]  /*b740*/  ISETP.GE.AND P6, PT, R0, R104, PT ;  /* 0x000000680000720c */ /* 0x000fe20003fc6270 */
[----:B------:R-:W-:Y:S01]  /*b750*/  VIADD R5, R63, 0x28 ;  /* 0x000000283f057836 */ /* 0x000fe20000000000 */
[----:B------:R-:W-:Y:S01]  /*b760*/  I2FP.F32.U32 R0, R0 ;  /* 0x0000000000007245 */ /* 0x000fe20000201000 */
[----:B------:R-:W-:Y:S01]  /*b770*/  FFMA.FTZ R4, R3, R4, R39 ;  /* 0x0000000403047223 */ /* 0x000fe20000010027 */
[----:B------:R-:W-:-:S02]  /*b780*/  FSEL R12, R12, -INF , !P3 ;  /* 0xff8000000c0c7808 */ /* 0x000fc40005800000 */
[----:B------:R-:W-:Y:S01]  /*b790*/  FSEL R16, R16, -INF , !P5 ;  /* 0xff80000010107808 */ /* 0x000fe20006800000 */
[CC--:B------:R-:W-:Y:S01]  /*b7a0*/  FFMA.FTZ R33, R3.reuse, R0.reuse, R33 ;  /* 0x0000000003217223 */ /* 0x0c0fe20000010021 */
[----:B------:R-:W-:Y:S01]  /*b7b0*/  FFMA.FTZ R35, R3, R0, R35 ;  /* 0x0000000003237223 */ /* 0x000fe20000010023 */
[----:B------:R-:W-:Y:S01]  /*b7c0*/  VIADD R0, R63, 0x30 ;  /* 0x000000303f007836 */ /* 0x000fe20000000000 */
[C---:B------:R-:W-:Y:S02]  /*b7d0*/  ISETP.GE.AND P3, PT, R5.reuse, R91, PT ;  /* 0x0000005b0500720c */ /* 0x040fe40003f66270 */
[----:B------:R-:W-:Y:S02]  /*b7e0*/  ISETP.GE.AND P5, PT, R5, R104, PT ;  /* 0x000000680500720c */ /* 0x000fe40003fa6270 */
[----:B------:R-:W-:Y:S02]  /*b7f0*/  I2FP.F32.U32 R5, R5 ;  /* 0x0000000500057245 */ /* 0x000fe40000201000 */
[----:B------:R-:W-:-:S02]  /*b800*/  I2FP.F32.U32 R7, R0 ;  /* 0x0000000000077245 */ /* 0x000fc40000201000 */
[----:B------:R-:W-:Y:S01]  /*b810*/  FSEL R4, R4, -INF , !P2 ;  /* 0xff80000004047808 */ /* 0x000fe20005000000 */
[CC--:B------:R-:W-:Y:S01]  /*b820*/  FFMA.FTZ R28, R3.reuse, R5.reuse, R28 ;  /* 0x00000005031c7223 */ /* 0x0c0fe2000001001c */
[----:B------:R-:W-:Y:S01]  /*b830*/  FSEL R100, R32, -INF , !P4 ;  /* 0xff80000020647808 */ /* 0x000fe20006000000 */
[C---:B------:R-:W-:Y:S01]  /*b840*/  FFMA.FTZ R30, R3.reuse, R5, R30 ;  /* 0x00000005031e7223 */ /* 0x040fe2000001001e */
[C---:B------:R-:W-:Y:S01]  /*b850*/  ISETP.GE.AND P2, PT, R2.reuse, R91, PT ;  /* 0x0000005b0200720c */ /* 0x040fe20003f46270 */
[CC--:B------:R-:W-:Y:S01]  /*b860*/  FFMA.FTZ R82, R3.reuse, R7.reuse, R82 ;  /* 0x0000000703527223 */ /* 0x0c0fe20000010052 */
[----:B------:R-:W-:Y:S01]  /*b870*/  ISETP.GE.AND P4, PT, R2, R104, PT ;  /* 0x000000680200720c */ /* 0x000fe20003f86270 */
[----:B------:R-:W-:Y:S01]  /*b880*/  FFMA.FTZ R80, R3, R7, R80 ;  /* 0x0000000703507223 */ /* 0x000fe20000010050 */
[----:B------:R-:W-:Y:S02]  /*b890*/  I2FP.F32.U32 R2, R2 ;  /* 0x0000000200027245 */ /* 0x000fe40000201000 */
[----:B------:R-:W-:-:S02]  /*b8a0*/  FSEL R99, R33, -INF , !P0 ;  /* 0xff80000021637808 */ /* 0x000fc40004000000 */
[----:B------:R-:W-:Y:S01]  /*b8b0*/  ISETP.GE.AND P0, PT, R0, R104, PT ;  /* 0x000000680000720c */ /* 0x000fe20003f06270 */
[CC--:B------:R-:W-:Y:S01]  /*b8c0*/  FFMA.FTZ R29, R3.reuse, R2.reuse, R29 ;  /* 0x00000002031d7223 */ /* 0x0c0fe2000001001d */
[----:B------:R-:W-:Y:S01]  /*b8d0*/  FSEL R98, R34, -INF , !P1 ;  /* 0xff80000022627808 */ /* 0x000fe20004800000 */
[----:B------:R-:W-:Y:S01]  /*b8e0*/  FFMA.FTZ R31, R3, R2, R31 ;  /* 0x00000002031f7223 */ /* 0x000fe2000001001f */
[----:B------:R-:W-:Y:S01]  /*b8f0*/  ISETP.GE.AND P1, PT, R0, R91, PT ;  /* 0x0000005b0000720c */ /* 0x000fe20003f26270 */
[----:B------:R-:W-:Y:S01]  /*b900*/  VIADD R0, R63, 0x31 ;  /* 0x000000313f007836 */ /* 0x000fe20000000000 */
[----:B------:R-:W-:Y:S02]  /*b910*/  FSEL R112, R35, -INF , !P6 ;  /* 0xff80000023707808 */ /* 0x000fe40007000000 */
[----:B------:R-:W-:Y:S02]  /*b920*/  FSEL R138, R28, -INF , !P3 ;  /* 0xff8000001c8a7808 */ /* 0x000fe40005800000 */
[----:B------:R-:W-:-:S02]  /*b930*/  FSEL R102, R30, -INF , !P5 ;  /* 0xff8000001e667808 */ /* 0x000fc40006800000 */
[C---:B------:R-:W-:Y:S02]  /*b940*/  ISETP.GE.AND P6, PT, R63.reuse, R91, PT ;  /* 0x0000005b3f00720c */ /* 0x040fe40003fc6270 */
[C---:B------:R-:W-:Y:S02]  /*b950*/  ISETP.GE.AND P3, PT, R63.reuse, R104, PT ;  /* 0x000000683f00720c */ /* 0x040fe40003f66270 */
[----:B------:R-:W-:Y:S01]  /*b960*/  I2FP.F32.U32 R5, R63 ;  /* 0x0000003f00057245 */ /* 0x000fe20000201000 */
[----:B------:R-:W-:Y:S01]  /*b970*/  VIADD R63, R63, 0x39 ;  /* 0x000000393f3f7836 */ /* 0x000fe20000000000 */
[----:B------:R-:W-:Y:S02]  /*b980*/  FSEL R30, R82, -INF , !P0 ;  /* 0xff800000521e7808 */ /* 0x000fe40004000000 */
[----:B------:R-:W-:Y:S01]  /*b990*/  ISETP.NE.AND P0, PT, R89, 0x1, PT ;  /* 0x000000015900780c */ /* 0x000fe20003f05270 */
[-C--:B------:R-:W-:Y:S01]  /*b9a0*/  FFMA.FTZ R34, R3, R5.reuse, R52 ;  /* 0x0000000503227223 */ /* 0x080fe20000010034 */
[----:B------:R-:W-:Y:S01]  /*b9b0*/  FSEL R136, R29, -INF , !P2 ;  /* 0xff8000001d887808 */ /* 0x000fe20005000000 */
[----:B------:R-:W-:Y:S01]  /*b9c0*/  FFMA.FTZ R32, R3, R5, R54 ;  /* 0x0000000503207223 */ /* 0x000fe20000010036 */
        /* <DEDUP_REMOVED lines=8> */
[CC--:B------:R-:W-:Y:S01]  /*ba50*/  FFMA.FTZ R25, R3.reuse, R2.reuse, R25 ;  /* 0x0000000203197223 */ /* 0x0c0fe20000010019 */
[----:B------:R-:W-:Y:S01]  /*ba60*/  FFMA.FTZ R27, R3, R2, R27 ;  /* 0x00000002031b7223 */ /* 0x000fe2000001001b */
        /* <DEDUP_REMOVED lines=21> */
.L_x_4685:
        /* <DEDUP_REMOVED lines=60> */
.L_x_4686:
        /* <DEDUP_REMOVED lines=39> */
.L_x_4684:
[----:B------:R-:W-:Y:S01]  /*c1f0*/  FMNMX3.FTZ R7, R34, R48, R46, !PT ;  /* 0x0000003022077276 */ /* 0x000fe2000781002e */
        /* <DEDUP_REMOVED lines=10> */
[----:B-1----:R-:W-:Y:S02]  /*c2a0*/  FMNMX3.FTZ R38, R7, R136, R108, !PT ;  /* 0x0000008807267276 */ /* 0x002fe4000781006c */
[----:B------:R-:W-:-:S02]  /*c2b0*/  FMNMX3.FTZ R5, R5, R110, R30, !PT ;  /* 0x0000006e05057276 */ /* 0x000fc4000781001e */
[----:B------:R-:W-:Y:S02]  /*c2c0*/  FMNMX3.FTZ R38, R38, R134, R107, !PT ;  /* 0x0000008626267276 */ /* 0x000fe4000781006b */
[----:B------:R-:W-:Y:S02]  /*c2d0*/  FMNMX3.FTZ R5, R5, R29, R92, !PT ;  /* 0x0000001d05057276 */ /* 0x000fe4000781005c */
[----:B------:R-:W-:Y:S02]  /*c2e0*/  FMNMX.FTZ R38, R109, R38, !PT ;  /* 0x000000266d267209 */ /* 0x000fe40007810000 */
[----:B------:R-:W-:Y:S02]  /*c2f0*/  FMNMX.FTZ R36, R28, R5, !PT ;  /* 0x000000051c247209 */ /* 0x000fe40007810000 */
[----:B------:R-:W-:Y:S01]  /*c300*/  LEA R113, R45, UR4, 0x1 ;  /* 0x000000042d717c11 */ /* 0x000fe2000f8e08ff */
[----:B------:R-:W1:Y:S01]  /*c310*/  SHFL.BFLY PT, R7, R38, 0x2, 0x1f ;  /* 0x0c401f0026077f89 */ /* 0x000e6200000e0000 */
[----:B------:R-:W-:-:S02]  /*c320*/  MOV R137, 0xffffffff ;  /* 0xffffffff00897802 */ /* 0x000fc40000000f00 */
[----:B------:R-:W-:Y:S01]  /*c330*/  LEA R27, R44, R113, 0x1 ;  /* 0x000000712c1b7211 */ /* 0x000fe200078e08ff */
[----:B------:R-:W3:Y:S04]  /*c340*/  SHFL.BFLY PT, R5, R36, 0x2, 0x1f ;  /* 0x0c401f0024057f89 */ /* 0x000ee800000e0000 */
[----:B------:R-:W-:Y:S04]  /*c350*/  LDSM.16.MT88.4 R40, [R113+0x6000] ;  /* 0x006000007128783b */ /* 0x000fe80000004200 */
[----:B------:R-:W-:Y:S04]  /*c360*/  LDSM.16.MT88.4 R64, [R27+0x7000] ;  /* 0x007000001b40783b */ /* 0x000fe80000004200 */
[----:B------:R-:W-:Y:S04]  /*c370*/  LDSM.16.MT88.4 R56, [R113+0x7000] ;  /* 0x007000007138783b */ /* 0x000fe80000004200 */
[----:B------:R-:W-:Y:S01]  /*c380*/  LDSM.16.MT88.4 R72, [R113+0x8000] ;  /* 0x008000007148783b */ /* 0x000fe20000004200 */
        /* <DEDUP_REMOVED lines=21> */
[----:B------:R-:W-:Y:S01]  /*c4e0*/  MUFU.EX2 R35, R35 ;  /* 0x0000002300237308 */ /* 0x000fe20000000800 */
[--C-:B------:R-:W-:Y:S01]  /*c4f0*/  FFMA.FTZ R97, R20, UR5, -R111.reuse ;  /* 0x0000000514617c23 */ /* 0x100fe2000801086f */
[----:B------:R-:W-:Y:S01]  /*c500*/  FFMA.FTZ R22, R16, UR5, -R111 ;  /* 0x0000000510167c23 */ /* 0x000fe2000801086f */
[--C-:B------:R-:W-:Y:S01]  /*c510*/  FFMA.FTZ R25, R14, UR5, -R31.reuse ;  /* 0x000000050e197c23 */ /* 0x100fe2000801081f */
[----:B------:R-:W1:Y:S01]  /*c520*/  MUFU.EX2 R34, R34 ;  /* 0x0000002200227308 */ /* 0x000e620000000800 */
[--C-:B------:R-:W-:Y:S01]  /*c530*/  FFMA.FTZ R24, R6, UR5, -R31.reuse ;  /* 0x0000000506187c23 */ /* 0x100fe2000801081f */
[--C-:B------:R-:W-:Y:S01]  /*c540*/  FFMA.FTZ R21, R12, UR5, -R31.reuse ;  /* 0x000000050c157c23 */ /* 0x100fe2000801081f */
[----:B------:R-:W-:Y:S01]  /*c550*/  FFMA.FTZ R20, R4, UR5, -R31 ;  /* 0x0000000504147c23 */ /* 0x000fe2000801081f */
[----:B------:R-:W-:Y:S01]  /*c560*/  MUFU.EX2 R33, R33 ;  /* 0x0000002100217308 */ /* 0x000fe20000000800 */
[----:B------:R-:W-:Y:S01]  /*c570*/  LDSM.16.MT88.4 R48, [R27+0x6000] ;  /* 0x006000001b30783b */ /* 0x000fe20000004200 */
[--C-:B------:R-:W-:Y:S01]  /*c580*/  FFMA.FTZ R106, R100, UR5, -R111.reuse ;  /* 0x00000005646a7c23 */ /* 0x100fe2000801086f */
[----:B------:R-:W-:Y:S01]  /*c590*/  FFMA.FTZ R105, R99, UR5, -R111 ;  /* 0x0000000563697c23 */ /* 0x000fe2000801086f */
[----:B------:R2:W3:Y:S01]  /*c5a0*/  MUFU.EX2 R32, R26 ;  /* 0x0000001a00207308 */ /* 0x0004e20000000800 */
[----:B------:R-:W-:Y:S01]  /*c5b0*/  LDSM.16.MT88.4 R12, [R113+0x7400] ;  /* 0x00740000710c783b */ /* 0x000fe20000004200 */
[----:B------:R-:W-:Y:S01]  /*c5c0*/  FFMA.FTZ R103, R98, UR5, -R31 ;  /* 0x0000000562677c23 */ /* 0x000fe2000801081f */
[--C-:B------:R-:W-:Y:S01]  /*c5d0*/  FFMA.FTZ R101, R138, UR5, -R111.reuse ;  /* 0x000000058a657c23 */ /* 0x100fe2000801086f */
[----:B------:R-:W-:Y:S01]  /*c5e0*/  MUFU.EX2 R96, R96 ;  /* 0x0000006000607308 */ /* 0x000fe20000000800 */
[----:B------:R-:W-:Y:S01]  /*c5f0*/  LDSM.16.MT88.4 R16, [R27+0x6400] ;  /* 0x006400001b10783b */ /* 0x000fe20000004200 */
[----:B-1----:R-:W-:Y:S01]  /*c600*/  F2FP.F16.F32.PACK_AB R80, R34, R35 ;  /* 0x000000232250723e */ /* 0x002fe200000000ff */
[----:B------:R-:W-:Y:S01]  /*c610*/  FFMA.FTZ R100, R136, UR5, -R111 ;  /* 0x0000000588647c23 */ /* 0x000fe2000801086f */
[----:B------:R-:W1:Y:S01]  /*c620*/  MUFU.EX2 R95, R95 ;  /* 0x0000005f005f7308 */ /* 0x000e620000000800 */
[--C-:B------:R-:W-:Y:S01]  /*c630*/  FFMA.FTZ R99, R102, UR5, -R31.reuse ;  /* 0x0000000566637c23 */ /* 0x100fe2000801081f */
[--C-:B------:R-:W-:Y:S01]  /*c640*/  FFMA.FTZ R98, R110, UR5, -R31.reuse ;  /* 0x000000056e627c23 */ /* 0x100fe2000801081f */
[----:B------:R-:W-:Y:S01]  /*c650*/  FFMA.FTZ R112, R112, UR5, -R31 ;  /* 0x0000000570707c23 */ /* 0x000fe2000801081f */
[----:B------:R-:W-:Y:S01]  /*c660*/  MUFU.EX2 R94, R94 ;  /* 0x0000005e005e7308 */ /* 0x000fe20000000800 */
[--C-:B------:R-:W-:Y:S01]  /*c670*/  FFMA.FTZ R108, R108, UR5, -R111.reuse ;  /* 0x000000056c6c7c23 */ /* 0x100fe2000801086f */
[--C-:B--2---:R-:W-:Y:S01]  /*c680*/  FFMA.FTZ R26, R10, UR5, -R111.reuse ;  /* 0x000000050a1a7c23 */ /* 0x104fe2000801086f */
[----:B---3--:R-:W-:Y:S01]  /*c690*/  F2FP.F16.F32.PACK_AB R82, R32, R33 ;  /* 0x000000212052723e */ /* 0x008fe200000000ff */
[----:B------:R-:W2:Y:S01]  /*c6a0*/  MUFU.EX2 R93, R93 ;  /* 0x0000005d005d7308 */ /* 0x000ea20000000800 */
[----:B------:R-:W3:Y:S01]  /*c6b0*/  LDSM.16.MT88.4 R8, [R113+0x6400] ;  /* 0x006400007108783b */ /* 0x000ee20000004200 */
[--C-:B------:R-:W-:Y:S01]  /*c6c0*/  FFMA.FTZ R107, R107, UR5, -R111.reuse ;  /* 0x000000056b6b7c23 */ /* 0x100fe2000801086f */
[--C-:B------:R-:W-:Y:S01]  /*c6d0*/  FFMA.FTZ R134, R134, UR5, -R111.reuse ;  /* 0x0000000586867c23 */ /* 0x100fe2000801086f */
[----:B------:R-:W-:Y:S01]  /*c6e0*/  MUFU.EX2 R97, R97 ;  /* 0x0000006100617308 */ /* 0x000fe20000000800 */
[----:B------:R-:W-:Y:S01]  /*c6f0*/  FFMA.FTZ R109, R109, UR5, -R111 ;  /* 0x000000056d6d7c23 */ /* 0x000fe2000801086f */
[----:B-1----:R-:W-:Y:S01]  /*c700*/  F2FP.F16.F32.PACK_AB R81, R95, R96 ;  /* 0x000000605f51723e */ /* 0x002fe200000000ff */
[----:B------:R-:W-:Y:S01]  /*c710*/  FFMA.FTZ R92, R92, UR5, -R31 ;  /* 0x000000055c5c7c23 */ /* 0x000fe2000801081f */
[----:B------:R-:W1:Y:S01]  /*c720*/  MUFU.EX2 R26, R26 ;  /* 0x0000001a001a7308 */ /* 0x000e620000000800 */
[----:B------:R-:W-:-:S03]  /*c730*/  FADD.FTZ R95, R96, R95 ;  /* 0x0000005f605f7221 */ /* 0x000fc60000010000 */
[----:B------:R-:W-:Y:S01]  /*c740*/  MUFU.EX2 R23, R23 ;  /* 0x0000001700177308 */ /* 0x000fe20000000800 */
[----:B--2---:R-:W-:Y:S01]  /*c750*/  F2FP.F16.F32.PACK_AB R83, R93, R94 ;  /* 0x0000005e5d53723e */ /* 0x004fe200000000ff */
[----:B------:R-:W-:Y:S02]  /*c760*/  FADD.FTZ R94, R94, R95 ;  /* 0x0000005f5e5e7221 */ /* 0x000fe40000010000 */
[----:B------:R-:W2:Y:S04]  /*c770*/  MUFU.EX2 R22, R22 ;  /* 0x0000001600167308 */ /* 0x000ea80000000800 */
        /* <DEDUP_REMOVED lines=9> */
[----:B------:R-:W-:Y:S01]  /*c810*/  HMMA.16816.F32 R60, R80, R64, RZ ;  /* 0x00000040503c723c */ /* 0x000fe200000018ff */
[----:B-1----:R-:W-:-:S02]  /*c820*/  F2FP.F16.F32.PACK_AB R5, R24, R25 ;  /* 0x000000191805723e */ /* 0x002fc400000000ff */
[----:B------:R-:W1:Y:S04]  /*c830*/  MUFU.EX2 R105, R105 ;  /* 0x0000006900697308 */ /* 0x000e680000000800 */
[----:B------:R-:W-:Y:S01]  /*c840*/  MUFU.EX2 R101, R101 ;  /* 0x0000006500657308 */ /* 0x000fe20000000800 */
[----:B------:R-:W-:Y:S01]  /*c850*/  HMMA.16816.F32 R64, R80, R66, RZ ;  /* 0x000000425040723c */ /* 0x000fe200000018ff */
[----:B--2---:R-:W-:Y:S02]  /*c860*/  F2FP.F16.F32.PACK_AB R7, R20, R21 ;  /* 0x000000151407723e */ /* 0x004fe400000000ff */
[----:B------:R-:W-:Y:S04]  /*c870*/  MUFU.EX2 R100, R100 ;  /* 0x0000006400647308 */ /* 0x000fe80000000800 */
[----:B------:R-:W-:Y:S01]  /*c880*/  MUFU.EX2 R103, R103 ;  /* 0x0000006700677308 */ /* 0x000fe20000000800 */
[C---:B---3--:R-:W-:Y:S03]  /*c890*/  HMMA.16816.F32 R36, R4.reuse, R8, R36 ;  /* 0x000000080424723c */ /* 0x048fe60000001824 */
[----:B------:R-:W2:Y:S04]  /*c8a0*/  MUFU.EX2 R102, R112 ;  /* 0x0000007000667308 */ /* 0x000ea80000000800 */
[----:B------:R-:W-:Y:S01]  /*c8b0*/  MUFU.EX2 R99, R99 ;  /* 0x0000006300637308 */ /* 0x000fe20000000800 */
[----:B------:R-:W-:Y:S01]  /*c8c0*/  HMMA.16816.F32 R40, R4, R10, R40 ;  /* 0x0000000a0428723c */ /* 0x000fe20000001828 */
[----:B------:R-:W3:Y:S02]  /*c8d0*/  LDSM.16.MT88.4 R8, [R27+0x7400] ;  /* 0x007400001b08783b */ /* 0x000ee40000004200 */
[----:B------:R-:W4:Y:S04]  /*c8e0*/  MUFU.EX2 R98, R98 ;  /* 0x0000006200627308 */ /* 0x000f280000000800 */
[----:B------:R-:W-:Y:S01]  /*c8f0*/  MUFU.EX2 R108, R108 ;  /* 0x0000006c006c7308 */ /* 0x000fe20000000800 */
[C---:B------:R-:W-:Y:S03]  /*c900*/  HMMA.16816.F32 R44, R80.reuse, R48, RZ ;  /* 0x00000030502c723c */ /* 0x040fe600000018ff */
[----:B------:R-:W-:Y:S04]  /*c910*/  MUFU.EX2 R111, R134 ;  /* 0x00000086006f7308 */ /* 0x000fe80000000800 */
[----:B------:R-:W-:Y:S01]  /*c920*/  MUFU.EX2 R107, R107 ;  /* 0x0000006b006b7308 */ /* 0x000fe20000000800 */
[C---:B------:R-:W-:Y:S08]  /*c930*/  HMMA.16816.F32 R52, R80.reuse, R56, RZ ;  /* 0x000000385034723c */ /* 0x040ff000000018ff */
        /* <DEDUP_REMOVED lines=9> */
[----:B------:R-:W5:Y:S07]  /*c9d0*/  LDSM.16.MT88.4 R12, [R113+0x8400] ;  /* 0x00840000710c783b */ /* 0x000f6e0000004200 */
[C---:B------:R-:W-:Y:S08]  /*c9e0*/  HMMA.16816.F32 R44, R4.reuse, R16, R44 ;  /* 0x00000010042c723c */ /* 0x040ff0000000182c */
[----:B------:R-:W-:Y:S01]  /*c9f0*/  HMMA.16816.F32 R48, R4, R18, R48 ;  /* 0x000000120430723c */ /* 0x000fe20000001830 */
[----:B------:R-:W-:Y:S07]  /*ca00*/  LDSM.16.MT88.4 R16, [R113+0x6c00] ;  /* 0x006c00007110783b */ /* 0x000fee0000004200 */
[C---:B---3--:R-:W-:Y:S08]  /*ca10*/  HMMA.16816.F32 R76, R80.reuse, R8, RZ ;  /* 0x00000008504c723c */ /* 0x048ff000000018ff */
[----:B------:R-:W-:Y:S01]  /*ca20*/  HMMA.16816.F32 R80, R80, R10, RZ ;  /* 0x0000000a5050723c */ /* 0x000fe200000018ff */
[----:B------:R-:W3:Y:S07]  /*ca30*/  LDSM.16.MT88.4 R8, [R27+0x8400] ;  /* 0x008400001b08783b */ /* 0x000eee0000004200 */
[C---:B-----5:R-:W-:Y:S08]  /*ca40*/  HMMA.16816.F32 R68, R4.reuse, R12, R68 ;  /* 0x0000000c0444723c */ /* 0x060ff00000001844 */
[C---:B------:R-:W-:Y:S01]  /*ca50*/  HMMA.16816.F32 R72, R4.reuse, R14, R72 ;  /* 0x0000000e0448723c */ /* 0x040fe20000001848 */
[----:B------:R-:W-:Y:S07]  /*ca60*/  LDSM.16.MT88.4 R12, [R27+0x6c00] ;  /* 0x006c00001b0c783b */ /* 0x000fee0000004200 */
[C---:B---3--:R-:W-:Y:S08]  /*ca70*/  HMMA.16816.F32 R76, R4.reuse, R8, R76 ;  /* 0x00000008044c723c */ /* 0x048ff0000000184c */
[----:B------:R-:W-:Y:S01]  /*ca80*/  HMMA.16816.F32 R80, R4, R10, R80 ;  /* 0x0000000a0450723c */ /* 0x000fe20000001850 */
[----:B------:R-:W3:Y:S01]  /*ca90*/  LDSM.16.MT88.4 R8, [R113+0x6800] ;  /* 0x006800007108783b */ /* 0x000ee20000004200 */
[----:B-1----:R-:W-:-:S02]  /*caa0*/  F2FP.F16.F32.PACK_AB R4, R105, R106 ;  /* 0x0000006a6904723e */ /* 0x002fc400000000ff */
[----:B--2---:R-:W-:Y:S02]  /*cab0*/  F2FP.F16.F32.PACK_AB R5, R102, R103 ;  /* 0x000000676605723e */ /* 0x004fe400000000ff */
[----:B------:R-:W-:Y:S02]  /*cac0*/  F2FP.F16.F32.PACK_AB R6, R100, R101 ;  /* 0x000000656406723e */ /* 0x000fe400000000ff */
[----:B----4-:R-:W-:-:S07]  /*cad0*/  F2FP.F16.F32.PACK_AB R7, R98, R99 ;  /* 0x000000636207723e */ /* 0x010fce00000000ff */
        /* <DEDUP_REMOVED lines=15> */
[----:B-1----:R-:W-:Y:S01]  /*cbd0*/  HMMA.16816.F32 R76, R4, R8, R76 ;  /* 0x00000008044c723c */ /* 0x002fe2000000184c */
[----:B------:R-:W-:-:S07]  /*cbe0*/  FFMA.FTZ R8, R28, UR5, -R31 ;  /* 0x000000051c087c23 */ /* 0x000fce000801081f */
[----:B------:R-:W-:Y:S01]  /*cbf0*/  HMMA.16816.F32 R80, R4, R10, R80 ;  /* 0x0000000a0450723c */ /* 0x000fe20000001850 */
[----:B------:R-:W-:Y:S01]  /*cc00*/  FADD.FTZ R6, R35, R34 ;  /* 0x0000002223067221 */ /* 0x000fe20000010000 */
[--C-:B------:R-:W-:Y:S01]  /*cc10*/  FFMA.FTZ R4, R30, UR5, -R31.reuse ;  /* 0x000000051e047c23 */ /* 0x100fe2000801081f */
[----:B------:R-:W-:Y:S01]  /*cc20*/  FFMA.FTZ R5, R29, UR5, -R31 ;  /* 0x000000051d057c23 */ /* 0x000fe2000801081f */
[----:B------:R1:W-:Y:S01]  /*cc30*/  MUFU.EX2 R34, R8 ;  /* 0x0000000800227308 */ /* 0x0003e20000000800 */
[----:B------:R-:W-:-:S03]  /*cc40*/  FADD.FTZ R33, R33, R6 ;  /* 0x0000000621217221 */ /* 0x000fc60000010000 */
[----:B------:R-:W2:Y:S01]  /*cc50*/  MUFU.EX2 R30, R109 ;  /* 0x0000006d001e7308 */ /* 0x000ea20000000800 */
[----:B------:R-:W-:Y:S01]  /*cc60*/  FADD.FTZ R6, R32, R33 ;  /* 0x0000002120067221 */ /* 0x000fe20000010000 */
[----:B------:R-:W-:Y:S02]  /*cc70*/  FADD.FTZ R32, R93, R94 ;  /* 0x0000005e5d207221 */ /* 0x000fe40000010000 */
[----:B------:R3:W-:Y:S01]  /*cc80*/  MUFU.EX2 R29, R4 ;  /* 0x00000004001d7308 */ /* 0x0007e20000000800 */
[----:B------:R-:W-:Y:S01]  /*cc90*/  FADD.FTZ R97, R97, R6 ;  /* 0x0000000661617221 */ /* 0x000fe20000010000 */
[----:B------:R-:W-:Y:S02]  /*cca0*/  FADD.FTZ R25, R25, R32 ;  /* 0x0000002019197221 */ /* 0x000fe40000010000 */
[----:B------:R-:W4:Y:S01]  /*ccb0*/  MUFU.EX2 R28, R5 ;  /* 0x00000005001c7308 */ /* 0x000f220000000800 */
[----:B------:R-:W-:Y:S01]  /*ccc0*/  FADD.FTZ R26, R26, R97 ;  /* 0x000000611a1a7221 */ /* 0x000fe20000010000 */
[----:B-1----:R-:W1:Y:S01]  /*ccd0*/  LDSM.16.MT88.4 R8, [R113+0x7c00] ;  /* 0x007c00007108783b */ /* 0x002e620000004200 */
[----:B------:R-:W-:Y:S01]  /*cce0*/  FADD.FTZ R24, R24, R25 ;  /* 0x0000001918187221 */ /* 0x000fe20000010000 */
[----:B------:R-:W5:Y:S01]  /*ccf0*/  MUFU.EX2 R31, R92 ;  /* 0x0000005c001f7308 */ /* 0x000f620000000800 */
[----:B--2---:R-:W-:-:S02]  /*cd00*/  F2FP.F16.F32.PACK_AB R6, R30, R107 ;  /* 0x0000006b1e06723e */ /* 0x004fc400000000ff */
[----:B------:R-:W-:Y:S01]  /*cd10*/  FADD.FTZ R21, R21, R24 ;  /* 0x0000001815157221 */ /* 0x000fe20000010000 */
[----:B---3--:R-:W-:-:S03]  /*cd20*/  F2FP.F16.F32.PACK_AB R4, R111, R108 ;  /* 0x0000006c6f04723e */ /* 0x008fc600000000ff */
[----:B------:R-:W-:Y:S01]  /*cd30*/  FADD.FTZ R20, R20, R21 ;  /* 0x0000001514147221 */ /* 0x000fe20000010000 */
[----:B----4-:R-:W-:-:S03]  /*cd40*/  F2FP.F16.F32.PACK_AB R5, R28, R29 ;  /* 0x0000001d1c05723e */ /* 0x010fc600000000ff */
[----:B------:R-:W-:Y:S01]  /*cd50*/  FADD.FTZ R103, R103, R20 ;  /* 0x0000001467677221 */ /* 0x000fe20000010000 */
[----:B-----5:R-:W-:-:S03]  /*cd60*/  F2FP.F16.F32.PACK_AB R7, R34, R31 ;  /* 0x0000001f2207723e */ /* 0x020fc600000000ff */
        /* <DEDUP_REMOVED lines=9> */
[----:B------:R-:W-:Y:S03]  /*ce00*/  HMMA.16816.F32 R36, R4, R16, R36 ;  /* 0x000000100424723c */ /* 0x000fe60000001824 */
[----:B------:R-:W-:-:S05]  /*ce10*/  FADD.FTZ R139, R34, R31 ;  /* 0x0000001f228b7221 */ /* 0x000fca0000010000 */
[C---:B-1----:R-:W-:Y:S08]  /*ce20*/  HMMA.16816.F32 R52, R4.reuse, R8, R52 ;  /* 0x000000080434723c */ /* 0x042ff00000001834 */
[C---:B------:R-:W-:Y:S01]  /*ce30*/  HMMA.16816.F32 R56, R4.reuse, R10, R56 ;  /* 0x0000000a0438723c */ /* 0x040fe20000001838 */
[----:B------:R-:W1:Y:S07]  /*ce40*/  LDSM.16.MT88.4 R8, [R27+0x8c00] ;  /* 0x008c00001b08783b */ /* 0x000e6e0000004200 */
        /* <DEDUP_REMOVED lines=17> */
[----:B------:R-:W-:Y:S01]  /*cf60*/  HMMA.16816.F32 R80, R4, R10, R80 ;  /* 0x0000000a0450723c */ /* 0x000fe20000001850 */
[----:B------:R-:W-:-:S04]  /*cf70*/  NOP ;  /* 0x0000000000007918 */ /* 0x000fc80000000000 */
[----:B------:R-:W-:-:S15]  /*cf80*/  @!P0 BRA `(.L_x_4687) ;  /* 0x0000002c00408947 */ /* 0x000fde0003800000 */
        /* <DEDUP_REMOVED lines=68> */
.L_x_4688:
        /* <DEDUP_REMOVED lines=8> */
.L_x_4689:
[----:B------:R-:W1:Y:S01]  /*d450*/  LDCU UR4, c[0x0][0x440] ;  /* 0x00008800ff0477ac */ /* 0x000e620008000800 */
[C---:B------:R-:W-:Y:S01]  /*d460*/  LEA R4, P3, R121.reuse, R118, 0x1 ;  /* 0x0000007679047211 */ /* 0x040fe200078608ff */
[----:B------:R-:W-:Y:S01]  /*d470*/  IMAD.MOV.U32 R88, RZ, RZ, 0x10 ;  /* 0x00000010ff587424 */ /* 0x000fe200078e00ff */
[----:B------:R-:W2:Y:S02]  /*d480*/  S2R R152, SR_TID.X ;  /* 0x0000000000987919 */ /* 0x000ea40000002100 */
[----:B------:R-:W-:Y:S02]  /*d490*/  LEA.HI.X R5, R121, R119, R120, 0x1, P3 ;  /* 0x0000007779057211 */ /* 0x000fe400018f0c78 */
[----:B------:R-:W-:-:S04]  /*d4a0*/  LOP3.LUT P3, RZ, R90, 0x4, RZ, 0xc0, !PT ;  /* 0x000000045aff7812 */ /* 0x000fc8000786c0ff */
[----:B------:R-:W-:-:S05]  /*d4b0*/  SEL R88, R88, 0xfffffff0, !P3 ;  /* 0xfffffff058587807 */ /* 0x000fca0005800000 */
[C---:B------:R-:W-:Y:S01]  /*d4c0*/  IMAD R90, R88.reuse, 0x2, R115 ;  /* 0x00000002585a7824 */ /* 0x040fe200078e0273 */
[----:B-1----:R-:W-:Y:S01]  /*d4d0*/  ISETP.GE.AND P1, PT, R85, UR4, PT ;  /* 0x0000000455007c0c */ /* 0x002fe2000bf26270 */
[----:B------:R-:W-:Y:S01]  /*d4e0*/  IMAD R88, R88, 0x2, R114 ;  /* 0x0000000258587824 */ /* 0x000fe200078e0272 */
        /* <DEDUP_REMOVED lines=38> */
[----:B------:R-:W4:Y:S04]  /*d750*/  LDSM.16.M88.4 R16, [R114+0x3000] ;  /* 0x003000007210783b */ /* 0x000f280000000200 */
[----:B-1----:R-:W1:Y:S04]  /*d760*/  LDSM.16.M88.4 R4, [R88+0x3400] ;  /* 0x003400005804783b */ /* 0x002e680000000200 */
[----:B------:R-:W5:Y:S04]  /*d770*/  LDSM.16.M88.4 R96, [R88+0x3800] ;  /* 0x003800005860783b */ /* 0x000f680000000200 */
[----:B------:R-:W2:Y:S04]  /*d780*/  LDSM.16.M88.4 R28, [R88+0x3000] ;  /* 0x00300000581c783b */ /* 0x000ea80000000200 */
[----:B------:R-:W2:Y:S04]  /*d790*/  LDSM.16.M88.4 R100, [R114+0x3c00] ;  /* 0x003c00007264783b */ /* 0x000ea80000000200 */
[----:B------:R-:W0:Y:S01]  /*d7a0*/  LDGDEPBAR ;  /* 0x00000000000079af */ /* 0x000e220000000000 */
[C---:B---3--:R-:W-:Y:S08]  /*d7b0*/  HMMA.16816.F32 R12, R24.reuse, R8, RZ ;  /* 0x00000008180c723c */ /* 0x048ff000000018ff */
[C---:B------:R-:W-:Y:S08]  /*d7c0*/  HMMA.16816.F32 R8, R24.reuse, R10, RZ ;  /* 0x0000000a1808723c */ /* 0x040ff000000018ff */
[----:B----4-:R-:W-:Y:S08]  /*d7d0*/  HMMA.16816.F32 R20, R24, R16, RZ ;  /* 0x000000101814723c */ /* 0x010ff000000018ff */
[C---:B-1----:R-:W-:Y:S08]  /*d7e0*/  HMMA.16816.F32 R12, R92.reuse, R4, R12 ;  /* 0x000000045c0c723c */ /* 0x042ff0000000180c */
[----:B------:R-:W-:Y:S08]  /*d7f0*/  HMMA.16816.F32 R8, R92, R6, R8 ;  /* 0x000000065c08723c */ /* 0x000ff00000001808 */
[C---:B------:R-:W-:Y:S08]  /*d800*/  HMMA.16816.F32 R4, R24.reuse, R32, RZ ;  /* 0x000000201804723c */ /* 0x040ff000000018ff */
[C---:B------:R-:W-:Y:S08]  /*d810*/  HMMA.16816.F32 R32, R24.reuse, R34, RZ ;  /* 0x000000221820723c */ /* 0x040ff000000018ff */
[----:B------:R-:W-:Y:S08]  /*d820*/  HMMA.16816.F32 R16, R24, R18, RZ ;  /* 0x000000121810723c */ /* 0x000ff000000018ff */
[C---:B-----5:R-:W-:Y:S08]  /*d830*/  HMMA.16816.F32 R4, R92.reuse, R96, R4 ;  /* 0x000000605c04723c */ /* 0x060ff00000001804 */
[C---:B------:R-:W-:Y:S01]  /*d840*/  HMMA.16816.F32 R32, R92.reuse, R98, R32 ;  /* 0x000000625c20723c */ /* 0x040fe20000001820 */
[----:B------:R-:W1:Y:S07]  /*d850*/  LDSM.16.M88.4 R96, [R88+0x3c00] ;  /* 0x003c00005860783b */ /* 0x000e6e0000000200 */
[C---:B--2---:R-:W-:Y:S08]  /*d860*/  HMMA.16816.F32 R20, R92.reuse, R28, R20 ;  /* 0x0000001c5c14723c */ /* 0x044ff00000001814 */
[----:B------:R-:W-:Y:S08]  /*d870*/  HMMA.16816.F32 R16, R92, R30, R16 ;  /* 0x0000001e5c10723c */ /* 0x000ff00000001810 */
[C---:B------:R-:W-:Y:S08]  /*d880*/  HMMA.16816.F32 R28, R24.reuse, R100, RZ ;  /* 0x00000064181c723c */ /* 0x040ff000000018ff */
        /* <DEDUP_REMOVED lines=43> */
[----:B------:R1:W2:Y:S04]  /*db40*/  LDSM.16.M88.4 R96, [R90+0x2000] ;  /* 0x002000005a60783b */ /* 0x0002a80000000200 */
[----:B------:R-:W3:Y:S01]  /*db50*/  LDSM.16.M88.4 R92, [R88+0x5000] ;  /* 0x00500000585c783b */ /* 0x000ee20000000200 */
[----:B-1----:R-:W-:-:S02]  /*db60*/  IMAD.SHL.U32 R90, R89, 0x40, RZ ;  /* 0x00000040595a7824 */ /* 0x002fc400078e00ff */
[C---:B--2---:R-:W-:Y:S08]  /*db70*/  HMMA.16816.F32 R4, R96.reuse, R100, R4 ;  /* 0x000000646004723c */ /* 0x044ff00000001804 */
[C---:B---3--:R-:W-:Y:S08]  /*db80*/  HMMA.16816.F32 R20, R96.reuse, R92, R20 ;  /* 0x0000005c6014723c */ /* 0x048ff00000001814 */
[C---:B------:R-:W-:Y:S01]  /*db90*/  HMMA.16816.F32 R16, R96.reuse, R94, R16 ;  /* 0x0000005e6010723c */ /* 0x040fe20000001810 */
[----:B------:R-:W1:Y:S07]  /*dba0*/  LDSM.16.M88.4 R92, [R88+0x5400] ;  /* 0x00540000585c783b */ /* 0x000e6e0000000200 */
[C---:B------:R-:W-:Y:S08]  /*dbb0*/  HMMA.16816.F32 R32, R96.reuse, R102, R32 ;  /* 0x000000666020723c */ /* 0x040ff00000001820 */
[C---:B-1----:R-:W-:Y:S08]  /*dbc0*/  HMMA.16816.F32 R12, R96.reuse, R92, R12 ;  /* 0x0000005c600c723c */ /* 0x042ff0000000180c */
[----:B------:R-:W-:Y:S01]  /*dbd0*/  HMMA.16816.F32 R8, R96, R94, R8 ;  /* 0x0000005e6008723c */ /* 0x000fe20000001808 */
[----:B------:R-:W1:Y:S01]  /*dbe0*/  LDSM.16.M88.4 R92, [R88+0x5c00] ;  /* 0x005c0000585c783b */ /* 0x000e620000000200 */
[----:B------:R-:W-:-:S06]  /*dbf0*/  DEPBAR.LE SB0, 0x0 ;  /* 0x000080000000791a */ /* 0x000fcc0000000000 */
[----:B-1----:R-:W-:Y:S01]  /*dc00*/  HMMA.16816.F32 R28, R96, R92, R28 ;  /* 0x0000005c601c723c */ /* 0x002fe2000000181c */
[----:B------:R-:W-:Y:S01]  /*dc10*/  LOP3.LUT R93, R152, 0x3, RZ, 0xc0, !PT ;  /* 0x00000003985d7812 */ /* 0x000fe200078ec0ff */
[----:B------:R-:W-:-:S04]  /*dc20*/  VIADD R92, R90, 0xffffffc0 ;  /* 0xffffffc05a5c7836 */ /* 0x000fc80000000000 */
[----:B------:R-:W-:Y:S02]  /*dc30*/  IMAD R92, R93, 0x2, R92 ;  /* 0x000000025d5c7824 */ /* 0x000fe400078e025c */
[----:B------:R-:W-:Y:S02]  /*dc40*/  HMMA.16816.F32 R24, R96, R94, R24 ;  /* 0x0000005e6018723c */ /* 0x000fe40000001818 */
[C---:B------:R-:W-:Y:S02]  /*dc50*/  VIADD R94, R92.reuse, 0xffffffc0 ;  /* 0xffffffc05c5e7836 */ /* 0x040fe40000000000 */
[----:B------:R-:W-:-:S03]  /*dc60*/  VIADD R88, R92, 0xffffffc1 ;  /* 0xffffffc15c587836 */ /* 0x000fc60000000000 */
[----:B------:R-:W-:Y:S01]  /*dc70*/  I2FP.F32.U32 R93, R94 ;  /* 0x0000005e005d7245 */ /* 0x000fe20000201000 */
[----:B------:R-:W-:Y:S01]  /*dc80*/  BAR.SYNC.DEFER_BLOCKING 0x0 ;  /* 0x0000000000007b1d */ /* 0x000fe20000010000 */
[C---:B------:R-:W-:Y:S02]  /*dc90*/  ISETP.GE.AND P3, PT, R94.reuse, R91, PT ;  /* 0x0000005b5e00720c */ /* 0x040fe40003f66270 */
[----:B------:R-:W-:Y:S01]  /*dca0*/  ISETP.GE.AND P6, PT, R94, R104, PT ;  /* 0x000000685e00720c */ /* 0x000fe20003fc6270 */
[CC--:B------:R-:W-:Y:S01]  /*dcb0*/  FFMA.FTZ R20, R3.reuse, R93.reuse, R20 ;  /* 0x0000005d03147223 */ /* 0x0c0fe20000010014 */
[----:B------:R-:W-:Y:S01]  /*dcc0*/  FFMA.FTZ R93, R3, R93, R22 ;  /* 0x0000005d035d7223 */ /* 0x000fe20000010016 */
[----:B------:R-:W-:-:S03]  /*dcd0*/  VIADD R22, R92, 0xfffffff8 ;  /* 0xfffffff85c167836 */ /* 0x000fc60000000000 */
[----:B------:R-:W-:Y:S02]  /*dce0*/  FSEL R20, R20, -INF , !P3 ;  /* 0xff80000014147808 */ /* 0x000fe40005800000 */
[CC--:B------:R-:W-:Y:S02]  /*dcf0*/  ISETP.GE.AND P5, PT, R22.reuse, R91.reuse, PT ;  /* 0x0000005b1600720c */ /* 0x0c0fe40003fa6270 */
[----:B------:R-:W-:Y:S02]  /*dd00*/  ISETP.GE.AND P4, PT, R22, R104, PT ;  /* 0x000000681600720c */ /* 0x000fe40003f86270 */
[----:B------:R-:W-:Y:S02]  /*dd10*/  FSEL R93, R93, -INF , !P6 ;  /* 0xff8000005d5d7808 */ /* 0x000fe40007000000 */
[----:B------:R-:W-:Y:S02]  /*dd20*/  I2FP.F32.U32 R22, R22 ;  /* 0x0000001600167245 */ /* 0x000fe40000201000 */
[----:B------:R-:W-:-:S02]  /*dd30*/  ISETP.GE.AND P3, PT, R88, R91, PT ;  /* 0x0000005b5800720c */ /* 0x000fc40003f66270 */
[----:B------:R-:W-:Y:S01]  /*dd40*/  ISETP.GE.AND P6, PT, R88, R104, PT ;  /* 0x000000685800720c */ /* 0x000fe20003fc6270 */
[C---:B------:R-:W-:Y:S01]  /*dd50*/  FFMA.FTZ R24, R3.reuse, R22, R24 ;  /* 0x0000001603187223 */ /* 0x040fe20000010018 */
[----:B------:R-:W-:Y:S01]  /*dd60*/  I2FP.F32.U32 R88, R88 ;  /* 0x0000005800587245 */ /* 0x000fe20000201000 */
[----:B------:R-:W-:-:S03]  /*dd70*/  FFMA.FTZ R26, R3, R22, R26 ;  /* 0x00000016031a7223 */ /* 0x000fc6000001001a */
[----:B------:R-:W-:Y:S01]  /*dd80*/  FSEL R105, R24, -INF , !P5 ;  /* 0xff80000018697808 */ /* 0x000fe20006800000 */
[CC--:B------:R-:W-:Y:S01]  /*dd90*/  FFMA.FTZ R22, R3.reuse, R88.reuse, R21 ;  /* 0x0000005803167223 */ /* 0x0c0fe20000010015 */
[----:B------:R-:W-:Y:S01]  /*dda0*/  FFMA.FTZ R21, R3, R88, R23 ;  /* 0x0000005803157223 */ /* 0x000fe20000010017 */
[----:B------:R-:W-:Y:S01]  /*ddb0*/  VIADD R23, R92, 0xffffffc8 ;  /* 0xffffffc85c177836 */ /* 0x000fe20000000000 */
        /* <DEDUP_REMOVED lines=10> */
[----:B------:R-:W-:Y:S01]  /*de60*/  FFMA.FTZ R23, R3, R23, R18 ;  /* 0x0000001703177223 */ /* 0x000fe20000010012 */
[----:B------:R-:W-:Y:S02]  /*de70*/  I2FP.F32.U32 R26, R26 ;  /* 0x0000001a001a7245 */ /* 0x000fe40000201000 */
        /* <DEDUP_REMOVED lines=10> */
[----:B------:R-:W-:Y:S02]  /*df20*/  I2FP.F32.U32 R23, R26 ;  /* 0x0000001a00177245 */ /* 0x000fe40000201000 */
[----:B------:R-:W-:Y:S02]  /*df30*/  I2FP.F32.U32 R24, R24 ;  /* 0x0000001800187245 */ /* 0x000fe40000201000 */
[C---:B------:R-:W-:Y:S01]  /*df40*/  ISETP.GE.AND P5, PT, R26.reuse, R91, PT ;  /* 0x0000005b1a00720c */ /* 0x040fe20003fa6270 */
[CC--:B------:R-:W-:Y:S01]  /*df50*/  FFMA.FTZ R12, R3.reuse, R23.reuse, R12 ;  /* 0x00000017030c7223 */ /* 0x0c0fe2000001000c */
[C---:B------:R-:W-:Y:S01]  /*df60*/  FFMA.FTZ R14, R3.reuse, R23, R14 ;  /* 0x00000017030e7223 */ /* 0x040fe2000001000e */
[C---:B------:R-:W-:Y:S01]  /*df70*/  FFMA.FTZ R110, R3.reuse, R24, R13 ;  /* 0x00000018036e7223 */ /* 0x040fe2000001000d */
[----:B------:R-:W-:Y:S01]  /*df80*/  ISETP.GE.AND P4, PT, R26, R104, PT ;  /* 0x000000681a00720c */ /* 0x000fe20003f86270 */
[----:B------:R-:W-:Y:S02]  /*df90*/  VIADD R13, R92, 0xffffffd8 ;  /* 0xffffffd85c0d7836 */ /* 0x000fe40000000000 */
[----:B------:R-:W-:Y:S01]  /*dfa0*/  FFMA.FTZ R15, R3, R24, R15 ;  /* 0x00000018030f7223 */ /* 0x000fe2000001000f */
[----:B------:R-:W-:Y:S01]  /*dfb0*/  FSEL R112, R12, -INF , !P5 ;  /* 0xff8000000c707808 */ /* 0x000fe20006800000 */
[----:B------:R-:W-:Y:S01]  /*dfc0*/  VIADD R12, R92, 0xffffffd9 ;  /* 0xffffffd95c0c7836 */ /* 0x000fe20000000000 */
[----:B------:R-:W-:-:S02]  /*dfd0*/  FSEL R149, R14, -INF , !P4 ;  /* 0xff8000000e957808 */ /* 0x000fc40006000000 */
[C---:B------:R-:W-:Y:S02]  /*dfe0*/  ISETP.GE.AND P5, PT, R13.reuse, R91, PT ;  /* 0x0000005b0d00720c */ /* 0x040fe40003fa6270 */
        /* <DEDUP_REMOVED lines=35> */
[----:B------:R-:W-:Y:S01]  /*e220*/  FSEL R107, R7, -INF , !P6 ;  /* 0xff800000076b7808 */ /* 0x000fe20007000000 */
[CC--:B------:R-:W-:Y:S01]  /*e230*/  FFMA.FTZ R32, R3.reuse, R5.reuse, R32 ;  /* 0x0000000503207223 */ /* 0x0c0fe20000010020 */
[----:B------:R-:W-:Y:S01]  /*e240*/  FFMA.FTZ R34, R3, R5, R34 ;  /* 0x0000000503227223 */ /* 0x000fe20000010022 */
[----:B------:R-:W-:Y:S01]  /*e250*/  VIADD R5, R92, 0xfffffff0 ;  /* 0xfffffff05c057836 */ /* 0x000fe20000000000 */
[----:B------:R-:W-:-:S02]  /*e260*/  ISETP.GE.AND P3, PT, R4, R91, PT ;  /* 0x0000005b0400720c */ /* 0x000fc40003f66270 */
[----:B------:R-:W-:Y:S02]  /*e270*/  FSEL R136, R32, -INF , !P5 ;  /* 0xff80000020887808 */ /* 0x000fe40006800000 */
[----:B------:R-:W-:Y:S02]  /*e280*/  FSEL R109, R34, -INF , !P4 ;  /* 0xff800000226d7808 */ /* 0x000fe40006000000 */
[-C--:B------:R-:W-:Y:S02]  /*e290*/  ISETP.GE.AND P6, PT, R4, R104.reuse, PT ;  /* 0x000000680400720c */ /* 0x080fe40003fc6270 */
[C---:B------:R-:W-:Y:S02]  /*e2a0*/  ISETP.GE.AND P5, PT, R5.reuse, R91, PT ;  /* 0x0000005b0500720c */ /* 0x040fe40003fa6270 */
[----:B------:R-:W-:Y:S02]  /*e2b0*/  ISETP.GE.AND P4, PT, R5, R104, PT ;  /* 0x000000680500720c */ /* 0x000fe40003f86270 */
[----:B------:R-:W-:-:S02]  /*e2c0*/  I2FP.F32.U32 R4, R4 ;  /* 0x0000000400047245 */ /* 0x000fc40000201000 */
[----:B------:R-:W-:-:S03]  /*e2d0*/  I2FP.F32.U32 R5, R5 ;  /* 0x0000000500057245 */ /* 0x000fc60000201000 */
[CC--:B------:R-:W-:Y:S01]  /*e2e0*/  FFMA.FTZ R33, R3.reuse, R4.reuse, R33 ;  /* 0x0000000403217223 */ /* 0x0c0fe20000010021 */
[C---:B------:R-:W-:Y:S01]  /*e2f0*/  FFMA.FTZ R35, R3.reuse, R4, R35 ;  /* 0x0000000403237223 */ /* 0x040fe20000010023 */
[CC--:B------:R-:W-:Y:S01]  /*e300*/  FFMA.FTZ R28, R3.reuse, R5.reuse, R28 ;  /* 0x00000005031c7223 */ /* 0x0c0fe2000001001c */
[C---:B------:R-:W-:Y:S02]  /*e310*/  VIADD R4, R92.reuse, 0xfffffff1 ;  /* 0xfffffff15c047836 */ /* 0x040fe40000000000 */
        /* <DEDUP_REMOVED lines=13> */
[----:B------:R-:W-:Y:S02]  /*e3f0*/  FSEL R143, R29, -INF , !P3 ;  /* 0xff8000001d8f7808 */ /* 0x000fe40005800000 */
[----:B------:R-:W-:Y:S02]  /*e400*/  ISETP.GE.AND P3, PT, R89, 0x3, PT ;  /* 0x000000035900780c */ /* 0x000fe40003f66270 */
[----:B------:R-:W-:Y:S02]  /*e410*/  I2FP.F32.U32 R92, R92 ;  /* 0x0000005c005c7245 */ /* 0x000fe40000201000 */
[----:B------:R-:W-:-:S03]  /*e420*/  FSEL R103, R31, -INF , !P5 ;  /* 0xff8000001f677808 */ /* 0x000fc60006800000 */
[CC--:B------:R-:W-:Y:S01]  /*e430*/  FFMA.FTZ R25, R3.reuse, R92.reuse, R25 ;  /* 0x0000005c03197223 */ /* 0x0c0fe20000010019 */
[----:B------:R-:W-:-:S04]  /*e440*/  FFMA.FTZ R27, R3, R92, R27 ;  /* 0x0000005c031b7223 */ /* 0x000fc8000001001b */
[----:B------:R-:W-:Y:S02]  /*e450*/  FSEL R134, R25, -INF , !P6 ;  /* 0xff80000019867808 */ /* 0x000fe40007000000 */
[----:B------:R-:W-:Y:S01]  /*e460*/  FSEL R101, R27, -INF , !P4 ;  /* 0xff8000001b657808 */ /* 0x000fe20006000000 */
[----:B------:R-:W-:Y:S06]  /*e470*/  @!P3 BRA `(.L_x_4690) ;  /* 0x0000000400a4b947 */ /* 0x000fec0003800000 */
[----:B------:R-:W-:Y:S05]  /*e480*/  BRA.U !UP0, `(.L_x_4691) ;  /* 0x0000000108fc7547 */ /* 0x000fea000b800000 */
[----:B------:R-:W1:Y:S01]  /*e490*/  LDC R6, c[0x0][0x4f0] ;  /* 0x00013c00ff067b82 */ /* 0x000e620000000800 */
[----:B------:R-:W-:Y:S01]  /*e4a0*/  MOV R8, RZ ;  /* 0x000000ff00087202 */ /* 0x000fe20000000f00 */
[----:B------:R-:W-:Y:S01]  /*e4b0*/  VIADD R7, R89, 0xfffffffe ;  /* 0xfffffffe59077836 */ /* 0x000fe20000000000 */
[----:B------:R-:W2:Y:S01]  /*e4c0*/  LDCU.64 UR8, c[0x0][0x3b8] ;  /* 0x00007700ff0877ac */ /* 0x000ea20008000a00 */
[----:B------:R-:W-:-:S03]  /*e4d0*/  VIADD R11, R90, 0xffffff40 ;  /* 0xffffff405a0b7836 */ /* 0x000fc60000000000 */
[----:B------:R-:W-:Y:S01]  /*e4e0*/  SHF.L.U32 R7, R7, 0x6, RZ ;  /* 0x0000000607077819 */ /* 0x000fe200000006ff */
        /* <DEDUP_REMOVED lines=10> */
[----:B------:R-:W-:Y:S02]  /*e590*/  IABS R9, R7 ;  /* 0x0000000700097213 */ /* 0x000fe40000000000 */
[----:B------:R-:W-:Y:S01]  /*e5a0*/  LOP3.LUT R11, R11, R6, RZ, 0x3c, !PT ;  /* 0x000000060b0b7212 */ /* 0x000fe200078e3cff */
[----:B------:R-:W-:Y:S01]  /*e5b0*/  IMAD.HI.U32 R10, R4, R8, RZ ;  /* 0x00000008040a7227 */ /* 0x000fe200078e00ff */
[----:B------:R-:W-:-:S03]  /*e5c0*/  LOP3.LUT R7, R7, R6, RZ, 0x3c, !PT ;  /* 0x0000000607077212 */ /* 0x000fc600078e3cff */
[----:B------:R-:W-:-:S04]  /*e5d0*/  IMAD.HI.U32 R12, R4, R9, RZ ;  /* 0x00000009040c7227 */ /* 0x000fc800078e00ff */
[----:B------:R-:W-:-:S04]  /*e5e0*/  IMAD.MOV R4, RZ, RZ, -R10 ;  /* 0x000000ffff047224 */ /* 0x000fc800078e0a0a */
[----:B------:R-:W-:Y:S01]  /*e5f0*/  IMAD R8, R5, R4, R8 ;  /* 0x0000000405087224 */ /* 0x000fe200078e0208 */
[----:B------:R-:W-:-:S04]  /*e600*/  IADD3 R4, PT, PT, -R12, RZ, RZ ;  /* 0x000000ff0c047210 */ /* 0x000fc80007ffe1ff */
[C---:B------:R-:W-:Y:S01]  /*e610*/  ISETP.GT.U32.AND P4, PT, R5.reuse, R8, PT ;  /* 0x000000080500720c */ /* 0x040fe20003f84070 */
[----:B------:R-:W-:-:S05]  /*e620*/  IMAD R4, R5, R4, R9 ;  /* 0x0000000405047224 */ /* 0x000fca00078e0209 */
[----:B------:R-:W-:-:S07]  /*e630*/  ISETP.GT.U32.AND P3, PT, R5, R4, PT ;  /* 0x000000040500720c */ /* 0x000fce0003f64070 */
[----:B------:R-:W-:Y:S01]  /*e640*/  @!P4 IMAD.IADD R8, R8, 0x1, -R5 ;  /* 0x000000010808c824 */ /* 0x000fe200078e0a05 */
[----:B------:R-:W-:Y:S02]  /*e650*/  @!P4 IADD3 R10, PT, PT, R10, 0x1, RZ ;  /* 0x000000010a0ac810 */ /* 0x000fe40007ffe0ff */
[----:B------:R-:W-:Y:S02]  /*e660*/  ISETP.GE.AND P4, PT, R7, RZ, PT ;  /* 0x000000ff0700720c */ /* 0x000fe40003f86270 */
[-C--:B------:R-:W-:Y:S01]  /*e670*/  ISETP.GE.U32.AND P5, PT, R8, R5.reuse, PT ;  /* 0x000000050800720c */ /* 0x080fe20003fa6070 */
[----:B------:R-:W-:Y:S01]  /*e680*/  @!P3 VIADD R12, R12, 0x1 ;  /* 0x000000010c0cb836 */ /* 0x000fe20000000000 */
[-C--:B------:R-:W-:Y:S02]  /*e690*/  @!P3 IADD3 R4, PT, PT, R4, -R5.reuse, RZ ;  /* 0x800000050404b210 */ /* 0x080fe40007ffe0ff */
[----:B------:R-:W-:Y:S02]  /*e6a0*/  ISETP.GE.AND P3, PT, R11, RZ, PT ;  /* 0x000000ff0b00720c */ /* 0x000fe40003f66270 */
[----:B------:R-:W-:-:S02]  /*e6b0*/  ISETP.GE.U32.AND P6, PT, R4, R5, PT ;  /* 0x000000050400720c */ /* 0x000fc40003fc6070 */
[----:B------:R-:W-:-:S05]  /*e6c0*/  LOP3.LUT R5, RZ, R6, RZ, 0x33, !PT ;  /* 0x00000006ff057212 */ /* 0x000fca00078e33ff */
[----:B------:R-:W-:Y:S01]  /*e6d0*/  @P5 VIADD R10, R10, 0x1 ;  /* 0x000000010a0a5836 */ /* 0x000fe20000000000 */
[----:B------:R-:W-:-:S03]  /*e6e0*/  ISETP.NE.AND P5, PT, R6, RZ, PT ;  /* 0x000000ff0600720c */ /* 0x000fc60003fa5270 */
[----:B------:R-:W-:Y:S02]  /*e6f0*/  @!P3 IMAD.MOV R10, RZ, RZ, -R10 ;  /* 0x000000ffff0ab224 */ /* 0x000fe400078e0a0a */
[----:B------:R-:W-:-:S03]  /*e700*/  @P6 IADD3 R12, PT, PT, R12, 0x1, RZ ;  /* 0x000000010c0c6810 */ /* 0x000fc60007ffe0ff */
[----:B------:R-:W-:Y:S02]  /*e710*/  SEL R8, R5, R10, !P5 ;  /* 0x0000000a05087207 */ /* 0x000fe40006800000 */
[----:B------:R-:W-:-:S04]  /*e720*/  @!P4 IADD3 R12, PT, PT, -R12, RZ, RZ ;  /* 0x000000ff0c0cc210 */ /* 0x000fc80007ffe1ff */
[----:B------:R-:W-:Y:S01]  /*e730*/  SEL R5, R5, R12, !P5 ;  /* 0x0000000c05057207 */ /* 0x000fe20006800000 */
        /* <DEDUP_REMOVED lines=10> */
[----:B------:R-:W-:-:S04]  /*e7e0*/  IMAD.WIDE.U32 R6, R6, UR8, RZ ;  /* 0x0000000806067c25 */ /* 0x000fc8000f8e00ff */
[----:B------:R-:W-:Y:S01]  /*e7f0*/  IMAD.IADD R7, R7, 0x1, R5 ;  /* 0x0000000107077824 */ /* 0x000fe200078e0205 */
        /* <DEDUP_REMOVED lines=8> */
.L_x_4691:
        /* <DEDUP_REMOVED lines=8> */
.L_x_4692:
[C---:B------:R-:W-:Y:S01]  /*e900*/  LEA R4, P3, R123.reuse, R116, 0x1 ;  /* 0x000000747b047211 */ /* 0x040fe200078608ff */
[----:B------:R-:W-:Y:S01]  /*e910*/  @!PT LDS RZ, [RZ] ;  /* 0x00000000fffff984 */ /* 0x000fe20000000800 */
[----:B------:R-:W-:Y:S01]  /*e920*/  @!PT LDS RZ, [RZ] ;  /* 0x00000000fffff984 */ /* 0x000fe20000000800 */
[----:B------:R-:W-:Y:S01]  /*e930*/  @!PT LDS RZ, [RZ] ;  /* 0x00000000fffff984 */ /* 0x000fe20000000800 */
[----:B------:R1:W-:Y:S03]  /*e940*/  @!P2 LDGSTS.E.BYPASS.LTC128B.128 [R133+0x3000], desc[UR6][R116.64] ;  /* 0x030000007485afae */ /* 0x0003e6000b981a06 */
[----:B------:R-:W-:Y:S01]  /*e950*/  LEA.HI.X R5, R123, R117, R122, 0x1, P3 ;  /* 0x000000757b057211 */ /* 0x000fe200018f0c7a */
        /* <DEDUP_REMOVED lines=27> */
.L_x_4690:
        /* <DEDUP_REMOVED lines=20> */
[----:B------:R-:W2:Y:S04]  /*ec50*/  SHFL.BFLY PT, R4, R5, 0x2, 0x1f ;  /* 0x0c401f0005047f89 */ /* 0x000ea800000e0000 */
[----:B------:R-:W3:Y:S01]  /*ec60*/  SHFL.BFLY PT, R7, R6, 0x2, 0x1f ;  /* 0x0c401f0006077f89 */ /* 0x000ee200000e0000 */
[----:B--2---:R-:W-:-:S02]  /*ec70*/  FMNMX.FTZ R4, R5, R4, !PT ;  /* 0x0000000405047209 */ /* 0x004fc40007810000 */
        /* <DEDUP_REMOVED lines=14> */
[--C-:B------:R-:W-:Y:S01]  /*ed60*/  FFMA.FTZ R2, R16, UR4, -R145.reuse ;  /* 0x0000000410027c23 */ /* 0x100fe20008010891 */
[----:B------:R-:W-:Y:S01]  /*ed70*/  FSEL R100, R100, RZ, P0 ;  /* 0x000000ff64647208 */ /* 0x000fe20000000000 */
[----:B------:R-:W-:Y:S01]  /*ed80*/  FFMA.FTZ R144, R20, UR4, -R145 ;  /* 0x0000000414907c23 */ /* 0x000fe20008010891 */
[----:B------:R-:W-:Y:S01]  /*ed90*/  LOP3.LUT P0, RZ, R152, 0x4, RZ, 0xc0, !PT ;  /* 0x0000000498ff7812 */ /* 0x000fe2000780c0ff */
[----:B------:R-:W-:Y:S01]  /*eda0*/  FADD.FTZ R142, R0, -R5 ;  /* 0x80000005008e7221 */ /* 0x000fe20000010000 */
[----:B------:R-:W-:Y:S01]  /*edb0*/  MOV R0, 0x10 ;  /* 0x0000001000007802 */ /* 0x000fe20000000f00 */
[--C-:B------:R-:W-:Y:S01]  /*edc0*/  FFMA.FTZ R99, R19, UR4, -R100.reuse ;  /* 0x0000000413637c23 */ /* 0x100fe20008010864 */
[--C-:B------:R-:W-:Y:S01]  /*edd0*/  FFMA.FTZ R98, R17, UR4, -R100.reuse ;  /* 0x0000000411627c23 */ /* 0x100fe20008010864 */
[--C-:B------:R-:W-:Y:S01]  /*ede0*/  FFMA.FTZ R102, R22, UR4, -R145.reuse ;  /* 0x0000000416667c23 */ /* 0x100fe20008010891 */
[----:B------:R-:W-:Y:S01]  /*edf0*/  SEL R0, R0, 0xfffffff0, !P0 ;  /* 0xfffffff000007807 */ /* 0x000fe20004000000 */
[--C-:B------:R-:W-:Y:S01]  /*ee00*/  FFMA.FTZ R140, R93, UR4, -R100.reuse ;  /* 0x000000045d8c7c23 */ /* 0x100fe20008010864 */
[--C-:B------:R-:W-:Y:S01]  /*ee10*/  FFMA.FTZ R104, R21, UR4, -R100.reuse ;  /* 0x0000000415687c23 */ /* 0x100fe20008010864 */
[----:B------:R-:W-:Y:S01]  /*ee20*/  FMUL.FTZ R146, R4, UR4 ;  /* 0x0000000404927c20 */ /* 0x000fe20008410000 */
[----:B------:R-:W-:Y:S01]  /*ee30*/  LEA R0, R0, R113, 0x1 ;  /* 0x0000007100007211 */ /* 0x000fe200078e08ff */
[----:B------:R-:W-:Y:S01]  /*ee40*/  FMUL.FTZ R142, R142, UR4 ;  /* 0x000000048e8e7c20 */ /* 0x000fe20008410000 */
[----:B------:R-:W-:Y:S01]  /*ee50*/  MUFU.EX2 R144, R144 ;  /* 0x0000009000907308 */ /* 0x000fe20000000800 */
[----:B------:R-:W-:Y:S01]  /*ee60*/  FFMA.FTZ R149, R149, UR4, -R100 ;  /* 0x0000000495957c23 */ /* 0x000fe20008010864 */
[--C-:B------:R-:W-:Y:S01]  /*ee70*/  FFMA.FTZ R137, R137, UR4, -R145.reuse ;  /* 0x0000000489897c23 */ /* 0x100fe20008010891 */
[----:B------:R-:W1:Y:S01]  /*ee80*/  LDSM.16.MT88.4 R16, [R0+0x6000] ;  /* 0x006000000010783b */ /* 0x000e620000004200 */
[----:B------:R-:W2:Y:S01]  /*ee90*/  MUFU.EX2 R102, R102 ;  /* 0x0000006600667308 */ /* 0x000ea20000000800 */
[--C-:B------:R-:W-:Y:S01]  /*eea0*/  FFMA.FTZ R108, R108, UR4, -R145.reuse ;  /* 0x000000046c6c7c23 */ /* 0x100fe20008010891 */
[--C-:B------:R-:W-:Y:S01]  /*eeb0*/  FFMA.FTZ R136, R136, UR4, -R145.reuse ;  /* 0x0000000488887c23 */ /* 0x100fe20008010891 */
[----:B------:R-:W3:Y:S01]  /*eec0*/  LDSM.16.MT88.4 R32, [R0+0x7000] ;  /* 0x007000000020783b */ /* 0x000ee20000004200 */
[----:B------:R-:W-:Y:S01]  /*eed0*/  MUFU.EX2 R97, R97 ;  /* 0x0000006100617308 */ /* 0x000fe20000000800 */
[--C-:B------:R-:W-:Y:S01]  /*eee0*/  FFMA.FTZ R106, R106, UR4, -R145.reuse ;  /* 0x000000046a6a7c23 */ /* 0x100fe20008010891 */
[--C-:B------:R-:W-:Y:S01]  /*eef0*/  FFMA.FTZ R143, R143, UR4, -R145.reuse ;  /* 0x000000048f8f7c23 */ /* 0x100fe20008010891 */
[--C-:B------:R-:W-:Y:S01]  /*ef00*/  FFMA.FTZ R105, R105, UR4, -R145.reuse ;  /* 0x0000000469697c23 */ /* 0x100fe20008010891 */
[----:B------:R-:W4:Y:S01]  /*ef10*/  MUFU.EX2 R2, R2 ;  /* 0x0000000200027308 */ /* 0x000f220000000800 */
[----:B------:R-:W-:-:S03]  /*ef20*/  FFMA.FTZ R134, R134, UR4, -R145 ;  /* 0x0000000486867c23 */ /* 0x000fc60008010891 */
[----:B------:R-:W-:Y:S01]  /*ef30*/  MUFU.EX2 R140, R140 ;  /* 0x0000008c008c7308 */ /* 0x000fe20000000800 */
[----:B--2---:R-:W-:-:S03]  /*ef40*/  F2FP.F16.F32.PACK_AB R92, R102, R144 ;  /* 0x00000090665c723e */ /* 0x004fc600000000ff */
[----:B------:R-:W2:Y:S04]  /*ef50*/  MUFU.EX2 R104, R104 ;  /* 0x0000006800687308 */ /* 0x000ea80000000800 */
[----:B------:R-:W5:Y:S01]  /*ef60*/  MUFU.EX2 R146, R146 ;  /* 0x0000009200927308 */ /* 0x000f620000000800 */
[----:B----4-:R-:W-:-:S03]  /*ef70*/  F2FP.F16.F32.PACK_AB R94, R2, R97 ;  /* 0x00000061025e723e */ /* 0x010fc600000000ff */
[----:B------:R-:W4:Y:S04]  /*ef80*/  MUFU.EX2 R142, R142 ;  /* 0x0000008e008e7308 */ /* 0x000f280000000800 */
[----:B------:R-:W-:Y:S01]  /*ef90*/  MUFU.EX2 R99, R99 ;  /* 0x0000006300637308 */ /* 0x000fe20000000800 */
[----:B--2---:R-:W-:-:S03]  /*efa0*/  F2FP.F16.F32.PACK_AB R93, R104, R140 ;  /* 0x0000008c685d723e */ /* 0x004fc600000000ff */
[----:B------:R-:W2:Y:S01]  /*efb0*/  MUFU.EX2 R98, R98 ;  /* 0x0000006200627308 */ /* 0x000ea20000000800 */
        /* <DEDUP_REMOVED lines=27> */
[C---:B-1----:R-:W-:Y:S01]  /*f170*/  HMMA.16816.F32 R12, R92.reuse, R16, R12 ;  /* 0x000000105c0c723c */ /* 0x042fe2000000180c */
        /* <DEDUP_REMOVED lines=16> */
[----:B------:R-:W2:Y:S01]  /*f280*/  LDSM.16.MT88.4 R48, [R0+0x8000] ;  /* 0x008000000030783b */ /* 0x000ea20000004200 */
        /* <DEDUP_REMOVED lines=11> */
[----:B------:R-:W-:Y:S01]  /*f340*/  LDSM.16.MT88.4 R60, [R113+0x6800] ;  /* 0x00680000713c783b */ /* 0x000fe20000004200 */
[----:B------:R-:W-:Y:S01]  /*f350*/  FFMA.FTZ R141, R141, R146, R144 ;  /* 0x000000928d8d7223 */ /* 0x000fe20000010090 */
[----:B------:R-:W-:Y:S01]  /*f360*/  FFMA.FTZ R144, R135, UR4, -R100 ;  /* 0x0000000487907c23 */ /* 0x000fe20008010864 */
[----:B------:R-:W-:Y:S01]  /*f370*/  HMMA.16816.F32 R24, R92, R26, R56 ;  /* 0x0000001a5c18723c */ /* 0x000fe20000001838 */
[----:B------:R-:W4:Y:S01]  /*f380*/  LDSM.16.MT88.4 R56, [R113+0x6400] ;  /* 0x006400007138783b */ /* 0x000f220000004200 */
[----:B------:R-:W-:Y:S01]  /*f390*/  MUFU.EX2 R137, R137 ;  /* 0x0000008900897308 */ /* 0x000fe20000000800 */
[----:B------:R-:W-:Y:S01]  /*f3a0*/  FFMA.FTZ R139, R139, R142, R140 ;  /* 0x0000008e8b8b7223 */ /* 0x000fe2000001008c */
[----:B------:R-:W-:-:S02]  /*f3b0*/  FADD.FTZ R102, R102, R141 ;  /* 0x0000008d66667221 */ /* 0x000fc40000010000 */
[----:B------:R-:W-:Y:S01]  /*f3c0*/  MUFU.EX2 R108, R108 ;  /* 0x0000006c006c7308 */ /* 0x000fe20000000800 */
        /* <DEDUP_REMOVED lines=9> */
[--C-:B------:R-:W-:Y:S01]  /*f460*/  FFMA.FTZ R65, R112, UR4, -R145.reuse ;  /* 0x0000000470417c23 */ /* 0x100fe20008010891 */
[--C-:B------:R-:W-:Y:S01]  /*f470*/  FFMA.FTZ R112, R110, UR4, -R145.reuse ;  /* 0x000000046e707c23 */ /* 0x100fe20008010891 */
[----:B------:R-:W-:Y:S01]  /*f480*/  FFMA.FTZ R110, R150, UR4, -R145 ;  /* 0x00000004966e7c23 */ /* 0x000fe20008010891 */
[----:B------:R-:W-:Y:S04]  /*f490*/  MUFU.EX2 R106, R106 ;  /* 0x0000006a006a7308 */ /* 0x000fe80000000800 */
[C---:B-1----:R-:W-:Y:S01]  /*f4a0*/  HMMA.16816.F32 R36, R92.reuse, R40, R36 ;  /* 0x000000285c24723c */ /* 0x042fe20000001824 */
[----:B------:R-:W1:Y:S04]  /*f4b0*/  MUFU.EX2 R65, R65 ;  /* 0x0000004100417308 */ /* 0x000e680000000800 */
[----:B------:R-:W3:Y:S03]  /*f4c0*/  MUFU.EX2 R112, R112 ;  /* 0x0000007000707308 */ /* 0x000ee60000000800 */
[----:B--2---:R-:W-:Y:S01]  /*f4d0*/  HMMA.16816.F32 R44, R92, R48, R44 ;  /* 0x000000305c2c723c */ /* 0x004fe2000000182c */
[----:B------:R-:W-:Y:S04]  /*f4e0*/  MUFU.EX2 R110, R110 ;  /* 0x0000006e006e7308 */ /* 0x000fe80000000800 */
[----:B------:R-:W-:Y:S01]  /*f4f0*/  MUFU.EX2 R143, R143 ;  /* 0x0000008f008f7308 */ /* 0x000fe20000000800 */
[----:B-1----:R-:W-:-:S02]  /*f500*/  FADD.FTZ R97, R65, R2 ;  /* 0x0000000241617221 */ /* 0x002fc40000010000 */
[C---:B------:R-:W-:Y:S01]  /*f510*/  HMMA.16816.F32 R40, R92.reuse, R42, R72 ;  /* 0x0000002a5c28723c */ /* 0x040fe20000001848 */
[----:B------:R-:W-:Y:S01]  /*f520*/  LDSM.16.MT88.4 R72, [R113+0x8800] ;  /* 0x008800007148783b */ /* 0x000fe20000004200 */
[----:B------:R-:W-:Y:S01]  /*f530*/  MUFU.EX2 R105, R105 ;  /* 0x0000006900697308 */ /* 0x000fe20000000800 */
[C---:B---3--:R-:W-:Y:S01]  /*f540*/  F2FP.F16.F32.PACK_AB R52, R112.reuse, R65 ;  /* 0x000000417034723e */ /* 0x048fe200000000ff */
[----:B------:R-:W-:Y:S01]  /*f550*/  FADD.FTZ R97, R112, R97 ;  /* 0x0000006170617221 */ /* 0x000fe20000010000 */
[----:B------:R-:W-:Y:S01]  /*f560*/  LDSM.16.MT88.4 R64, [R0+0x7c00] ;  /* 0x007c00000040783b */ /* 0x000fe20000004200 */
[----:B------:R-:W-:Y:S01]  /*f570*/  MUFU.EX2 R134, R134 ;  /* 0x0000008600867308 */ /* 0x000fe20000000800 */
[----:B------:R-:W-:Y:S01]  /*f580*/  MOV R2, R91 ;  /* 0x0000005b00027202 */ /* 0x000fe20000000f00 */
[----:B------:R-:W-:Y:S01]  /*f590*/  HMMA.16816.F32 R48, R92, R50, R80 ;  /* 0x000000325c30723c */ /* 0x000fe20000001850 */
[----:B------:R-:W-:Y:S01]  /*f5a0*/  FFMA.FTZ R93, R148, UR4, -R145 ;  /* 0x00000004945d7c23 */ /* 0x000fe20008010891 */
[--C-:B------:R-:W-:Y:S01]  /*f5b0*/  FFMA.FTZ R94, R147, UR4, -R100.reuse ;  /* 0x00000004935e7c23 */ /* 0x100fe20008010864 */
[--C-:B------:R-:W-:Y:S01]  /*f5c0*/  FFMA.FTZ R95, R153, UR4, -R100.reuse ;  /* 0x00000004995f7c23 */ /* 0x100fe20008010864 */
[----:B------:R-:W-:Y:S01]  /*f5d0*/  FFMA.FTZ R92, R151, UR4, -R100 ;  /* 0x00000004975c7c23 */ /* 0x000fe20008010864 */
[----:B------:R-:W-:Y:S01]  /*f5e0*/  MUFU.EX2 R147, R149 ;  /* 0x0000009500937308 */ /* 0x000fe20000000800 */
[----:B------:R-:W1:Y:S03]  /*f5f0*/  LDSM.16.MT88.4 R80, [R0+0x8400] ;  /* 0x008400000050783b */ /* 0x000e660000004200 */
[----:B------:R-:W2:Y:S04]  /*f600*/  MUFU.EX2 R93, R93 ;  /* 0x0000005d005d7308 */ /* 0x000ea80000000800 */
[----:B------:R-:W3:Y:S04]  /*f610*/  MUFU.EX2 R94, R94 ;  /* 0x0000005e005e7308 */ /* 0x000ee80000000800 */
[----:B------:R-:W-:Y:S04]  /*f620*/  MUFU.EX2 R95, R95 ;  /* 0x0000005f005f7308 */ /* 0x000fe80000000800 */
[----:B------:R-:W5:Y:S01]  /*f630*/  MUFU.EX2 R92, R92 ;  /* 0x0000005c005c7308 */ /* 0x000f620000000800 */
[----:B--2---:R-:W-:Y:S01]  /*f640*/  F2FP.F16.F32.PACK_AB R54, R93, R110 ;  /* 0x0000006e5d36723e */ /* 0x004fe200000000ff */
[----:B------:R-:W-:Y:S01]  /*f650*/  FADD.FTZ R110, R110, R97 ;  /* 0x000000616e6e7221 */ /* 0x000fe20000010000 */
[----:B---3--:R-:W-:Y:S01]  /*f660*/  F2FP.F16.F32.PACK_AB R53, R94, R147 ;  /* 0x000000935e35723e */ /* 0x008fe200000000ff */
[----:B------:R-:W-:-:S02]  /*f670*/  FADD.FTZ R147, R147, R98 ;  /* 0x0000006293937221 */ /* 0x000fc40000010000 */
[----:B------:R-:W-:Y:S02]  /*f680*/  FADD.FTZ R110, R93, R110 ;  /* 0x0000006e5d6e7221 */ /* 0x000fe40000010000 */
[----:B------:R-:W-:Y:S01]  /*f690*/  FADD.FTZ R94, R94, R147 ;  /* 0x000000935e5e7221 */ /* 0x000fe20000010000 */
[----:B-----5:R-:W-:-:S03]  /*f6a0*/  F2FP.F16.F32.PACK_AB R55, R92, R95 ;  /* 0x0000005f5c37723e */ /* 0x020fc600000000ff */
[----:B------:R-:W-:-:S04]  /*f6b0*/  FADD.FTZ R95, R95, R94 ;  /* 0x0000005e5f5f7221 */ /* 0x000fc80000010000 */
[----:B------:R-:W-:Y:S01]  /*f6c0*/  FADD.FTZ R95, R92, R95 ;  /* 0x0000005f5c5f7221 */ /* 0x000fe20000010000 */
[C---:B----4-:R-:W-:Y:S08]  /*f6d0*/  HMMA.16816.F32 R4, R52.reuse, R56, R4 ;  /* 0x000000383404723c */ /* 0x050ff00000001804 */
[C---:B------:R-:W-:Y:S01]  /*f6e0*/  HMMA.16816.F32 R8, R52.reuse, R58, R8 ;  /* 0x0000003a3408723c */ /* 0x040fe20000001808 */
[----:B------:R-:W2:Y:S07]  /*f6f0*/  LDSM.16.MT88.4 R56, [R0+0x6400] ;  /* 0x006400000038783b */ /* 0x000eae0000004200 */
[C---:B-1----:R-:W-:Y:S08]  /*f700*/  HMMA.16816.F32 R44, R52.reuse, R80, R44 ;  /* 0x00000050342c723c */ /* 0x042ff0000000182c */
[C---:B------:R-:W-:Y:S01]  /*f710*/  HMMA.16816.F32 R80, R52.reuse, R82, R48 ;  /* 0x000000523450723c */ /* 0x040fe20000001830 */
[----:B------:R-:W-:Y:S01]  /*f720*/  FFMA.FTZ R49, R138, UR4, -R145 ;  /* 0x000000048a317c23 */ /* 0x000fe20008010891 */
[--C-:B------:R-:W-:Y:S01]  /*f730*/  FFMA.FTZ R48, R107, UR4, -R100.reuse ;  /* 0x000000046b307c23 */ /* 0x100fe20008010864 */
[--C-:B------:R-:W-:Y:S01]  /*f740*/  FFMA.FTZ R138, R109, UR4, -R100.reuse ;  /* 0x000000046d8a7c23 */ /* 0x100fe20008010864 */
[----:B------:R-:W-:Y:S01]  /*f750*/  FFMA.FTZ R107, R111, UR4, -R100 ;  /* 0x000000046f6b7c23 */ /* 0x000fe20008010864 */
[----:B------:R-:W-:Y:S04]  /*f760*/  MUFU.EX2 R135, R49 ;  /* 0x0000003100877308 */ /* 0x000fe80000000800 */
[----:B------:R-:W1:Y:S04]  /*f770*/  MUFU.EX2 R109, R48 ;  /* 0x00000030006d7308 */ /* 0x000e680000000800 */
[----:B------:R-:W-:Y:S04]  /*f780*/  MUFU.EX2 R138, R138 ;  /* 0x0000008a008a7308 */ /* 0x000fe80000000800 */
[----:B------:R-:W3:Y:S01]  /*f790*/  MUFU.EX2 R107, R107 ;  /* 0x0000006b006b7308 */ /* 0x000ee20000000800 */
        /* <DEDUP_REMOVED lines=13> */
[----:B-1----:R-:W-:Y:S01]  /*f870*/  F2FP.F16.F32.PACK_AB R53, R109, R144 ;  /* 0x000000906d35723e */ /* 0x002fe200000000ff */
[----:B------:R-:W-:Y:S01]  /*f880*/  FADD.FTZ R137, R137, R110 ;  /* 0x0000006e89897221 */ /* 0x000fe20000010000 */
[----:B------:R-:W-:Y:S01]  /*f890*/  F2FP.F16.F32.PACK_AB R54, R135, R136 ;  /* 0x000000888736723e */ /* 0x000fe200000000ff */
[----:B------:R-:W-:Y:S01]  /*f8a0*/  FADD.FTZ R144, R144, R95 ;  /* 0x0000005f90907221 */ /* 0x000fe20000010000 */
[----:B---3--:R-:W-:Y:S01]  /*f8b0*/  F2FP.F16.F32.PACK_AB R55, R107, R138 ;  /* 0x0000008a6b37723e */ /* 0x008fe200000000ff */
[----:B------:R-:W-:-:S02]  /*f8c0*/  FADD.FTZ R137, R108, R137 ;  /* 0x000000896c897221 */ /* 0x000fc40000010000 */
[----:B------:R-:W-:Y:S02]  /*f8d0*/  FADD.FTZ R109, R109, R144 ;  /* 0x000000906d6d7221 */ /* 0x000fe40000010000 */
[----:B------:R-:W-:Y:S01]  /*f8e0*/  FADD.FTZ R136, R136, R137 ;  /* 0x0000008988887221 */ /* 0x000fe20000010000 */
[----:B------:R-:W-:Y:S01]  /*f8f0*/  IADD3 R137, PT, PT, R89, -0x3, RZ ;  /* 0xfffffffd59897810 */ /* 0x000fe20007ffe0ff */
[----:B------:R-:W-:Y:S01]  /*f900*/  HMMA.16816.F32 R48, R52, R60, R4 ;  /* 0x0000003c3430723c */ /* 0x000fe20000001804 */
[----:B------:R-:W1:Y:S01]  /*f910*/  LDSM.16.MT88.4 R4, [R0+0x7800] ;  /* 0x007800000004783b */ /* 0x000e620000004200 */
[----:B------:R-:W-:Y:S01]  /*f920*/  FADD.FTZ R138, R138, R109 ;  /* 0x0000006d8a8a7221 */ /* 0x000fe20000010000 */
[----:B------:R-:W-:-:S03]  /*f930*/  FADD.FTZ R135, R135, R136 ;  /* 0x0000008887877221 */ /* 0x000fc60000010000 */
[----:B------:R-:W-:Y:S02]  /*f940*/  FADD.FTZ R138, R107, R138 ;  /* 0x0000008a6b8a7221 */ /* 0x000fe40000010000 */
        /* <DEDUP_REMOVED lines=13> */
[C---:B-1----:R-:W-:Y:S01]  /*fa20*/  HMMA.16816.F32 R76, R52.reuse, R4, R44 ;  /* 0x00000004344c723c */ /* 0x042fe2000000182c */
[--C-:B------:R-:W-:Y:S01]  /*fa30*/  FFMA.FTZ R5, R96, UR4, -R100.reuse ;  /* 0x0000000460057c23 */ /* 0x100fe20008010864 */
[--C-:B------:R-:W-:Y:S01]  /*fa40*/  FFMA.FTZ R96, R88, UR4, -R100.reuse ;  /* 0x0000000458607c23 */ /* 0x100fe20008010864 */
[--C-:B------:R-:W-:Y:S01]  /*fa50*/  FFMA.FTZ R4, R103, UR4, -R100.reuse ;  /* 0x0000000467047c23 */ /* 0x100fe20008010864 */
[----:B------:R-:W-:Y:S01]  /*fa60*/  FFMA.FTZ R100, R101, UR4, -R100 ;  /* 0x0000000465647c23 */ /* 0x000fe20008010864 */
[----:B------:R-:W-:Y:S03]  /*fa70*/  MUFU.EX2 R103, R5 ;  /* 0x0000000500677308 */ /* 0x000fe60000000800 */
[----:B------:R-:W-:Y:S01]  /*fa80*/  HMMA.16816.F32 R80, R52, R6, R80 ;  /* 0x000000063450723c */ /* 0x000fe20000001850 */
[----:B------:R-:W1:Y:S01]  /*fa90*/  LDSM.16.MT88.4 R52, [R0+0x6c00] ;  /* 0x006c00000034783b */ /* 0x000e620000004200 */
[----:B------:R2:W3:Y:S01]  /*faa0*/  MUFU.EX2 R88, R4 ;  /* 0x0000000400587308 */ /* 0x0004e20000000800 */
[----:B------:R-:W-:-:S03]  /*fab0*/  F2FP.F16.F32.PACK_AB R6, R134, R105 ;  /* 0x000000698606723e */ /* 0x000fc600000000ff */
[----:B------:R-:W-:Y:S04]  /*fac0*/  MUFU.EX2 R96, R96 ;  /* 0x0000006000607308 */ /* 0x000fe80000000800 */
[----:B------:R-:W4:Y:S01]  /*fad0*/  MUFU.EX2 R139, R100 ;  /* 0x00000064008b7308 */ /* 0x000f220000000800 */
[----:B--2---:R-:W-:Y:S01]  /*fae0*/  F2FP.F16.F32.PACK_AB R4, R143, R106 ;  /* 0x0000006a8f04723e */ /* 0x004fe200000000ff */
[----:B------:R-:W-:Y:S01]  /*faf0*/  FADD.FTZ R106, R106, R135 ;  /* 0x000000876a6a7221 */ /* 0x000fe20000010000 */
[----:B---3--:R-:W-:Y:S01]  /*fb00*/  F2FP.F16.F32.PACK_AB R5, R88, R103 ;  /* 0x000000675805723e */ /* 0x008fe200000000ff */
[----:B------:R-:W-:Y:S02]  /*fb10*/  FADD.FTZ R103, R103, R138 ;  /* 0x0000008a67677221 */ /* 0x000fe40000010000 */
[----:B------:R-:W-:-:S02]  /*fb20*/  FADD.FTZ R106, R143, R106 ;  /* 0x0000006a8f6a7221 */ /* 0x000fc40000010000 */
[----:B------:R-:W-:Y:S01]  /*fb30*/  FADD.FTZ R103, R88, R103 ;  /* 0x0000006758677221 */ /* 0x000fe20000010000 */
[----:B----4-:R-:W-:Y:S01]  /*fb40*/  F2FP.F16.F32.PACK_AB R7, R139, R96 ;  /* 0x000000608b07723e */ /* 0x010fe200000000ff */
[----:B------:R-:W-:Y:S02]  /*fb50*/  FADD.FTZ R105, R105, R106 ;  /* 0x0000006a69697221 */ /* 0x000fe40000010000 */
[----:B------:R-:W-:Y:S02]  /*fb60*/  FADD.FTZ R96, R96, R103 ;  /* 0x0000006760607221 */ /* 0x000fe40000010000 */
[----:B------:R-:W-:Y:S02]  /*fb70*/  FADD.FTZ R141, R134, R105 ;  /* 0x00000069868d7221 */ /* 0x000fe40000010000 */
[----:B------:R-:W-:Y:S01]  /*fb80*/  HMMA.16816.F32 R36, R4, R40, R48 ;  /* 0x000000280424723c */ /* 0x000fe20000001830 */
[----:B------:R-:W-:-:S07]  /*fb90*/  FADD.FTZ R139, R139, R96 ;  /* 0x000000608b8b7221 */ /* 0x000fce0000010000 */
[C---:B------:R-:W-:Y:S01]  /*fba0*/  HMMA.16816.F32 R40, R4.reuse, R42, R8 ;  /* 0x0000002a0428723c */ /* 0x040fe20000001808 */
[----:B------:R2:W-:Y:S07]  /*fbb0*/  LDSM.16.MT88.4 R8, [R0+0x8c00] ;  /* 0x008c00000008783b */ /* 0x0005ee0000004200 */
[C---:B-1----:R-:W-:Y:S01]  /*fbc0*/  HMMA.16816.F32 R44, R4.reuse, R52, R12 ;  /* 0x00000034042c723c */ /* 0x042fe2000000180c */
[----:B------:R-:W1:Y:S07]  /*fbd0*/  LDSM.16.MT88.4 R12, [R113+0x8c00] ;  /* 0x008c0000710c783b */ /* 0x000e6e0000004200 */
[C---:B------:R-:W-:Y:S08]  /*fbe0*/  HMMA.16816.F32 R48, R4.reuse, R54, R16 ;  /* 0x000000360430723c */ /* 0x040ff00000001810 */
[----:B------:R-:W-:Y:S01]  /*fbf0*/  HMMA.16816.F32 R52, R4, R56, R20 ;  /* 0x000000380434723c */ /* 0x000fe20000001814 */
[----:B--2---:R-:W-:-:S07]  /*fc00*/  MOV R0, R90 ;  /* 0x0000005a00007202 */ /* 0x004fce0000000f00 */
[C---:B------:R-:W-:Y:S08]  /*fc10*/  HMMA.16816.F32 R60, R4.reuse, R64, R28 ;  /* 0x00000040043c723c */ /* 0x040ff0000000181c */
[C---:B------:R-:W-:Y:S08]  /*fc20*/  HMMA.16816.F32 R56, R4.reuse, R58, R24 ;  /* 0x0000003a0438723c */ /* 0x040ff00000001818 */
[C---:B------:R-:W-:Y:S08]  /*fc30*/  HMMA.16816.F32 R64, R4.reuse, R66, R32 ;  /* 0x000000420440723c */ /* 0x040ff00000001820 */
[C---:B-1----:R-:W-:Y:S08]  /*fc40*/  HMMA.16816.F32 R68, R4.reuse, R12, R68 ;  /* 0x0000000c0444723c */ /* 0x042ff00000001844 */
[C---:B------:R-:W-:Y:S08]  /*fc50*/  HMMA.16816.F32 R72, R4.reuse, R14, R72 ;  /* 0x0000000e0448723c */ /* 0x040ff00000001848 */
[C---:B------:R-:W-:Y:S08]  /*fc60*/  HMMA.16816.F32 R76, R4.reuse, R8, R76 ;  /* 0x00000008044c723c */ /* 0x040ff0000000184c */
[----:B------:R-:W-:-:S15]  /*fc70*/  HMMA.16816.F32 R80, R4, R10, R80 ;  /* 0x0000000a0450723c */ /* 0x000fde0000001850 */
[----:B------:R-:W-:-:S05]  /*fc80*/  NOP ;  /* 0x0000000000007918 */ /* 0x000fca0000000000 */
.L_x_4687:
[----:B------:R-:W-:-:S13]  /*fc90*/  ISETP.GE.AND P0, PT, R137, RZ, PT ;  /* 0x000000ff8900720c */ /* 0x000fda0003f06270 */
[----:B------:R-:W-:Y:S05]  /*fca0*/  @!P0 BRA `(.L_x_4693) ;  /* 0x00000028006c8947 */ /* 0x000fea0003800000 */
[----:B------:R-:W-:Y:S01]  /*fcb0*/  ISETP.NE.U32.AND P1, PT, RZ, UR12, PT ;  /* 0x0000000cff007c0c */ /* 0x000fe2000bf25070 */
[----:B------:R-:W1:Y:S01]  /*fcc0*/  S2R R112, SR_TID.X ;  /* 0x0000000000707919 */ /* 0x000e620000002100 */
[C---:B------:R-:W-:Y:S01]  /*fcd0*/  IMAD.SHL.U32 R138, R137.reuse, 0x40, RZ ;  /* 0x00000040898a7824 */ /* 0x040fe200078e00ff */
[----:B------:R-:W-:Y:S01]  /*fce0*/  IADD3 R137, PT, PT, R137, 0x1, RZ ;  /* 0x0000000189897810 */ /* 0x000fe20007ffe0ff */
[----:B------:R-:W-:Y:S01]  /*fcf0*/  IMAD.MOV.U32 R89, RZ, RZ, R0 ;  /* 0x000000ffff597224 */ /* 0x000fe200078e0000 */
[----:B------:R-:W-:Y:S01]  /*fd00*/  ISETP.NE.AND.EX P1, PT, RZ, UR13, PT, P1 ;  /* 0x0000000dff007c0c */ /* 0x000fe2000bf25310 */
[----:B------:R-:W-:Y:S01]  /*fd10*/  IMAD.MOV.U32 R91, RZ, RZ, R2 ;  /* 0x000000ffff5b7224 */ /* 0x000fe200078e0002 */
[----:B------:R-:W2:Y:S01]  /*fd20*/  LDCU UR5, c[0x0][0x440] ;  /* 0x00008800ff0577ac */ /* 0x000ea20008000800 */
[----:B------:R-:W3:Y:S01]  /*fd30*/  LDCU UR4, c[0x0][0x45c] ;  /* 0x00008b80ff0477ac */ /* 0x000ee20008000800 */
[----:B------:R-:W4:Y:S09]  /*fd40*/  LDCU.64 UR10, c[0x0][0x3b8] ;  /* 0x00007700ff0a77ac */ /* 0x000f320008000a00 */
[----:B------:R-:W5:Y:S01]  /*fd50*/  @!P1 LDC R134, c[0x0][0x3c0] ;  /* 0x0000f000ff869b82 */ /* 0x000f620000000800 */
[----:B------:R-:W-:Y:S01]  /*fd60*/  @!P1 IMAD.MOV.U32 R135, RZ, RZ, RZ ;  /* 0x000000ffff879224 */ /* 0x000fe200078e00ff */
[----:B------:R-:W2:Y:S04]  /*fd70*/  LDCU.64 UR14, c[0x0][0x3c0] ;  /* 0x00007800ff0e77ac */ /* 0x000ea80008000a00 */
[----:B------:R-:W-:Y:S01]  /*fd80*/  @!P1 IADD3 R135, P0, PT, RZ, -R135, RZ ;  /* 0x80000087ff879210 */ /* 0x000fe20007f1e0ff */
[----:B------:R-:W2:Y:S01]  /*fd90*/  LDCU.64 UR8, c[0x0][0x3a0] ;  /* 0x00007400ff0877ac */ /* 0x000ea20008000a00 */
[----:B------:R-:W2:Y:S01]  /*fda0*/  LDCU.64 UR12, c[0x0][0x3a8] ;  /* 0x00007500ff0c77ac */ /* 0x000ea20008000a00 */
[----:B-1----:R-:W-:-:S04]  /*fdb0*/  LOP3.LUT R5, R112, 0x3, RZ, 0xc0, !PT ;  /* 0x0000000370057812 */ /* 0x002fc800078ec0ff */
[----:B------:R-:W-:Y:S01]  /*fdc0*/  LEA R136, R5, R138, 0x1 ;  /* 0x0000008a05887211 */ /* 0x000fe200078e08ff */
[----:B------:R-:W-:-:S03]  /*fdd0*/  VIADD R138, R138, 0x40 ;  /* 0x000000408a8a7836 */ /* 0x000fc60000000000 */
[----:B------:R-:W-:Y:S02]  /*fde0*/  IADD3 R136, PT, PT, R136, 0x20, RZ ;  /* 0x0000002088887810 */ /* 0x000fe40007ffe0ff */
[----:B-----5:R-:W-:-:S05]  /*fdf0*/  @!P1 SHF.L.U32 R134, R134, 0x6, RZ ;  /* 0x0000000686869819 */ /* 0x020fca00000006ff */
[----:B------:R-:W-:-:S05]  /*fe00*/  @!P1 IMAD.X R134, RZ, RZ, ~R134, P0 ;  /* 0x000000ffff869224 */ /* 0x000fca00000e0e86 */
[----:B--234-:R-:W-:-:S07]  /*fe10*/  @!P1 SHF.R.S64 R135, R135, 0x1f, R134 ;  /* 0x0000001f87879819 */ /* 0x01cfce0000001086 */
.L_x_4697:
        /* <DEDUP_REMOVED lines=70> */
.L_x_4694:
        /* <DEDUP_REMOVED lines=33> */
[----:B------:R-:W-:Y:S01]  /*10490*/  @P0 STS.128 [R133+0x8800], RZ ;  /* 0x008800ff85000388 */ /* 0x000fe20000000c00 */
[----:B------:R-:W-:Y:S03]  /*104a0*/  LOP3.LUT P0, RZ, R112, 0x4, RZ, 0xc0, !PT ;  /* 0x0000000470ff7812 */ /* 0x000fe6000780c0ff */
[----:B------:R-:W-:Y:S04]  /*104b0*/  LDSM.16.M88.4 R92, [R115] ;  /* 0x00000000735c783b */ /* 0x000fe80000000200 */
[----:B------:R-:W2:Y:S04]  /*104c0*/  LDSM.16.M88.4 R96, [R114+0x3000] ;  /* 0x003000007260783b */ /* 0x000ea80000000200 */
[----:B------:R-:W3:Y:S04]  /*104d0*/  LDSM.16.M88.4 R100, [R114+0x3400] ;  /* 0x003400007264783b */ /* 0x000ee80000000200 */
[----:B------:R-:W4:Y:S04]  /*104e0*/  LDSM.16.M88.4 R104, [R114+0x3800] ;  /* 0x003800007268783b */ /* 0x000f280000000200 */
[----:B------:R-:W0:Y:S04]  /*104f0*/  LDGDEPBAR ;  /* 0x00000000000079af */ /* 0x000e280000000000 */
[----:B------:R-:W5:Y:S01]  /*10500*/  LDSM.16.M88.4 R108, [R114+0x3c00] ;  /* 0x003c0000726c783b */ /* 0x000f620000000200 */
[C---:B--2---:R-:W-:Y:S08]  /*10510*/  HMMA.16816.F32 R4, R92.reuse, R96, RZ ;  /* 0x000000605c04723c */ /* 0x044ff000000018ff */
[C---:B------:R-:W-:Y:S08]  /*10520*/  HMMA.16816.F32 R8, R92.reuse, R98, RZ ;  /* 0x000000625c08723c */ /* 0x040ff000000018ff */
[C---:B---3--:R-:W-:Y:S01]  /*10530*/  HMMA.16816.F32 R12, R92.reuse, R100, RZ ;  /* 0x000000645c0c723c */ /* 0x048fe200000018ff */
[----:B------:R-:W-:Y:S05]  /*10540*/  IMAD.MOV.U32 R100, RZ, RZ, 0x10 ;  /* 0x00000010ff647424 */ /* 0x000fea00078e00ff */
[----:B------:R-:W-:Y:S02]  /*10550*/  SEL R100, R100, 0xfffffff0, !P0 ;  /* 0xfffffff064647807 */ /* 0x000fe40004000000 */
[C---:B------:R-:W-:Y:S01]  /*10560*/  HMMA.16816.F32 R16, R92.reuse, R102, RZ ;  /* 0x000000665c10723c */ /* 0x040fe200000018ff */
[----:B------:R-:W-:Y:S02]  /*10570*/  ISETP.NE.AND P0, PT, R137, 0x1, PT ;  /* 0x000000018900780c */ /* 0x000fe40003f05270 */
[C---:B------:R-:W-:Y:S02]  /*10580*/  IMAD R2, R100.reuse, 0x2, R115 ;  /* 0x0000000264027824 */ /* 0x040fe400078e0273 */
[----:B------:R-:W-:Y:S03]  /*10590*/  IMAD R0, R100, 0x2, R114 ;  /* 0x0000000264007824 */ /* 0x000fe600078e0272 */
[C---:B----4-:R-:W-:Y:S02]  /*105a0*/  HMMA.16816.F32 R20, R92.reuse, R104, RZ ;  /* 0x000000685c14723c */ /* 0x050fe400000018ff */
[----:B------:R-:W-:Y:S06]  /*105b0*/  LDSM.16.M88.4 R96, [R0+0x3000] ;  /* 0x003000000060783b */ /* 0x000fec0000000200 */
[C---:B------:R-:W-:Y:S08]  /*105c0*/  HMMA.16816.F32 R24, R92.reuse, R106, RZ ;  /* 0x0000006a5c18723c */ /* 0x040ff000000018ff */
[C---:B-----5:R-:W-:Y:S08]  /*105d0*/  HMMA.16816.F32 R28, R92.reuse, R108, RZ ;  /* 0x0000006c5c1c723c */ /* 0x060ff000000018ff */
[----:B------:R-:W-:Y:S01]  /*105e0*/  HMMA.16816.F32 R32, R92, R110, RZ ;  /* 0x0000006e5c20723c */ /* 0x000fe200000018ff */
[----:B------:R-:W2:Y:S07]  /*105f0*/  LDSM.16.M88.4 R92, [R2] ;  /* 0x00000000025c783b */ /* 0x000eae0000000200 */
        /* <DEDUP_REMOVED lines=67> */
[----:B------:R-:W-:Y:S01]  /*10a30*/  ISETP.GE.AND P3, PT, R86, UR5, PT ;  /* 0x0000000556007c0c */ /* 0x000fe2000bf66270 */
[----:B------:R-:W1:Y:S01]  /*10a40*/  @!P1 LDC R0, c[0x0][0x3b8] ;  /* 0x0000ee00ff009b82 */ /* 0x000e620000000800 */
[----:B------:R-:W-:Y:S01]  /*10a50*/  ISETP.GE.AND P2, PT, R85, UR5, PT ;  /* 0x0000000555007c0c */ /* 0x000fe2000bf46270 */
[----:B------:R-:W-:Y:S05]  /*10a60*/  @!P1 IMAD.MOV.U32 R2, RZ, RZ, RZ ;  /* 0x000000ffff029224 */ /* 0x000fea00078e00ff */
[----:B------:R-:W-:Y:S01]  /*10a70*/  @!P1 IADD3 R2, P0, PT, RZ, -R2, RZ ;  /* 0x80000002ff029210 */ /* 0x000fe20007f1e0ff */
[----:B-1----:R-:W-:Y:S04]  /*10a80*/  @!P1 IMAD.SHL.U32 R0, R0, 0x40, RZ ;  /* 0x0000004000009824 */ /* 0x002fe800078e00ff */
[----:B------:R-:W-:Y:S01]  /*10a90*/  @!P1 IMAD.X R0, RZ, RZ, ~R0, P0 ;  /* 0x000000ffff009224 */ /* 0x000fe200000e0e00 */
[----:B------:R-:W-:Y:S04]  /*10aa0*/  ISETP.GE.AND P0, PT, R84, UR5, PT ;  /* 0x0000000554007c0c */ /* 0x000fe8000bf06270 */
[----:B------:R-:W-:Y:S04]  /*10ab0*/  @!P1 SHF.R.S64 R93, R2, 0x1f, R0 ;  /* 0x0000001f025d9819 */ /* 0x000fe80000001000 */
[----:B------:R-:W-:Y:S04]  /*10ac0*/  @!P1 IADD3 R116, P4, PT, R93, R116, RZ ;  /* 0x000000745d749210 */ /* 0x000fe80007f9e0ff */
[----:B------:R-:W-:Y:S01]  /*10ad0*/  @!P1 LEA.HI.X.SX32 R117, R0, R117, 0x1, P4 ;  /* 0x0000007500759211 */ /* 0x000fe200020f0eff */
[----:B------:R-:W-:Y:S08]  /*10ae0*/  @!P1 BRA `(.L_x_4696) ;  /* 0x0000000400049947 */ /* 0x000ff00003800000 */
[----:B------:R-:W1:Y:S02]  /*10af0*/  LDC R2, c[0x0][0x4f0] ;  /* 0x00013c00ff027b82 */ /* 0x000e640000000800 */
[----:B-1----:R-:W-:Y:S04]  /*10b00*/  IABS R0, R2 ;  /* 0x0000000200007213 */ /* 0x002fe80000000000 */
[----:B------:R-:W1:Y:S10]  /*10b10*/  I2F.RP R90, R0 ;  /* 0x00000000005a7306 */ /* 0x000e740000209400 */
[----:B-1----:R-:W1:Y:S02]  /*10b20*/  MUFU.RCP R88, R90 ;  /* 0x0000005a00587308 */ /* 0x002e640000001000 */
[----:B-1----:R-:W-:Y:S08]  /*10b30*/  VIADD R94, R88, 0xffffffe ;  /* 0x0ffffffe585e7836 */ /* 0x002ff00000000000 */
[----:B------:R-:W1:Y:S02]  /*10b40*/  F2I.FTZ.U32.TRUNC.NTZ R95, R94 ;  /* 0x0000005e005f7305 */ /* 0x000e64000021f000 */
[--C-:B-1----:R-:W-:Y:S02]  /*10b50*/  IMAD.MOV R88, RZ, RZ, -R95.reuse ;  /* 0x000000ffff587224 */ /* 0x102fe400078e0a5f */
[----:B------:R-:W-:Y:S02]  /*10b60*/  IMAD.MOV.U32 R94, RZ, RZ, RZ ;  /* 0x000000ffff5e7224 */ /* 0x000fe400078e00ff */
[----:B------:R-:W-:Y:S04]  /*10b70*/  IMAD R93, R88, R0, RZ ;  /* 0x00000000585d7224 */ /* 0x000fe800078e02ff */
[----:B------:R-:W-:Y:S01]  /*10b80*/  IMAD.HI.U32 R95, R95, R93, R94 ;  /* 0x0000005d5f5f7227 */ /* 0x000fe200078e005e */
[----:B------:R-:W-:Y:S04]  /*10b90*/  IADD3 R93, PT, PT, R138, -0x40, RZ ;  /* 0xffffffc08a5d7810 */ /* 0x000fe80007ffe0ff */
[----:B------:R-:W-:Y:S02]  /*10ba0*/  IABS R88, R93 ;  /* 0x0000005d00587213 */ /* 0x000fe40000000000 */
[----:B------:R-:W-:Y:S03]  /*10bb0*/  LOP3.LUT R93, R93, R2, RZ, 0x3c, !PT ;  /* 0x000000025d5d7212 */ /* 0x000fe600078e3cff */
[----:B------:R-:W-:Y:S04]  /*10bc0*/  IMAD.HI.U32 R92, R95, R88, RZ ;  /* 0x000000585f5c7227 */ /* 0x000fe800078e00ff */
[----:B------:R-:W-:Y:S04]  /*10bd0*/  IMAD.MOV R97, RZ, RZ, -R92 ;  /* 0x000000ffff617224 */ /* 0x000fe800078e0a5c */
[----:B------:R-:W-:Y:S01]  /*10be0*/  IMAD R88, R0, R97, R88 ;  /* 0x0000006100587224 */ /* 0x000fe200078e0258 */
[----:B------:R-:W-:Y:S04]  /*10bf0*/  IADD3 R97, PT, PT, R138, -0x80, RZ ;  /* 0xffffff808a617810 */ /* 0x000fe80007ffe0ff */
        /* <DEDUP_REMOVED lines=48> */
.L_x_4696:
[----:B------:R-:W-:Y:S01]  /*10f00*/  @!PT LDS RZ, [RZ] ;  /* 0x00000000fffff984 */ /* 0x000fe20000000800 */
[----:B------:R-:W-:Y:S01]  /*10f10*/  @!PT LDS RZ, [RZ] ;  /* 0x00000000fffff984 */ /* 0x000fe20000000800 */
[----:B------:R-:W-:Y:S01]  /*10f20*/  @!PT LDS RZ, [RZ] ;  /* 0x00000000fffff984 */ /* 0x000fe20000000800 */
[----:B------:R1:W-:Y:S01]  /*10f30*/  @!P3 LDGSTS.E.BYPASS.LTC128B.128 [R133+0x3000], desc[UR6][R116.64] ;  /* 0x030000007485bfae */ /* 0x0003e2000b981a06 */
[----:B------:R-:W-:Y:S01]  /*10f40*/  @!P0 IMAD.MOV.U32 R94, RZ, RZ, R116 ;  /* 0x000000ffff5e8224 */ /* 0x000fe200078e0074 */
[C---:B------:R-:W-:Y:S01]  /*10f50*/  LEA R92, P4, R123.reuse, R116, 0x1 ;  /* 0x000000747b5c7211 */ /* 0x040fe200078808ff */
[----:B------:R-:W-:Y:S01]  /*10f60*/  @!P0 IMAD.MOV.U32 R95, RZ, RZ, R117 ;  /* 0x000000ffff5f8224 */ /* 0x000fe200078e0075 */
[----:B------:R1:W-:Y:S02]  /*10f70*/  @P3 STS.128 [R133+0x3000], RZ ;  /* 0x003000ff85003388 */ /* 0x0003e40000000c00 */
[----:B------:R-:W-:Y:S02]  /*10f80*/  LEA.HI.X R93, R123, R117, R122, 0x1, P4 ;  /* 0x000000757b5d7211 */ /* 0x000fe400020f0c7a */
        /* <DEDUP_REMOVED lines=26> */
.L_x_4695:
[----:B------:R-:W-:Y:S02]  /*11130*/  I2FP.F32.U32 R2, R136 ;  /* 0x0000008800027245 */ /* 0x000fe40000201000 */
[C---:B------:R-:W-:Y:S02]  /*11140*/  IADD3 R0, PT, PT, R136.reuse, -0x1f, RZ ;  /* 0xffffffe188007810 */ /* 0x040fe40007ffe0ff */
[C---:B-1----:R-:W-:Y:S01]  /*11150*/  IADD3 R95, PT, PT, R136.reuse, -0x20, RZ ;  /* 0xffffffe0885f7810 */ /* 0x042fe20007ffe0ff */
[CC--:B------:R-:W-:Y:S01]  /*11160*/  FFMA.FTZ R22, R3.reuse, R2.reuse, R22 ;  /* 0x0000000203167223 */ /* 0x0c0fe20000010016 */
[C---:B------:R-:W-:Y:S01]  /*11170*/  FFMA.FTZ R20, R3.reuse, R2, R20 ;  /* 0x0000000203147223 */ /* 0x040fe20000010014 */
[C---:B------:R-:W-:Y:S02]  /*11180*/  IADD3 R2, PT, PT, R136.reuse, -0x17, RZ ;  /* 0xffffffe988027810 */ /* 0x040fe40007ffe0ff */
[----:B------:R-:W-:Y:S02]  /*11190*/  I2FP.F32.U32 R0, R0 ;  /* 0x0000000000007245 */ /* 0x000fe40000201000 */
[----:B------:R-:W-:Y:S02]  /*111a0*/  I2FP.F32.U32 R2, R2 ;  /* 0x0000000200027245 */ /* 0x000fe40000201000 */
[C---:B------:R-:W-:Y:S01]  /*111b0*/  IADD3 R93, PT, PT, R136.reuse, -0x18, RZ ;  /* 0xffffffe8885d7810 */ /* 0x040fe20007ffe0ff */
[CC--:B------:R-:W-:Y:S01]  /*111c0*/  FFMA.FTZ R5, R3.reuse, R0.reuse, R5 ;  /* 0x0000000003057223 */ /* 0x0c0fe20000010005 */
[----:B------:R-:W-:Y:S01]  /*111d0*/  I2FP.F32.U32 R95, R95 ;  /* 0x0000005f005f7245 */ /* 0x000fe20000201000 */
[C---:B------:R-:W-:Y:S01]  /*111e0*/  FFMA.FTZ R7, R3.reuse, R0, R7 ;  /* 0x0000000003077223 */ /* 0x040fe20000010007 */
[----:B------:R-:W-:Y:S01]  /*111f0*/  I2FP.F32.U32 R93, R93 ;  /* 0x0000005d005d7245 */ /* 0x000fe20000201000 */
[CC--:B------:R-:W-:Y:S01]  /*11200*/  FFMA.FTZ R9, R3.reuse, R2.reuse, R9 ;  /* 0x0000000203097223 */ /* 0x0c0fe20000010009 */
[C---:B------:R-:W-:Y:S01]  /*11210*/  FFMA.FTZ R11, R3.reuse, R2, R11 ;  /* 0x00000002030b7223 */ /* 0x040fe2000001000b */
[C---:B------:R-:W-:Y:S01]  /*11220*/  IADD3 R0, PT, PT, R136.reuse, -0xf, RZ ;  /* 0xfffffff188007810 */ /* 0x040fe20007ffe0ff */
[CC--:B------:R-:W-:Y:S01]  /*11230*/  FFMA.FTZ R4, R3.reuse, R95.reuse, R4 ;  /* 0x0000005f03047223 */ /* 0x0c0fe20000010004 */
[C---:B------:R-:W-:Y:S01]  /*11240*/  IADD3 R2, PT, PT, R136.reuse, 0x1, RZ ;  /* 0x0000000188027810 */ /* 0x040fe20007ffe0ff */
[C---:B------:R-:W-:Y:S01]  /*11250*/  FFMA.FTZ R6, R3.reuse, R95, R6 ;  /* 0x0000005f03067223 */ /* 0x040fe20000010006 */
[CC--:B------:R-:W-:Y:S01]  /*11260*/  FFMA.FTZ R8, R3.reuse, R93.reuse, R8 ;  /* 0x0000005d03087223 */ /* 0x0c0fe20000010008 */
[C---:B------:R-:W-:Y:S01]  /*11270*/  FFMA.FTZ R10, R3.reuse, R93, R10 ;  /* 0x0000005d030a7223 */ /* 0x040fe2000001000a */
[----:B------:R-:W-:Y:S02]  /*11280*/  I2FP.F32.U32 R0, R0 ;  /* 0x0000000000007245 */ /* 0x000fe40000201000 */
[----:B------:R-:W-:Y:S02]  /*11290*/  I2FP.F32.U32 R2, R2 ;  /* 0x0000000200027245 */ /* 0x000fe40000201000 */
[C---:B------:R-:W-:Y:S01]  /*112a0*/  IADD3 R95, PT, PT, R136.reuse, -0x10, RZ ;  /* 0xfffffff0885f7810 */ /* 0x040fe20007ffe0ff */
[C---:B------:R-:W-:Y:S01]  /*112b0*/  FFMA.FTZ R15, R3.reuse, R0, R15 ;  /* 0x00000000030f7223 */ /* 0x040fe2000001000f */
[C---:B------:R-:W-:Y:S01]  /*112c0*/  IADD3 R93, PT, PT, R136.reuse, -0x8, RZ ;  /* 0xfffffff8885d7810 */ /* 0x040fe20007ffe0ff */
[CC--:B------:R-:W-:Y:S01]  /*112d0*/  FFMA.FTZ R21, R3.reuse, R2.reuse, R21 ;  /* 0x0000000203157223 */ /* 0x0c0fe20000010015 */
[----:B------:R-:W-:Y:S01]  /*112e0*/  I2FP.F32.U32 R95, R95 ;  /* 0x0000005f005f7245 */ /* 0x000fe20000201000 */
[C---:B------:R-:W-:Y:S01]  /*112f0*/  FFMA.FTZ R23, R3.reuse, R2, R23 ;  /* 0x0000000203177223 */ /* 0x040fe20000010017 */
[----:B------:R-:W-:Y:S01]  /*11300*/  I2FP.F32.U32 R93, R93 ;  /* 0x0000005d005d7245 */ /* 0x000fe20000201000 */
[C---:B------:R-:W-:Y:S01]  /*11310*/  FFMA.FTZ R13, R3.reuse, R0, R13 ;  /* 0x00000000030d7223 */ /* 0x040fe2000001000d */
[C---:B------:R-:W-:Y:S01]  /*11320*/  IADD3 R88, PT, PT, R136.reuse, -0x7, RZ ;  /* 0xfffffff988587810 */ /* 0x040fe20007ffe0ff */
[----:B------:R-:W-:Y:S01]  /*11330*/  FFMA.FTZ R12, R3, R95, R12 ;  /* 0x0000005f030c7223 */ /* 0x000fe2000001000c */
[----:B------:R-:W-:Y:S01]  /*11340*/  FMNMX3.FTZ R2, R91, R4, R5, !PT ;  /* 0x000000045b027276 */ /* 0x000fe20007810005 */
[CC--:B------:R-:W-:Y:S01]  /*11350*/  FFMA.FTZ R18, R3.reuse, R93.reuse, R18 ;  /* 0x0000005d03127223 */ /* 0x0c0fe20000010012 */
[----:B------:R-:W-:Y:S01]  /*11360*/  IADD3 R0, PT, PT, R136, 0x9, RZ ;  /* 0x0000000988007810 */ /* 0x000fe20007ffe0ff */
[C---:B------:R-:W-:Y:S01]  /*11370*/  FFMA.FTZ R16, R3.reuse, R93, R16 ;  /* 0x0000005d03107223 */ /* 0x040fe20000010010 */
[----:B------:R-:W-:Y:S01]  /*11380*/  I2FP.F32.U32 R88, R88 ;  /* 0x0000005800587245 */ /* 0x000fe20000201000 */
[C---:B------:R-:W-:Y:S01]  /*11390*/  FFMA.FTZ R14, R3.reuse, R95, R14 ;  /* 0x0000005f030e7223 */ /* 0x040fe2000001000e */
[----:B------:R-:W-:Y:S02]  /*113a0*/  FMNMX3.FTZ R2, R2, R8, R9, !PT ;  /* 0x0000000802027276 */ /* 0x000fe40007810009 */
[----:B------:R-:W-:Y:S01]  /*113b0*/  I2FP.F32.U32 R0, R0 ;  /* 0x0000000000007245 */ /* 0x000fe20000201000 */
[CC--:B------:R-:W-:Y:S01]  /*113c0*/  FFMA.FTZ R17, R3.reuse, R88.reuse, R17 ;  /* 0x0000005803117223 */ /* 0x0c0fe20000010011 */
[----:B------:R-:W-:Y:S01]  /*113d0*/  IADD3 R93, PT, PT, R136, 0x8, RZ ;  /* 0x00000008885d7810 */ /* 0x000fe20007ffe0ff */
[C---:B------:R-:W-:Y:S01]  /*113e0*/  FFMA.FTZ R19, R3.reuse, R88, R19 ;  /* 0x0000005803137223 */ /* 0x040fe20000010013 */
[----:B------:R-:W-:Y:S01]  /*113f0*/  FMNMX3.FTZ R92, R2, R12, R13, !PT ;  /* 0x0000000c025c7276 */ /* 0x000fe2000781000d */
[CC--:B------:R-:W-:Y:S01]  /*11400*/  FFMA.FTZ R25, R3.reuse, R0.reuse, R25 ;  /* 0x0000000003197223 */ /* 0x0c0fe20000010019 */
[----:B------:R-:W-:Y:S01]  /*11410*/  I2FP.F32.U32 R93, R93 ;  /* 0x0000005d005d7245 */ /* 0x000fe20000201000 */
[C---:B------:R-:W-:Y:S01]  /*11420*/  FFMA.FTZ R27, R3.reuse, R0, R27 ;  /* 0x00000000031b7223 */ /* 0x040fe2000001001b */
[C---:B------:R-:W-:Y:S02]  /*11430*/  IADD3 R90, PT, PT, R136.reuse, 0x10, RZ ;  /* 0x00000010885a7810 */ /* 0x040fe40007ffe0ff */
[----:B------:R-:W-:Y:S01]  /*11440*/  IADD3 R0, PT, PT, R136, 0x11, RZ ;  /* 0x0000001188007810 */ /* 0x000fe20007ffe0ff */
[CC--:B------:R-:W-:Y:S01]  /*11450*/  FFMA.FTZ R24, R3.reuse, R93.reuse, R24 ;  /* 0x0000005d03187223 */ /* 0x0c0fe20000010018 */
[----:B------:R-:W-:Y:S01]  /*11460*/  FMNMX3.FTZ R92, R92, R16, R17, !PT ;  /* 0x000000105c5c7276 */ /* 0x000fe20007810011 */
[C---:B------:R-:W-:Y:S01]  /*11470*/  FFMA.FTZ R26, R3.reuse, R93, R26 ;  /* 0x0000005d031a7223 */ /* 0x040fe2000001001a */
[----:B------:R-:W-:Y:S02]  /*11480*/  I2FP.F32.U32 R90, R90 ;  /* 0x0000005a005a7245 */ /* 0x000fe40000201000 */
[C---:B------:R-:W-:Y:S02]  /*11490*/  IADD3 R2, PT, PT, R136.reuse, 0x19, RZ ;  /* 0x0000001988027810 */ /* 0x040fe40007ffe0ff */
[----:B------:R-:W-:Y:S01]  /*114a0*/  IADD3 R93, PT, PT, R136, 0x18, RZ ;  /* 0x00000018885d7810 */ /* 0x000fe20007ffe0ff */
[C---:B------:R-:W-:Y:S01]  /*114b0*/  FFMA.FTZ R28, R3.reuse, R90, R28 ;  /* 0x0000005a031c7223 */ /* 0x040fe2000001001c */
[----:B------:R-:W-:Y:S01]  /*114c0*/  I2FP.F32.U32 R0, R0 ;  /* 0x0000000000007245 */ /* 0x000fe20000201000 */
[C---:B------:R-:W-:Y:S01]  /*114d0*/  FFMA.FTZ R30, R3.reuse, R90, R30 ;  /* 0x0000005a031e7223 */ /* 0x040fe2000001001e */
[----:B------:R-:W-:Y:S02]  /*114e0*/  FMNMX3.FTZ R92, R92, R20, R21, !PT ;  /* 0x000000145c5c7276 */ /* 0x000fe40007810015 */
[----:B------:R-:W-:Y:S01]  /*114f0*/  I2FP.F32.U32 R2, R2 ;  /* 0x0000000200027245 */ /* 0x000fe20000201000 */
[CC--:B------:R-:W-:Y:S01]  /*11500*/  FFMA.FTZ R29, R3.reuse, R0.reuse, R29 ;  /* 0x00000000031d7223 */ /* 0x0c0fe2000001001d */
[----:B------:R-:W-:Y:S01]  /*11510*/  I2FP.F32.U32 R93, R93 ;  /* 0x0000005d005d7245 */ /* 0x000fe20000201000 */
[C---:B------:R-:W-:Y:S01]  /*11520*/  FFMA.FTZ R31, R3.reuse, R0, R31 ;  /* 0x00000000031f7223 */ /* 0x040fe2000001001f */
[----:B------:R-:W-:Y:S01]  /*11530*/  FMNMX3.FTZ R92, R92, R24, R25, !PT ;  /* 0x000000185c5c7276 */ /* 0x000fe20007810019 */
[----:B------:R-:W-:Y:S01]  /*11540*/  FFMA.FTZ R33, R3, R2, R33 ;  /* 0x0000000203217223 */ /* 0x000fe20000010021 */
        /* <DEDUP_REMOVED lines=8> */
[----:B------:R-:W-:Y:S01]  /*115d0*/  LEA R100, R100, R113, 0x1 ;  /* 0x0000007164647211 */ /* 0x000fe200078e08ff */
[----:B------:R-:W-:Y:S01]  /*115e0*/  SHFL.BFLY PT, R97, R88, 0x2, 0x1f ;  /* 0x0c401f0058617f89 */ /* 0x000fe200000e0000 */
[----:B------:R-:W-:Y:S02]  /*115f0*/  FMNMX3.FTZ R92, R92, R18, R19, !PT ;  /* 0x000000125c5c7276 */ /* 0x000fe40007810013 */
[----:B------:R-:W-:Y:S02]  /*11600*/  IADD3 R137, PT, PT, R137, -0x1, RZ ;  /* 0xffffffff89897810 */ /* 0x000fe40007ffe0ff */
        /* <DEDUP_REMOVED lines=13> */
[----:B------:R-:W-:Y:S01]  /*116e0*/  FMUL.FTZ R94, R0, UR4 ;  /* 0x00000004005e7c20 */ /* 0x000fe20008410000 */
[C---:B------:R-:W-:Y:S01]  /*116f0*/  FSETP.NEU.FTZ.AND P0, PT, R2.reuse, -INF , PT ;  /* 0xff8000000200780b */ /* 0x040fe20003f1d000 */
[C---:B------:R-:W-:Y:S01]  /*11700*/  FMUL.FTZ R103, R2.reuse, UR4 ;  /* 0x0000000402677c20 */ /* 0x040fe20008410000 */
[----:B------:R-:W-:Y:S04]  /*11710*/  FADD.FTZ R90, -R2, R91 ;  /* 0x0000005b025a7221 */ /* 0x000fe80000010100 */
[----:B------:R-:W-:Y:S01]  /*11720*/  FSEL R103, R103, RZ, P0 ;  /* 0x000000ff67677208 */ /* 0x000fe20000000000 */
[----:B------:R-:W-:Y:S01]  /*11730*/  FMUL.FTZ R88, R90, UR4 ;  /* 0x000000045a587c20 */ /* 0x000fe20008410000 */
[----:B------:R-:W-:Y:S03]  /*11740*/  FSETP.NEU.FTZ.AND P0, PT, R0, -INF , PT ;  /* 0xff8000000000780b */ /* 0x000fe60003f1d000 */
[----:B------:R-:W-:Y:S01]  /*11750*/  FFMA.FTZ R99, R4, UR4, -R103 ;  /* 0x0000000404637c23 */ /* 0x000fe20008010867 */
[----:B------:R-:W-:Y:S01]  /*11760*/  FADD.FTZ R4, -R0, R89 ;  /* 0x0000005900047221 */ /* 0x000fe20000010100 */
[----:B------:R-:W1:Y:S01]  /*11770*/  MUFU.EX2 R88, R88 ;  /* 0x0000005800587308 */ /* 0x000e620000000800 */
[----:B------:R-:W-:Y:S01]  /*11780*/  FSEL R94, R94, RZ, P0 ;  /* 0x000000ff5e5e7208 */ /* 0x000fe20000000000 */
[--C-:B------:R-:W-:Y:S01]  /*11790*/  FFMA.FTZ R92, R5, UR4, -R103.reuse ;  /* 0x00000004055c7c23 */ /* 0x100fe20008010867 */
[--C-:B------:R-:W-:Y:S07]  /*117a0*/  FFMA.FTZ R96, R8, UR4, -R103.reuse ;  /* 0x0000000408607c23 */ /* 0x100fee0008010867 */
[----:B------:R-:W2:Y:S01]  /*117b0*/  MUFU.EX2 R99, R99 ;  /* 0x0000006300637308 */ /* 0x000ea20000000800 */
[--C-:B------:R-:W-:Y:S01]  /*117c0*/  FFMA.FTZ R93, R9, UR4, -R103.reuse ;  /* 0x00000004095d7c23 */ /* 0x100fe20008010867 */
[--C-:B------:R-:W-:Y:S01]  /*117d0*/  FFMA.FTZ R95, R10, UR4, -R94.reuse ;  /* 0x000000040a5f7c23 */ /* 0x100fe2000801085e */
[----:B------:R-:W-:Y:S01]  /*117e0*/  FMUL.FTZ R4, R4, UR4 ;  /* 0x0000000404047c20 */ /* 0x000fe20008410000 */
[--C-:B------:R-:W-:Y:S01]  /*117f0*/  FFMA.FTZ R5, R6, UR4, -R94.reuse ;  /* 0x0000000406057c23 */ /* 0x100fe2000801085e */
[--C-:B------:R-:W-:Y:S01]  /*11800*/  FFMA.FTZ R97, R7, UR4, -R94.reuse ;  /* 0x0000000407617c23 */ /* 0x100fe2000801085e */
[--C-:B------:R-:W-:Y:S04]  /*11810*/  FFMA.FTZ R7, R11, UR4, -R94.reuse ;  /* 0x000000040b077c23 */ /* 0x100fe8000801085e */
[----:B------:R-:W3:Y:S01]  /*11820*/  MUFU.EX2 R6, R92 ;  /* 0x0000005c00067308 */ /* 0x000ee20000000800 */
[--C-:B------:R-:W-:Y:S01]  /*11830*/  FFMA.FTZ R102, R14, UR4, -R94.reuse ;  /* 0x000000040e667c23 */ /* 0x100fe2000801085e */
[----:B------:R-:W-:Y:S01]  /*11840*/  FFMA.FTZ R101, R12, UR4, -R103 ;  /* 0x000000040c657c23 */ /* 0x000fe20008010867 */
[C---:B-1----:R-:W-:Y:S01]  /*11850*/  FMUL.FTZ R36, R88.reuse, R36 ;  /* 0x0000002458247220 */ /* 0x042fe20000410000 */
        /* <DEDUP_REMOVED lines=23> */
[----:B--2---:R-:W-:Y:S01]  /*119d0*/  FFMA.FTZ R141, R88, R141, R99 ;  /* 0x0000008d588d7223 */ /* 0x004fe20000010063 */
[----:B------:R-:W1:Y:S01]  /*119e0*/  MUFU.EX2 R4, R4 ;  /* 0x0000000400047308 */ /* 0x000e620000000800 */
[----:B------:R-:W2:Y:S01]  /*119f0*/  LDSM.16.MT88.4 R88, [R113+0x6000] ;  /* 0x006000007158783b */ /* 0x000ea20000004200 */
[----:B---3--:R-:W-:Y:S01]  /*11a00*/  F2FP.F16.F32.PACK_AB R8, R6, R99 ;  /* 0x000000630608723e */ /* 0x008fe200000000ff */
[--C-:B------:R-:W-:Y:S07]  /*11a10*/  FFMA.FTZ R99, R18, UR4, -R94.reuse ;  /* 0x0000000412637c23 */ /* 0x100fee000801085e */
[----:B------:R-:W-:Y:S01]  /*11a20*/  MUFU.EX2 R5, R5 ;  /* 0x0000000500057308 */ /* 0x000fe20000000800 */
[--C-:B------:R-:W-:Y:S01]  /*11a30*/  FFMA.FTZ R98, R16, UR4, -R103.reuse ;  /* 0x0000000410627c23 */ /* 0x100fe20008010867 */
[----:B------:R-:W-:Y:S01]  /*11a40*/  FFMA.FTZ R13, R13, UR4, -R103 ;  /* 0x000000040d0d7c23 */ /* 0x000fe20008010867 */
[----:B------:R-:W-:Y:S07]  /*11a50*/  FADD.FTZ R141, R6, R141 ;  /* 0x0000008d068d7221 */ /* 0x000fee0000010000 */
[----:B------:R-:W3:Y:S01]  /*11a60*/  MUFU.EX2 R97, R97 ;  /* 0x0000006100617308 */ /* 0x000ee20000000800 */
[--C-:B------:R-:W-:Y:S01]  /*11a70*/  FFMA.FTZ R104, R21, UR4, -R103.reuse ;  /* 0x0000000415687c23 */ /* 0x100fe20008010867 */
[--C-:B------:R-:W-:Y:S01]  /*11a80*/  FFMA.FTZ R106, R22, UR4, -R94.reuse ;  /* 0x00000004166a7c23 */ /* 0x100fe2000801085e */
[--C-:B------:R-:W-:Y:S07]  /*11a90*/  FFMA.FTZ R105, R23, UR4, -R94.reuse ;  /* 0x0000000417697c23 */ /* 0x100fee000801085e */
[----:B------:R-:W-:Y:S01]  /*11aa0*/  MUFU.EX2 R96, R96 ;  /* 0x0000006000607308 */ /* 0x000fe20000000800 */
[----:B------:R-:W-:Y:S01]  /*11ab0*/  FFMA.FTZ R20, R20, UR4, -R103 ;  /* 0x0000000414147c23 */ /* 0x000fe20008010867 */
[C---:B-1----:R-:W-:Y:S01]  /*11ac0*/  FMUL.FTZ R38, R4.reuse, R38 ;  /* 0x0000002604267220 */ /* 0x042fe20000410000 */
[C---:B------:R-:W-:Y:S07]  /*11ad0*/  FMUL.FTZ R39, R4.reuse, R39 ;  /* 0x0000002704277220 */ /* 0x040fee0000410000 */
[----:B------:R-:W1:Y:S01]  /*11ae0*/  MUFU.EX2 R93, R93 ;  /* 0x0000005d005d7308 */ /* 0x000e620000000800 */
[C---:B------:R-:W-:Y:S01]  /*11af0*/  FMUL.FTZ R42, R4.reuse, R42 ;  /* 0x0000002a042a7220 */ /* 0x040fe20000410000 */
[C---:B------:R-:W-:Y:S01]  /*11b00*/  FMUL.FTZ R43, R4.reuse, R43 ;  /* 0x0000002b042b7220 */ /* 0x040fe20000410000 */
[C---:B------:R-:W-:Y:S07]  /*11b10*/  FMUL.FTZ R46, R4.reuse, R46 ;  /* 0x0000002e042e7220 */ /* 0x040fee0000410000 */
        /* <DEDUP_REMOVED lines=9> */
[C---:B------:R-:W-:Y:S01]  /*11bb0*/  FMUL.FTZ R59, R4.reuse, R59 ;  /* 0x0000003b043b7220 */ /* 0x040fe20000410000 */
        /* <DEDUP_REMOVED lines=9> */
[----:B------:R-:W-:Y:S01]  /*11c50*/  FFMA.FTZ R12, R4, R139, R5 ;  /* 0x0000008b040c7223 */ /* 0x000fe20000010005 */
[--C-:B------:R-:W-:Y:S01]  /*11c60*/  FFMA.FTZ R16, R30, UR4, -R94.reuse ;  /* 0x000000041e107c23 */ /* 0x100fe2000801085e */
[C---:B------:R-:W-:Y:S01]  /*11c70*/  FMUL.FTZ R75, R4.reuse, R75 ;  /* 0x0000004b044b7220 */ /* 0x040fe20000410000 */
[C---:B------:R-:W-:Y:S01]  /*11c80*/  FMUL.FTZ R78, R4.reuse, R78 ;  /* 0x0000004e044e7220 */ /* 0x040fe20000410000 */
[C---:B------:R-:W-:Y:S01]  /*11c90*/  FMUL.FTZ R79, R4.reuse, R79 ;  /* 0x0000004f044f7220 */ /* 0x040fe20000410000 */
[C---:B------:R-:W-:Y:S01]  /*11ca0*/  FMUL.FTZ R82, R4.reuse, R82 ;  /* 0x0000005204527220 */ /* 0x040fe20000410000 */
[C---:B--2---:R-:W-:Y:S01]  /*11cb0*/  HMMA.16816.F32 R36, R8.reuse, R88, R36 ;  /* 0x000000580824723c */ /* 0x044fe20000001824 */
[----:B------:R-:W-:Y:S04]  /*11cc0*/  MUFU.EX2 R101, R101 ;  /* 0x0000006500657308 */ /* 0x000fe80000000800 */
[----:B------:R-:W-:Y:S01]  /*11cd0*/  FMUL.FTZ R83, R4, R83 ;  /* 0x0000005304537220 */ /* 0x000fe20000410000 */
[--C-:B------:R-:W-:Y:S05]  /*11ce0*/  FFMA.FTZ R30, R34, UR4, -R94.reuse ;  /* 0x00000004221e7c23 */ /* 0x100fea000801085e */
[----:B------:R-:W-:Y:S01]  /*11cf0*/  MUFU.EX2 R102, R102 ;  /* 0x0000006600667308 */ /* 0x000fe20000000800 */
[C---:B------:R-:W-:Y:S01]  /*11d00*/  HMMA.16816.F32 R40, R8.reuse, R90, R40 ;  /* 0x0000005a0828723c */ /* 0x040fe20000001828 */
[----:B------:R-:W1:Y:S08]  /*11d10*/  LDSM.16.MT88.4 R88, [R100+0x6000] ;  /* 0x006000006458783b */ /* 0x000e700000004200 */
[----:B------:R2:W-:Y:S01]  /*11d20*/  MUFU.EX2 R34, R16 ;  /* 0x0000001000227308 */ /* 0x0005e20000000800 */
[--C-:B------:R-:W-:Y:S01]  /*11d30*/  FFMA.FTZ R24, R24, UR4, -R103.reuse ;  /* 0x0000000418187c23 */ /* 0x100fe20008010867 */
[--C-:B------:R-:W-:Y:S01]  /*11d40*/  FFMA.FTZ R25, R25, UR4, -R103.reuse ;  /* 0x0000000419197c23 */ /* 0x100fe20008010867 */
[--C-:B------:R-:W-:Y:S07]  /*11d50*/  FFMA.FTZ R28, R28, UR4, -R103.reuse ;  /* 0x000000041c1c7c23 */ /* 0x100fee0008010867 */
[----:B------:R-:W-:Y:S01]  /*11d60*/  MUFU.EX2 R98, R98 ;  /* 0x0000006200627308 */ /* 0x000fe20000000800 */
[--C-:B------:R-:W-:Y:S01]  /*11d70*/  FFMA.FTZ R29, R29, UR4, -R103.reuse ;  /* 0x000000041d1d7c23 */ /* 0x100fe20008010867 */
[----:B------:R-:W-:Y:S01]  /*11d80*/  FFMA.FTZ R32, R32, UR4, -R103 ;  /* 0x0000000420207c23 */ /* 0x000fe20008010867 */
[----:B------:R-:W-:Y:S07]  /*11d90*/  FFMA.FTZ R31, R31, UR4, -R94 ;  /* 0x000000041f1f7c23 */ /* 0x000fee000801085e */
[----:B------:R-:W-:Y:S01]  /*11da0*/  MUFU.EX2 R99, R99 ;  /* 0x0000006300637308 */ /* 0x000fe20000000800 */
[----:B------:R-:W-:Y:S01]  /*11db0*/  FADD.FTZ R96, R96, R141 ;  /* 0x0000008d60607221 */ /* 0x000fe20000010000 */
[----:B------:R-:W-:Y:S08]  /*11dc0*/  ISETP.NE.AND P0, PT, R137, RZ, PT ;  /* 0x000000ff8900720c */ /* 0x000ff00003f05270 */
[----:B------:R-:W-:Y:S01]  /*11dd0*/  MUFU.EX2 R104, R104 ;  /* 0x0000006800687308 */ /* 0x000fe20000000800 */
[----:B------:R-:W-:Y:S09]  /*11de0*/  FADD.FTZ R96, R93, R96 ;  /* 0x000000605d607221 */ /* 0x000ff20000010000 */
[----:B------:R-:W-:Y:S10]  /*11df0*/  MUFU.EX2 R106, R106 ;  /* 0x0000006a006a7308 */ /* 0x000ff40000000800 */
[----:B------:R-:W-:Y:S10]  /*11e00*/  MUFU.EX2 R105, R105 ;  /* 0x0000006900697308 */ /* 0x000ff40000000800 */
[----:B------:R-:W-:Y:S10]  /*11e10*/  MUFU.EX2 R24, R24 ;  /* 0x0000001800187308 */ /* 0x000ff40000000800 */
[----:B------:R-:W-:Y:S10]  /*11e20*/  MUFU.EX2 R25, R25 ;  /* 0x0000001900197308 */ /* 0x000ff40000000800 */
[----:B------:R-:W-:Y:S10]  /*11e30*/  MUFU.EX2 R28, R28 ;  /* 0x0000001c001c7308 */ /* 0x000ff40000000800 */
[----:B------:R-:W-:Y:S01]  /*11e40*/  MUFU.EX2 R29, R29 ;  /* 0x0000001d001d7308 */ /* 0x000fe20000000800 */
[C---:B-1----:R-:W-:Y:S09]  /*11e50*/  HMMA.16816.F32 R44, R8.reuse, R88, R44 ;  /* 0x00000058082c723c */ /* 0x042ff2000000182c */
[----:B------:R-:W-:Y:S10]  /*11e60*/  MUFU.EX2 R31, R31 ;  /* 0x0000001f001f7308 */ /* 0x000ff40000000800 */
[----:B------:R-:W-:Y:S01]  /*11e70*/  MUFU.EX2 R32, R32 ;  /* 0x0000002000207308 */ /* 0x000fe20000000800 */
[C---:B------:R-:W-:Y:S01]  /*11e80*/  HMMA.16816.F32 R48, R8.reuse, R90, R48 ;  /* 0x0000005a0830723c */ /* 0x040fe20000001830 */
[----:B------:R-:W1:Y:S08]  /*11e90*/  LDSM.16.MT88.4 R88, [R113+0x7000] ;  /* 0x007000007158783b */ /* 0x000e700000004200 */
[----:B------:R-:W-:Y:S01]  /*11ea0*/  MUFU.EX2 R30, R30 ;  /* 0x0000001e001e7308 */ /* 0x000fe20000000800 */
        /* <DEDUP_REMOVED lines=9> */
[C---:B-1----:R-:W-:Y:S03]  /*11f40*/  HMMA.16816.F32 R76, R8.reuse, R88, R76 ;  /* 0x00000058084c723c */ /* 0x042fe6000000184c */
[--C-:B------:R-:W-:Y:S01]  /*11f50*/  FFMA.FTZ R89, R17, UR4, -R103.reuse ;  /* 0x0000000411597c23 */ /* 0x100fe20008010867 */
[--C-:B------:R-:W-:Y:S01]  /*11f60*/  FFMA.FTZ R88, R19, UR4, -R94.reuse ;  /* 0x0000000413587c23 */ /* 0x100fe2000801085e */
[----:B------:R-:W-:Y:S01]  /*11f70*/  FFMA.FTZ R103, R33, UR4, -R103 ;  /* 0x0000000421677c23 */ /* 0x000fe20008010867 */
[----:B--2---:R-:W-:Y:S01]  /*11f80*/  LDSM.16.MT88.4 R16, [R100+0x6c00] ;  /* 0x006c00006410783b */ /* 0x004fe20000004200 */
[----:B------:R1:W-:Y:S01]  /*11f90*/  MUFU.EX2 R33, R20 ;  /* 0x0000001400217308 */ /* 0x0003e20000000800 */
[----:B------:R-:W-:Y:S03]  /*11fa0*/  HMMA.16816.F32 R80, R8, R90, R80 ;  /* 0x0000005a0850723c */ /* 0x000fe60000001850 */
[----:B------:R-:W-:Y:S06]  /*11fb0*/  FFMA.FTZ R91, R15, UR4, -R94 ;  /* 0x000000040f5b7c23 */ /* 0x000fec000801085e */
[----:B------:R-:W2:Y:S01]  /*11fc0*/  MUFU.EX2 R90, R13 ;  /* 0x0000000d005a7308 */ /* 0x000ea20000000800 */
[----:B------:R-:W3:Y:S09]  /*11fd0*/  LDSM.16.MT88.4 R8, [R113+0x6400] ;  /* 0x006400007108783b */ /* 0x000ef20000004200 */
[----:B------:R-:W4:Y:S10]  /*11fe0*/  MUFU.EX2 R89, R89 ;  /* 0x0000005900597308 */ /* 0x000f340000000800 */
[----:B------:R-:W5:Y:S01]  /*11ff0*/  MUFU.EX2 R91, R91 ;  /* 0x0000005b005b7308 */ /* 0x000f620000000800 */
[----:B-1----:R-:W-:Y:S09]  /*12000*/  LDSM.16.MT88.4 R20, [R100+0x7c00] ;  /* 0x007c00006414783b */ /* 0x002ff20000004200 */
[----:B------:R-:W1:Y:S01]  /*12010*/  MUFU.EX2 R88, R88 ;  /* 0x0000005800587308 */ /* 0x000e620000000800 */
[C---:B--2---:R-:W-:Y:S01]  /*12020*/  F2FP.F16.F32.PACK_AB R4, R90.reuse, R101 ;  /* 0x000000655a04723e */ /* 0x044fe200000000ff */
[----:B------:R-:W-:Y:S08]  /*12030*/  FADD.FTZ R101, R101, R96 ;  /* 0x0000006065657221 */ /* 0x000ff00000010000 */
[----:B------:R-:W-:Y:S01]  /*12040*/  MUFU.EX2 R103, R103 ;  /* 0x0000006700677308 */ /* 0x000fe20000000800 */
[----:B----4-:R-:W-:Y:S01]  /*12050*/  F2FP.F16.F32.PACK_AB R6, R89, R98 ;  /* 0x000000625906723e */ /* 0x010fe200000000ff */
[----:B------:R-:W-:Y:S01]  /*12060*/  FADD.FTZ R101, R90, R101 ;  /* 0x000000655a657221 */ /* 0x000fe20000010000 */
[----:B-----5:R-:W-:Y:S03]  /*12070*/  F2FP.F16.F32.PACK_AB R5, R91, R102 ;  /* 0x000000665b05723e */ /* 0x020fe600000000ff */
[----:B------:R-:W-:Y:S01]  /*12080*/  FADD.FTZ R98, R98, R101 ;  /* 0x0000006562627221 */ /* 0x000fe20000010000 */
[----:B-1----:R-:W-:Y:S03]  /*12090*/  F2FP.F16.F32.PACK_AB R7, R88, R99 ;  /* 0x000000635807723e */ /* 0x002fe600000000ff */
[----:B------:R-:W-:Y:S01]  /*120a0*/  FADD.FTZ R98, R89, R98 ;  /* 0x0000006259627221 */ /* 0x000fe20000010000 */
[----:B------:R-:W-:Y:S03]  /*120b0*/  MOV R89, R0 ;  /* 0x0000000000597202 */ /* 0x000fe60000000f00 */
        /* <DEDUP_REMOVED lines=18> */
[--C-:B------:R-:W-:Y:S01]  /*121e0*/  FFMA.FTZ R5, R26, UR4, -R94.reuse ;  /* 0x000000041a057c23 */ /* 0x100fe2000801085e */
[----:B------:R-:W-:Y:S01]  /*121f0*/  FFMA.FTZ R26, R27, UR4, -R94 ;  /* 0x000000041b1a7c23 */ /* 0x000fe2000801085e */
[----:B------:R-:W-:Y:S01]  /*12200*/  FADD.FTZ R4, R97, R12 ;  /* 0x0000000c61047221 */ /* 0x000fe20000010000 */
[----:B------:R-:W-:Y:S01]  /*12210*/  F2FP.F16.F32.PACK_AB R6, R25, R24 ;  /* 0x000000181906723e */ /* 0x000fe200000000ff */
[----:B------:R2:W-:Y:S01]  /*12220*/  MUFU.EX2 R27, R5 ;  /* 0x00000005001b7308 */ /* 0x0005e20000000800 */
[----:B------:R-:W-:Y:S01]  /*12230*/  FFMA.FTZ R94, R35, UR4, -R94 ;  /* 0x00000004235e7c23 */ /* 0x000fe2000801085e */
[----:B------:R-:W3:Y:S01]  /*12240*/  LDSM.16.MT88.4 R12, [R100+0x6800] ;  /* 0x00680000640c783b */ /* 0x000ee20000004200 */
[----:B------:R-:W-:Y:S07]  /*12250*/  FADD.FTZ R95, R95, R4 ;  /* 0x000000045f5f7221 */ /* 0x000fee0000010000 */
[----:B------:R-:W4:Y:S01]  /*12260*/  MUFU.EX2 R26, R26 ;  /* 0x0000001a001a7308 */ /* 0x000f220000000800 */
[----:B------:R-:W-:Y:S01]  /*12270*/  F2FP.F16.F32.PACK_AB R4, R104, R33 ;  /* 0x000000216804723e */ /* 0x000fe200000000ff */
[----:B------:R-:W-:Y:S08]  /*12280*/  FADD.FTZ R95, R92, R95 ;  /* 0x0000005f5c5f7221 */ /* 0x000ff00000010000 */
[----:B------:R-:W5:Y:S01]  /*12290*/  MUFU.EX2 R139, R94 ;  /* 0x0000005e008b7308 */ /* 0x000f620000000800 */
[----:B------:R-:W-:Y:S01]  /*122a0*/  FADD.FTZ R102, R102, R95 ;  /* 0x0000005f66667221 */ /* 0x000fe20000010000 */
[----:B--2---:R-:W-:Y:S03]  /*122b0*/  F2FP.F16.F32.PACK_AB R5, R105, R106 ;  /* 0x0000006a6905723e */ /* 0x004fe600000000ff */
[----:B------:R-:W-:Y:S01]  /*122c0*/  FADD.FTZ R102, R91, R102 ;  /* 0x000000665b667221 */ /* 0x000fe20000010000 */
[----:B------:R-:W-:Y:S02]  /*122d0*/  MOV R91, R2 ;  /* 0x00000002005b7202 */ /* 0x000fe40000000f00 */
[----:B----4-:R-:W-:Y:S01]  /*122e0*/  F2FP.F16.F32.PACK_AB R7, R26, R27 ;  /* 0x0000001b1a07723e */ /* 0x010fe200000000ff */
[----:B------:R-:W-:Y:S04]  /*122f0*/  FADD.FTZ R99, R99, R102 ;  /* 0x0000006663637221 */ /* 0x000fe80000010000 */
[----:B------:R-:W-:Y:S02]  /*12300*/  FADD.FTZ R99, R88, R99 ;  /* 0x0000006358637221 */ /* 0x000fe40000010000 */
        /* <DEDUP_REMOVED lines=21> */
[----:B-----5:R-:W-:Y:S07]  /*12460*/  F2FP.F16.F32.PACK_AB R7, R139, R30 ;  /* 0x0000001e8b07723e */ /* 0x020fee00000000ff */
        /* <DEDUP_REMOVED lines=8> */
[C---:B------:R-:W-:Y:S08]  /*124f0*/  HMMA.16816.F32 R60, R4.reuse, R20, R60 ;  /* 0x00000014043c723c */ /* 0x040ff0000000183c */
[C---:B------:R-:W-:Y:S08]  /*12500*/  HMMA.16816.F32 R64, R4.reuse, R22, R64 ;  /* 0x000000160440723c */ /* 0x040ff00000001840 */
        /* <DEDUP_REMOVED lines=21> */
.L_x_4693:
[----:B------:R-:W1:Y:S01]  /*12660*/  SHFL.BFLY PT, R4, R141, 0x2, 0x1f ;  /* 0x0c401f008d047f89 */ /* 0x000e6200000e0000 */
[----:B------:R-:W2:Y:S01]  /*12670*/  S2UR UR4, SR_CgaCtaId ;  /* 0x00000000000479c3 */ /* 0x000ea20000008800 */
[----:B------:R-:W-:Y:S01]  /*12680*/  UMOV UR5, 0x400 ;  /* 0x0000040000057882 */ /* 0x000fe20000000000 */
[----:B------:R-:W-:Y:S01]  /*12690*/  ISETP.NE.AND P1, PT, R124, -0x1, PT ;  /* 0xffffffff7c00780c */ /* 0x000fe20003f25270 */
[----:B------:R-:W3:Y:S01]  /*126a0*/  SHFL.BFLY PT, R12, R139, 0x2, 0x1f ;  /* 0x0c401f008b0c7f89 */ /* 0x000ee200000e0000 */
[----:B------:R-:W4:Y:S01]  /*126b0*/  LDCU.64 UR8, c[0x0][0x408] ;  /* 0x00008100ff0877ac */ /* 0x000f220008000a00 */
[----:B------:R-:W-:Y:S01]  /*126c0*/  BSSY.RECONVERGENT B0, `(.L_x_4698) ;  /* 0x00000ad000007945 */ /* 0x000fe20003800200 */
[----:B------:R-:W5:Y:S09]  /*126d0*/  S2R R5, SR_TID.X ;  /* 0x0000000000057919 */ /* 0x000f720000002100 */
[----:B------:R-:W4:Y:S01]  /*126e0*/  @P1 LDC.64 R14, c[0x0][0x408] ;  /* 0x00010200ff0e1b82 */ /* 0x000f220000000a00 */
        /* <DEDUP_REMOVED lines=13> */
[----:B------:R-:W-:Y:S02]  /*127c0*/  LOP3.LUT R13, R10, 0x18, R5, 0xf8, !PT ;  /* 0x000000180a0d7812 */ /* 0x000fe400078ef805 */
[----:B------:R-:W-:Y:S01]  /*127d0*/  SHF.L.U32 R10, R5, 0x2, RZ ;  /* 0x00000002050a7819 */ /* 0x000fe200000006ff */
[----:B--2---:R-:W-:Y:S01]  /*127e0*/  FADD.FTZ R7, R12, R7 ;  /* 0x000000070c077221 */ /* 0x004fe20000010000 */
[----:B------:R-:W1:Y:S01]  /*127f0*/  MUFU.RCP R11, R8 ;  /* 0x00000008000b7308 */ /* 0x000e620000001000 */
[----:B------:R-:W-:Y:S01]  /*12800*/  FSETP.NE.FTZ.AND P5, PT, R8, RZ, PT ;  /* 0x000000ff0800720b */ /* 0x000fe20003fb5000 */
[----:B------:R-:W2:Y:S01]  /*12810*/  LDC.U8 R12, c[0x0][0x548] ;  /* 0x00015200ff0c7b82 */ /* 0x000ea20000000000 */
[----:B------:R-:W-:-:S02]  /*12820*/  IADD3 R4, PT, PT, R13, R6, R4 ;  /* 0x000000060d047210 */ /* 0x000fc40007ffe004 */
[----:B------:R-:W-:Y:S02]  /*12830*/  FSETP.NE.FTZ.AND P4, PT, R7, RZ, PT ;  /* 0x000000ff0700720b */ /* 0x000fe40003f95000 */
[----:B------:R-:W-:Y:S01]  /*12840*/  LOP3.LUT R6, R5, 0x8, RZ, 0xc0, !PT ;  /* 0x0000000805067812 */ /* 0x000fe200078ec0ff */
[----:B------:R-:W3:Y:S01]  /*12850*/  MUFU.RCP R9, R7 ;  /* 0x0000000700097308 */ /* 0x000ee20000001000 */
[----:B------:R-:W-:Y:S02]  /*12860*/  LEA R13, R4, UR4, 0x1 ;  /* 0x00000004040d7c11 */ /* 0x000fe4000f8e08ff */
[----:B------:R-:W-:Y:S02]  /*12870*/  LOP3.LUT R10, R10, 0x40, RZ, 0xc0, !PT ;  /* 0x000000400a0a7812 */ /* 0x000fe400078ec0ff */
[----:B------:R-:W-:Y:S01]  /*12880*/  ISETP.NE.AND P2, PT, R3, RZ, PT ;  /* 0x000000ff0300720c */ /* 0x000fe20003f45270 */
[----:B------:R-:W-:Y:S01]  /*12890*/  IMAD R17, R6, -0x4, R13 ;  /* 0xfffffffc06117824 */ /* 0x000fe200078e020d */
[----:B------:R-:W-:Y:S01]  /*128a0*/  IADD3 R19, PT, PT, R13, -R10, RZ ;  /* 0x8000000a0d137210 */ /* 0x000fe20007ffe0ff */
[----:B------:R-:W5:Y:S01]  /*128b0*/  LDC R6, c[0x0][0x434] ;  /* 0x00010d00ff067b82 */ /* 0x000f620000000800 */
[----:B------:R-:W-:Y:S01]  /*128c0*/  @P5 MUFU.LG2 R8, R8 ;  /* 0x0000000800085308 */ /* 0x000fe20000000c00 */
[----:B-1----:R-:W-:-:S02]  /*128d0*/  FSEL R11, R11, 1, P5 ;  /* 0x3f8000000b0b7808 */ /* 0x002fc40002800000 */
[----:B------:R-:W-:Y:S02]  /*128e0*/  IADD3 R21, PT, PT, R17, -R10, RZ ;  /* 0x8000000a11157210 */ /* 0x000fe40007ffe0ff */
[----:B------:R-:W-:Y:S01]  /*128f0*/  MOV R3, 0x7f800000 ;  /* 0x7f80000000037802 */ /* 0x000fe20000000f00 */
[C---:B------:R-:W-:Y:S01]  /*12900*/  FMUL.FTZ R36, R11.reuse, R36 ;  /* 0x000000240b247220 */ /* 0x040fe20000410000 */
[C---:B------:R-:W-:Y:S01]  /*12910*/  FMUL.FTZ R37, R11.reuse, R37 ;  /* 0x000000250b257220 */ /* 0x040fe20000410000 */
[----:B------:R-:W-:Y:S01]  /*12920*/  FMUL.FTZ R40, R11, R40 ;  /* 0x000000280b287220 */ /* 0x000fe20000410000 */
        /* <DEDUP_REMOVED lines=10> */
[----:B------:R-:W-:Y:S01]  /*129d0*/  FMUL.FTZ R47, R9, R47 ;  /* 0x0000002f092f7220 */ /* 0x000fe20000410000 */
[----:B------:R-:W-:Y:S01]  /*129e0*/  FMUL.FTZ R49, R11, R49 ;  /* 0x000000310b317220 */ /* 0x000fe20000410000 */
        /* <DEDUP_REMOVED lines=10> */
[----:B------:R-:W-:Y:S01]  /*12a90*/  F2FP.F16.F32.PACK_AB R36, R37, R36 ;  /* 0x000000242524723e */ /* 0x000fe200000000ff */
[----:B------:R-:W-:Y:S01]  /*12aa0*/  FMUL.FTZ R60, R11, R60 ;  /* 0x0000003c0b3c7220 */ /* 0x000fe20000410000 */
[----:B------:R-:W-:Y:S01]  /*12ab0*/  F2FP.F16.F32.PACK_AB R38, R39, R38 ;  /* 0x000000262726723e */ /* 0x000fe200000000ff */
        /* <DEDUP_REMOVED lines=24> */
[C---:B------:R-:W-:Y:S01]  /*12c40*/  FMUL.FTZ R77, R11.reuse, R77 ;  /* 0x0000004d0b4d7220 */ /* 0x040fe20000410000 */
[----:B------:R-:W-:Y:S01]  /*12c50*/  FMUL.FTZ R80, R11, R80 ;  /* 0x000000500b507220 */ /* 0x000fe20000410000 */
[C---:B------:R-:W-:Y:S01]  /*12c60*/  FMUL.FTZ R78, R9.reuse, R78 ;  /* 0x0000004e094e7220 */ /* 0x040fe20000410000 */
[C---:B------:R-:W-:Y:S01]  /*12c70*/  FMUL.FTZ R79, R9.reuse, R79 ;  /* 0x0000004f094f7220 */ /* 0x040fe20000410000 */
[----:B------:R-:W-:Y:S01]  /*12c80*/  FMUL.FTZ R82, R9, R82 ;  /* 0x0000005209527220 */ /* 0x000fe20000410000 */
[----:B------:R-:W-:Y:S01]  /*12c90*/  F2FP.F16.F32.PACK_AB R56, R57, R56 ;  /* 0x000000383938723e */ /* 0x000fe200000000ff */
[----:B------:R-:W-:Y:S01]  /*12ca0*/  STS [R13], R36 ;  /* 0x000000240d007388 */ /* 0x000fe20000000800 */
[----:B------:R-:W-:Y:S01]  /*12cb0*/  F2FP.F16.F32.PACK_AB R58, R59, R58 ;  /* 0x0000003a3b3a723e */ /* 0x000fe200000000ff */
[----:B------:R-:W-:Y:S01]  /*12cc0*/  FMUL.FTZ R11, R11, R81 ;  /* 0x000000510b0b7220 */ /* 0x000fe20000410000 */
[----:B------:R-:W-:Y:S01]  /*12cd0*/  FMUL.FTZ R9, R9, R83 ;  /* 0x0000005309097220 */ /* 0x000fe20000410000 */
[----:B------:R-:W-:Y:S01]  /*12ce0*/  STS [R13+0x200], R38 ;  /* 0x000200260d007388 */ /* 0x000fe20000000800 */
[----:B------:R-:W-:Y:S01]  /*12cf0*/  F2FP.F16.F32.PACK_AB R60, R61, R60 ;  /* 0x0000003c3d3c723e */ /* 0x000fe200000000ff */
[----:B------:R-:W1:Y:S01]  /*12d00*/  @P4 MUFU.LG2 R7, R7 ;  /* 0x0000000700074308 */ /* 0x000e620000000c00 */
        /* <DEDUP_REMOVED lines=15> */
[----:B-1----:R-:W-:Y:S01]  /*12e00*/  @P4 FMUL.FTZ R7, R7, 0.69314718246459960938 ;  /* 0x3f31721807074820 */ /* 0x002fe20000410000 */
[----:B------:R-:W-:Y:S01]  /*12e10*/  F2FP.F16.F32.PACK_AB R9, R9, R82 ;  /* 0x000000520909723e */ /* 0x000fe200000000ff */
[----:B------:R-:W-:Y:S01]  /*12e20*/  STS [R21+0x230], R50 ;  /* 0x0002303215007388 */ /* 0x000fe20000000800 */
[----:B--2---:R-:W-:Y:S01]  /*12e30*/  ISETP.NE.AND P3, PT, R12, RZ, PT ;  /* 0x000000ff0c00720c */ /* 0x004fe20003f65270 */
[----:B------:R-:W1:Y:S02]  /*12e40*/  @!P1 LDC.64 R10, c[0x0][0x400] ;  /* 0x00010000ff0a9b82 */ /* 0x000e640000000a00 */
[----:B------:R-:W-:Y:S01]  /*12e50*/  STS [R13+0x1000], R52 ;  /* 0x001000340d007388 */ /* 0x000fe20000000800 */
[----:B------:R-:W-:-:S03]  /*12e60*/  ISETP.NE.OR P0, PT, R124, -0x1, !P3 ;  /* 0xffffffff7c00780c */ /* 0x000fc60005f05670 */
[----:B------:R-:W-:Y:S04]  /*12e70*/  STS [R13+0x1200], R54 ;  /* 0x001200360d007388 */ /* 0x000fe80000000800 */
[----:B------:R-:W-:Y:S02]  /*12e80*/  STS [R17+0x1010], R56 ;  /* 0x0010103811007388 */ /* 0x000fe40000000800 */
[----:B------:R-:W2:Y:S02]  /*12e90*/  @!P3 LDC R4, c[0x0][0x3e0] ;  /* 0x0000f800ff04bb82 */ /* 0x000ea40000000800 */
[----:B------:R-:W-:Y:S04]  /*12ea0*/  STS [R17+0x1210], R58 ;  /* 0x0012103a11007388 */ /* 0x000fe80000000800 */
[----:B------:R-:W-:Y:S02]  /*12eb0*/  STS [R19+0x1020], R60 ;  /* 0x0010203c13007388 */ /* 0x000fe40000000800 */
[----:B------:R-:W3:Y:S02]  /*12ec0*/  @P3 LDC R23, c[0x0][0x454] ;  /* 0x00011500ff173b82 */ /* 0x000ee40000000800 */
        /* <DEDUP_REMOVED lines=11> */
[----:B----4-:R-:W4:Y:S08]  /*12f80*/  @P4 LDC R13, c[0x0][0x458] ;  /* 0x00011600ff0d4b82 */ /* 0x010f300000000800 */
[----:B------:R-:W-:Y:S08]  /*12f90*/  BAR.SYNC.DEFER_BLOCKING 0x0 ;  /* 0x0000000000007b1d */ /* 0x000ff00000010000 */
[----:B-----5:R-:W5:Y:S01]  /*12fa0*/  @P5 LDC R17, c[0x0][0x458] ;  /* 0x00011600ff115b82 */ /* 0x020f620000000800 */
[----:B-1----:R-:W-:-:S04]  /*12fb0*/  @!P1 IMAD.WIDE.U32 R18, R125, R10, RZ ;  /* 0x0000000a7d129225 */ /* 0x002fc800078e00ff */
[C---:B------:R-:W-:Y:S02]  /*12fc0*/  @!P1 IMAD R11, R125.reuse, R11, R19 ;  /* 0x0000000b7d0b9224 */ /* 0x040fe400078e0213 */
[C---:B--2---:R-:W-:Y:S01]  /*12fd0*/  @P1 IMAD.WIDE.U32 R20, R124.reuse, R14, RZ ;  /* 0x0000000e7c141225 */ /* 0x044fe200078e00ff */
[----:B------:R1:W2:Y:S03]  /*12fe0*/  LDS.128 R24, [R133+0x800] ;  /* 0x0008000085187984 */ /* 0x0002a60000000c00 */
[----:B------:R-:W-:Y:S02]  /*12ff0*/  @P1 IMAD R11, R124, R15, R21 ;  /* 0x0000000f7c0b1224 */ /* 0x000fe400078e0215 */
[----:B------:R-:W-:Y:S01]  /*13000*/  @P5 FMUL.FTZ R15, R8, 0.69314718246459960938 ;  /* 0x3f317218080f5820 */ /* 0x000fe20000410000 */
[C---:B------:R-:W-:Y:S01]  /*13010*/  @!P3 IMAD R9, R125.reuse, R4, R130 ;  /* 0x000000047d09b224 */ /* 0x040fe200078e0282 */
[----:B------:R-:W-:Y:S01]  /*13020*/  MOV R4, 0x7f800000 ;  /* 0x7f80000000047802 */ /* 0x000fe20000000f00 */
[----:B------:R-:W-:-:S02]  /*13030*/  @!P0 IMAD R124, R125, R6, RZ ;  /* 0x000000067d7c8224 */ /* 0x000fc400078e02ff */
[----:B----4-:R-:W-:Y:S01]  /*13040*/  @P4 FFMA.FTZ R4, R0, R13, R7 ;  /* 0x0000000d00044223 */ /* 0x010fe20000010007 */
[----:B------:R-:W-:Y:S02]  /*13050*/  @!P3 IMAD R9, R9, R6, RZ ;  /* 0x000000060909b224 */ /* 0x000fe400078e02ff */
[----:B-----5:R-:W-:Y:S01]  /*13060*/  @P5 FFMA.FTZ R3, R2, R17, R15 ;  /* 0x0000001102035223 */ /* 0x020fe2000001000f */
[----:B---3--:R-:W-:Y:S01]  /*13070*/  @P3 IMAD R9, R130, R23, R124 ;  /* 0x0000001782093224 */ /* 0x008fe200078e027c */
[----:B------:R-:W-:Y:S01]  /*13080*/  SHF.R.U32.HI R0, RZ, 0x2, R5 ;  /* 0x00000002ff007819 */ /* 0x000fe20000011605 */
[----:B-12---:R-:W-:Y:S06]  /*13090*/  @P2 BRA `(.L_x_4699) ;  /* 0x00000000003c2947 */ /* 0x006fec0003800000 */
        /* <DEDUP_REMOVED lines=15> */
.L_x_4699:
[----:B------:R-:W-:Y:S05]  /*13190*/  BSYNC.RECONVERGENT B0 ;  /* 0x0000000000007941 */ /* 0x000fea0003800200 */
.L_x_4698:
[----:B-1----:R-:W-:Y:S01]  /*131a0*/  MOV R4, R86 ;  /* 0x0000005600047202 */ /* 0x002fe20000000f00 */
[----:B------:R-:W-:Y:S01]  /*131b0*/  @P1 IMAD.MOV.U32 R18, RZ, RZ, R20 ;  /* 0x000000ffff121224 */ /* 0x000fe200078e0014 */
[----:B------:R-:W-:Y:S01]  /*131c0*/  MOV R5, RZ ;  /* 0x000000ff00057202 */ /* 0x000fe20000000f00 */
[----:B------:R1:W2:Y:S01]  /*131d0*/  LDS.128 R12, [R133] ;  /* 0x00000000850c7984 */ /* 0x0002a20000000c00 */
[----:B------:R-:W3:Y:S01]  /*131e0*/  LDCU.64 UR4, c[0x0][0x410] ;  /* 0x00008200ff0477ac */ /* 0x000ee20008000a00 */
[C---:B------:R-:W-:Y:S01]  /*131f0*/  IADD3 R127, PT, PT, -R126.reuse, R127, RZ ;  /* 0x0000007f7e7f7210 */ /* 0x040fe20007ffe1ff */
[----:B------:R-:W-:Y:S01]  /*13200*/  BSSY.RECONVERGENT B0, `(.L_x_4700) ;  /* 0x0000019000007945 */ /* 0x000fe20003800200 */
[----:B------:R-:W-:Y:S02]  /*13210*/  IMAD.WIDE.U32 R4, R126, UR8, R4 ;  /* 0x000000087e047c25 */ /* 0x000fe4000f8e0004 */
[----:B------:R-:W-:Y:S02]  /*13220*/  ISETP.GE.AND P4, PT, R132, R127, PT ;  /* 0x0000007f8400720c */ /* 0x000fe40003f86270 */
[----:B------:R-:W-:Y:S01]  /*13230*/  IMAD R2, R126, UR9, R5 ;  /* 0x000000097e027c24 */ /* 0x000fe2000f8e0205 */
[----:B------:R-:W-:-:S02]  /*13240*/  IADD3 R16, P0, PT, R18, R4, RZ ;  /* 0x0000000412107210 */ /* 0x000fc40007f1e0ff */
[----:B------:R1:W4:Y:S03]  /*13250*/  LDS.128 R4, [R133+0x2000] ;  /* 0x0020000085047984 */ /* 0x0003260000000c00 */
[----:B------:R-:W-:Y:S01]  /*13260*/  IMAD.X R17, R11, 0x1, R2, P0 ;  /* 0x000000010b117824 */ /* 0x000fe200000e0602 */
[----:B------:R-:W-:Y:S01]  /*13270*/  ISETP.GE.AND P0, PT, R0, R127, PT ;  /* 0x0000007f0000720c */ /* 0x000fe20003f06270 */
[----:B------:R1:W1:Y:S01]  /*13280*/  LDS.128 R8, [R133+0x1000] ;  /* 0x0010000085087984 */ /* 0x0002620000000c00 */
[----:B---3--:R-:W-:-:S04]  /*13290*/  IMAD.WIDE.U32 R16, R130, UR4, R16 ;  /* 0x0000000482107c25 */ /* 0x008fc8000f8e0010 */
[----:B------:R-:W-:-:S07]  /*132a0*/  IMAD R131, R130, UR5, R17 ;  /* 0x0000000582837c24 */ /* 0x000fce000f8e0211 */
        /* <DEDUP_REMOVED lines=14> */
.L_x_4701:
[----:B------:R-:W-:Y:S05]  /*13390*/  BSYNC.RECONVERGENT B0 ;  /* 0x0000000000007941 */ /* 0x000fea0003800200 */
.L_x_4700:
        /* <DEDUP_REMOVED lines=23> */
.L_x_4702:
        /* <DEDUP_REMOVED lines=15> */
.L_x_5546:


//--------------------- .text._ZN5flash24flash_fwd_splitkv_kernelI23Flash_fwd_kernel_traitsILi96ELi64ELi64ELi4ELb0ELb0EN7cutlass6half_tE19Flash_kernel_traitsILi96ELi64ELi64ELi4ES3_EELb1ELb0ELb1ELb0ELb0ELb1ELb0ELb1EEEvNS_16Flash_fwd_paramsE --------------------------
	.section	.text._ZN5flash24flash_fwd_splitkv_kernelI23Flash_fwd_kernel_traitsILi96ELi64ELi64ELi4ELb0ELb0EN7cutlass6half_tE19Flash_kernel_traitsILi96ELi64ELi64ELi4ES3_EELb1ELb0ELb1ELb0ELb0ELb1ELb0ELb1EEEvNS_16Flash_fwd_paramsE,"ax",@progbits
	.align	128
        .global         _ZN5flash24flash_fwd_splitkv_kernelI23Flash_fwd_kernel_traitsILi96ELi64ELi64ELi4ELb0ELb0EN7cutlass6half_tE19Flash_kernel_traitsILi96ELi64ELi64ELi4ES3_EELb1ELb0ELb1ELb0ELb0ELb1ELb0ELb1EEEvNS_16Flash_fwd_paramsE
        .type           _ZN5flash24flash_fwd_splitkv_kernelI23Flash_fwd_kernel_traitsILi96ELi64ELi64ELi4ELb0ELb0EN7cutlass6half_tE19Flash_kernel_traitsILi96ELi64ELi64ELi4ES3_EELb1ELb0ELb1ELb0ELb0ELb1ELb0ELb1EEEvNS_16Flash_fwd_paramsE,@function
        .size           _ZN5flash24flash_fwd_splitkv_kernelI23Flash_fwd_kernel_traitsILi96ELi64ELi64ELi4ELb0ELb0EN7cutlass6half_tE19Flash_kernel_traitsILi96ELi64ELi64ELi4ES3_EELb1ELb0ELb1ELb0ELb0ELb1ELb0ELb1EEEvNS_16Flash_fwd_paramsE,(.L_x_5547 - _ZN5flash24flash_fwd_splitkv_kernelI23Flash_fwd_kernel_traitsILi96ELi64ELi64ELi4ELb0ELb0EN7cutlass6half_tE19Flash_kernel_traitsILi96ELi64ELi64ELi4ES3_EELb1ELb0ELb1ELb0ELb0ELb1ELb0ELb1EEEvNS_16Flash_fwd_paramsE)
        .other          _ZN5flash24flash_fwd_splitkv_kernelI23Flash_fwd_kernel_traitsILi96ELi64ELi64ELi4ELb0ELb0EN7cutlass6half_tE19Flash_kernel_traitsILi96ELi64ELi64ELi4ES3_EELb1ELb0ELb1ELb0ELb0ELb1ELb0ELb1EEEvNS_16Flash_fwd_paramsE,@"STO_CUDA_ENTRY STV_DEFAULT"
_ZN5flash24flash_fwd_splitkv_kernelI23Flash_fwd_kernel_traitsILi96ELi64ELi64ELi4ELb0ELb0EN7cutlass6half_tE19Flash_kernel_traitsILi96ELi64ELi64ELi4ES3_EELb1ELb0ELb1ELb0ELb0ELb1ELb0ELb1EEEvNS_16Flash_fwd_paramsE:
.text._ZN5flash24flash_fwd_splitkv_kernelI23Flash_fwd_kernel_traitsILi96ELi64ELi64ELi4ELb0ELb0EN7cutlass6half_tE19Flash_kernel_traitsILi96ELi64ELi64ELi4ES3_EELb1ELb0ELb1ELb0ELb0ELb1ELb0ELb1EEEvNS_16Flash_fwd_paramsE:
        /* <DEDUP_REMOVED lines=52> */
.L_x_4703:
        /* <DEDUP_REMOVED lines=69> */
.L_x_4706:
[----:B------:R-:W-:Y:S05]  /*0790*/  BSYNC.RECONVERGENT B0 ;  /* 0x0000000000007941 */ /* 0x000fea0003800200 */
.L_x_4705:
        /* <DEDUP_REMOVED lines=19> */
.L_x_4708:
[----:B------:R-:W-:Y:S05]  /*08d0*/  BSYNC.RECONVERGENT B0 ;  /* 0x0000000000007941 */ /* 0x000fea0003800200 */
.L_x_4707:
        /* <DEDUP_REMOVED lines=16> */
.L_x_4704:
        /* <DEDUP_REMOVED lines=11> */
.L_x_4709:
        /* <DEDUP_REMOVED lines=100> */
.L_x_4710:
        /* <DEDUP_REMOVED lines=15> */
.L_x_4712:
[----:B------:R-:W3:Y:S01]  /*11c0*/  LDC.64 R4, c[0x0][0x3b8] ;  /* 0x0000ee00ff047b82 */ /* 0x000ee20000000a00 */
[----:B--2---:R-:W-:-:S05]  /*11d0*/  IADD3 R2, PT, PT, R0, R7, RZ ;  /* 0x0000000700027210 */ /* 0x004fca0007ffe0ff */
[C---:B---3--:R-:W-:Y:S02]  /*11e0*/  IMAD R15, R2.reuse, R5, RZ ;  /* 0x00000005020f7224 */ /* 0x048fe400078e02ff */
[----:B------:R-:W-:-:S05]  /*11f0*/  IMAD.WIDE.U32 R2, R2, R4, RZ ;  /* 0x0000000402027225 */ /* 0x000fca00078e00ff */
[----:B------:R-:W-:Y:S02]  /*1200*/  IADD3 R15, PT, PT, R3, R15, RZ ;  /* 0x0000000f030f7210 */ /* 0x000fe40007ffe0ff */
[----:B------:R-:W-:Y:S02]  /*1210*/  MOV R14, R2 ;  /* 0x00000002000e7202 */ /* 0x000fe40000000f00 */
.L_x_4713:
        /* <DEDUP_REMOVED lines=14> */
.L_x_4714:
[----:B------:R-:W2:Y:S01]  /*1300*/  LDC.64 R2, c[0x0][0x3c0] ;  /* 0x0000f000ff027b82 */ /* 0x000ea20000000a00 */
[----:B------:R-:W-:-:S05]  /*1310*/  IADD3 R0, PT, PT, R0, R7, RZ ;  /* 0x0000000700007210 */ /* 0x000fca0007ffe0ff */
[C---:B--2---:R-:W-:Y:S02]  /*1320*/  IMAD R17, R0.reuse, R3, RZ ;  /* 0x0000000300117224 */ /* 0x044fe400078e02ff */
[----:B-----5:R-:W-:-:S05]  /*1330*/  IMAD.WIDE.U32 R6, R0, R2, RZ ;  /* 0x0000000200067225 */ /* 0x020fca00078e00ff */
[----:B------:R-:W-:Y:S02]  /*1340*/  IADD3 R17, PT, PT, R7, R17, RZ ;  /* 0x0000001107117210 */ /* 0x000fe40007ffe0ff */
[----:B------:R-:W-:-:S07]  /*1350*/  MOV R16, R6 ;  /* 0x0000000600107202 */ /* 0x000fce0000000f00 */
.L_x_4715:
        /* <DEDUP_REMOVED lines=46> */
.L_x_4711:
        /* <DEDUP_REMOVED lines=177> */
.L_x_4752:
        /* <DEDUP_REMOVED lines=23> */
.L_x_4718:
[----:B-1-3--:R-:W-:Y:S05]  /*22c0*/  BSYNC.RECONVERGENT B0 ;  /* 0x0000000000007941 */ /* 0x00afea0003800200 */
.L_x_4717:
        /* <DEDUP_REMOVED lines=16> */
.L_x_4720:
[----:B------:R-:W-:Y:S05]  /*23d0*/  BSYNC.RECONVERGENT B0 ;  /* 0x0000000000007941 */ /* 0x000fea0003800200 */
.L_x_4719:
        /* <DEDUP_REMOVED lines=14> */
.L_x_4724:
[----:B------:R-:W-:Y:S05]  /*24c0*/  BSYNC.RECONVERGENT B0 ;  /* 0x0000000000007941 */ /* 0x000fea0003800200 */
.L_x_4723:
        /* <DEDUP_REMOVED lines=18> */
.L_x_4722:
        /* <DEDUP_REMOVED lines=59> */
.L_x_4730:
[----:B------:R-:W-:Y:S05]  /*29a0*/  BSYNC.RECONVERGENT B0 ;  /* 0x0000000000007941 */ /* 0x000fea0003800200 */
.L_x_4729:
        /* <DEDUP_REMOVED lines=52> */
.L_x_4732:
[----:B------:R-:W-:Y:S05]  /*2cf0*/  BSYNC.RECONVERGENT B0 ;  /* 0x0000000000007941 */ /* 0x000fea0003800200 */
.L_x_4731:
        /* <DEDUP_REMOVED lines=51> */
.L_x_4728:
[----:B------:R-:W-:Y:S05]  /*3030*/  BSYNC.RECONVERGENT B1 ;  /* 0x0000000000017941 */ /* 0x000fea0003800200 */
.L_x_4727:
        /* <DEDUP_REMOVED lines=68> */
.L_x_4736:
[----:B------:R-:W-:Y:S05]  /*3480*/  BSYNC.RECONVERGENT B0 ;  /* 0x0000000000007941 */ /* 0x000fea0003800200 */
.L_x_4735:
        /* <DEDUP_REMOVED lines=52> */
.L_x_4738:
[----:B------:R-:W-:Y:S05]  /*37d0*/  BSYNC.RECONVERGENT B0 ;  /* 0x0000000000007941 */ /* 0x000fea0003800200 */
.L_x_4737:
        /* <DEDUP_REMOVED lines=51> */
.L_x_4734:
[----:B------:R-:W-:Y:S05]  /*3b10*/  BSYNC.RECONVERGENT B1 ;  /* 0x0000000000017941 */ /* 0x000fea0003800200 */
.L_x_4733:
        /* <DEDUP_REMOVED lines=8> */
.L_x_4726:
        /* <DEDUP_REMOVED lines=99> */
.L_x_4742:
[----:B------:R-:W-:Y:S05]  /*41d0*/  BSYNC.RECONVERGENT B0 ;  /* 0x0000000000007941 */ /* 0x000fea0003800200 */
.L_x_4741:
        /* <DEDUP_REMOVED lines=92> */
.L_x_4744:
[----:B------:R-:W-:Y:S05]  /*47a0*/  BSYNC.RECONVERGENT B0 ;  /* 0x0000000000007941 */ /* 0x000fea0003800200 */
.L_x_4743:
        /* <DEDUP_REMOVED lines=90> */
.L_x_4740:
[----:B------:R-:W-:Y:S05]  /*4d50*/  BSYNC.RECONVERGENT B1 ;  /* 0x0000000000017941 */ /* 0x000fea0003800200 */
.L_x_4739:
        /* <DEDUP_REMOVED lines=101> */
.L_x_4748:
[----:B------:R-:W-:Y:S05]  /*53b0*/  BSYNC.RECONVERGENT B0 ;  /* 0x0000000000007941 */ /* 0x000fea0003800200 */
.L_x_4747:
        /* <DEDUP_REMOVED lines=91> */
.L_x_4750:
[----:B------:R-:W-:Y:S05]  /*5970*/  BSYNC.RECONVERGENT B0 ;  /* 0x0000000000007941 */ /* 0x000fea0003800200 */
.L_x_4749:
        /* <DEDUP_REMOVED lines=90> */
.L_x_4746:
[----:B------:R-:W-:Y:S05]  /*5f20*/  BSYNC.RECONVERGENT B1 ;  /* 0x0000000000017941 */ /* 0x000fea0003800200 */
.L_x_4745:
[----:B------:R-:W5:Y:S08]  /*5f30*/  LDC R3, c[0x0][0x450] ;  /* 0x00011400ff037b82 */ /* 0x000f700000000800 */
[----:B------:R-:W1:Y:S01]  /*5f40*/  LDC R9, c[0x0][0x450] ;  /* 0x00011400ff097b82 */ /* 0x000e620000000800 */
[----:B-----5:R-:W-:Y:S05]  /*5f50*/  IMAD.U32 R3, R3, -0x20, RZ ;  /* 0xffffffe003037824 */ /* 0x020fea00078e00ff */
[C---:B------:R-:W-:Y:S02]  /*5f60*/  LEA R78, P1, R3.reuse, R78, 0x1 ;  /* 0x0000004e034e7211 */ /* 0x040fe400078208ff */
[C---:B------:R-:W-:Y:S02]  /*5f70*/  LEA R76, P0, R3.reuse, R76, 0x1 ;  /* 0x0000004c034c7211 */ /* 0x040fe400078008ff */
[C---:B------:R-:W-:Y:S02]  /*5f80*/  LEA.HI.X.SX32 R79, R3.reuse, R79, 0x1, P1 ;  /* 0x0000004f034f7211 */ /* 0x040fe400008f0eff */
[----:B-1----:R-:W-:Y:S09]  /*5f90*/  LEA.HI.X.SX32 R77, R3, R77, 0x1, P0 ;  /* 0x0000004d034d7211 */ /* 0x002ff200000f0eff */
.L_x_4725:
[----:B------:R-:W-:Y:S05]  /*5fa0*/  BSYNC.RECONVERGENT B2 ;  /* 0x0000000000027941 */ /* 0x000fea0003800200 */
.L_x_4721:
        /* <DEDUP_REMOVED lines=92> */
.L_x_4751:
[----:B------:R-:W-:Y:S02]  /*6570*/  ISETP.GT.AND P0, PT, R97, R72, PT ;  /* 0x000000486100720c */ /* 0x000fe40003f04270 */
[----:B------:R-:W-:Y:S02]  /*6580*/  IADD3 R110, P2, PT, R110, R81, RZ ;  /* 0x000000516e6e7210 */ /* 0x000fe40007f5e0ff */
[----:B------:R-:W-:Y:S03]  /*6590*/  IADD3 R10, P1, PT, R10, R91, RZ ;  /* 0x0000005b0a0a7210 */ /* 0x000fe60007f3e0ff */
[----:B------:R-:W-:Y:S02]  /*65a0*/  IMAD.X R111, R111, 0x1, R80, P2 ;  /* 0x000000016f6f7824 */ /* 0x000fe400010e0650 */
[----:B------:R-:W-:Y:S04]  /*65b0*/  IMAD.X R11, R11, 0x1, R83, P1 ;  /* 0x000000010b0b7824 */ /* 0x000fe800008e0653 */
[----:B------:R-:W-:Y:S05]  /*65c0*/  @P0 BRA `(.L_x_4752) ;  /* 0xffffffb800e00947 */ /* 0x000fea000383ffff */
.L_x_4716:
        /* <DEDUP_REMOVED lines=43> */
.L_x_4757:
[----:B------:R2:W-:Y:S02]  /*6880*/  STS.128 [R137+0x2000], RZ ;  /* 0x002000ff89007388 */ /* 0x0005e40000000c00 */
.L_x_4756:
[----:B------:R-:W-:Y:S05]  /*6890*/  BSYNC.RECONVERGENT B0 ;  /* 0x0000000000007941 */ /* 0x000fea0003800200 */
.L_x_4755:
        /* <DEDUP_REMOVED lines=25> */
.L_x_4759:
[----:B------:R1:W-:Y:S01]  /*6a30*/  STS.128 [R137+0x2800], RZ ;  /* 0x002800ff89007388 */ /* 0x0003e20000000c00 */
[----:B------:R-:W-:Y:S05]  /*6a40*/  BRA `(.L_x_4758) ;  /* 0x0000003800a07947 */ /* 0x000fea0003800000 */
.L_x_4754:
        /* <DEDUP_REMOVED lines=81> */
.L_x_4766:
[----:B------:R-:W-:Y:S05]  /*6f60*/  BSYNC.RECONVERGENT B0 ;  /* 0x0000000000007941 */ /* 0x000fea0003800200 */
.L_x_4765:
[----:B-----5:R-:W-:Y:S01]  /*6f70*/  IMAD.MOV.U32 R6, RZ, RZ, R10 ;  /* 0x000000ffff067224 */ /* 0x020fe200078e000a */
[----:B------:R-:W-:Y:S01]  /*6f80*/  MOV R4, R8 ;  /* 0x0000000800047202 */ /* 0x000fe20000000f00 */
[----:B------:R-:W-:Y:S01]  /*6f90*/  IMAD.MOV.U32 R7, RZ, RZ, R11 ;  /* 0x000000ffff077224 */ /* 0x000fe200078e000b */
[----:B------:R-:W-:Y:S02]  /*6fa0*/  MOV R5, R9 ;  /* 0x0000000900057202 */ /* 0x000fe40000000f00 */
.L_x_4764:
[----:B------:R-:W-:Y:S05]  /*6fb0*/  BSYNC.RECONVERGENT B1 ;  /* 0x0000000000017941 */ /* 0x000fea0003800200 */
.L_x_4763:
        /* <DEDUP_REMOVED lines=49> */
.L_x_4770:
[----:B------:R-:W-:Y:S05]  /*72d0*/  BSYNC.RECONVERGENT B0 ;  /* 0x0000000000007941 */ /* 0x000fea0003800200 */
.L_x_4769:
[----:B-----5:R4:W-:Y:S02]  /*72e0*/  STS.128 [R137+0x1000], R8 ;  /* 0x0010000889007388 */ /* 0x0209e40000000c00 */
.L_x_4768:
[----:B------:R-:W-:Y:S05]  /*72f0*/  BSYNC.RECONVERGENT B1 ;  /* 0x0000000000017941 */ /* 0x000fea0003800200 */
.L_x_4767:
        /* <DEDUP_REMOVED lines=47> */
.L_x_4772:
[----:B------:R-:W-:Y:S05]  /*75f0*/  BSYNC.RECONVERGENT B0 ;  /* 0x0000000000007941 */ /* 0x000fea0003800200 */
.L_x_4771:
[----:B-----5:R1:W-:Y:S02]  /*7600*/  STS.128 [R137+0x2000], R8 ;  /* 0x0020000889007388 */ /* 0x0203e40000000c00 */
.L_x_4762:
[----:B------:R-:W-:Y:S05]  /*7610*/  BSYNC.RECONVERGENT B2 ;  /* 0x0000000000027941 */ /* 0x000fea0003800200 */
.L_x_4761:
        /* <DEDUP_REMOVED lines=64> */
.L_x_4776:
[----:B------:R-:W-:Y:S05]  /*7a20*/  BSYNC.RECONVERGENT B0 ;  /* 0x0000000000007941 */ /* 0x000fea0003800200 */
.L_x_4775:
[----:B-----5:R4:W-:Y:S02]  /*7a30*/  STS.128 [R137+0x800], R8 ;  /* 0x0008000889007388 */ /* 0x0209e40000000c00 */
.L_x_4774:
[----:B------:R-:W-:Y:S05]  /*7a40*/  BSYNC.RECONVERGENT B1 ;  /* 0x0000000000017941 */ /* 0x000fea0003800200 */
.L_x_4773:
        /* <DEDUP_REMOVED lines=58> */
.L_x_4780:
[----:B------:R-:W-:Y:S05]  /*7df0*/  BSYNC.RECONVERGENT B0 ;  /* 0x0000000000007941 */ /* 0x000fea0003800200 */
.L_x_4779:
[----:B-----5:R4:W-:Y:S02]  /*7e00*/  STS.128 [R137+0x1800], R8 ;  /* 0x0018000889007388 */ /* 0x0209e40000000c00 */
.L_x_4778:
[----:B------:R-:W-:Y:S05]  /*7e10*/  BSYNC.RECONVERGENT B1 ;  /* 0x0000000000017941 */ /* 0x000fea0003800200 */
.L_x_4777:
        /* <DEDUP_REMOVED lines=56> */
.L_x_4782:
[----:B------:R-:W-:Y:S05]  /*81a0*/  BSYNC.RECONVERGENT B0 ;  /* 0x0000000000007941 */ /* 0x000fea0003800200 */
.L_x_4781:
[----:B-----5:R4:W-:Y:S01]  /*81b0*/  STS.128 [R137+0x2800], R8 ;  /* 0x0028000889007388 */ /* 0x0209e20000000c00 */
[----:B------:R-:W-:Y:S05]  /*81c0*/  BRA `(.L_x_4758) ;  /* 0x0000002000c07947 */ /* 0x000fea0003800000 */
.L_x_4760:
        /* <DEDUP_REMOVED lines=98> */
.L_x_4788:
[----:B------:R-:W-:Y:S05]  /*87f0*/  BSYNC.RECONVERGENT B0 ;  /* 0x0000000000007941 */ /* 0x000fea0003800200 */
.L_x_4787:
[----:B-----5:R-:W-:Y:S01]  /*8800*/  IMAD.MOV.U32 R6, RZ, RZ, R22 ;  /* 0x000000ffff067224 */ /* 0x020fe200078e0016 */
[----:B------:R-:W-:Y:S01]  /*8810*/  MOV R4, R20 ;  /* 0x0000001400047202 */ /* 0x000fe20000000f00 */
[----:B------:R-:W-:Y:S01]  /*8820*/  IMAD.MOV.U32 R7, RZ, RZ, R23 ;  /* 0x000000ffff077224 */ /* 0x000fe200078e0017 */
[----:B------:R-:W-:Y:S02]  /*8830*/  MOV R5, R21 ;  /* 0x0000001500057202 */ /* 0x000fe40000000f00 */
.L_x_4786:
[----:B------:R-:W-:Y:S05]  /*8840*/  BSYNC.RECONVERGENT B1 ;  /* 0x0000000000017941 */ /* 0x000fea0003800200 */
.L_x_4785:
        /* <DEDUP_REMOVED lines=88> */
.L_x_4792:
[----:B------:R-:W-:Y:S05]  /*8dd0*/  BSYNC.RECONVERGENT B0 ;  /* 0x0000000000007941 */ /* 0x000fea0003800200 */
.L_x_4791:
[----:B-----5:R4:W-:Y:S02]  /*8de0*/  STS.128 [R137+0x1000], R20 ;  /* 0x0010001489007388 */ /* 0x0209e40000000c00 */
.L_x_4790:
[----:B------:R-:W-:Y:S05]  /*8df0*/  BSYNC.RECONVERGENT B1 ;  /* 0x0000000000017941 */ /* 0x000fea0003800200 */
.L_x_4789:
        /* <DEDUP_REMOVED lines=86> */
.L_x_4794:
[----:B------:R-:W-:Y:S05]  /*9360*/  BSYNC.RECONVERGENT B0 ;  /* 0x0000000000007941 */ /* 0x000fea0003800200 */
.L_x_4793:
[----:B-----5:R1:W-:Y:S02]  /*9370*/  STS.128 [R137+0x2000], R20 ;  /* 0x0020001489007388 */ /* 0x0203e40000000c00 */
.L_x_4784:
[----:B------:R-:W-:Y:S05]  /*9380*/  BSYNC.RECONVERGENT B2 ;  /* 0x0000000000027941 */ /* 0x000fea0003800200 */
.L_x_4783:
        /* <DEDUP_REMOVED lines=94> */
.L_x_4798:
[----:B------:R-:W-:Y:S05]  /*9970*/  BSYNC.RECONVERGENT B0 ;  /* 0x0000000000007941 */ /* 0x000fea0003800200 */
.L_x_4797:
[----:B-----5:R4:W-:Y:S02]  /*9980*/  STS.128 [R137+0x800], R20 ;  /* 0x0008001489007388 */ /* 0x0209e40000000c00 */
.L_x_4796:
[----:B------:R-:W-:Y:S05]  /*9990*/  BSYNC.RECONVERGENT B1 ;  /* 0x0000000000017941 */ /* 0x000fea0003800200 */
.L_x_4795:
        /* <DEDUP_REMOVED lines=88> */
.L_x_4802:
[----:B------:R-:W-:Y:S05]  /*9f20*/  BSYNC.RECONVERGENT B0 ;  /* 0x0000000000007941 */ /* 0x000fea0003800200 */
.L_x_4801:
[----:B-----5:R1:W-:Y:S02]  /*9f30*/  STS.128 [R137+0x1800], R20 ;  /* 0x0018001489007388 */ /* 0x0203e40000000c00 */
.L_x_4800:
[----:B------:R-:W-:Y:S05]  /*9f40*/  BSYNC.RECONVERGENT B1 ;  /* 0x0000000000017941 */ /* 0x000fea0003800200 */
.L_x_4799:
        /* <DEDUP_REMOVED lines=86> */
.L_x_4804:
[----:B------:R-:W-:Y:S05]  /*a4b0*/  BSYNC.RECONVERGENT B0 ;  /* 0x0000000000007941 */ /* 0x000fea0003800200 */
.L_x_4803:
[----:B-----5:R4:W-:Y:S02]  /*a4c0*/  STS.128 [R137+0x2800], R20 ;  /* 0x0028001489007388 */ /* 0x0209e40000000c00 */
.L_x_4758:
[----:B------:R-:W-:Y:S05]  /*a4d0*/  BSYNC.RECONVERGENT B3 ;  /* 0x0000000000037941 */ /* 0x000fea0003800200 */
.L_x_4753:
        /* <DEDUP_REMOVED lines=26> */
.L_x_4807:
[----:B------:R3:W-:Y:S02]  /*a680*/  STS.128 [R137+0x5000], RZ ;  /* 0x005000ff89007388 */ /* 0x0007e40000000c00 */
.L_x_4806:
[----:B------:R-:W-:Y:S05]  /*a690*/  BSYNC.RECONVERGENT B0 ;  /* 0x0000000000007941 */ /* 0x000fea0003800200 */
.L_x_4805:
        /* <DEDUP_REMOVED lines=25> */
.L_x_4809:
[----:B------:R-:W-:Y:S05]  /*a830*/  BSYNC.RECONVERGENT B0 ;  /* 0x0000000000007941 */ /* 0x000fea0003800200 */
.L_x_4808:
        /* <DEDUP_REMOVED lines=43> */
.L_x_4812:
[----:B------:R4:W-:Y:S01]  /*aaf0*/  STS.128 [R137+0x8000], RZ ;  /* 0x008000ff89007388 */ /* 0x0009e20000000c00 */
[----:B------:R-:W-:Y:S05]  /*ab00*/  BRA `(.L_x_4813) ;  /* 0x00000000000c7947 */ /* 0x000fea0003800000 */
.L_x_4811:
[----:B------:R1:W-:Y:S04]  /*ab10*/  STS.128 [R137+0x6000], RZ ;  /* 0x006000ff89007388 */ /* 0x0003e80000000c00 */
[----:B------:R1:W-:Y:S04]  /*ab20*/  STS.128 [R137+0x7000], RZ ;  /* 0x007000ff89007388 */ /* 0x0003e80000000c00 */
[----:B------:R1:W-:Y:S02]  /*ab30*/  STS.128 [R137+0x8000], RZ ;  /* 0x008000ff89007388 */ /* 0x0003e40000000c00 */
.L_x_4813:
[----:B------:R-:W-:Y:S05]  /*ab40*/  BSYNC.RECONVERGENT B0 ;  /* 0x0000000000007941 */ /* 0x000fea0003800200 */
.L_x_4810:
        /* <DEDUP_REMOVED lines=32> */
.L_x_4816:
[----:B------:R1:W-:Y:S02]  /*ad50*/  STS.128 [R137+0x8800], RZ ;  /* 0x008800ff89007388 */ /* 0x0003e40000000c00 */
.L_x_4815:
[----:B------:R-:W-:Y:S05]  /*ad60*/  BSYNC.RECONVERGENT B0 ;  /* 0x0000000000007941 */ /* 0x000fea0003800200 */
.L_x_4814:
[----:B------:R-:W-:Y:S01]  /*ad70*/  LEA R119, R47, UR4, 0x1 ;  /* 0x000000042f777c11 */ /* 0x000fe2000f8e08ff */
[----:B------:R-:W5:Y:S01]  /*ad80*/  LDCU UR5, c[0x0][0x50c] ;  /* 0x0000a180ff0577ac */ /* 0x000f620008000800 */
[----:B------:R-:W-:Y:S01]  /*ad90*/  LEA R118, R46, UR4, 0x1 ;  /* 0x000000042e767c11 */ /* 0x000fe2000f8e08ff */
[----:B------:R-:W-:Y:S01]  /*ada0*/  IMAD R3, R3, 0x2, R60 ;  /* 0x0000000203037824 */ /* 0x000fe200078e023c */
[----:B------:R-:W-:Y:S01]  /*adb0*/  VIMNMX R91, PT, PT, R2, R61, PT ;  /* 0x0000003d025b7248 */ /* 0x000fe20003fe0100 */
[----:B------:R-:W-:Y:S01]  /*adc0*/  LDSM.16.M88.4 R76, [R119] ;  /* 0x00000000774c783b */ /* 0x000fe20000000200 */
[----:B------:R-:W-:Y:S01]  /*add0*/  IMAD R47, R44, 0x2, R119 ;  /* 0x000000022c2f7824 */ /* 0x000fe200078e0277 */
[----:B------:R-:W-:Y:S01]  /*ade0*/  VIADDMNMX R104, R2, 0x8, R61, PT ;  /* 0x0000000802687846 */ /* 0x000fe2000380013d */
[----:B------:R-:W-:Y:S01]  /*adf0*/  IMAD R46, R44, 0x2, R118 ;  /* 0x000000022c2e7824 */ /* 0x000fe200078e0276 */
[----:B------:R-:W2:Y:S04]  /*ae00*/  LDSM.16.M88.4 R52, [R118+0x3000] ;  /* 0x003000007634783b */ /* 0x000ea80000000200 */
[----:B------:R-:W3:Y:S04]  /*ae10*/  LDSM.16.M88.4 R40, [R118+0x3400] ;  /* 0x003400007628783b */ /* 0x000ee80000000200 */
[----:B------:R-:W4:Y:S04]  /*ae20*/  LDSM.16.M88.4 R32, [R118+0x3800] ;  /* 0x003800007620783b */ /* 0x000f280000000200 */
[----:B------:R-:W-:Y:S04]  /*ae30*/  LDSM.16.M88.4 R80, [R47] ;  /* 0x000000002f50783b */ /* 0x000fe80000000200 */
[----:B------:R-:W5:Y:S04]  /*ae40*/  LDSM.16.M88.4 R16, [R46+0x3000] ;  /* 0x003000002e10783b */ /* 0x000f680000000200 */
[----:B------:R-:W5:Y:S04]  /*ae50*/  LDSM.16.M88.4 R100, [R118+0x3c00] ;  /* 0x003c00007664783b */ /* 0x000f680000000200 */
[----:B------:R-:W5:Y:S04]  /*ae60*/  LDSM.16.M88.4 R8, [R46+0x3400] ;  /* 0x003400002e08783b */ /* 0x000f680000000200 */
[----:B-1----:R-:W1:Y:S04]  /*ae70*/  LDSM.16.M88.4 R4, [R46+0x3800] ;  /* 0x003800002e04783b */ /* 0x002e680000000200 */
[----:B------:R-:W-:Y:S04]  /*ae80*/  LDSM.16.M88.4 R72, [R119+0x1000] ;  /* 0x001000007748783b */ /* 0x000fe80000000200 */
        /* <DEDUP_REMOVED lines=10> */
[C---:B----4-:R-:W-:Y:S03]  /*af30*/  HMMA.16816.F32 R36, R76.reuse, R32, RZ ;  /* 0x000000204c24723c */ /* 0x050fe600000018ff */
[----:B------:R-:W0:Y:S05]  /*af40*/  LDGDEPBAR ;  /* 0x00000000000079af */ /* 0x000e2a0000000000 */
        /* <DEDUP_REMOVED lines=12> */
[----:B------:R-:W-:Y:S08]  /*b010*/  HMMA.16816.F32 R76, R76, R102, RZ ;  /* 0x000000664c4c723c */ /* 0x000ff000000018ff */
[C---:B------:R-:W-:Y:S08]  /*b020*/  HMMA.16816.F32 R48, R72.reuse, R68, R48 ;  /* 0x000000444830723c */ /* 0x040ff00000001830 */
[C---:B------:R-:W-:Y:S01]  /*b030*/  HMMA.16816.F32 R40, R72.reuse, R70, R40 ;  /* 0x000000464828723c */ /* 0x040fe20000001828 */
[----:B------:R-:W-:Y:S07]  /*b040*/  LDSM.16.M88.4 R68, [R46+0x5000] ;  /* 0x005000002e44783b */ /* 0x000fee0000000200 */
[C---:B--2---:R-:W-:Y:S08]  /*b050*/  HMMA.16816.F32 R36, R72.reuse, R64, R36 ;  /* 0x000000404824723c */ /* 0x044ff00000001824 */
[----:B------:R-:W-:Y:S01]  /*b060*/  HMMA.16816.F32 R32, R72, R66, R32 ;  /* 0x000000424820723c */ /* 0x000fe20000001820 */
[----:B------:R-:W1:Y:S07]  /*b070*/  LDSM.16.M88.4 R64, [R46+0x4800] ;  /* 0x004800002e40783b */ /* 0x000e6e0000000200 */
[C---:B------:R-:W-:Y:S08]  /*b080*/  HMMA.16816.F32 R28, R80.reuse, R96, R28 ;  /* 0x00000060501c723c */ /* 0x040ff0000000181c */
        /* <DEDUP_REMOVED lines=19> */
[C---:B---3--:R-:W-:Y:S08]  /*b1c0*/  HMMA.16816.F32 R76, R24.reuse, R58, R76 ;  /* 0x0000003a184c723c */ /* 0x048ff0000000184c */
[----:B------:R-:W-:Y:S01]  /*b1d0*/  HMMA.16816.F32 R28, R24, R56, R28 ;  /* 0x00000038181c723c */ /* 0x000fe2000000181c */
[----:B------:R-:W3:Y:S07]  /*b1e0*/  LDSM.16.M88.4 R24, [R46+0x5800] ;  /* 0x005800002e18783b */ /* 0x000eee0000000200 */
[C---:B------:R-:W-:Y:S08]  /*b1f0*/  HMMA.16816.F32 R80, R8.reuse, R4, R80 ;  /* 0x000000040850723c */ /* 0x040ff00000001850 */
[C---:B-1----:R-:W-:Y:S08]  /*b200*/  HMMA.16816.F32 R76, R8.reuse, R66, R76 ;  /* 0x00000042084c723c */ /* 0x042ff0000000184c */
[----:B------:R-:W-:Y:S01]  /*b210*/  HMMA.16816.F32 R52, R8, R6, R52 ;  /* 0x000000060834723c */ /* 0x000fe20000001834 */
[----:B------:R-:W1:Y:S01]  /*b220*/  LDSM.16.M88.4 R4, [R46+0x5400] ;  /* 0x005400002e04783b */ /* 0x000e620000000200 */
[----:B------:R-:W-:-:S06]  /*b230*/  DEPBAR.LE SB0, 0x0 ;  /* 0x000080000000791a */ /* 0x000fcc0000000000 */
[----:B----4-:R-:W-:Y:S01]  /*b240*/  HMMA.16816.F32 R36, R8, R20, R36 ;  /* 0x000000140824723c */ /* 0x010fe20000001824 */
[----:B------:R-:W-:-:S07]  /*b250*/  VIADD R20, R3, 0x19 ;  /* 0x0000001903147836 */ /* 0x000fce0000000000 */
[----:B------:R-:W-:Y:S08]  /*b260*/  HMMA.16816.F32 R28, R8, R64, R28 ;  /* 0x00000040081c723c */ /* 0x000ff0000000181c */
[----:B--2---:R-:W-:Y:S01]  /*b270*/  HMMA.16816.F32 R76, R12, R18, R76 ;  /* 0x000000120c4c723c */ /* 0x004fe2000000184c */
[----:B------:R-:W-:-:S07]  /*b280*/  VIADD R18, R3, 0x18 ;  /* 0x0000001803127836 */ /* 0x000fce0000000000 */
[C---:B------:R-:W-:Y:S08]  /*b290*/  HMMA.16816.F32 R80, R12.reuse, R68, R80 ;  /* 0x000000440c50723c */ /* 0x040ff00000001850 */
[----:B------:R-:W-:Y:S03]  /*b2a0*/  HMMA.16816.F32 R52, R12, R70, R52 ;  /* 0x000000460c34723c */ /* 0x000fe60000001834 */
[----:B------:R-:W-:Y:S01]  /*b2b0*/  FMUL.FTZ R77, R77, UR5 ;  /* 0x000000054d4d7c20 */ /* 0x000fe20008410000 */
[----:B------:R-:W-:-:S04]  /*b2c0*/  FMUL.FTZ R79, R79, UR5 ;  /* 0x000000054f4f7c20 */ /* 0x000fc80008410000 */
[C---:B---3--:R-:W-:Y:S01]  /*b2d0*/  HMMA.16816.F32 R36, R12.reuse, R24, R36 ;  /* 0x000000180c24723c */ /* 0x048fe20000001824 */
[----:B------:R-:W-:Y:S01]  /*b2e0*/  FMUL.FTZ R25, R76, UR5 ;  /* 0x000000054c197c20 */ /* 0x000fe20008410000 */
[----:B------:R-:W-:Y:S01]  /*b2f0*/  MUFU.TANH R77, R77 ;  /* 0x0000004d004d7308 */ /* 0x000fe20000002400 */
[----:B------:R-:W-:Y:S01]  /*b300*/  FMUL.FTZ R63, R81, UR5 ;  /* 0x00000005513f7c20 */ /* 0x000fe20008410000 */
[----:B------:R-:W-:Y:S01]  /*b310*/  FMUL.FTZ R59, R83, UR5 ;  /* 0x00000005533b7c20 */ /* 0x000fe20008410000 */
[----:B------:R-:W-:Y:S01]  /*b320*/  FMUL.FTZ R47, R80, UR5 ;  /* 0x00000005502f7c20 */ /* 0x000fe20008410000 */
[----:B------:R-:W-:Y:S02]  /*b330*/  FMUL.FTZ R57, R82, UR5 ;  /* 0x0000000552397c20 */ /* 0x000fe40008410000 */
[----:B------:R-:W-:Y:S01]  /*b340*/  HMMA.16816.F32 R28, R12, R16, R28 ;  /* 0x000000100c1c723c */ /* 0x000fe2000000181c */
[----:B------:R-:W-:Y:S01]  /*b350*/  FMUL.FTZ R17, R78, UR5 ;  /* 0x000000054e117c20 */ /* 0x000fe20008410000 */
[----:B------:R-:W2:Y:S01]  /*b360*/  MUFU.TANH R25, R25 ;  /* 0x0000001900197308 */ /* 0x000ea20000002400 */
[----:B------:R-:W-:Y:S01]  /*b370*/  FMUL.FTZ R52, R52, UR5 ;  /* 0x0000000534347c20 */ /* 0x000fe20008410000 */
[----:B------:R-:W-:Y:S01]  /*b380*/  FMUL.FTZ R21, R55, UR5 ;  /* 0x0000000537157c20 */ /* 0x000fe20008410000 */
[----:B------:R-:W-:-:S03]  /*b390*/  VIADD R16, R3, 0x11 ;  /* 0x0000001103107836 */ /* 0x000fc60000000000 */
[----:B-1----:R-:W-:Y:S01]  /*b3a0*/  HMMA.16816.F32 R48, R12, R4, R48 ;  /* 0x000000040c30723c */ /* 0x002fe20000001830 */
[----:B------:R-:W-:Y:S01]  /*b3b0*/  FMUL.FTZ R5, R53, UR5 ;  /* 0x0000000535057c20 */ /* 0x000fe20008410000 */
[----:B------:R-:W1:Y:S01]  /*b3c0*/  MUFU.TANH R17, R17 ;  /* 0x0000001100117308 */ /* 0x000e620000002400 */
[----:B------:R-:W-:Y:S02]  /*b3d0*/  VIADD R4, R3, 0x38 ;  /* 0x0000003803047836 */ /* 0x000fe40000000000 */
[----:B------:R-:W-:Y:S01]  /*b3e0*/  FMUL.FTZ R53, R54, UR5 ;  /* 0x0000000536357c20 */ /* 0x000fe20008410000 */
[----:B------:R-:W-:Y:S01]  /*b3f0*/  FMUL.FTZ R36, R36, UR5 ;  /* 0x0000000524247c20 */ /* 0x000fe20008410000 */
[----:B------:R-:W-:Y:S01]  /*b400*/  FMUL.FTZ R38, R38, UR5 ;  /* 0x0000000526267c20 */ /* 0x000fe20008410000 */
[----:B------:R-:W-:Y:S01]  /*b410*/  FMUL.FTZ R37, R37, UR5 ;  /* 0x0000000525257c20 */ /* 0x000fe20008410000 */
[----:B------:R-:W-:Y:S01]  /*b420*/  HMMA.16816.F32 R32, R8, R22, R32 ;  /* 0x000000160820723c */ /* 0x000fe20000001820 */
[CC--:B------:R-:W-:Y:S01]  /*b430*/  ISETP.GE.AND P5, PT, R4.reuse, R91.reuse, PT ;  /* 0x0000005b0400720c */ /* 0x0c0fe20003fa6270 */
[----:B------:R-:W3:Y:S01]  /*b440*/  MUFU.TANH R63, R63 ;  /* 0x0000003f003f7308 */ /* 0x000ee20000002400 */
[----:B------:R-:W-:Y:S01]  /*b450*/  ISETP.GE.AND P2, PT, R4, R104, PT ;  /* 0x000000680400720c */ /* 0x000fe20003f46270 */
[----:B------:R-:W-:Y:S01]  /*b460*/  VIADD R8, R3, 0x8 ;  /* 0x0000000803087836 */ /* 0x000fe20000000000 */
[----:B------:R-:W-:Y:S01]  /*b470*/  I2FP.F32.U32 R4, R4 ;  /* 0x0000000400047245 */ /* 0x000fe20000201000 */
[----:B------:R-:W-:Y:S01]  /*b480*/  FMUL.FTZ R2, R29, UR5 ;  /* 0x000000051d027c20 */ /* 0x000fe20008410000 */
[----:B------:R-:W-:Y:S01]  /*b490*/  FMUL.FTZ R28, R28, UR5 ;  /* 0x000000051c1c7c20 */ /* 0x000fe20008410000 */
[C---:B------:R-:W-:Y:S01]  /*b4a0*/  HMMA.16816.F32 R40, R12.reuse, R6, R40 ;  /* 0x000000060c28723c */ /* 0x040fe20000001828 */
[----:B------:R-:W-:Y:S01]  /*b4b0*/  VIADD R6, R3, 0x1 ;  /* 0x0000000103067836 */ /* 0x000fe20000000000 */
[----:B------:R-:W4:Y:S01]  /*b4c0*/  MUFU.TANH R59, R59 ;  /* 0x0000003b003b7308 */ /* 0x000f220000002400 */
[CC--:B--2---:R-:W-:Y:S01]  /*b4d0*/  FFMA.FTZ R108, R0.reuse, R4.reuse, R25 ;  /* 0x00000004006c7223 */ /* 0x0c4fe20000010019 */
[----:B-1----:R-:W-:Y:S01]  /*b4e0*/  FFMA.FTZ R17, R0, R4, R17 ;  /* 0x0000000400117223 */ /* 0x002fe20000010011 */
[----:B------:R-:W-:Y:S01]  /*b4f0*/  FMUL.FTZ R48, R48, UR5 ;  /* 0x0000000530307c20 */ /* 0x000fe20008410000 */
[----:B------:R-:W-:Y:S01]  /*b500*/  I2FP.F32.U32 R4, R6 ;  /* 0x0000000600047245 */ /* 0x000fe20000201000 */
[----:B------:R-:W-:Y:S01]  /*b510*/  FMUL.FTZ R23, R50, UR5 ;  /* 0x0000000532177c20 */ /* 0x000fe20008410000 */
[----:B------:R-:W-:Y:S01]  /*b520*/  FMUL.FTZ R7, R49, UR5 ;  /* 0x0000000531077c20 */ /* 0x000fe20008410000 */
[----:B------:R-:W-:Y:S01]  /*b530*/  FMUL.FTZ R19, R51, UR5 ;  /* 0x0000000533137c20 */ /* 0x000fe20008410000 */
[----:B------:R-:W1:Y:S01]  /*b540*/  MUFU.TANH R69, R52 ;  /* 0x0000003400457308 */ /* 0x000e620000002400 */
[----:B------:R-:W-:Y:S01]  /*b550*/  ISETP.GE.AND P4, PT, R6, R91, PT ;  /* 0x0000005b0600720c */ /* 0x000fe20003f86270 */
[----:B------:R-:W-:Y:S01]  /*b560*/  HMMA.16816.F32 R32, R12, R26, R32 ;  /* 0x0000001a0c20723c */ /* 0x000fe20000001820 */
[----:B---3--:R-:W-:Y:S01]  /*b570*/  FFMA.FTZ R14, R0, R4, R63 ;  /* 0x00000004000e7223 */ /* 0x008fe2000001003f */
[----:B------:R-:W-:Y:S01]  /*b580*/  ISETP.GE.AND P1, PT, R6, R104, PT ;  /* 0x000000680600720c */ /* 0x000fe20003f26270 */
[----:B------:R-:W-:Y:S01]  /*b590*/  FMUL.FTZ R30, R30, UR5 ;  /* 0x000000051e1e7c20 */ /* 0x000fe20008410000 */
[----:B------:R-:W-:Y:S01]  /*b5a0*/  I2FP.F32.U32 R6, R8 ;  /* 0x0000000800067245 */ /* 0x000fe20000201000 */
[----:B------:R-:W-:Y:S01]  /*b5b0*/  FMUL.FTZ R39, R39, UR5 ;  /* 0x0000000527277c20 */ /* 0x000fe20008410000 */
[----:B------:R-:W2:Y:S01]  /*b5c0*/  MUFU.TANH R53, R53 ;  /* 0x0000003500357308 */ /* 0x000ea20000002400 */
[----:B------:R-:W-:Y:S01]  /*b5d0*/  FMUL.FTZ R9, R40, UR5 ;  /* 0x0000000528097c20 */ /* 0x000fe20008410000 */
[----:B----4-:R-:W-:Y:S01]  /*b5e0*/  FFMA.FTZ R59, R0, R4, R59 ;  /* 0x00000004003b7223 */ /* 0x010fe2000001003b */
[----:B------:R-:W-:-:S02]  /*b5f0*/  VIADD R4, R3, 0x9 ;  /* 0x0000000903047836 */ /* 0x000fc40000000000 */
[----:B------:R-:W-:Y:S01]  /*b600*/  FMUL.FTZ R15, R42, UR5 ;  /* 0x000000052a0f7c20 */ /* 0x000fe20008410000 */
[----:B------:R-:W-:Y:S01]  /*b610*/  FSEL R108, R108, -INF , !P5 ;  /* 0xff8000006c6c7808 */ /* 0x000fe20006800000 */
[----:B------:R-:W-:Y:S01]  /*b620*/  FMUL.FTZ R11, R41, UR5 ;  /* 0x00000005290b7c20 */ /* 0x000fe20008410000 */
[----:B------:R-:W-:Y:S01]  /*b630*/  FMUL.FTZ R13, R43, UR5 ;  /* 0x000000052b0d7c20 */ /* 0x000fe20008410000 */
[----:B------:R-:W3:Y:S01]  /*b640*/  MUFU.TANH R5, R5 ;  /* 0x0000000500057308 */ /* 0x000ee20000002400 */
[-C--:B------:R-:W-:Y:S01]  /*b650*/  ISETP.GE.AND P3, PT, R4, R91.reuse, PT ;  /* 0x0000005b0400720c */ /* 0x080fe20003f66270 */
[----:B-1----:R-:W-:Y:S01]  /*b660*/  FFMA.FTZ R12, R0, R6, R69 ;  /* 0x00000006000c7223 */ /* 0x002fe20000010045 */
[----:B------:R-:W-:Y:S01]  /*b670*/  ISETP.GE.AND P5, PT, R4, R104, PT ;  /* 0x000000680400720c */ /* 0x000fe20003fa6270 */
[----:B------:R-:W-:Y:S01]  /*b680*/  FMUL.FTZ R31, R31, UR5 ;  /* 0x000000051f1f7c20 */ /* 0x000fe20008410000 */
[----:B------:R-:W-:Y:S01]  /*b690*/  I2FP.F32.U32 R4, R4 ;  /* 0x0000000400047245 */ /* 0x000fe20000201000 */
[----:B------:R-:W-:Y:S01]  /*b6a0*/  FMUL.FTZ R32, R32, UR5 ;  /* 0x0000000520207c20 */ /* 0x000fe20008410000 */
[CC--:B------:R-:W-:Y:S01]  /*b6b0*/  ISETP.GE.AND P0, PT, R8.reuse, R91.reuse, PT ;  /* 0x0000005b0800720c */ /* 0x0c0fe20003f06270 */
[----:B------:R-:W1:Y:S01]  /*b6c0*/  MUFU.TANH R21, R21 ;  /* 0x0000001500157308 */ /* 0x000e620000002400 */
[----:B------:R-:W-:Y:S01]  /*b6d0*/  ISETP.GE.AND P6, PT, R8, R104, PT ;  /* 0x000000680800720c */ /* 0x000fe20003fc6270 */
[----:B--2---:R-:W-:Y:S01]  /*b6e0*/  FFMA.FTZ R53, R0, R6, R53 ;  /* 0x0000000600357223 */ /* 0x004fe20000010035 */
[----:B------:R-:W-:Y:S01]  /*b6f0*/  VIADD R6, R3, 0x10 ;  /* 0x0000001003067836 */ /* 0x000fe20000000000 */
[----:B------:R-:W-:Y:S01]  /*b700*/  FSEL R29, R17, -INF , !P2 ;  /* 0xff800000111d7808 */ /* 0x000fe20005000000 */
[----:B------:R-:W-:Y:S01]  /*b710*/  FMUL.FTZ R34, R34, UR5 ;  /* 0x0000000522227c20 */ /* 0x000fe20008410000 */
[----:B------:R-:W-:Y:S01]  /*b720*/  FSEL R14, R14, -INF , !P4 ;  /* 0xff8000000e0e7808 */ /* 0x000fe20006000000 */
[----:B------:R-:W-:Y:S01]  /*b730*/  FMUL.FTZ R33, R33, UR5 ;  /* 0x0000000521217c20 */ /* 0x000fe20008410000 */
[----:B------:R-:W2:Y:S01]  /*b740*/  MUFU.TANH R55, R48 ;  /* 0x0000003000377308 */ /* 0x000ea20000002400 */
[----:B------:R-:W-:Y:S01]  /*b750*/  ISETP.GE.AND P2, PT, R6, R91, PT ;  /* 0x0000005b0600720c */ /* 0x000fe20003f46270 */
[----:B---3--:R-:W-:Y:S01]  /*b760*/  FFMA.FTZ R10, R0, R4, R5 ;  /* 0x00000004000a7223 */ /* 0x008fe20000010005 */
[----:B------:R-:W-:Y:S01]  /*b770*/  ISETP.GE.AND P4, PT, R6, R104, PT ;  /* 0x000000680600720c */ /* 0x000fe20003f86270 */
[----:B------:R-:W-:Y:S01]  /*b780*/  FMUL.FTZ R35, R35, UR5 ;  /* 0x0000000523237c20 */ /* 0x000fe20008410000 */
[----:B------:R-:W-:-:S02]  /*b790*/  I2FP.F32.U32 R6, R6 ;  /* 0x0000000600067245 */ /* 0x000fc40000201000 */
[----:B------:R-:W-:Y:S01]  /*b7a0*/  FSEL R12, R12, -INF , !P0 ;  /* 0xff8000000c0c7808 */ /* 0x000fe20004000000 */
[----:B------:R-:W3:Y:S01]  /*b7b0*/  MUFU.TANH R23, R23 ;  /* 0x0000001700177308 */ /* 0x000ee20000002400 */
[----:B------:R-:W-:Y:S01]  /*b7c0*/  ISETP.GE.AND P0, PT, R16, R104, PT ;  /* 0x000000681000720c */ /* 0x000fe20003f06270 */
[----:B-1----:R-:W-:Y:S01]  /*b7d0*/  FFMA.FTZ R4, R0, R4, R21 ;  /* 0x0000000400047223 */ /* 0x002fe20000010015 */
[----:B------:R-:W-:Y:S02]  /*b7e0*/  FSEL R21, R59, -INF , !P1 ;  /* 0xff8000003b157808 */ /* 0x000fe40004800000 */
[----:B------:R-:W-:Y:S02]  /*b7f0*/  ISETP.GE.AND P1, PT, R16, R91, PT ;  /* 0x0000005b1000720c */ /* 0x000fe40003f26270 */
[----:B------:R-:W-:Y:S01]  /*b800*/  FSEL R17, R53, -INF , !P6 ;  /* 0xff80000035117808 */ /* 0x000fe20007000000 */
[----:B------:R-:W1:Y:S01]  /*b810*/  MUFU.TANH R7, R7 ;  /* 0x0000000700077308 */ /* 0x000e620000002400 */
[----:B------:R-:W-:Y:S01]  /*b820*/  FSEL R10, R10, -INF , !P3 ;  /* 0xff8000000a0a7808 */ /* 0x000fe20005800000 */
[----:B--2---:R-:W-:Y:S01]  /*b830*/  FFMA.FTZ R8, R0, R6, R55 ;  /* 0x0000000600087223 */ /* 0x004fe20000010037 */
[----:B------:R-:W-:-:S02]  /*b840*/  I2FP.F32.U32 R16, R16 ;  /* 0x0000001000107245 */ /* 0x000fc40000201000 */
[C---:B------:R-:W-:Y:S02]  /*b850*/  ISETP.GE.AND P6, PT, R18.reuse, R91, PT ;  /* 0x0000005b1200720c */ /* 0x040fe40003fc6270 */
[----:B------:R-:W-:Y:S01]  /*b860*/  ISETP.GE.AND P3, PT, R18, R104, PT ;  /* 0x000000681200720c */ /* 0x000fe20003f66270 */
[----:B------:R-:W2:Y:S01]  /*b870*/  MUFU.TANH R19, R19 ;  /* 0x0000001300137308 */ /* 0x000ea20000002400 */
[----:B------:R-:W-:Y:S01]  /*b880*/  I2FP.F32.U32 R18, R18 ;  /* 0x0000001200127245 */ /* 0x000fe20000201000 */
[----:B---3--:R-:W-:Y:S01]  /*b890*/  FFMA.FTZ R23, R0, R6, R23 ;  /* 0x0000000600177223 */ /* 0x008fe20000010017 */
[----:B------:R-:W-:Y:S02]  /*b8a0*/  FSEL R8, R8, -INF , !P2 ;  /* 0xff80000008087808 */ /* 0x000fe40005000000 */
[----:B------:R-:W-:-:S03]  /*b8b0*/  ISETP.GE.AND P2, PT, R20, R104, PT ;  /* 0x000000681400720c */ /* 0x000fc60003f46270 */
[----:B------:R-:W3:Y:S01]  /*b8c0*/  MUFU.TANH R9, R9 ;  /* 0x0000000900097308 */ /* 0x000ee20000002400 */
[----:B-1----:R-:W-:-:S05]  /*b8d0*/  FFMA.FTZ R6, R0, R16, R7 ;  /* 0x0000001000067223 */ /* 0x002fca0000010007 */
[----:B------:R-:W-:Y:S02]  /*b8e0*/  FSEL R6, R6, -INF , !P1 ;  /* 0xff80000006067808 */ /* 0x000fe40004800000 */
[----:B------:R-:W1:Y:S01]  /*b8f0*/  MUFU.TANH R15, R15 ;  /* 0x0000000f000f7308 */ /* 0x000e620000002400 */
[----:B--2---:R-:W-:-:S07]  /*b900*/  FFMA.FTZ R19, R0, R16, R19 ;  /* 0x0000001000137223 */ /* 0x004fce0000010013 */
[----:B------:R-:W2:Y:S01]  /*b910*/  MUFU.TANH R11, R11 ;  /* 0x0000000b000b7308 */ /* 0x000ea20000002400 */
[----:B---3--:R-:W-:Y:S01]  /*b920*/  FFMA.FTZ R16, R0, R18, R9 ;  /* 0x0000001200107223 */ /* 0x008fe20000010009 */
[----:B------:R-:W-:Y:S02]  /*b930*/  FSEL R9, R4, -INF , !P5 ;  /* 0xff80000004097808 */ /* 0x000fe40006800000 */
[----:B------:R-:W-:Y:S02]  /*b940*/  ISETP.GE.AND P5, PT, R20, R91, PT ;  /* 0x0000005b1400720c */ /* 0x000fe40003fa6270 */
[----:B------:R-:W-:Y:S02]  /*b950*/  I2FP.F32.U32 R20, R20 ;  /* 0x0000001400147245 */ /* 0x000fe40000201000 */
[----:B------:R-:W3:Y:S01]  /*b960*/  MUFU.TANH R13, R13 ;  /* 0x0000000d000d7308 */ /* 0x000ee20000002400 */
[----:B-1----:R-:W-:Y:S01]  /*b970*/  FFMA.FTZ R7, R0, R18, R15 ;  /* 0x0000001200077223 */ /* 0x002fe2000001000f */
[----:B------:R-:W-:Y:S01]  /*b980*/  VIADD R18, R3, 0x20 ;  /* 0x0000002003127836 */ /* 0x000fe20000000000 */
[----:B------:R-:W-:-:S03]  /*b990*/  FSEL R15, R23, -INF , !P4 ;  /* 0xff800000170f7808 */ /* 0x000fc60006000000 */
[----:B------:R-:W-:Y:S02]  /*b9a0*/  FSEL R7, R7, -INF , !P3 ;  /* 0xff80000007077808 */ /* 0x000fe40005800000 */
[----:B------:R-:W1:Y:S01]  /*b9b0*/  MUFU.TANH R27, R36 ;  /* 0x00000024001b7308 */ /* 0x000e620000002400 */
[----:B------:R-:W-:Y:S01]  /*b9c0*/  I2FP.F32.U32 R4, R18 ;  /* 0x0000001200047245 */ /* 0x000fe20000201000 */
[----:B--2---:R-:W-:Y:S01]  /*b9d0*/  FFMA.FTZ R22, R0, R20, R11 ;  /* 0x0000001400167223 */ /* 0x004fe2000001000b */
[C---:B------:R-:W-:Y:S02]  /*b9e0*/  ISETP.GE.AND P4, PT, R18.reuse, R91, PT ;  /* 0x0000005b1200720c */ /* 0x040fe40003f86270 */
[----:B------:R-:W-:Y:S01]  /*b9f0*/  ISETP.GE.AND P1, PT, R18, R104, PT ;  /* 0x000000681200720c */ /* 0x000fe20003f26270 */
[C---:B------:R-:W-:Y:S01]  /*ba00*/  VIADD R18, R3.reuse, 0x28 ;  /* 0x0000002803127836 */ /* 0x040fe20000000000 */
[----:B------:R-:W-:Y:S01]  /*ba10*/  FSEL R22, R22, -INF , !P5 ;  /* 0xff80000016167808 */ /* 0x000fe20006800000 */
[----:B------:R-:W2:Y:S01]  /*ba20*/  MUFU.TANH R41, R38 ;  /* 0x0000002600297308 */ /* 0x000ea20000002400 */
[----:B---3--:R-:W-:Y:S01]  /*ba30*/  FFMA.FTZ R11, R0, R20, R13 ;  /* 0x00000014000b7223 */ /* 0x008fe2000001000d */
[----:B------:R-:W-:Y:S01]  /*ba40*/  VIADD R20, R3, 0x21 ;  /* 0x0000002103147836 */ /* 0x000fe20000000000 */
[----:B------:R-:W-:-:S02]  /*ba50*/  FSEL R13, R19, -INF , !P0 ;  /* 0xff800000130d7808 */ /* 0x000fc40004000000 */
[----:B------:R-:W-:-:S03]  /*ba60*/  ISETP.GE.AND P3, PT, R18, R91, PT ;  /* 0x0000005b1200720c */ /* 0x000fc60003f66270 */
[----:B------:R-:W3:Y:S01]  /*ba70*/  MUFU.TANH R25, R37 ;  /* 0x0000002500197308 */ /* 0x000ee20000002400 */
[----:B------:R-:W-:Y:S01]  /*ba80*/  ISETP.GE.AND P0, PT, R20, R91, PT ;  /* 0x0000005b1400720c */ /* 0x000fe20003f06270 */
[----:B-1----:R-:W-:Y:S01]  /*ba90*/  FFMA.FTZ R27, R0, R4, R27 ;  /* 0x00000004001b7223 */ /* 0x002fe2000001001b */
[----:B------:R-:W-:-:S04]  /*baa0*/  ISETP.GE.AND P5, PT, R18, R104, PT ;  /* 0x000000681200720c */ /* 0x000fc80003fa6270 */
[----:B------:R-:W-:Y:S01]  /*bab0*/  FSEL R106, R27, -INF , !P4 ;  /* 0xff8000001b6a7808 */ /* 0x000fe20006000000 */
[----:B------:R-:W1:Y:S01]  /*bac0*/  MUFU.TANH R5, R32 ;  /* 0x0000002000057308 */ /* 0x000e620000002400 */
[----:B--2---:R-:W-:Y:S01]  /*bad0*/  FFMA.FTZ R41, R0, R4, R41 ;  /* 0x0000000400297223 */ /* 0x004fe20000010029 */
[----:B------:R-:W-:Y:S02]  /*bae0*/  FSEL R4, R16, -INF , !P6 ;  /* 0xff80000010047808 */ /* 0x000fe40007000000 */
[----:B------:R-:W-:Y:S02]  /*baf0*/  ISETP.GE.AND P6, PT, R20, R104, PT ;  /* 0x000000681400720c */ /* 0x000fe40003fc6270 */
[----:B------:R-:W-:Y:S02]  /*bb00*/  I2FP.F32.U32 R20, R20 ;  /* 0x0000001400147245 */ /* 0x000fe40000201000 */
[----:B------:R-:W2:Y:S01]  /*bb10*/  MUFU.TANH R37, R34 ;  /* 0x0000002200257308 */ /* 0x000ea20000002400 */
[----:B------:R-:W-:Y:S01]  /*bb20*/  I2FP.F32.U32 R16, R18 ;  /* 0x0000001200107245 */ /* 0x000fe20000201000 */
[----:B------:R-:W-:Y:S01]  /*bb30*/  VIADD R18, R3, 0x29 ;  /* 0x0000002903127836 */ /* 0x000fe20000000000 */
[----:B------:R-:W-:Y:S01]  /*bb40*/  FSEL R115, R41, -INF , !P1 ;  /* 0xff80000029737808 */ /* 0x000fe20004800000 */
[----:B---3--:R-:W-:-:S03]  /*bb50*/  FFMA.FTZ R25, R0, R20, R25 ;  /* 0x0000001400197223 */ /* 0x008fc60000010019 */
[----:B------:R-:W-:Y:S01]  /*bb60*/  ISETP.GE.AND P4, PT, R18, R104, PT ;  /* 0x000000681200720c */ /* 0x000fe20003f86270 */
[----:B------:R-:W3:Y:S01]  /*bb70*/  MUFU.TANH R33, R33 ;  /* 0x0000002100217308 */ /* 0x000ee20000002400 */
[----:B------:R-:W-:Y:S01]  /*bb80*/  FSEL R102, R25, -INF , !P0 ;  /* 0xff80000019667808 */ /* 0x000fe20004000000 */
        /* <DEDUP_REMOVED lines=8> */
[----:B------:R-:W-:-:S03]  /*bc10*/  ISETP.GE.AND P3, PT, R3, R104, PT ;  /* 0x000000680300720c */ /* 0x000fc60003f66270 */
[----:B------:R-:W-:Y:S01]  /*bc20*/  FSEL R113, R37, -INF , !P5 ;  /* 0xff80000025717808 */ /* 0x000fe20006800000 */
[----:B------:R-:W2:Y:S01]  /*bc30*/  MUFU.TANH R23, R30 ;  /* 0x0000001e00177308 */ /* 0x000ea20000002400 */
[----:B------:R-:W-:Y:S01]  /*bc40*/  ISETP.GE.AND P1, PT, R16, R91, PT ;  /* 0x0000005b1000720c */ /* 0x000fe20003f26270 */
[----:B---3--:R-:W-:Y:S01]  /*bc50*/  FFMA.FTZ R33, R0, R18, R33 ;  /* 0x0000001200217223 */ /* 0x008fe20000010021 */
[----:B------:R-:W-:Y:S02]  /*bc60*/  ISETP.GE.AND P0, PT, R16, R104, PT ;  /* 0x000000681000720c */ /* 0x000fe40003f06270 */
[----:B------:R-:W-:Y:S02]  /*bc70*/  I2FP.F32.U32 R16, R16 ;  /* 0x0000001000107245 */ /* 0x000fe40000201000 */
[----:B------:R-:W-:Y:S01]  /*bc80*/  FSEL R98, R33, -INF , !P2 ;  /* 0xff80000021627808 */ /* 0x000fe20005000000 */
[----:B------:R-:W3:Y:S02]  /*bc90*/  MUFU.TANH R39, R39 ;  /* 0x0000002700277308 */ /* 0x000ee40000002400 */
[----:B-1----:R-:W-:-:S05]  /*bca0*/  FFMA.FTZ R19, R0, R16, R19 ;  /* 0x0000001000137223 */ /* 0x002fca0000010013 */
[----:B------:R-:W-:Y:S01]  /*bcb0*/  FSEL R110, R19, -INF , !P1 ;  /* 0xff800000136e7808 */ /* 0x000fe20004800000 */
[----:B------:R-:W1:Y:S01]  /*bcc0*/  MUFU.TANH R31, R31 ;  /* 0x0000001f001f7308 */ /* 0x000e620000002400 */
[----:B--2---:R-:W-:Y:S01]  /*bcd0*/  FFMA.FTZ R23, R0, R16, R23 ;  /* 0x0000001000177223 */ /* 0x004fe20000010017 */
[----:B------:R-:W-:-:S06]  /*bce0*/  VIADD R16, R3, 0x31 ;  /* 0x0000003103107836 */ /* 0x000fcc0000000000 */
[----:B------:R-:W2:Y:S01]  /*bcf0*/  MUFU.TANH R35, R35 ;  /* 0x0000002300237308 */ /* 0x000ea20000002400 */
[-C--:B------:R-:W-:Y:S01]  /*bd00*/  ISETP.GE.AND P5, PT, R16, R91.reuse, PT ;  /* 0x0000005b1000720c */ /* 0x080fe20003fa6270 */
[----:B---3--:R-:W-:Y:S01]  /*bd10*/  FFMA.FTZ R39, R0, R20, R39 ;  /* 0x0000001400277223 */ /* 0x008fe20000010027 */
[----:B------:R-:W-:Y:S01]  /*bd20*/  BAR.SYNC.DEFER_BLOCKING 0x0 ;  /* 0x0000000000007b1d */ /* 0x000fe20000010000 */
[----:B------:R-:W-:Y:S02]  /*bd30*/  ISETP.GE.AND P2, PT, R16, R104, PT ;  /* 0x000000681000720c */ /* 0x000fe40003f46270 */
[----:B------:R-:W-:Y:S02]  /*bd40*/  I2FP.F32.U32 R16, R16 ;  /* 0x0000001000107245 */ /* 0x000fe40000201000 */
[----:B------:R-:W-:Y:S01]  /*bd50*/  FSEL R103, R39, -INF , !P6 ;  /* 0xff80000027677808 */ /* 0x000fe20007000000 */
[----:B------:R3:W4:Y:S01]  /*bd60*/  MUFU.TANH R11, R2 ;  /* 0x00000002000b7308 */ /* 0x0007220000002400 */
[----:B------:R-:W-:Y:S01]  /*bd70*/  ISETP.GE.AND P6, PT, R3, R91, PT ;  /* 0x0000005b0300720c */ /* 0x000fe20003fc6270 */
[----:B-1----:R-:W-:Y:S01]  /*bd80*/  FFMA.FTZ R30, R0, R16, R31 ;  /* 0x00000010001e7223 */ /* 0x002fe2000001001f */
[----:B------:R-:W-:-:S02]  /*bd90*/  FSEL R31, R23, -INF , !P0 ;  /* 0xff800000171f7808 */ /* 0x000fc40004000000 */
[----:B------:R-:W-:Y:S02]  /*bda0*/  ISETP.NE.AND P0, PT, R89, 0x1, PT ;  /* 0x000000015900780c */ /* 0x000fe40003f05270 */
[----:B------:R-:W-:Y:S01]  /*bdb0*/  FSEL R30, R30, -INF , !P2 ;  /* 0xff8000001e1e7808 */ /* 0x000fe20005000000 */
[----:B------:R-:W1:Y:S01]  /*bdc0*/  MUFU.TANH R47, R47 ;  /* 0x0000002f002f7308 */ /* 0x000e620000002400 */
[----:B--2---:R-:W-:-:S05]  /*bdd0*/  FFMA.FTZ R35, R0, R18, R35 ;  /* 0x0000001200237223 */ /* 0x004fca0000010023 */
[----:B------:R-:W-:Y:S02]  /*bde0*/  FSEL R99, R35, -INF , !P4 ;  /* 0xff80000023637808 */ /* 0x000fe40006000000 */
[----:B------:R-:W2:Y:S01]  /*bdf0*/  MUFU.TANH R57, R57 ;  /* 0x0000003900397308 */ /* 0x000ea20000002400 */
[----:B---3--:R-:W-:Y:S01]  /*be00*/  I2FP.F32.U32 R2, R3 ;  /* 0x0000000300027245 */ /* 0x008fe20000201000 */
[----:B------:R-:W-:Y:S02]  /*be10*/  VIADD R3, R3, 0x39 ;  /* 0x0000003903037836 */ /* 0x000fe40000000000 */
[----:B----4-:R-:W-:-:S04]  /*be20*/  FFMA.FTZ R11, R0, R16, R11 ;  /* 0x00000010000b7223 */ /* 0x010fc8000001000b */
[----:B------:R-:W3:Y:S01]  /*be30*/  MUFU.TANH R79, R79 ;  /* 0x0000004f004f7308 */ /* 0x000ee20000002400 */
[----:B------:R-:W-:Y:S01]  /*be40*/  I2FP.F32.U32 R18, R3 ;  /* 0x0000000300127245 */ /* 0x000fe20000201000 */
[C---:B-1----:R-:W-:Y:S01]  /*be50*/  FFMA.FTZ R16, R0.reuse, R2, R47 ;  /* 0x0000000200107223 */ /* 0x042fe2000001002f */
[C---:B------:R-:W-:Y:S02]  /*be60*/  ISETP.GE.AND P4, PT, R3.reuse, R91, PT ;  /* 0x0000005b0300720c */ /* 0x040fe40003f86270 */
[----:B------:R-:W-:Y:S01]  /*be70*/  ISETP.GE.AND P1, PT, R3, R104, PT ;  /* 0x000000680300720c */ /* 0x000fe20003f26270 */
[----:B------:R-:W-:Y:S01]  /*be80*/  FFMA.FTZ R77, R0, R18, R77 ;  /* 0x00000012004d7223 */ /* 0x000fe2000001004d */
[----:B------:R-:W-:Y:S02]  /*be90*/  FSEL R109, R11, -INF , !P5 ;  /* 0xff8000000b6d7808 */ /* 0x000fe40006800000 */
[----:B------:R-:W-:Y:S01]  /*bea0*/  FSEL R16, R16, -INF , !P6 ;  /* 0xff80000010107808 */ /* 0x000fe20007000000 */
[----:B--2---:R-:W-:Y:S01]  /*beb0*/  FFMA.FTZ R57, R0, R2, R57 ;  /* 0x0000000200397223 */ /* 0x004fe20000010039 */
[----:B------:R-:W-:-:S04]  /*bec0*/  FSEL R107, R77, -INF , !P4 ;  /* 0xff8000004d6b7808 */ /* 0x000fc80006000000 */
[----:B------:R-:W-:Y:S01]  /*bed0*/  FSEL R11, R57, -INF , !P3 ;  /* 0xff800000390b7808 */ /* 0x000fe20005800000 */
[----:B---3--:R-:W-:-:S05]  /*bee0*/  FFMA.FTZ R28, R0, R18, R79 ;  /* 0x00000012001c7223 */ /* 0x008fca000001004f */
        /* <DEDUP_REMOVED lines=14> */
.L_x_4818:
        /* <DEDUP_REMOVED lines=53> */
[----:B------:R-:W-:-:S05]  /*c320*/  SHF.R.S32.HI R18, RZ, 0x1f, R2 ;  /* 0x0000001fff127819 */ /* 0x000fca0000011402 */
[----:B---3--:R-:W-:Y:S02]  /*c330*/  IMAD R3, R18, UR8, RZ ;  /* 0x0000000812037c24 */ /* 0x008fe4000f8e02ff */
[----:B------:R-:W-:-:S04]  /*c340*/  IMAD.WIDE.U32 R18, R2, UR8, R24 ;  /* 0x0000000802127c25 */ /* 0x000fc8000f8e0018 */
[----:B------:R-:W-:Y:S01]  /*c350*/  IMAD R3, R2, UR9, R3 ;  /* 0x0000000902037c24 */ /* 0x000fe2000f8e0203 */
[----:B------:R-:W-:-:S04]  /*c360*/  LEA R120, P1, R18, R120, 0x1 ;  /* 0x0000007812787211 */ /* 0x000fc800078208ff */
[----:B------:R-:W-:-:S04]  /*c370*/  IADD3 R2, PT, PT, R19, R3, RZ ;  /* 0x0000000313027210 */ /* 0x000fc80007ffe0ff */
[----:B------:R-:W-:-:S07]  /*c380*/  LEA.HI.X R121, R18, R121, R2, 0x1, P1 ;  /* 0x0000007912797211 */ /* 0x000fce00008f0c02 */
.L_x_4819:
        /* <DEDUP_REMOVED lines=39> */
.L_x_4817:
        /* <DEDUP_REMOVED lines=18> */
[----:B------:R-:W2:Y:S01]  /*c720*/  SHFL.BFLY PT, R18, R23, 0x2, 0x1f ;  /* 0x0c401f0017127f89 */ /* 0x000ea200000e0000 */
[----:B------:R-:W-:-:S02]  /*c730*/  MOV R141, 0xffffffff ;  /* 0xffffffff008d7802 */ /* 0x000fc40000000f00 */
[----:B------:R-:W-:Y:S01]  /*c740*/  LEA R27, R44, R117, 0x1 ;  /* 0x000000752c1b7211 */ /* 0x000fe200078e08ff */
        /* <DEDUP_REMOVED lines=28> */
[----:B------:R-:W1:Y:S01]  /*c910*/  LDSM.16.MT88.4 R8, [R117+0x6400] ;  /* 0x006400007508783b */ /* 0x000e620000004200 */
        /* <DEDUP_REMOVED lines=35> */
[----:B------:R-:W-:Y:S01]  /*cb50*/  FADD.FTZ R35, R92, R35 ;  /* 0x000000235c237221 */ /* 0x000fe20000010000 */
[----:B------:R-:W-:-:S02]  /*cb60*/  FADD.FTZ R95, R96, R95 ;  /* 0x0000005f605f7221 */ /* 0x000fc40000010000 */
[----:B------:R-:W-:Y:S01]  /*cb70*/  MUFU.EX2 R23, R23 ;  /* 0x0000001700177308 */ /* 0x000fe20000000800 */
[----:B------:R-:W-:Y:S01]  /*cb80*/  FADD.FTZ R34, R34, R35 ;  /* 0x0000002322227221 */ /* 0x000fe20000010000 */
[----:B---3--:R-:W-:Y:S02]  /*cb90*/  F2FP.F16.F32.PACK_AB R51, R93, R94 ;  /* 0x0000005e5d33723e */ /* 0x008fe400000000ff */
[----:B------:R-:W3:Y:S01]  /*cba0*/  MUFU.EX2 R22, R22 ;  /* 0x0000001600167308 */ /* 0x000ee20000000800 */
[----:B------:R-:W-:-:S03]  /*cbb0*/  FADD.FTZ R34, R33, R34 ;  /* 0x0000002221227221 */ /* 0x000fc60000010000 */
[----:B------:R-:W-:Y:S01]  /*cbc0*/  MUFU.EX2 R25, R25 ;  /* 0x0000001900197308 */ /* 0x000fe20000000800 */
[C---:B------:R-:W-:Y:S01]  /*cbd0*/  HMMA.16816.F32 R80, R48.reuse, R76, RZ ;  /* 0x0000004c3050723c */ /* 0x040fe200000018ff */
[C---:B--2---:R-:W-:Y:S01]  /*cbe0*/  F2FP.F16.F32.PACK_AB R4, R26.reuse, R97 ;  /* 0x000000611a04723e */ /* 0x044fe200000000ff */
[----:B------:R-:W-:Y:S01]  /*cbf0*/  FADD.FTZ R97, R97, R34 ;  /* 0x0000002261617221 */ /* 0x000fe20000010000 */
[----:B------:R-:W2:Y:S03]  /*cc00*/  MUFU.EX2 R24, R24 ;  /* 0x0000001800187308 */ /* 0x000ea60000000800 */
[----:B------:R-:W-:Y:S01]  /*cc10*/  FADD.FTZ R26, R26, R97 ;  /* 0x000000611a1a7221 */ /* 0x000fe20000010000 */
[----:B------:R-:W-:Y:S01]  /*cc20*/  MUFU.EX2 R21, R21 ;  /* 0x0000001500157308 */ /* 0x000fe20000000800 */
[----:B------:R-:W-:Y:S01]  /*cc30*/  HMMA.16816.F32 R76, R48, R78, RZ ;  /* 0x0000004e304c723c */ /* 0x000fe200000018ff */
[----:B---3--:R-:W-:-:S02]  /*cc40*/  F2FP.F16.F32.PACK_AB R6, R22, R23 ;  /* 0x000000171606723e */ /* 0x008fc400000000ff */
[----:B------:R-:W3:Y:S04]  /*cc50*/  MUFU.EX2 R20, R20 ;  /* 0x0000001400147308 */ /* 0x000ee80000000800 */
[----:B------:R-:W-:Y:S01]  /*cc60*/  MUFU.EX2 R106, R106 ;  /* 0x0000006a006a7308 */ /* 0x000fe20000000800 */
[C---:B------:R-:W-:Y:S01]  /*cc70*/  HMMA.16816.F32 R56, R48.reuse, R52, RZ ;  /* 0x000000343038723c */ /* 0x040fe200000018ff */
[----:B--2---:R-:W-:Y:S02]  /*cc80*/  F2FP.F16.F32.PACK_AB R5, R24, R25 ;  /* 0x000000191805723e */ /* 0x004fe400000000ff */
[----:B------:R-:W2:Y:S04]  /*cc90*/  MUFU.EX2 R105, R105 ;  /* 0x0000006900697308 */ /* 0x000ea80000000800 */
[----:B------:R-:W-:Y:S01]  /*cca0*/  MUFU.EX2 R101, R101 ;  /* 0x0000006500657308 */ /* 0x000fe20000000800 */
[----:B------:R-:W-:Y:S01]  /*ccb0*/  HMMA.16816.F32 R52, R48, R54, RZ ;  /* 0x000000363034723c */ /* 0x000fe200000018ff */
[----:B---3--:R-:W-:-:S02]  /*ccc0*/  F2FP.F16.F32.PACK_AB R7, R20, R21 ;  /* 0x000000151407723e */ /* 0x008fc400000000ff */
[----:B------:R-:W-:Y:S04]  /*ccd0*/  MUFU.EX2 R100, R100 ;  /* 0x0000006400647308 */ /* 0x000fe80000000800 */
[----:B------:R-:W-:Y:S01]  /*cce0*/  MUFU.EX2 R103, R115 ;  /* 0x0000007300677308 */ /* 0x000fe20000000800 */
[C---:B-1----:R-:W-:Y:S03]  /*ccf0*/  HMMA.16816.F32 R80, R4.reuse, R8, R80 ;  /* 0x000000080450723c */ /* 0x042fe60000001850 */
[----:B------:R-:W1:Y:S04]  /*cd00*/  MUFU.EX2 R102, R102 ;  /* 0x0000006600667308 */ /* 0x000e680000000800 */
        /* <DEDUP_REMOVED lines=20> */
[----:B------:R-:W2:Y:S07]  /*ce50*/  LDSM.16.MT88.4 R12, [R117+0x8400] ;  /* 0x00840000750c783b */ /* 0x000eae0000004200 */
[C---:B------:R-:W-:Y:S08]  /*ce60*/  HMMA.16816.F32 R72, R4.reuse, R16, R72 ;  /* 0x000000100448723c */ /* 0x040ff00000001848 */
[----:B------:R-:W-:Y:S01]  /*ce70*/  HMMA.16816.F32 R68, R4, R18, R68 ;  /* 0x000000120444723c */ /* 0x000fe20000001844 */
[----:B------:R-:W-:Y:S07]  /*ce80*/  LDSM.16.MT88.4 R16, [R117+0x6c00] ;  /* 0x006c00007510783b */ /* 0x000fee0000004200 */
[C---:B---3--:R-:W-:Y:S08]  /*ce90*/  HMMA.16816.F32 R44, R48.reuse, R8, RZ ;  /* 0x00000008302c723c */ /* 0x048ff000000018ff */
[----:B------:R-:W-:Y:S01]  /*cea0*/  HMMA.16816.F32 R48, R48, R10, RZ ;  /* 0x0000000a3030723c */ /* 0x000fe200000018ff */
[----:B------:R-:W3:Y:S07]  /*ceb0*/  LDSM.16.MT88.4 R8, [R27+0x8400] ;  /* 0x008400001b08783b */ /* 0x000eee0000004200 */
[C---:B--2---:R-:W-:Y:S08]  /*cec0*/  HMMA.16816.F32 R36, R4.reuse, R12, R36 ;  /* 0x0000000c0424723c */ /* 0x044ff00000001824 */
[C---:B------:R-:W-:Y:S01]  /*ced0*/  HMMA.16816.F32 R40, R4.reuse, R14, R40 ;  /* 0x0000000e0428723c */ /* 0x040fe20000001828 */
[----:B------:R-:W-:Y:S07]  /*cee0*/  LDSM.16.MT88.4 R12, [R27+0x6c00] ;  /* 0x006c00001b0c783b */ /* 0x000fee0000004200 */
[C---:B---3--:R-:W-:Y:S08]  /*cef0*/  HMMA.16816.F32 R44, R4.reuse, R8, R44 ;  /* 0x00000008042c723c */ /* 0x048ff0000000182c */
[----:B------:R-:W-:Y:S01]  /*cf00*/  HMMA.16816.F32 R48, R4, R10, R48 ;  /* 0x0000000a0430723c */ /* 0x000fe20000001830 */
[----:B------:R-:W2:Y:S01]  /*cf10*/  LDSM.16.MT88.4 R8, [R117+0x6800] ;  /* 0x006800007508783b */ /* 0x000ea20000004200 */
[----:B------:R-:W-:-:S02]  /*cf20*/  F2FP.F16.F32.PACK_AB R4, R105, R106 ;  /* 0x0000006a6904723e */ /* 0x000fc400000000ff */
[----:B-1----:R-:W-:Y:S02]  /*cf30*/  F2FP.F16.F32.PACK_AB R5, R102, R103 ;  /* 0x000000676605723e */ /* 0x002fe400000000ff */
        /* <DEDUP_REMOVED lines=23> */
[----:B-----5:R-:W-:Y:S01]  /*d0b0*/  F2FP.F16.F32.PACK_AB R4, R109, R110 ;  /* 0x0000006e6d04723e */ /* 0x020fe200000000ff */
[----:B------:R-:W-:Y:S01]  /*d0c0*/  FADD.FTZ R32, R94, R95 ;  /* 0x0000005f5e207221 */ /* 0x000fe20000010000 */
[----:B------:R-:W-:Y:S01]  /*d0d0*/  F2FP.F16.F32.PACK_AB R6, R107, R108 ;  /* 0x0000006c6b06723e */ /* 0x000fe200000000ff */
[----:B------:R-:W2:Y:S02]  /*d0e0*/  MUFU.EX2 R29, R5 ;  /* 0x00000005001d7308 */ /* 0x000ea40000000800 */
[----:B------:R-:W-:-:S02]  /*d0f0*/  FADD.FTZ R32, R93, R32 ;  /* 0x000000205d207221 */ /* 0x000fc40000010000 */
[----:B------:R-:W3:Y:S02]  /*d100*/  MUFU.EX2 R28, R7 ;  /* 0x00000007001c7308 */ /* 0x000ee40000000800 */
[----:B------:R-:W-:-:S04]  /*d110*/  FADD.FTZ R25, R25, R32 ;  /* 0x0000002019197221 */ /* 0x000fc80000010000 */
[----:B------:R-:W-:Y:S01]  /*d120*/  FADD.FTZ R24, R24, R25 ;  /* 0x0000001918187221 */ /* 0x000fe20000010000 */
[----:B--2---:R-:W-:-:S03]  /*d130*/  F2FP.F16.F32.PACK_AB R5, R29, R30 ;  /* 0x0000001e1d05723e */ /* 0x004fc600000000ff */
[----:B------:R-:W-:Y:S01]  /*d140*/  FADD.FTZ R21, R21, R24 ;  /* 0x0000001815157221 */ /* 0x000fe20000010000 */
[----:B---3--:R-:W-:-:S03]  /*d150*/  F2FP.F16.F32.PACK_AB R7, R143, R28 ;  /* 0x0000001c8f07723e */ /* 0x008fc600000000ff */
[----:B------:R-:W-:-:S04]  /*d160*/  FADD.FTZ R20, R20, R21 ;  /* 0x0000001514147221 */ /* 0x000fc80000010000 */
[----:B------:R-:W-:Y:S01]  /*d170*/  FADD.FTZ R103, R103, R20 ;  /* 0x0000001467677221 */ /* 0x000fe20000010000 */
[----:B------:R-:W-:Y:S03]  /*d180*/  HMMA.16816.F32 R72, R4, R12, R72 ;  /* 0x0000000c0448723c */ /* 0x000fe60000001848 */
[----:B------:R-:W-:-:S05]  /*d190*/  FADD.FTZ R102, R102, R103 ;  /* 0x0000006766667221 */ /* 0x000fca0000010000 */
        /* <DEDUP_REMOVED lines=100> */
.L_x_4821:
        /* <DEDUP_REMOVED lines=8> */
.L_x_4822:
        /* <DEDUP_REMOVED lines=46> */
[----:B------:R-:W4:Y:S04]  /*db40*/  LDSM.16.M88.4 R8, [R118+0x3400] ;  /* 0x003400007608783b */ /* 0x000f280000000200 */
[----:B------:R-:W-:Y:S04]  /*db50*/  LDSM.16.M88.4 R92, [R90] ;  /* 0x000000005a5c783b */ /* 0x000fe80000000200 */
[----:B------:R-:W-:Y:S04]  /*db60*/  LDSM.16.M88.4 R32, [R118+0x3800] ;  /* 0x003800007620783b */ /* 0x000fe80000000200 */
[----:B------:R-:W5:Y:S04]  /*db70*/  LDSM.16.M88.4 R16, [R118+0x3000] ;  /* 0x003000007610783b */ /* 0x000f680000000200 */
[----:B---3--:R-:W3:Y:S04]  /*db80*/  LDSM.16.M88.4 R4, [R88+0x3400] ;  /* 0x003400005804783b */ /* 0x008ee80000000200 */
[----:B------:R-:W2:Y:S04]  /*db90*/  LDSM.16.M88.4 R96, [R88+0x3800] ;  /* 0x003800005860783b */ /* 0x000ea80000000200 */
[----:B------:R-:W1:Y:S04]  /*dba0*/  LDSM.16.M88.4 R28, [R88+0x3000] ;  /* 0x00300000581c783b */ /* 0x000e680000000200 */
[----:B------:R-:W1:Y:S04]  /*dbb0*/  LDSM.16.M88.4 R100, [R118+0x3c00] ;  /* 0x003c00007664783b */ /* 0x000e680000000200 */
[----:B------:R-:W0:Y:S01]  /*dbc0*/  LDGDEPBAR ;  /* 0x00000000000079af */ /* 0x000e220000000000 */
[C---:B----4-:R-:W-:Y:S08]  /*dbd0*/  HMMA.16816.F32 R12, R24.reuse, R8, RZ ;  /* 0x00000008180c723c */ /* 0x050ff000000018ff */
[C---:B------:R-:W-:Y:S08]  /*dbe0*/  HMMA.16816.F32 R8, R24.reuse, R10, RZ ;  /* 0x0000000a1808723c */ /* 0x040ff000000018ff */
[----:B-----5:R-:W-:Y:S08]  /*dbf0*/  HMMA.16816.F32 R20, R24, R16, RZ ;  /* 0x000000101814723c */ /* 0x020ff000000018ff */
[C---:B---3--:R-:W-:Y:S08]  /*dc00*/  HMMA.16816.F32 R12, R92.reuse, R4, R12 ;  /* 0x000000045c0c723c */ /* 0x048ff0000000180c */
[----:B------:R-:W-:Y:S08]  /*dc10*/  HMMA.16816.F32 R8, R92, R6, R8 ;  /* 0x000000065c08723c */ /* 0x000ff00000001808 */
[C---:B------:R-:W-:Y:S08]  /*dc20*/  HMMA.16816.F32 R4, R24.reuse, R32, RZ ;  /* 0x000000201804723c */ /* 0x040ff000000018ff */
[C---:B------:R-:W-:Y:S08]  /*dc30*/  HMMA.16816.F32 R32, R24.reuse, R34, RZ ;  /* 0x000000221820723c */ /* 0x040ff000000018ff */
[----:B------:R-:W-:Y:S08]  /*dc40*/  HMMA.16816.F32 R16, R24, R18, RZ ;  /* 0x000000121810723c */ /* 0x000ff000000018ff */
[C---:B--2---:R-:W-:Y:S08]  /*dc50*/  HMMA.16816.F32 R4, R92.reuse, R96, R4 ;  /* 0x000000605c04723c */ /* 0x044ff00000001804 */
[C---:B------:R-:W-:Y:S01]  /*dc60*/  HMMA.16816.F32 R32, R92.reuse, R98, R32 ;  /* 0x000000625c20723c */ /* 0x040fe20000001820 */
[----:B------:R-:W2:Y:S07]  /*dc70*/  LDSM.16.M88.4 R96, [R88+0x3c00] ;  /* 0x003c00005860783b */ /* 0x000eae0000000200 */
[C---:B-1----:R-:W-:Y:S08]  /*dc80*/  HMMA.16816.F32 R20, R92.reuse, R28, R20 ;  /* 0x0000001c5c14723c */ /* 0x042ff00000001814 */
[----:B------:R-:W-:Y:S08]  /*dc90*/  HMMA.16816.F32 R16, R92, R30, R16 ;  /* 0x0000001e5c10723c */ /* 0x000ff00000001810 */
[C---:B------:R-:W-:Y:S08]  /*dca0*/  HMMA.16816.F32 R28, R24.reuse, R100, RZ ;  /* 0x00000064181c723c */ /* 0x040ff000000018ff */
        /* <DEDUP_REMOVED lines=47> */
[----:B------:R-:W-:Y:S01]  /*dfa0*/  HMMA.16816.F32 R16, R96, R94, R16 ;  /* 0x0000005e6010723c */ /* 0x000fe20000001810 */
[----:B------:R-:W1:Y:S02]  /*dfb0*/  LDSM.16.M88.4 R92, [R88+0x5400] ;  /* 0x00540000585c783b */ /* 0x000e640000000200 */
[----:B------:R-:W-:Y:S01]  /*dfc0*/  FMUL.FTZ R6, R6, UR4 ;  /* 0x0000000406067c20 */ /* 0x000fe20008410000 */
[----:B------:R-:W-:-:S03]  /*dfd0*/  FMUL.FTZ R7, R7, UR4 ;  /* 0x0000000407077c20 */ /* 0x000fc60008410000 */
[----:B------:R-:W-:Y:S01]  /*dfe0*/  MUFU.TANH R113, R6 ;  /* 0x0000000600717308 */ /* 0x000fe20000002400 */
[----:B------:R-:W-:Y:S03]  /*dff0*/  HMMA.16816.F32 R32, R96, R102, R32 ;  /* 0x000000666020723c */ /* 0x000fe60000001820 */
[----:B------:R-:W-:Y:S01]  /*e000*/  FMUL.FTZ R23, R23, UR4 ;  /* 0x0000000417177c20 */ /* 0x000fe20008410000 */
[----:B------:R-:W-:-:S03]  /*e010*/  FMUL.FTZ R90, R21, UR4 ;  /* 0x00000004155a7c20 */ /* 0x000fc60008410000 */
[----:B------:R2:W-:Y:S08]  /*e020*/  MUFU.TANH R103, R7 ;  /* 0x0000000700677308 */ /* 0x0005f00000002400 */
[----:B------:R-:W-:Y:S04]  /*e030*/  MUFU.TANH R23, R23 ;  /* 0x0000001700177308 */ /* 0x000fe80000002400 */
[----:B------:R-:W-:Y:S01]  /*e040*/  FMUL.FTZ R34, R34, UR4 ;  /* 0x0000000422227c20 */ /* 0x000fe20008410000 */
[----:B------:R-:W-:Y:S01]  /*e050*/  FMUL.FTZ R33, R33, UR4 ;  /* 0x0000000421217c20 */ /* 0x000fe20008410000 */
[----:B------:R-:W-:-:S02]  /*e060*/  FMUL.FTZ R35, R35, UR4 ;  /* 0x0000000423237c20 */ /* 0x000fc40008410000 */
[----:B------:R-:W-:Y:S08]  /*e070*/  MUFU.TANH R105, R34 ;  /* 0x0000002200697308 */ /* 0x000ff00000002400 */
[----:B------:R-:W-:Y:S01]  /*e080*/  MUFU.TANH R107, R35 ;  /* 0x00000023006b7308 */ /* 0x000fe20000002400 */
[C---:B-1----:R-:W-:Y:S08]  /*e090*/  HMMA.16816.F32 R12, R96.reuse, R92, R12 ;  /* 0x0000005c600c723c */ /* 0x042ff0000000180c */
[----:B------:R-:W-:Y:S01]  /*e0a0*/  HMMA.16816.F32 R8, R96, R94, R8 ;  /* 0x0000005e6008723c */ /* 0x000fe20000001808 */
[----:B------:R-:W1:Y:S01]  /*e0b0*/  LDSM.16.M88.4 R92, [R88+0x5c00] ;  /* 0x005c0000585c783b */ /* 0x000e620000000200 */
[----:B------:R-:W-:-:S09]  /*e0c0*/  DEPBAR.LE SB0, 0x0 ;  /* 0x000080000000791a */ /* 0x000fd20000000000 */
[----:B------:R-:W-:Y:S01]  /*e0d0*/  FMUL.FTZ R109, R14, UR4 ;  /* 0x000000040e6d7c20 */ /* 0x000fe20008410000 */
[----:B------:R-:W-:-:S05]  /*e0e0*/  FMUL.FTZ R141, R15, UR4 ;  /* 0x000000040f8d7c20 */ /* 0x000fca0008410000 */
[----:B------:R-:W-:Y:S02]  /*e0f0*/  MUFU.TANH R109, R109 ;  /* 0x0000006d006d7308 */ /* 0x000fe40000002400 */
[----:B------:R-:W-:Y:S01]  /*e100*/  FMUL.FTZ R149, R10, UR4 ;  /* 0x000000040a957c20 */ /* 0x000fe20008410000 */
[----:B------:R-:W-:Y:S01]  /*e110*/  FMUL.FTZ R9, R9, UR4 ;  /* 0x0000000409097c20 */ /* 0x000fe20008410000 */
[----:B------:R-:W-:Y:S01]  /*e120*/  FMUL.FTZ R151, R11, UR4 ;  /* 0x000000040b977c20 */ /* 0x000fe20008410000 */
[----:B------:R-:W-:-:S03]  /*e130*/  FMUL.FTZ R11, R4, UR4 ;  /* 0x00000004040b7c20 */ /* 0x000fc60008410000 */
[----:B------:R-:W-:Y:S08]  /*e140*/  MUFU.TANH R141, R141 ;  /* 0x0000008d008d7308 */ /* 0x000ff00000002400 */
[----:B------:R-:W-:Y:S01]  /*e150*/  MUFU.TANH R149, R149 ;  /* 0x0000009500957308 */ /* 0x000fe20000002400 */
[----:B-1----:R-:W-:Y:S01]  /*e160*/  HMMA.16816.F32 R24, R96, R94, R24 ;  /* 0x0000005e6018723c */ /* 0x002fe20000001818 */
[----:B------:R-:W-:Y:S01]  /*e170*/  LOP3.LUT R95, R111, 0x3, RZ, 0xc0, !PT ;  /* 0x000000036f5f7812 */ /* 0x000fe200078ec0ff */
[----:B------:R-:W-:-:S05]  /*e180*/  FMUL.FTZ R94, R13, UR4 ;  /* 0x000000040d5e7c20 */ /* 0x000fca0008410000 */
[----:B------:R-:W-:Y:S01]  /*e190*/  MUFU.TANH R9, R9 ;  /* 0x0000000900097308 */ /* 0x000fe20000002400 */
[----:B------:R-:W-:Y:S01]  /*e1a0*/  HMMA.16816.F32 R28, R96, R92, R28 ;  /* 0x0000005c601c723c */ /* 0x000fe2000000181c */
[----:B------:R-:W-:Y:S01]  /*e1b0*/  FMUL.FTZ R97, R20, UR4 ;  /* 0x0000000414617c20 */ /* 0x000fe20008410000 */
[----:B------:R-:W-:Y:S02]  /*e1c0*/  IMAD.SHL.U32 R20, R89, 0x40, RZ ;  /* 0x0000004059147824 */ /* 0x000fe400078e00ff */
[----:B------:R-:W-:-:S03]  /*e1d0*/  FMUL.FTZ R93, R22, UR4 ;  /* 0x00000004165d7c20 */ /* 0x000fc60008410000 */
[----:B------:R-:W-:Y:S01]  /*e1e0*/  MUFU.TANH R151, R151 ;  /* 0x0000009700977308 */ /* 0x000fe20000002400 */
[----:B------:R-:W-:-:S04]  /*e1f0*/  VIADD R22, R20, 0xffffffc0 ;  /* 0xffffffc014167836 */ /* 0x000fc80000000000 */
[----:B------:R-:W-:Y:S02]  /*e200*/  IMAD R22, R95, 0x2, R22 ;  /* 0x000000025f167824 */ /* 0x000fe400078e0216 */
[----:B------:R-:W-:Y:S01]  /*e210*/  FMUL.FTZ R101, R24, UR4 ;  /* 0x0000000418657c20 */ /* 0x000fe20008410000 */
[----:B------:R-:W-:Y:S01]  /*e220*/  FMUL.FTZ R95, R26, UR4 ;  /* 0x000000041a5f7c20 */ /* 0x000fe20008410000 */
[----:B------:R-:W1:Y:S01]  /*e230*/  MUFU.TANH R93, R93 ;  /* 0x0000005d005d7308 */ /* 0x000e620000002400 */
[C---:B------:R-:W-:Y:S02]  /*e240*/  VIADD R24, R22.reuse, 0xffffffc0 ;  /* 0xffffffc016187836 */ /* 0x040fe40000000000 */
[----:B------:R-:W-:Y:S01]  /*e250*/  FMUL.FTZ R27, R27, UR4 ;  /* 0x000000041b1b7c20 */ /* 0x000fe20008410000 */
[C---:B------:R-:W-:Y:S02]  /*e260*/  VIADD R88, R22.reuse, 0xfffffff8 ;  /* 0xfffffff816587836 */ /* 0x040fe40000000000 */
[----:B------:R-:W-:Y:S01]  /*e270*/  VIADD R10, R22, 0xffffffd8 ;  /* 0xffffffd8160a7836 */ /* 0x000fe20000000000 */
[-C--:B------:R-:W-:Y:S01]  /*e280*/  ISETP.GE.AND P3, PT, R24, R91.reuse, PT ;  /* 0x0000005b1800720c */ /* 0x080fe20003f66270 */
[----:B------:R-:W-:Y:S01]  /*e290*/  VIADD R4, R22, 0xffffffd9 ;  /* 0xffffffd916047836 */ /* 0x000fe20000000000 */
[----:B------:R-:W3:Y:S01]  /*e2a0*/  MUFU.TANH R101, R101 ;  /* 0x0000006500657308 */ /* 0x000ee20000002400 */
[-C--:B------:R-:W-:Y:S01]  /*e2b0*/  ISETP.GE.AND P6, PT, R24, R104.reuse, PT ;  /* 0x000000681800720c */ /* 0x080fe20003fc6270 */
[----:B--2---:R-:W-:Y:S01]  /*e2c0*/  FMUL.FTZ R7, R28, UR4 ;  /* 0x000000041c077c20 */ /* 0x004fe20008410000 */
[----:B------:R-:W-:Y:S01]  /*e2d0*/  ISETP.GE.AND P5, PT, R88, R91, PT ;  /* 0x0000005b5800720c */ /* 0x000fe20003fa6270 */
[----:B------:R-:W-:Y:S01]  /*e2e0*/  VIADD R6, R22, 0xfffffff0 ;  /* 0xfffffff016067836 */ /* 0x000fe20000000000 */
[----:B------:R-:W-:Y:S01]  /*e2f0*/  BAR.SYNC.DEFER_BLOCKING 0x0 ;  /* 0x0000000000007b1d */ /* 0x000fe20000010000 */
[----:B------:R-:W-:-:S02]  /*e300*/  ISETP.GE.AND P4, PT, R88, R104, PT ;  /* 0x000000685800720c */ /* 0x000fc40003f86270 */
[----:B------:R-:W-:Y:S02]  /*e310*/  I2FP.F32.U32 R24, R24 ;  /* 0x0000001800187245 */ /* 0x000fe40000201000 */
[----:B------:R-:W-:Y:S01]  /*e320*/  I2FP.F32.U32 R88, R88 ;  /* 0x0000005800587245 */ /* 0x000fe20000201000 */
[----:B------:R-:W2:Y:S02]  /*e330*/  MUFU.TANH R97, R97 ;  /* 0x0000006100617308 */ /* 0x000ea40000002400 */
[C---:B-1----:R-:W-:Y:S02]  /*e340*/  FFMA.FTZ R21, R0.reuse, R24, R93 ;  /* 0x0000001800157223 */ /* 0x042fe4000001005d */
[----:B---3--:R-:W-:-:S04]  /*e350*/  FFMA.FTZ R101, R0, R88, R101 ;  /* 0x0000005800657223 */ /* 0x008fc80000010065 */
[----:B------:R-:W1:Y:S01]  /*e360*/  MUFU.TANH R95, R95 ;  /* 0x0000005f005f7308 */ /* 0x000e620000002400 */
[----:B------:R-:W-:Y:S02]  /*e370*/  FSEL R21, R21, -INF , !P6 ;  /* 0xff80000015157808 */ /* 0x000fe40007000000 */
[----:B------:R-:W-:-:S05]  /*e380*/  FSEL R101, R101, -INF , !P5 ;  /* 0xff80000065657808 */ /* 0x000fca0006800000 */
[----:B------:R3:W4:Y:S01]  /*e390*/  MUFU.TANH R93, R90 ;  /* 0x0000005a005d7308 */ /* 0x0007220000002400 */
[----:B--2---:R-:W-:Y:S01]  /*e3a0*/  FFMA.FTZ R26, R0, R24, R97 ;  /* 0x00000018001a7223 */ /* 0x004fe20000010061 */
[----:B------:R-:W-:Y:S01]  /*e3b0*/  FMUL.FTZ R97, R16, UR4 ;  /* 0x0000000410617c20 */ /* 0x000fe20008410000 */
[----:B------:R-:W-:-:S03]  /*e3c0*/  VIADD R24, R22, 0xffffffc1 ;  /* 0xffffffc116187836 */ /* 0x000fc60000000000 */
[----:B------:R-:W-:Y:S02]  /*e3d0*/  FSEL R16, R26, -INF , !P3 ;  /* 0xff8000001a107808 */ /* 0x000fe40005800000 */
[----:B------:R-:W-:Y:S01]  /*e3e0*/  MUFU.TANH R11, R11 ;  /* 0x0000000b000b7308 */ /* 0x000fe20000002400 */
[-C--:B------:R-:W-:Y:S01]  /*e3f0*/  ISETP.GE.AND P3, PT, R24, R91.reuse, PT ;  /* 0x0000005b1800720c */ /* 0x080fe20003f66270 */
[----:B-1----:R-:W-:Y:S01]  /*e400*/  FFMA.FTZ R88, R0, R88, R95 ;  /* 0x0000005800587223 */ /* 0x002fe2000001005f */
[----:B------:R-:W-:Y:S01]  /*e410*/  FMUL.FTZ R95, R18, UR4 ;  /* 0x00000004125f7c20 */ /* 0x000fe20008410000 */
[----:B------:R-:W-:Y:S01]  /*e420*/  ISETP.GE.AND P6, PT, R24, R104, PT ;  /* 0x000000681800720c */ /* 0x000fe20003fc6270 */
[----:B------:R-:W-:Y:S01]  /*e430*/  VIADD R18, R22, 0xffffffc8 ;  /* 0xffffffc816127836 */ /* 0x000fe20000000000 */
[----:B------:R-:W-:Y:S02]  /*e440*/  I2FP.F32.U32 R24, R24 ;  /* 0x0000001800187245 */ /* 0x000fe40000201000 */
[----:B------:R-:W1:Y:S01]  /*e450*/  MUFU.TANH R97, R97 ;  /* 0x0000006100617308 */ /* 0x000e620000002400 */
[----:B------:R-:W-:Y:S01]  /*e460*/  FSEL R88, R88, -INF , !P4 ;  /* 0xff80000058587808 */ /* 0x000fe20006000000 */
[----:B---3--:R-:W-:Y:S01]  /*e470*/  FMUL.FTZ R90, R17, UR4 ;  /* 0x00000004115a7c20 */ /* 0x008fe20008410000 */
[CC--:B------:R-:W-:Y:S01]  /*e480*/  FFMA.FTZ R17, R0.reuse, R24.reuse, R23 ;  /* 0x0000001800117223 */ /* 0x0c0fe20000010017 */
[----:B------:R-:W-:Y:S01]  /*e490*/  FMUL.FTZ R23, R19, UR4 ;  /* 0x0000000413177c20 */ /* 0x000fe20008410000 */
[----:B----4-:R-:W-:Y:S01]  /*e4a0*/  FFMA.FTZ R26, R0, R24, R93 ;  /* 0x00000018001a7223 */ /* 0x010fe2000001005d */
[----:B------:R-:W-:Y:S01]  /*e4b0*/  ISETP.GE.AND P5, PT, R18, R91, PT ;  /* 0x0000005b1200720c */ /* 0x000fe20003fa6270 */
[----:B------:R-:W-:Y:S01]  /*e4c0*/  FMUL.FTZ R19, R12, UR4 ;  /* 0x000000040c137c20 */ /* 0x000fe20008410000 */
[----:B------:R-:W2:Y:S01]  /*e4d0*/  MUFU.TANH R95, R95 ;  /* 0x0000005f005f7308 */ /* 0x000ea20000002400 */
[----:B------:R-:W-:-:S02]  /*e4e0*/  ISETP.GE.AND P4, PT, R18, R104, PT ;  /* 0x000000681200720c */ /* 0x000fc40003f86270 */
[----:B------:R-:W-:Y:S02]  /*e4f0*/  I2FP.F32.U32 R18, R18 ;  /* 0x0000001200127245 */ /* 0x000fe40000201000 */
[----:B------:R-:W-:Y:S02]  /*e500*/  FSEL R12, R26, -INF , !P3 ;  /* 0xff8000001a0c7808 */ /* 0x000fe40005800000 */
[----:B------:R-:W-:Y:S01]  /*e510*/  FSEL R17, R17, -INF , !P6 ;  /* 0xff80000011117808 */ /* 0x000fe20007000000 */
[----:B------:R3:W4:Y:S01]  /*e520*/  MUFU.TANH R93, R90 ;  /* 0x0000005a005d7308 */ /* 0x0007220000002400 */
[----:B-1----:R-:W-:-:S05]  /*e530*/  FFMA.FTZ R92, R0, R18, R97 ;  /* 0x00000012005c7223 */ /* 0x002fca0000010061 */
[----:B------:R-:W-:Y:S02]  /*e540*/  FSEL R14, R92, -INF , !P5 ;  /* 0xff8000005c0e7808 */ /* 0x000fe40006800000 */
[----:B------:R-:W1:Y:S01]  /*e550*/  MUFU.TANH R23, R23 ;  /* 0x0000001700177308 */ /* 0x000e620000002400 */
[----:B------:R-:W-:Y:S01]  /*e560*/  FMUL.FTZ R92, R8, UR4 ;  /* 0x00000004085c7c20 */ /* 0x000fe20008410000 */
[----:B--2---:R-:W-:Y:S01]  /*e570*/  FFMA.FTZ R24, R0, R18, R95 ;  /* 0x0000001200187223 */ /* 0x004fe2000001005f */
[----:B------:R-:W-:-:S04]  /*e580*/  VIADD R18, R22, 0xffffffc9 ;  /* 0xffffffc916127836 */ /* 0x000fc80000000000 */
[----:B------:R-:W-:Y:S01]  /*e590*/  FSEL R13, R24, -INF , !P4 ;  /* 0xff800000180d7808 */ /* 0x000fe20006000000 */
[----:B------:R-:W2:Y:S01]  /*e5a0*/  MUFU.TANH R19, R19 ;  /* 0x0000001300137308 */ /* 0x000ea20000002400 */
[-C--:B------:R-:W-:Y:S01]  /*e5b0*/  ISETP.GE.AND P3, PT, R18, R91.reuse, PT ;  /* 0x0000005b1200720c */ /* 0x080fe20003f66270 */
[----:B---3--:R-:W-:Y:S01]  /*e5c0*/  VIADD R90, R22, 0xffffffd0 ;  /* 0xffffffd0165a7836 */ /* 0x008fe20000000000 */
[----:B------:R-:W-:Y:S01]  /*e5d0*/  ISETP.GE.AND P6, PT, R18, R104, PT ;  /* 0x000000681200720c */ /* 0x000fe20003fc6270 */
[----:B------:R-:W-:Y:S01]  /*e5e0*/  VIADD R24, R22, 0xffffffd1 ;  /* 0xffffffd116187836 */ /* 0x000fe20000000000 */
[----:B------:R-:W-:Y:S02]  /*e5f0*/  I2FP.F32.U32 R18, R18 ;  /* 0x0000001200127245 */ /* 0x000fe40000201000 */
[C---:B------:R-:W-:Y:S01]  /*e600*/  ISETP.GE.AND P5, PT, R90.reuse, R91, PT ;  /* 0x0000005b5a00720c */ /* 0x040fe20003fa6270 */
[----:B------:R-:W-:Y:S01]  /*e610*/  MUFU.TANH R7, R7 ;  /* 0x0000000700077308 */ /* 0x000fe20000002400 */
[----:B------:R-:W-:Y:S01]  /*e620*/  ISETP.GE.AND P4, PT, R90, R104, PT ;  /* 0x000000685a00720c */ /* 0x000fe20003f86270 */
[CC--:B----4-:R-:W-:Y:S01]  /*e630*/  FFMA.FTZ R26, R0.reuse, R18.reuse, R93 ;  /* 0x00000012001a7223 */ /* 0x0d0fe2000001005d */
[----:B-1----:R-:W-:Y:S01]  /*e640*/  FFMA.FTZ R18, R0, R18, R23 ;  /* 0x0000001200127223 */ /* 0x002fe20000010017 */
[----:B------:R-:W-:-:S03]  /*e650*/  I2FP.F32.U32 R90, R90 ;  /* 0x0000005a005a7245 */ /* 0x000fc60000201000 */
[----:B------:R-:W-:Y:S01]  /*e660*/  FSEL R8, R26, -INF , !P3 ;  /* 0xff8000001a087808 */ /* 0x000fe20005800000 */
[----:B------:R-:W1:Y:S01]  /*e670*/  MUFU.TANH R23, R94 ;  /* 0x0000005e00177308 */ /* 0x000e620000002400 */
[----:B------:R-:W-:Y:S01]  /*e680*/  FSEL R15, R18, -INF , !P6 ;  /* 0xff800000120f7808 */ /* 0x000fe20007000000 */
[-C--:B--2---:R-:W-:Y:S01]  /*e690*/  FFMA.FTZ R102, R0, R90.reuse, R19 ;  /* 0x0000005a00667223 */ /* 0x084fe20000010013 */
[----:B------:R-:W-:Y:S01]  /*e6a0*/  ISETP.GE.AND P3, PT, R24, R91, PT ;  /* 0x0000005b1800720c */ /* 0x000fe20003f66270 */
[----:B------:R-:W-:Y:S01]  /*e6b0*/  FFMA.FTZ R109, R0, R90, R109 ;  /* 0x0000005a006d7223 */ /* 0x000fe2000001006d */
[----:B------:R-:W-:Y:S02]  /*e6c0*/  ISETP.GE.AND P6, PT, R24, R104, PT ;  /* 0x000000681800720c */ /* 0x000fe40003fc6270 */
[----:B------:R-:W-:Y:S01]  /*e6d0*/  I2FP.F32.U32 R24, R24 ;  /* 0x0000001800187245 */ /* 0x000fe20000201000 */
[----:B------:R-:W2:Y:S01]  /*e6e0*/  MUFU.TANH R19, R92 ;  /* 0x0000005c00137308 */ /* 0x000ea20000002400 */
[----:B------:R-:W-:-:S02]  /*e6f0*/  FSEL R102, R102, -INF , !P5 ;  /* 0xff80000066667808 */ /* 0x000fc40006800000 */
[----:B------:R-:W-:Y:S01]  /*e700*/  FSEL R109, R109, -INF , !P4 ;  /* 0xff8000006d6d7808 */ /* 0x000fe20006000000 */
[----:B------:R-:W-:Y:S01]  /*e710*/  FFMA.FTZ R141, R0, R24, R141 ;  /* 0x00000018008d7223 */ /* 0x000fe2000001008d */
[C---:B------:R-:W-:Y:S02]  /*e720*/  ISETP.GE.AND P5, PT, R10.reuse, R91, PT ;  /* 0x0000005b0a00720c */ /* 0x040fe40003fa6270 */
[----:B------:R-:W-:Y:S02]  /*e730*/  ISETP.GE.AND P4, PT, R10, R104, PT ;  /* 0x000000680a00720c */ /* 0x000fe40003f86270 */
[----:B------:R-:W-:Y:S01]  /*e740*/  FSEL R141, R141, -INF , !P6 ;  /* 0xff8000008d8d7808 */ /* 0x000fe20007000000 */
[----:B-1----:R-:W-:Y:S01]  /*e750*/  FFMA.FTZ R106, R0, R24, R23 ;  /* 0x00000018006a7223 */ /* 0x002fe20000010017 */
[----:B------:R-:W-:Y:S02]  /*e760*/  ISETP.GE.AND P6, PT, R4, R104, PT ;  /* 0x000000680400720c */ /* 0x000fe40003fc6270 */
[----:B------:R-:W-:-:S02]  /*e770*/  I2FP.F32.U32 R10, R10 ;  /* 0x0000000a000a7245 */ /* 0x000fc40000201000 */
[----:B------:R-:W-:Y:S02]  /*e780*/  FSEL R106, R106, -INF , !P3 ;  /* 0xff8000006a6a7808 */ /* 0x000fe40005800000 */
[-C--:B------:R-:W-:Y:S01]  /*e790*/  ISETP.GE.AND P3, PT, R4, R91.reuse, PT ;  /* 0x0000005b0400720c */ /* 0x080fe20003f66270 */
[C---:B--2---:R-:W-:Y:S01]  /*e7a0*/  FFMA.FTZ R108, R0.reuse, R10, R19 ;  /* 0x0000000a006c7223 */ /* 0x044fe20000010013 */
[----:B------:R-:W-:Y:S01]  /*e7b0*/  I2FP.F32.U32 R4, R4 ;  /* 0x0000000400047245 */ /* 0x000fe20000201000 */
[----:B------:R-:W-:Y:S01]  /*e7c0*/  FFMA.FTZ R149, R0, R10, R149 ;  /* 0x0000000a00957223 */ /* 0x000fe20000010095 */
[----:B------:R-:W-:Y:S01]  /*e7d0*/  FMUL.FTZ R10, R5, UR4 ;  /* 0x00000004050a7c20 */ /* 0x000fe20008410000 */
[----:B------:R-:W-:Y:S01]  /*e7e0*/  FMUL.FTZ R5, R32, UR4 ;  /* 0x0000000420057c20 */ /* 0x000fe20008410000 */
[----:B------:R-:W-:Y:S01]  /*e7f0*/  FSEL R108, R108, -INF , !P5 ;  /* 0xff8000006c6c7808 */ /* 0x000fe20006800000 */
[CC--:B------:R-:W-:Y:S01]  /*e800*/  FFMA.FTZ R148, R0.reuse, R4.reuse, R9 ;  /* 0x0000000400947223 */ /* 0x0c0fe20000010009 */
[----:B------:R-:W-:Y:S01]  /*e810*/  FFMA.FTZ R151, R0, R4, R151 ;  /* 0x0000000400977223 */ /* 0x000fe20000010097 */
[----:B------:R-:W-:Y:S01]  /*e820*/  VIADD R4, R22, 0xffffffe0 ;  /* 0xffffffe016047836 */ /* 0x000fe20000000000 */
[----:B------:R-:W-:Y:S01]  /*e830*/  FSEL R149, R149, -INF , !P4 ;  /* 0xff80000095957808 */ /* 0x000fe20006000000 */
[----:B------:R-:W1:Y:S01]  /*e840*/  MUFU.TANH R9, R10 ;  /* 0x0000000a00097308 */ /* 0x000e620000002400 */
[----:B------:R-:W-:Y:S01]  /*e850*/  FSEL R148, R148, -INF , !P3 ;  /* 0xff80000094947808 */ /* 0x000fe20005800000 */
[----:B------:R-:W-:Y:S01]  /*e860*/  FMUL.FTZ R19, R25, UR4 ;  /* 0x0000000419137c20 */ /* 0x000fe20008410000 */
[----:B------:R-:W-:-:S02]  /*e870*/  ISETP.GE.AND P5, PT, R4, R91, PT ;  /* 0x0000005b0400720c */ /* 0x000fc40003fa6270 */
[----:B------:R-:W-:Y:S02]  /*e880*/  ISETP.GE.AND P4, PT, R4, R104, PT ;  /* 0x000000680400720c */ /* 0x000fe40003f86270 */
[----:B------:R-:W-:Y:S01]  /*e890*/  I2FP.F32.U32 R4, R4 ;  /* 0x0000000400047245 */ /* 0x000fe20000201000 */
[----:B------:R-:W2:Y:S01]  /*e8a0*/  MUFU.TANH R5, R5 ;  /* 0x0000000500057308 */ /* 0x000ea20000002400 */
[----:B------:R-:W-:-:S03]  /*e8b0*/  FSEL R151, R151, -INF , !P6 ;  /* 0xff80000097977808 */ /* 0x000fc60007000000 */
[CC--:B------:R-:W-:Y:S01]  /*e8c0*/  FFMA.FTZ R114, R0.reuse, R4.reuse, R11 ;  /* 0x0000000400727223 */ /* 0x0c0fe2000001000b */
[----:B------:R-:W-:Y:S01]  /*e8d0*/  FFMA.FTZ R113, R0, R4, R113 ;  /* 0x0000000400717223 */ /* 0x000fe20000010071 */
[----:B------:R-:W-:Y:S02]  /*e8e0*/  VIADD R4, R22, 0xffffffe1 ;  /* 0xffffffe116047836 */ /* 0x000fe40000000000 */
[----:B------:R-:W-:Y:S01]  /*e8f0*/  FMUL.FTZ R11, R30, UR4 ;  /* 0x000000041e0b7c20 */ /* 0x000fe20008410000 */
[----:B------:R-:W-:Y:S01]  /*e900*/  MUFU.TANH R19, R19 ;  /* 0x0000001300137308 */ /* 0x000fe20000002400 */
[----:B------:R-:W-:Y:S02]  /*e910*/  FSEL R114, R114, -INF , !P5 ;  /* 0xff80000072727808 */ /* 0x000fe40006800000 */
[C---:B------:R-:W-:Y:S02]  /*e920*/  ISETP.GE.AND P3, PT, R4.reuse, R91, PT ;  /* 0x0000005b0400720c */ /* 0x040fe40003f66270 */
[----:B------:R-:W-:-:S02]  /*e930*/  ISETP.GE.AND P6, PT, R4, R104, PT ;  /* 0x000000680400720c */ /* 0x000fc40003fc6270 */
[----:B------:R-:W-:Y:S01]  /*e940*/  I2FP.F32.U32 R4, R4 ;  /* 0x0000000400047245 */ /* 0x000fe20000201000 */
[----:B------:R-:W-:Y:S01]  /*e950*/  MUFU.TANH R11, R11 ;  /* 0x0000000b000b7308 */ /* 0x000fe20000002400 */
[----:B------:R-:W-:-:S03]  /*e960*/  FSEL R113, R113, -INF , !P4 ;  /* 0xff80000071717808 */ /* 0x000fc60006000000 */
[CC--:B-1----:R-:W-:Y:S01]  /*e970*/  FFMA.FTZ R116, R0.reuse, R4.reuse, R9 ;  /* 0x0000000400747223 */ /* 0x0c2fe20000010009 */
[----:B------:R-:W-:Y:S01]  /*e980*/  FFMA.FTZ R103, R0, R4, R103 ;  /* 0x0000000400677223 */ /* 0x000fe20000010067 */
[----:B------:R-:W-:Y:S02]  /*e990*/  VIADD R4, R22, 0xffffffe8 ;  /* 0xffffffe816047836 */ /* 0x000fe40000000000 */
[----:B------:R-:W1:Y:S01]  /*e9a0*/  MUFU.TANH R9, R33 ;  /* 0x0000002100097308 */ /* 0x000e620000002400 */
[----:B------:R-:W-:Y:S02]  /*e9b0*/  FSEL R116, R116, -INF , !P3 ;  /* 0xff80000074747808 */ /* 0x000fe40005800000 */
[C---:B------:R-:W-:Y:S02]  /*e9c0*/  ISETP.GE.AND P5, PT, R4.reuse, R91, PT ;  /* 0x0000005b0400720c */ /* 0x040fe40003fa6270 */
[----:B------:R-:W-:Y:S02]  /*e9d0*/  ISETP.GE.AND P4, PT, R4, R104, PT ;  /* 0x000000680400720c */ /* 0x000fe40003f86270 */
[----:B------:R-:W-:-:S02]  /*e9e0*/  I2FP.F32.U32 R4, R4 ;  /* 0x0000000400047245 */ /* 0x000fc40000201000 */
[----:B------:R-:W-:-:S03]  /*e9f0*/  FSEL R103, R103, -INF , !P6 ;  /* 0xff80000067677808 */ /* 0x000fc60007000000 */
[CC--:B--2---:R-:W-:Y:S01]  /*ea00*/  FFMA.FTZ R142, R0.reuse, R4.reuse, R5 ;  /* 0x00000004008e7223 */ /* 0x0c4fe20000010005 */
[----:B------:R-:W-:Y:S01]  /*ea10*/  FFMA.FTZ R105, R0, R4, R105 ;  /* 0x0000000400697223 */ /* 0x000fe20000010069 */
[----:B------:R-:W-:Y:S01]  /*ea20*/  FMUL.FTZ R5, R29, UR4 ;  /* 0x000000041d057c20 */ /* 0x000fe20008410000 */
[----:B------:R-:W-:Y:S02]  /*ea30*/  VIADD R4, R22, 0xffffffe9 ;  /* 0xffffffe916047836 */ /* 0x000fe40000000000 */
[----:B------:R-:W-:Y:S02]  /*ea40*/  FSEL R142, R142, -INF , !P5 ;  /* 0xff8000008e8e7808 */ /* 0x000fe40006800000 */
[----:B------:R-:W-:Y:S01]  /*ea50*/  FSEL R105, R105, -INF , !P4 ;  /* 0xff80000069697808 */ /* 0x000fe20006000000 */
[----:B------:R-:W2:Y:S01]  /*ea60*/  MUFU.TANH R5, R5 ;  /* 0x0000000500057308 */ /* 0x000ea20000002400 */
[C---:B------:R-:W-:Y:S02]  /*ea70*/  ISETP.GE.AND P3, PT, R4.reuse, R91, PT ;  /* 0x0000005b0400720c */ /* 0x040fe40003f66270 */
[----:B------:R-:W-:-:S02]  /*ea80*/  ISETP.GE.AND P6, PT, R4, R104, PT ;  /* 0x000000680400720c */ /* 0x000fc40003fc6270 */
[C---:B------:R-:W-:Y:S02]  /*ea90*/  ISETP.GE.AND P5, PT, R6.reuse, R91, PT ;  /* 0x0000005b0600720c */ /* 0x040fe40003fa6270 */
[----:B------:R-:W-:Y:S02]  /*eaa0*/  ISETP.GE.AND P4, PT, R6, R104, PT ;  /* 0x000000680600720c */ /* 0x000fe40003f86270 */
[----:B------:R-:W-:Y:S02]  /*eab0*/  I2FP.F32.U32 R4, R4 ;  /* 0x0000000400047245 */ /* 0x000fe40000201000 */
[----:B------:R-:W-:-:S03]  /*eac0*/  I2FP.F32.U32 R6, R6 ;  /* 0x0000000600067245 */ /* 0x000fc60000201000 */
[CC--:B-1----:R-:W-:Y:S01]  /*ead0*/  FFMA.FTZ R144, R0.reuse, R4.reuse, R9 ;  /* 0x0000000400907223 */ /* 0x0c2fe20000010009 */
[C---:B------:R-:W-:Y:S01]  /*eae0*/  FFMA.FTZ R107, R0.reuse, R4, R107 ;  /* 0x00000004006b7223 */ /* 0x040fe2000001006b */
[-C--:B------:R-:W-:Y:S01]  /*eaf0*/  FFMA.FTZ R7, R0, R6.reuse, R7 ;  /* 0x0000000600077223 */ /* 0x080fe20000010007 */
[----:B------:R-:W-:Y:S02]  /*eb00*/  VIADD R4, R22, 0xfffffff1 ;  /* 0xfffffff116047836 */ /* 0x000fe40000000000 */
[----:B------:R-:W-:Y:S01]  /*eb10*/  FMUL.FTZ R9, R31, UR4 ;  /* 0x000000041f097c20 */ /* 0x000fe20008410000 */
[----:B------:R-:W-:Y:S01]  /*eb20*/  FSEL R144, R144, -INF , !P3 ;  /* 0xff80000090907808 */ /* 0x000fe20005800000 */
[----:B------:R-:W-:Y:S01]  /*eb30*/  FFMA.FTZ R11, R0, R6, R11 ;  /* 0x00000006000b7223 */ /* 0x000fe2000001000b */
[----:B------:R-:W-:Y:S01]  /*eb40*/  FSEL R110, R7, -INF , !P5 ;  /* 0xff800000076e7808 */ /* 0x000fe20006800000 */
[----:B------:R-:W-:Y:S01]  /*eb50*/  VIADD R22, R22, 0xfffffff9 ;  /* 0xfffffff916167836 */ /* 0x000fe20000000000 */
[C---:B------:R-:W-:Y:S01]  /*eb60*/  ISETP.GE.AND P3, PT, R4.reuse, R91, PT ;  /* 0x0000005b0400720c */ /* 0x040fe20003f66270 */
[----:B------:R-:W1:Y:S01]  /*eb70*/  MUFU.TANH R9, R9 ;  /* 0x0000000900097308 */ /* 0x000e620000002400 */
[----:B------:R-:W-:-:S02]  /*eb80*/  ISETP.GE.AND P5, PT, R4, R104, PT ;  /* 0x000000680400720c */ /* 0x000fc40003fa6270 */
[----:B------:R-:W-:Y:S02]  /*eb90*/  I2FP.F32.U32 R4, R4 ;  /* 0x0000000400047245 */ /* 0x000fe40000201000 */
[----:B------:R-:W-:Y:S02]  /*eba0*/  FSEL R107, R107, -INF , !P6 ;  /* 0xff8000006b6b7808 */ /* 0x000fe40007000000 */
[----:B------:R-:W-:Y:S01]  /*ebb0*/  FSEL R95, R11, -INF , !P4 ;  /* 0xff8000000b5f7808 */ /* 0x000fe20006000000 */
[----:B------:R-:W3:Y:S01]  /*ebc0*/  MUFU.TANH R7, R27 ;  /* 0x0000001b00077308 */ /* 0x000ee20000002400 */
[----:B--2---:R-:W-:Y:S01]  /*ebd0*/  FFMA.FTZ R5, R0, R4, R5 ;  /* 0x0000000400057223 */ /* 0x004fe20000010005 */
[C---:B------:R-:W-:Y:S02]  /*ebe0*/  ISETP.GE.AND P6, PT, R22.reuse, R91, PT ;  /* 0x0000005b1600720c */ /* 0x040fe40003fc6270 */
[----:B------:R-:W-:Y:S02]  /*ebf0*/  ISETP.GE.AND P4, PT, R22, R104, PT ;  /* 0x000000681600720c */ /* 0x000fe40003f86270 */
[----:B------:R-:W-:-:S02]  /*ec00*/  FSEL R115, R5, -INF , !P3 ;  /* 0xff80000005737808 */ /* 0x000fc40005800000 */
[----:B------:R-:W-:Y:S02]  /*ec10*/  ISETP.GE.AND P3, PT, R89, 0x3, PT ;  /* 0x000000035900780c */ /* 0x000fe40003f66270 */
[----:B------:R-:W-:Y:S01]  /*ec20*/  I2FP.F32.U32 R22, R22 ;  /* 0x0000001600167245 */ /* 0x000fe20000201000 */
[----:B-1----:R-:W-:-:S04]  /*ec30*/  FFMA.FTZ R9, R0, R4, R9 ;  /* 0x0000000400097223 */ /* 0x002fc80000010009 */
[CC--:B------:R-:W-:Y:S01]  /*ec40*/  FFMA.FTZ R19, R0.reuse, R22.reuse, R19 ;  /* 0x0000001600137223 */ /* 0x0c0fe20000010013 */
[----:B------:R-:W-:Y:S01]  /*ec50*/  FSEL R96, R9, -INF , !P5 ;  /* 0xff80000009607808 */ /* 0x000fe20006800000 */
[----:B---3--:R-:W-:-:S03]  /*ec60*/  FFMA.FTZ R7, R0, R22, R7 ;  /* 0x0000001600077223 */ /* 0x008fc60000010007 */
[----:B------:R-:W-:Y:S02]  /*ec70*/  FSEL R112, R19, -INF , !P6 ;  /* 0xff80000013707808 */ /* 0x000fe40007000000 */
[----:B------:R-:W-:Y:S01]  /*ec80*/  FSEL R97, R7, -INF , !P4 ;  /* 0xff80000007617808 */ /* 0x000fe20006000000 */
[----:B------:R-:W-:Y:S06]  /*ec90*/  @!P3 BRA `(.L_x_4823) ;  /* 0x0000000400a4b947 */ /* 0x000fec0003800000 */
[----:B------:R-:W-:Y:S05]  /*eca0*/  BRA.U !UP0, `(.L_x_4824) ;  /* 0x0000000108fc7547 */ /* 0x000fea000b800000 */
[----:B------:R-:W1:Y:S01]  /*ecb0*/  LDC R6, c[0x0][0x4f0] ;  /* 0x00013c00ff067b82 */ /* 0x000e620000000800 */
        /* <DEDUP_REMOVED lines=8> */
[----:B-1----:R-:W-:Y:S01]  /*ed40*/  VIADD R10, R10, 0xffffffe ;  /* 0x0ffffffe0a0a7836 */ /* 0x002fe20000000000 */
[----:B------:R-:W-:-:S02]  /*ed50*/  IABS R9, R19 ;  /* 0x0000001300097213 */ /* 0x000fc40000000000 */
[----:B------:R-:W-:-:S03]  /*ed60*/  LOP3.LUT R19, R19, R6, RZ, 0x3c, !PT ;  /* 0x0000000613137212 */ /* 0x000fc600078e3cff */
[----:B------:R-:W1:Y:S02]  /*ed70*/  F2I.FTZ.U32.TRUNC.NTZ R11, R10 ;  /* 0x0000000a000b7305 */ /* 0x000e64000021f000 */
[----:B-1----:R-:W-:Y:S01]  /*ed80*/  IMAD.MOV R4, RZ, RZ, -R11 ;  /* 0x000000ffff047224 */ /* 0x002fe200078e0a0b */
[----:B------:R-:W-:-:S03]  /*ed90*/  MOV R10, RZ ;  /* 0x000000ff000a7202 */ /* 0x000fc60000000f00 */
[----:B------:R-:W-:-:S04]  /*eda0*/  IMAD R4, R4, R5, RZ ;  /* 0x0000000504047224 */ /* 0x000fc800078e02ff */
[----:B------:R-:W-:Y:S01]  /*edb0*/  IMAD.HI.U32 R4, R11, R4, R10 ;  /* 0x000000040b047227 */ /* 0x000fe200078e000a */
[----:B------:R-:W-:Y:S02]  /*edc0*/  IABS R10, R7 ;  /* 0x00000007000a7213 */ /* 0x000fe40000000000 */
[----:B------:R-:W-:-:S03]  /*edd0*/  LOP3.LUT R7, R7, R6, RZ, 0x3c, !PT ;  /* 0x0000000607077212 */ /* 0x000fc600078e3cff */
[----:B------:R-:W-:-:S04]  /*ede0*/  IMAD.HI.U32 R11, R4, R9, RZ ;  /* 0x00000009040b7227 */ /* 0x000fc800078e00ff */
        /* <DEDUP_REMOVED lines=43> */
.L_x_4824:
        /* <DEDUP_REMOVED lines=8> */
.L_x_4825:
        /* <DEDUP_REMOVED lines=33> */
.L_x_4823:
[----:B------:R-:W-:Y:S01]  /*f330*/  FMNMX3.FTZ R7, R3, R16, R12, !PT ;  /* 0x0000001003077276 */ /* 0x000fe2000781000c */
[----:B------:R-:W2:Y:S01]  /*f340*/  LDCU UR4, c[0x0][0x45c] ;  /* 0x00008b80ff0477ac */ /* 0x000ea20008000800 */
[----:B-1----:R-:W-:Y:S01]  /*f350*/  FMNMX3.FTZ R4, R2, R21, R17, !PT ;  /* 0x0000001502047276 */ /* 0x002fe20007810011 */
        /* <DEDUP_REMOVED lines=16> */
[----:B------:R-:W1:Y:S04]  /*f460*/  SHFL.BFLY PT, R6, R7, 0x2, 0x1f ;  /* 0x0c401f0007067f89 */ /* 0x000e6800000e0000 */
[----:B------:R-:W3:Y:S01]  /*f470*/  SHFL.BFLY PT, R5, R4, 0x2, 0x1f ;  /* 0x0c401f0004057f89 */ /* 0x000ee200000e0000 */
[----:B-1----:R-:W-:-:S02]  /*f480*/  FMNMX.FTZ R6, R7, R6, !PT ;  /* 0x0000000607067209 */ /* 0x002fc40007810000 */
        /* <DEDUP_REMOVED lines=16> */
[----:B------:R-:W-:Y:S01]  /*f590*/  FFMA.FTZ R99, R12, UR4, -R139 ;  /* 0x000000040c637c23 */ /* 0x000fe2000801088b */
[----:B------:R-:W-:Y:S01]  /*f5a0*/  LOP3.LUT P0, RZ, R111, 0x4, RZ, 0xc0, !PT ;  /* 0x000000046fff7812 */ /* 0x000fe2000780c0ff */
[----:B------:R-:W-:Y:S01]  /*f5b0*/  FADD.FTZ R140, R2, -R5 ;  /* 0x80000005028c7221 */ /* 0x000fe20000010000 */
[----:B------:R-:W-:Y:S01]  /*f5c0*/  MOV R2, 0x10 ;  /* 0x0000001000027802 */ /* 0x000fe20000000f00 */
[--C-:B------:R-:W-:Y:S01]  /*f5d0*/  FFMA.FTZ R92, R14, UR4, -R139.reuse ;  /* 0x000000040e5c7c23 */ /* 0x100fe2000801088b */
[--C-:B------:R-:W-:Y:S01]  /*f5e0*/  FFMA.FTZ R3, R8, UR4, -R139.reuse ;  /* 0x0000000408037c23 */ /* 0x100fe2000801088b */
[----:B------:R-:W-:Y:S01]  /*f5f0*/  FMUL.FTZ R140, R140, UR4 ;  /* 0x000000048c8c7c20 */ /* 0x000fe20008410000 */
[----:B------:R-:W-:Y:S01]  /*f600*/  SEL R2, R2, 0xfffffff0, !P0 ;  /* 0xfffffff002027807 */ /* 0x000fe20004000000 */
[--C-:B------:R-:W-:Y:S01]  /*f610*/  FFMA.FTZ R138, R21, UR4, -R98.reuse ;  /* 0x00000004158a7c23 */ /* 0x100fe20008010862 */
[--C-:B------:R-:W-:Y:S01]  /*f620*/  FFMA.FTZ R100, R17, UR4, -R98.reuse ;  /* 0x0000000411647c23 */ /* 0x100fe20008010862 */
[--C-:B------:R-:W-:Y:S01]  /*f630*/  FFMA.FTZ R94, R13, UR4, -R98.reuse ;  /* 0x000000040d5e7c23 */ /* 0x100fe20008010862 */
[----:B------:R-:W-:Y:S01]  /*f640*/  LEA R2, R2, R117, 0x1 ;  /* 0x0000007502027211 */ /* 0x000fe200078e08ff */
[--C-:B------:R-:W-:Y:S01]  /*f650*/  FFMA.FTZ R93, R15, UR4, -R98.reuse ;  /* 0x000000040f5d7c23 */ /* 0x100fe20008010862 */
[----:B------:R-:W1:Y:S01]  /*f660*/  MUFU.EX2 R147, R147 ;  /* 0x0000009300937308 */ /* 0x000e620000000800 */
[----:B------:R-:W-:Y:S01]  /*f670*/  LDSM.16.MT88.4 R8, [R117+0x6000] ;  /* 0x006000007508783b */ /* 0x000fe20000004200 */
[--C-:B------:R-:W-:Y:S01]  /*f680*/  FFMA.FTZ R111, R108, UR4, -R139.reuse ;  /* 0x000000046c6f7c23 */ /* 0x100fe2000801088b */
[--C-:B------:R-:W-:Y:S01]  /*f690*/  FFMA.FTZ R104, R148, UR4, -R139.reuse ;  /* 0x0000000494687c23 */ /* 0x100fe2000801088b */
[----:B------:R-:W2:Y:S01]  /*f6a0*/  MUFU.EX2 R140, R140 ;  /* 0x0000008c008c7308 */ /* 0x000ea20000000800 */
[----:B------:R-:W3:Y:S01]  /*f6b0*/  LDSM.16.MT88.4 R32, [R2+0x7000] ;  /* 0x007000000220783b */ /* 0x000ee20000004200 */
[--C-:B------:R-:W-:Y:S01]  /*f6c0*/  FFMA.FTZ R110, R110, UR4, -R139.reuse ;  /* 0x000000046e6e7c23 */ /* 0x100fe2000801088b */
[--C-:B------:R-:W-:Y:S01]  /*f6d0*/  FFMA.FTZ R115, R115, UR4, -R139.reuse ;  /* 0x0000000473737c23 */ /* 0x100fe2000801088b */
[----:B------:R-:W-:Y:S01]  /*f6e0*/  MUFU.EX2 R146, R146 ;  /* 0x0000009200927308 */ /* 0x000fe20000000800 */
[----:B------:R-:W4:Y:S01]  /*f6f0*/  LDSM.16.MT88.4 R16, [R2+0x6000] ;  /* 0x006000000210783b */ /* 0x000f220000004200 */
[--C-:B------:R-:W-:Y:S01]  /*f700*/  FFMA.FTZ R101, R101, UR4, -R139.reuse ;  /* 0x0000000465657c23 */ /* 0x100fe2000801088b */
[--C-:B------:R-:W-:Y:S01]  /*f710*/  FFMA.FTZ R112, R112, UR4, -R139.reuse ;  /* 0x0000000470707c23 */ /* 0x100fe2000801088b */
[----:B------:R-:W5:Y:S01]  /*f720*/  MUFU.EX2 R99, R99 ;  /* 0x0000006300637308 */ /* 0x000f620000000800 */
[--C-:B------:R-:W-:Y:S01]  /*f730*/  FFMA.FTZ R95, R95, UR4, -R98.reuse ;  /* 0x000000045f5f7c23 */ /* 0x100fe20008010862 */
[-C--:B-1----:R-:W-:Y:S01]  /*f740*/  FMUL.FTZ R4, R80, R147.reuse ;  /* 0x0000009350047220 */ /* 0x082fe20000410000 */
[-C--:B------:R-:W-:Y:S01]  /*f750*/  FMUL.FTZ R5, R81, R147.reuse ;  /* 0x0000009351057220 */ /* 0x080fe20000410000 */
[----:B------:R-:W-:Y:S01]  /*f760*/  MUFU.EX2 R92, R92 ;  /* 0x0000005c005c7308 */ /* 0x000fe20000000800 */
[-C--:B------:R-:W-:Y:S01]  /*f770*/  FMUL.FTZ R28, R56, R147.reuse ;  /* 0x00000093381c7220 */ /* 0x080fe20000410000 */
[-C--:B--2---:R-:W-:Y:S01]  /*f780*/  FMUL.FTZ R6, R82, R140.reuse ;  /* 0x0000008c52067220 */ /* 0x084fe20000410000 */
        /* <DEDUP_REMOVED lines=9> */
[----:B------:R-:W2:Y:S01]  /*f820*/  MUFU.EX2 R100, R100 ;  /* 0x0000006400647308 */ /* 0x000ea20000000800 */
[-C--:B------:R-:W-:Y:S01]  /*f830*/  FMUL.FTZ R54, R54, R140.reuse ;  /* 0x0000008c36367220 */ /* 0x080fe20000410000 */
[----:B------:R-:W-:Y:S01]  /*f840*/  FMUL.FTZ R55, R55, R140 ;  /* 0x0000008c37377220 */ /* 0x000fe20000410000 */
[-C--:B------:R-:W-:Y:S01]  /*f850*/  FMUL.FTZ R36, R36, R147.reuse ;  /* 0x0000009324247220 */ /* 0x080fe20000410000 */
[----:B------:R-:W-:Y:S01]  /*f860*/  MUFU.EX2 R94, R94 ;  /* 0x0000005e005e7308 */ /* 0x000fe20000000800 */
[-C--:B------:R-:W-:Y:S01]  /*f870*/  FMUL.FTZ R37, R37, R147.reuse ;  /* 0x0000009325257220 */ /* 0x080fe20000410000 */
[----:B-1----:R-:W-:Y:S01]  /*f880*/  F2FP.F16.F32.PACK_AB R82, R3, R92 ;  /* 0x0000005c0352723e */ /* 0x002fe200000000ff */
[-C--:B------:R-:W-:Y:S01]  /*f890*/  FMUL.FTZ R38, R38, R140.reuse ;  /* 0x0000008c26267220 */ /* 0x080fe20000410000 */
[----:B------:R-:W1:Y:S01]  /*f8a0*/  MUFU.EX2 R93, R93 ;  /* 0x0000005d005d7308 */ /* 0x000e620000000800 */
[-C--:B------:R-:W-:Y:S01]  /*f8b0*/  FMUL.FTZ R39, R39, R140.reuse ;  /* 0x0000008c27277220 */ /* 0x080fe20000410000 */
[-C--:B------:R-:W-:Y:S01]  /*f8c0*/  FMUL.FTZ R40, R40, R147.reuse ;  /* 0x0000009328287220 */ /* 0x080fe20000410000 */
[-C--:B------:R-:W-:Y:S01]  /*f8d0*/  FMUL.FTZ R41, R41, R147.reuse ;  /* 0x0000009329297220 */ /* 0x080fe20000410000 */
[-C--:B------:R-:W-:Y:S01]  /*f8e0*/  FMUL.FTZ R42, R42, R140.reuse ;  /* 0x0000008c2a2a7220 */ /* 0x080fe20000410000 */
[----:B------:R-:W-:Y:S01]  /*f8f0*/  FMUL.FTZ R43, R43, R140 ;  /* 0x0000008c2b2b7220 */ /* 0x000fe20000410000 */
[----:B--2---:R-:W-:Y:S01]  /*f900*/  F2FP.F16.F32.PACK_AB R81, R100, R138 ;  /* 0x0000008a6451723e */ /* 0x004fe200000000ff */
[----:B------:R-:W-:Y:S01]  /*f910*/  LDSM.16.MT88.4 R56, [R117+0x6400] ;  /* 0x006400007538783b */ /* 0x000fe20000004200 */
[-C--:B------:R-:W-:Y:S01]  /*f920*/  FMUL.FTZ R20, R64, R147.reuse ;  /* 0x0000009340147220 */ /* 0x080fe20000410000 */
        /* <DEDUP_REMOVED lines=12> */
[C---:B---3--:R-:W-:Y:S01]  /*f9f0*/  HMMA.16816.F32 R28, R80.reuse, R32, R28 ;  /* 0x00000020501c723c */ /* 0x048fe2000000181c */
[--C-:B------:R-:W-:Y:S01]  /*fa00*/  FFMA.FTZ R65, R102, UR4, -R139.reuse ;  /* 0x0000000466417c23 */ /* 0x100fe2000801088b */
[-C--:B------:R-:W-:Y:S01]  /*fa10*/  FMUL.FTZ R76, R76, R147.reuse ;  /* 0x000000934c4c7220 */ /* 0x080fe20000410000 */
[-C--:B------:R-:W-:Y:S01]  /*fa20*/  FMUL.FTZ R77, R77, R147.reuse ;  /* 0x000000934d4d7220 */ /* 0x080fe20000410000 */
[-C--:B------:R-:W-:Y:S01]  /*fa30*/  FMUL.FTZ R78, R78, R140.reuse ;  /* 0x0000008c4e4e7220 */ /* 0x080fe20000410000 */
[-C--:B------:R-:W-:Y:S01]  /*fa40*/  FMUL.FTZ R79, R79, R140.reuse ;  /* 0x0000008c4f4f7220 */ /* 0x080fe20000410000 */
[--C-:B------:R-:W-:Y:S01]  /*fa50*/  FFMA.FTZ R102, R151, UR4, -R98.reuse ;  /* 0x0000000497667c23 */ /* 0x100fe20008010862 */
[----:B------:R-:W-:Y:S01]  /*fa60*/  MUFU.EX2 R65, R65 ;  /* 0x0000004100417308 */ /* 0x000fe20000000800 */
[C---:B------:R-:W-:Y:S01]  /*fa70*/  HMMA.16816.F32 R32, R80.reuse, R34, R52 ;  /* 0x000000225020723c */ /* 0x040fe20000001834 */
[----:B------:R-:W1:Y:S01]  /*fa80*/  LDSM.16.MT88.4 R52, [R117+0x8000] ;  /* 0x008000007534783b */ /* 0x000e620000004200 */
[-C--:B------:R-:W-:Y:S01]  /*fa90*/  FMUL.FTZ R48, R48, R147.reuse ;  /* 0x0000009330307220 */ /* 0x080fe20000410000 */
[----:B------:R-:W-:Y:S01]  /*faa0*/  MUFU.EX2 R111, R111 ;  /* 0x0000006f006f7308 */ /* 0x000fe20000000800 */
[-C--:B------:R-:W-:Y:S01]  /*fab0*/  FMUL.FTZ R49, R49, R147.reuse ;  /* 0x0000009331317220 */ /* 0x080fe20000410000 */
[-C--:B------:R-:W-:Y:S01]  /*fac0*/  FMUL.FTZ R50, R50, R140.reuse ;  /* 0x0000008c32327220 */ /* 0x080fe20000410000 */
[-C--:B------:R-:W-:Y:S01]  /*fad0*/  FMUL.FTZ R51, R51, R140.reuse ;  /* 0x0000008c33337220 */ /* 0x080fe20000410000 */
[----:B------:R-:W2:Y:S01]  /*fae0*/  MUFU.EX2 R104, R104 ;  /* 0x0000006800687308 */ /* 0x000ea20000000800 */
[C---:B------:R-:W-:Y:S01]  /*faf0*/  HMMA.16816.F32 R20, R80.reuse, R24, R20 ;  /* 0x000000185014723c */ /* 0x040fe20000001814 */
[-C--:B------:R-:W-:Y:S01]  /*fb00*/  FMUL.FTZ R12, R72, R147.reuse ;  /* 0x00000093480c7220 */ /* 0x080fe20000410000 */
[-C--:B------:R-:W-:Y:S01]  /*fb10*/  FMUL.FTZ R13, R73, R147.reuse ;  /* 0x00000093490d7220 */ /* 0x080fe20000410000 */
[----:B------:R-:W-:Y:S01]  /*fb20*/  MUFU.EX2 R102, R102 ;  /* 0x0000006600667308 */ /* 0x000fe20000000800 */
[-C--:B------:R-:W-:Y:S01]  /*fb30*/  FMUL.FTZ R14, R74, R140.reuse ;  /* 0x0000008c4a0e7220 */ /* 0x080fe20000410000 */
[-C--:B------:R-:W-:Y:S01]  /*fb40*/  FMUL.FTZ R15, R75, R140.reuse ;  /* 0x0000008c4b0f7220 */ /* 0x080fe20000410000 */
[-C--:B------:R-:W-:Y:S01]  /*fb50*/  FMUL.FTZ R68, R68, R147.reuse ;  /* 0x0000009344447220 */ /* 0x080fe20000410000 */
[-C--:B------:R-:W-:Y:S01]  /*fb60*/  FMUL.FTZ R69, R69, R147.reuse ;  /* 0x0000009345457220 */ /* 0x080fe20000410000 */
[C---:B------:R-:W-:Y:S01]  /*fb70*/  HMMA.16816.F32 R24, R80.reuse, R26, R60 ;  /* 0x0000001a5018723c */ /* 0x040fe2000000183c */
[--C-:B------:R-:W-:Y:S01]  /*fb80*/  FFMA.FTZ R60, R109, UR4, -R98.reuse ;  /* 0x000000046d3c7c23 */ /* 0x100fe20008010862 */
[--C-:B------:R-:W-:Y:S01]  /*fb90*/  FFMA.FTZ R109, R149, UR4, -R98.reuse ;  /* 0x00000004956d7c23 */ /* 0x100fe20008010862 */
[-C--:B------:R-:W-:Y:S01]  /*fba0*/  FMUL.FTZ R70, R70, R140.reuse ;  /* 0x0000008c46467220 */ /* 0x080fe20000410000 */
[-C--:B------:R-:W-:Y:S01]  /*fbb0*/  FMUL.FTZ R71, R71, R140.reuse ;  /* 0x0000008c47477220 */ /* 0x080fe20000410000 */
[--C-:B------:R-:W-:Y:S01]  /*fbc0*/  FFMA.FTZ R149, R114, UR4, -R139.reuse ;  /* 0x0000000472957c23 */ /* 0x100fe2000801088b */
[--C-:B------:R-:W-:Y:S01]  /*fbd0*/  FFMA.FTZ R114, R116, UR4, -R139.reuse ;  /* 0x0000000474727c23 */ /* 0x100fe2000801088b */
[----:B------:R-:W-:Y:S01]  /*fbe0*/  FFMA.FTZ R116, R142, UR4, -R139 ;  /* 0x000000048e747c23 */ /* 0x000fe2000801088b */
[----:B------:R-:W-:Y:S01]  /*fbf0*/  HMMA.16816.F32 R4, R80, R8, R4 ;  /* 0x000000085004723c */ /* 0x000fe20000001804 */
[----:B------:R-:W3:Y:S01]  /*fc00*/  MUFU.EX2 R109, R109 ;  /* 0x0000006d006d7308 */ /* 0x000ee20000000800 */
[----:B------:R-:W-:Y:S01]  /*fc10*/  FFMA.FTZ R142, R105, UR4, -R98 ;  /* 0x00000004698e7c23 */ /* 0x000fe20008010862 */
[----:B------:R-:W-:Y:S01]  /*fc20*/  FFMA.FTZ R143, R143, R140, R138 ;  /* 0x0000008c8f8f7223 */ /* 0x000fe2000001008a */
[----:B------:R-:W-:Y:S01]  /*fc30*/  FFMA.FTZ R97, R97, UR4, -R98 ;  /* 0x0000000461617c23 */ /* 0x000fe20008010862 */
[----:B------:R-:W-:Y:S01]  /*fc40*/  MUFU.EX2 R149, R149 ;  /* 0x0000009500957308 */ /* 0x000fe20000000800 */
[----:B------:R-:W-:-:S02]  /*fc50*/  FFMA.FTZ R146, R145, R147, R146 ;  /* 0x0000009391927223 */ /* 0x000fc40000010092 */
[C---:B------:R-:W-:Y:S01]  /*fc60*/  HMMA.16816.F32 R8, R80.reuse, R10, R76 ;  /* 0x0000000a5008723c */ /* 0x040fe2000000184c */
[----:B------:R-:W-:Y:S01]  /*fc70*/  MUFU.EX2 R114, R114 ;  /* 0x0000007200727308 */ /* 0x000fe20000000800 */
[----:B------:R-:W-:Y:S01]  /*fc80*/  LDSM.16.MT88.4 R76, [R117+0x6c00] ;  /* 0x006c0000754c783b */ /* 0x000fe20000004200 */
[----:B------:R-:W-:Y:S02]  /*fc90*/  FADD.FTZ R99, R99, R146 ;  /* 0x0000009263637221 */ /* 0x000fe40000010000 */
[----:B------:R-:W-:Y:S02]  /*fca0*/  MUFU.EX2 R116, R116 ;  /* 0x0000007400747308 */ /* 0x000fe40000000800 */
[----:B------:R-:W-:Y:S01]  /*fcb0*/  FADD.FTZ R92, R92, R99 ;  /* 0x000000635c5c7221 */ /* 0x000fe20000010000 */
[C---:B----4-:R-:W-:Y:S01]  /*fcc0*/  HMMA.16816.F32 R12, R80.reuse, R16, R12 ;  /* 0x00000010500c723c */ /* 0x050fe2000000180c */
[----:B------:R-:W-:Y:S04]  /*fcd0*/  MUFU.EX2 R142, R142 ;  /* 0x0000008e008e7308 */ /* 0x000fe80000000800 */
[----:B------:R-:W-:Y:S03]  /*fce0*/  MUFU.EX2 R110, R110 ;  /* 0x0000006e006e7308 */ /* 0x000fe60000000800 */
        /* <DEDUP_REMOVED lines=8> */
[----:B------:R-:W-:Y:S07]  /*fd70*/  LDSM.16.MT88.4 R68, [R2+0x6c00] ;  /* 0x006c00000244783b */ /* 0x000fee0000004200 */
[----:B-1----:R-:W-:Y:S01]  /*fd80*/  HMMA.16816.F32 R44, R80, R52, R44 ;  /* 0x00000034502c723c */ /* 0x002fe2000000182c */
[----:B------:R-:W-:Y:S01]  /*fd90*/  FFMA.FTZ R52, R106, UR4, -R139 ;  /* 0x000000046a347c23 */ /* 0x000fe2000801088b */
[----:B------:R-:W-:-:S02]  /*fda0*/  FFMA.FTZ R106, R141, UR4, -R98 ;  /* 0x000000048d6a7c23 */ /* 0x000fc40008010862 */
[----:B------:R1:W-:Y:S04]  /*fdb0*/  MUFU.EX2 R141, R60 ;  /* 0x0000003c008d7308 */ /* 0x0003e80000000800 */
[----:B------:R-:W4:Y:S01]  /*fdc0*/  MUFU.EX2 R108, R52 ;  /* 0x00000034006c7308 */ /* 0x000f220000000800 */
[----:B------:R-:W-:Y:S01]  /*fdd0*/  HMMA.16816.F32 R48, R80, R54, R48 ;  /* 0x000000365030723c */ /* 0x000fe20000001830 */
[----:B--2---:R-:W-:Y:S02]  /*fde0*/  F2FP.F16.F32.PACK_AB R54, R104, R111 ;  /* 0x0000006f6836723e */ /* 0x004fe400000000ff */
[----:B------:R-:W2:Y:S01]  /*fdf0*/  MUFU.EX2 R106, R106 ;  /* 0x0000006a006a7308 */ /* 0x000ea20000000800 */
[----:B---3--:R-:W-:Y:S01]  /*fe00*/  F2FP.F16.F32.PACK_AB R55, R102, R109 ;  /* 0x0000006d6637723e */ /* 0x008fe200000000ff */
[----:B-1----:R-:W-:Y:S01]  /*fe10*/  LDSM.16.MT88.4 R60, [R117+0x6800] ;  /* 0x00680000753c783b */ /* 0x002fe20000004200 */
[----:B----4-:R-:W-:-:S02]  /*fe20*/  F2FP.F16.F32.PACK_AB R52, R108, R65 ;  /* 0x000000416c34723e */ /* 0x010fc400000000ff */
[----:B--2---:R-:W-:-:S07]  /*fe30*/  F2FP.F16.F32.PACK_AB R53, R106, R141 ;  /* 0x0000008d6a35723e */ /* 0x004fce00000000ff */
        /* <DEDUP_REMOVED lines=18> */
[--C-:B------:R-:W-:Y:S01]  /*ff60*/  FFMA.FTZ R54, R103, UR4, -R98.reuse ;  /* 0x0000000467367c23 */ /* 0x100fe20008010862 */
[--C-:B------:R-:W-:Y:S01]  /*ff70*/  FFMA.FTZ R144, R113, UR4, -R98.reuse ;  /* 0x0000000471907c23 */ /* 0x100fe20008010862 */
[----:B------:R-:W-:Y:S01]  /*ff80*/  FFMA.FTZ R103, R107, UR4, -R98 ;  /* 0x000000046b677c23 */ /* 0x000fe20008010862 */
[----:B------:R1:W-:Y:S01]  /*ff90*/  MUFU.EX2 R113, R52 ;  /* 0x0000003400717308 */ /* 0x0003e20000000800 */
[----:B------:R-:W2:Y:S03]  /*ffa0*/  LDSM.16.MT88.4 R56, [R2+0x6800] ;  /* 0x006800000238783b */ /* 0x000ea60000004200 */
[----:B------:R-:W-:Y:S04]  /*ffb0*/  MUFU.EX2 R144, R144 ;  /* 0x0000009000907308 */ /* 0x000fe80000000800 */
[----:B------:R-:W3:Y:S04]  /*ffc0*/  MUFU.EX2 R105, R54 ;  /* 0x0000003600697308 */ /* 0x000ee80000000800 */
[----:B------:R-:W4:Y:S01]  /*ffd0*/  MUFU.EX2 R103, R103 ;  /* 0x0000006700677308 */ /* 0x000f220000000800 */
[----:B-1----:R-:W-:-:S02]  /*ffe0*/  F2FP.F16.F32.PACK_AB R52, R114, R149 ;  /* 0x000000957234723e */ /* 0x002fc400000000ff */
[----:B---3--:R-:W-:Y:S02]  /*fff0*/  F2FP.F16.F32.PACK_AB R53, R105, R144 ;  /* 0x000000906935723e */ /* 0x008fe400000000ff */
[----:B------:R-:W-:Y:S02]  /*10000*/  F2FP.F16.F32.PACK_AB R54, R113, R116 ;  /* 0x000000747136723e */ /* 0x000fe400000000ff */
[----:B----4-:R-:W-:-:S07]  /*10010*/  F2FP.F16.F32.PACK_AB R55, R103, R142 ;  /* 0x0000008e6737723e */ /* 0x010fce00000000ff */
[C---:B------:R-:W-:Y:S01]  /*10020*/  HMMA.16816.F32 R80, R52.reuse, R60, R4 ;  /* 0x0000003c3450723c */ /* 0x040fe20000001804 */
[----:B------:R-:W1:Y:S07]  /*10030*/  LDSM.16.MT88.4 R4, [R2+0x7800] ;  /* 0x007800000204783b */ /* 0x000e6e0000004200 */
[C---:B--2---:R-:W-:Y:S08]  /*10040*/  HMMA.16816.F32 R12, R52.reuse, R56, R12 ;  /* 0x00000038340c723c */ /* 0x044ff0000000180c */
[C---:B------:R-:W-:Y:S01]  /*10050*/  HMMA.16816.F32 R16, R52.reuse, R58, R16 ;  /* 0x0000003a3410723c */ /* 0x040fe20000001810 */
[----:B------:R-:W2:Y:S07]  /*10060*/  LDSM.16.MT88.4 R56, [R117+0x7800] ;  /* 0x007800007538783b */ /* 0x000eae0000004200 */
        /* <DEDUP_REMOVED lines=10> */
[----:B------:R-:W-:Y:S01]  /*10110*/  FFMA.FTZ R96, R88, UR4, -R98 ;  /* 0x0000000458607c23 */ /* 0x000fe20008010862 */
[----:B------:R-:W-:-:S02]  /*10120*/  FADD.FTZ R5, R100, R143 ;  /* 0x0000008f64057221 */ /* 0x000fc40000010000 */
[----:B------:R1:W3:Y:S02]  /*10130*/  MUFU.EX2 R88, R4 ;  /* 0x0000000400587308 */ /* 0x0002e40000000800 */
[----:B------:R-:W-:Y:S01]  /*10140*/  FADD.FTZ R94, R94, R5 ;  /* 0x000000055e5e7221 */ /* 0x000fe20000010000 */
[C---:B------:R-:W-:Y:S01]  /*10150*/  HMMA.16816.F32 R48, R52.reuse, R6, R48 ;  /* 0x000000063430723c */ /* 0x040fe20000001830 */
[----:B------:R-:W-:Y:S01]  /*10160*/  MUFU.EX2 R96, R96 ;  /* 0x0000006000607308 */ /* 0x000fe20000000800 */
[----:B------:R-:W-:Y:S01]  /*10170*/  FADD.FTZ R6, R3, R92 ;  /* 0x0000005c03067221 */ /* 0x000fe20000010000 */
[----:B------:R-:W-:Y:S02]  /*10180*/  FADD.FTZ R92, R93, R94 ;  /* 0x0000005e5d5c7221 */ /* 0x000fe40000010000 */
[----:B------:R-:W4:Y:S01]  /*10190*/  MUFU.EX2 R143, R97 ;  /* 0x00000061008f7308 */ /* 0x000f220000000800 */
[----:B------:R-:W-:Y:S01]  /*101a0*/  FADD.FTZ R3, R65, R6 ;  /* 0x0000000641037221 */ /* 0x000fe20000010000 */
[----:B------:R-:W-:Y:S01]  /*101b0*/  F2FP.F16.F32.PACK_AB R6, R112, R101 ;  /* 0x000000657006723e */ /* 0x000fe200000000ff */
[----:B--2---:R-:W-:Y:S01]  /*101c0*/  HMMA.16816.F32 R36, R52, R56, R36 ;  /* 0x000000383424723c */ /* 0x004fe20000001824 */
[----:B------:R-:W-:Y:S01]  /*101d0*/  FADD.FTZ R141, R141, R92 ;  /* 0x0000005c8d8d7221 */ /* 0x000fe20000010000 */
[----:B------:R-:W-:Y:S01]  /*101e0*/  FADD.FTZ R108, R108, R3 ;  /* 0x000000036c6c7221 */ /* 0x000fe20000010000 */
[----:B-1----:R-:W-:-:S02]  /*101f0*/  F2FP.F16.F32.PACK_AB R4, R115, R110 ;  /* 0x0000006e7304723e */ /* 0x002fc400000000ff */
[----:B---3--:R-:W-:Y:S01]  /*10200*/  F2FP.F16.F32.PACK_AB R5, R88, R95 ;  /* 0x0000005f5805723e */ /* 0x008fe200000000ff */
[----:B------:R-:W-:Y:S01]  /*10210*/  FADD.FTZ R106, R106, R141 ;  /* 0x0000008d6a6a7221 */ /* 0x000fe20000010000 */
[----:B------:R-:W-:Y:S01]  /*10220*/  FADD.FTZ R111, R111, R108 ;  /* 0x0000006c6f6f7221 */ /* 0x000fe20000010000 */
[----:B------:R-:W-:Y:S01]  /*10230*/  HMMA.16816.F32 R40, R52, R58, R40 ;  /* 0x0000003a3428723c */ /* 0x000fe20000001828 */
[----:B------:R-:W1:Y:S01]  /*10240*/  LDSM.16.MT88.4 R52, [R2+0x7c00] ;  /* 0x007c00000234783b */ /* 0x000e620000004200 */
[----:B------:R-:W-:Y:S01]  /*10250*/  FADD.FTZ R109, R109, R106 ;  /* 0x0000006a6d6d7221 */ /* 0x000fe20000010000 */
[----:B----4-:R-:W-:Y:S01]  /*10260*/  F2FP.F16.F32.PACK_AB R7, R143, R96 ;  /* 0x000000608f07723e */ /* 0x010fe200000000ff */
[----:B------:R-:W-:Y:S01]  /*10270*/  FADD.FTZ R104, R104, R111 ;  /* 0x0000006f68687221 */ /* 0x000fe20000010000 */
[----:B------:R-:W-:Y:S01]  /*10280*/  IADD3 R141, PT, PT, R89, -0x3, RZ ;  /* 0xfffffffd598d7810 */ /* 0x000fe20007ffe0ff */
[----:B------:R-:W-:Y:S01]  /*10290*/  FADD.FTZ R109, R102, R109 ;  /* 0x0000006d666d7221 */ /* 0x000fe20000010000 */
[----:B------:R-:W-:Y:S01]  /*102a0*/  MOV R3, R91 ;  /* 0x0000005b00037202 */ /* 0x000fe20000000f00 */
[----:B------:R-:W-:-:S02]  /*102b0*/  FADD.FTZ R149, R149, R104 ;  /* 0x0000006895957221 */ /* 0x000fc40000010000 */
[----:B------:R-:W-:Y:S01]  /*102c0*/  HMMA.16816.F32 R80, R4, R76, R80 ;  /* 0x0000004c0450723c */ /* 0x000fe20000001850 */
[----:B------:R-:W-:Y:S01]  /*102d0*/  FADD.FTZ R144, R144, R109 ;  /* 0x0000006d90907221 */ /* 0x000fe20000010000 */
[----:B------:R-:W-:-:S03]  /*102e0*/  FADD.FTZ R149, R114, R149 ;  /* 0x0000009572957221 */ /* 0x000fc60000010000 */
[----:B------:R-:W-:Y:S01]  /*102f0*/  FADD.FTZ R105, R105, R144 ;  /* 0x0000009069697221 */ /* 0x000fe20000010000 */
[----:B------:R-:W-:Y:S02]  /*10300*/  FADD.FTZ R116, R116, R149 ;  /* 0x0000009574747221 */ /* 0x000fe40000010000 */
[----:B------:R-:W-:Y:S01]  /*10310*/  HMMA.16816.F32 R76, R4, R78, R8 ;  /* 0x0000004e044c723c */ /* 0x000fe20000001808 */
[----:B------:R2:W-:Y:S01]  /*10320*/  LDSM.16.MT88.4 R8, [R2+0x8c00] ;  /* 0x008c00000208783b */ /* 0x0005e20000004200 */
        /* <DEDUP_REMOVED lines=15> */
[----:B--2---:R-:W-:-:S07]  /*10420*/  MOV R2, R90 ;  /* 0x0000005a00027202 */ /* 0x004fce0000000f00 */
[C---:B------:R-:W-:Y:S08]  /*10430*/  HMMA.16816.F32 R68, R4.reuse, R70, R16 ;  /* 0x000000460444723c */ /* 0x040ff00000001810 */
[C---:B------:R-:W-:Y:S08]  /*10440*/  HMMA.16816.F32 R60, R4.reuse, R62, R24 ;  /* 0x0000003e043c723c */ /* 0x040ff00000001818 */
[C---:B------:R-:W-:Y:S08]  /*10450*/  HMMA.16816.F32 R52, R4.reuse, R54, R32 ;  /* 0x000000360434723c */ /* 0x040ff00000001820 */
[C---:B---3--:R-:W-:Y:S08]  /*10460*/  HMMA.16816.F32 R36, R4.reuse, R12, R36 ;  /* 0x0000000c0424723c */ /* 0x048ff00000001824 */
[C---:B------:R-:W-:Y:S08]  /*10470*/  HMMA.16816.F32 R40, R4.reuse, R14, R40 ;  /* 0x0000000e0428723c */ /* 0x040ff00000001828 */
[C---:B------:R-:W-:Y:S08]  /*10480*/  HMMA.16816.F32 R44, R4.reuse, R8, R44 ;  /* 0x00000008042c723c */ /* 0x040ff0000000182c */
[----:B------:R-:W-:-:S15]  /*10490*/  HMMA.16816.F32 R48, R4, R10, R48 ;  /* 0x0000000a0430723c */ /* 0x000fde0000001830 */
[----:B------:R-:W-:-:S05]  /*104a0*/  NOP ;  /* 0x0000000000007918 */ /* 0x000fca0000000000 */
.L_x_4820:
        /* <DEDUP_REMOVED lines=11> */
[----:B------:R-:W4:Y:S09]  /*10560*/  LDCU UR4, c[0x0][0x45c] ;  /* 0x00008b80ff0477ac */ /* 0x000f320008000800 */
[----:B------:R-:W5:Y:S01]  /*10570*/  @!P1 LDC R138, c[0x0][0x3c0] ;  /* 0x0000f000ff8a9b82 */ /* 0x000f620000000800 */
[----:B------:R-:W-:Y:S01]  /*10580*/  @!P1 IMAD.MOV.U32 R139, RZ, RZ, RZ ;  /* 0x000000ffff8b9224 */ /* 0x000fe200078e00ff */
[----:B------:R-:W2:Y:S04]  /*10590*/  LDCU.64 UR10, c[0x0][0x3b8] ;  /* 0x00007700ff0a77ac */ /* 0x000ea80008000a00 */
[----:B------:R-:W-:Y:S01]  /*105a0*/  @!P1 IADD3 R139, P0, PT, RZ, -R139, RZ ;  /* 0x8000008bff8b9210 */ /* 0x000fe20007f1e0ff */
[----:B------:R-:W2:Y:S01]  /*105b0*/  LDCU.64 UR14, c[0x0][0x3c0] ;  /* 0x00007800ff0e77ac */ /* 0x000ea20008000a00 */
[----:B------:R-:W2:Y:S01]  /*105c0*/  LDCU.64 UR8, c[0x0][0x3a0] ;  /* 0x00007400ff0877ac */ /* 0x000ea20008000a00 */
[----:B-1----:R-:W-:Y:S01]  /*105d0*/  LOP3.LUT R5, R116, 0x3, RZ, 0xc0, !PT ;  /* 0x0000000374057812 */ /* 0x002fe200078ec0ff */
[----:B------:R-:W1:Y:S03]  /*105e0*/  LDCU.64 UR12, c[0x0][0x3a8] ;  /* 0x00007500ff0c77ac */ /* 0x000e660008000a00 */
[----:B------:R-:W-:Y:S01]  /*105f0*/  LEA R140, R5, R142, 0x1 ;  /* 0x0000008e058c7211 */ /* 0x000fe200078e08ff */
[----:B------:R-:W-:-:S03]  /*10600*/  VIADD R142, R142, 0x40 ;  /* 0x000000408e8e7836 */ /* 0x000fc60000000000 */
[----:B------:R-:W-:Y:S02]  /*10610*/  IADD3 R140, PT, PT, R140, 0x20, RZ ;  /* 0x000000208c8c7810 */ /* 0x000fe40007ffe0ff */
[----:B-----5:R-:W-:-:S05]  /*10620*/  @!P1 SHF.L.U32 R138, R138, 0x6, RZ ;  /* 0x000000068a8a9819 */ /* 0x020fca00000006ff */
[----:B------:R-:W-:-:S05]  /*10630*/  @!P1 IMAD.X R138, RZ, RZ, ~R138, P0 ;  /* 0x000000ffff8a9224 */ /* 0x000fca00000e0e8a */
[----:B-1234-:R-:W-:-:S07]  /*10640*/  @!P1 SHF.R.S64 R139, R139, 0x1f, R138 ;  /* 0x0000001f8b8b9819 */ /* 0x01efce000000108a */
.L_x_4830:
        /* <DEDUP_REMOVED lines=70> */
.L_x_4827:
        /* <DEDUP_REMOVED lines=34> */
[----:B------:R-:W-:Y:S05]  /*10cd0*/  LOP3.LUT P0, RZ, R116, 0x4, RZ, 0xc0, !PT ;  /* 0x0000000474ff7812 */ /* 0x000fea000780c0ff */
[----:B------:R-:W-:Y:S06]  /*10ce0*/  LDSM.16.M88.4 R96, [R119] ;  /* 0x000000007760783b */ /* 0x000fec0000000200 */
[----:B------:R-:W3:Y:S06]  /*10cf0*/  LDSM.16.M88.4 R100, [R118+0x3000] ;  /* 0x003000007664783b */ /* 0x000eec0000000200 */
[----:B------:R-:W4:Y:S06]  /*10d00*/  LDSM.16.M88.4 R104, [R118+0x3400] ;  /* 0x003400007668783b */ /* 0x000f2c0000000200 */
[----:B------:R-:W5:Y:S06]  /*10d10*/  LDSM.16.M88.4 R108, [R118+0x3800] ;  /* 0x00380000766c783b */ /* 0x000f6c0000000200 */
[----:B------:R-:W0:Y:S06]  /*10d20*/  LDGDEPBAR ;  /* 0x00000000000079af */ /* 0x000e2c0000000000 */
[----:B------:R-:W2:Y:S06]  /*10d30*/  LDSM.16.M88.4 R112, [R118+0x3c00] ;  /* 0x003c00007670783b */ /* 0x000eac0000000200 */
[----:B-1----:R-:W-:Y:S01]  /*10d40*/  LDSM.16.M88.4 R92, [R118+0x4400] ;  /* 0x00440000765c783b */ /* 0x002fe20000000200 */
[C---:B---3--:R-:W-:Y:S08]  /*10d50*/  HMMA.16816.F32 R4, R96.reuse, R100, RZ ;  /* 0x000000646004723c */ /* 0x048ff000000018ff */
[C---:B------:R-:W-:Y:S08]  /*10d60*/  HMMA.16816.F32 R8, R96.reuse, R102, RZ ;  /* 0x000000666008723c */ /* 0x040ff000000018ff */
[C---:B----4-:R-:W-:Y:S01]  /*10d70*/  HMMA.16816.F32 R12, R96.reuse, R104, RZ ;  /* 0x00000068600c723c */ /* 0x050fe200000018ff */
[----:B------:R-:W-:Y:S04]  /*10d80*/  MOV R104, 0x10 ;  /* 0x0000001000687802 */ /* 0x000fe80000000f00 */
[----:B------:R-:W-:Y:S02]  /*10d90*/  SEL R104, R104, 0xfffffff0, !P0 ;  /* 0xfffffff068687807 */ /* 0x000fe40004000000 */
[----:B------:R-:W-:Y:S01]  /*10da0*/  ISETP.NE.AND P0, PT, R141, 0x1, PT ;  /* 0x000000018d00780c */ /* 0x000fe20003f05270 */
[C---:B------:R-:W-:Y:S01]  /*10db0*/  HMMA.16816.F32 R16, R96.reuse, R106, RZ ;  /* 0x0000006a6010723c */ /* 0x040fe200000018ff */
[C---:B------:R-:W-:Y:S02]  /*10dc0*/  LEA R3, R104.reuse, R119, 0x1 ;  /* 0x0000007768037211 */ /* 0x040fe400078e08ff */
[----:B------:R-:W-:Y:S05]  /*10dd0*/  LEA R2, R104, R118, 0x1 ;  /* 0x0000007668027211 */ /* 0x000fea00078e08ff */
[C---:B-----5:R-:W-:Y:S01]  /*10de0*/  HMMA.16816.F32 R20, R96.reuse, R108, RZ ;  /* 0x0000006c6014723c */ /* 0x060fe200000018ff */
[----:B------:R-:W-:Y:S07]  /*10df0*/  LDSM.16.M88.4 R100, [R2+0x3000] ;  /* 0x003000000264783b */ /* 0x000fee0000000200 */
[C---:B------:R-:W-:Y:S08]  /*10e00*/  HMMA.16816.F32 R24, R96.reuse, R110, RZ ;  /* 0x0000006e6018723c */ /* 0x040ff000000018ff */
[C---:B--2---:R-:W-:Y:S08]  /*10e10*/  HMMA.16816.F32 R28, R96.reuse, R112, RZ ;  /* 0x00000070601c723c */ /* 0x044ff000000018ff */
[----:B------:R-:W-:Y:S01]  /*10e20*/  HMMA.16816.F32 R32, R96, R114, RZ ;  /* 0x000000726020723c */ /* 0x000fe200000018ff */
[----:B------:R-:W1:Y:S07]  /*10e30*/  LDSM.16.M88.4 R96, [R3] ;  /* 0x000000000360783b */ /* 0x000e6e0000000200 */
        /* <DEDUP_REMOVED lines=14> */
[C---:B------:R-:W-:Y:S08]  /*10f20*/  HMMA.16816.F32 R8, R96.reuse, R102, R8 ;  /* 0x000000666008723c */ /* 0x040ff00000001808 */
[C---:B------:R-:W-:Y:S08]  /*10f30*/  HMMA.16816.F32 R12, R96.reuse, R92, R12 ;  /* 0x0000005c600c723c */ /* 0x040ff0000000180c */
        /* <DEDUP_REMOVED lines=46> */
[----:B------:R-:W-:Y:S05]  /*11220*/  FMUL.FTZ R163, R10, UR5 ;  /* 0x000000050aa37c20 */ /* 0x000fea0008410000 */
[----:B------:R3:W4:Y:S10]  /*11230*/  MUFU.TANH R11, R90 ;  /* 0x0000005a000b7308 */ /* 0x0007340000002400 */
[----:B------:R-:W2:Y:S10]  /*11240*/  MUFU.TANH R151, R151 ;  /* 0x0000009700977308 */ /* 0x000eb40000002400 */
[----:B------:R-:W2:Y:S01]  /*11250*/  MUFU.TANH R155, R155 ;  /* 0x0000009b009b7308 */ /* 0x000ea20000002400 */
[C---:B-1----:R-:W-:Y:S09]  /*11260*/  HMMA.16816.F32 R12, R92.reuse, R96, R12 ;  /* 0x000000605c0c723c */ /* 0x042ff2000000180c */
        /* <DEDUP_REMOVED lines=8> */
[----:B------:R4:W1:Y:S01]  /*112f0*/  MUFU.TANH R114, R91 ;  /* 0x0000005b00727308 */ /* 0x0008620000002400 */
[----:B---3--:R-:W-:Y:S01]  /*11300*/  FMUL.FTZ R90, R16, UR5 ;  /* 0x00000005105a7c20 */ /* 0x008fe20008410000 */
[----:B------:R-:W-:Y:S01]  /*11310*/  FMUL.FTZ R154, R18, UR5 ;  /* 0x00000005129a7c20 */ /* 0x000fe20008410000 */
[----:B------:R-:W-:Y:S01]  /*11320*/  FMUL.FTZ R152, R19, UR5 ;  /* 0x0000000513987c20 */ /* 0x000fe20008410000 */
[----:B------:R-:W-:Y:S06]  /*11330*/  FMUL.FTZ R156, R17, UR5 ;  /* 0x00000005119c7c20 */ /* 0x000fec0008410000 */
[----:B------:R3:W1:Y:S10]  /*11340*/  MUFU.TANH R115, R90 ;  /* 0x0000005a00737308 */ /* 0x0006740000002400 */
[----:B------:R-:W1:Y:S10]  /*11350*/  MUFU.TANH R113, R154 ;  /* 0x0000009a00717308 */ /* 0x000e740000002400 */
[----:B------:R2:W1:Y:S01]  /*11360*/  MUFU.TANH R111, R152 ;  /* 0x00000098006f7308 */ /* 0x0004620000002400 */
[C---:B-----5:R-:W-:Y:S09]  /*11370*/  HMMA.16816.F32 R20, R92.reuse, R96, R20 ;  /* 0x000000605c14723c */ /* 0x060ff20000001814 */
[----:B------:R-:W1:Y:S01]  /*11380*/  MUFU.TANH R157, R157 ;  /* 0x0000009d009d7308 */ /* 0x000e620000002400 */
[C---:B------:R-:W-:Y:S01]  /*11390*/  HMMA.16816.F32 R24, R92.reuse, R98, R24 ;  /* 0x000000625c18723c */ /* 0x040fe20000001818 */
[----:B------:R-:W5:Y:S01]  /*113a0*/  LDSM.16.M88.4 R96, [R2+0x5c00] ;  /* 0x005c00000260783b */ /* 0x000f620000000200 */
[----:B------:R-:W-:Y:S07]  /*113b0*/  DEPBAR.LE SB0, 0x0 ;  /* 0x000080000000791a */ /* 0x000fee0000000000 */
[----:B------:R-:W1:Y:S01]  /*113c0*/  MUFU.TANH R163, R163 ;  /* 0x000000a300a37308 */ /* 0x000e620000002400 */
[----:B------:R-:W-:Y:S01]  /*113d0*/  BAR.SYNC.DEFER_BLOCKING 0x0 ;  /* 0x0000000000007b1d */ /* 0x000fe20000010000 */
[----:B----4-:R-:W-:Y:S01]  /*113e0*/  FMUL.FTZ R91, R23, UR5 ;  /* 0x00000005175b7c20 */ /* 0x010fe20008410000 */
[----:B------:R-:W-:Y:S01]  /*113f0*/  FMUL.FTZ R150, R20, UR5 ;  /* 0x0000000514967c20 */ /* 0x000fe20008410000 */
[----:B------:R-:W-:Y:S06]  /*11400*/  FMUL.FTZ R148, R22, UR5 ;  /* 0x0000000516947c20 */ /* 0x000fec0008410000 */
[----:B------:R-:W4:Y:S01]  /*11410*/  MUFU.TANH R144, R144 ;  /* 0x0000009000907308 */ /* 0x000f220000002400 */
[----:B------:R-:W-:Y:S01]  /*11420*/  FMUL.FTZ R146, R21, UR5 ;  /* 0x0000000515927c20 */ /* 0x000fe20008410000 */
[----:B---3--:R-:W-:Y:S01]  /*11430*/  FMUL.FTZ R90, R24, UR5 ;  /* 0x00000005185a7c20 */ /* 0x008fe20008410000 */
[----:B------:R-:W-:Y:S01]  /*11440*/  FMUL.FTZ R165, R27, UR5 ;  /* 0x000000051ba57c20 */ /* 0x000fe20008410000 */
[----:B--2---:R-:W-:Y:S06]  /*11450*/  FMUL.FTZ R152, R25, UR5 ;  /* 0x0000000519987c20 */ /* 0x004fec0008410000 */
[----:B------:R-:W2:Y:S10]  /*11460*/  MUFU.TANH R100, R91 ;  /* 0x0000005b00647308 */ /* 0x000eb40000002400 */
[----:B------:R-:W3:Y:S10]  /*11470*/  MUFU.TANH R108, R90 ;  /* 0x0000005a006c7308 */ /* 0x000ef40000002400 */
[----:B------:R1:W1:Y:S01]  /*11480*/  MUFU.TANH R110, R150 ;  /* 0x00000096006e7308 */ /* 0x0002620000002400 */
[C---:B-----5:R-:W-:Y:S09]  /*11490*/  HMMA.16816.F32 R28, R92.reuse, R96, R28 ;  /* 0x000000605c1c723c */ /* 0x060ff2000000181c */
[----:B------:R5:W2:Y:S01]  /*114a0*/  MUFU.TANH R101, R148 ;  /* 0x0000009400657308 */ /* 0x000aa20000002400 */
[----:B------:R-:W-:Y:S09]  /*114b0*/  HMMA.16816.F32 R32, R92, R98, R32 ;  /* 0x000000625c20723c */ /* 0x000ff20000001820 */
[----:B------:R2:W2:Y:S01]  /*114c0*/  MUFU.TANH R109, R146 ;  /* 0x00000092006d7308 */ /* 0x0004a20000002400 */
[----:B-1----:R-:W-:Y:S01]  /*114d0*/  FMUL.FTZ R150, R26, UR5 ;  /* 0x000000051a967c20 */ /* 0x002fe20008410000 */
[----:B------:R-:W-:Y:S01]  /*114e0*/  FMUL.FTZ R93, R30, UR5 ;  /* 0x000000051e5d7c20 */ /* 0x000fe20008410000 */
[----:B------:R-:W-:Y:S07]  /*114f0*/  FMUL.FTZ R92, R31, UR5 ;  /* 0x000000051f5c7c20 */ /* 0x000fee0008410000 */
[----:B------:R-:W1:Y:S01]  /*11500*/  MUFU.TANH R149, R149 ;  /* 0x0000009500957308 */ /* 0x000e620000002400 */
[----:B------:R-:W-:Y:S01]  /*11510*/  FMUL.FTZ R154, R29, UR5 ;  /* 0x000000051d9a7c20 */ /* 0x000fe20008410000 */
[----:B-----5:R-:W-:Y:S01]  /*11520*/  FMUL.FTZ R148, R28, UR5 ;  /* 0x000000051c947c20 */ /* 0x020fe20008410000 */
[----:B------:R-:W-:Y:S01]  /*11530*/  FMUL.FTZ R91, R34, UR5 ;  /* 0x00000005225b7c20 */ /* 0x000fe20008410000 */
[----:B------:R-:W-:Y:S06]  /*11540*/  FMUL.FTZ R90, R35, UR5 ;  /* 0x00000005235a7c20 */ /* 0x000fec0008410000 */
[----:B------:R-:W1:Y:S01]  /*11550*/  MUFU.TANH R147, R147 ;  /* 0x0000009300937308 */ /* 0x000e620000002400 */
        /* <DEDUP_REMOVED lines=12> */
[----:B------:R-:W1:Y:S10]  /*11620*/  MUFU.TANH R91, R91 ;  /* 0x0000005b005b7308 */ /* 0x000e740000002400 */
        /* <DEDUP_REMOVED lines=14> */
[----:B------:R-:W-:Y:S01]  /*11710*/  IMAD.MOV.U32 R6, RZ, RZ, RZ ;  /* 0x000000ffff067224 */ /* 0x000fe200078e00ff */
[----:B------:R-:W2:Y:S02]  /*11720*/  LDC R3, c[0x0][0x4f0] ;  /* 0x00013c00ff037b82 */ /* 0x000ea40000000800 */
[----:B--2---:R-:W-:Y:S04]  /*11730*/  IABS R2, R3 ;  /* 0x0000000300027213 */ /* 0x004fe80000000000 */
[----:B------:R-:W2:Y:S10]  /*11740*/  I2F.RP R9, R2 ;  /* 0x0000000200097306 */ /* 0x000eb40000209400 */
[----:B--2---:R-:W2:Y:S02]  /*11750*/  MUFU.RCP R4, R9 ;  /* 0x0000000900047308 */ /* 0x004ea40000001000 */
[----:B--2---:R-:W-:Y:S08]  /*11760*/  VIADD R8, R4, 0xffffffe ;  /* 0x0ffffffe04087836 */ /* 0x004ff00000000000 */
[----:B------:R-:W2:Y:S02]  /*11770*/  F2I.FTZ.U32.TRUNC.NTZ R7, R8 ;  /* 0x0000000800077305 */ /* 0x000ea4000021f000 */
[--C-:B--2---:R-:W-:Y:S01]  /*11780*/  IMAD.MOV R4, RZ, RZ, -R7.reuse ;  /* 0x000000ffff047224 */ /* 0x104fe200078e0a07 */
        /* <DEDUP_REMOVED lines=56> */
.L_x_4829:
        /* <DEDUP_REMOVED lines=35> */
.L_x_4828:
[----:B--2---:R-:W-:Y:S01]  /*11d40*/  I2FP.F32.U32 R3, R140 ;  /* 0x0000008c00037245 */ /* 0x004fe20000201000 */
[----:B------:R-:W-:Y:S01]  /*11d50*/  LDSM.16.MT88.4 R96, [R117+0x6000] ;  /* 0x006000007560783b */ /* 0x000fe20000004200 */
[C---:B------:R-:W-:Y:S02]  /*11d60*/  IADD3 R2, PT, PT, R140.reuse, -0x20, RZ ;  /* 0xffffffe08c027810 */ /* 0x040fe40007ffe0ff */
[----:B------:R-:W-:Y:S01]  /*11d70*/  IADD3 R6, PT, PT, R140, -0x1f, RZ ;  /* 0xffffffe18c067810 */ /* 0x000fe20007ffe0ff */
[CC--:B------:R-:W-:Y:S01]  /*11d80*/  FFMA.FTZ R101, R0.reuse, R3.reuse, R101 ;  /* 0x0000000300657223 */ /* 0x0c0fe20000010065 */
[----:B------:R-:W-:Y:S01]  /*11d90*/  FFMA.FTZ R110, R0, R3, R110 ;  /* 0x00000003006e7223 */ /* 0x000fe2000001006e */
[C---:B------:R-:W-:Y:S02]  /*11da0*/  IADD3 R3, PT, PT, R140.reuse, -0x10, RZ ;  /* 0xfffffff08c037810 */ /* 0x040fe40007ffe0ff */
[----:B------:R-:W-:Y:S02]  /*11db0*/  I2FP.F32.U32 R2, R2 ;  /* 0x0000000200027245 */ /* 0x000fe40000201000 */
[----:B------:R-:W-:Y:S02]  /*11dc0*/  I2FP.F32.U32 R3, R3 ;  /* 0x0000000300037245 */ /* 0x000fe40000201000 */
[----:B------:R-:W-:Y:S01]  /*11dd0*/  IADD3 R4, PT, PT, R140, -0x18, RZ ;  /* 0xffffffe88c047810 */ /* 0x000fe20007ffe0ff */
[CC--:B------:R-:W-:Y:S01]  /*11de0*/  FFMA.FTZ R23, R0.reuse, R2.reuse, R155 ;  /* 0x0000000200177223 */ /* 0x0c0fe2000001009b */
[C---:B------:R-:W-:Y:S01]  /*11df0*/  FFMA.FTZ R153, R0.reuse, R2, R153 ;  /* 0x0000000200997223 */ /* 0x040fe20000010099 */
[CC--:B-1----:R-:W-:Y:S01]  /*11e00*/  FFMA.FTZ R149, R0.reuse, R3.reuse, R149 ;  /* 0x0000000300957223 */ /* 0x0c2fe20000010095 */
[----:B------:R-:W-:Y:S01]  /*11e10*/  FFMA.FTZ R144, R0, R3, R144 ;  /* 0x0000000300907223 */ /* 0x000fe20000010090 */
[----:B------:R-:W-:Y:S02]  /*11e20*/  I2FP.F32.U32 R6, R6 ;  /* 0x0000000600067245 */ /* 0x000fe40000201000 */
        /* <DEDUP_REMOVED lines=8> */
[----:B------:R-:W-:Y:S01]  /*11eb0*/  IADD3 R5, PT, PT, R140, -0xf, RZ ;  /* 0xfffffff18c057810 */ /* 0x000fe20007ffe0ff */
[----:B------:R-:W-:Y:S01]  /*11ec0*/  FFMA.FTZ R15, R0, R4, R163 ;  /* 0x00000004000f7223 */ /* 0x000fe200000100a3 */
[----:B------:R-:W-:Y:S01]  /*11ed0*/  IADD3 R4, PT, PT, R140, -0x8, RZ ;  /* 0xfffffff88c047810 */ /* 0x000fe20007ffe0ff */
[CC--:B------:R-:W-:Y:S01]  /*11ee0*/  FFMA.FTZ R10, R0.reuse, R2.reuse, R157 ;  /* 0x00000002000a7223 */ /* 0x0c0fe2000001009d */
[----:B------:R-:W-:Y:S01]  /*11ef0*/  I2FP.F32.U32 R5, R5 ;  /* 0x0000000500057245 */ /* 0x000fe20000201000 */
[CC--:B------:R-:W-:Y:S01]  /*11f00*/  FFMA.FTZ R111, R0.reuse, R3.reuse, R111 ;  /* 0x00000003006f7223 */ /* 0x0c0fe2000001006f */
[----:B------:R-:W-:Y:S01]  /*11f10*/  FFMA.FTZ R112, R0, R3, R112 ;  /* 0x0000000300707223 */ /* 0x000fe20000010070 */
[----:B------:R-:W-:Y:S01]  /*11f20*/  FMNMX3.FTZ R3, R88, R153, R18, !PT ;  /* 0x0000009958037276 */ /* 0x000fe20007810012 */
[C---:B------:R-:W-:Y:S01]  /*11f30*/  FFMA.FTZ R11, R0.reuse, R2, R11 ;  /* 0x00000002000b7223 */ /* 0x040fe2000001000b */
[----:B------:R-:W-:Y:S01]  /*11f40*/  I2FP.F32.U32 R4, R4 ;  /* 0x0000000400047245 */ /* 0x000fe20000201000 */
[-C--:B------:R-:W-:Y:S01]  /*11f50*/  FFMA.FTZ R114, R0, R5.reuse, R114 ;  /* 0x0000000500727223 */ /* 0x080fe20000010072 */
[----:B------:R-:W-:Y:S01]  /*11f60*/  IADD3 R2, PT, PT, R140, 0x1, RZ ;  /* 0x000000018c027810 */ /* 0x000fe20007ffe0ff */
[C---:B------:R-:W-:Y:S01]  /*11f70*/  FFMA.FTZ R147, R0.reuse, R5, R147 ;  /* 0x0000000500937223 */ /* 0x040fe20000010093 */
[----:B------:R-:W-:Y:S01]  /*11f80*/  FMNMX3.FTZ R3, R3, R14, R10, !PT ;  /* 0x0000000e03037276 */ /* 0x000fe2000781000a */
[C---:B------:R-:W-:Y:S01]  /*11f90*/  FFMA.FTZ R115, R0.reuse, R4, R115 ;  /* 0x0000000400737223 */ /* 0x040fe20000010073 */
[----:B------:R-:W-:Y:S01]  /*11fa0*/  I2FP.F32.U32 R2, R2 ;  /* 0x0000000200027245 */ /* 0x000fe20000201000 */
[----:B------:R-:W-:Y:S01]  /*11fb0*/  FFMA.FTZ R113, R0, R4, R113 ;  /* 0x0000000400717223 */ /* 0x000fe20000010071 */
[C---:B------:R-:W-:Y:S02]  /*11fc0*/  IADD3 R95, PT, PT, R140.reuse, 0x8, RZ ;  /* 0x000000088c5f7810 */ /* 0x040fe40007ffe0ff */
[----:B------:R-:W-:Y:S01]  /*11fd0*/  IADD3 R94, PT, PT, R140, 0x9, RZ ;  /* 0x000000098c5e7810 */ /* 0x000fe20007ffe0ff */
[C---:B------:R-:W-:Y:S01]  /*11fe0*/  FFMA.FTZ R109, R0.reuse, R2, R109 ;  /* 0x00000002006d7223 */ /* 0x040fe2000001006d */
[----:B------:R-:W-:Y:S01]  /*11ff0*/  FMNMX3.FTZ R6, R3, R144, R114, !PT ;  /* 0x0000009003067276 */ /* 0x000fe20007810072 */
[----:B------:R-:W-:Y:S01]  /*12000*/  FFMA.FTZ R100, R0, R2, R100 ;  /* 0x0000000200647223 */ /* 0x000fe20000010064 */
[----:B------:R-:W-:Y:S02]  /*12010*/  I2FP.F32.U32 R95, R95 ;  /* 0x0000005f005f7245 */ /* 0x000fe40000201000 */
[----:B------:R-:W-:Y:S02]  /*12020*/  I2FP.F32.U32 R94, R94 ;  /* 0x0000005e005e7245 */ /* 0x000fe40000201000 */
[----:B------:R-:W-:Y:S01]  /*12030*/  IADD3 R9, PT, PT, R140, 0x10, RZ ;  /* 0x000000108c097810 */ /* 0x000fe20007ffe0ff */
[----:B------:R-:W-:Y:S01]  /*12040*/  FFMA.FTZ R108, R0, R95, R108 ;  /* 0x0000005f006c7223 */ /* 0x000fe2000001006c */
[----:B------:R-:W-:Y:S01]  /*12050*/  IADD3 R7, PT, PT, R140, 0x11, RZ ;  /* 0x000000118c077810 */ /* 0x000fe20007ffe0ff */
[-C--:B------:R-:W-:Y:S01]  /*12060*/  FFMA.FTZ R107, R0, R94.reuse, R107 ;  /* 0x0000005e006b7223 */ /* 0x080fe2000001006b */
[----:B------:R-:W-:Y:S01]  /*12070*/  FMNMX3.FTZ R6, R6, R115, R112, !PT ;  /* 0x0000007306067276 */ /* 0x000fe20007810070 */
[C---:B------:R-:W-:Y:S01]  /*12080*/  FFMA.FTZ R95, R0.reuse, R95, R146 ;  /* 0x0000005f005f7223 */ /* 0x040fe20000010092 */
[----:B------:R-:W-:Y:S01]  /*12090*/  I2FP.F32.U32 R9, R9 ;  /* 0x0000000900097245 */ /* 0x000fe20000201000 */
[----:B------:R-:W-:Y:S01]  /*120a0*/  FFMA.FTZ R94, R0, R94, R165 ;  /* 0x0000005e005e7223 */ /* 0x000fe200000100a5 */
[----:B------:R-:W-:Y:S02]  /*120b0*/  I2FP.F32.U32 R7, R7 ;  /* 0x0000000700077245 */ /* 0x000fe40000201000 */
[----:B------:R-:W-:Y:S01]  /*120c0*/  IADD3 R3, PT, PT, R140, 0x19, RZ ;  /* 0x000000198c037810 */ /* 0x000fe20007ffe0ff */
[----:B------:R-:W-:Y:S01]  /*120d0*/  FFMA.FTZ R106, R0, R9, R106 ;  /* 0x00000009006a7223 */ /* 0x000fe2000001006a */
[----:B------:R-:W-:Y:S01]  /*120e0*/  IADD3 R4, PT, PT, R140, 0x18, RZ ;  /* 0x000000188c047810 */ /* 0x000fe20007ffe0ff */
[----:B------:R-:W-:Y:S01]  /*120f0*/  FFMA.FTZ R105, R0, R7, R105 ;  /* 0x0000000700697223 */ /* 0x000fe20000010069 */
[----:B------:R-:W-:Y:S01]  /*12100*/  FMNMX3.FTZ R6, R6, R110, R109, !PT ;  /* 0x0000006e06067276 */ /* 0x000fe2000781006d */
[C---:B------:R-:W-:Y:S01]  /*12110*/  FFMA.FTZ R93, R0.reuse, R9, R93 ;  /* 0x00000009005d7223 */ /* 0x040fe2000001005d */
[----:B------:R-:W-:Y:S01]  /*12120*/  FMNMX3.FTZ R2, R89, R23, R19, !PT ;  /* 0x0000001759027276 */ /* 0x000fe20007810013 */
[----:B------:R-:W-:Y:S01]  /*12130*/  FFMA.FTZ R92, R0, R7, R92 ;  /* 0x00000007005c7223 */ /* 0x000fe2000001005c */
[----:B------:R-:W-:Y:S02]  /*12140*/  I2FP.F32.U32 R3, R3 ;  /* 0x0000000300037245 */ /* 0x000fe40000201000 */
[----:B------:R-:W-:Y:S02]  /*12150*/  I2FP.F32.U32 R4, R4 ;  /* 0x0000000400047245 */ /* 0x000fe40000201000 */
[----:B------:R-:W-:Y:S01]  /*12160*/  FMNMX3.FTZ R6, R6, R108, R107, !PT ;  /* 0x0000006c06067276 */ /* 0x000fe2000781006b */
[----:B------:R-:W-:Y:S01]  /*12170*/  FFMA.FTZ R102, R0, R3, R102 ;  /* 0x0000000300667223 */ /* 0x000fe20000010066 */
        /* <DEDUP_REMOVED lines=8> */
[----:B------:R-:W-:Y:S01]  /*12200*/  LEA R104, R104, R117, 0x1 ;  /* 0x0000007568687211 */ /* 0x000fe200078e08ff */
[----:B------:R-:W1:Y:S01]  /*12210*/  SHFL.BFLY PT, R6, R5, 0x2, 0x1f ;  /* 0x0c401f0005067f89 */ /* 0x000e6200000e0000 */
[----:B------:R-:W-:Y:S02]  /*12220*/  FMNMX3.FTZ R2, R2, R101, R100, !PT ;  /* 0x0000006502027276 */ /* 0x000fe40007810064 */
[----:B------:R-:W-:Y:S02]  /*12230*/  IADD3 R141, PT, PT, R141, -0x1, RZ ;  /* 0xffffffff8d8d7810 */ /* 0x000fe40007ffe0ff */
[----:B------:R-:W-:Y:S02]  /*12240*/  FMNMX3.FTZ R2, R2, R95, R94, !PT ;  /* 0x0000005f02027276 */ /* 0x000fe4000781005e */
[----:B------:R-:W-:Y:S02]  /*12250*/  IADD3 R142, PT, PT, R142, -0x40, RZ ;  /* 0xffffffc08e8e7810 */ /* 0x000fe40007ffe0ff */
[----:B------:R-:W-:Y:S02]  /*12260*/  FMNMX3.FTZ R2, R2, R93, R92, !PT ;  /* 0x0000005d02027276 */ /* 0x000fe4000781005c */
[----:B------:R-:W-:Y:S02]  /*12270*/  IADD3 R140, PT, PT, R140, -0x40, RZ ;  /* 0xffffffc08c8c7810 */ /* 0x000fe40007ffe0ff */
[----:B------:R-:W-:Y:S05]  /*12280*/  FMNMX3.FTZ R7, R2, R91, R90, !PT ;  /* 0x0000005b02077276 */ /* 0x000fea000781005a */
[----:B------:R-:W2:Y:S01]  /*12290*/  SHFL.BFLY PT, R2, R7, 0x2, 0x1f ;  /* 0x0c401f0007027f89 */ /* 0x000ea200000e0000 */
[----:B-1----:R-:W-:Y:S07]  /*122a0*/  FMNMX.FTZ R8, R5, R6, !PT ;  /* 0x0000000605087209 */ /* 0x002fee0007810000 */
[----:B------:R-:W1:Y:S01]  /*122b0*/  SHFL.BFLY PT, R3, R8, 0x1, 0x1f ;  /* 0x0c201f0008037f89 */ /* 0x000e6200000e0000 */
[----:B--2---:R-:W-:Y:S07]  /*122c0*/  FMNMX.FTZ R5, R7, R2, !PT ;  /* 0x0000000207057209 */ /* 0x004fee0007810000 */
[----:B------:R-:W2:Y:S01]  /*122d0*/  SHFL.BFLY PT, R2, R5, 0x1, 0x1f ;  /* 0x0c201f0005027f89 */ /* 0x000ea200000e0000 */
[----:B-1----:R-:W-:Y:S04]  /*122e0*/  FMNMX.FTZ R3, R8, R3, !PT ;  /* 0x0000000308037209 */ /* 0x002fe80007810000 */
[C---:B------:R-:W-:Y:S01]  /*122f0*/  FSETP.NEU.FTZ.AND P0, PT, R3.reuse, -INF , PT ;  /* 0xff8000000300780b */ /* 0x040fe20003f1d000 */
[C---:B------:R-:W-:Y:S01]  /*12300*/  FADD.FTZ R4, -R3.reuse, R88 ;  /* 0x0000005803047221 */ /* 0x040fe20000010100 */
[----:B------:R-:W-:Y:S03]  /*12310*/  FMUL.FTZ R151, R3, UR4 ;  /* 0x0000000403977c20 */ /* 0x000fe60008410000 */
[----:B------:R-:W-:Y:S02]  /*12320*/  FMUL.FTZ R6, R4, UR4 ;  /* 0x0000000404067c20 */ /* 0x000fe40008410000 */
[----:B------:R-:W-:Y:S04]  /*12330*/  FSEL R151, R151, RZ, P0 ;  /* 0x000000ff97977208 */ /* 0x000fe80000000000 */
[----:B------:R-:W1:Y:S01]  /*12340*/  MUFU.EX2 R6, R6 ;  /* 0x0000000600067308 */ /* 0x000e620000000800 */
[--C-:B------:R-:W-:Y:S01]  /*12350*/  FFMA.FTZ R27, R153, UR4, -R151.reuse ;  /* 0x00000004991b7c23 */ /* 0x100fe20008010897 */
[--C-:B------:R-:W-:Y:S01]  /*12360*/  FFMA.FTZ R88, R14, UR4, -R151.reuse ;  /* 0x000000040e587c23 */ /* 0x100fe20008010897 */
[----:B--2---:R-:W-:Y:S01]  /*12370*/  FMNMX.FTZ R2, R5, R2, !PT ;  /* 0x0000000205027209 */ /* 0x004fe20007810000 */
[--C-:B------:R-:W-:Y:S01]  /*12380*/  FFMA.FTZ R146, R18, UR4, -R151.reuse ;  /* 0x0000000412927c23 */ /* 0x100fe20008010897 */
[--C-:B------:R-:W-:Y:S01]  /*12390*/  FFMA.FTZ R110, R110, UR4, -R151.reuse ;  /* 0x000000046e6e7c23 */ /* 0x100fe20008010897 */
[----:B------:R-:W-:Y:S01]  /*123a0*/  FFMA.FTZ R109, R109, UR4, -R151 ;  /* 0x000000046d6d7c23 */ /* 0x000fe20008010897 */
[C---:B------:R-:W-:Y:S01]  /*123b0*/  FSETP.NEU.FTZ.AND P0, PT, R2.reuse, -INF , PT ;  /* 0xff8000000200780b */ /* 0x040fe20003f1d000 */
[C---:B------:R-:W-:Y:S01]  /*123c0*/  FADD.FTZ R7, -R2.reuse, R89 ;  /* 0x0000005902077221 */ /* 0x040fe20000010100 */
[----:B------:R-:W-:Y:S01]  /*123d0*/  FMUL.FTZ R22, R2, UR4 ;  /* 0x0000000402167c20 */ /* 0x000fe20008410000 */
[----:B------:R-:W-:Y:S01]  /*123e0*/  MUFU.EX2 R27, R27 ;  /* 0x0000001b001b7308 */ /* 0x000fe20000000800 */
[--C-:B------:R-:W-:Y:S01]  /*123f0*/  FFMA.FTZ R106, R106, UR4, -R151.reuse ;  /* 0x000000046a6a7c23 */ /* 0x100fe20008010897 */
[----:B------:R-:W-:Y:S01]  /*12400*/  FMUL.FTZ R7, R7, UR4 ;  /* 0x0000000407077c20 */ /* 0x000fe20008410000 */
[--C-:B------:R-:W-:Y:S01]  /*12410*/  FFMA.FTZ R105, R105, UR4, -R151.reuse ;  /* 0x0000000469697c23 */ /* 0x100fe20008010897 */
[C---:B-1----:R-:W-:Y:S01]  /*12420*/  FMUL.FTZ R32, R6.reuse, R52 ;  /* 0x0000003406207220 */ /* 0x042fe20000410000 */
[----:B------:R-:W-:Y:S05]  /*12430*/  FMUL.FTZ R8, R6, R76 ;  /* 0x0000004c06087220 */ /* 0x000fea0000410000 */
[----:B------:R-:W1:Y:S01]  /*12440*/  MUFU.EX2 R52, R7 ;  /* 0x0000000700347308 */ /* 0x000e620000000800 */
[----:B------:R-:W-:Y:S01]  /*12450*/  FSEL R76, R22, RZ, P0 ;  /* 0x000000ff164c7208 */ /* 0x000fe20000000000 */
[C---:B------:R-:W-:Y:S01]  /*12460*/  FMUL.FTZ R9, R6.reuse, R77 ;  /* 0x0000004d06097220 */ /* 0x040fe20000410000 */
[C---:B------:R-:W-:Y:S01]  /*12470*/  FMUL.FTZ R16, R6.reuse, R68 ;  /* 0x0000004406107220 */ /* 0x040fe20000410000 */
[C---:B------:R-:W-:Y:S01]  /*12480*/  FMUL.FTZ R24, R6.reuse, R60 ;  /* 0x0000003c06187220 */ /* 0x040fe20000410000 */
[C---:B------:R-:W-:Y:S01]  /*12490*/  FMUL.FTZ R33, R6.reuse, R53 ;  /* 0x0000003506217220 */ /* 0x040fe20000410000 */
[----:B------:R-:W-:Y:S01]  /*124a0*/  FMUL.FTZ R17, R6, R69 ;  /* 0x0000004506117220 */ /* 0x000fe20000410000 */
[--C-:B------:R-:W-:Y:S01]  /*124b0*/  FFMA.FTZ R53, R23, UR4, -R76.reuse ;  /* 0x0000000417357c23 */ /* 0x100fe2000801084c */
[--C-:B------:R-:W-:Y:S01]  /*124c0*/  FFMA.FTZ R60, R19, UR4, -R76.reuse ;  /* 0x00000004133c7c23 */ /* 0x100fe2000801084c */
[--C-:B------:R-:W-:Y:S01]  /*124d0*/  FFMA.FTZ R77, R15, UR4, -R76.reuse ;  /* 0x000000040f4d7c23 */ /* 0x100fe2000801084c */
[--C-:B------:R-:W-:Y:S01]  /*124e0*/  FFMA.FTZ R68, R11, UR4, -R76.reuse ;  /* 0x000000040b447c23 */ /* 0x100fe2000801084c */
[----:B------:R-:W-:Y:S01]  /*124f0*/  FFMA.FTZ R69, R10, UR4, -R151 ;  /* 0x000000040a457c23 */ /* 0x000fe20008010897 */
[C---:B------:R-:W-:Y:S01]  /*12500*/  FMUL.FTZ R12, R6.reuse, R72 ;  /* 0x00000048060c7220 */ /* 0x040fe20000410000 */
[----:B------:R-:W-:Y:S01]  /*12510*/  FMUL.FTZ R13, R6, R73 ;  /* 0x00000049060d7220 */ /* 0x000fe20000410000 */
        /* <DEDUP_REMOVED lines=21> */
[C---:B------:R-:W-:Y:S07]  /*12670*/  FMUL.FTZ R45, R6.reuse, R45 ;  /* 0x0000002d062d7220 */ /* 0x040fee0000410000 */
[----:B------:R-:W4:Y:S01]  /*12680*/  MUFU.EX2 R146, R146 ;  /* 0x0000009200927308 */ /* 0x000f220000000800 */
[C---:B------:R-:W-:Y:S01]  /*12690*/  FMUL.FTZ R48, R6.reuse, R48 ;  /* 0x0000003006307220 */ /* 0x040fe20000410000 */
[C---:B------:R-:W-:Y:S01]  /*126a0*/  FMUL.FTZ R49, R6.reuse, R49 ;  /* 0x0000003106317220 */ /* 0x040fe20000410000 */
[C---:B------:R-:W-:Y:S07]  /*126b0*/  FFMA.FTZ R145, R6.reuse, R145, R27 ;  /* 0x0000009106917223 */ /* 0x040fee000001001b */
[----:B------:R-:W5:Y:S01]  /*126c0*/  MUFU.EX2 R88, R88 ;  /* 0x0000005800587308 */ /* 0x000f620000000800 */
[----:B------:R-:W-:Y:S01]  /*126d0*/  FMUL.FTZ R4, R6, R80 ;  /* 0x0000005006047220 */ /* 0x000fe20000410000 */
[----:B------:R-:W1:Y:S01]  /*126e0*/  LDSM.16.MT88.4 R64, [R117+0x7000] ;  /* 0x007000007540783b */ /* 0x000e620000004200 */
[C---:B------:R-:W-:Y:S01]  /*126f0*/  FMUL.FTZ R6, R52.reuse, R82 ;  /* 0x0000005234067220 */ /* 0x040fe20000410000 */
[----:B------:R-:W-:Y:S01]  /*12700*/  FMUL.FTZ R7, R52, R83 ;  /* 0x0000005334077220 */ /* 0x000fe20000410000 */
[----:B--2---:R-:W-:Y:S01]  /*12710*/  F2FP.F16.F32.PACK_AB R81, R60, R53 ;  /* 0x000000353c51723e */ /* 0x004fe200000000ff */
[----:B------:R-:W-:Y:S01]  /*12720*/  FMUL.FTZ R10, R52, R78 ;  /* 0x0000004e340a7220 */ /* 0x000fe20000410000 */
[----:B---3--:R-:W-:Y:S01]  /*12730*/  F2FP.F16.F32.PACK_AB R83, R68, R77 ;  /* 0x0000004d4453723e */ /* 0x008fe200000000ff */
[C---:B------:R-:W-:Y:S01]  /*12740*/  FMUL.FTZ R11, R52.reuse, R79 ;  /* 0x0000004f340b7220 */ /* 0x040fe20000410000 */
[----:B------:R-:W-:Y:S01]  /*12750*/  FMUL.FTZ R30, R52, R58 ;  /* 0x0000003a341e7220 */ /* 0x000fe20000410000 */
[----:B----4-:R-:W-:Y:S01]  /*12760*/  F2FP.F16.F32.PACK_AB R80, R146, R27 ;  /* 0x0000001b9250723e */ /* 0x010fe200000000ff */
[C---:B------:R-:W-:Y:S01]  /*12770*/  FMUL.FTZ R31, R52.reuse, R59 ;  /* 0x0000003b341f7220 */ /* 0x040fe20000410000 */
[C---:B------:R-:W-:Y:S01]  /*12780*/  FMUL.FTZ R18, R52.reuse, R70 ;  /* 0x0000004634127220 */ /* 0x040fe20000410000 */
[----:B------:R-:W2:Y:S01]  /*12790*/  LDSM.16.MT88.4 R56, [R104+0x7000] ;  /* 0x007000006838783b */ /* 0x000ea20000004200 */
[----:B-----5:R-:W-:Y:S01]  /*127a0*/  F2FP.F16.F32.PACK_AB R82, R69, R88 ;  /* 0x000000584552723e */ /* 0x020fe200000000ff */
[C---:B------:R-:W-:Y:S01]  /*127b0*/  FMUL.FTZ R26, R52.reuse, R62 ;  /* 0x0000003e341a7220 */ /* 0x040fe20000410000 */
[----:B------:R-:W-:Y:S01]  /*127c0*/  FMUL.FTZ R27, R52, R63 ;  /* 0x0000003f341b7220 */ /* 0x000fe20000410000 */
[--C-:B------:R-:W-:Y:S01]  /*127d0*/  FFMA.FTZ R100, R100, UR4, -R76.reuse ;  /* 0x0000000464647c23 */ /* 0x100fe2000801084c */
[--C-:B------:R-:W-:Y:S01]  /*127e0*/  FFMA.FTZ R94, R94, UR4, -R76.reuse ;  /* 0x000000045e5e7c23 */ /* 0x100fe2000801084c */
[C---:B------:R-:W-:Y:S01]  /*127f0*/  FMUL.FTZ R19, R52.reuse, R71 ;  /* 0x0000004734137220 */ /* 0x040fe20000410000 */
[--C-:B------:R-:W-:Y:S01]  /*12800*/  FFMA.FTZ R71, R149, UR4, -R76.reuse ;  /* 0x0000000495477c23 */ /* 0x100fe2000801084c */
[C---:B------:R-:W-:Y:S01]  /*12810*/  HMMA.16816.F32 R4, R80.reuse, R96, R4 ;  /* 0x000000605004723c */ /* 0x040fe20000001804 */
[----:B------:R-:W-:Y:S04]  /*12820*/  MUFU.EX2 R106, R106 ;  /* 0x0000006a006a7308 */ /* 0x000fe80000000800 */
[--C-:B------:R-:W-:Y:S06]  /*12830*/  FFMA.FTZ R96, R111, UR4, -R76.reuse ;  /* 0x000000046f607c23 */ /* 0x100fec000801084c */
[----:B------:R-:W-:Y:S01]  /*12840*/  MUFU.EX2 R71, R71 ;  /* 0x0000004700477308 */ /* 0x000fe20000000800 */
[C---:B------:R-:W-:Y:S01]  /*12850*/  FMUL.FTZ R34, R52.reuse, R54 ;  /* 0x0000003634227220 */ /* 0x040fe20000410000 */
[C---:B------:R-:W-:Y:S08]  /*12860*/  HMMA.16816.F32 R8, R80.reuse, R98, R8 ;  /* 0x000000625008723c */ /* 0x040ff00000001808 */
[----:B------:R-:W-:Y:S01]  /*12870*/  MUFU.EX2 R100, R100 ;  /* 0x0000006400647308 */ /* 0x000fe20000000800 */
[--C-:B------:R-:W-:Y:S01]  /*12880*/  FFMA.FTZ R99, R95, UR4, -R76.reuse ;  /* 0x000000045f637c23 */ /* 0x100fe2000801084c */
[C---:B------:R-:W-:Y:S01]  /*12890*/  FMUL.FTZ R35, R52.reuse, R55 ;  /* 0x0000003734237220 */ /* 0x040fe20000410000 */
[C---:B------:R-:W-:Y:S01]  /*128a0*/  FMUL.FTZ R38, R52.reuse, R38 ;  /* 0x0000002634267220 */ /* 0x040fe20000410000 */
[C---:B------:R-:W-:Y:S01]  /*128b0*/  FMUL.FTZ R39, R52.reuse, R39 ;  /* 0x0000002734277220 */ /* 0x040fe20000410000 */
[C---:B------:R-:W-:Y:S01]  /*128c0*/  FMUL.FTZ R42, R52.reuse, R42 ;  /* 0x0000002a342a7220 */ /* 0x040fe20000410000 */
[C---:B-1----:R-:W-:Y:S04]  /*128d0*/  HMMA.16816.F32 R12, R80.reuse, R72, R12 ;  /* 0x00000048500c723c */ /* 0x042fe8000000180c */
[----:B------:R-:W-:Y:S01]  /*128e0*/  MUFU.EX2 R99, R99 ;  /* 0x0000006300637308 */ /* 0x000fe20000000800 */
[C---:B------:R-:W-:Y:S01]  /*128f0*/  FMUL.FTZ R43, R52.reuse, R43 ;  /* 0x0000002b342b7220 */ /* 0x040fe20000410000 */
[C---:B------:R-:W-:Y:S01]  /*12900*/  FMUL.FTZ R46, R52.reuse, R46 ;  /* 0x0000002e342e7220 */ /* 0x040fe20000410000 */
[C---:B------:R-:W-:Y:S01]  /*12910*/  FMUL.FTZ R47, R52.reuse, R47 ;  /* 0x0000002f342f7220 */ /* 0x040fe20000410000 */
[C---:B------:R-:W-:Y:S01]  /*12920*/  FMUL.FTZ R50, R52.reuse, R50 ;  /* 0x0000003234327220 */ /* 0x040fe20000410000 */
[----:B------:R-:W-:Y:S01]  /*12930*/  FMUL.FTZ R51, R52, R51 ;  /* 0x0000003334337220 */ /* 0x000fe20000410000 */
[C---:B------:R-:W-:Y:S04]  /*12940*/  HMMA.16816.F32 R16, R80.reuse, R74, R16 ;  /* 0x0000004a5010723c */ /* 0x040fe80000001810 */
[----:B------:R-:W-:Y:S01]  /*12950*/  MUFU.EX2 R94, R94 ;  /* 0x0000005e005e7308 */ /* 0x000fe20000000800 */
[----:B------:R-:W-:Y:S01]  /*12960*/  FFMA.FTZ R70, R144, UR4, -R151 ;  /* 0x0000000490467c23 */ /* 0x000fe20008010897 */
[----:B------:R-:W-:Y:S01]  /*12970*/  FFMA.FTZ R143, R52, R143, R53 ;  /* 0x0000008f348f7223 */ /* 0x000fe20000010035 */
[--C-:B------:R-:W-:Y:S01]  /*12980*/  FFMA.FTZ R72, R107, UR4, -R151.reuse ;  /* 0x000000046b487c23 */ /* 0x100fe20008010897 */
[--C-:B------:R-:W-:Y:S01]  /*12990*/  FFMA.FTZ R107, R101, UR4, -R76.reuse ;  /* 0x00000004656b7c23 */ /* 0x100fe2000801084c */
[----:B------:R-:W-:Y:S01]  /*129a0*/  FFMA.FTZ R98, R108, UR4, -R151 ;  /* 0x000000046c627c23 */ /* 0x000fe20008010897 */
[C---:B------:R-:W-:Y:S04]  /*129b0*/  HMMA.16816.F32 R20, R80.reuse, R64, R20 ;  /* 0x000000405014723c */ /* 0x040fe80000001814 */
[----:B------:R-:W-:Y:S01]  /*129c0*/  MUFU.EX2 R70, R70 ;  /* 0x0000004600467308 */ /* 0x000fe20000000800 */
[--C-:B------:R-:W-:Y:S01]  /*129d0*/  FFMA.FTZ R64, R147, UR4, -R76.reuse ;  /* 0x0000000493407c23 */ /* 0x100fe2000801084c */
[--C-:B------:R-:W-:Y:S01]  /*129e0*/  FFMA.FTZ R65, R113, UR4, -R76.reuse ;  /* 0x0000000471417c23 */ /* 0x100fe2000801084c */
[----:B------:R-:W-:Y:S07]  /*129f0*/  FFMA.FTZ R108, R90, UR4, -R76 ;  /* 0x000000045a6c7c23 */ /* 0x000fee000801084c */
[----:B------:R1:W-:Y:S01]  /*12a00*/  MUFU.EX2 R101, R109 ;  /* 0x0000006d00657308 */ /* 0x0003e20000000800 */
[----:B------:R-:W-:Y:S01]  /*12a10*/  FADD.FTZ R145, R146, R145 ;  /* 0x0000009192917221 */ /* 0x000fe20000010000 */
[C---:B------:R-:W-:Y:S08]  /*12a20*/  HMMA.16816.F32 R24, R80.reuse, R66, R24 ;  /* 0x000000425018723c */ /* 0x040ff00000001818 */
[----:B------:R-:W3:Y:S01]  /*12a30*/  MUFU.EX2 R64, R64 ;  /* 0x0000004000407308 */ /* 0x000ee20000000800 */
[----:B------:R-:W-:Y:S01]  /*12a40*/  FADD.FTZ R88, R88, R145 ;  /* 0x0000009158587221 */ /* 0x000fe20000010000 */
[--C-:B------:R-:W-:Y:S01]  /*12a50*/  FFMA.FTZ R67, R114, UR4, -R151.reuse ;  /* 0x0000000472437c23 */ /* 0x100fe20008010897 */
[--C-:B------:R-:W-:Y:S07]  /*12a60*/  FFMA.FTZ R66, R115, UR4, -R151.reuse ;  /* 0x0000000473427c23 */ /* 0x100fee0008010897 */
[----:B------:R-:W-:Y:S01]  /*12a70*/  MUFU.EX2 R107, R107 ;  /* 0x0000006b006b7308 */ /* 0x000fe20000000800 */
[----:B------:R-:W-:Y:S01]  /*12a80*/  FADD.FTZ R69, R69, R88 ;  /* 0x0000005845457221 */ /* 0x000fe20000010000 */
[C---:B--2---:R-:W-:Y:S08]  /*12a90*/  HMMA.16816.F32 R28, R80.reuse, R56, R28 ;  /* 0x00000038501c723c */ /* 0x044ff0000000181c */
[----:B------:R-:W2:Y:S01]  /*12aa0*/  MUFU.EX2 R67, R67 ;  /* 0x0000004300437308 */ /* 0x000ea20000000800 */
[--C-:B------:R-:W-:Y:S01]  /*12ab0*/  FFMA.FTZ R97, R112, UR4, -R151.reuse ;  /* 0x0000000470617c23 */ /* 0x100fe20008010897 */
[--C-:B-1----:R-:W-:Y:S01]  /*12ac0*/  FFMA.FTZ R109, R92, UR4, -R76.reuse ;  /* 0x000000045c6d7c23 */ /* 0x102fe2000801084c */
[--C-:B------:R-:W-:Y:S07]  /*12ad0*/  FFMA.FTZ R103, R103, UR4, -R151.reuse ;  /* 0x0000000467677c23 */ /* 0x100fee0008010897 */
[----:B------:R-:W-:Y:S01]  /*12ae0*/  MUFU.EX2 R98, R98 ;  /* 0x0000006200627308 */ /* 0x000fe20000000800 */
[----:B------:R-:W-:Y:S01]  /*12af0*/  FFMA.FTZ R151, R102, UR4, -R151 ;  /* 0x0000000466977c23 */ /* 0x000fe20008010897 */
[C---:B------:R-:W-:Y:S01]  /*12b00*/  HMMA.16816.F32 R32, R80.reuse, R58, R32 ;  /* 0x0000003a5020723c */ /* 0x040fe20000001820 */
[----:B------:R-:W1:Y:S07]  /*12b10*/  LDSM.16.MT88.4 R56, [R117+0x8000] ;  /* 0x008000007538783b */ /* 0x000e6e0000004200 */
[----:B------:R4:W-:Y:S01]  /*12b20*/  MUFU.EX2 R102, R110 ;  /* 0x0000006e00667308 */ /* 0x0009e20000000800 */
[----:B---3--:R-:W-:Y:S02]  /*12b30*/  F2FP.F16.F32.PACK_AB R53, R64, R71 ;  /* 0x000000474035723e */ /* 0x008fe400000000ff */
[----:B------:R-:W-:Y:S07]  /*12b40*/  ISETP.NE.AND P0, PT, R141, RZ, PT ;  /* 0x000000ff8d00720c */ /* 0x000fee0003f05270 */
[----:B------:R-:W-:Y:S01]  /*12b50*/  MUFU.EX2 R95, R72 ;  /* 0x00000048005f7308 */ /* 0x000fe20000000800 */
[----:B--2---:R-:W-:Y:S09]  /*12b60*/  F2FP.F16.F32.PACK_AB R52, R67, R70 ;  /* 0x000000464334723e */ /* 0x004ff200000000ff */
[----:B------:R-:W-:Y:S10]  /*12b70*/  MUFU.EX2 R66, R66 ;  /* 0x0000004200427308 */ /* 0x000ff40000000800 */
[----:B------:R-:W2:Y:S01]  /*12b80*/  MUFU.EX2 R97, R97 ;  /* 0x0000006100617308 */ /* 0x000ea20000000800 */
[--C-:B----4-:R-:W-:Y:S01]  /*12b90*/  FFMA.FTZ R110, R93, UR4, -R76.reuse ;  /* 0x000000045d6e7c23 */ /* 0x110fe2000801084c */
[----:B------:R-:W-:Y:S08]  /*12ba0*/  FFMA.FTZ R93, R91, UR4, -R76 ;  /* 0x000000045b5d7c23 */ /* 0x000ff0000801084c */
[----:B------:R-:W-:Y:S10]  /*12bb0*/  MUFU.EX2 R65, R65 ;  /* 0x0000004100417308 */ /* 0x000ff40000000800 */
[----:B------:R-:W3:Y:S10]  /*12bc0*/  MUFU.EX2 R96, R96 ;  /* 0x0000006000607308 */ /* 0x000ef40000000800 */
[----:B------:R-:W4:Y:S01]  /*12bd0*/  MUFU.EX2 R105, R105 ;  /* 0x0000006900697308 */ /* 0x000f220000000800 */
[----:B--2---:R-:W-:Y:S09]  /*12be0*/  F2FP.F16.F32.PACK_AB R54, R97, R66 ;  /* 0x000000426136723e */ /* 0x004ff200000000ff */
[----:B------:R-:W-:Y:S10]  /*12bf0*/  MUFU.EX2 R110, R110 ;  /* 0x0000006e006e7308 */ /* 0x000ff40000000800 */
[----:B------:R-:W2:Y:S01]  /*12c00*/  MUFU.EX2 R109, R109 ;  /* 0x0000006d006d7308 */ /* 0x000ea20000000800 */
[----:B---3--:R-:W-:Y:S09]  /*12c10*/  F2FP.F16.F32.PACK_AB R55, R96, R65 ;  /* 0x000000416037723e */ /* 0x008ff200000000ff */
[----:B------:R-:W-:Y:S01]  /*12c20*/  MUFU.EX2 R103, R103 ;  /* 0x0000006700677308 */ /* 0x000fe20000000800 */
[----:B----4-:R-:W-:Y:S01]  /*12c30*/  F2FP.F16.F32.PACK_AB R88, R105, R106 ;  /* 0x0000006a6958723e */ /* 0x010fe200000000ff */
[C---:B-1----:R-:W-:Y:S08]  /*12c40*/  HMMA.16816.F32 R36, R80.reuse, R56, R36 ;  /* 0x000000385024723c */ /* 0x042ff00000001824 */
[----:B------:R-:W1:Y:S10]  /*12c50*/  MUFU.EX2 R92, R151 ;  /* 0x00000097005c7308 */ /* 0x000e740000000800 */
[----:B------:R-:W-:Y:S01]  /*12c60*/  MUFU.EX2 R93, R93 ;  /* 0x0000005d005d7308 */ /* 0x000fe20000000800 */
[----:B--2---:R-:W-:Y:S01]  /*12c70*/  F2FP.F16.F32.PACK_AB R89, R109, R110 ;  /* 0x0000006e6d59723e */ /* 0x004fe200000000ff */
[C---:B------:R-:W-:Y:S01]  /*12c80*/  HMMA.16816.F32 R40, R80.reuse, R58, R40 ;  /* 0x0000003a5028723c */ /* 0x040fe20000001828 */
[----:B------:R-:W2:Y:S07]  /*12c90*/  LDSM.16.MT88.4 R56, [R104+0x8000] ;  /* 0x008000006838783b */ /* 0x000eae0000004200 */
[----:B------:R-:W3:Y:S01]  /*12ca0*/  MUFU.EX2 R108, R108 ;  /* 0x0000006c006c7308 */ /* 0x000ee20000000800 */
[----:B-1----:R-:W-:Y:S02]  /*12cb0*/  F2FP.F16.F32.PACK_AB R90, R92, R103 ;  /* 0x000000675c5a723e */ /* 0x002fe400000000ff */
[----:B---3--:R-:W-:Y:S01]  /*12cc0*/  F2FP.F16.F32.PACK_AB R91, R108, R93 ;  /* 0x0000005d6c5b723e */ /* 0x008fe200000000ff */
[C---:B--2---:R-:W-:Y:S08]  /*12cd0*/  HMMA.16816.F32 R44, R80.reuse, R56, R44 ;  /* 0x00000038502c723c */ /* 0x044ff0000000182c */
[----:B------:R-:W-:Y:S01]  /*12ce0*/  HMMA.16816.F32 R48, R80, R58, R48 ;  /* 0x0000003a5030723c */ /* 0x000fe20000001830 */
        /* <DEDUP_REMOVED lines=20> */
[----:B------:R-:W-:Y:S02]  /*12e30*/  F2FP.F16.F32.PACK_AB R53, R100, R107 ;  /* 0x0000006b6435723e */ /* 0x000fe400000000ff */
[----:B------:R-:W-:Y:S01]  /*12e40*/  F2FP.F16.F32.PACK_AB R54, R95, R98 ;  /* 0x000000625f36723e */ /* 0x000fe200000000ff */
[----:B------:R-:W-:Y:S01]  /*12e50*/  FADD.FTZ R73, R77, R52 ;  /* 0x000000344d497221 */ /* 0x000fe20000010000 */
[----:B------:R-:W-:Y:S01]  /*12e60*/  F2FP.F16.F32.PACK_AB R52, R101, R102 ;  /* 0x000000666534723e */ /* 0x000fe200000000ff */
[----:B------:R-:W2:Y:S01]  /*12e70*/  LDSM.16.MT88.4 R60, [R104+0x6800] ;  /* 0x00680000683c783b */ /* 0x000ea20000004200 */
[----:B------:R-:W-:Y:S01]  /*12e80*/  F2FP.F16.F32.PACK_AB R55, R94, R99 ;  /* 0x000000635e37723e */ /* 0x000fe200000000ff */
[----:B------:R-:W-:Y:S06]  /*12e90*/  FADD.FTZ R68, R68, R73 ;  /* 0x0000004944447221 */ /* 0x000fec0000010000 */
[----:B------:R-:W-:Y:S01]  /*12ea0*/  LDSM.16.MT88.4 R76, [R117+0x6c00] ;  /* 0x006c0000754c783b */ /* 0x000fe20000004200 */
        /* <DEDUP_REMOVED lines=27> */
[----:B------:R-:W-:Y:S01]  /*13060*/  FADD.FTZ R107, R107, R96 ;  /* 0x000000606b6b7221 */ /* 0x000fe20000010000 */
[----:B------:R-:W-:Y:S03]  /*13070*/  FADD.FTZ R101, R101, R102 ;  /* 0x0000006665657221 */ /* 0x000fe60000010000 */
[----:B------:R-:W-:Y:S01]  /*13080*/  FADD.FTZ R100, R100, R107 ;  /* 0x0000006b64647221 */ /* 0x000fe20000010000 */
[C---:B------:R-:W-:Y:S01]  /*13090*/  HMMA.16816.F32 R80, R88.reuse, R76, R4 ;  /* 0x0000004c5850723c */ /* 0x040fe20000001804 */
[----:B------:R-:W3:Y:S04]  /*130a0*/  LDSM.16.MT88.4 R52, [R104+0x7c00] ;  /* 0x007c00006834783b */ /* 0x000ee80000004200 */
[----:B------:R-:W-:Y:S03]  /*130b0*/  FADD.FTZ R98, R98, R101 ;  /* 0x0000006562627221 */ /* 0x000fe60000010000 */
[C---:B------:R-:W-:Y:S01]  /*130c0*/  HMMA.16816.F32 R76, R88.reuse, R78, R8 ;  /* 0x0000004e584c723c */ /* 0x040fe20000001808 */
[----:B------:R-:W4:Y:S02]  /*130d0*/  LDSM.16.MT88.4 R4, [R117+0x8c00] ;  /* 0x008c00007504783b */ /* 0x000f240000004200 */
[----:B------:R-:W-:Y:S05]  /*130e0*/  FADD.FTZ R95, R95, R98 ;  /* 0x000000625f5f7221 */ /* 0x000fea0000010000 */
[C---:B-1----:R-:W-:Y:S01]  /*130f0*/  HMMA.16816.F32 R72, R88.reuse, R68, R12 ;  /* 0x000000445848723c */ /* 0x042fe2000000180c */
[----:B------:R-:W1:Y:S07]  /*13100*/  LDSM.16.MT88.4 R8, [R104+0x8c00] ;  /* 0x008c00006808783b */ /* 0x000e6e0000004200 */
[C---:B------:R-:W-:Y:S08]  /*13110*/  HMMA.16816.F32 R68, R88.reuse, R70, R16 ;  /* 0x000000465844723c */ /* 0x040ff00000001810 */
[C---:B--2---:R-:W-:Y:S08]  /*13120*/  HMMA.16816.F32 R64, R88.reuse, R60, R20 ;  /* 0x0000003c5840723c */ /* 0x044ff00000001814 */
[C---:B------:R-:W-:Y:S08]  /*13130*/  HMMA.16816.F32 R60, R88.reuse, R62, R24 ;  /* 0x0000003e583c723c */ /* 0x040ff00000001818 */
[C---:B---3--:R-:W-:Y:S08]  /*13140*/  HMMA.16816.F32 R56, R88.reuse, R52, R28 ;  /* 0x000000345838723c */ /* 0x048ff0000000181c */
[C---:B------:R-:W-:Y:S08]  /*13150*/  HMMA.16816.F32 R52, R88.reuse, R54, R32 ;  /* 0x000000365834723c */ /* 0x040ff00000001820 */
        /* <DEDUP_REMOVED lines=15> */
[----:B------:R-:W-:Y:S03]  /*13250*/  MOV R88, R3 ;  /* 0x0000000300587202 */ /* 0x000fe60000000f00 */
[----:B------:R-:W-:Y:S01]  /*13260*/  @!UPT UIADD3 URZ, UPT, UPT, URZ, URZ, URZ ;  /* 0x000000fffffff290 */ /* 0x000fe2000fffe0ff */
[----:B------:R-:W-:Y:S11]  /*13270*/  @P0 BRA `(.L_x_4830) ;  /* 0xffffffd000f40947 */ /* 0x000ff6000383ffff */
.L_x_4826:
        /* <DEDUP_REMOVED lines=20> */
[----:B------:R-:W-:Y:S01]  /*133c0*/  LOP3.LUT R9, R9, 0x18, R6, 0xf8, !PT ;  /* 0x0000001809097812 */ /* 0x000fe200078ef806 */
[----:B-1----:R-:W-:Y:S01]  /*133d0*/  FADD.FTZ R7, R12, R7 ;  /* 0x000000070c077221 */ /* 0x002fe20000010000 */
[C---:B------:R-:W-:Y:S01]  /*133e0*/  LEA R5, R4.reuse, R5, 0x1 ;  /* 0x0000000504057211 */ /* 0x040fe200078e08ff */
[----:B------:R-:W1:Y:S01]  /*133f0*/  LDC.U8 R12, c[0x0][0x548] ;  /* 0x00015200ff0c7b82 */ /* 0x000e620000000000 */
[----:B------:R-:W-:Y:S01]  /*13400*/  ISETP.NE.AND P2, PT, R4, RZ, PT ;  /* 0x000000ff0400720c */ /* 0x000fe20003f45270 */
[----:B--2---:R-:W-:Y:S01]  /*13410*/  FADD.FTZ R8, R13, R8 ;  /* 0x000000080d087221 */ /* 0x004fe20000010000 */
[----:B------:R-:W2:Y:S01]  /*13420*/  MUFU.RCP R10, R7 ;  /* 0x00000007000a7308 */ /* 0x000ea20000001000 */
[----:B------:R-:W-:-:S02]  /*13430*/  FSETP.NE.FTZ.AND P4, PT, R7, RZ, PT ;  /* 0x000000ff0700720b */ /* 0x000fc40003f95000 */
[----:B------:R-:W-:Y:S02]  /*13440*/  IADD3 R0, PT, PT, R9, R5, R0 ;  /* 0x0000000509007210 */ /* 0x000fe40007ffe000 */
[----:B------:R-:W-:Y:S02]  /*13450*/  FSETP.NE.FTZ.AND P5, PT, R8, RZ, PT ;  /* 0x000000ff0800720b */ /* 0x000fe40003fb5000 */
[----:B------:R-:W-:Y:S01]  /*13460*/  SHF.L.U32 R9, R6, 0x2, RZ ;  /* 0x0000000206097819 */ /* 0x000fe200000006ff */
[----:B------:R-:W3:Y:S01]  /*13470*/  MUFU.RCP R11, R8 ;  /* 0x00000008000b7308 */ /* 0x000ee20000001000 */
[----:B------:R-:W-:Y:S02]  /*13480*/  LEA R5, R0, UR4, 0x1 ;  /* 0x0000000400057c11 */ /* 0x000fe4000f8e08ff */
[----:B------:R-:W-:Y:S02]  /*13490*/  LOP3.LUT R0, R9, 0x40, RZ, 0xc0, !PT ;  /* 0x0000004009007812 */ /* 0x000fe400078ec0ff */
[----:B------:R-:W-:-:S02]  /*134a0*/  MOV R4, 0x7f800000 ;  /* 0x7f80000000047802 */ /* 0x000fc40000000f00 */
[----:B------:R-:W-:Y:S01]  /*134b0*/  IADD3 R15, PT, PT, R5, -R0, RZ ;  /* 0x80000000050f7210 */ /* 0x000fe20007ffe0ff */
[----:B------:R-:W5:Y:S01]  /*134c0*/  @P4 MUFU.LG2 R7, R7 ;  /* 0x0000000700074308 */ /* 0x000f620000000c00 */
[----:B--2---:R-:W-:Y:S01]  /*134d0*/  FSEL R10, R10, 1, P4 ;  /* 0x3f8000000a0a7808 */ /* 0x004fe20002000000 */
[----:B------:R-:W2:Y:S01]  /*134e0*/  @P5 LDC R16, c[0x0][0x458] ;  /* 0x00011600ff105b82 */ /* 0x000ea20000000800 */
[----:B-1----:R-:W-:-:S03]  /*134f0*/  ISETP.NE.AND P3, PT, R12, RZ, PT ;  /* 0x000000ff0c00720c */ /* 0x002fc60003f65270 */
        /* <DEDUP_REMOVED lines=34> */
[----:B------:R-:W-:-:S02]  /*13720*/  IMAD R9, R10, -0x4, R5 ;  /* 0xfffffffc0a097824 */ /* 0x000fc400078e0205 */
        /* <DEDUP_REMOVED lines=33> */
[----:B------:R-:W1:Y:S01]  /*13940*/  @P1 LDC.64 R12, c[0x0][0x408] ;  /* 0x00010200ff0c1b82 */ /* 0x000e620000000a00 */
[----:B------:R-:W-:Y:S01]  /*13950*/  F2FP.F16.F32.PACK_AB R52, R53, R52 ;  /* 0x000000343534723e */ /* 0x000fe200000000ff */
[----:B------:R-:W-:Y:S01]  /*13960*/  STS [R9+0x10], R76 ;  /* 0x0000104c09007388 */ /* 0x000fe20000000800 */
[----:B------:R-:W-:Y:S01]  /*13970*/  F2FP.F16.F32.PACK_AB R54, R55, R54 ;  /* 0x000000363736723e */ /* 0x000fe200000000ff */
[----:B------:R-:W3:Y:S01]  /*13980*/  @P5 MUFU.LG2 R8, R8 ;  /* 0x0000000800085308 */ /* 0x000ee20000000c00 */
[----:B------:R-:W-:Y:S01]  /*13990*/  F2FP.F16.F32.PACK_AB R36, R37, R36 ;  /* 0x000000242524723e */ /* 0x000fe200000000ff */
[----:B------:R-:W-:Y:S01]  /*139a0*/  STS [R9+0x210], R78 ;  /* 0x0002104e09007388 */ /* 0x000fe20000000800 */
[----:B------:R-:W-:Y:S01]  /*139b0*/  F2FP.F16.F32.PACK_AB R38, R39, R38 ;  /* 0x000000262726723e */ /* 0x000fe200000000ff */
[----:B------:R-:W4:Y:S01]  /*139c0*/  @!P3 LDC R0, c[0x0][0x3e0] ;  /* 0x0000f800ff00bb82 */ /* 0x000f220000000800 */
        /* <DEDUP_REMOVED lines=9> */
[----:B------:R-:W-:Y:S01]  /*13a60*/  F2FP.F16.F32.PACK_AB R50, R51, R50 ;  /* 0x000000323332723e */ /* 0x000fe200000000ff */
[----:B------:R-:W5:Y:S01]  /*13a70*/  @!P1 LDC.64 R10, c[0x0][0x400] ;  /* 0x00010000ff0a9b82 */ /* 0x000f620000000a00 */
[----:B------:R-:W-:Y:S01]  /*13a80*/  ISETP.NE.OR P0, PT, R128, -0x1, !P3 ;  /* 0xffffffff8000780c */ /* 0x000fe20005f05670 */
[----:B------:R-:W-:Y:S01]  /*13a90*/  STS [R17+0x230], R70 ;  /* 0x0002304611007388 */ /* 0x000fe20000000800 */
[----:B---3--:R-:W-:Y:S01]  /*13aa0*/  @P5 FMUL.FTZ R8, R8, 0.69314718246459960938 ;  /* 0x3f31721808085820 */ /* 0x008fe20000410000 */
[----:B-1----:R-:W-:Y:S02]  /*13ab0*/  @P1 IMAD.WIDE.U32 R24, R128, R12, RZ ;  /* 0x0000000c80181225 */ /* 0x002fe400078e00ff */
[----:B------:R-:W-:Y:S02]  /*13ac0*/  STS [R5+0x1000], R64 ;  /* 0x0010004005007388 */ /* 0x000fe40000000800 */
[----:B--2---:R-:W-:-:S02]  /*13ad0*/  @P5 FFMA.FTZ R4, R3, R16, R8 ;  /* 0x0000001003045223 */ /* 0x004fc40000010008 */
[----:B------:R-:W-:Y:S04]  /*13ae0*/  STS [R5+0x1200], R66 ;  /* 0x0012004205007388 */ /* 0x000fe80000000800 */
[----:B------:R-:W-:Y:S04]  /*13af0*/  STS [R9+0x1010], R60 ;  /* 0x0010103c09007388 */ /* 0x000fe80000000800 */
[----:B------:R-:W-:Y:S04]  /*13b00*/  STS [R9+0x1210], R62 ;  /* 0x0012103e09007388 */ /* 0x000fe80000000800 */
[----:B------:R-:W-:Y:S01]  /*13b10*/  STS [R15+0x1020], R56 ;  /* 0x001020380f007388 */ /* 0x000fe20000000800 */
[----:B-----5:R-:W-:-:S03]  /*13b20*/  @!P1 IMAD.WIDE.U32 R18, R129, R10, RZ ;  /* 0x0000000a81129225 */ /* 0x020fc600078e00ff */
[----:B------:R-:W-:Y:S01]  /*13b30*/  STS [R15+0x1220], R58 ;  /* 0x0012203a0f007388 */ /* 0x000fe20000000800 */
[----:B------:R-:W-:-:S03]  /*13b40*/  @!P1 IMAD R11, R129, R11, R19 ;  /* 0x0000000b810b9224 */ /* 0x000fc600078e0213 */
[----:B------:R-:W-:Y:S01]  /*13b50*/  STS [R17+0x1030], R52 ;  /* 0x0010303411007388 */ /* 0x000fe20000000800 */
[----:B------:R-:W-:Y:S02]  /*13b60*/  @P1 IMAD R11, R128, R13, R25 ;  /* 0x0000000d800b1224 */ /* 0x000fe400078e0219 */
[C---:B----4-:R-:W-:Y:S01]  /*13b70*/  @!P3 IMAD R13, R129.reuse, R0, R134 ;  /* 0x00000000810db224 */ /* 0x050fe200078e0286 */
[----:B------:R-:W-:Y:S01]  /*13b80*/  STS [R17+0x1230], R54 ;  /* 0x0012303611007388 */ /* 0x000fe20000000800 */
[-C--:B------:R-:W-:Y:S01]  /*13b90*/  @!P0 IMAD R128, R129, R14.reuse, RZ ;  /* 0x0000000e81808224 */ /* 0x080fe200078e02ff */
[----:B------:R-:W-:Y:S01]  /*13ba0*/  MOV R0, 0x7f800000 ;  /* 0x7f80000000007802 */ /* 0x000fe20000000f00 */
[----:B------:R-:W-:Y:S01]  /*13bb0*/  @!P3 IMAD R13, R13, R14, RZ ;  /* 0x0000000e0d0db224 */ /* 0x000fe200078e02ff */
        /* <DEDUP_REMOVED lines=8> */
[----:B-1----:R-:W1:Y:S08]  /*13c40*/  @P4 LDC R5, c[0x0][0x458] ;  /* 0x00011600ff054b82 */ /* 0x002e700000000800 */
[----:B------:R-:W-:Y:S08]  /*13c50*/  BAR.SYNC.DEFER_BLOCKING 0x0 ;  /* 0x0000000000007b1d */ /* 0x000ff00000010000 */
[----:B--2---:R-:W2:Y:S01]  /*13c60*/  @P3 LDC R9, c[0x0][0x454] ;  /* 0x00011500ff093b82 */ /* 0x004ea20000000800 */
[----:B-1----:R-:W-:Y:S01]  /*13c70*/  @P4 FFMA.FTZ R0, R2, R5, R7 ;  /* 0x0000000502004223 */ /* 0x002fe20000010007 */
[----:B------:R-:W-:Y:S01]  /*13c80*/  SHF.R.U32.HI R2, RZ, 0x2, R6 ;  /* 0x00000002ff027819 */ /* 0x000fe20000011606 */
[----:B------:R3:W1:Y:S01]  /*13c90*/  LDS.128 R20, [R137+0x800] ;  /* 0x0008000089147984 */ /* 0x0006620000000c00 */
[----:B--2---:R-:W-:Y:S01]  /*13ca0*/  @P3 IMAD R13, R134, R9, R128 ;  /* 0x00000009860d3224 */ /* 0x004fe200078e0280 */
[----:B------:R-:W-:Y:S06]  /*13cb0*/  @P2 BRA `(.L_x_4832) ;  /* 0x00000000003c2947 */ /* 0x000fec0003800000 */
[----:B------:R-:W-:Y:S01]  /*13cc0*/  SHF.R.U32.HI R6, RZ, 0x1, R6 ;  /* 0x00000001ff067819 */ /* 0x000fe20000011606 */
[----:B------:R-:W2:Y:S01]  /*13cd0*/  LDCU.64 UR4, c[0x0][0x420] ;  /* 0x00008400ff0477ac */ /* 0x000ea20008000a00 */
        /* <DEDUP_REMOVED lines=13> */
.L_x_4832:
[----:B------:R-:W-:Y:S05]  /*13db0*/  BSYNC.RECONVERGENT B0 ;  /* 0x0000000000007941 */ /* 0x000fea0003800200 */
.L_x_4831:
[----:B--2---:R-:W-:Y:S01]  /*13dc0*/  MOV R4, R86 ;  /* 0x0000005600047202 */ /* 0x004fe20000000f00 */
[----:B------:R-:W-:Y:S01]  /*13dd0*/  @P1 IMAD.MOV.U32 R18, RZ, RZ, R24 ;  /* 0x000000ffff121224 */ /* 0x000fe200078e0018 */
[----:B------:R-:W-:Y:S01]  /*13de0*/  MOV R5, RZ ;  /* 0x000000ff00057202 */ /* 0x000fe20000000f00 */
[----:B---3--:R2:W3:Y:S01]  /*13df0*/  LDS.128 R12, [R137] ;  /* 0x00000000890c7984 */ /* 0x0084e20000000c00 */
[----:B------:R-:W4:Y:S01]  /*13e00*/  LDCU.64 UR4, c[0x0][0x410] ;  /* 0x00008200ff0477ac */ /* 0x000f220008000a00 */
[C---:B------:R-:W-:Y:S01]  /*13e10*/  IADD3 R131, PT, PT, -R130.reuse, R131, RZ ;  /* 0x0000008382837210 */ /* 0x040fe20007ffe1ff */
[----:B------:R-:W-:Y:S01]  /*13e20*/  BSSY.RECONVERGENT B0, `(.L_x_4833) ;  /* 0x0000019000007945 */ /* 0x000fe20003800200 */
[----:B------:R-:W-:Y:S02]  /*13e30*/  IMAD.WIDE.U32 R4, R130, UR8, R4 ;  /* 0x0000000882047c25 */ /* 0x000fe4000f8e0004 */
[----:B------:R-:W-:Y:S02]  /*13e40*/  ISETP.GE.AND P4, PT, R136, R131, PT ;  /* 0x000000838800720c */ /* 0x000fe40003f86270 */
[----:B------:R-:W-:Y:S01]  /*13e50*/  IMAD R0, R130, UR9, R5 ;  /* 0x0000000982007c24 */ /* 0x000fe2000f8e0205 */
[----:B------:R-:W-:-:S02]  /*13e60*/  IADD3 R16, P0, PT, R18, R4, RZ ;  /* 0x0000000412107210 */ /* 0x000fc40007f1e0ff */
[----:B------:R2:W1:Y:S03]  /*13e70*/  LDS.128 R4, [R137+0x2000] ;  /* 0x0020000089047984 */ /* 0x0004660000000c00 */
[----:B------:R-:W-:Y:S01]  /*13e80*/  IMAD.X R17, R11, 0x1, R0, P0 ;  /* 0x000000010b117824 */ /* 0x000fe200000e0600 */
[----:B------:R-:W-:Y:S01]  /*13e90*/  ISETP.GE.AND P0, PT, R2, R131, PT ;  /* 0x000000830200720c */ /* 0x000fe20003f06270 */
[----:B------:R2:W1:Y:S01]  /*13ea0*/  LDS.128 R8, [R137+0x1000] ;  /* 0x0010000089087984 */ /* 0x0004620000000c00 */
[----:B----4-:R-:W-:-:S04]  /*13eb0*/  IMAD.WIDE.U32 R16, R134, UR4, R16 ;  /* 0x0000000486107c25 */ /* 0x010fc8000f8e0010 */
[----:B------:R-:W-:-:S07]  /*13ec0*/  IMAD R135, R134, UR5, R17 ;  /* 0x0000000586877c24 */ /* 0x000fce000f8e0211 */
[----:B------:R-:W-:Y:S05]  /*13ed0*/  @P0 BRA `(.L_x_4834) ;  /* 0x0000000000340947 */ /* 0x000fea0003800000 */
        /* <DEDUP_REMOVED lines=13> */
.L_x_4834:
[----:B------:R-:W-:Y:S05]  /*13fb0*/  BSYNC.RECONVERGENT B0 ;  /* 0x0000000000007941 */ /* 0x000fea0003800200 */
.L_x_4833:
        /* <DEDUP_REMOVED lines=23> */
.L_x_4835:
        /* <DEDUP_REMOVED lines=13> */
.L_x_5547:


//--------------------- .text._ZN5flash24flash_fwd_splitkv_kernelI23Flash_fwd_kernel_traitsILi96ELi64ELi64ELi4ELb0ELb0EN7cutlass6half_tE19Flash_kernel_traitsILi96ELi64ELi64ELi4ES3_EELb1ELb0ELb0ELb0ELb1ELb0ELb1ELb0EEEvNS_16Flash_fwd_paramsE --------------------------
	.section	.text._ZN5flash24flash_fwd_splitkv_kernelI23Flash_fwd_kernel_traitsILi96ELi64ELi64ELi4ELb0ELb0EN7cutlass6half_tE19Flash_kernel_traitsILi96ELi64ELi64ELi4ES3_EELb1ELb0ELb0ELb0ELb1ELb0ELb1ELb0EEEvNS_16Flash_fwd_paramsE,"ax",@progbits
	.align	128
        .global         _ZN5flash24flash_fwd_splitkv_kernelI23Flash_fwd_kernel_traitsILi96ELi64ELi64ELi4ELb0ELb0EN7cutlass6half_tE19Flash_kernel_traitsILi96ELi64ELi64ELi4ES3_EELb1ELb0ELb0ELb0ELb1ELb0ELb1ELb0EEEvNS_16Flash_fwd_paramsE
        .type           _ZN5flash24flash_fwd_splitkv_kernelI23Flash_fwd_kernel_traitsILi96ELi64ELi64ELi4ELb0ELb0EN7cutlass6half_tE19Flash_kernel_traitsILi96ELi64ELi64ELi4ES3_EELb1ELb0ELb0ELb0ELb1ELb0ELb1ELb0EEEvNS_16Flash_fwd_paramsE,@function
        .size           _ZN5flash24flash_fwd_splitkv_kernelI23Flash_fwd_kernel_traitsILi96ELi64ELi64ELi4ELb0ELb0EN7cutlass6half_tE19Flash_kernel_traitsILi96ELi64ELi64ELi4ES3_EELb1ELb0ELb0ELb0ELb1ELb0ELb1ELb0EEEvNS_16Flash_fwd_paramsE,(.L_x_5548 - _ZN5flash24flash_fwd_splitkv_kernelI23Flash_fwd_kernel_traitsILi96ELi64ELi64ELi4ELb0ELb0EN7cutlass6half_tE19Flash_kernel_traitsILi96ELi64ELi64ELi4ES3_EELb1ELb0ELb0ELb0ELb1ELb0ELb1ELb0EEEvNS_16Flash_fwd_paramsE)
        .other          _ZN5flash24flash_fwd_splitkv_kernelI23Flash_fwd_kernel_traitsILi96ELi64ELi64ELi4ELb0ELb0EN7cutlass6half_tE19Flash_kernel_traitsILi96ELi64ELi64ELi4ES3_EELb1ELb0ELb0ELb0ELb1ELb0ELb1ELb0EEEvNS_16Flash_fwd_paramsE,@"STO_CUDA_ENTRY STV_DEFAULT"
_ZN5flash24flash_fwd_splitkv_kernelI23Flash_fwd_kernel_traitsILi96ELi64ELi64ELi4ELb0ELb0EN7cutlass6half_tE19Flash_kernel_traitsILi96ELi64ELi64ELi4ES3_EELb1ELb0ELb0ELb0ELb1ELb0ELb1ELb0EEEvNS_16Flash_fwd_paramsE:
.text._ZN5flash24flash_fwd_splitkv_kernelI23Flash_fwd_kernel_traitsILi96ELi64ELi64ELi4ELb0ELb0EN7cutlass6half_tE19Flash_kernel_traitsILi96ELi64ELi64ELi4ES3_EELb1ELb0ELb0ELb0ELb1ELb0ELb1ELb0EEEvNS_16Flash_fwd_paramsE:
[----:B------:R-:W-:Y:S08]  /*0000*/  LDC R1, c[0x0][0x37c] ;  /* 0x0000df00ff017b82 */ /* 0x000ff00000000800 */
[----:B------:R-:W1:Y:S01]  /*0010*/  LDC R7, c[0x0][0x3e0] ;  /* 0x0000f800ff077b82 */ /* 0x000e620000000800 */
[----:B------:R-:W2:Y:S01]  /*0020*/  S2R R20, SR_CTAID.Z ;  /* 0x0000000000147919 */ /* 0x000ea20000002700 */
[----:B------:R-:W3:Y:S01]  /*0030*/  LDCU.64 UR14, c[0x0][0x358] ;  /* 0x00006b00ff0e77ac */ /* 0x000ee20008000a00 */
[----:B------:R-:W-:Y:S01]  /*0040*/  IMAD.MOV.U32 R6, RZ, RZ, -0x1 ;  /* 0xffffffffff067424 */ /* 0x000fe200078e00ff */
[----:B------:R-:W4:Y:S01]  /*0050*/  LDCU.64 UR4, c[0x0][0x470] ;  /* 0x00008e00ff0477ac */ /* 0x000f220008000a00 */
        /* <DEDUP_REMOVED lines=12> */
[----:B------:R-:W2:Y:S01]  /*0120*/  LDCU.U8 UR6, c[0x0][0x532] ;  /* 0x0000a640ff0677ac */ /* 0x000ea20008000000 */
[----:B------:R-:W3:Y:S02]  /*0130*/  LDC.64 R4, c[0x0][0x460] ;  /* 0x00011800ff047b82 */ /* 0x000ee40000000a00 */
        /* <DEDUP_REMOVED lines=8> */
[----:B------:R-:W-:Y:S02]  /*01c0*/  ISETP.NE.AND.EX P0, PT, R3, RZ, PT, P0 ;  /* 0x000000ff0300720c */ /* 0x000fe40003f05300 */
[----:B------:R-:W1:Y:S01]  /*01d0*/  LDC.64 R2, c[0x0][0x468] ;  /* 0x00011a00ff027b82 */ /* 0x000e620000000a00 */
[----:B--2---:R-:W-:-:S08]  /*01e0*/  ISETP.NE.AND P5, PT, RZ, UR6, PT ;  /* 0x00000006ff007c0c */ /* 0x004fd0000bfa5270 */
[----:B------:R-:W-:Y:S01]  /*01f0*/  @P2 VIADD R133, R133, 0x1 ;  /* 0x0000000185852836 */ /* 0x000fe20000000000 */
[----:B------:R-:W-:-:S05]  /*0200*/  @!P1 LOP3.LUT R133, RZ, R7, RZ, 0x33, !PT ;  /* 0x00000007ff859212 */ /* 0x000fca00078e33ff */
[C---:B------:R-:W-:Y:S01]  /*0210*/  IMAD.SHL.U32 R9, R133.reuse, 0x4, RZ ;  /* 0x0000000485097824 */ /* 0x040fe200078e00ff */
[----:B------:R-:W-:Y:S01]  /*0220*/  SHF.R.U32.HI R8, RZ, 0x1e, R133 ;  /* 0x0000001eff087819 */ /* 0x000fe20000011685 */
[----:B---3--:R-:W-:Y:S01]  /*0230*/  IMAD.WIDE.U32 R10, R133, 0x4, R4 ;  /* 0x00000004850a7825 */ /* 0x008fe200078e0004 */
[----:B----4-:R-:W-:-:S04]  /*0240*/  ISETP.NE.U32.AND P3, PT, RZ, UR4, PT ;  /* 0x00000004ff007c0c */ /* 0x010fc8000bf65070 */
[----:B------:R-:W5:Y:S01]  /*0250*/  @P0 LDG.E R6, desc[UR14][R10.64] ;  /* 0x0000000e0a060981 */ /* 0x000f62000c1e1900 */
[C---:B-1----:R-:W-:Y:S02]  /*0260*/  ISETP.EQ.U32.AND P6, PT, R2.reuse, RZ, PT ;  /* 0x000000ff0200720c */ /* 0x042fe40003fc2070 */
[----:B------:R-:W-:Y:S01]  /*0270*/  IADD3 R14, P1, PT, R9, R2, RZ ;  /* 0x00000002090e7210 */ /* 0x000fe20007f3e0ff */
[----:B------:R1:W5:Y:S01]  /*0280*/  @P4 LDG.E R5, desc[UR14][R10.64+0x4] ;  /* 0x0000040e0a054981 */ /* 0x000362000c1e1900 */
[C---:B------:R-:W-:Y:S02]  /*0290*/  ISETP.EQ.OR.EX P6, PT, R3.reuse, RZ, !P5, P6 ;  /* 0x000000ff0300720c */ /* 0x040fe40006fc2760 */
[----:B------:R-:W-:Y:S01]  /*02a0*/  ISETP.NE.U32.AND P2, PT, R2, RZ, PT ;  /* 0x000000ff0200720c */ /* 0x000fe20003f45070 */
[----:B------:R-:W-:Y:S01]  /*02b0*/  IMAD.X R15, R8, 0x1, R3, P1 ;  /* 0x00000001080f7824 */ /* 0x000fe200008e0603 */
[----:B------:R-:W-:Y:S02]  /*02c0*/  ISETP.NE.AND.EX P3, PT, RZ, UR5, PT, P3 ;  /* 0x00000005ff007c0c */ /* 0x000fe4000bf65330 */
[----:B------:R-:W-:Y:S01]  /*02d0*/  ISETP.NE.AND.EX P2, PT, R3, RZ, PT, P2 ;  /* 0x000000ff0300720c */ /* 0x000fe20003f45320 */
[----:B------:R-:W-:-:S06]  /*02e0*/  IMAD.MOV.U32 R3, RZ, RZ, -0x1 ;  /* 0xffffffffff037424 */ /* 0x000fcc00078e00ff */
[----:B------:R2:W5:Y:S04]  /*02f0*/  @!P6 LDG.E R3, desc[UR14][R14.64] ;  /* 0x0000000e0e03e981 */ /* 0x000568000c1e1900 */
[----:B------:R-:W-:-:S04]  /*0300*/  @P3 IADD3 R12, P0, PT, R9, UR4, RZ ;  /* 0x00000004090c3c10 */ /* 0x000fc8000ff1e0ff */
[----:B------:R-:W-:Y:S01]  /*0310*/  @P3 IADD3.X R13, PT, PT, R8, UR5, RZ, P0, !PT ;  /* 0x00000005080d3c10 */ /* 0x000fe200087fe4ff */
[----:B-1----:R-:W1:Y:S01]  /*0320*/  @!P2 LDC R11, c[0x0][0x438] ;  /* 0x00010e00ff0bab82 */ /* 0x002e620000000800 */
[----:B------:R-:W-:Y:S07]  /*0330*/  @!P2 BRA `(.L_x_4836) ;  /* 0x00000000000ca947 */ /* 0x000fee0003800000 */
[----:B------:R-:W1:Y:S02]  /*0340*/  @P5 LDG.E R0, desc[UR14][R14.64+0x4] ;  /* 0x0000040e0e005981 */ /* 0x000e64000c1e1900 */
[----:B-1---5:R-:W-:-:S06]  /*0350*/  @P5 IADD3 R11, PT, PT, R0, -R3, RZ ;  /* 0x80000003000b5210 */ /* 0x022fcc0007ffe0ff */
[----:B------:R3:W5:Y:S02]  /*0360*/  @!P5 LDG.E R11, desc[UR14][R14.64] ;  /* 0x0000000e0e0bd981 */ /* 0x000764000c1e1900 */
.L_x_4836:
[----:B------:R-:W4:Y:S01]  /*0370*/  LDCU.64 UR4, c[0x0][0x478] ;  /* 0x00008f00ff0477ac */ /* 0x000f220008000a00 */
[----:B------:R-:W-:-:S06]  /*0380*/  IMAD.MOV.U32 R2, RZ, RZ, RZ ;  /* 0x000000ffff027224 */ /* 0x000fcc00078e00ff */
[----:B------:R1:W5:Y:S01]  /*0390*/  @P3 LDG.E R2, desc[UR14][R12.64] ;  /* 0x0000000e0c023981 */ /* 0x000362000c1e1900 */
[----:B----4-:R-:W-:-:S04]  /*03a0*/  ISETP.NE.U32.AND P0, PT, RZ, UR4, PT ;  /* 0x00000004ff007c0c */ /* 0x010fc8000bf05070 */
[----:B------:R-:W-:-:S13]  /*03b0*/  ISETP.NE.AND.EX P0, PT, RZ, UR5, PT, P0 ;  /* 0x00000005ff007c0c */ /* 0x000fda000bf05300 */
[----:B--23--:R-:W-:-:S04]  /*03c0*/  @P0 IADD3 R14, P1, PT, R9, UR4, RZ ;  /* 0x00000004090e0c10 */ /* 0x00cfc8000ff3e0ff */
[----:B------:R-:W-:-:S05]  /*03d0*/  @P0 IADD3.X R15, PT, PT, R8, UR5, RZ, P1, !PT ;  /* 0x00000005080f0c10 */ /* 0x000fca0008ffe4ff */
[----:B------:R2:W5:Y:S01]  /*03e0*/  @P0 LDG.E R85, desc[UR14][R14.64] ;  /* 0x0000000e0e550981 */ /* 0x000562000c1e1900 */
[----:B------:R-:W3:Y:S01]  /*03f0*/  S2R R19, SR_CTAID.X ;  /* 0x0000000000137919 */ /* 0x000ee20000002500 */
[----:B------:R-:W4:Y:S01]  /*0400*/  @!P4 LDC R95, c[0x0][0x434] ;  /* 0x00010d00ff5fcb82 */ /* 0x000f220000000800 */
[----:B-----5:R-:W-:Y:S02]  /*0410*/  @P4 IMAD.IADD R95, R5, 0x1, -R6 ;  /* 0x00000001055f4824 */ /* 0x020fe400078e0a06 */
[----:B---3--:R-:W-:-:S05]  /*0420*/  IMAD.SHL.U32 R98, R19, 0x40, RZ ;  /* 0x0000004013627824 */ /* 0x008fca00078e00ff */
[----:B----4-:R-:W-:-:S13]  /*0430*/  ISETP.GT.AND P1, PT, R95, R98, PT ;  /* 0x000000625f00720c */ /* 0x010fda0003f24270 */
[----:B-12---:R-:W-:Y:S05]  /*0440*/  @!P1 EXIT ;  /* 0x000000000000994d */ /* 0x006fea0003800000 */
[----:B------:R-:W1:Y:S01]  /*0450*/  LDC R0, c[0x0][0x374] ;  /* 0x0000dd00ff007b82 */ /* 0x000e620000000800 */
[----:B------:R-:W-:Y:S01]  /*0460*/  @P0 IMAD.IADD R85, R85, 0x1, -R2 ;  /* 0x0000000155550824 */ /* 0x000fe200078e0a02 */
[----:B------:R-:W2:Y:S06]  /*0470*/  S2R R120, SR_TID.X ;  /* 0x0000000000787919 */ /* 0x000eac0000002100 */
[----:B------:R-:W3:Y:S08]  /*0480*/  LDC R4, c[0x0][0x438] ;  /* 0x00010e00ff047b82 */ /* 0x000ef00000000800 */
[----:B------:R-:W4:Y:S01]  /*0490*/  LDC R84, c[0x0][0x508] ;  /* 0x00014200ff547b82 */ /* 0x000f220000000800 */
[----:B-1----:R-:W-:-:S02]  /*04a0*/  IABS R12, R0 ;  /* 0x00000000000c7213 */ /* 0x002fc40000000000 */
[----:B------:R-:W-:Y:S02]  /*04b0*/  IABS R15, R0 ;  /* 0x00000000000f7213 */ /* 0x000fe40000000000 */
[----:B------:R-:W1:Y:S03]  /*04c0*/  I2F.RP R10, R12 ;  /* 0x0000000c000a7306 */ /* 0x000e660000209400 */
[----:B------:R-:W-:Y:S02]  /*04d0*/  IMAD.MOV R15, RZ, RZ, -R15 ;  /* 0x000000ffff0f7224 */ /* 0x000fe400078e0a0f */
[----:B---3--:R-:W-:-:S05]  /*04e0*/  VIADD R4, R4, 0x3f ;  /* 0x0000003f04047836 */ /* 0x008fca0000000000 */
[----:B------:R-:W-:-:S04]  /*04f0*/  SHF.R.S32.HI R17, RZ, 0x1f, R4 ;  /* 0x0000001fff117819 */ /* 0x000fc80000011404 */
[----:B------:R-:W-:Y:S01]  /*0500*/  LEA.HI R17, R17, R4, RZ, 0x6 ;  /* 0x0000000411117211 */ /* 0x000fe200078f30ff */
[----:B-1----:R-:W1:Y:S01]  /*0510*/  MUFU.RCP R5, R10 ;  /* 0x0000000a00057308 */ /* 0x002e620000001000 */
[----:B------:R-:W-:Y:S02]  /*0520*/  IMAD.MOV.U32 R4, RZ, RZ, RZ ;  /* 0x000000ffff047224 */ /* 0x000fe400078e00ff */
[----:B------:R-:W-:-:S05]  /*0530*/  LEA.HI.SX32 R17, R17, R0, 0x1a ;  /* 0x0000000011117211 */ /* 0x000fca00078fd2ff */
[----:B------:R-:W-:Y:S02]  /*0540*/  VIADD R17, R17, 0xffffffff ;  /* 0xffffffff11117836 */ /* 0x000fe40000000000 */
[----:B-1----:R-:W-:-:S06]  /*0550*/  VIADD R5, R5, 0xffffffe ;  /* 0x0ffffffe05057836 */ /* 0x002fcc0000000000 */
[----:B------:R-:W1:Y:S02]  /*0560*/  F2I.FTZ.U32.TRUNC.NTZ R5, R5 ;  /* 0x0000000500057305 */ /* 0x000e64000021f000 */
[----:B-1----:R-:W-:-:S04]  /*0570*/  IMAD.MOV R13, RZ, RZ, -R5 ;  /* 0x000000ffff0d7224 */ /* 0x002fc800078e0a05 */
[----:B------:R-:W-:Y:S01]  /*0580*/  IMAD R10, R13, R12, RZ ;  /* 0x0000000c0d0a7224 */ /* 0x000fe200078e02ff */
[----:B------:R-:W-:Y:S02]  /*0590*/  IABS R13, R17 ;  /* 0x00000011000d7213 */ /* 0x000fe40000000000 */
[----:B------:R-:W-:Y:S01]  /*05a0*/  LOP3.LUT R17, R17, R0, RZ, 0x3c, !PT ;  /* 0x0000000011117212 */ /* 0x000fe200078e3cff */
[----:B------:R-:W-:Y:S02]  /*05b0*/  IMAD.HI.U32 R10, R5, R10, R4 ;  /* 0x0000000a050a7227 */ /* 0x000fe400078e0004 */
[----:B------:R-:W1:Y:S01]  /*05c0*/  @!P0 LDC.64 R4, c[0x0][0x488] ;  /* 0x00012200ff048b82 */ /* 0x000e620000000a00 */
[----:B------:R-:W-:-:S03]  /*05d0*/  ISETP.GE.AND P1, PT, R17, RZ, PT ;  /* 0x000000ff1100720c */ /* 0x000fc60003f26270 */
[----:B------:R-:W-:-:S04]  /*05e0*/  IMAD.HI.U32 R10, R10, R13, RZ ;  /* 0x0000000d0a0a7227 */ /* 0x000fc800078e00ff */
[----:B------:R-:W-:Y:S02]  /*05f0*/  IMAD R15, R10, R15, R13 ;  /* 0x0000000f0a0f7224 */ /* 0x000fe400078e020d */
[----:B------:R-:W3:Y:S03]  /*0600*/  @!P0 LDC R13, c[0x0][0x43c] ;  /* 0x00010f00ff0d8b82 */ /* 0x000ee60000000800 */
[----:B------:R-:W-:Y:S02]  /*0610*/  ISETP.GT.U32.AND P2, PT, R12, R15, PT ;  /* 0x0000000f0c00720c */ /* 0x000fe40003f44070 */
[----:B-1----:R-:W-:Y:S02]  /*0620*/  @!P0 ISETP.NE.U32.AND P3, PT, R4, RZ, PT ;  /* 0x000000ff0400820c */ /* 0x002fe40003f65070 */
[----:B------:R-:W1:Y:S09]  /*0630*/  S2R R4, SR_CTAID.Y ;  /* 0x0000000000047919 */ /* 0x000e720000002600 */
[----:B------:R-:W-:Y:S01]  /*0640*/  @!P2 IMAD.IADD R15, R15, 0x1, -R12 ;  /* 0x000000010f0fa824 */ /* 0x000fe200078e0a0c */
[----:B------:R-:W-:Y:S01]  /*0650*/  @!P0 ISETP.NE.AND.EX P3, PT, R5, RZ, PT, P3 ;  /* 0x000000ff0500820c */ /* 0x000fe20003f65330 */
[----:B------:R-:W-:Y:S01]  /*0660*/  @!P2 VIADD R10, R10, 0x1 ;  /* 0x000000010a0aa836 */ /* 0x000fe20000000000 */
[----:B------:R-:W-:-:S02]  /*0670*/  ISETP.NE.AND P2, PT, R0, RZ, PT ;  /* 0x000000ff0000720c */ /* 0x000fc40003f45270 */
[----:B------:R-:W-:Y:S01]  /*0680*/  ISETP.GE.U32.AND P4, PT, R15, R12, PT ;  /* 0x0000000c0f00720c */ /* 0x000fe20003f86070 */
[----:B------:R-:W-:Y:S01]  /*0690*/  VIADD R12, R19, 0x1 ;  /* 0x00000001130c7836 */ /* 0x000fe20000000000 */
[----:B---3--:R-:W-:-:S03]  /*06a0*/  @!P0 SEL R13, R13, RZ, P3 ;  /* 0x000000ff0d0d8207 */ /* 0x008fc60001800000 */
[----:B------:R-:W-:Y:S01]  /*06b0*/  IMAD R5, R12, 0x40, -R95 ;  /* 0x000000400c057824 */ /* 0x000fe200078e0a5f */
[----:B------:R-:W-:-:S05]  /*06c0*/  @!P0 IADD3 R85, PT, PT, R13, R11, -R2 ;  /* 0x0000000b0d558210 */ /* 0x000fca0007ffe802 */
[----:B------:R-:W-:Y:S02]  /*06d0*/  VIADD R12, R85, 0x3f ;  /* 0x0000003f550c7836 */ /* 0x000fe40000000000 */
[----:B------:R-:W-:-:S03]  /*06e0*/  @P4 VIADD R10, R10, 0x1 ;  /* 0x000000010a0a4836 */ /* 0x000fc60000000000 */
[----:B----4-:R-:W-:Y:S01]  /*06f0*/  IADD3 R5, PT, PT, R12, R84, R5 ;  /* 0x000000540c057210 */ /* 0x010fe20007ffe005 */
        /* <DEDUP_REMOVED lines=14> */
[----:B--2---:R-:W-:Y:S05]  /*07e0*/  @!P0 BRA `(.L_x_4837) ;  /* 0x0000000000dc8947 */ /* 0x004fea0003800000 */
        /* <DEDUP_REMOVED lines=55> */
.L_x_4837:
        /* <DEDUP_REMOVED lines=8> */
.L_x_4838:
[----:B------:R-:W2:Y:S02]  /*0be0*/  LDCU.64 UR8, c[0x0][0x4e0] ;  /* 0x00009c00ff0877ac */ /* 0x000ea40008000a00 */
[----:B--2---:R-:W-:-:S04]  /*0bf0*/  UISETP.NE.U32.AND UP1, UPT, UR8, URZ, UPT ;  /* 0x000000ff0800728c */ /* 0x004fc8000bf25070 */
[----:B------:R-:W-:-:S09]  /*0c00*/  UISETP.NE.AND.EX UP1, UPT, UR9, URZ, UPT, UP1 ;  /* 0x000000ff0900728c */ /* 0x000fd2000bf25310 */
[----:B------:R-:W-:Y:S05]  /*0c10*/  BRA.U !UP1, `(.L_x_4839) ;  /* 0x0000000509807547 */ /* 0x000fea000b800000 */
[----:B------:R-:W1:Y:S01]  /*0c20*/  LDC R13, c[0x0][0x4f0] ;  /* 0x00013c00ff0d7b82 */ /* 0x000e620000000800 */
[----:B------:R-:W-:Y:S01]  /*0c30*/  LEA R2, R0, 0xffffffc0, 0x6 ;  /* 0xffffffc000027811 */ /* 0x000fe200078e30ff */
[----:B------:R-:W2:Y:S03]  /*0c40*/  LDCU.64 UR4, c[0x0][0x4e8] ;  /* 0x00009d00ff0477ac */ /* 0x000ea60008000a00 */
[----:B------:R-:W-:Y:S01]  /*0c50*/  IABS R3, R2 ;  /* 0x0000000200037213 */ /* 0x000fe20000000000 */
[----:B------:R-:W-:Y:S01]  /*0c60*/  IMAD.MOV.U32 R10, RZ, RZ, RZ ;  /* 0x000000ffff0a7224 */ /* 0x000fe200078e00ff */
        /* <DEDUP_REMOVED lines=34> */
[----:B------:R-:W-:Y:S01]  /*0e90*/  IMAD.MOV R9, RZ, RZ, -R9 ;  /* 0x000000ffff097224 */ /* 0x000fe200078e0a09 */
[----:B---3--:R-:W-:Y:S01]  /*0ea0*/  MOV R88, UR10 ;  /* 0x0000000a00587c02 */ /* 0x008fe20008000f00 */
[----:B----4-:R-:W-:Y:S01]  /*0eb0*/  IMAD.U32 R86, RZ, RZ, UR12 ;  /* 0x0000000cff567e24 */ /* 0x010fe2000f8e00ff */
[----:B------:R-:W1:Y:S01]  /*0ec0*/  I2F.RP R12, R4 ;  /* 0x00000004000c7306 */ /* 0x000e620000209400 */
[----:B------:R-:W-:Y:S01]  /*0ed0*/  IMAD R2, R13, R9, R2 ;  /* 0x000000090d027224 */ /* 0x000fe200078e0202 */
[----:B------:R-:W-:Y:S01]  /*0ee0*/  MOV R89, UR11 ;  /* 0x0000000b00597c02 */ /* 0x000fe20008000f00 */
[----:B------:R-:W-:-:S05]  /*0ef0*/  IMAD.U32 R87, RZ, RZ, UR13 ;  /* 0x0000000dff577e24 */ /* 0x000fca000f8e00ff */
        /* <DEDUP_REMOVED lines=50> */
.L_x_4839:
[----:B------:R-:W-:-:S13]  /*1220*/  ISETP.NE.AND P0, PT, R3, -0x1, PT ;  /* 0xffffffff0300780c */ /* 0x000fda0003f05270 */
[----:B------:R-:W-:Y:S05]  /*1230*/  @P0 BRA `(.L_x_4841) ;  /* 0x0000000000340947 */ /* 0x000fea0003800000 */
[----:B------:R-:W2:Y:S01]  /*1240*/  LDC.64 R86, c[0x0][0x3b8] ;  /* 0x0000ee00ff567b82 */ /* 0x000ea20000000a00 */
[----:B------:R-:W3:Y:S01]  /*1250*/  LDCU.64 UR4, c[0x0][0x3a0] ;  /* 0x00007400ff0477ac */ /* 0x000ee20008000a00 */
[----:B------:R-:W-:Y:S02]  /*1260*/  SHF.R.S32.HI R7, RZ, 0x1f, R2 ;  /* 0x0000001fff077819 */ /* 0x000fe40000011402 */
[----:B-1---5:R-:W-:-:S05]  /*1270*/  SHF.R.S32.HI R5, RZ, 0x1f, R4 ;  /* 0x0000001fff057819 */ /* 0x022fca0000011404 */
        /* <DEDUP_REMOVED lines=9> */
.L_x_4841:
[----:B------:R-:W2:Y:S01]  /*1310*/  LDC.64 R86, c[0x0][0x3b8] ;  /* 0x0000ee00ff567b82 */ /* 0x000ea20000000a00 */
[----:B------:R-:W-:-:S05]  /*1320*/  IADD3 R8, PT, PT, R2, R3, RZ ;  /* 0x0000000302087210 */ /* 0x000fca0007ffe0ff */
[C---:B--2---:R-:W-:Y:S02]  /*1330*/  IMAD R13, R8.reuse, R87, RZ ;  /* 0x00000057080d7224 */ /* 0x044fe400078e02ff */
[----:B------:R-:W-:-:S05]  /*1340*/  IMAD.WIDE.U32 R8, R8, R86, RZ ;  /* 0x0000005608087225 */ /* 0x000fca00078e00ff */
[----:B------:R-:W-:Y:S02]  /*1350*/  IADD3 R13, PT, PT, R9, R13, RZ ;  /* 0x0000000d090d7210 */ /* 0x000fe40007ffe0ff */
[----:B------:R-:W-:Y:S02]  /*1360*/  MOV R12, R8 ;  /* 0x00000008000c7202 */ /* 0x000fe40000000f00 */
.L_x_4842:
        /* <DEDUP_REMOVED lines=14> */
.L_x_4843:
[----:B------:R-:W2:Y:S01]  /*1450*/  LDC.64 R88, c[0x0][0x3c0] ;  /* 0x0000f000ff587b82 */ /* 0x000ea20000000a00 */
[----:B------:R-:W-:-:S05]  /*1460*/  IADD3 R2, PT, PT, R2, R3, RZ ;  /* 0x0000000302027210 */ /* 0x000fca0007ffe0ff */
[C---:B--2---:R-:W-:Y:S02]  /*1470*/  IMAD R15, R2.reuse, R89, RZ ;  /* 0x00000059020f7224 */ /* 0x044fe400078e02ff */
[----:B------:R-:W-:-:S05]  /*1480*/  IMAD.WIDE.U32 R2, R2, R88, RZ ;  /* 0x0000005802027225 */ /* 0x000fca00078e00ff */
[----:B------:R-:W-:Y:S02]  /*1490*/  IADD3 R15, PT, PT, R3, R15, RZ ;  /* 0x0000000f030f7210 */ /* 0x000fe40007ffe0ff */
[----:B------:R-:W-:-:S07]  /*14a0*/  MOV R14, R2 ;  /* 0x00000002000e7202 */ /* 0x000fce0000000f00 */
.L_x_4844:
[----:B------:R-:W2:Y:S01]  /*14b0*/  LDC R7, c[0x0][0x3e8] ;  /* 0x0000fa00ff077b82 */ /* 0x000ea20000000800 */
[----:B------:R-:W-:Y:S02]  /*14c0*/  CS2R R138, SRZ ;  /* 0x00000000008a7805 */ /* 0x000fe4000001ff00 */
[----:B--2---:R-:W-:-:S04]  /*14d0*/  IABS R2, R7 ;  /* 0x0000000700027213 */ /* 0x004fc80000000000 */
[----:B-1----:R-:W1:Y:S08]  /*14e0*/  I2F.RP R5, R2 ;  /* 0x0000000200057306 */ /* 0x002e700000209400 */
[----:B-1----:R-:W1:Y:S02]  /*14f0*/  MUFU.RCP R8, R5 ;  /* 0x0000000500087308 */ /* 0x002e640000001000 */
[----:B-1----:R-:W-:-:S06]  /*1500*/  IADD3 R8, PT, PT, R8, 0xffffffe, RZ ;  /* 0x0ffffffe08087810 */ /* 0x002fcc0007ffe0ff */
[----:B------:R-:W1:Y:S02]  /*1510*/  F2I.FTZ.U32.TRUNC.NTZ R9, R8 ;  /* 0x0000000800097305 */ /* 0x000e64000021f000 */
[----:B-1----:R-:W-:Y:S01]  /*1520*/  IADD3 R3, PT, PT, RZ, -R9, RZ ;  /* 0x80000009ff037210 */ /* 0x002fe20007ffe0ff */
[----:B------:R-:W-:-:S04]  /*1530*/  IMAD.MOV.U32 R8, RZ, RZ, RZ ;  /* 0x000000ffff087224 */ /* 0x000fc800078e00ff */
[----:B-----5:R-:W-:Y:S01]  /*1540*/  IMAD R4, R3, R2, RZ ;  /* 0x0000000203047224 */ /* 0x020fe200078e02ff */
[----:B------:R-:W-:-:S03]  /*1550*/  IABS R3, R20 ;  /* 0x0000001400037213 */ /* 0x000fc60000000000 */
[----:B------:R-:W-:Y:S01]  /*1560*/  IMAD.HI.U32 R9, R9, R4, R8 ;  /* 0x0000000409097227 */ /* 0x000fe200078e0008 */
[----:B------:R-:W-:Y:S02]  /*1570*/  MOV R4, R3 ;  /* 0x0000000300047202 */ /* 0x000fe40000000f00 */
[----:B------:R-:W-:-:S03]  /*1580*/  LEA R8, R0, 0xffffffc0, 0x6 ;  /* 0xffffffc000087811 */ /* 0x000fc600078e30ff */
[----:B------:R-:W-:Y:S01]  /*1590*/  IMAD.HI.U32 R11, R9, R4, RZ ;  /* 0x00000004090b7227 */ /* 0x000fe200078e00ff */
[----:B------:R-:W-:-:S03]  /*15a0*/  SHF.R.S32.HI R9, RZ, 0x1f, R8 ;  /* 0x0000001fff097819 */ /* 0x000fc60000011408 */
[----:B------:R-:W-:Y:S02]  /*15b0*/  IMAD.MOV R3, RZ, RZ, -R11 ;  /* 0x000000ffff037224 */ /* 0x000fe400078e0a0b */
[C---:B------:R-:W-:Y:S02]  /*15c0*/  IMAD R10, R9.reuse, R88, RZ ;  /* 0x00000058090a7224 */ /* 0x040fe400078e02ff */
[C---:B------:R-:W-:Y:S02]  /*15d0*/  IMAD R3, R2.reuse, R3, R4 ;  /* 0x0000000302037224 */ /* 0x040fe400078e0204 */
[----:B------:R-:W1:Y:S01]  /*15e0*/  LDC.64 R4, c[0x0][0x3d8] ;  /* 0x0000f600ff047b82 */ /* 0x000e620000000a00 */
[-C--:B------:R-:W-:Y:S02]  /*15f0*/  IMAD R9, R9, R86.reuse, RZ ;  /* 0x0000005609097224 */ /* 0x080fe400078e02ff */
[----:B------:R-:W-:Y:S01]  /*1600*/  ISETP.GT.U32.AND P0, PT, R2, R3, PT ;  /* 0x000000030200720c */ /* 0x000fe20003f04070 */
[----:B------:R-:W-:-:S04]  /*1610*/  IMAD.WIDE.U32 R16, R8, R86, R12 ;  /* 0x0000005608107225 */ /* 0x000fc800078e000c */
[----:B------:R-:W-:-:S04]  /*1620*/  IMAD.WIDE.U32 R14, R8, R88, R14 ;  /* 0x00000058080e7225 */ /* 0x000fc800078e000e */
[C---:B------:R-:W-:Y:S02]  /*1630*/  IMAD R13, R8.reuse, R89, R10 ;  /* 0x00000059080d7224 */ /* 0x040fe400078e020a */
[----:B------:R-:W-:Y:S02]  /*1640*/  IMAD R9, R8, R87, R9 ;  /* 0x0000005708097224 */ /* 0x000fe400078e0209 */
[-C--:B------:R-:W-:Y:S02]  /*1650*/  @!P0 IADD3 R3, PT, PT, R3, -R2.reuse, RZ ;  /* 0x8000000203038210 */ /* 0x080fe40007ffe0ff */
[----:B------:R-:W-:Y:S01]  /*1660*/  @!P0 IADD3 R11, PT, PT, R11, 0x1, RZ ;  /* 0x000000010b0b8810 */ /* 0x000fe20007ffe0ff */
[----:B------:R-:W-:Y:S01]  /*1670*/  IMAD.IADD R17, R17, 0x1, R9 ;  /* 0x0000000111117824 */ /* 0x000fe200078e0209 */
[----:B------:R-:W-:Y:S02]  /*1680*/  ISETP.GE.U32.AND P2, PT, R3, R2, PT ;  /* 0x000000020300720c */ /* 0x000fe40003f46070 */
[----:B------:R-:W-:-:S02]  /*1690*/  LOP3.LUT R2, R20, R7, RZ, 0x3c, !PT ;  /* 0x0000000714027212 */ /* 0x000fc400078e3cff */
[----:B------:R-:W-:Y:S02]  /*16a0*/  ISETP.NE.AND P0, PT, R7, RZ, PT ;  /* 0x000000ff0700720c */ /* 0x000fe40003f05270 */
[----:B------:R-:W-:Y:S02]  /*16b0*/  ISETP.GE.AND P1, PT, R2, RZ, PT ;  /* 0x000000ff0200720c */ /* 0x000fe40003f26270 */
[----:B------:R-:W2:Y:S01]  /*16c0*/  LDC.64 R2, c[0x0][0x3d0] ;  /* 0x0000f400ff027b82 */ /* 0x000ea20000000a00 */
[----:B------:R-:W-:-:S04]  /*16d0*/  IADD3 R15, PT, PT, R15, R13, RZ ;  /* 0x0000000d0f0f7210 */ /* 0x000fc80007ffe0ff */
        /* <DEDUP_REMOVED lines=12> */
.L_x_4840:
[----:B------:R-:W-:Y:S01]  /*17a0*/  ISETP.NE.AND P0, PT, R6, -0x1, PT ;  /* 0xffffffff0600780c */ /* 0x000fe20003f05270 */
[----:B------:R-:W-:Y:S01]  /*17b0*/  IMAD.IADD R124, R95, 0x1, -R98 ;  /* 0x000000015f7c7824 */ /* 0x000fe200078e0a62 */
[----:B------:R-:W-:Y:S01]  /*17c0*/  SHF.R.U32.HI R100, RZ, 0x2, R120 ;  /* 0x00000002ff647819 */ /* 0x000fe20000011678 */
[----:B------:R-:W1:Y:S01]  /*17d0*/  LDCU.64 UR4, c[0x0][0x3c8] ;  /* 0x00007900ff0477ac */ /* 0x000e620008000a00 */
[C---:B------:R-:W-:Y:S01]  /*17e0*/  IMAD.SHL.U32 R131, R120.reuse, 0x8, RZ ;  /* 0x0000000878837824 */ /* 0x040fe200078e00ff */
[----:B------:R-:W-:Y:S01]  /*17f0*/  LOP3.LUT R130, R120, 0x18, RZ, 0xc0, !PT ;  /* 0x0000001878827812 */ /* 0x000fe200078ec0ff */
[----:B------:R-:W-:Y:S01]  /*1800*/  IMAD.MOV.U32 R101, RZ, RZ, RZ ;  /* 0x000000ffff657224 */ /* 0x000fe200078e00ff */
[CC--:B------:R-:W-:Y:S01]  /*1810*/  ISETP.GE.AND P6, PT, R100.reuse, R124.reuse, PT ;  /* 0x0000007c6400720c */ /* 0x0c0fe20003fc6270 */
[----:B------:R-:W-:Y:S01]  /*1820*/  VIADD R11, R100, 0x20 ;  /* 0x00000020640b7836 */ /* 0x000fe20000000000 */
[C---:B------:R-:W-:Y:S01]  /*1830*/  LOP3.LUT R13, R131.reuse, 0x18, RZ, 0xc0, !PT ;  /* 0x00000018830d7812 */ /* 0x040fe200078ec0ff */
[----:B------:R-:W2:Y:S01]  /*1840*/  S2UR UR6, SR_CgaCtaId ;  /* 0x00000000000679c3 */ /* 0x000ea20000008800 */
[----:B------:R-:W-:Y:S01]  /*1850*/  LOP3.LUT R7, R131, 0xd8, RZ, 0xc0, !PT ;  /* 0x000000d883077812 */ /* 0x000fe200078ec0ff */
[----:B------:R-:W-:Y:S01]  /*1860*/  IMAD.WIDE.U32 R18, R19, 0x40, R100 ;  /* 0x0000004013127825 */ /* 0x000fe200078e0064 */
[----:B------:R-:W-:-:S02]  /*1870*/  ISETP.GE.AND P5, PT, R11, R124, PT ;  /* 0x0000007c0b00720c */ /* 0x000fc40003fa6270 */
[----:B------:R-:W-:Y:S01]  /*1880*/  LOP3.LUT R14, R7, R130, RZ, 0x3c, !PT ;  /* 0x00000082070e7212 */ /* 0x000fe200078e3cff */
[----:B------:R-:W-:Y:S01]  /*1890*/  IMAD.SHL.U32 R92, R0, 0x40, RZ ;  /* 0x00000040005c7824 */ /* 0x000fe200078e00ff */
[----:B------:R-:W-:Y:S01]  /*18a0*/  SHF.R.U32.HI R93, RZ, 0x1, R120 ;  /* 0x00000001ff5d7819 */ /* 0x000fe20000011678 */
[----:B------:R-:W3:Y:S01]  /*18b0*/  @!P0 LDC.64 R4, c[0x0][0x398] ;  /* 0x0000e600ff048b82 */ /* 0x000ee20000000a00 */
[----:B------:R-:W-:Y:S02]  /*18c0*/  IMAD.SHL.U32 R96, R120, 0x20, RZ ;  /* 0x0000002078607824 */ /* 0x000fe400078e00ff */
[----:B------:R-:W-:-:S05]  /*18d0*/  IMAD.MOV.U32 R90, RZ, RZ, 0x20 ;  /* 0x00000020ff5a7424 */ /* 0x000fca00078e00ff */
[----:B------:R-:W4:Y:S01]  /*18e0*/  @P0 LDC.64 R2, c[0x0][0x3b0] ;  /* 0x0000ec00ff020b82 */ /* 0x000f220000000a00 */
[----:B---3--:R-:W-:-:S04]  /*18f0*/  @!P0 IMAD.WIDE.U32 R8, R133, R4, RZ ;  /* 0x0000000485088225 */ /* 0x008fc800078e00ff */
[----:B------:R-:W-:Y:S02]  /*1900*/  @!P0 IMAD R5, R133, R5, R9 ;  /* 0x0000000585058224 */ /* 0x000fe400078e0209 */
[----:B------:R-:W-:Y:S02]  /*1910*/  @!P0 IMAD.MOV.U32 R4, RZ, RZ, R8 ;  /* 0x000000ffff048224 */ /* 0x000fe400078e0008 */
[C---:B----4-:R-:W-:Y:S01]  /*1920*/  @P0 IMAD.WIDE.U32 R16, R6.reuse, R2, RZ ;  /* 0x0000000206100225 */ /* 0x050fe200078e00ff */
[----:B------:R-:W3:Y:S03]  /*1930*/  @!P6 LDC.64 R8, c[0x0][0x3b0] ;  /* 0x0000ec00ff08eb82 */ /* 0x000ee60000000a00 */
[----:B------:R-:W-:Y:S02]  /*1940*/  @P0 IMAD.MOV.U32 R4, RZ, RZ, R16 ;  /* 0x000000ffff040224 */ /* 0x000fe400078e0010 */
[----:B------:R-:W-:Y:S01]  /*1950*/  @P0 IMAD R5, R6, R3, R17 ;  /* 0x0000000306050224 */ /* 0x000fe200078e0211 */
[----:B------:R-:W-:-:S02]  /*1960*/  SHF.R.S32.HI R3, RZ, 0x1f, R20 ;  /* 0x0000001fff037819 */ /* 0x000fc40000011414 */
[----:B------:R-:W-:Y:S01]  /*1970*/  IADD3 R4, P0, PT, R13, R4, RZ ;  /* 0x000000040d047210 */ /* 0x000fe20007f1e0ff */
[----:B------:R-:W4:Y:S01]  /*1980*/  @!P5 LDC.64 R6, c[0x0][0x3b0] ;  /* 0x0000ec00ff06db82 */ /* 0x000f220000000a00 */
[----:B------:R-:W-:Y:S01]  /*1990*/  LOP3.LUT R17, R131, 0x1f20, RZ, 0xc0, !PT ;  /* 0x00001f2083117812 */ /* 0x000fe200078ec0ff */
[----:B-1----:R-:W-:Y:S02]  /*19a0*/  IMAD R3, R3, UR4, RZ ;  /* 0x0000000403037c24 */ /* 0x002fe4000f8e02ff */
[----:B------:R-:W-:Y:S01]  /*19b0*/  IMAD.X R5, RZ, RZ, R5, P0 ;  /* 0x000000ffff057224 */ /* 0x000fe200000e0605 */
[----:B------:R-:W-:Y:S01]  /*19c0*/  IADD3 R24, P0, PT, R13, R24, RZ ;  /* 0x000000180d187210 */ /* 0x000fe20007f1e0ff */
[C---:B------:R-:W-:Y:S01]  /*19d0*/  IMAD R3, R20.reuse, UR5, R3 ;  /* 0x0000000514037c24 */ /* 0x040fe2000f8e0203 */
[----:B------:R-:W-:Y:S01]  /*19e0*/  LOP3.LUT R14, R17, R14, RZ, 0xfc, !PT ;  /* 0x0000000e110e7212 */ /* 0x000fe200078efcff */
[----:B------:R-:W-:Y:S01]  /*19f0*/  IMAD.WIDE.U32 R20, R20, UR4, R4 ;  /* 0x0000000414147c25 */ /* 0x000fe2000f8e0004 */
[----:B------:R-:W1:Y:S01]  /*1a00*/  LDCU.64 UR4, c[0x0][0x388] ;  /* 0x00007100ff0477ac */ /* 0x000e620008000a00 */
[----:B------:R-:W5:Y:S02]  /*1a10*/  @!P6 LDC.64 R4, c[0x0][0x380] ;  /* 0x0000e000ff04eb82 */ /* 0x000f640000000a00 */
[----:B------:R-:W-:-:S02]  /*1a20*/  IMAD.IADD R21, R21, 0x1, R3 ;  /* 0x0000000115157824 */ /* 0x000fc400078e0203 */
[----:B------:R-:W-:Y:S01]  /*1a30*/  IMAD.X R25, RZ, RZ, R15, P0 ;  /* 0x000000ffff197224 */ /* 0x000fe200000e060f */
[C---:B------:R-:W-:Y:S01]  /*1a40*/  @!P5 IADD3 R15, P0, PT, R18.reuse, 0x20, RZ ;  /* 0x00000020120fd810 */ /* 0x040fe20007f1e0ff */
[----:B---3--:R-:W-:Y:S02]  /*1a50*/  @!P6 IMAD R22, R19, R8, RZ ;  /* 0x000000081316e224 */ /* 0x008fe400078e02ff */
[----:B------:R-:W3:Y:S01]  /*1a60*/  @!P5 LDC.64 R2, c[0x0][0x380] ;  /* 0x0000e000ff02db82 */ /* 0x000ee20000000a00 */
[----:B------:R-:W-:Y:S02]  /*1a70*/  @!P5 IMAD.MOV.U32 R16, RZ, RZ, R20 ;  /* 0x000000ffff10d224 */ /* 0x000fe400078e0014 */
[----:B------:R-:W-:Y:S02]  /*1a80*/  @!P6 IMAD R9, R18, R9, R22 ;  /* 0x000000091209e224 */ /* 0x000fe400078e0216 */
[----:B------:R-:W-:-:S04]  /*1a90*/  IMAD.WIDE.U32 R22, R100, R86, R24 ;  /* 0x0000005664167225 */ /* 0x000fc800078e0018 */
[----:B------:R-:W-:Y:S02]  /*1aa0*/  @!P5 IMAD.MOV.U32 R17, RZ, RZ, R21 ;  /* 0x000000ffff11d224 */ /* 0x000fe400078e0015 */
[----:B------:R-:W-:Y:S01]  /*1ab0*/  @!P5 IMAD.X R19, RZ, RZ, R19, P0 ;  /* 0x000000ffff13d224 */ /* 0x000fe200000e0613 */
[----:B-1----:R-:W-:Y:S01]  /*1ac0*/  LEA R127, P0, R22, UR4, 0x1 ;  /* 0x00000004167f7c11 */ /* 0x002fe2000f8008ff */
[----:B------:R-:W-:Y:S02]  /*1ad0*/  IMAD R126, R100, R87, R23 ;  /* 0x00000057647e7224 */ /* 0x000fe400078e0217 */
[----:B------:R-:W-:Y:S01]  /*1ae0*/  @!P6 IMAD.WIDE.U32 R20, R18, R8, R20 ;  /* 0x000000081214e225 */ /* 0x000fe200078e0014 */
[----:B------:R-:W-:Y:S02]  /*1af0*/  IADD3 R8, PT, PT, R85, 0x40, -R92 ;  /* 0x0000004055087810 */ /* 0x000fe40007ffe85c */
[----:B------:R-:W-:Y:S01]  /*1b00*/  LEA.HI.X R126, R22, UR5, R126, 0x1, P0 ;  /* 0x00000005167e7c11 */ /* 0x000fe200080f0c7e */
[----:B----4-:R-:W-:Y:S01]  /*1b10*/  @!P5 IMAD R18, R19, R6, RZ ;  /* 0x000000061312d224 */ /* 0x010fe200078e02ff */
[-C--:B------:R-:W-:Y:S01]  /*1b20*/  ISETP.GE.AND P3, PT, R11, R8.reuse, PT ;  /* 0x000000080b00720c */ /* 0x080fe20003f66270 */
[----:B------:R-:W-:Y:S01]  /*1b30*/  UMOV UR5, 0x400 ;  /* 0x0000040000057882 */ /* 0x000fe20000000000 */
[----:B------:R-:W-:Y:S01]  /*1b40*/  ISETP.GE.AND P4, PT, R100, R8, PT ;  /* 0x000000086400720c */ /* 0x000fe20003f86270 */
[C---:B------:R-:W-:Y:S01]  /*1b50*/  @!P5 IMAD R7, R15.reuse, R7, R18 ;  /* 0x000000070f07d224 */ /* 0x040fe200078e0212 */
[----:B--2---:R-:W-:Y:S01]  /*1b60*/  ULEA UR5, UR6, UR5, 0x18 ;  /* 0x0000000506057291 */ /* 0x004fe2000f8ec0ff */
[----:B------:R-:W-:Y:S01]  /*1b70*/  @!P5 IMAD.WIDE.U32 R16, R15, R6, R16 ;  /* 0x000000060f10d225 */ /* 0x000fe200078e0010 */
[----:B-----5:R-:W-:Y:S01]  /*1b80*/  @!P6 LEA R4, P1, R20, R4, 0x1 ;  /* 0x000000041404e211 */ /* 0x020fe200078208ff */
[----:B------:R-:W1:Y:S01]  /*1b90*/  LDCU.64 UR6, c[0x0][0x390] ;  /* 0x00007200ff0677ac */ /* 0x000e620008000a00 */
[----:B------:R-:W-:Y:S01]  /*1ba0*/  ISETP.GE.AND P2, PT, R11, R8, PT ;  /* 0x000000080b00720c */ /* 0x000fe20003f46270 */
[----:B------:R-:W-:Y:S01]  /*1bb0*/  @!P6 IMAD.IADD R9, R21, 0x1, R9 ;  /* 0x000000011509e824 */ /* 0x000fe200078e0209 */
[----:B---3--:R-:W-:Y:S01]  /*1bc0*/  @!P5 LEA R18, P0, R16, R2, 0x1 ;  /* 0x000000021012d211 */ /* 0x008fe200078008ff */
[----:B------:R-:W-:Y:S01]  /*1bd0*/  @!P5 IMAD.IADD R7, R17, 0x1, R7 ;  /* 0x000000011107d824 */ /* 0x000fe200078e0207 */
[----:B------:R-:W-:Y:S01]  /*1be0*/  LEA R2, R14, UR5, 0x1 ;  /* 0x000000050e027c11 */ /* 0x000fe2000f8e08ff */
[----:B------:R-:W-:Y:S01]  /*1bf0*/  IMAD.SHL.U32 R6, R86, 0x20, RZ ;  /* 0x0000002056067824 */ /* 0x000fe200078e00ff */
[----:B------:R-:W-:Y:S01]  /*1c00*/  @!P6 LEA.HI.X R5, R20, R5, R9, 0x1, P1 ;  /* 0x000000051405e211 */ /* 0x000fe200008f0c09 */
[----:B------:R-:W-:Y:S01]  /*1c10*/  @!P4 IMAD.MOV.U32 R8, RZ, RZ, R127 ;  /* 0x000000ffff08c224 */ /* 0x000fe200078e007f */
[----:B------:R-:W-:Y:S01]  /*1c20*/  @!P5 LEA.HI.X R19, R16, R3, R7, 0x1, P0 ;  /* 0x000000031013d211 */ /* 0x000fe200000f0c07 */
[----:B------:R-:W-:Y:S01]  /*1c30*/  @!P4 IMAD.MOV.U32 R9, RZ, RZ, R126 ;  /* 0x000000ffff09c224 */ /* 0x000fe200078e007e */
[----:B------:R-:W-:Y:S01]  /*1c40*/  SHF.L.U64.HI R3, R86, 0x5, R87 ;  /* 0x0000000556037819 */ /* 0x000fe20000010257 */
[----:B------:R-:W-:Y:S01]  /*1c50*/  @!PT LDS RZ, [RZ] ;  /* 0x00000000fffff984 */ /* 0x000fe20000000800 */
[----:B------:R-:W-:Y:S01]  /*1c60*/  @!PT LDS RZ, [RZ] ;  /* 0x00000000fffff984 */ /* 0x000fe20000000800 */
[----:B------:R-:W-:Y:S01]  /*1c70*/  @!PT LDS RZ, [RZ] ;  /* 0x00000000fffff984 */ /* 0x000fe20000000800 */
[----:B------:R-:W-:Y:S01]  /*1c80*/  @!P6 LDGSTS.E.BYPASS.LTC128B.128 [R2], desc[UR14][R4.64] ;  /* 0x000000000402efae */ /* 0x000fe2000b981a0e */
[----:B------:R-:W-:Y:S01]  /*1c90*/  @!P3 LEA R16, P0, R6, R127, 0x1 ;  /* 0x0000007f0610b211 */ /* 0x000fe200078008ff */
[----:B------:R-:W-:Y:S01]  /*1ca0*/  IMAD.SHL.U32 R7, R120, 0x10, RZ ;  /* 0x0000001078077824 */ /* 0x000fe200078e00ff */
[----:B------:R-:W-:Y:S01]  /*1cb0*/  IADD3 R12, P1, PT, R13, R12, RZ ;  /* 0x0000000c0d0c7210 */ /* 0x000fe20007f3e0ff */
[----:B------:R-:W-:Y:S01]  /*1cc0*/  @!P6 LDGSTS.E.BYPASS.LTC128B.128 [R2+0x1000], desc[UR14][R4.64+0x40] ;  /* 0x010000400402efae */ /* 0x000fe2000b981a0e */
[----:B------:R-:W-:Y:S01]  /*1cd0*/  @!P3 LEA.HI.X R17, R6, R126, R3, 0x1, P0 ;  /* 0x0000007e0611b211 */ /* 0x000fe200000f0c03 */
[----:B------:R-:W-:Y:S01]  /*1ce0*/  IMAD.SHL.U32 R3, R120, 0x4, RZ ;  /* 0x0000000478037824 */ /* 0x000fe200078e00ff */
[----:B------:R-:W-:Y:S01]  /*1cf0*/  SHF.L.U64.HI R6, R88, 0x5, R89 ;  /* 0x0000000558067819 */ /* 0x000fe20000010259 */
[----:B------:R2:W-:Y:S01]  /*1d00*/  @!P6 LDGSTS.E.BYPASS.LTC128B.128 [R2+0x2000], desc[UR14][R4.64+0x80] ;  /* 0x020000800402efae */ /* 0x0005e2000b981a0e */
[----:B------:R-:W-:-:S03]  /*1d10*/  IMAD.X R13, RZ, RZ, R10, P1 ;  /* 0x000000ffff0d7224 */ /* 0x000fc600008e060a */
[----:B------:R-:W-:Y:S01]  /*1d20*/  @!P5 LDGSTS.E.BYPASS.LTC128B.128 [R2+0x800], desc[UR14][R18.64] ;  /* 0x008000001202dfae */ /* 0x000fe2000b981a0e */
[----:B------:R-:W-:-:S03]  /*1d30*/  IMAD.WIDE.U32 R12, R100, R88, R12 ;  /* 0x00000058640c7225 */ /* 0x000fc600078e000c */
[----:B------:R-:W-:Y:S01]  /*1d40*/  @!P5 LDGSTS.E.BYPASS.LTC128B.128 [R2+0x1800], desc[UR14][R18.64+0x40] ;  /* 0x018000401202dfae */ /* 0x000fe2000b981a0e */
[----:B------:R-:W-:Y:S01]  /*1d50*/  IMAD R129, R100, R89, R13 ;  /* 0x0000005964817224 */ /* 0x000fe200078e020d */
[----:B-1----:R-:W-:Y:S02]  /*1d60*/  LEA R128, P0, R12, UR6, 0x1 ;  /* 0x000000060c807c11 */ /* 0x002fe4000f8008ff */
[----:B------:R-:W-:Y:S01]  /*1d70*/  @!P5 LDGSTS.E.BYPASS.LTC128B.128 [R2+0x2800], desc[UR14][R18.64+0x80] ;  /* 0x028000801202dfae */ /* 0x000fe2000b981a0e */
[----:B------:R-:W-:Y:S02]  /*1d80*/  LOP3.LUT R100, R100, 0x7, RZ, 0xc0, !PT ;  /* 0x0000000764647812 */ /* 0x000fe400078ec0ff */
[----:B------:R-:W-:Y:S01]  /*1d90*/  LEA.HI.X R129, R12, UR7, R129, 0x1, P0 ;  /* 0x000000070c817c11 */ /* 0x000fe200080f0c81 */
[----:B------:R-:W-:Y:S04]  /*1da0*/  @!P4 LDGSTS.E.BYPASS.LTC128B.128 [R2+0x3000], desc[UR14][R8.64] ;  /* 0x030000000802cfae */ /* 0x000fe8000b981a0e */
[----:B------:R-:W-:Y:S04]  /*1db0*/  @!P4 LDGSTS.E.BYPASS.LTC128B.128 [R2+0x4000], desc[UR14][R8.64+0x40] ;  /* 0x040000400802cfae */ /* 0x000fe8000b981a0e */
[----:B------:R1:W-:Y:S01]  /*1dc0*/  @!P4 LDGSTS.E.BYPASS.LTC128B.128 [R2+0x5000], desc[UR14][R8.64+0x80] ;  /* 0x050000800802cfae */ /* 0x0003e2000b981a0e */
[----:B--2---:R-:W-:-:S03]  /*1dd0*/  LOP3.LUT R4, R96, 0xc0, RZ, 0xc0, !PT ;  /* 0x000000c060047812 */ /* 0x004fc600078ec0ff */
[----:B------:R-:W-:Y:S01]  /*1de0*/  @!P3 LDGSTS.E.BYPASS.LTC128B.128 [R2+0x3800], desc[UR14][R16.64] ;  /* 0x038000001002bfae */ /* 0x000fe2000b981a0e */
[----:B------:R-:W-:Y:S01]  /*1df0*/  IMAD.SHL.U32 R5, R88, 0x20, RZ ;  /* 0x0000002058057824 */ /* 0x000fe200078e00ff */
[----:B------:R-:W-:Y:S02]  /*1e00*/  LOP3.LUT R3, R4, 0x18, R3, 0xf8, !PT ;  /* 0x0000001804037812 */ /* 0x000fe400078ef803 */
[----:B------:R-:W-:Y:S02]  /*1e10*/  @!P3 LDGSTS.E.BYPASS.LTC128B.128 [R2+0x4800], desc[UR14][R16.64+0x40] ;  /* 0x048000401002bfae */ /* 0x000fe4000b981a0e */
[C---:B------:R-:W-:Y:S02]  /*1e20*/  @!P2 LEA R4, P0, R5.reuse, R128, 0x1 ;  /* 0x000000800504a211 */ /* 0x040fe400078008ff */
[----:B------:R-:W-:Y:S02]  /*1e30*/  @!P3 LDGSTS.E.BYPASS.LTC128B.128 [R2+0x5800], desc[UR14][R16.64+0x80] ;  /* 0x058000801002bfae */ /* 0x000fe4000b981a0e */
[----:B------:R-:W-:-:S02]  /*1e40*/  @!P2 LEA.HI.X R5, R5, R129, R6, 0x1, P0 ;  /* 0x000000810505a211 */ /* 0x000fc400000f0c06 */
[----:B------:R-:W0:Y:S01]  /*1e50*/  LDGDEPBAR ;  /* 0x00000000000079af */ /* 0x000e220000000000 */
[----:B------:R-:W-:-:S04]  /*1e60*/  LOP3.LUT P0, R91, R120, 0x4, RZ, 0xc0, !PT ;  /* 0x00000004785b7812 */ /* 0x000fc8000780c0ff */
[----:B------:R-:W-:Y:S02]  /*1e70*/  SEL R94, R90, 0xffffffe0, !P0 ;  /* 0xffffffe05a5e7807 */ /* 0x000fe40004000000 */
[----:B-1----:R-:W-:-:S04]  /*1e80*/  LOP3.LUT R8, R96, 0x120, RZ, 0xc0, !PT ;  /* 0x0000012060087812 */ /* 0x002fc800078ec0ff */
[----:B------:R-:W-:Y:S02]  /*1e90*/  LOP3.LUT R8, R8, 0x3e00, R7, 0xf8, !PT ;  /* 0x00003e0008087812 */ /* 0x000fe400078ef807 */
[----:B------:R-:W-:-:S04]  /*1ea0*/  LOP3.LUT R7, R7, 0x100, RZ, 0xc0, !PT ;  /* 0x0000010007077812 */ /* 0x000fc800078ec0ff */
[----:B------:R-:W-:Y:S02]  /*1eb0*/  LOP3.LUT R122, R7, 0x20, R96, 0xf8, !PT ;  /* 0x00000020077a7812 */ /* 0x000fe400078ef860 */
[----:B------:R-:W-:Y:S01]  /*1ec0*/  LOP3.LUT R7, R3, 0x8, R120, 0x78, !PT ;  /* 0x0000000803077812 */ /* 0x000fe200078e7878 */
[----:B------:R-:W-:-:S04]  /*1ed0*/  DEPBAR.LE SB0, 0x0 ;  /* 0x000080000000791a */ /* 0x000fc80000000000 */
[----:B------:R-:W-:Y:S01]  /*1ee0*/  BAR.SYNC.DEFER_BLOCKING 0x0 ;  /* 0x0000000000007b1d */ /* 0x000fe20000010000 */
[----:B------:R-:W-:Y:S02]  /*1ef0*/  LOP3.LUT R3, R3, 0x8, R93, 0x78, !PT ;  /* 0x0000000803037812 */ /* 0x000fe400078e785d */
[----:B------:R-:W-:Y:S02]  /*1f00*/  LOP3.LUT R122, R122, R7, RZ, 0xfc, !PT ;  /* 0x000000077a7a7212 */ /* 0x000fe400078efcff */
[----:B------:R-:W-:Y:S02]  /*1f10*/  LOP3.LUT R123, R8, R3, RZ, 0xfc, !PT ;  /* 0x00000003087b7212 */ /* 0x000fe400078efcff */
[----:B------:R-:W-:Y:S02]  /*1f20*/  LEA R122, R122, UR5, 0x1 ;  /* 0x000000057a7a7c11 */ /* 0x000fe4000f8e08ff */
[----:B------:R-:W-:Y:S02]  /*1f30*/  LEA R123, R123, UR5, 0x1 ;  /* 0x000000057b7b7c11 */ /* 0x000fe4000f8e08ff */
[----:B------:R-:W-:Y:S01]  /*1f40*/  LOP3.LUT R93, R93, 0x1f0, RZ, 0xc0, !PT ;  /* 0x000001f05d5d7812 */ /* 0x000fe200078ec0ff */
[----:B------:R-:W-:-:S02]  /*1f50*/  IMAD.IADD R97, R122, 0x1, R94 ;  /* 0x000000017a617824 */ /* 0x000fc400078e025e */
[----:B------:R-:W-:Y:S01]  /*1f60*/  IMAD.IADD R99, R123, 0x1, R94 ;  /* 0x000000017b637824 */ /* 0x000fe200078e025e */
[----:B------:R-:W-:-:S04]  /*1f70*/  IADD3 R98, PT, PT, R93, 0x1, R98 ;  /* 0x000000015d627810 */ /* 0x000fc80007ffe062 */
[----:B------:R-:W-:-:S04]  /*1f80*/  IADD3 R98, PT, PT, -R95, R98, R100 ;  /* 0x000000625f627210 */ /* 0x000fc80007ffe164 */
[--C-:B------:R-:W-:Y:S01]  /*1f90*/  IADD3 R84, PT, PT, R98, R84, R85.reuse ;  /* 0x0000005462547210 */ /* 0x100fe20007ffe055 */
[----:B------:R-:W-:Y:S01]  /*1fa0*/  @!PT LDS RZ, [RZ] ;  /* 0x00000000fffff984 */ /* 0x000fe20000000800 */
[----:B------:R-:W-:Y:S01]  /*1fb0*/  @!PT LDS RZ, [RZ] ;  /* 0x00000000fffff984 */ /* 0x000fe20000000800 */
[----:B------:R-:W-:Y:S01]  /*1fc0*/  @!PT LDS RZ, [RZ] ;  /* 0x00000000fffff984 */ /* 0x000fe20000000800 */
[----:B------:R-:W-:Y:S03]  /*1fd0*/  @!P4 LDGSTS.E.BYPASS.LTC128B.128 [R2+0x6000], desc[UR14][R128.64] ;  /* 0x060000008002cfae */ /* 0x000fe6000b981a0e */
[C---:B------:R-:W-:Y:S01]  /*1fe0*/  VIMNMX R104, PT, PT, R84.reuse, R85, PT ;  /* 0x0000005554687248 */ /* 0x040fe20003fe0100 */
[----:B------:R-:W-:Y:S01]  /*1ff0*/  @!P4 LDGSTS.E.BYPASS.LTC128B.128 [R2+0x7000], desc[UR14][R128.64+0x40] ;  /* 0x070000408002cfae */ /* 0x000fe2000b981a0e */
[----:B------:R-:W-:-:S03]  /*2000*/  VIADDMNMX R85, R84, 0x8, R85, PT ;  /* 0x0000000854557846 */ /* 0x000fc60003800155 */
        /* <DEDUP_REMOVED lines=25> */
[----:B------:R-:W2:Y:S04]  /*21a0*/  LDSM.16.M88.4 R60, [R122+0x4000] ;  /* 0x004000007a3c783b */ /* 0x000ea80000000200 */
        /* <DEDUP_REMOVED lines=47> */
[----:B------:R-:W5:Y:S01]  /*24a0*/  LDSM.16.M88.4 R4, [R97+0x5c00] ;  /* 0x005c00006104783b */ /* 0x000f620000000200 */
[----:B------:R-:W-:-:S06]  /*24b0*/  DEPBAR.LE SB0, 0x0 ;  /* 0x000080000000791a */ /* 0x000fcc0000000000 */
[C---:B------:R-:W-:Y:S08]  /*24c0*/  HMMA.16816.F32 R24, R76.reuse, R80, R24 ;  /* 0x000000504c18723c */ /* 0x040ff00000001818 */
[----:B------:R-:W-:Y:S08]  /*24d0*/  HMMA.16816.F32 R72, R76, R82, R72 ;  /* 0x000000524c48723c */ /* 0x000ff00000001848 */
[C---:B------:R-:W-:Y:S08]  /*24e0*/  HMMA.16816.F32 R48, R68.reuse, R64, R48 ;  /* 0x000000404430723c */ /* 0x040ff00000001830 */
[C---:B------:R-:W-:Y:S08]  /*24f0*/  HMMA.16816.F32 R44, R68.reuse, R66, R44 ;  /* 0x00000042442c723c */ /* 0x040ff0000000182c */
[C---:B--2---:R-:W-:Y:S08]  /*2500*/  HMMA.16816.F32 R40, R68.reuse, R60, R40 ;  /* 0x0000003c4428723c */ /* 0x044ff00000001828 */
[C---:B------:R-:W-:Y:S08]  /*2510*/  HMMA.16816.F32 R36, R68.reuse, R62, R36 ;  /* 0x0000003e4424723c */ /* 0x040ff00000001824 */
[C---:B---3--:R-:W-:Y:S08]  /*2520*/  HMMA.16816.F32 R32, R68.reuse, R56, R32 ;  /* 0x000000384420723c */ /* 0x048ff00000001820 */
        /* <DEDUP_REMOVED lines=26> */
.L_x_4846:
        /* <DEDUP_REMOVED lines=60> */
.L_x_4847:
        /* <DEDUP_REMOVED lines=14> */
.L_x_4845:
        /* <DEDUP_REMOVED lines=10> */
[-C--:B------:R-:W-:Y:S01]  /*2c10*/  ISETP.GE.AND P5, PT, R5, R104.reuse, PT ;  /* 0x000000680500720c */ /* 0x080fe20003fa6270 */
[----:B------:R-:W-:Y:S01]  /*2c20*/  VIADD R15, R13, 0x29 ;  /* 0x000000290d0f7836 */ /* 0x000fe20000000000 */
[-C--:B------:R-:W-:Y:S01]  /*2c30*/  ISETP.GE.AND P1, PT, R5, R85.reuse, PT ;  /* 0x000000550500720c */ /* 0x080fe20003f26270 */
[C---:B------:R-:W-:Y:S01]  /*2c40*/  VIADD R5, R13.reuse, 0x9 ;  /* 0x000000090d057836 */ /* 0x040fe20000000000 */
[CC--:B------:R-:W-:Y:S01]  /*2c50*/  ISETP.GE.AND P4, PT, R4.reuse, R104.reuse, PT ;  /* 0x000000680400720c */ /* 0x0c0fe20003f86270 */
[C---:B------:R-:W-:Y:S01]  /*2c60*/  VIADD R10, R13.reuse, 0x28 ;  /* 0x000000280d0a7836 */ /* 0x040fe20000000000 */
[-C--:B------:R-:W-:Y:S01]  /*2c70*/  ISETP.GE.AND P3, PT, R4, R85.reuse, PT ;  /* 0x000000550400720c */ /* 0x080fe20003f66270 */
[----:B------:R-:W-:Y:S01]  /*2c80*/  VIADD R4, R13, 0x10 ;  /* 0x000000100d047836 */ /* 0x000fe20000000000 */
[-C--:B------:R-:W-:Y:S01]  /*2c90*/  ISETP.GE.AND P0, PT, R5, R104.reuse, PT ;  /* 0x000000680500720c */ /* 0x080fe20003f06270 */
[----:B------:R-:W-:Y:S01]  /*2ca0*/  VIADD R16, R13, 0x31 ;  /* 0x000000310d107836 */ /* 0x000fe20000000000 */
[----:B------:R-:W-:Y:S01]  /*2cb0*/  ISETP.GE.AND P6, PT, R5, R85, PT ;  /* 0x000000550500720c */ /* 0x000fe20003fc6270 */
[C---:B------:R-:W-:Y:S01]  /*2cc0*/  VIADD R5, R13.reuse, 0x11 ;  /* 0x000000110d057836 */ /* 0x040fe20000000000 */
[----:B------:R-:W-:Y:S01]  /*2cd0*/  FSEL R11, R44, -INF , !P4 ;  /* 0xff8000002c0b7808 */ /* 0x000fe20006000000 */
[----:B------:R-:W-:Y:S01]  /*2ce0*/  VIADD R17, R13, 0x38 ;  /* 0x000000380d117836 */ /* 0x000fe20000000000 */
[----:B------:R-:W-:-:S02]  /*2cf0*/  ISETP.GE.AND P2, PT, R4, R104, PT ;  /* 0x000000680400720c */ /* 0x000fc40003f46270 */
[-C--:B------:R-:W-:Y:S01]  /*2d00*/  ISETP.GE.AND P4, PT, R4, R85.reuse, PT ;  /* 0x000000550400720c */ /* 0x080fe20003f86270 */
[----:B------:R-:W-:Y:S01]  /*2d10*/  VIADD R4, R13, 0x18 ;  /* 0x000000180d047836 */ /* 0x000fe20000000000 */
[----:B------:R-:W-:Y:S02]  /*2d20*/  FSEL R46, R46, -INF , !P3 ;  /* 0xff8000002e2e7808 */ /* 0x000fe40005800000 */
[----:B------:R-:W-:Y:S02]  /*2d30*/  ISETP.GE.AND P3, PT, R5, R104, PT ;  /* 0x000000680500720c */ /* 0x000fe40003f66270 */
        /* <DEDUP_REMOVED lines=16> */
[----:B------:R-:W-:Y:S02]  /*2e40*/  ISETP.GE.AND P6, PT, R4, R85, PT ;  /* 0x000000550400720c */ /* 0x000fe40003fc6270 */
[----:B------:R-:W-:-:S02]  /*2e50*/  FSEL R4, R38, -INF , !P2 ;  /* 0xff80000026047808 */ /* 0x000fc40005000000 */
[CC--:B------:R-:W-:Y:S02]  /*2e60*/  ISETP.GE.AND P2, PT, R6.reuse, R104.reuse, PT ;  /* 0x000000680600720c */ /* 0x0c0fe40003f46270 */
[----:B------:R-:W-:Y:S02]  /*2e70*/  FSEL R37, R37, -INF , !P4 ;  /* 0xff80000025257808 */ /* 0x000fe40006000000 */
[----:B------:R-:W-:Y:S02]  /*2e80*/  ISETP.GE.AND P4, PT, R6, R85, PT ;  /* 0x000000550600720c */ /* 0x000fe40003f86270 */
        /* <DEDUP_REMOVED lines=10> */
[-C--:B------:R-:W-:Y:S02]  /*2f30*/  ISETP.GE.AND P0, PT, R10, R85.reuse, PT ;  /* 0x000000550a00720c */ /* 0x080fe40003f06270 */
[----:B------:R-:W-:Y:S02]  /*2f40*/  FSEL R49, R49, -INF , !P5 ;  /* 0xff80000031317808 */ /* 0x000fe40006800000 */
[----:B------:R-:W-:Y:S02]  /*2f50*/  FSEL R10, R51, -INF , !P1 ;  /* 0xff800000330a7808 */ /* 0x000fe40004800000 */
[C---:B------:R-:W-:Y:S02]  /*2f60*/  ISETP.GE.AND P5, PT, R15.reuse, R104, PT ;  /* 0x000000680f00720c */ /* 0x040fe40003fa6270 */
[----:B------:R-:W-:Y:S02]  /*2f70*/  ISETP.GE.AND P1, PT, R15, R85, PT ;  /* 0x000000550f00720c */ /* 0x000fe40003f26270 */
[----:B------:R-:W-:-:S02]  /*2f80*/  FSEL R15, R48, -INF , !P4 ;  /* 0xff800000300f7808 */ /* 0x000fc40006000000 */
[----:B------:R-:W-:Y:S01]  /*2f90*/  FSEL R108, R28, -INF , !P3 ;  /* 0xff8000001c6c7808 */ /* 0x000fe20005800000 */
[----:B------:R-:W-:Y:S01]  /*2fa0*/  IMAD.IADD R28, R94, 0x1, R121 ;  /* 0x000000015e1c7824 */ /* 0x000fe200078e0279 */
[C---:B------:R-:W-:Y:S01]  /*2fb0*/  ISETP.GE.AND P3, PT, R13.reuse, R85, PT ;  /* 0x000000550d00720c */ /* 0x040fe20003f66270 */
[----:B------:R-:W-:Y:S01]  /*2fc0*/  VIADD R13, R13, 0x39 ;  /* 0x000000390d0d7836 */ /* 0x000fe20000000000 */
[----:B------:R-:W-:Y:S02]  /*2fd0*/  FMNMX3.FTZ R18, R15, R49, R11, !PT ;  /* 0x000000310f127276 */ /* 0x000fe4000781000b */
[----:B------:R-:W-:Y:S01]  /*2fe0*/  FSEL R50, R50, -INF , !P3 ;  /* 0xff80000032327808 */ /* 0x000fe20005800000 */
[----:B------:R-:W-:Y:S01]  /*2ff0*/  LDSM.16.MT88.4 R64, [R28+0x7000] ;  /* 0x007000001c40783b */ /* 0x000fe20000004200 */
[----:B------:R-:W-:Y:S02]  /*3000*/  FSEL R114, R30, -INF , !P0 ;  /* 0xff8000001e727808 */ /* 0x000fe40004000000 */
[----:B------:R-:W-:-:S02]  /*3010*/  ISETP.GE.AND P4, PT, R16, R104, PT ;  /* 0x000000681000720c */ /* 0x000fc40003f86270 */
[----:B------:R-:W-:Y:S02]  /*3020*/  ISETP.GE.AND P0, PT, R16, R85, PT ;  /* 0x000000551000720c */ /* 0x000fe40003f06270 */
        /* <DEDUP_REMOVED lines=12> */
[----:B------:R-:W-:Y:S02]  /*30f0*/  FMNMX3.FTZ R16, R16, R101, R108, !PT ;  /* 0x0000006510107276 */ /* 0x000fe4000781006c */
[----:B------:R-:W-:Y:S02]  /*3100*/  ISETP.GE.AND P4, PT, R13, R85, PT ;  /* 0x000000550d00720c */ /* 0x000fe40003f86270 */
[----:B------:R-:W-:Y:S02]  /*3110*/  FMNMX3.FTZ R13, R17, R6, R102, !PT ;  /* 0x00000006110d7276 */ /* 0x000fe40007810066 */
[----:B------:R-:W-:Y:S02]  /*3120*/  FSEL R116, R72, -INF , !P6 ;  /* 0xff80000048747808 */ /* 0x000fe40007000000 */
        /* <DEDUP_REMOVED lines=69> */
[----:B------:R-:W-:Y:S01]  /*3580*/  FFMA.FTZ R31, R31, UR4, -R33 ;  /* 0x000000041f1f7c23 */ /* 0x000fe20008010821 */
[----:B-1----:R-:W-:Y:S01]  /*3590*/  F2FP.F16.F32.PACK_AB R81, R97, R98 ;  /* 0x000000626151723e */ /* 0x002fe200000000ff */
[----:B------:R-:W-:Y:S01]  /*35a0*/  FFMA.FTZ R111, R111, UR4, -R134 ;  /* 0x000000046f6f7c23 */ /* 0x000fe20008010886 */
[----:B------:R-:W1:Y:S01]  /*35b0*/  MUFU.EX2 R27, R27 ;  /* 0x0000001b001b7308 */ /* 0x000e620000000800 */
[----:B------:R-:W-:Y:S01]  /*35c0*/  FADD.FTZ R96, R96, R93 ;  /* 0x0000005d60607221 */ /* 0x000fe20000010000 */
[----:B------:R-:W-:Y:S01]  /*35d0*/  FADD.FTZ R98, R98, R97 ;  /* 0x0000006162627221 */ /* 0x000fe20000010000 */
[----:B------:R-:W-:Y:S01]  /*35e0*/  ISETP.GT.AND P0, PT, R20, R125, PT ;  /* 0x0000007d1400720c */ /* 0x000fe20003f04270 */
[----:B------:R-:W-:Y:S01]  /*35f0*/  MUFU.EX2 R24, R24 ;  /* 0x0000001800187308 */ /* 0x000fe20000000800 */
[----:B------:R-:W-:Y:S01]  /*3600*/  FADD.FTZ R35, R35, R96 ;  /* 0x0000006023237221 */ /* 0x000fe20000010000 */
[----:B---3--:R-:W-:-:S02]  /*3610*/  F2FP.F16.F32.PACK_AB R83, R94, R95 ;  /* 0x0000005f5e53723e */ /* 0x008fc400000000ff */
[----:B------:R-:W3:Y:S01]  /*3620*/  MUFU.EX2 R23, R23 ;  /* 0x0000001700177308 */ /* 0x000ee20000000800 */
[----:B------:R-:W-:-:S03]  /*3630*/  FADD.FTZ R35, R34, R35 ;  /* 0x0000002322237221 */ /* 0x000fc60000010000 */
        /* <DEDUP_REMOVED lines=13> */
[----:B------:R-:W-:Y:S01]  /*3710*/  HMMA.16816.F32 R60, R80, R64, RZ ;  /* 0x00000040503c723c */ /* 0x000fe200000018ff */
[----:B-1----:R-:W-:-:S02]  /*3720*/  F2FP.F16.F32.PACK_AB R5, R25, R26 ;  /* 0x0000001a1905723e */ /* 0x002fc400000000ff */
[----:B------:R-:W1:Y:S04]  /*3730*/  MUFU.EX2 R107, R107 ;  /* 0x0000006b006b7308 */ /* 0x000e680000000800 */
[----:B------:R-:W-:Y:S01]  /*3740*/  MUFU.EX2 R108, R108 ;  /* 0x0000006c006c7308 */ /* 0x000fe20000000800 */
[----:B------:R-:W-:Y:S01]  /*3750*/  HMMA.16816.F32 R64, R80, R66, RZ ;  /* 0x000000425040723c */ /* 0x000fe200000018ff */
[----:B---3--:R-:W-:Y:S02]  /*3760*/  F2FP.F16.F32.PACK_AB R7, R21, R22 ;  /* 0x000000161507723e */ /* 0x008fe400000000ff */
[----:B------:R-:W3:Y:S04]  /*3770*/  MUFU.EX2 R101, R101 ;  /* 0x0000006500657308 */ /* 0x000ee80000000800 */
        /* <DEDUP_REMOVED lines=8> */
[C---:B------:R-:W-:Y:S03]  /*3800*/  HMMA.16816.F32 R52, R80.reuse, R56, RZ ;  /* 0x000000385034723c */ /* 0x040fe600000018ff */
[----:B------:R-:W-:Y:S04]  /*3810*/  MUFU.EX2 R29, R29 ;  /* 0x0000001d001d7308 */ /* 0x000fe80000000800 */
[----:B------:R-:W-:Y:S01]  /*3820*/  MUFU.EX2 R31, R31 ;  /* 0x0000001f001f7308 */ /* 0x000fe20000000800 */
        /* <DEDUP_REMOVED lines=32> */
[----:B-1----:R-:W-:Y:S02]  /*3a30*/  F2FP.F16.F32.PACK_AB R5, R103, R110 ;  /* 0x0000006e6705723e */ /* 0x002fe400000000ff */
[----:B---3--:R-:W-:-:S07]  /*3a40*/  F2FP.F16.F32.PACK_AB R7, R99, R102 ;  /* 0x000000666307723e */ /* 0x008fce00000000ff */
        /* <DEDUP_REMOVED lines=21> */
[----:B------:R-:W-:Y:S01]  /*3ba0*/  FADD.FTZ R33, R95, R98 ;  /* 0x000000625f217221 */ /* 0x000fe20000010000 */
[----:B------:R-:W2:Y:S01]  /*3bb0*/  MUFU.EX2 R30, R5 ;  /* 0x00000005001e7308 */ /* 0x000ea20000000800 */
[----:B------:R-:W-:-:S02]  /*3bc0*/  F2FP.F16.F32.PACK_AB R6, R113, R116 ;  /* 0x000000747106723e */ /* 0x000fc400000000ff */
[----:B------:R-:W-:Y:S01]  /*3bd0*/  FADD.FTZ R33, R94, R33 ;  /* 0x000000215e217221 */ /* 0x000fe20000010000 */
[----:B------:R-:W3:Y:S03]  /*3be0*/  MUFU.EX2 R32, R32 ;  /* 0x0000002000207308 */ /* 0x000ee60000000800 */
        /* <DEDUP_REMOVED lines=101> */
.L_x_4849:
[----:B------:R-:W-:Y:S01]  /*4240*/  UMOV UR4, URZ ;  /* 0x000000ff00047c82 */ /* 0x000fe20008000000 */
[----:B------:R-:W-:Y:S01]  /*4250*/  IMAD.SHL.U32 R4, R88, 0x40, RZ ;  /* 0x0000004058047824 */ /* 0x000fe200078e00ff */
[----:B------:R-:W-:-:S05]  /*4260*/  IADD3 R5, P0, PT, RZ, -UR4, RZ ;  /* 0x80000004ff057c10 */ /* 0x000fca000ff1e0ff */
[----:B------:R-:W-:-:S05]  /*4270*/  IMAD.X R4, RZ, RZ, ~R4, P0 ;  /* 0x000000ffff047224 */ /* 0x000fca00000e0e04 */
[----:B------:R-:W-:-:S04]  /*4280*/  SHF.R.S64 R5, R5, 0x1f, R4 ;  /* 0x0000001f05057819 */ /* 0x000fc80000001004 */
[----:B------:R-:W-:-:S04]  /*4290*/  IADD3 R128, P0, PT, R5, R128, RZ ;  /* 0x0000008005807210 */ /* 0x000fc80007f1e0ff */
[----:B------:R-:W-:-:S09]  /*42a0*/  LEA.HI.X.SX32 R129, R4, R129, 0x1, P0 ;  /* 0x0000008104817211 */ /* 0x000fd200000f0eff */
.L_x_4850:
        /* <DEDUP_REMOVED lines=91> */
[----:B---3--:R-:W-:Y:S01]  /*4860*/  HMMA.16816.F32 R32, R96, R92, R32 ;  /* 0x0000005c6020723c */ /* 0x008fe20000001820 */
[----:B------:R-:W-:-:S05]  /*4870*/  IMAD.SHL.U32 R93, R0, 0x40, RZ ;  /* 0x00000040005d7824 */ /* 0x000fca00078e00ff */
[----:B------:R-:W-:Y:S02]  /*4880*/  LOP3.LUT R106, R93, R106, RZ, 0xfc, !PT ;  /* 0x0000006a5d6a7212 */ /* 0x000fe400078efcff */
[C---:B------:R-:W-:Y:S08]  /*4890*/  HMMA.16816.F32 R28, R96.reuse, R94, R28 ;  /* 0x0000005e601c723c */ /* 0x040ff0000000181c */
[----:B-1----:R-:W-:Y:S01]  /*48a0*/  HMMA.16816.F32 R24, R96, R88, R24 ;  /* 0x000000586018723c */ /* 0x002fe20000001818 */
[----:B------:R-:W-:Y:S01]  /*48b0*/  VIADD R88, R106, 0xffffff80 ;  /* 0xffffff806a587836 */ /* 0x000fe20000000000 */
[----:B------:R-:W-:Y:S04]  /*48c0*/  BAR.SYNC.DEFER_BLOCKING 0x0 ;  /* 0x0000000000007b1d */ /* 0x000fe80000010000 */
[----:B------:R-:W-:-:S02]  /*48d0*/  ISETP.GE.AND P5, PT, R88, R104, PT ;  /* 0x000000685800720c */ /* 0x000fc40003fa6270 */
[-C--:B------:R-:W-:Y:S01]  /*48e0*/  ISETP.GE.AND P4, PT, R88, R85.reuse, PT ;  /* 0x000000555800720c */ /* 0x080fe20003f86270 */
[----:B------:R-:W-:Y:S01]  /*48f0*/  VIADD R88, R106, 0xffffff81 ;  /* 0xffffff816a587836 */ /* 0x000fe20000000000 */
[----:B------:R-:W-:Y:S01]  /*4900*/  FSEL R92, R16, -INF , !P5 ;  /* 0xff800000105c7808 */ /* 0x000fe20006800000 */
[----:B------:R-:W-:Y:S01]  /*4910*/  VIADD R16, R106, 0xffffff90 ;  /* 0xffffff906a107836 */ /* 0x000fe20000000000 */
[----:B------:R-:W-:Y:S01]  /*4920*/  FSEL R18, R18, -INF , !P4 ;  /* 0xff80000012127808 */ /* 0x000fe20006000000 */
[----:B------:R-:W-:Y:S01]  /*4930*/  HMMA.16816.F32 R20, R96, R90, R20 ;  /* 0x0000005a6014723c */ /* 0x000fe20000001814 */
[CC--:B------:R-:W-:Y:S02]  /*4940*/  ISETP.GE.AND P2, PT, R88.reuse, R104.reuse, PT ;  /* 0x000000685800720c */ /* 0x0c0fe40003f46270 */
[----:B------:R-:W-:Y:S01]  /*4950*/  ISETP.GE.AND P1, PT, R88, R85, PT ;  /* 0x000000555800720c */ /* 0x000fe20003f26270 */
[C---:B------:R-:W-:Y:S01]  /*4960*/  VIADD R88, R106.reuse, 0xffffff88 ;  /* 0xffffff886a587836 */ /* 0x040fe20000000000 */
[----:B------:R-:W-:Y:S01]  /*4970*/  FSEL R156, R17, -INF , !P2 ;  /* 0xff800000119c7808 */ /* 0x000fe20005000000 */
[----:B------:R-:W-:Y:S01]  /*4980*/  VIADD R17, R106, 0xffffff91 ;  /* 0xffffff916a117836 */ /* 0x000fe20000000000 */
[----:B------:R-:W-:-:S02]  /*4990*/  ISETP.GE.AND P4, PT, R16, R104, PT ;  /* 0x000000681000720c */ /* 0x000fc40003f86270 */
[CC--:B------:R-:W-:Y:S02]  /*49a0*/  ISETP.GE.AND P0, PT, R88.reuse, R104.reuse, PT ;  /* 0x000000685800720c */ /* 0x0c0fe40003f06270 */
[-C--:B------:R-:W-:Y:S01]  /*49b0*/  ISETP.GE.AND P6, PT, R88, R85.reuse, PT ;  /* 0x000000555800720c */ /* 0x080fe20003fc6270 */
[----:B------:R-:W-:Y:S01]  /*49c0*/  VIADD R88, R106, 0xffffff89 ;  /* 0xffffff896a587836 */ /* 0x000fe20000000000 */
[----:B------:R-:W-:Y:S01]  /*49d0*/  FSEL R94, R12, -INF , !P0 ;  /* 0xff8000000c5e7808 */ /* 0x000fe20004000000 */
        /* <DEDUP_REMOVED lines=8> */
[-C--:B------:R-:W-:Y:S02]  /*4a60*/  ISETP.GE.AND P3, PT, R12, R85.reuse, PT ;  /* 0x000000550c00720c */ /* 0x080fe40003f66270 */
        /* <DEDUP_REMOVED lines=30> */
[CC--:B------:R-:W-:Y:S02]  /*4c50*/  ISETP.GE.AND P0, PT, R4.reuse, R85.reuse, PT ;  /* 0x000000550400720c */ /* 0x0c0fe40003f06270 */
[----:B------:R-:W-:Y:S01]  /*4c60*/  ISETP.GE.AND P1, PT, R4, R104, PT ;  /* 0x000000680400720c */ /* 0x000fe20003f26270 */
[----:B------:R-:W-:Y:S01]  /*4c70*/  VIADD R4, R106, 0xffffffb1 ;  /* 0xffffffb16a047836 */ /* 0x000fe20000000000 */
[----:B------:R-:W-:Y:S02]  /*4c80*/  ISETP.GE.AND P6, PT, R8, R85, PT ;  /* 0x000000550800720c */ /* 0x000fe40003fc6270 */
        /* <DEDUP_REMOVED lines=85> */
.L_x_4852:
[----:B------:R-:W-:Y:S01]  /*51e0*/  UMOV UR4, URZ ;  /* 0x000000ff00047c82 */ /* 0x000fe20008000000 */
[----:B------:R-:W-:Y:S01]  /*51f0*/  IMAD.SHL.U32 R4, R86, 0x40, RZ ;  /* 0x0000004056047824 */ /* 0x000fe200078e00ff */
[----:B------:R-:W-:-:S05]  /*5200*/  IADD3 R5, P1, PT, RZ, -UR4, RZ ;  /* 0x80000004ff057c10 */ /* 0x000fca000ff3e0ff */
[----:B------:R-:W-:-:S05]  /*5210*/  IMAD.X R4, RZ, RZ, ~R4, P1 ;  /* 0x000000ffff047224 */ /* 0x000fca00008e0e04 */
[----:B------:R-:W-:-:S04]  /*5220*/  SHF.R.S64 R6, R5, 0x1f, R4 ;  /* 0x0000001f05067819 */ /* 0x000fc80000001004 */
[----:B------:R-:W-:-:S04]  /*5230*/  IADD3 R127, P1, PT, R6, R127, RZ ;  /* 0x0000007f067f7210 */ /* 0x000fc80007f3e0ff */
[----:B------:R-:W-:-:S09]  /*5240*/  LEA.HI.X.SX32 R126, R4, R126, 0x1, P1 ;  /* 0x0000007e047e7211 */ /* 0x000fd200008f0eff */
.L_x_4853:
        /* <DEDUP_REMOVED lines=14> */
.L_x_4851:
        /* <DEDUP_REMOVED lines=18> */
[----:B------:R-:W2:Y:S03]  /*5450*/  SHFL.BFLY PT, R5, R4, 0x2, 0x1f ;  /* 0x0c401f0004057f89 */ /* 0x000ea600000e0000 */
[----:B------:R-:W-:Y:S01]  /*5460*/  IADD3 R95, PT, PT, R121, 0x6020, RZ ;  /* 0x00006020795f7810 */ /* 0x000fe20007ffe0ff */
[----:B------:R-:W3:Y:S04]  /*5470*/  SHFL.BFLY PT, R6, R7, 0x2, 0x1f ;  /* 0x0c401f0007067f89 */ /* 0x000ee800000e0000 */
[----:B------:R-:W-:Y:S04]  /*5480*/  LDSM.16.MT88.4 R24, [R121+0x7000] ;  /* 0x007000007918783b */ /* 0x000fe80000004200 */
[----:B------:R-:W-:Y:S01]  /*5490*/  LDSM.16.MT88.4 R8, [R121+0x6000] ;  /* 0x006000007908783b */ /* 0x000fe20000004200 */
[----:B--2---:R-:W-:-:S02]  /*54a0*/  FMNMX.FTZ R5, R4, R5, !PT ;  /* 0x0000000504057209 */ /* 0x004fc40007810000 */
[----:B---3--:R-:W-:-:S03]  /*54b0*/  FMNMX.FTZ R6, R7, R6, !PT ;  /* 0x0000000607067209 */ /* 0x008fc60007810000 */
[----:B------:R-:W2:Y:S04]  /*54c0*/  SHFL.BFLY PT, R2, R5, 0x1, 0x1f ;  /* 0x0c201f0005027f89 */ /* 0x000ea800000e0000 */
[----:B------:R-:W3:Y:S01]  /*54d0*/  SHFL.BFLY PT, R89, R6, 0x1, 0x1f ;  /* 0x0c201f0006597f89 */ /* 0x000ee200000e0000 */
[----:B--2---:R-:W-:-:S04]  /*54e0*/  FMNMX.FTZ R2, R5, R2, !PT ;  /* 0x0000000205027209 */ /* 0x004fc80007810000 */
[C---:B------:R-:W-:Y:S01]  /*54f0*/  FSETP.NEU.FTZ.AND P1, PT, R2.reuse, -INF , PT ;  /* 0xff8000000200780b */ /* 0x040fe20003f3d000 */
[----:B-1----:R-:W-:Y:S01]  /*5500*/  FMUL.FTZ R4, R2, UR4 ;  /* 0x0000000402047c20 */ /* 0x002fe20008410000 */
[----:B---3--:R-:W-:-:S04]  /*5510*/  FMNMX.FTZ R89, R6, R89, !PT ;  /* 0x0000005906597209 */ /* 0x008fc80007810000 */
[----:B------:R-:W-:Y:S01]  /*5520*/  FSEL R105, R4, RZ, P1 ;  /* 0x000000ff04697208 */ /* 0x000fe20000800000 */
[C---:B------:R-:W-:Y:S01]  /*5530*/  FMUL.FTZ R109, R89.reuse, UR4 ;  /* 0x00000004596d7c20 */ /* 0x040fe20008410000 */
[----:B------:R-:W-:Y:S02]  /*5540*/  FSEL R4, R2, RZ, P1 ;  /* 0x000000ff02047208 */ /* 0x000fe40000800000 */
[----:B------:R-:W-:Y:S01]  /*5550*/  LOP3.LUT P1, RZ, R120, 0x4, RZ, 0xc0, !PT ;  /* 0x0000000478ff7812 */ /* 0x000fe2000782c0ff */
[--C-:B------:R-:W-:Y:S01]  /*5560*/  FFMA.FTZ R98, R18, UR4, -R105.reuse ;  /* 0x0000000412627c23 */ /* 0x100fe20008010869 */
[----:B------:R-:W-:Y:S01]  /*5570*/  FSETP.NEU.FTZ.AND P2, PT, R89, -INF , PT ;  /* 0xff8000005900780b */ /* 0x000fe20003f5d000 */
[----:B------:R-:W-:Y:S01]  /*5580*/  FADD.FTZ R4, R3, -R4 ;  /* 0x8000000403047221 */ /* 0x000fe20000010000 */
[--C-:B------:R-:W-:Y:S01]  /*5590*/  FFMA.FTZ R93, R16, UR4, -R105.reuse ;  /* 0x00000004105d7c23 */ /* 0x100fe20008010869 */
[----:B------:R-:W-:Y:S01]  /*55a0*/  FFMA.FTZ R3, R12, UR4, -R105 ;  /* 0x000000040c037c23 */ /* 0x000fe20008010869 */
[----:B------:R-:W-:Y:S01]  /*55b0*/  FSEL R5, R89, RZ, P2 ;  /* 0x000000ff59057208 */ /* 0x000fe20001000000 */
[----:B------:R-:W-:Y:S01]  /*55c0*/  FMUL.FTZ R99, R4, UR4 ;  /* 0x0000000404637c20 */ /* 0x000fe20008410000 */
[----:B------:R-:W-:Y:S01]  /*55d0*/  IADD3 R4, PT, PT, R121, 0x6000, RZ ;  /* 0x0000600079047810 */ /* 0x000fe20007ffe0ff */
[----:B------:R-:W-:Y:S01]  /*55e0*/  MUFU.EX2 R98, R98 ;  /* 0x0000006200627308 */ /* 0x000fe20000000800 */
[----:B------:R-:W-:Y:S01]  /*55f0*/  FSEL R109, R109, RZ, P2 ;  /* 0x000000ff6d6d7208 */ /* 0x000fe20001000000 */
[----:B------:R-:W-:Y:S01]  /*5600*/  FADD.FTZ R5, R84, -R5 ;  /* 0x8000000554057221 */ /* 0x000fe20000010000 */
[----:B------:R-:W-:Y:S01]  /*5610*/  FFMA.FTZ R115, R144, UR4, -R105 ;  /* 0x0000000490737c23 */ /* 0x000fe20008010869 */
[----:B------:R-:W-:Y:S01]  /*5620*/  @P1 IADD3 R95, PT, PT, R4, -0x20, RZ ;  /* 0xffffffe0045f1810 */ /* 0x000fe20007ffe0ff */
[----:B------:R-:W1:Y:S01]  /*5630*/  MUFU.EX2 R93, R93 ;  /* 0x0000005d005d7308 */ /* 0x000e620000000800 */
[--C-:B------:R-:W-:Y:S01]  /*5640*/  FFMA.FTZ R96, R92, UR4, -R109.reuse ;  /* 0x000000045c607c23 */ /* 0x100fe2000801086d */
[--C-:B------:R-:W-:Y:S01]  /*5650*/  FFMA.FTZ R91, R94, UR4, -R109.reuse ;  /* 0x000000045e5b7c23 */ /* 0x100fe2000801086d */
[----:B------:R-:W-:Y:S01]  /*5660*/  FFMA.FTZ R90, R100, UR4, -R109 ;  /* 0x00000004645a7c23 */ /* 0x000fe2000801086d */
[----:B------:R-:W2:Y:S01]  /*5670*/  LDSM.16.MT88.4 R32, [R95+0x1000] ;  /* 0x001000005f20783b */ /* 0x000ea20000004200 */
[----:B------:R-:W-:Y:S01]  /*5680*/  FFMA.FTZ R92, R14, UR4, -R105 ;  /* 0x000000040e5c7c23 */ /* 0x000fe20008010869 */
[--C-:B------:R-:W-:Y:S01]  /*5690*/  FFMA.FTZ R156, R156, UR4, -R109.reuse ;  /* 0x000000049c9c7c23 */ /* 0x100fe2000801086d */
[----:B------:R-:W-:Y:S01]  /*56a0*/  FMUL.FTZ R5, R5, UR4 ;  /* 0x0000000405057c20 */ /* 0x000fe20008410000 */
[----:B------:R-:W-:Y:S01]  /*56b0*/  MUFU.EX2 R96, R96 ;  /* 0x0000006000607308 */ /* 0x000fe20000000800 */
[----:B------:R-:W3:Y:S01]  /*56c0*/  LDSM.16.MT88.4 R16, [R95] ;  /* 0x000000005f10783b */ /* 0x000ee20000004200 */
[--C-:B------:R-:W-:Y:S01]  /*56d0*/  FFMA.FTZ R117, R146, UR4, -R109.reuse ;  /* 0x0000000492757c23 */ /* 0x100fe2000801086d */
[--C-:B------:R-:W-:Y:S01]  /*56e0*/  FFMA.FTZ R142, R142, UR4, -R109.reuse ;  /* 0x000000048e8e7c23 */ /* 0x100fe2000801086d */
[----:B------:R-:W4:Y:S01]  /*56f0*/  MUFU.EX2 R94, R156 ;  /* 0x0000009c005e7308 */ /* 0x000f220000000800 */
[----:B------:R-:W-:Y:S01]  /*5700*/  FFMA.FTZ R113, R152, UR4, -R109 ;  /* 0x0000000498717c23 */ /* 0x000fe2000801086d */
[----:B-1----:R-:W-:Y:S01]  /*5710*/  F2FP.F16.F32.PACK_AB R85, R93, R98 ;  /* 0x000000625d55723e */ /* 0x002fe200000000ff */
[----:B------:R-:W-:Y:S01]  /*5720*/  FFMA.FTZ R111, R150, UR4, -R105 ;  /* 0x00000004966f7c23 */ /* 0x000fe20008010869 */
[----:B------:R-:W-:Y:S01]  /*5730*/  MUFU.EX2 R91, R91 ;  /* 0x0000005b005b7308 */ /* 0x000fe20000000800 */
[--C-:B------:R-:W-:Y:S01]  /*5740*/  FFMA.FTZ R154, R154, UR4, -R109.reuse ;  /* 0x000000049a9a7c23 */ /* 0x100fe2000801086d */
[--C-:B------:R-:W-:Y:S01]  /*5750*/  FFMA.FTZ R135, R118, UR4, -R109.reuse ;  /* 0x0000000476877c23 */ /* 0x100fe2000801086d */
[----:B------:R-:W-:Y:S01]  /*5760*/  FFMA.FTZ R119, R114, UR4, -R109 ;  /* 0x0000000472777c23 */ /* 0x000fe2000801086d */
[----:B------:R-:W1:Y:S01]  /*5770*/  MUFU.EX2 R90, R90 ;  /* 0x0000005a005a7308 */ /* 0x000e620000000800 */
[--C-:B------:R-:W-:Y:S01]  /*5780*/  FFMA.FTZ R145, R110, UR4, -R105.reuse ;  /* 0x000000046e917c23 */ /* 0x100fe20008010869 */
[----:B------:R-:W-:Y:S01]  /*5790*/  FFMA.FTZ R143, R132, UR4, -R105 ;  /* 0x00000004848f7c23 */ /* 0x000fe20008010869 */
[----:B------:R-:W-:Y:S01]  /*57a0*/  FFMA.FTZ R134, R134, UR4, -R109 ;  /* 0x0000000486867c23 */ /* 0x000fe2000801086d */
[----:B------:R-:W5:Y:S01]  /*57b0*/  MUFU.EX2 R100, R5 ;  /* 0x0000000500647308 */ /* 0x000f620000000800 */
[----:B------:R-:W-:Y:S01]  /*57c0*/  FFMA.FTZ R102, R102, UR4, -R105 ;  /* 0x0000000466667c23 */ /* 0x000fe20008010869 */
[----:B----4-:R-:W-:-:S02]  /*57d0*/  F2FP.F16.F32.PACK_AB R84, R94, R96 ;  /* 0x000000605e54723e */ /* 0x010fc400000000ff */
[----:B------:R-:W4:Y:S04]  /*57e0*/  MUFU.EX2 R99, R99 ;  /* 0x0000006300637308 */ /* 0x000f280000000800 */
[----:B------:R-:W-:Y:S01]  /*57f0*/  MUFU.EX2 R92, R92 ;  /* 0x0000005c005c7308 */ /* 0x000fe20000000800 */
[----:B-1----:R-:W-:-:S03]  /*5800*/  F2FP.F16.F32.PACK_AB R86, R90, R91 ;  /* 0x0000005b5a56723e */ /* 0x002fc600000000ff */
[----:B------:R-:W1:Y:S01]  /*5810*/  MUFU.EX2 R3, R3 ;  /* 0x0000000300037308 */ /* 0x000e620000000800 */
[-C--:B-----5:R-:W-:Y:S01]  /*5820*/  FMUL.FTZ R20, R52, R100.reuse ;  /* 0x0000006434147220 */ /* 0x0a0fe20000410000 */
        /* <DEDUP_REMOVED lines=16> */
[----:B------:R-:W-:Y:S01]  /*5930*/  LDSM.16.MT88.4 R60, [R121+0x6400] ;  /* 0x00640000793c783b */ /* 0x000fe20000004200 */
        /* <DEDUP_REMOVED lines=15> */
[----:B------:R-:W4:Y:S01]  /*5a30*/  MUFU.EX2 R117, R117 ;  /* 0x0000007500757308 */ /* 0x000f220000000800 */
[-C--:B------:R-:W-:Y:S01]  /*5a40*/  FMUL.FTZ R7, R39, R99.reuse ;  /* 0x0000006327077220 */ /* 0x080fe20000410000 */
[C---:B--2---:R-:W-:Y:S01]  /*5a50*/  HMMA.16816.F32 R28, R84.reuse, R32, R28 ;  /* 0x00000020541c723c */ /* 0x044fe2000000181c */
[-C--:B------:R-:W-:Y:S01]  /*5a60*/  FMUL.FTZ R40, R40, R100.reuse ;  /* 0x0000006428287220 */ /* 0x080fe20000410000 */
[----:B------:R-:W-:Y:S01]  /*5a70*/  MUFU.EX2 R142, R142 ;  /* 0x0000008e008e7308 */ /* 0x000fe20000000800 */
[-C--:B------:R-:W-:Y:S01]  /*5a80*/  FMUL.FTZ R41, R41, R100.reuse ;  /* 0x0000006429297220 */ /* 0x080fe20000410000 */
[-C--:B------:R-:W-:Y:S01]  /*5a90*/  FMUL.FTZ R42, R42, R99.reuse ;  /* 0x000000632a2a7220 */ /* 0x080fe20000410000 */
[-C--:B------:R-:W-:Y:S01]  /*5aa0*/  FMUL.FTZ R43, R43, R99.reuse ;  /* 0x000000632b2b7220 */ /* 0x080fe20000410000 */
[----:B------:R-:W2:Y:S01]  /*5ab0*/  MUFU.EX2 R113, R113 ;  /* 0x0000007100717308 */ /* 0x000ea20000000800 */
[----:B------:R-:W-:Y:S01]  /*5ac0*/  FMUL.FTZ R44, R76, R100 ;  /* 0x000000644c2c7220 */ /* 0x000fe20000410000 */
[C---:B------:R-:W-:Y:S01]  /*5ad0*/  HMMA.16816.F32 R32, R84.reuse, R34, R64 ;  /* 0x000000225420723c */ /* 0x040fe20000001840 */
[--C-:B------:R-:W-:Y:S01]  /*5ae0*/  FFMA.FTZ R64, R140, UR4, -R105.reuse ;  /* 0x000000048c407c23 */ /* 0x100fe20008010869 */
[----:B------:R-:W-:Y:S01]  /*5af0*/  FFMA.FTZ R140, R148, UR4, -R105 ;  /* 0x00000004948c7c23 */ /* 0x000fe20008010869 */
[----:B------:R-:W-:Y:S01]  /*5b00*/  MUFU.EX2 R115, R115 ;  /* 0x0000007300737308 */ /* 0x000fe20000000800 */
[----:B----4-:R-:W-:Y:S01]  /*5b10*/  F2FP.F16.F32.PACK_AB R52, R117, R146 ;  /* 0x000000927534723e */ /* 0x010fe200000000ff */
[-C--:B------:R-:W-:Y:S01]  /*5b20*/  FMUL.FTZ R45, R77, R100.reuse ;  /* 0x000000644d2d7220 */ /* 0x080fe20000410000 */
[-C--:B------:R-:W-:Y:S01]  /*5b30*/  FMUL.FTZ R46, R78, R99.reuse ;  /* 0x000000634e2e7220 */ /* 0x080fe20000410000 */
[----:B------:R4:W5:Y:S01]  /*5b40*/  MUFU.EX2 R144, R64 ;  /* 0x0000004000907308 */ /* 0x0009620000000800 */
[C---:B---3--:R-:W-:Y:S01]  /*5b50*/  HMMA.16816.F32 R12, R84.reuse, R16, R12 ;  /* 0x00000010540c723c */ /* 0x048fe2000000180c */
[-C--:B------:R-:W-:Y:S01]  /*5b60*/  FMUL.FTZ R47, R79, R99.reuse ;  /* 0x000000634f2f7220 */ /* 0x080fe20000410000 */
[----:B------:R-:W-:Y:S01]  /*5b70*/  FMUL.FTZ R80, R80, R100 ;  /* 0x0000006450507220 */ /* 0x000fe20000410000 */
[----:B------:R-:W-:Y:S01]  /*5b80*/  MUFU.EX2 R140, R140 ;  /* 0x0000008c008c7308 */ /* 0x000fe20000000800 */
[----:B--2---:R-:W-:Y:S01]  /*5b90*/  F2FP.F16.F32.PACK_AB R54, R113, R142 ;  /* 0x0000008e7136723e */ /* 0x004fe200000000ff */
[-C--:B------:R-:W-:Y:S01]  /*5ba0*/  FMUL.FTZ R81, R81, R100.reuse ;  /* 0x0000006451517220 */ /* 0x080fe20000410000 */
[-C--:B------:R-:W-:Y:S01]  /*5bb0*/  FMUL.FTZ R82, R82, R99.reuse ;  /* 0x0000006352527220 */ /* 0x080fe20000410000 */
[----:B------:R-:W2:Y:S01]  /*5bc0*/  MUFU.EX2 R111, R111 ;  /* 0x0000006f006f7308 */ /* 0x000ea20000000800 */
[C---:B------:R-:W-:Y:S01]  /*5bd0*/  HMMA.16816.F32 R16, R84.reuse, R18, R48 ;  /* 0x000000125410723c */ /* 0x040fe20000001830 */
[----:B------:R-:W-:Y:S01]  /*5be0*/  LDSM.16.MT88.4 R48, [R95+0x2000] ;  /* 0x002000005f30783b */ /* 0x000fe20000004200 */
[-C--:B------:R-:W-:Y:S01]  /*5bf0*/  FMUL.FTZ R83, R83, R99.reuse ;  /* 0x0000006353537220 */ /* 0x080fe20000410000 */
[-C--:B------:R-:W-:Y:S01]  /*5c00*/  FMUL.FTZ R36, R68, R100.reuse ;  /* 0x0000006444247220 */ /* 0x080fe20000410000 */
[----:B------:R-:W-:Y:S01]  /*5c10*/  FMUL.FTZ R37, R69, R100 ;  /* 0x0000006445257220 */ /* 0x000fe20000410000 */
[----:B----4-:R-:W3:Y:S01]  /*5c20*/  LDSM.16.MT88.4 R64, [R121+0x7400] ;  /* 0x007400007940783b */ /* 0x010ee20000004200 */
[----:B-----5:R-:W-:Y:S01]  /*5c30*/  F2FP.F16.F32.PACK_AB R53, R115, R144 ;  /* 0x000000907335723e */ /* 0x020fe200000000ff */
[-C--:B------:R-:W-:Y:S01]  /*5c40*/  FMUL.FTZ R38, R70, R99.reuse ;  /* 0x0000006346267220 */ /* 0x080fe20000410000 */
[C---:B------:R-:W-:Y:S01]  /*5c50*/  HMMA.16816.F32 R4, R84.reuse, R8, R4 ;  /* 0x000000085404723c */ /* 0x040fe20000001804 */
[-C--:B------:R-:W-:Y:S01]  /*5c60*/  FMUL.FTZ R39, R71, R99.reuse ;  /* 0x0000006347277220 */ /* 0x080fe20000410000 */
[-C--:B------:R-:W-:Y:S01]  /*5c70*/  FMUL.FTZ R72, R72, R100.reuse ;  /* 0x0000006448487220 */ /* 0x080fe20000410000 */
[----:B------:R-:W-:Y:S01]  /*5c80*/  FMUL.FTZ R73, R73, R100 ;  /* 0x0000006449497220 */ /* 0x000fe20000410000 */
[-C--:B------:R-:W-:Y:S01]  /*5c90*/  FMUL.FTZ R74, R74, R99.reuse ;  /* 0x000000634a4a7220 */ /* 0x080fe20000410000 */
[----:B--2---:R-:W-:Y:S01]  /*5ca0*/  F2FP.F16.F32.PACK_AB R55, R111, R140 ;  /* 0x0000008c6f37723e */ /* 0x004fe200000000ff */
[-C--:B------:R-:W-:Y:S01]  /*5cb0*/  FMUL.FTZ R75, R75, R99.reuse ;  /* 0x000000634b4b7220 */ /* 0x080fe20000410000 */
[----:B------:R-:W-:Y:S01]  /*5cc0*/  MUFU.EX2 R135, R135 ;  /* 0x0000008700877308 */ /* 0x000fe20000000800 */
[----:B------:R-:W-:Y:S01]  /*5cd0*/  HMMA.16816.F32 R8, R84, R10, R40 ;  /* 0x0000000a5408723c */ /* 0x000fe20000001828 */
[----:B------:R-:W2:Y:S01]  /*5ce0*/  LDSM.16.MT88.4 R40, [R121+0x8000] ;  /* 0x008000007928783b */ /* 0x000ea20000004200 */
        /* <DEDUP_REMOVED lines=11> */
[----:B------:R-:W-:Y:S01]  /*5da0*/  MUFU.EX2 R143, R143 ;  /* 0x0000008f008f7308 */ /* 0x000fe20000000800 */
[----:B------:R-:W-:Y:S01]  /*5db0*/  HMMA.16816.F32 R16, R52, R58, R16 ;  /* 0x0000003a3410723c */ /* 0x000fe20000001810 */
[----:B------:R-:W1:Y:S01]  /*5dc0*/  LDSM.16.MT88.4 R56, [R95+0x2400] ;  /* 0x002400005f38783b */ /* 0x000e620000004200 */
[----:B------:R-:W-:Y:S01]  /*5dd0*/  FADD.FTZ R3, R3, R92 ;  /* 0x0000005c03037221 */ /* 0x000fe20000010000 */
[----:B------:R-:W-:Y:S01]  /*5de0*/  MUFU.EX2 R102, R102 ;  /* 0x0000006600667308 */ /* 0x000fe20000000800 */
[----:B------:R-:W-:-:S02]  /*5df0*/  FADD.FTZ R146, R146, R91 ;  /* 0x0000005b92927221 */ /* 0x000fc40000010000 */
[----:B------:R-:W-:Y:S01]  /*5e00*/  FADD.FTZ R144, R144, R3 ;  /* 0x0000000390907221 */ /* 0x000fe20000010000 */
[-C--:B------:R-:W-:Y:S01]  /*5e10*/  MOV R3, R2.reuse ;  /* 0x0000000200037202 */ /* 0x080fe20000000f00 */
[C---:B------:R-:W-:Y:S01]  /*5e20*/  HMMA.16816.F32 R4, R52.reuse, R60, R4 ;  /* 0x0000003c3404723c */ /* 0x040fe20000001804 */
[----:B------:R-:W-:Y:S01]  /*5e30*/  FADD.FTZ R117, R117, R146 ;  /* 0x0000009275757221 */ /* 0x000fe20000010000 */
[----:B------:R-:W-:Y:S01]  /*5e40*/  FADD.FTZ R115, R115, R144 ;  /* 0x0000009073737221 */ /* 0x000fe20000010000 */
[----:B------:R-:W-:Y:S02]  /*5e50*/  @P0 MOV R3, R2 ;  /* 0x0000000200030202 */ /* 0x000fe40000000f00 */
[----:B------:R-:W-:Y:S01]  /*5e60*/  FADD.FTZ R142, R142, R117 ;  /* 0x000000758e8e7221 */ /* 0x000fe20000010000 */
[----:B------:R-:W-:Y:S02]  /*5e70*/  FADD.FTZ R140, R140, R115 ;  /* 0x000000738c8c7221 */ /* 0x000fe40000010000 */
[----:B------:R-:W-:Y:S01]  /*5e80*/  HMMA.16816.F32 R8, R52, R62, R8 ;  /* 0x0000003e3408723c */ /* 0x000fe20000001808 */
[----:B------:R-:W5:Y:S01]  /*5e90*/  LDSM.16.MT88.4 R60, [R95+0x1400] ;  /* 0x001400005f3c783b */ /* 0x000f620000004200 */
[----:B------:R-:W-:Y:S01]  /*5ea0*/  FADD.FTZ R142, R113, R142 ;  /* 0x0000008e718e7221 */ /* 0x000fe20000010000 */
[----:B------:R-:W-:-:S05]  /*5eb0*/  FADD.FTZ R140, R111, R140 ;  /* 0x0000008c6f8c7221 */ /* 0x000fca0000010000 */
[C---:B---3--:R-:W-:Y:S08]  /*5ec0*/  HMMA.16816.F32 R20, R52.reuse, R64, R20 ;  /* 0x000000403414723c */ /* 0x048ff00000001814 */
[----:B------:R-:W-:Y:S01]  /*5ed0*/  HMMA.16816.F32 R24, R52, R66, R24 ;  /* 0x000000423418723c */ /* 0x000fe20000001818 */
[----:B------:R-:W3:Y:S07]  /*5ee0*/  LDSM.16.MT88.4 R64, [R121+0x8400] ;  /* 0x008400007940783b */ /* 0x000eee0000004200 */
[C---:B------:R-:W-:Y:S08]  /*5ef0*/  HMMA.16816.F32 R44, R84.reuse, R48, R44 ;  /* 0x00000030542c723c */ /* 0x040ff0000000182c */
[C---:B------:R-:W-:Y:S01]  /*5f00*/  HMMA.16816.F32 R48, R84.reuse, R50, R80 ;  /* 0x000000325430723c */ /* 0x040fe20000001850 */
[----:B------:R-:W-:Y:S07]  /*5f10*/  LDSM.16.MT88.4 R80, [R95+0x2800] ;  /* 0x002800005f50783b */ /* 0x000fee0000004200 */
[C---:B--2---:R-:W-:Y:S08]  /*5f20*/  HMMA.16816.F32 R36, R84.reuse, R40, R36 ;  /* 0x000000285424723c */ /* 0x044ff00000001824 */
[----:B------:R-:W-:Y:S01]  /*5f30*/  HMMA.16816.F32 R40, R84, R42, R72 ;  /* 0x0000002a5428723c */ /* 0x000fe20000001848 */
[----:B------:R-:W2:Y:S07]  /*5f40*/  LDSM.16.MT88.4 R72, [R121+0x8800] ;  /* 0x008800007948783b */ /* 0x000eae0000004200 */
[C---:B-1----:R-:W-:Y:S08]  /*5f50*/  HMMA.16816.F32 R44, R52.reuse, R56, R44 ;  /* 0x00000038342c723c */ /* 0x042ff0000000182c */
[C---:B------:R-:W-:Y:S01]  /*5f60*/  HMMA.16816.F32 R48, R52.reuse, R58, R48 ;  /* 0x0000003a3430723c */ /* 0x040fe20000001830 */
[----:B------:R-:W1:Y:S07]  /*5f70*/  LDSM.16.MT88.4 R56, [R121+0x6800] ;  /* 0x006800007938783b */ /* 0x000e6e0000004200 */
[C---:B-----5:R-:W-:Y:S08]  /*5f80*/  HMMA.16816.F32 R28, R52.reuse, R60, R28 ;  /* 0x0000003c341c723c */ /* 0x060ff0000000181c */
[C---:B------:R-:W-:Y:S01]  /*5f90*/  HMMA.16816.F32 R32, R52.reuse, R62, R32 ;  /* 0x0000003e3420723c */ /* 0x040fe20000001820 */
[----:B------:R-:W-:Y:S07]  /*5fa0*/  LDSM.16.MT88.4 R60, [R95+0x800] ;  /* 0x000800005f3c783b */ /* 0x000fee0000004200 */
[C---:B---3--:R-:W-:Y:S08]  /*5fb0*/  HMMA.16816.F32 R36, R52.reuse, R64, R36 ;  /* 0x000000403424723c */ /* 0x048ff00000001824 */
[----:B------:R-:W-:Y:S01]  /*5fc0*/  HMMA.16816.F32 R40, R52, R66, R40 ;  /* 0x000000423428723c */ /* 0x000fe20000001828 */
[----:B------:R-:W-:Y:S01]  /*5fd0*/  FFMA.FTZ R52, R116, UR4, -R109 ;  /* 0x0000000474347c23 */ /* 0x000fe2000801086d */
[--C-:B------:R-:W-:Y:S01]  /*5fe0*/  FFMA.FTZ R116, R112, UR4, -R105.reuse ;  /* 0x0000000470747c23 */ /* 0x100fe20008010869 */
[----:B------:R-:W-:Y:S01]  /*5ff0*/  FFMA.FTZ R112, R136, UR4, -R105 ;  /* 0x0000000488707c23 */ /* 0x000fe20008010869 */
[----:B----4-:R-:W-:Y:S01]  /*6000*/  F2FP.F16.F32.PACK_AB R54, R110, R119 ;  /* 0x000000776e36723e */ /* 0x010fe200000000ff */
[----:B------:R-:W3:Y:S01]  /*6010*/  MUFU.EX2 R114, R52 ;  /* 0x0000003400727308 */ /* 0x000ee20000000800 */
[----:B------:R-:W4:Y:S01]  /*6020*/  LDSM.16.MT88.4 R64, [R121+0x7800] ;  /* 0x007800007940783b */ /* 0x000f220000004200 */
[----:B------:R-:W-:-:S02]  /*6030*/  @P0 IADD3 R136, PT, PT, R0, -0x3, RZ ;  /* 0xfffffffd00880810 */ /* 0x000fc40007ffe0ff */
[----:B------:R-:W5:Y:S04]  /*6040*/  MUFU.EX2 R116, R116 ;  /* 0x0000007400747308 */ /* 0x000f680000000800 */
[----:B------:R-:W2:Y:S01]  /*6050*/  MUFU.EX2 R112, R112 ;  /* 0x0000007000707308 */ /* 0x000ea20000000800 */
[----:B---3--:R-:W-:Y:S01]  /*6060*/  F2FP.F16.F32.PACK_AB R52, R114, R135 ;  /* 0x000000877234723e */ /* 0x008fe200000000ff */
[----:B------:R-:W-:Y:S01]  /*6070*/  FADD.FTZ R135, R135, R142 ;  /* 0x0000008e87877221 */ /* 0x000fe20000010000 */
[----:B-----5:R-:W-:Y:S01]  /*6080*/  F2FP.F16.F32.PACK_AB R53, R116, R145 ;  /* 0x000000917435723e */ /* 0x020fe200000000ff */
[----:B------:R-:W-:Y:S02]  /*6090*/  FADD.FTZ R145, R145, R140 ;  /* 0x0000008c91917221 */ /* 0x000fe40000010000 */
[----:B------:R-:W-:Y:S01]  /*60a0*/  FADD.FTZ R114, R114, R135 ;  /* 0x0000008772727221 */ /* 0x000fe20000010000 */
[----:B--2---:R-:W-:Y:S01]  /*60b0*/  F2FP.F16.F32.PACK_AB R55, R112, R143 ;  /* 0x0000008f7037723e */ /* 0x004fe200000000ff */
[----:B------:R-:W-:-:S02]  /*60c0*/  FADD.FTZ R116, R116, R145 ;  /* 0x0000009174747221 */ /* 0x000fc40000010000 */
[----:B------:R-:W-:Y:S02]  /*60d0*/  FADD.FTZ R119, R119, R114 ;  /* 0x0000007277777221 */ /* 0x000fe40000010000 */
[----:B------:R-:W-:Y:S02]  /*60e0*/  FADD.FTZ R143, R143, R116 ;  /* 0x000000748f8f7221 */ /* 0x000fe40000010000 */
[----:B------:R-:W-:Y:S01]  /*60f0*/  FADD.FTZ R119, R110, R119 ;  /* 0x000000776e777221 */ /* 0x000fe20000010000 */
[C---:B------:R-:W-:Y:S01]  /*6100*/  HMMA.16816.F32 R68, R52.reuse, R72, R36 ;  /* 0x000000483444723c */ /* 0x040fe20000001824 */
[--C-:B------:R-:W-:Y:S01]  /*6110*/  FFMA.FTZ R39, R107, UR4, -R109.reuse ;  /* 0x000000046b277c23 */ /* 0x100fe2000801086d */
[----:B------:R-:W-:Y:S01]  /*6120*/  FFMA.FTZ R36, R106, UR4, -R109 ;  /* 0x000000046a247c23 */ /* 0x000fe2000801086d */
[----:B------:R-:W-:Y:S01]  /*6130*/  FFMA.FTZ R37, R97, UR4, -R105 ;  /* 0x0000000461257c23 */ /* 0x000fe20008010869 */
[--C-:B------:R-:W-:Y:S01]  /*6140*/  FFMA.FTZ R107, R108, UR4, -R109.reuse ;  /* 0x000000046c6b7c23 */ /* 0x100fe2000801086d */
[----:B------:R-:W-:Y:S01]  /*6150*/  FFMA.FTZ R106, R103, UR4, -R109 ;  /* 0x00000004676a7c23 */ /* 0x000fe2000801086d */
[--C-:B------:R-:W-:Y:S01]  /*6160*/  FFMA.FTZ R97, R101, UR4, -R105.reuse ;  /* 0x0000000465617c23 */ /* 0x100fe20008010869 */
[----:B------:R-:W-:Y:S01]  /*6170*/  FFMA.FTZ R38, R104, UR4, -R105 ;  /* 0x0000000468267c23 */ /* 0x000fe20008010869 */
[----:B-1----:R-:W-:Y:S01]  /*6180*/  HMMA.16816.F32 R4, R52, R56, R4 ;  /* 0x000000383404723c */ /* 0x002fe20000001804 */
[----:B------:R-:W-:Y:S01]  /*6190*/  MUFU.EX2 R108, R39 ;  /* 0x00000027006c7308 */ /* 0x000fe20000000800 */
[----:B------:R-:W-:-:S03]  /*61a0*/  FADD.FTZ R143, R112, R143 ;  /* 0x0000008f708f7221 */ /* 0x000fc60000010000 */
[----:B------:R-:W1:Y:S03]  /*61b0*/  MUFU.EX2 R107, R107 ;  /* 0x0000006b006b7308 */ /* 0x000e660000000800 */
[C---:B------:R-:W-:Y:S01]  /*61c0*/  HMMA.16816.F32 R8, R52.reuse, R58, R8 ;  /* 0x0000003a3408723c */ /* 0x040fe20000001808 */
[----:B------:R-:W2:Y:S01]  /*61d0*/  LDSM.16.MT88.4 R56, [R95+0x1800] ;  /* 0x001800005f38783b */ /* 0x000ea20000004200 */
[----:B------:R-:W-:Y:S04]  /*61e0*/  MUFU.EX2 R103, R36 ;  /* 0x0000002400677308 */ /* 0x000fe80000000800 */
[----:B------:R-:W3:Y:S02]  /*61f0*/  MUFU.EX2 R106, R106 ;  /* 0x0000006a006a7308 */ /* 0x000ee40000000800 */
[----:B------:R-:W-:Y:S01]  /*6200*/  HMMA.16816.F32 R72, R52, R74, R40 ;  /* 0x0000004a3448723c */ /* 0x000fe20000001828 */
[----:B------:R-:W5:Y:S01]  /*6210*/  LDSM.16.MT88.4 R40, [R121+0x6c00] ;  /* 0x006c00007928783b */ /* 0x000f620000004200 */
[----:B------:R-:W-:Y:S01]  /*6220*/  MUFU.EX2 R104, R37 ;  /* 0x0000002500687308 */ /* 0x000fe20000000800 */
[----:B-1----:R-:W-:Y:S01]  /*6230*/  F2FP.F16.F32.PACK_AB R84, R107, R108 ;  /* 0x0000006c6b54723e */ /* 0x002fe200000000ff */
[----:B------:R-:W-:-:S02]  /*6240*/  FADD.FTZ R108, R108, R119 ;  /* 0x000000776c6c7221 */ /* 0x000fc40000010000 */
[----:B------:R-:W1:Y:S02]  /*6250*/  MUFU.EX2 R101, R38 ;  /* 0x0000002600657308 */ /* 0x000e640000000800 */
[----:B------:R-:W-:Y:S01]  /*6260*/  HMMA.16816.F32 R76, R52, R80, R44 ;  /* 0x00000050344c723c */ /* 0x000fe2000000182c */
[----:B------:R-:W-:Y:S01]  /*6270*/  FADD.FTZ R108, R107, R108 ;  /* 0x0000006c6b6c7221 */ /* 0x000fe20000010000 */
[----:B------:R-:W1:Y:S01]  /*6280*/  MUFU.EX2 R97, R97 ;  /* 0x0000006100617308 */ /* 0x000e620000000800 */
[----:B---3--:R-:W-:Y:S02]  /*6290*/  F2FP.F16.F32.PACK_AB R86, R106, R103 ;  /* 0x000000676a56723e */ /* 0x008fe400000000ff */
[----:B------:R-:W-:-:S03]  /*62a0*/  FADD.FTZ R103, R103, R108 ;  /* 0x0000006c67677221 */ /* 0x000fc60000010000 */
[----:B----4-:R-:W-:Y:S01]  /*62b0*/  HMMA.16816.F32 R20, R52, R64, R20 ;  /* 0x000000403414723c */ /* 0x010fe20000001814 */
[----:B------:R-:W-:Y:S01]  /*62c0*/  FADD.FTZ R141, R106, R103 ;  /* 0x000000676a8d7221 */ /* 0x000fe20000010000 */
[----:B-1----:R-:W-:Y:S01]  /*62d0*/  F2FP.F16.F32.PACK_AB R85, R101, R104 ;  /* 0x000000686555723e */ /* 0x002fe200000000ff */
[----:B------:R-:W-:Y:S01]  /*62e0*/  FADD.FTZ R104, R104, R143 ;  /* 0x0000008f68687221 */ /* 0x000fe20000010000 */
[----:B------:R-:W-:-:S04]  /*62f0*/  F2FP.F16.F32.PACK_AB R87, R97, R102 ;  /* 0x000000666157723e */ /* 0x000fc800000000ff */
[----:B------:R-:W-:Y:S01]  /*6300*/  HMMA.16816.F32 R24, R52, R66, R24 ;  /* 0x000000423418723c */ /* 0x000fe20000001818 */
[----:B------:R-:W-:Y:S01]  /*6310*/  LDSM.16.MT88.4 R64, [R95+0x1c00] ;  /* 0x001c00005f40783b */ /* 0x000fe20000004200 */
[----:B------:R-:W-:-:S04]  /*6320*/  FADD.FTZ R101, R101, R104 ;  /* 0x0000006865657221 */ /* 0x000fc80000010000 */
[----:B------:R-:W-:Y:S02]  /*6330*/  FADD.FTZ R102, R102, R101 ;  /* 0x0000006566667221 */ /* 0x000fe40000010000 */
[----:B--2---:R-:W-:Y:S02]  /*6340*/  HMMA.16816.F32 R28, R52, R56, R28 ;  /* 0x00000038341c723c */ /* 0x004fe4000000181c */
[----:B------:R-:W-:-:S06]  /*6350*/  FADD.FTZ R137, R97, R102 ;  /* 0x0000006661897221 */ /* 0x000fcc0000010000 */
[C---:B------:R-:W-:Y:S01]  /*6360*/  HMMA.16816.F32 R32, R52.reuse, R58, R32 ;  /* 0x0000003a3420723c */ /* 0x040fe20000001820 */
[----:B------:R-:W1:Y:S07]  /*6370*/  LDSM.16.MT88.4 R56, [R121+0x7c00] ;  /* 0x007c00007938783b */ /* 0x000e6e0000004200 */
[----:B------:R-:W-:Y:S01]  /*6380*/  HMMA.16816.F32 R80, R52, R82, R48 ;  /* 0x000000523450723c */ /* 0x000fe20000001830 */
[----:B------:R-:W2:Y:S07]  /*6390*/  LDSM.16.MT88.4 R48, [R95+0xc00] ;  /* 0x000c00005f30783b */ /* 0x000eae0000004200 */
[C---:B-----5:R-:W-:Y:S01]  /*63a0*/  HMMA.16816.F32 R36, R84.reuse, R40, R4 ;  /* 0x000000285424723c */ /* 0x060fe20000001804 */
[----:B------:R-:W-:Y:S07]  /*63b0*/  LDSM.16.MT88.4 R4, [R95+0x2c00] ;  /* 0x002c00005f04783b */ /* 0x000fee0000004200 */
[----:B------:R-:W-:Y:S01]  /*63c0*/  HMMA.16816.F32 R40, R84, R42, R8 ;  /* 0x0000002a5428723c */ /* 0x000fe20000001808 */
[----:B------:R-:W3:Y:S07]  /*63d0*/  LDSM.16.MT88.4 R8, [R121+0x8c00] ;  /* 0x008c00007908783b */ /* 0x000eee0000004200 */
[C---:B------:R-:W-:Y:S08]  /*63e0*/  HMMA.16816.F32 R12, R52.reuse, R60, R12 ;  /* 0x0000003c340c723c */ /* 0x040ff0000000180c */
[----:B------:R-:W-:Y:S08]  /*63f0*/  HMMA.16816.F32 R16, R52, R62, R16 ;  /* 0x0000003e3410723c */ /* 0x000ff00000001810 */
[----:B-1----:R-:W-:Y:S01]  /*6400*/  HMMA.16816.F32 R52, R84, R56, R20 ;  /* 0x000000385434723c */ /* 0x002fe20000001814 */
[----:B------:R-:W-:-:S07]  /*6410*/  MOV R20, R88 ;  /* 0x0000005800147202 */ /* 0x000fce0000000f00 */
[C---:B--2---:R-:W-:Y:S08]  /*6420*/  HMMA.16816.F32 R44, R84.reuse, R48, R12 ;  /* 0x00000030542c723c */ /* 0x044ff0000000180c */
[C---:B------:R-:W-:Y:S08]  /*6430*/  HMMA.16816.F32 R60, R84.reuse, R64, R28 ;  /* 0x00000040543c723c */ /* 0x040ff0000000181c */
[C---:B------:R-:W-:Y:S08]  /*6440*/  HMMA.16816.F32 R48, R84.reuse, R50, R16 ;  /* 0x000000325430723c */ /* 0x040ff00000001810 */
[C---:B------:R-:W-:Y:S08]  /*6450*/  HMMA.16816.F32 R56, R84.reuse, R58, R24 ;  /* 0x0000003a5438723c */ /* 0x040ff00000001818 */
[C---:B------:R-:W-:Y:S08]  /*6460*/  HMMA.16816.F32 R64, R84.reuse, R66, R32 ;  /* 0x000000425440723c */ /* 0x040ff00000001820 */
[C---:B---3--:R-:W-:Y:S08]  /*6470*/  HMMA.16816.F32 R68, R84.reuse, R8, R68 ;  /* 0x000000085444723c */ /* 0x048ff00000001844 */
[C---:B------:R-:W-:Y:S08]  /*6480*/  HMMA.16816.F32 R72, R84.reuse, R10, R72 ;  /* 0x0000000a5448723c */ /* 0x040ff00000001848 */
[C---:B------:R-:W-:Y:S08]  /*6490*/  HMMA.16816.F32 R76, R84.reuse, R4, R76 ;  /* 0x00000004544c723c */ /* 0x040ff0000000184c */
[----:B------:R-:W-:Y:S01]  /*64a0*/  HMMA.16816.F32 R80, R84, R6, R80 ;  /* 0x000000065450723c */ /* 0x000fe20000001850 */
[----:B------:R-:W-:-:S02]  /*64b0*/  MOV R84, R89 ;  /* 0x0000005900547202 */ /* 0x000fc40000000f00 */
[----:B------:R-:W-:Y:S01]  /*64c0*/  @P0 MOV R84, R89 ;  /* 0x0000005900540202 */ /* 0x000fe20000000f00 */
[----:B------:R-:W-:-:S01]  /*64d0*/  NOP ;  /* 0x0000000000007918 */ /* 0x000fc20000000000 */
[----:B------:R-:W-:-:S15]  /*64e0*/  @P0 BRA `(.L_x_4854) ;  /* 0x0000000000040947 */ /* 0x000fde0003800000 */
.L_x_4848:
[----:B------:R-:W-:-:S07]  /*64f0*/  IADD3 R136, PT, PT, R20, -0x1, RZ ;  /* 0xffffffff14887810 */ /* 0x000fce0007ffe0ff */
.L_x_4854:
[----:B------:R-:W-:-:S13]  /*6500*/  ISETP.GE.AND P0, PT, R136, R125, PT ;  /* 0x0000007d8800720c */ /* 0x000fda0003f06270 */
[----:B------:R-:W-:Y:S05]  /*6510*/  @!P0 BRA `(.L_x_4855) ;  /* 0x0000002000d08947 */ /* 0x000fea0003800000 */
[----:B------:R-:W1:Y:S01]  /*6520*/  S2UR UR5, SR_CgaCtaId ;  /* 0x00000000000579c3 */ /* 0x000e620000008800 */
        /* <DEDUP_REMOVED lines=8> */
[----:B------:R-:W-:Y:S01]  /*65b0*/  UMOV UR10, 0x400 ;  /* 0x00000400000a7882 */ /* 0x000fe20000000000 */
[----:B------:R-:W2:Y:S01]  /*65c0*/  LDCU UR4, c[0x0][0x45c] ;  /* 0x00008b80ff0477ac */ /* 0x000ea20008000800 */
[----:B------:R-:W-:Y:S01]  /*65d0*/  PLOP3.LUT P1, PT, PT, PT, UP0, 0x80, 0x8 ;  /* 0x000000000008781c */ /* 0x000fe20003f2f008 */
[----:B------:R-:W3:Y:S01]  /*65e0*/  LDCU.64 UR6, c[0x0][0x3a0] ;  /* 0x00007400ff0677ac */ /* 0x000ee20008000a00 */
[----:B------:R-:W4:Y:S01]  /*65f0*/  LDCU.64 UR8, c[0x0][0x3a8] ;  /* 0x00007500ff0877ac */ /* 0x000f220008000a00 */
[----:B-1----:R-:W-:-:S12]  /*6600*/  ULEA UR5, UR5, UR10, 0x18 ;  /* 0x0000000a05057291 */ /* 0x002fd8000f8ec0ff */
.L_x_4859:
        /* <DEDUP_REMOVED lines=8> */
[----:B-----5:R-:W-:Y:S02]  /*6690*/  @!P1 IMAD.SHL.U32 R4, R86, 0x40, RZ ;  /* 0x0000004056049824 */ /* 0x020fe400078e00ff */
[----:B------:R-:W-:Y:S02]  /*66a0*/  IMAD.SHL.U32 R131, R120, 0x8, RZ ;  /* 0x0000000878837824 */ /* 0x000fe400078e00ff */
[----:B------:R-:W-:Y:S03]  /*66b0*/  @!P1 IMAD.X R4, RZ, RZ, ~R4, P0 ;  /* 0x000000ffff049224 */ /* 0x000fe600000e0e04 */
[----:B------:R-:W-:Y:S02]  /*66c0*/  LOP3.LUT R3, R131, 0xd8, RZ, 0xc0, !PT ;  /* 0x000000d883037812 */ /* 0x000fe400078ec0ff */
[----:B------:R-:W-:Y:S02]  /*66d0*/  @!P1 SHF.R.S64 R7, R7, 0x1f, R4 ;  /* 0x0000001f07079819 */ /* 0x000fe40000001004 */
[----:B------:R-:W-:Y:S01]  /*66e0*/  LOP3.LUT R142, R3, R130, RZ, 0x3c, !PT ;  /* 0x00000082038e7212 */ /* 0x000fe200078e3cff */
[----:B------:R-:W-:Y:S01]  /*66f0*/  IMAD.MOV.U32 R3, RZ, RZ, R128 ;  /* 0x000000ffff037224 */ /* 0x000fe200078e0080 */
[----:B------:R-:W-:Y:S02]  /*6700*/  LOP3.LUT R5, R131, 0x1f20, RZ, 0xc0, !PT ;  /* 0x00001f2083057812 */ /* 0x000fe400078ec0ff */
[----:B------:R-:W-:Y:S02]  /*6710*/  @!P1 IADD3 R128, P0, PT, R128, R7, RZ ;  /* 0x0000000780809210 */ /* 0x000fe40007f1e0ff */
[----:B------:R-:W-:Y:S02]  /*6720*/  LOP3.LUT R142, R5, R142, RZ, 0xfc, !PT ;  /* 0x0000008e058e7212 */ /* 0x000fe400078efcff */
        /* <DEDUP_REMOVED lines=63> */
.L_x_4856:
[----:B------:R-:W-:Y:S01]  /*6b20*/  LEA R87, R142, UR5, 0x1 ;  /* 0x000000058e577c11 */ /* 0x000fe2000f8e08ff */
[----:B------:R-:W-:Y:S01]  /*6b30*/  IMAD.MOV.U32 R84, RZ, RZ, 0x20 ;  /* 0x00000020ff547424 */ /* 0x000fe200078e00ff */
[----:B------:R-:W-:Y:S01]  /*6b40*/  LEA R144, P0, R86, R128, 0x6 ;  /* 0x0000008056907211 */ /* 0x000fe200078030ff */
[----:B------:R-:W-:Y:S02]  /*6b50*/  VIADD R136, R136, 0xffffffff ;  /* 0xffffffff88887836 */ /* 0x000fe40000000000 */
[----:B------:R-:W-:Y:S01]  /*6b60*/  @!PT LDS RZ, [RZ] ;  /* 0x00000000fffff984 */ /* 0x000fe20000000800 */
[----:B------:R-:W-:Y:S01]  /*6b70*/  @!PT LDS RZ, [RZ] ;  /* 0x00000000fffff984 */ /* 0x000fe20000000800 */
[----:B------:R-:W-:Y:S01]  /*6b80*/  @!PT LDS RZ, [RZ] ;  /* 0x00000000fffff984 */ /* 0x000fe20000000800 */
[----:B------:R1:W-:Y:S01]  /*6b90*/  LDGSTS.E.BYPASS.LTC128B.128 [R87+0x6000], desc[UR14][R128.64] ;  /* 0x0600000080577fae */ /* 0x0003e2000b981a0e */
[----:B------:R-:W-:Y:S02]  /*6ba0*/  LEA.HI.X R145, R86, R129, R140, 0x6, P0 ;  /* 0x0000008156917211 */ /* 0x000fe400000f348c */
[----:B------:R-:W-:Y:S01]  /*6bb0*/  LOP3.LUT P0, RZ, R120, 0x4, RZ, 0xc0, !PT ;  /* 0x0000000478ff7812 */ /* 0x000fe2000780c0ff */
[----:B------:R1:W-:Y:S01]  /*6bc0*/  LDGSTS.E.BYPASS.LTC128B.128 [R87+0x7000], desc[UR14][R128.64+0x40] ;  /* 0x0700004080577fae */ /* 0x0003e2000b981a0e */
[----:B------:R-:W-:Y:S02]  /*6bd0*/  ISETP.GT.AND P2, PT, R136, R125, PT ;  /* 0x0000007d8800720c */ /* 0x000fe40003f44270 */
        /* <DEDUP_REMOVED lines=166> */
.L_x_4858:
[C---:B------:R-:W-:Y:S01]  /*7640*/  LEA R88, P2, R2.reuse, R127, 0x6 ;  /* 0x0000007f02587211 */ /* 0x040fe200078430ff */
[----:B------:R-:W-:Y:S03]  /*7650*/  IMAD.MOV.U32 R3, RZ, RZ, R126 ;  /* 0x000000ffff037224 */ /* 0x000fe600078e007e */
[----:B------:R-:W-:Y:S01]  /*7660*/  LEA.HI.X R89, R2, R126, R89, 0x6, P2 ;  /* 0x0000007e02597211 */ /* 0x000fe200010f3459 */
[----:B------:R-:W-:Y:S05]  /*7670*/  IMAD.MOV.U32 R2, RZ, RZ, R127 ;  /* 0x000000ffff027224 */ /* 0x000fea00078e007f */
        /* <DEDUP_REMOVED lines=10> */
.L_x_4857:
        /* <DEDUP_REMOVED lines=27> */
[----:B------:R-:W-:Y:S02]  /*78d0*/  IADD3 R88, PT, PT, R121, 0x6020, RZ ;  /* 0x0000602079587810 */ /* 0x000fe40007ffe0ff */
[C---:B------:R-:W-:Y:S01]  /*78e0*/  FSETP.NEU.FTZ.AND P2, PT, R84.reuse, -INF , PT ;  /* 0xff8000005400780b */ /* 0x040fe20003f5d000 */
[C---:B------:R-:W-:Y:S01]  /*78f0*/  FMUL.FTZ R104, R84.reuse, UR4 ;  /* 0x0000000454687c20 */ /* 0x040fe20008410000 */
[----:B------:R-:W-:Y:S01]  /*7900*/  FADD.FTZ R86, -R84, R85 ;  /* 0x0000005554567221 */ /* 0x000fe20000010100 */
[C---:B------:R-:W-:Y:S01]  /*7910*/  FADD.FTZ R85, -R3.reuse, R0 ;  /* 0x0000000003557221 */ /* 0x040fe20000010100 */
        /* <DEDUP_REMOVED lines=30> */
[C---:B------:R-:W-:Y:S01]  /*7b00*/  FMUL.FTZ R44, R2.reuse, R44 ;  /* 0x0000002c022c7220 */ /* 0x040fe20000410000 */
[C---:B------:R-:W-:Y:S07]  /*7b10*/  FMUL.FTZ R45, R2.reuse, R45 ;  /* 0x0000002d022d7220 */ /* 0x040fee0000410000 */
[----:B------:R-:W2:Y:S01]  /*7b20*/  MUFU.EX2 R90, R90 ;  /* 0x0000005a005a7308 */ /* 0x000ea20000000800 */
[C---:B------:R-:W-:Y:S01]  /*7b30*/  FMUL.FTZ R48, R2.reuse, R48 ;  /* 0x0000003002307220 */ /* 0x040fe20000410000 */
[----:B---3--:R-:W-:Y:S01]  /*7b40*/  F2FP.F16.F32.PACK_AB R92, R115, R109 ;  /* 0x0000006d735c723e */ /* 0x008fe200000000ff */
[C---:B------:R-:W-:Y:S07]  /*7b50*/  FMUL.FTZ R49, R2.reuse, R49 ;  /* 0x0000003102317220 */ /* 0x040fee0000410000 */
[----:B------:R-:W-:Y:S01]  /*7b60*/  MUFU.EX2 R91, R91 ;  /* 0x0000005b005b7308 */ /* 0x000fe20000000800 */
[----:B------:R-:W-:Y:S01]  /*7b70*/  FMUL.FTZ R52, R2, R52 ;  /* 0x0000003402347220 */ /* 0x000fe20000410000 */
[C---:B----4-:R-:W-:Y:S01]  /*7b80*/  FMUL.FTZ R38, R0.reuse, R38 ;  /* 0x0000002600267220 */ /* 0x050fe20000410000 */
        /* <DEDUP_REMOVED lines=10> */
[----:B------:R-:W-:Y:S01]  /*7c30*/  FMUL.FTZ R51, R0, R51 ;  /* 0x0000003300337220 */ /* 0x000fe20000410000 */
[----:B------:R-:W-:Y:S01]  /*7c40*/  FMUL.FTZ R53, R2, R53 ;  /* 0x0000003502357220 */ /* 0x000fe20000410000 */
[C---:B------:R-:W-:Y:S01]  /*7c50*/  FMUL.FTZ R54, R0.reuse, R54 ;  /* 0x0000003600367220 */ /* 0x040fe20000410000 */
[----:B------:R-:W-:Y:S01]  /*7c60*/  FMUL.FTZ R55, R0, R55 ;  /* 0x0000003700377220 */ /* 0x000fe20000410000 */
[----:B------:R-:W-:Y:S01]  /*7c70*/  FMUL.FTZ R56, R2, R56 ;  /* 0x0000003802387220 */ /* 0x000fe20000410000 */
[----:B---3--:R-:W-:Y:S01]  /*7c80*/  F2FP.F16.F32.PACK_AB R94, R112, R91 ;  /* 0x0000005b705e723e */ /* 0x008fe200000000ff */
[----:B------:R-:W-:Y:S01]  /*7c90*/  FMUL.FTZ R57, R2, R57 ;  /* 0x0000003902397220 */ /* 0x000fe20000410000 */
[C---:B------:R-:W-:Y:S01]  /*7ca0*/  FMUL.FTZ R58, R0.reuse, R58 ;  /* 0x0000003a003a7220 */ /* 0x040fe20000410000 */
[----:B------:R-:W-:Y:S01]  /*7cb0*/  FMUL.FTZ R59, R0, R59 ;  /* 0x0000003b003b7220 */ /* 0x000fe20000410000 */
        /* <DEDUP_REMOVED lines=19> */
[C---:B------:R-:W-:Y:S01]  /*7df0*/  FMUL.FTZ R64, R2.reuse, R64 ;  /* 0x0000004002407220 */ /* 0x040fe20000410000 */
[----:B------:R-:W-:Y:S01]  /*7e00*/  FMUL.FTZ R65, R2, R65 ;  /* 0x0000004102417220 */ /* 0x000fe20000410000 */
[C---:B------:R-:W-:Y:S01]  /*7e10*/  FMUL.FTZ R66, R0.reuse, R66 ;  /* 0x0000004200427220 */ /* 0x040fe20000410000 */
[----:B------:R-:W-:Y:S01]  /*7e20*/  FMUL.FTZ R67, R0, R67 ;  /* 0x0000004300437220 */ /* 0x000fe20000410000 */
[C---:B------:R-:W-:Y:S01]  /*7e30*/  FMUL.FTZ R68, R2.reuse, R68 ;  /* 0x0000004402447220 */ /* 0x040fe20000410000 */
[C---:B-1----:R-:W-:Y:S01]  /*7e40*/  HMMA.16816.F32 R44, R92.reuse, R100, R44 ;  /* 0x000000645c2c723c */ /* 0x042fe2000000182c */
        /* <DEDUP_REMOVED lines=8> */
[----:B------:R-:W1:Y:S03]  /*7ed0*/  LDSM.16.MT88.4 R100, [R88+0x1000] ;  /* 0x001000005864783b */ /* 0x000e660000004200 */
[----:B------:R-:W4:Y:S01]  /*7ee0*/  MUFU.EX2 R143, R143 ;  /* 0x0000008f008f7308 */ /* 0x000f220000000800 */
        /* <DEDUP_REMOVED lines=21> */
[----:B------:R-:W-:Y:S01]  /*8040*/  FFMA.FTZ R117, R0, R137, R117 ;  /* 0x0000008900757223 */ /* 0x000fe20000010075 */
[C---:B--2---:R-:W-:Y:S08]  /*8050*/  HMMA.16816.F32 R52, R92.reuse, R96, R52 ;  /* 0x000000605c34723c */ /* 0x044ff00000001834 */
[----:B------:R2:W-:Y:S01]  /*8060*/  MUFU.EX2 R161, R104 ;  /* 0x0000006800a17308 */ /* 0x0005e20000000800 */
[----:B------:R-:W-:Y:S01]  /*8070*/  ISETP.GT.AND P0, PT, R136, R125, PT ;  /* 0x0000007d8800720c */ /* 0x000fe20003f04270 */
[----:B------:R-:W-:Y:S01]  /*8080*/  FADD.FTZ R160, R115, R160 ;  /* 0x000000a073a07221 */ /* 0x000fe20000010000 */
[----:B------:R-:W-:Y:S07]  /*8090*/  FADD.FTZ R117, R90, R117 ;  /* 0x000000755a757221 */ /* 0x000fee0000010000 */
[----:B------:R-:W5:Y:S01]  /*80a0*/  MUFU.EX2 R145, R145 ;  /* 0x0000009100917308 */ /* 0x000f620000000800 */
[----:B------:R-:W-:Y:S01]  /*80b0*/  MOV R0, R3 ;  /* 0x0000000300007202 */ /* 0x000fe20000000f00 */
[C---:B------:R-:W-:Y:S01]  /*80c0*/  HMMA.16816.F32 R56, R92.reuse, R98, R56 ;  /* 0x000000625c38723c */ /* 0x040fe20000001838 */
[----:B------:R-:W3:Y:S07]  /*80d0*/  LDSM.16.MT88.4 R96, [R121+0x8000] ;  /* 0x008000007960783b */ /* 0x000eee0000004200 */
[----:B------:R-:W-:Y:S01]  /*80e0*/  MUFU.EX2 R147, R147 ;  /* 0x0000009300937308 */ /* 0x000fe20000000800 */
[----:B------:R-:W-:Y:S01]  /*80f0*/  FADD.FTZ R91, R91, R160 ;  /* 0x000000a05b5b7221 */ /* 0x000fe20000010000 */
[----:B------:R-:W-:Y:S01]  /*8100*/  FADD.FTZ R114, R114, R117 ;  /* 0x0000007572727221 */ /* 0x000fe20000010000 */
[----:B------:R-:W-:Y:S07]  /*8110*/  MOV R85, R84 ;  /* 0x0000005400557202 */ /* 0x000fee0000000f00 */
[----:B------:R-:W5:Y:S01]  /*8120*/  MUFU.EX2 R140, R140 ;  /* 0x0000008c008c7308 */ /* 0x000f620000000800 */
[----:B------:R-:W-:Y:S01]  /*8130*/  FADD.FTZ R91, R112, R91 ;  /* 0x0000005b705b7221 */ /* 0x000fe20000010000 */
[C---:B-1----:R-:W-:Y:S01]  /*8140*/  HMMA.16816.F32 R60, R92.reuse, R100, R60 ;  /* 0x000000645c3c723c */ /* 0x042fe2000000183c */
[----:B--2---:R-:W-:Y:S07]  /*8150*/  LDSM.16.MT88.4 R104, [R121+0x7c00] ;  /* 0x007c00007968783b */ /* 0x004fee0000004200 */
[----:B------:R-:W-:Y:S01]  /*8160*/  MUFU.EX2 R144, R144 ;  /* 0x0000009000907308 */ /* 0x000fe20000000800 */
[----:B------:R-:W-:Y:S09]  /*8170*/  FADD.FTZ R113, R113, R114 ;  /* 0x0000007271717221 */ /* 0x000ff20000010000 */
[----:B------:R-:W1:Y:S01]  /*8180*/  MUFU.EX2 R149, R149 ;  /* 0x0000009500957308 */ /* 0x000e620000000800 */
[C---:B------:R-:W-:Y:S01]  /*8190*/  HMMA.16816.F32 R64, R92.reuse, R102, R64 ;  /* 0x000000665c40723c */ /* 0x040fe20000001840 */
[----:B------:R-:W2:Y:S08]  /*81a0*/  LDSM.16.MT88.4 R100, [R88+0x2000] ;  /* 0x002000005864783b */ /* 0x000eb00000004200 */
[----:B------:R-:W-:Y:S10]  /*81b0*/  MUFU.EX2 R151, R151 ;  /* 0x0000009700977308 */ /* 0x000ff40000000800 */
[----:B------:R-:W1:Y:S10]  /*81c0*/  MUFU.EX2 R146, R146 ;  /* 0x0000009200927308 */ /* 0x000e740000000800 */
[----:B------:R-:W-:Y:S10]  /*81d0*/  MUFU.EX2 R148, R148 ;  /* 0x0000009400947308 */ /* 0x000ff40000000800 */
[----:B------:R-:W1:Y:S10]  /*81e0*/  MUFU.EX2 R153, R153 ;  /* 0x0000009900997308 */ /* 0x000e740000000800 */
[----:B------:R-:W-:Y:S10]  /*81f0*/  MUFU.EX2 R155, R155 ;  /* 0x0000009b009b7308 */ /* 0x000ff40000000800 */
[----:B------:R-:W1:Y:S01]  /*8200*/  MUFU.EX2 R150, R150 ;  /* 0x0000009600967308 */ /* 0x000e620000000800 */
[C---:B---3--:R-:W-:Y:S09]  /*8210*/  HMMA.16816.F32 R68, R92.reuse, R96, R68 ;  /* 0x000000605c44723c */ /* 0x048ff20000001844 */
[----:B------:R-:W-:Y:S10]  /*8220*/  MUFU.EX2 R152, R152 ;  /* 0x0000009800987308 */ /* 0x000ff40000000800 */
[----:B------:R-:W3:Y:S01]  /*8230*/  MUFU.EX2 R157, R157 ;  /* 0x0000009d009d7308 */ /* 0x000ee20000000800 */
[C---:B------:R-:W-:Y:S01]  /*8240*/  HMMA.16816.F32 R72, R92.reuse, R98, R72 ;  /* 0x000000625c48723c */ /* 0x040fe20000001848 */
[----:B------:R-:W1:Y:S08]  /*8250*/  LDSM.16.MT88.4 R96, [R121+0x6400] ;  /* 0x006400007960783b */ /* 0x000e700000004200 */
[----:B------:R-:W-:Y:S10]  /*8260*/  MUFU.EX2 R154, R154 ;  /* 0x0000009a009a7308 */ /* 0x000ff40000000800 */
[----:B------:R-:W3:Y:S01]  /*8270*/  MUFU.EX2 R159, R159 ;  /* 0x0000009f009f7308 */ /* 0x000ee20000000800 */
[C---:B--2---:R-:W-:Y:S09]  /*8280*/  HMMA.16816.F32 R76, R92.reuse, R100, R76 ;  /* 0x000000645c4c723c */ /* 0x044ff2000000184c */
[----:B------:R-:W2:Y:S10]  /*8290*/  MUFU.EX2 R156, R156 ;  /* 0x0000009c009c7308 */ /* 0x000eb40000000800 */
[----:B------:R-:W-:Y:S01]  /*82a0*/  MUFU.EX2 R163, R163 ;  /* 0x000000a300a37308 */ /* 0x000fe20000000800 */
[----:B------:R-:W-:Y:S01]  /*82b0*/  HMMA.16816.F32 R80, R92, R102, R80 ;  /* 0x000000665c50723c */ /* 0x000fe20000001850 */
[----:B------:R-:W3:Y:S08]  /*82c0*/  LDSM.16.MT88.4 R100, [R88+0x400] ;  /* 0x000400005864783b */ /* 0x000ef00000004200 */
[----:B------:R-:W2:Y:S01]  /*82d0*/  MUFU.EX2 R158, R158 ;  /* 0x0000009e009e7308 */ /* 0x000ea20000000800 */
[----:B------:R-:W-:Y:S01]  /*82e0*/  F2FP.F16.F32.PACK_AB R92, R119, R116 ;  /* 0x00000074775c723e */ /* 0x000fe200000000ff */
[----:B------:R-:W-:Y:S01]  /*82f0*/  FADD.FTZ R116, R116, R91 ;  /* 0x0000005b74747221 */ /* 0x000fe20000010000 */
[----:B----4-:R-:W-:Y:S01]  /*8300*/  F2FP.F16.F32.PACK_AB R93, R143, R118 ;  /* 0x000000768f5d723e */ /* 0x010fe200000000ff */
        /* <DEDUP_REMOVED lines=8> */
[----:B------:R-:W-:Y:S01]  /*8390*/  FADD.FTZ R140, R140, R147 ;  /* 0x000000938c8c7221 */ /* 0x000fe20000010000 */
        /* <DEDUP_REMOVED lines=52> */
[----:B--2---:R-:W-:Y:S01]  /*86e0*/  F2FP.F16.F32.PACK_AB R94, R161, R156 ;  /* 0x0000009ca15e723e */ /* 0x004fe200000000ff */
        /* <DEDUP_REMOVED lines=12> */
[----:B------:R-:W2:Y:S07]  /*87b0*/  LDSM.16.MT88.4 R100, [R88+0x2c00] ;  /* 0x002c00005864783b */ /* 0x000eae0000004200 */
        /* <DEDUP_REMOVED lines=10> */
.L_x_4855:
[----:B------:R-:W1:Y:S01]  /*8860*/  SHFL.BFLY PT, R8, R141, 0x2, 0x1f ;  /* 0x0c401f008d087f89 */ /* 0x000e6200000e0000 */
[----:B------:R-:W-:Y:S01]  /*8870*/  SHF.L.U32 R6, R120, 0x1, RZ ;  /* 0x0000000178067819 */ /* 0x000fe200000006ff */
[----:B------:R-:W2:Y:S01]  /*8880*/  S2UR UR6, SR_CTAID.Y ;  /* 0x00000000000679c3 */ /* 0x000ea20000002600 */
[----:B------:R-:W-:Y:S01]  /*8890*/  LOP3.LUT R130, R130, 0xc0, R131, 0xf8, !PT ;  /* 0x000000c082827812 */ /* 0x000fe200078ef883 */
[----:B------:R-:W3:Y:S01]  /*88a0*/  SHFL.BFLY PT, R0, R137, 0x2, 0x1f ;  /* 0x0c401f0089007f89 */ /* 0x000ee200000e0000 */
[----:B------:R-:W-:Y:S01]  /*88b0*/  LOP3.LUT R6, R6, 0x6, RZ, 0xc0, !PT ;  /* 0x0000000606067812 */ /* 0x000fe200078ec0ff */
[----:B------:R-:W-:Y:S04]  /*88c0*/  BSSY.RECONVERGENT B0, `(.L_x_4860) ;  /* 0x0000095000007945 */ /* 0x000fe80003800200 */
[----:B------:R-:W-:Y:S01]  /*88d0*/  BAR.SYNC.DEFER_BLOCKING 0x0 ;  /* 0x0000000000007b1d */ /* 0x000fe20000010000 */
[----:B------:R-:W-:-:S07]  /*88e0*/  LOP3.LUT P2, RZ, R120, 0x3, RZ, 0xc0, !PT ;  /* 0x0000000378ff7812 */ /* 0x000fce000784c0ff */
[----:B------:R-:W4:Y:S01]  /*88f0*/  S2UR UR4, SR_CTAID.Z ;  /* 0x00000000000479c3 */ /* 0x000f220000002700 */
[----:B-1----:R-:W-:Y:S01]  /*8900*/  FADD.FTZ R8, R8, R141 ;  /* 0x0000008d08087221 */ /* 0x002fe20000010000 */
[----:B---3--:R-:W-:-:S04]  /*8910*/  FADD.FTZ R9, R0, R137 ;  /* 0x0000008900097221 */ /* 0x008fc80000010000 */
[----:B------:R-:W1:Y:S04]  /*8920*/  SHFL.BFLY PT, R5, R8, 0x1, 0x1f ;  /* 0x0c201f0008057f89 */ /* 0x000e6800000e0000 */
[----:B------:R-:W3:Y:S01]  /*8930*/  SHFL.BFLY PT, R0, R9, 0x1, 0x1f ;  /* 0x0c201f0009007f89 */ /* 0x000ee200000e0000 */
[----:B-1----:R-:W-:Y:S01]  /*8940*/  FADD.FTZ R2, R8, R5 ;  /* 0x0000000508027221 */ /* 0x002fe20000010000 */
[----:B------:R-:W-:-:S03]  /*8950*/  SHF.L.U32 R5, R120, 0x4, RZ ;  /* 0x0000000478057819 */ /* 0x000fc600000006ff */
[----:B------:R-:W1:Y:S01]  /*8960*/  MUFU.RCP R7, R2 ;  /* 0x0000000200077308 */ /* 0x000e620000001000 */
[----:B---3--:R-:W-:Y:S01]  /*8970*/  FADD.FTZ R0, R9, R0 ;  /* 0x0000000009007221 */ /* 0x008fe20000010000 */
[----:B------:R-:W-:Y:S02]  /*8980*/  LOP3.LUT R6, R6, 0x3e00, R5, 0xf8, !PT ;  /* 0x00003e0006067812 */ /* 0x000fe400078ef805 */
[----:B------:R-:W-:Y:S02]  /*8990*/  FSETP.NE.FTZ.AND P1, PT, R2, RZ, PT ;  /* 0x000000ff0200720b */ /* 0x000fe40003f35000 */
[----:B------:R-:W-:Y:S02]  /*89a0*/  LOP3.LUT R5, R6, 0x20, R131, 0xf8, !PT ;  /* 0x0000002006057812 */ /* 0x000fe400078ef883 */
[----:B------:R-:W3:Y:S01]  /*89b0*/  MUFU.RCP R4, R0 ;  /* 0x0000000000047308 */ /* 0x000ee20000001000 */
[----:B------:R-:W-:Y:S02]  /*89c0*/  FSETP.NE.FTZ.AND P0, PT, R0, RZ, PT ;  /* 0x000000ff0000720b */ /* 0x000fe40003f15000 */
[----:B------:R-:W-:-:S04]  /*89d0*/  LOP3.LUT R5, R5, R130, RZ, 0xfc, !PT ;  /* 0x0000008205057212 */ /* 0x000fc800078efcff */
[----:B------:R-:W-:Y:S02]  /*89e0*/  LEA R5, R5, UR5, 0x2 ;  /* 0x0000000505057c11 */ /* 0x000fe4000f8e10ff */
[----:B------:R-:W-:Y:S01]  /*89f0*/  @P1 MUFU.LG2 R2, R2 ;  /* 0x0000000200021308 */ /* 0x000fe20000000c00 */
[----:B-1----:R-:W-:-:S05]  /*8a00*/  FSEL R6, R7, 1, P1 ;  /* 0x3f80000007067808 */ /* 0x002fca0000800000 */
        /* <DEDUP_REMOVED lines=24> */
[----:B---3--:R-:W-:Y:S01]  /*8b90*/  FSEL R4, R4, 1, P0 ;  /* 0x3f80000004047808 */ /* 0x008fe20000000000 */
[----:B------:R-:W-:Y:S01]  /*8ba0*/  STS.64 [R5], R36 ;  /* 0x0000002405007388 */ /* 0x000fe20000000a00 */
[C---:B------:R-:W-:Y:S01]  /*8bb0*/  LOP3.LUT R6, R131.reuse, 0x40, RZ, 0xc0, !PT ;  /* 0x0000004083067812 */ /* 0x040fe200078ec0ff */
[----:B------:R-:W1:Y:S01]  /*8bc0*/  @P0 MUFU.LG2 R0, R0 ;  /* 0x0000000000000308 */ /* 0x000e620000000c00 */
        /* <DEDUP_REMOVED lines=27> */
[----:B------:R-:W-:Y:S01]  /*8d80*/  STS.64 [R5+0x400], R38 ;  /* 0x0004002605007388 */ /* 0x000fe20000000a00 */
[----:B------:R-:W-:Y:S01]  /*8d90*/  IADD3 R131, PT, PT, R6, -R131, RZ ;  /* 0x8000008306837210 */ /* 0x000fe20007ffe0ff */
[----:B-1----:R-:W-:-:S02]  /*8da0*/  @P0 FMUL.FTZ R0, R0, 0.69314718246459960938 ;  /* 0x3f31721800000820 */ /* 0x002fc40000410000 */
[----:B------:R1:W-:Y:S04]  /*8db0*/  STS.64 [R6+0x20], R40 ;  /* 0x0000202806007388 */ /* 0x0003e80000000a00 */
[----:B------:R3:W-:Y:S04]  /*8dc0*/  STS.64 [R6+0x420], R42 ;  /* 0x0004202a06007388 */ /* 0x0007e80000000a00 */
[----:B------:R5:W-:Y:S04]  /*8dd0*/  STS.64 [R4+0x40], R44 ;  /* 0x0000402c04007388 */ /* 0x000be80000000a00 */
[----:B------:R2:W-:Y:S04]  /*8de0*/  STS.64 [R4+0x440], R46 ;  /* 0x0004402e04007388 */ /* 0x0005e80000000a00 */
[----:B------:R-:W-:Y:S04]  /*8df0*/  STS.64 [R131+0x60], R48 ;  /* 0x0000603083007388 */ /* 0x000fe80000000a00 */
[----:B------:R4:W-:Y:S04]  /*8e00*/  STS.64 [R131+0x460], R50 ;  /* 0x0004603283007388 */ /* 0x0009e80000000a00 */
[----:B------:R4:W-:Y:S01]  /*8e10*/  STS.64 [R5+0x2000], R52 ;  /* 0x0020003405007388 */ /* 0x0009e20000000a00 */
[----:B-1----:R-:W1:Y:S03]  /*8e20*/  LDC.64 R40, c[0x0][0x430] ;  /* 0x00010c00ff287b82 */ /* 0x002e660000000a00 */
[----:B------:R1:W-:Y:S01]  /*8e30*/  STS.64 [R5+0x2400], R54 ;  /* 0x0024003605007388 */ /* 0x0003e20000000a00 */
[----:B---3--:R-:W-:-:S03]  /*8e40*/  SHF.L.U32 R42, R120, 0x2, RZ ;  /* 0x00000002782a7819 */ /* 0x008fc600000006ff */
[----:B------:R3:W-:Y:S01]  /*8e50*/  STS.64 [R6+0x2020], R56 ;  /* 0x0020203806007388 */ /* 0x0007e20000000a00 */
[----:B------:R-:W-:Y:S02]  /*8e60*/  SHF.R.U32.HI R43, RZ, 0x1, R120 ;  /* 0x00000001ff2b7819 */ /* 0x000fe40000011678 */
[----:B------:R-:W-:Y:S01]  /*8e70*/  LOP3.LUT R8, R42, 0xd8, RZ, 0xc0, !PT ;  /* 0x000000d82a087812 */ /* 0x000fe200078ec0ff */
[----:B------:R3:W-:Y:S01]  /*8e80*/  STS.64 [R6+0x2420], R58 ;  /* 0x0024203a06007388 */ /* 0x0007e20000000a00 */
[----:B-----5:R-:W5:Y:S02]  /*8e90*/  LDC R44, c[0x0][0x3e0] ;  /* 0x0000f800ff2c7b82 */ /* 0x020f640000000800 */
[----:B------:R-:W-:Y:S01]  /*8ea0*/  LOP3.LUT R7, R8, 0x18, R43, 0x78, !PT ;  /* 0x0000001808077812 */ /* 0x000fe200078e782b */
[----:B------:R3:W-:Y:S01]  /*8eb0*/  STS.64 [R4+0x2040], R60 ;  /* 0x0020403c04007388 */ /* 0x0007e20000000a00 */
[----:B--2---:R-:W-:Y:S02]  /*8ec0*/  IADD3 R47, PT, PT, -R133, RZ, RZ ;  /* 0x000000ff852f7210 */ /* 0x004fe40007ffe1ff */
[----:B------:R-:W-:Y:S01]  /*8ed0*/  LOP3.LUT R7, R7, 0xf24, R42, 0xf8, !PT ;  /* 0x00000f2407077812 */ /* 0x000fe200078ef82a */
[----:B------:R3:W-:Y:S01]  /*8ee0*/  STS.64 [R4+0x2440], R62 ;  /* 0x0024403e04007388 */ /* 0x0007e20000000a00 */
[----:B------:R-:W2:Y:S01]  /*8ef0*/  @P0 LDC R46, c[0x0][0x458] ;  /* 0x00011600ff2e0b82 */ /* 0x000ea20000000800 */
[----:B----4-:R-:W-:-:S02]  /*8f00*/  LOP3.LUT R50, R43, 0x30, RZ, 0xc0, !PT ;  /* 0x000000302b327812 */ /* 0x010fc400078ec0ff */
[----:B------:R3:W-:Y:S01]  /*8f10*/  STS.64 [R131+0x2060], R64 ;  /* 0x0020604083007388 */ /* 0x0007e20000000a00 */
[----:B------:R-:W-:Y:S01]  /*8f20*/  @P1 FMUL.FTZ R43, R2, 0.69314718246459960938 ;  /* 0x3f317218022b1820 */ /* 0x000fe20000410000 */
[----:B------:R-:W-:Y:S02]  /*8f30*/  LEA R52, R7, UR5, 0x2 ;  /* 0x0000000507347c11 */ /* 0x000fe4000f8e10ff */
[----:B------:R3:W-:Y:S01]  /*8f40*/  STS.64 [R131+0x2460], R66 ;  /* 0x0024604283007388 */ /* 0x0007e20000000a00 */
[----:B------:R-:W4:Y:S01]  /*8f50*/  S2UR UR5, SR_CTAID.X ;  /* 0x00000000000579c3 */ /* 0x000f220000002500 */
[----:B-1----:R-:W-:Y:S01]  /*8f60*/  IMAD R133, R40, UR6, R133 ;  /* 0x0000000628857c24 */ /* 0x002fe2000f8e0285 */
[----:B------:R-:W1:Y:S01]  /*8f70*/  LDCU UR6, c[0x0][0x44c] ;  /* 0x00008980ff0677ac */ /* 0x000e620008000800 */
[----:B------:R3:W-:Y:S01]  /*8f80*/  STS.64 [R5+0x4000], R68 ;  /* 0x0040004405007388 */ /* 0x0007e20000000a00 */
[----:B------:R-:W-:-:S03]  /*8f90*/  MOV R40, 0xff800000 ;  /* 0xff80000000287802 */ /* 0x000fc60000000f00 */
[----:B------:R3:W-:Y:S01]  /*8fa0*/  STS.64 [R5+0x4400], R70 ;  /* 0x0044004605007388 */ /* 0x0007e20000000a00 */
[----:B------:R-:W1:Y:S01]  /*8fb0*/  @P1 LDC R45, c[0x0][0x458] ;  /* 0x00011600ff2d1b82 */ /* 0x000e620000000800 */
[----:B-----5:R-:W-:Y:S02]  /*8fc0*/  IMAD R47, R44, R47, UR4 ;  /* 0x000000042c2f7e24 */ /* 0x020fe4000f8e022f */
[----:B------:R3:W-:Y:S02]  /*8fd0*/  STS.64 [R6+0x4020], R72 ;  /* 0x0040204806007388 */ /* 0x0007e40000000a00 */
[----:B------:R-:W-:Y:S01]  /*8fe0*/  IMAD R48, R133, R44, R47 ;  /* 0x0000002c85307224 */ /* 0x000fe200078e022f */
[----:B------:R-:W-:Y:S01]  /*8ff0*/  SHF.R.U32.HI R47, RZ, 0x2, R120 ;  /* 0x00000002ff2f7819 */ /* 0x000fe20000011678 */
[----:B------:R3:W-:Y:S01]  /*9000*/  STS.64 [R6+0x4420], R74 ;  /* 0x0044204a06007388 */ /* 0x0007e20000000a00 */
[----:B--2---:R-:W-:Y:S01]  /*9010*/  @P0 FFMA.FTZ R40, R3, R46, R0 ;  /* 0x0000002e03280223 */ /* 0x004fe20000010000 */
[----:B------:R-:W-:-:S02]  /*9020*/  MOV R44, 0xff800000 ;  /* 0xff800000002c7802 */ /* 0x000fc40000000f00 */
[----:B------:R3:W-:Y:S01]  /*9030*/  STS.64 [R4+0x4040], R76 ;  /* 0x0040404c04007388 */ /* 0x0007e20000000a00 */
[----:B------:R-:W-:-:S03]  /*9040*/  LOP3.LUT R47, R50, 0x7, R47, 0xf8, !PT ;  /* 0x00000007322f7812 */ /* 0x000fc600078ef82f */
[----:B------:R3:W-:Y:S01]  /*9050*/  STS.64 [R4+0x4440], R78 ;  /* 0x0044404e04007388 */ /* 0x0007e20000000a00 */
[----:B----4-:R-:W-:-:S03]  /*9060*/  USHF.L.U32 UR5, UR5, 0x6, URZ ;  /* 0x0000000605057899 */ /* 0x010fc600080006ff */
[----:B------:R3:W-:Y:S03]  /*9070*/  STS.64 [R131+0x4060], R80 ;  /* 0x0040605083007388 */ /* 0x0007e60000000a00 */
[----:B------:R-:W-:Y:S01]  /*9080*/  IMAD R41, R48, R41, UR5 ;  /* 0x0000000530297e24 */ /* 0x000fe2000f8e0229 */
[----:B------:R3:W-:Y:S01]  /*9090*/  STS.64 [R131+0x4460], R82 ;  /* 0x0044605283007388 */ /* 0x0007e20000000a00 */
[----:B-1----:R-:W-:Y:S02]  /*90a0*/  @P1 FFMA.FTZ R44, R84, R45, R43 ;  /* 0x0000002d542c1223 */ /* 0x002fe4000001002b */
[----:B------:R-:W-:Y:S01]  /*90b0*/  IMAD R0, R41, UR6, RZ ;  /* 0x0000000629007c24 */ /* 0x000fe2000f8e02ff */
[----:B------:R-:W-:Y:S06]  /*90c0*/  BAR.SYNC.DEFER_BLOCKING 0x0 ;  /* 0x0000000000007b1d */ /* 0x000fec0000010000 */
[----:B------:R3:W1:Y:S04]  /*90d0*/  LDS.128 R36, [R52] ;  /* 0x0000000034247984 */ /* 0x0006680000000c00 */
[----:B------:R3:W2:Y:S04]  /*90e0*/  LDS.128 R32, [R52+0x800] ;  /* 0x0008000034207984 */ /* 0x0006a80000000c00 */
        /* <DEDUP_REMOVED lines=9> */
[----:B------:R-:W-:Y:S01]  /*9180*/  VIADD R3, R47, 0x8 ;  /* 0x000000082f037836 */ /* 0x000fe20000000000 */
[----:B------:R-:W-:Y:S02]  /*9190*/  IADD3 R2, P0, PT, R41, R47, RZ ;  /* 0x0000002f29027210 */ /* 0x000fe40007f1e0ff */
[-C--:B------:R-:W-:Y:S02]  /*91a0*/  ISETP.GE.AND P2, PT, R47, R124.reuse, PT ;  /* 0x0000007c2f00720c */ /* 0x080fe40003f46270 */
[----:B------:R-:W-:Y:S02]  /*91b0*/  ISETP.GE.AND P1, PT, R3, R124, PT ;  /* 0x0000007c0300720c */ /* 0x000fe40003f26270 */
[----:B------:R-:W-:Y:S02]  /*91c0*/  LEA.HI.X.SX32 R41, R41, RZ, 0x1, P0 ;  /* 0x000000ff29297211 */ /* 0x000fe400000f0eff */
[----:B-----5:R-:W-:-:S04]  /*91d0*/  LEA R46, P0, R2, UR4, 0x2 ;  /* 0x00000004022e7c11 */ /* 0x020fc8000f8010ff */
[----:B------:R-:W-:-:S05]  /*91e0*/  LEA.HI.X R47, R2, UR5, R41, 0x2, P0 ;  /* 0x00000005022f7c11 */ /* 0x000fca00080f1429 */
[----:B------:R1:W-:Y:S04]  /*91f0*/  @!P2 STG.E desc[UR14][R46.64], R44 ;  /* 0x0000002c2e00a986 */ /* 0x0003e8000c10190e */
[----:B------:R1:W-:Y:S02]  /*9200*/  @!P1 STG.E desc[UR14][R46.64+0x20], R40 ;  /* 0x000020282e009986 */ /* 0x0003e4000c10190e */
.L_x_4861:
[----:B------:R-:W-:Y:S05]  /*9210*/  BSYNC.RECONVERGENT B0 ;  /* 0x0000000000007941 */ /* 0x000fea0003800200 */
.L_x_4860:
[----:B------:R-:W5:Y:S01]  /*9220*/  LDCU.64 UR4, c[0x0][0x3f8] ;  /* 0x00007f00ff0477ac */ /* 0x000f620008000a00 */
[----:B------:R-:W-:Y:S01]  /*9230*/  LOP3.LUT R2, R42, 0x1c, RZ, 0xc0, !PT ;  /* 0x0000001c2a027812 */ /* 0x000fe200078ec0ff */
[----:B------:R2:W2:Y:S01]  /*9240*/  LDS.128 R48, [R52+0x1800] ;  /* 0x0018000034307984 */ /* 0x0004a20000000c00 */
[----:B------:R-:W-:-:S03]  /*9250*/  SHF.R.U32.HI R3, RZ, 0x3, R120 ;  /* 0x00000003ff037819 */ /* 0x000fc60000011678 */
[----:B-1----:R1:W1:Y:S01]  /*9260*/  LDS.128 R44, [R52+0x3800] ;  /* 0x00380000342c7984 */ /* 0x0022620000000c00 */
[CC--:B------:R-:W-:Y:S01]  /*9270*/  ISETP.GE.AND P3, PT, R3.reuse, R124.reuse, PT ;  /* 0x0000007c0300720c */ /* 0x0c0fe20003f66270 */
[C---:B---3--:R-:W-:Y:S02]  /*9280*/  IMAD R57, R3.reuse, 0x60, R2 ;  /* 0x0000006003397824 */ /* 0x048fe400078e0202 */
[----:B------:R3:W1:Y:S01]  /*9290*/  LDS.128 R40, [R52+0x5800] ;  /* 0x0058000034287984 */ /* 0x0006620000000c00 */
[C---:B------:R-:W-:Y:S02]  /*92a0*/  VIADD R53, R3.reuse, 0x20 ;  /* 0x0000002003357836 */ /* 0x040fe40000000000 */
[C---:B------:R-:W-:Y:S01]  /*92b0*/  IADD3 R2, P0, PT, R0.reuse, R57, RZ ;  /* 0x0000003900027210 */ /* 0x040fe20007f1e0ff */
[----:B------:R-:W-:Y:S02]  /*92c0*/  VIADD R55, R3, 0x10 ;  /* 0x0000001003377836 */ /* 0x000fe40000000000 */
[----:B------:R-:W-:Y:S01]  /*92d0*/  ISETP.GE.AND P1, PT, R53, R124, PT ;  /* 0x0000007c3500720c */ /* 0x000fe20003f26270 */
[----:B------:R-:W-:Y:S01]  /*92e0*/  VIADD R3, R3, 0x30 ;  /* 0x0000003003037836 */ /* 0x000fe20000000000 */
[----:B------:R-:W-:-:S02]  /*92f0*/  LEA.HI.X.SX32 R53, R0, RZ, 0x1, P0 ;  /* 0x000000ff00357211 */ /* 0x000fc400000f0eff */
[C---:B-----5:R-:W-:Y:S02]  /*9300*/  LEA R54, P0, R2.reuse, UR4, 0x2 ;  /* 0x0000000402367c11 */ /* 0x060fe4000f8010ff */
[-C--:B------:R-:W-:Y:S02]  /*9310*/  ISETP.GE.AND P2, PT, R55, R124.reuse, PT ;  /* 0x0000007c3700720c */ /* 0x080fe40003f46270 */
[----:B------:R-:W-:Y:S02]  /*9320*/  LEA.HI.X R55, R2, UR5, R53, 0x2, P0 ;  /* 0x0000000502377c11 */ /* 0x000fe400080f1435 */
[----:B------:R-:W-:-:S03]  /*9330*/  ISETP.GE.AND P0, PT, R3, R124, PT ;  /* 0x0000007c0300720c */ /* 0x000fc60003f06270 */
[----:B------:R3:W-:Y:S04]  /*9340*/  @!P3 STG.E.128 desc[UR14][R54.64], R36 ;  /* 0x000000243600b986 */ /* 0x0007e8000c101d0e */
[----:B----4-:R3:W-:Y:S04]  /*9350*/  @!P1 STG.E.128 desc[UR14][R54.64+0x3000], R28 ;  /* 0x0030001c36009986 */ /* 0x0107e8000c101d0e */
[----:B--2---:R3:W-:Y:S04]  /*9360*/  @!P2 STG.E.128 desc[UR14][R54.64+0x1800], R32 ;  /* 0x001800203600a986 */ /* 0x0047e8000c101d0e */
[----:B------:R3:W-:Y:S04]  /*9370*/  @!P3 STG.E.128 desc[UR14][R54.64+0x80], R24 ;  /* 0x000080183600b986 */ /* 0x0007e8000c101d0e */
[----:B------:R3:W-:Y:S04]  /*9380*/  @!P2 STG.E.128 desc[UR14][R54.64+0x1880], R20 ;  /* 0x001880143600a986 */ /* 0x0007e8000c101d0e */
[----:B------:R3:W-:Y:S04]  /*9390*/  @!P1 STG.E.128 desc[UR14][R54.64+0x3080], R16 ;  /* 0x0030801036009986 */ /* 0x0007e8000c101d0e */
[----:B------:R3:W-:Y:S04]  /*93a0*/  @!P3 STG.E.128 desc[UR14][R54.64+0x100], R12 ;  /* 0x0001000c3600b986 */ /* 0x0007e8000c101d0e */
[----:B------:R3:W-:Y:S04]  /*93b0*/  @!P2 STG.E.128 desc[UR14][R54.64+0x1900], R8 ;  /* 0x001900083600a986 */ /* 0x0007e8000c101d0e */
[----:B------:R3:W-:Y:S01]  /*93c0*/  @!P1 STG.E.128 desc[UR14][R54.64+0x3100], R4 ;  /* 0x0031000436009986 */ /* 0x0007e2000c101d0e */
[----:B-1----:R-:W-:Y:S05]  /*93d0*/  @P0 EXIT ;  /* 0x000000000000094d */ /* 0x002fea0003800000 */
[----:B------:R-:W-:Y:S04]  /*93e0*/  STG.E.128 desc[UR14][R54.64+0x4800], R48 ;  /* 0x0048003036007986 */ /* 0x000fe8000c101d0e */
[----:B------:R-:W-:Y:S04]  /*93f0*/  STG.E.128 desc[UR14][R54.64+0x4880], R44 ;  /* 0x0048802c36007986 */ /* 0x000fe8000c101d0e */
[----:B------:R-:W-:Y:S01]  /*9400*/  STG.E.128 desc[UR14][R54.64+0x4900], R40 ;  /* 0x0049002836007986 */ /* 0x000fe2000c101d0e */
[----:B------:R-:W-:Y:S05]  /*9410*/  EXIT ;  /* 0x000000000000794d */ /* 0x000fea0003800000 */
.L_x_4862:
        /* <DEDUP_REMOVED lines=14> */
.L_x_5548:


//--------------------- .text._ZN5flash24flash_fwd_splitkv_kernelI23Flash_fwd_kernel_traitsILi96ELi64ELi64ELi4ELb0ELb0EN7cutlass6half_tE19Flash_kernel_traitsILi96ELi64ELi64ELi4ES3_EELb1ELb0ELb0ELb0ELb1ELb1ELb1ELb0EEEvNS_16Flash_fwd_paramsE --------------------------
	.section	.text._ZN5flash24flash_fwd_splitkv_kernelI23Flash_fwd_kernel_traitsILi96ELi64ELi64ELi4ELb0ELb0EN7cutlass6half_tE19Flash_kernel_traitsILi96ELi64ELi64ELi4ES3_EELb1ELb0ELb0ELb0ELb1ELb1ELb1ELb0EEEvNS_16Flash_fwd_paramsE,"ax",@progbits
	.align	128
        .global         _ZN5flash24flash_fwd_splitkv_kernelI23Flash_fwd_kernel_traitsILi96ELi64ELi64ELi4ELb0ELb0EN7cutlass6half_tE19Flash_kernel_traitsILi96ELi64ELi64ELi4ES3_EELb1ELb0ELb0ELb0ELb1ELb1ELb1ELb0EEEvNS_16Flash_fwd_paramsE
        .type           _ZN5flash24flash_fwd_splitkv_kernelI23Flash_fwd_kernel_traitsILi96ELi64ELi64ELi4ELb0ELb0EN7cutlass6half_tE19Flash_kernel_traitsILi96ELi64ELi64ELi4ES3_EELb1ELb0ELb0ELb0ELb1ELb1ELb1ELb0EEEvNS_16Flash_fwd_paramsE,@function
        .size           _ZN5flash24flash_fwd_splitkv_kernelI23Flash_fwd_kernel_traitsILi96ELi64ELi64ELi4ELb0ELb0EN7cutlass6half_tE19Flash_kernel_traitsILi96ELi64ELi64ELi4ES3_EELb1ELb0ELb0ELb0ELb1ELb1ELb1ELb0EEEvNS_16Flash_fwd_paramsE,(.L_x_5549 - _ZN5flash24flash_fwd_splitkv_kernelI23Flash_fwd_kernel_traitsILi96ELi64ELi64ELi4ELb0ELb0EN7cutlass6half_tE19Flash_kernel_traitsILi96ELi64ELi64ELi4ES3_EELb1ELb0ELb0ELb0ELb1ELb1ELb1ELb0EEEvNS_16Flash_fwd_paramsE)
        .other          _ZN5flash24flash_fwd_splitkv_kernelI23Flash_fwd_kernel_traitsILi96ELi64ELi64ELi4ELb0ELb0EN7cutlass6half_tE19Flash_kernel_traitsILi96ELi64ELi64ELi4ES3_EELb1ELb0ELb0ELb0ELb1ELb1ELb1ELb0EEEvNS_16Flash_fwd_paramsE,@"STO_CUDA_ENTRY STV_DEFAULT"
_ZN5flash24flash_fwd_splitkv_kernelI23Flash_fwd_kernel_traitsILi96ELi64ELi64ELi4ELb0ELb0EN7cutlass6half_tE19Flash_kernel_traitsILi96ELi64ELi64ELi4ES3_EELb1ELb0ELb0ELb0ELb1ELb1ELb1ELb0EEEvNS_16Flash_fwd_paramsE:
.text._ZN5flash24flash_fwd_splitkv_kernelI23Flash_fwd_kernel_traitsILi96ELi64ELi64ELi4ELb0ELb0EN7cutlass6half_tE19Flash_kernel_traitsILi96ELi64ELi64ELi4ES3_EELb1ELb0ELb0ELb0ELb1ELb1ELb1ELb0EEEvNS_16Flash_fwd_paramsE:
        /* <DEDUP_REMOVED lines=55> */
.L_x_4863:
        /* <DEDUP_REMOVED lines=127> */
.L_x_4864:
        /* <DEDUP_REMOVED lines=8> */
.L_x_4865:
        /* <DEDUP_REMOVED lines=100> */
.L_x_4866:
        /* <DEDUP_REMOVED lines=15> */
.L_x_4868:
[----:B------:R-:W2:Y:S01]  /*1310*/  LDC.64 R86, c[0x0][0x3b8] ;  /* 0x0000ee00ff567b82 */ /* 0x000ea20000000a00 */
[----:B------:R-:W-:-:S05]  /*1320*/  IADD3 R8, PT, PT, R2, R3, RZ ;  /* 0x0000000302087210 */ /* 0x000fca0007ffe0ff */
[C---:B--2---:R-:W-:Y:S02]  /*1330*/  IMAD R13, R8.reuse, R87, RZ ;  /* 0x00000057080d7224 */ /* 0x044fe400078e02ff */
[----:B------:R-:W-:-:S05]  /*1340*/  IMAD.WIDE.U32 R8, R8, R86, RZ ;  /* 0x0000005608087225 */ /* 0x000fca00078e00ff */
[----:B------:R-:W-:Y:S02]  /*1350*/  IADD3 R13, PT, PT, R9, R13, RZ ;  /* 0x0000000d090d7210 */ /* 0x000fe40007ffe0ff */
[----:B------:R-:W-:Y:S02]  /*1360*/  MOV R12, R8 ;  /* 0x00000008000c7202 */ /* 0x000fe40000000f00 */
.L_x_4869:
        /* <DEDUP_REMOVED lines=14> */
.L_x_4870:
[----:B------:R-:W2:Y:S01]  /*1450*/  LDC.64 R20, c[0x0][0x3c0] ;  /* 0x0000f000ff147b82 */ /* 0x000ea20000000a00 */
[----:B------:R-:W-:-:S05]  /*1460*/  IADD3 R2, PT, PT, R2, R3, RZ ;  /* 0x0000000302027210 */ /* 0x000fca0007ffe0ff */
[C---:B--2---:R-:W-:Y:S02]  /*1470*/  IMAD R15, R2.reuse, R21, RZ ;  /* 0x00000015020f7224 */ /* 0x044fe400078e02ff */
[----:B------:R-:W-:-:S05]  /*1480*/  IMAD.WIDE.U32 R2, R2, R20, RZ ;  /* 0x0000001402027225 */ /* 0x000fca00078e00ff */
[----:B------:R-:W-:Y:S02]  /*1490*/  IADD3 R15, PT, PT, R3, R15, RZ ;  /* 0x0000000f030f7210 */ /* 0x000fe40007ffe0ff */
[----:B------:R-:W-:-:S07]  /*14a0*/  MOV R14, R2 ;  /* 0x00000002000e7202 */ /* 0x000fce0000000f00 */
.L_x_4871:
        /* <DEDUP_REMOVED lines=47> */
.L_x_4867:
[----:B------:R-:W-:Y:S01]  /*17a0*/  ISETP.NE.AND P0, PT, R6, -0x1, PT ;  /* 0xffffffff0600780c */ /* 0x000fe20003f05270 */
[----:B------:R-:W-:Y:S01]  /*17b0*/  IMAD.IADD R126, R83, 0x1, -R88 ;  /* 0x00000001537e7824 */ /* 0x000fe200078e0a58 */
[----:B------:R-:W-:Y:S01]  /*17c0*/  SHF.R.U32.HI R94, RZ, 0x2, R90 ;  /* 0x00000002ff5e7819 */ /* 0x000fe2000001165a */
[----:B------:R-:W1:Y:S01]  /*17d0*/  LDCU.64 UR4, c[0x0][0x3c8] ;  /* 0x00007900ff0477ac */ /* 0x000e620008000a00 */
[C---:B------:R-:W-:Y:S01]  /*17e0*/  IMAD.SHL.U32 R133, R90.reuse, 0x8, RZ ;  /* 0x000000085a857824 */ /* 0x040fe200078e00ff */
[----:B------:R-:W-:Y:S01]  /*17f0*/  LOP3.LUT R132, R90, 0x18, RZ, 0xc0, !PT ;  /* 0x000000185a847812 */ /* 0x000fe200078ec0ff */
[----:B------:R-:W2:Y:S01]  /*1800*/  S2UR UR6, SR_CgaCtaId ;  /* 0x00000000000679c3 */ /* 0x000ea20000008800 */
[CC--:B------:R-:W-:Y:S01]  /*1810*/  ISETP.GE.AND P6, PT, R94.reuse, R126.reuse, PT ;  /* 0x0000007e5e00720c */ /* 0x0c0fe20003fc6270 */
[----:B------:R-:W-:Y:S01]  /*1820*/  VIADD R11, R94, 0x20 ;  /* 0x000000205e0b7836 */ /* 0x000fe20000000000 */
[C---:B------:R-:W-:Y:S01]  /*1830*/  LOP3.LUT R13, R133.reuse, 0x18, RZ, 0xc0, !PT ;  /* 0x00000018850d7812 */ /* 0x040fe200078ec0ff */
[----:B------:R-:W-:Y:S01]  /*1840*/  IMAD.MOV.U32 R95, RZ, RZ, RZ ;  /* 0x000000ffff5f7224 */ /* 0x000fe200078e00ff */
[----:B------:R-:W-:Y:S01]  /*1850*/  LOP3.LUT R7, R133, 0xd8, RZ, 0xc0, !PT ;  /* 0x000000d885077812 */ /* 0x000fe200078ec0ff */
[----:B------:R-:W-:Y:S01]  /*1860*/  IMAD.SHL.U32 R23, R0, 0x40, RZ ;  /* 0x0000004000177824 */ /* 0x000fe200078e00ff */
[----:B------:R-:W-:Y:S01]  /*1870*/  ISETP.GE.AND P5, PT, R11, R126, PT ;  /* 0x0000007e0b00720c */ /* 0x000fe20003fa6270 */
[----:B------:R-:W3:Y:S01]  /*1880*/  @!P0 LDC.64 R4, c[0x0][0x398] ;  /* 0x0000e600ff048b82 */ /* 0x000ee20000000a00 */
[----:B------:R-:W-:Y:S01]  /*1890*/  LOP3.LUT R14, R7, R132, RZ, 0x3c, !PT ;  /* 0x00000084070e7212 */ /* 0x000fe200078e3cff */
[----:B------:R-:W-:Y:S01]  /*18a0*/  IMAD.WIDE.U32 R18, R19, 0x40, R94 ;  /* 0x0000004013127825 */ /* 0x000fe200078e005e */
[----:B------:R-:W-:-:S03]  /*18b0*/  SHF.R.U32.HI R85, RZ, 0x1, R90 ;  /* 0x00000001ff557819 */ /* 0x000fc6000001165a */
[----:B------:R-:W-:Y:S02]  /*18c0*/  IMAD.SHL.U32 R82, R90, 0x20, RZ ;  /* 0x000000205a527824 */ /* 0x000fe400078e00ff */
[----:B------:R-:W4:Y:S01]  /*18d0*/  @P0 LDC.64 R2, c[0x0][0x3b0] ;  /* 0x0000ec00ff020b82 */ /* 0x000f220000000a00 */
[----:B------:R-:W-:Y:S02]  /*18e0*/  IMAD.MOV.U32 R92, RZ, RZ, 0x20 ;  /* 0x00000020ff5c7424 */ /* 0x000fe400078e00ff */
[----:B---3--:R-:W-:-:S04]  /*18f0*/  @!P0 IMAD.WIDE.U32 R8, R135, R4, RZ ;  /* 0x0000000487088225 */ /* 0x008fc800078e00ff */
[----:B------:R-:W-:Y:S01]  /*1900*/  @!P0 IMAD R5, R135, R5, R9 ;  /* 0x0000000587058224 */ /* 0x000fe200078e0209 */
[----:B------:R-:W-:Y:S02]  /*1910*/  @!P0 MOV R4, R8 ;  /* 0x0000000800048202 */ /* 0x000fe40000000f00 */
[----:B------:R-:W3:Y:S01]  /*1920*/  @!P6 LDC.64 R8, c[0x0][0x3b0] ;  /* 0x0000ec00ff08eb82 */ /* 0x000ee20000000a00 */
[----:B----4-:R-:W-:-:S04]  /*1930*/  @P0 IMAD.WIDE.U32 R16, R6, R2, RZ ;  /* 0x0000000206100225 */ /* 0x010fc800078e00ff */
[----:B------:R-:W-:Y:S02]  /*1940*/  @P0 IMAD.MOV.U32 R4, RZ, RZ, R16 ;  /* 0x000000ffff040224 */ /* 0x000fe400078e0010 */
[----:B------:R-:W-:Y:S01]  /*1950*/  @P0 IMAD R5, R6, R3, R17 ;  /* 0x0000000306050224 */ /* 0x000fe200078e0211 */
[----:B------:R-:W-:Y:S01]  /*1960*/  SHF.R.S32.HI R3, RZ, 0x1f, R24 ;  /* 0x0000001fff037819 */ /* 0x000fe20000011418 */
[----:B------:R-:W4:Y:S01]  /*1970*/  @!P5 LDC.64 R6, c[0x0][0x3b0] ;  /* 0x0000ec00ff06db82 */ /* 0x000f220000000a00 */
[----:B------:R-:W-:Y:S02]  /*1980*/  IADD3 R4, P0, PT, R13, R4, RZ ;  /* 0x000000040d047210 */ /* 0x000fe40007f1e0ff */
[----:B------:R-:W-:Y:S01]  /*1990*/  LOP3.LUT R17, R133, 0x1f20, RZ, 0xc0, !PT ;  /* 0x00001f2085117812 */ /* 0x000fe200078ec0ff */
[----:B-1----:R-:W-:Y:S01]  /*19a0*/  IMAD R3, R3, UR4, RZ ;  /* 0x0000000403037c24 */ /* 0x002fe2000f8e02ff */
[----:B------:R-:W-:Y:S02]  /*19b0*/  IADD3.X R5, PT, PT, RZ, R5, RZ, P0, !PT ;  /* 0x00000005ff057210 */ /* 0x000fe400007fe4ff */
[----:B------:R-:W-:Y:S01]  /*19c0*/  IADD3 R26, P0, PT, R13, R26, RZ ;  /* 0x0000001a0d1a7210 */ /* 0x000fe20007f1e0ff */
[C---:B------:R-:W-:Y:S01]  /*19d0*/  IMAD R3, R24.reuse, UR5, R3 ;  /* 0x0000000518037c24 */ /* 0x040fe2000f8e0203 */
[----:B------:R-:W-:Y:S01]  /*19e0*/  LOP3.LUT R14, R17, R14, RZ, 0xfc, !PT ;  /* 0x0000000e110e7212 */ /* 0x000fe200078efcff */
[----:B------:R-:W-:Y:S01]  /*19f0*/  IMAD.WIDE.U32 R24, R24, UR4, R4 ;  /* 0x0000000418187c25 */ /* 0x000fe2000f8e0004 */
[----:B------:R-:W1:Y:S01]  /*1a00*/  LDCU.64 UR4, c[0x0][0x388] ;  /* 0x00007100ff0477ac */ /* 0x000e620008000a00 */
[----:B------:R-:W5:Y:S01]  /*1a10*/  @!P6 LDC.64 R4, c[0x0][0x380] ;  /* 0x0000e000ff04eb82 */ /* 0x000f620000000a00 */
[----:B------:R-:W-:Y:S01]  /*1a20*/  IADD3.X R27, PT, PT, RZ, R15, RZ, P0, !PT ;  /* 0x0000000fff1b7210 */ /* 0x000fe200007fe4ff */
[----:B------:R-:W-:Y:S01]  /*1a30*/  IMAD.IADD R25, R25, 0x1, R3 ;  /* 0x0000000119197824 */ /* 0x000fe200078e0203 */
[----:B------:R-:W-:Y:S01]  /*1a40*/  @!P5 IADD3 R15, P0, PT, R18, 0x20, RZ ;  /* 0x00000020120fd810 */ /* 0x000fe20007f1e0ff */
[----:B---3--:R-:W-:-:S02]  /*1a50*/  @!P6 IMAD R22, R19, R8, RZ ;  /* 0x000000081316e224 */ /* 0x008fc400078e02ff */
[C---:B------:R-:W-:Y:S01]  /*1a60*/  IMAD.WIDE.U32 R26, R94.reuse, R86, R26 ;  /* 0x000000565e1a7225 */ /* 0x040fe200078e001a */
[----:B------:R-:W-:Y:S01]  /*1a70*/  @!P5 IADD3.X R19, PT, PT, RZ, R19, RZ, P0, !PT ;  /* 0x00000013ff13d210 */ /* 0x000fe200007fe4ff */
[----:B------:R-:W3:Y:S02]  /*1a80*/  @!P5 LDC.64 R2, c[0x0][0x380] ;  /* 0x0000e000ff02db82 */ /* 0x000ee40000000a00 */
[--C-:B------:R-:W-:Y:S02]  /*1a90*/  @!P5 IMAD.MOV.U32 R16, RZ, RZ, R24.reuse ;  /* 0x000000ffff10d224 */ /* 0x100fe400078e0018 */
[----:B------:R-:W-:Y:S02]  /*1aa0*/  @!P5 IMAD.MOV.U32 R17, RZ, RZ, R25 ;  /* 0x000000ffff11d224 */ /* 0x000fe400078e0019 */
[----:B------:R-:W-:Y:S02]  /*1ab0*/  IMAD R129, R94, R87, R27 ;  /* 0x000000575e817224 */ /* 0x000fe400078e021b */
[----:B------:R-:W-:Y:S01]  /*1ac0*/  @!P6 IMAD.WIDE.U32 R24, R18, R8, R24 ;  /* 0x000000081218e225 */ /* 0x000fe200078e0018 */
[----:B-1----:R-:W-:Y:S01]  /*1ad0*/  LEA R128, P0, R26, UR4, 0x1 ;  /* 0x000000041a807c11 */ /* 0x002fe2000f8008ff */
[----:B------:R-:W1:Y:S01]  /*1ae0*/  LDCU UR4, c[0x0][0x50c] ;  /* 0x0000a180ff0477ac */ /* 0x000e620008000800 */
[----:B------:R-:W-:Y:S01]  /*1af0*/  IADD3 R8, PT, PT, R84, 0x40, -R23 ;  /* 0x0000004054087810 */ /* 0x000fe20007ffe817 */
[----:B------:R-:W-:Y:S01]  /*1b00*/  @!P6 IMAD R9, R18, R9, R22 ;  /* 0x000000091209e224 */ /* 0x000fe200078e0216 */
[----:B------:R-:W-:Y:S01]  /*1b10*/  LEA.HI.X R129, R26, UR5, R129, 0x1, P0 ;  /* 0x000000051a817c11 */ /* 0x000fe200080f0c81 */
[----:B----4-:R-:W-:Y:S01]  /*1b20*/  @!P5 IMAD R18, R19, R6, RZ ;  /* 0x000000061312d224 */ /* 0x010fe200078e02ff */
[----:B------:R-:W-:Y:S01]  /*1b30*/  ISETP.GE.AND P3, PT, R11, R8, PT ;  /* 0x000000080b00720c */ /* 0x000fe20003f66270 */
[----:B------:R-:W-:Y:S01]  /*1b40*/  UMOV UR5, 0x400 ;  /* 0x0000040000057882 */ /* 0x000fe20000000000 */
[C---:B------:R-:W-:Y:S01]  /*1b50*/  @!P5 IMAD.WIDE.U32 R16, R15.reuse, R6, R16 ;  /* 0x000000060f10d225 */ /* 0x040fe200078e0010 */
[----:B--2---:R-:W-:Y:S01]  /*1b60*/  ULEA UR5, UR6, UR5, 0x18 ;  /* 0x0000000506057291 */ /* 0x004fe2000f8ec0ff */
[----:B-----5:R-:W-:Y:S01]  /*1b70*/  @!P6 LEA R4, P1, R24, R4, 0x1 ;  /* 0x000000041804e211 */ /* 0x020fe200078208ff */
[----:B------:R-:W2:Y:S01]  /*1b80*/  LDCU.64 UR6, c[0x0][0x390] ;  /* 0x00007200ff0677ac */ /* 0x000ea20008000a00 */
[----:B------:R-:W-:Y:S01]  /*1b90*/  @!P5 IMAD R7, R15, R7, R18 ;  /* 0x000000070f07d224 */ /* 0x000fe200078e0212 */
[----:B------:R-:W-:Y:S01]  /*1ba0*/  ISETP.GE.AND P4, PT, R94, R8, PT ;  /* 0x000000085e00720c */ /* 0x000fe20003f86270 */
[----:B------:R-:W-:Y:S01]  /*1bb0*/  @!P6 IMAD.IADD R9, R25, 0x1, R9 ;  /* 0x000000011909e824 */ /* 0x000fe200078e0209 */
[----:B---3--:R-:W-:Y:S01]  /*1bc0*/  @!P5 LEA R18, P0, R16, R2, 0x1 ;  /* 0x000000021012d211 */ /* 0x008fe200078008ff */
[----:B------:R-:W-:Y:S01]  /*1bd0*/  IMAD.SHL.U32 R6, R86, 0x20, RZ ;  /* 0x0000002056067824 */ /* 0x000fe200078e00ff */
[----:B------:R-:W-:-:S02]  /*1be0*/  @!P5 IADD3 R7, PT, PT, R17, R7, RZ ;  /* 0x000000071107d210 */ /* 0x000fc40007ffe0ff */
[----:B------:R-:W-:Y:S02]  /*1bf0*/  @!P6 LEA.HI.X R5, R24, R5, R9, 0x1, P1 ;  /* 0x000000051805e211 */ /* 0x000fe400008f0c09 */
[----:B------:R-:W-:Y:S02]  /*1c00*/  LEA R2, R14, UR5, 0x1 ;  /* 0x000000050e027c11 */ /* 0x000fe4000f8e08ff */
[----:B------:R-:W-:Y:S01]  /*1c10*/  @!P5 LEA.HI.X R19, R16, R3, R7, 0x1, P0 ;  /* 0x000000031013d211 */ /* 0x000fe200000f0c07 */
[----:B------:R-:W-:Y:S01]  /*1c20*/  IMAD.SHL.U32 R7, R90, 0x10, RZ ;  /* 0x000000105a077824 */ /* 0x000fe200078e00ff */
[----:B------:R-:W-:Y:S01]  /*1c30*/  SHF.L.U64.HI R3, R86, 0x5, R87 ;  /* 0x0000000556037819 */ /* 0x000fe20000010257 */
[----:B------:R-:W-:Y:S01]  /*1c40*/  @!PT LDS RZ, [RZ] ;  /* 0x00000000fffff984 */ /* 0x000fe20000000800 */
[----:B------:R-:W-:Y:S01]  /*1c50*/  @!PT LDS RZ, [RZ] ;  /* 0x00000000fffff984 */ /* 0x000fe20000000800 */
[----:B------:R-:W-:Y:S01]  /*1c60*/  @!PT LDS RZ, [RZ] ;  /* 0x00000000fffff984 */ /* 0x000fe20000000800 */
[----:B------:R-:W-:Y:S01]  /*1c70*/  @!P6 LDGSTS.E.BYPASS.LTC128B.128 [R2], desc[UR14][R4.64] ;  /* 0x000000000402efae */ /* 0x000fe2000b981a0e */
[C---:B------:R-:W-:Y:S02]  /*1c80*/  @!P3 LEA R16, P0, R6.reuse, R128, 0x1 ;  /* 0x000000800610b211 */ /* 0x040fe400078008ff */
[----:B------:R-:W-:Y:S01]  /*1c90*/  IADD3 R12, P1, PT, R13, R12, RZ ;  /* 0x0000000c0d0c7210 */ /* 0x000fe20007f3e0ff */
[----:B------:R-:W-:Y:S01]  /*1ca0*/  @!P6 LDGSTS.E.BYPASS.LTC128B.128 [R2+0x1000], desc[UR14][R4.64+0x40] ;  /* 0x010000400402efae */ /* 0x000fe2000b981a0e */
[----:B------:R-:W-:-:S02]  /*1cb0*/  @!P3 LEA.HI.X R17, R6, R129, R3, 0x1, P0 ;  /* 0x000000810611b211 */ /* 0x000fc400000f0c03 */
[----:B------:R-:W-:Y:S01]  /*1cc0*/  IADD3.X R13, PT, PT, RZ, R10, RZ, P1, !PT ;  /* 0x0000000aff0d7210 */ /* 0x000fe20000ffe4ff */
[----:B------:R3:W-:Y:S01]  /*1cd0*/  @!P6 LDGSTS.E.BYPASS.LTC128B.128 [R2+0x2000], desc[UR14][R4.64+0x80] ;  /* 0x020000800402efae */ /* 0x0007e2000b981a0e */
[----:B------:R-:W-:Y:S02]  /*1ce0*/  ISETP.GE.AND P2, PT, R11, R8, PT ;  /* 0x000000080b00720c */ /* 0x000fe40003f46270 */
[----:B------:R-:W-:Y:S01]  /*1cf0*/  LOP3.LUT R8, R82, 0x120, RZ, 0xc0, !PT ;  /* 0x0000012052087812 */ /* 0x000fe200078ec0ff */
[----:B------:R-:W-:Y:S01]  /*1d00*/  @!P5 LDGSTS.E.BYPASS.LTC128B.128 [R2+0x800], desc[UR14][R18.64] ;  /* 0x008000001202dfae */ /* 0x000fe2000b981a0e */
[----:B------:R-:W-:Y:S01]  /*1d10*/  SHF.L.U32 R3, R90, 0x2, RZ ;  /* 0x000000025a037819 */ /* 0x000fe200000006ff */
[----:B------:R-:W-:Y:S01]  /*1d20*/  IMAD.WIDE.U32 R12, R94, R20, R12 ;  /* 0x000000145e0c7225 */ /* 0x000fe200078e000c */
[----:B------:R-:W-:Y:S01]  /*1d30*/  LOP3.LUT R8, R8, 0x3e00, R7, 0xf8, !PT ;  /* 0x00003e0008087812 */ /* 0x000fe200078ef807 */
[----:B------:R-:W-:Y:S01]  /*1d40*/  @!P5 LDGSTS.E.BYPASS.LTC128B.128 [R2+0x1800], desc[UR14][R18.64+0x40] ;  /* 0x018000401202dfae */ /* 0x000fe2000b981a0e */
[----:B------:R-:W-:Y:S01]  /*1d50*/  LOP3.LUT R7, R7, 0x100, RZ, 0xc0, !PT ;  /* 0x0000010007077812 */ /* 0x000fe200078ec0ff */
[----:B------:R-:W-:Y:S01]  /*1d60*/  IMAD R131, R94, R21, R13 ;  /* 0x000000155e837224 */ /* 0x000fe200078e020d */
[----:B--2---:R-:W-:Y:S01]  /*1d70*/  LEA R130, P0, R12, UR6, 0x1 ;  /* 0x000000060c827c11 */ /* 0x004fe2000f8008ff */
[----:B------:R-:W-:Y:S01]  /*1d80*/  @!P5 LDGSTS.E.BYPASS.LTC128B.128 [R2+0x2800], desc[UR14][R18.64+0x80] ;  /* 0x028000801202dfae */ /* 0x000fe2000b981a0e */
[----:B------:R-:W-:-:S02]  /*1d90*/  LOP3.LUT R124, R7, 0x20, R82, 0xf8, !PT ;  /* 0x00000020077c7812 */ /* 0x000fc400078ef852 */
[----:B------:R-:W-:Y:S01]  /*1da0*/  LEA.HI.X R131, R12, UR7, R131, 0x1, P0 ;  /* 0x000000070c837c11 */ /* 0x000fe200080f0c83 */
[----:B------:R-:W-:Y:S01]  /*1db0*/  @!P4 LDGSTS.E.BYPASS.LTC128B.128 [R2+0x3000], desc[UR14][R128.64] ;  /* 0x030000008002cfae */ /* 0x000fe2000b981a0e */
[----:B------:R-:W-:Y:S02]  /*1dc0*/  SHF.L.U64.HI R6, R20, 0x5, R21 ;  /* 0x0000000514067819 */ /* 0x000fe40000010215 */
[----:B------:R-:W-:Y:S01]  /*1dd0*/  LOP3.LUT R94, R94, 0x7, RZ, 0xc0, !PT ;  /* 0x000000075e5e7812 */ /* 0x000fe200078ec0ff */
[----:B------:R-:W-:Y:S04]  /*1de0*/  @!P4 LDGSTS.E.BYPASS.LTC128B.128 [R2+0x4000], desc[UR14][R128.64+0x40] ;  /* 0x040000408002cfae */ /* 0x000fe8000b981a0e */
[----:B------:R-:W-:Y:S01]  /*1df0*/  @!P4 LDGSTS.E.BYPASS.LTC128B.128 [R2+0x5000], desc[UR14][R128.64+0x80] ;  /* 0x050000808002cfae */ /* 0x000fe2000b981a0e */
[----:B---3--:R-:W-:-:S03]  /*1e00*/  LOP3.LUT R4, R82, 0xc0, RZ, 0xc0, !PT ;  /* 0x000000c052047812 */ /* 0x008fc600078ec0ff */
[----:B------:R-:W-:Y:S01]  /*1e10*/  @!P3 LDGSTS.E.BYPASS.LTC128B.128 [R2+0x3800], desc[UR14][R16.64] ;  /* 0x038000001002bfae */ /* 0x000fe2000b981a0e */
[----:B------:R-:W-:Y:S02]  /*1e20*/  SHF.L.U32 R5, R20, 0x5, RZ ;  /* 0x0000000514057819 */ /* 0x000fe400000006ff */
[----:B------:R-:W-:Y:S01]  /*1e30*/  LOP3.LUT R3, R4, 0x18, R3, 0xf8, !PT ;  /* 0x0000001804037812 */ /* 0x000fe200078ef803 */
[----:B------:R-:W-:Y:S01]  /*1e40*/  @!P3 LDGSTS.E.BYPASS.LTC128B.128 [R2+0x4800], desc[UR14][R16.64+0x40] ;  /* 0x048000401002bfae */ /* 0x000fe2000b981a0e */
[----:B------:R-:W-:Y:S02]  /*1e50*/  @!P2 LEA R4, P0, R5, R130, 0x1 ;  /* 0x000000820504a211 */ /* 0x000fe400078008ff */
[C---:B------:R-:W-:Y:S01]  /*1e60*/  LOP3.LUT R7, R3.reuse, 0x8, R90, 0x78, !PT ;  /* 0x0000000803077812 */ /* 0x040fe200078e785a */
[----:B------:R-:W-:Y:S01]  /*1e70*/  @!P3 LDGSTS.E.BYPASS.LTC128B.128 [R2+0x5800], desc[UR14][R16.64+0x80] ;  /* 0x058000801002bfae */ /* 0x000fe2000b981a0e */
[----:B------:R-:W-:Y:S02]  /*1e80*/  LOP3.LUT R3, R3, 0x8, R85, 0x78, !PT ;  /* 0x0000000803037812 */ /* 0x000fe400078e7855 */
[----:B------:R-:W-:Y:S01]  /*1e90*/  LOP3.LUT R124, R124, R7, RZ, 0xfc, !PT ;  /* 0x000000077c7c7212 */ /* 0x000fe200078efcff */
[----:B------:R-:W0:Y:S01]  /*1ea0*/  LDGDEPBAR ;  /* 0x00000000000079af */ /* 0x000e220000000000 */
[----:B------:R-:W-:-:S02]  /*1eb0*/  LOP3.LUT R125, R8, R3, RZ, 0xfc, !PT ;  /* 0x00000003087d7212 */ /* 0x000fc400078efcff */
[----:B------:R-:W-:Y:S02]  /*1ec0*/  @!P2 LEA.HI.X R5, R5, R131, R6, 0x1, P0 ;  /* 0x000000830505a211 */ /* 0x000fe400000f0c06 */
[----:B------:R-:W-:Y:S02]  /*1ed0*/  LEA R125, R125, UR5, 0x1 ;  /* 0x000000057d7d7c11 */ /* 0x000fe4000f8e08ff */
[----:B------:R-:W-:Y:S02]  /*1ee0*/  LEA R124, R124, UR5, 0x1 ;  /* 0x000000057c7c7c11 */ /* 0x000fe4000f8e08ff */
[----:B------:R-:W-:Y:S02]  /*1ef0*/  LOP3.LUT P0, R22, R90, 0x4, RZ, 0xc0, !PT ;  /* 0x000000045a167812 */ /* 0x000fe4000780c0ff */
[----:B------:R-:W-:Y:S02]  /*1f00*/  LOP3.LUT R85, R85, 0x1f0, RZ, 0xc0, !PT ;  /* 0x000001f055557812 */ /* 0x000fe400078ec0ff */
[----:B------:R-:W-:-:S02]  /*1f10*/  SEL R80, R92, 0xffffffe0, !P0 ;  /* 0xffffffe05c507807 */ /* 0x000fc40004000000 */
[----:B------:R-:W-:Y:S02]  /*1f20*/  IADD3 R88, PT, PT, R85, 0x1, R88 ;  /* 0x0000000155587810 */ /* 0x000fe40007ffe058 */
[----:B------:R-:W-:Y:S01]  /*1f30*/  IADD3 R91, PT, PT, R125, R80, RZ ;  /* 0x000000507d5b7210 */ /* 0x000fe20007ffe0ff */
[----:B------:R-:W-:Y:S01]  /*1f40*/  IMAD.IADD R89, R124, 0x1, R80 ;  /* 0x000000017c597824 */ /* 0x000fe200078e0250 */
[----:B------:R-:W-:-:S04]  /*1f50*/  IADD3 R88, PT, PT, -R83, R88, R94 ;  /* 0x0000005853587210 */ /* 0x000fc80007ffe15e */
[----:B------:R-:W-:Y:S01]  /*1f60*/  IADD3 R81, PT, PT, R88, R81, R84 ;  /* 0x0000005158517210 */ /* 0x000fe20007ffe054 */
[----:B------:R-:W-:-:S04]  /*1f70*/  DEPBAR.LE SB0, 0x0 ;  /* 0x000080000000791a */ /* 0x000fc80000000000 */
[----:B------:R-:W-:Y:S01]  /*1f80*/  BAR.SYNC.DEFER_BLOCKING 0x0 ;  /* 0x0000000000007b1d */ /* 0x000fe20000010000 */
[C---:B------:R-:W-:Y:S02]  /*1f90*/  VIMNMX R88, PT, PT, R81.reuse, R84, PT ;  /* 0x0000005451587248 */ /* 0x040fe40003fe0100 */
[----:B------:R-:W-:-:S03]  /*1fa0*/  VIADDMNMX R85, R81, 0x8, R84, PT ;  /* 0x0000000851557846 */ /* 0x000fc60003800154 */
        /* <DEDUP_REMOVED lines=103> */
[----:B------:R-:W-:Y:S01]  /*2620*/  HMMA.16816.F32 R44, R24, R6, R44 ;  /* 0x00000006182c723c */ /* 0x000fe2000000182c */
[----:B------:R-:W-:Y:S01]  /*2630*/  IADD3 R24, PT, PT, R0, -0x1, RZ ;  /* 0xffffffff00187810 */ /* 0x000fe20007ffe0ff */
[----:B------:R-:W-:Y:S03]  /*2640*/  BAR.SYNC.DEFER_BLOCKING 0x0 ;  /* 0x0000000000007b1d */ /* 0x000fe60000010000 */
[----:B------:R-:W-:-:S03]  /*2650*/  ISETP.GT.AND P0, PT, R24, R127, PT ;  /* 0x0000007f1800720c */ /* 0x000fc60003f04270 */
        /* <DEDUP_REMOVED lines=70> */
.L_x_4873:
        /* <DEDUP_REMOVED lines=60> */
.L_x_4874:
        /* <DEDUP_REMOVED lines=12> */
.L_x_4872:
[----:B------:R-:W-:Y:S01]  /*2f40*/  IMAD.SHL.U32 R108, R90, 0x2, RZ ;  /* 0x000000025a6c7824 */ /* 0x000fe200078e00ff */
[----:B------:R-:W3:Y:S01]  /*2f50*/  LDCU UR6, c[0x0][0x45c] ;  /* 0x00008b80ff0677ac */ /* 0x000ee20008000800 */
[----:B------:R-:W-:-:S03]  /*2f60*/  LOP3.LUT R89, R3, 0x120, R82, 0xf8, !PT ;  /* 0x0000012003597812 */ /* 0x000fc600078ef852 */
[----:B------:R-:W-:Y:S02]  /*2f70*/  LOP3.LUT R108, R108, 0x6, RZ, 0xc0, !PT ;  /* 0x000000066c6c7812 */ /* 0x000fe400078ec0ff */
[----:B------:R-:W-:-:S03]  /*2f80*/  LEA R91, R89, UR5, 0x1 ;  /* 0x00000005595b7c11 */ /* 0x000fc6000f8e08ff */
[----:B--2---:R-:W-:Y:S02]  /*2f90*/  IMAD R12, R24, 0x40, R108 ;  /* 0x00000040180c7824 */ /* 0x004fe400078e026c */
[----:B------:R-:W-:Y:S02]  /*2fa0*/  LDSM.16.MT88.4 R76, [R91+0x6000] ;  /* 0x006000005b4c783b */ /* 0x000fe40000004200 */
[C---:B------:R-:W-:Y:S02]  /*2fb0*/  VIADD R5, R12.reuse, 0x1 ;  /* 0x000000010c057836 */ /* 0x040fe40000000000 */
[C---:B------:R-:W-:Y:S01]  /*2fc0*/  VIADD R7, R12.reuse, 0x8 ;  /* 0x000000080c077836 */ /* 0x040fe20000000000 */
[----:B------:R-:W-:Y:S01]  /*2fd0*/  LDSM.16.MT88.4 R60, [R91+0x7000] ;  /* 0x007000005b3c783b */ /* 0x000fe20000004200 */
[C---:B------:R-:W-:Y:S01]  /*2fe0*/  VIADD R14, R12.reuse, 0x29 ;  /* 0x000000290c0e7836 */ /* 0x040fe20000000000 */
        /* <DEDUP_REMOVED lines=19> */
[----:B-1----:R-:W-:Y:S02]  /*3120*/  FSEL R37, R17, -INF , !P1 ;  /* 0xff80000011257808 */ /* 0x002fe40004800000 */
[----:B------:R-:W-:-:S02]  /*3130*/  ISETP.GE.AND P2, PT, R7, R88, PT ;  /* 0x000000580700720c */ /* 0x000fc40003f46270 */
[-C--:B------:R-:W-:Y:S01]  /*3140*/  ISETP.GE.AND P1, PT, R7, R85.reuse, PT ;  /* 0x000000550700720c */ /* 0x080fe20003f26270 */
[----:B------:R-:W-:Y:S01]  /*3150*/  VIADD R7, R12, 0x20 ;  /* 0x000000200c077836 */ /* 0x000fe20000000000 */
[----:B------:R-:W-:Y:S02]  /*3160*/  FSEL R29, R29, -INF , !P0 ;  /* 0xff8000001d1d7808 */ /* 0x000fe40004000000 */
[----:B------:R-:W-:Y:S01]  /*3170*/  FSEL R9, R32, -INF , !P4 ;  /* 0xff80000020097808 */ /* 0x000fe20006000000 */
[----:B------:R-:W-:Y:S01]  /*3180*/  IMAD.IADD R32, R80, 0x1, R91 ;  /* 0x0000000150207824 */ /* 0x000fe200078e025b */
[C---:B------:R-:W-:Y:S02]  /*3190*/  ISETP.GE.AND P0, PT, R5.reuse, R88, PT ;  /* 0x000000580500720c */ /* 0x040fe40003f06270 */
[----:B------:R-:W-:Y:S01]  /*31a0*/  ISETP.GE.AND P4, PT, R5, R85, PT ;  /* 0x000000550500720c */ /* 0x000fe20003f86270 */
[----:B------:R-:W-:Y:S01]  /*31b0*/  VIADD R5, R12, 0x21 ;  /* 0x000000210c057836 */ /* 0x000fe20000000000 */
[----:B------:R-:W-:Y:S01]  /*31c0*/  FSEL R13, R31, -INF , !P3 ;  /* 0xff8000001f0d7808 */ /* 0x000fe20005800000 */
[----:B------:R-:W-:Y:S01]  /*31d0*/  LDSM.16.MT88.4 R52, [R32+0x7000] ;  /* 0x007000002034783b */ /* 0x000fe20000004200 */
[----:B------:R-:W-:-:S02]  /*31e0*/  FSEL R11, R30, -INF , !P5 ;  /* 0xff8000001e0b7808 */ /* 0x000fc40006800000 */
[CC--:B------:R-:W-:Y:S01]  /*31f0*/  ISETP.GE.AND P3, PT, R7.reuse, R88.reuse, PT ;  /* 0x000000580700720c */ /* 0x0c0fe20003f66270 */
[----:B------:R-:W-:Y:S01]  /*3200*/  LDSM.16.MT88.4 R68, [R32+0x6000] ;  /* 0x006000002044783b */ /* 0x000fe20000004200 */
[-C--:B------:R-:W-:Y:S01]  /*3210*/  ISETP.GE.AND P5, PT, R7, R85.reuse, PT ;  /* 0x000000550700720c */ /* 0x080fe20003fa6270 */
[----:B------:R-:W-:Y:S01]  /*3220*/  VIADD R7, R12, 0x28 ;  /* 0x000000280c077836 */ /* 0x000fe20000000000 */
        /* <DEDUP_REMOVED lines=9> */
[----:B------:R-:W-:Y:S01]  /*32c0*/  FSEL R7, R4, -INF , !P4 ;  /* 0xff80000004077808 */ /* 0x000fe20006000000 */
[----:B------:R-:W-:Y:S01]  /*32d0*/  VIADD R4, R12, 0x31 ;  /* 0x000000310c047836 */ /* 0x000fe20000000000 */
[----:B------:R-:W-:-:S02]  /*32e0*/  FSEL R123, R123, -INF , !P3 ;  /* 0xff8000007b7b7808 */ /* 0x000fc40005800000 */
[-C--:B------:R-:W-:Y:S02]  /*32f0*/  ISETP.GE.AND P5, PT, R12, R88.reuse, PT ;  /* 0x000000580c00720c */ /* 0x080fe40003fa6270 */
[C---:B------:R-:W-:Y:S02]  /*3300*/  ISETP.GE.AND P4, PT, R14.reuse, R88, PT ;  /* 0x000000580e00720c */ /* 0x040fe40003f86270 */
[----:B------:R-:W-:Y:S01]  /*3310*/  ISETP.GE.AND P3, PT, R14, R85, PT ;  /* 0x000000550e00720c */ /* 0x000fe20003f66270 */
[----:B------:R-:W-:Y:S01]  /*3320*/  VIADD R14, R12, 0x30 ;  /* 0x000000300c0e7836 */ /* 0x000fe20000000000 */
[----:B------:R-:W-:Y:S02]  /*3330*/  FSEL R31, R64, -INF , !P5 ;  /* 0xff800000401f7808 */ /* 0x000fe40006800000 */
[----:B------:R-:W-:Y:S02]  /*3340*/  FSEL R107, R107, -INF , !P0 ;  /* 0xff8000006b6b7808 */ /* 0x000fe40004000000 */
[----:B------:R-:W-:-:S02]  /*3350*/  FSEL R109, R109, -INF , !P1 ;  /* 0xff8000006d6d7808 */ /* 0x000fc40004800000 */
[-C--:B------:R-:W-:Y:S02]  /*3360*/  ISETP.GE.AND P0, PT, R12, R85.reuse, PT ;  /* 0x000000550c00720c */ /* 0x080fe40003f06270 */
[----:B------:R-:W-:Y:S02]  /*3370*/  FSEL R121, R121, -INF , !P6 ;  /* 0xff80000079797808 */ /* 0x000fe40007000000 */
[----:B------:R-:W-:Y:S02]  /*3380*/  FSEL R117, R117, -INF , !P2 ;  /* 0xff80000075757808 */ /* 0x000fe40005000000 */
[CC--:B------:R-:W-:Y:S02]  /*3390*/  ISETP.GE.AND P5, PT, R4.reuse, R88.reuse, PT ;  /* 0x000000580400720c */ /* 0x0c0fe40003fa6270 */
[-C--:B------:R-:W-:Y:S01]  /*33a0*/  ISETP.GE.AND P1, PT, R4, R85.reuse, PT ;  /* 0x000000550400720c */ /* 0x080fe20003f26270 */
[----:B------:R-:W-:Y:S01]  /*33b0*/  VIADD R4, R12, 0x38 ;  /* 0x000000380c047836 */ /* 0x000fe20000000000 */
        /* <DEDUP_REMOVED lines=22> */
[----:B------:R-:W-:Y:S02]  /*3520*/  FSEL R93, R93, -INF , !P2 ;  /* 0xff8000005d5d7808 */ /* 0x000fe40005000000 */
[----:B------:R-:W-:Y:S02]  /*3530*/  FMNMX3.FTZ R4, R4, R117, R107, !PT ;  /* 0x0000007504047276 */ /* 0x000fe4000781006b */
[----:B------:R-:W-:Y:S02]  /*3540*/  ISETP.GE.AND P4, PT, R12, R85, PT ;  /* 0x000000550c00720c */ /* 0x000fe40003f86270 */
        /* <DEDUP_REMOVED lines=45> */
[----:B------:R-:W-:Y:S01]  /*3820*/  LDSM.16.MT88.4 R12, [R91+0x7400] ;  /* 0x007400005b0c783b */ /* 0x000fe20000004200 */
        /* <DEDUP_REMOVED lines=19> */
[----:B-1----:R-:W-:Y:S01]  /*3960*/  F2FP.F16.F32.PACK_AB R49, R101, R102 ;  /* 0x000000666531723e */ /* 0x002fe200000000ff */
[--C-:B------:R-:W-:Y:S01]  /*3970*/  FFMA.FTZ R113, R113, UR6, -R118.reuse ;  /* 0x0000000671717c23 */ /* 0x100fe20008010876 */
[----:B------:R-:W1:Y:S01]  /*3980*/  MUFU.EX2 R31, R31 ;  /* 0x0000001f001f7308 */ /* 0x000e620000000800 */
[----:B------:R-:W-:Y:S01]  /*3990*/  FFMA.FTZ R111, R111, UR6, -R118 ;  /* 0x000000066f6f7c23 */ /* 0x000fe20008010876 */
[----:B------:R-:W-:Y:S01]  /*39a0*/  FADD.FTZ R97, R98, R97 ;  /* 0x0000006162617221 */ /* 0x000fe20000010000 */
[----:B------:R-:W-:Y:S01]  /*39b0*/  FADD.FTZ R101, R102, R101 ;  /* 0x0000006566657221 */ /* 0x000fe20000010000 */
[----:B------:R-:W-:Y:S01]  /*39c0*/  MUFU.EX2 R28, R28 ;  /* 0x0000001c001c7308 */ /* 0x000fe20000000800 */
[----:B------:R-:W-:Y:S01]  /*39d0*/  ISETP.GT.AND P0, PT, R24, R127, PT ;  /* 0x0000007f1800720c */ /* 0x000fe20003f04270 */
[----:B------:R-:W-:Y:S01]  /*39e0*/  FADD.FTZ R96, R96, R97 ;  /* 0x0000006160607221 */ /* 0x000fe20000010000 */
[----:B---3--:R-:W-:Y:S01]  /*39f0*/  F2FP.F16.F32.PACK_AB R51, R99, R100 ;  /* 0x000000646333723e */ /* 0x008fe200000000ff */
[----:B------:R-:W3:Y:S01]  /*3a00*/  MUFU.EX2 R27, R27 ;  /* 0x0000001b001b7308 */ /* 0x000ee20000000800 */
[----:B------:R-:W-:Y:S01]  /*3a10*/  FADD.FTZ R100, R100, R101 ;  /* 0x0000006564647221 */ /* 0x000fe20000010000 */
[----:B------:R-:W-:-:S02]  /*3a20*/  FADD.FTZ R95, R95, R96 ;  /* 0x000000605f5f7221 */ /* 0x000fc40000010000 */
[----:B------:R-:W-:Y:S01]  /*3a30*/  MUFU.EX2 R30, R30 ;  /* 0x0000001e001e7308 */ /* 0x000fe20000000800 */
[----:B------:R-:W-:Y:S01]  /*3a40*/  FADD.FTZ R99, R99, R100 ;  /* 0x0000006463637221 */ /* 0x000fe20000010000 */
[----:B------:R-:W-:Y:S01]  /*3a50*/  HMMA.16816.F32 R80, R48, R76, RZ ;  /* 0x0000004c3050723c */ /* 0x000fe200000018ff */
[----:B-1----:R-:W-:Y:S01]  /*3a60*/  F2FP.F16.F32.PACK_AB R4, R31, R104 ;  /* 0x000000681f04723e */ /* 0x002fe200000000ff */
[----:B------:R-:W1:Y:S01]  /*3a70*/  MUFU.EX2 R29, R29 ;  /* 0x0000001d001d7308 */ /* 0x000e620000000800 */
[----:B------:R-:W-:-:S03]  /*3a80*/  FADD.FTZ R104, R104, R95 ;  /* 0x0000005f68687221 */ /* 0x000fc60000010000 */
[----:B------:R-:W-:Y:S01]  /*3a90*/  MUFU.EX2 R26, R26 ;  /* 0x0000001a001a7308 */ /* 0x000fe20000000800 */
[----:B------:R-:W-:Y:S01]  /*3aa0*/  FADD.FTZ R31, R31, R104 ;  /* 0x000000681f1f7221 */ /* 0x000fe20000010000 */
[----:B------:R-:W-:Y:S01]  /*3ab0*/  HMMA.16816.F32 R76, R48, R78, RZ ;  /* 0x0000004e304c723c */ /* 0x000fe200000018ff */
[----:B---3--:R-:W-:Y:S01]  /*3ac0*/  F2FP.F16.F32.PACK_AB R6, R27, R28 ;  /* 0x0000001c1b06723e */ /* 0x008fe200000000ff */
[----:B------:R-:W3:Y:S01]  /*3ad0*/  MUFU.EX2 R25, R25 ;  /* 0x0000001900197308 */ /* 0x000ee20000000800 */
[----:B------:R-:W-:-:S03]  /*3ae0*/  FADD.FTZ R28, R28, R31 ;  /* 0x0000001f1c1c7221 */ /* 0x000fc60000010000 */
[----:B------:R-:W-:Y:S01]  /*3af0*/  MUFU.EX2 R114, R114 ;  /* 0x0000007200727308 */ /* 0x000fe20000000800 */
[----:B------:R-:W-:Y:S01]  /*3b00*/  FADD.FTZ R27, R27, R28 ;  /* 0x0000001c1b1b7221 */ /* 0x000fe20000010000 */
[----:B-1----:R-:W-:Y:S01]  /*3b10*/  F2FP.F16.F32.PACK_AB R5, R29, R30 ;  /* 0x0000001e1d05723e */ /* 0x002fe200000000ff */
[----:B------:R-:W-:Y:S01]  /*3b20*/  HMMA.16816.F32 R56, R48, R52, RZ ;  /* 0x000000343038723c */ /* 0x000fe200000018ff */
[----:B------:R-:W1:Y:S01]  /*3b30*/  MUFU.EX2 R109, R121 ;  /* 0x00000079006d7308 */ /* 0x000e620000000800 */
[----:B------:R-:W-:-:S03]  /*3b40*/  FADD.FTZ R30, R30, R99 ;  /* 0x000000631e1e7221 */ /* 0x000fc60000010000 */
[----:B------:R-:W-:Y:S01]  /*3b50*/  MUFU.EX2 R110, R110 ;  /* 0x0000006e006e7308 */ /* 0x000fe20000000800 */
[----:B------:R-:W-:Y:S01]  /*3b60*/  FADD.FTZ R29, R29, R30 ;  /* 0x0000001e1d1d7221 */ /* 0x000fe20000010000 */
[----:B---3--:R-:W-:Y:S01]  /*3b70*/  F2FP.F16.F32.PACK_AB R7, R25, R26 ;  /* 0x0000001a1907723e */ /* 0x008fe200000000ff */
[----:B------:R-:W-:Y:S01]  /*3b80*/  HMMA.16816.F32 R52, R48, R54, RZ ;  /* 0x000000363034723c */ /* 0x000fe200000018ff */
[----:B------:R-:W-:Y:S01]  /*3b90*/  MUFU.EX2 R105, R119 ;  /* 0x0000007700697308 */ /* 0x000fe20000000800 */
[----:B------:R-:W-:-:S03]  /*3ba0*/  FADD.FTZ R26, R26, R29 ;  /* 0x0000001d1a1a7221 */ /* 0x000fc60000010000 */
[----:B------:R-:W-:Y:S01]  /*3bb0*/  MUFU.EX2 R112, R112 ;  /* 0x0000007000707308 */ /* 0x000fe20000000800 */
[----:B------:R-:W-:Y:S02]  /*3bc0*/  FADD.FTZ R25, R25, R26 ;  /* 0x0000001a19197221 */ /* 0x000fe40000010000 */
[C---:B--2---:R-:W-:Y:S01]  /*3bd0*/  HMMA.16816.F32 R80, R4.reuse, R8, R80 ;  /* 0x000000080450723c */ /* 0x044fe20000001850 */
[----:B------:R-:W2:Y:S04]  /*3be0*/  MUFU.EX2 R107, R117 ;  /* 0x00000075006b7308 */ /* 0x000ea80000000800 */
[----:B------:R-:W-:Y:S03]  /*3bf0*/  MUFU.EX2 R106, R106 ;  /* 0x0000006a006a7308 */ /* 0x000fe60000000800 */
[----:B------:R-:W-:Y:S01]  /*3c00*/  HMMA.16816.F32 R76, R4, R10, R76 ;  /* 0x0000000a044c723c */ /* 0x000fe2000000184c */
[----:B------:R-:W3:Y:S01]  /*3c10*/  LDSM.16.MT88.4 R8, [R32+0x7400] ;  /* 0x007400002008783b */ /* 0x000ee20000004200 */
[----:B------:R-:W4:Y:S04]  /*3c20*/  MUFU.EX2 R103, R103 ;  /* 0x0000006700677308 */ /* 0x000f280000000800 */
[----:B------:R-:W-:Y:S02]  /*3c30*/  MUFU.EX2 R115, R115 ;  /* 0x0000007300737308 */ /* 0x000fe40000000800 */
[C---:B------:R-:W-:Y:S02]  /*3c40*/  HMMA.16816.F32 R72, R48.reuse, R68, RZ ;  /* 0x000000443048723c */ /* 0x040fe400000018ff */
[----:B------:R-:W5:Y:S04]  /*3c50*/  MUFU.EX2 R116, R116 ;  /* 0x0000007400747308 */ /* 0x000f680000000800 */
[----:B------:R-:W-:Y:S02]  /*3c60*/  MUFU.EX2 R113, R113 ;  /* 0x0000007100717308 */ /* 0x000fe40000000800 */
[C---:B------:R-:W-:Y:S02]  /*3c70*/  HMMA.16816.F32 R64, R48.reuse, R60, RZ ;  /* 0x0000003c3040723c */ /* 0x040fe400000018ff */
[----:B------:R-:W5:Y:S06]  /*3c80*/  MUFU.EX2 R118, R111 ;  /* 0x0000006f00767308 */ /* 0x000f6c0000000800 */
        /* <DEDUP_REMOVED lines=22> */
[----:B------:R-:W-:Y:S01]  /*3df0*/  F2FP.F16.F32.PACK_AB R4, R109, R114 ;  /* 0x000000726d04723e */ /* 0x000fe200000000ff */
[----:B------:R-:W-:Y:S01]  /*3e00*/  FADD.FTZ R114, R114, R27 ;  /* 0x0000001b72727221 */ /* 0x000fe20000010000 */
[----:B--2---:R-:W-:Y:S01]  /*3e10*/  F2FP.F16.F32.PACK_AB R5, R107, R112 ;  /* 0x000000706b05723e */ /* 0x004fe200000000ff */
[----:B------:R-:W-:Y:S01]  /*3e20*/  FADD.FTZ R112, R112, R25 ;  /* 0x0000001970707221 */ /* 0x000fe20000010000 */
[----:B------:R-:W-:Y:S01]  /*3e30*/  F2FP.F16.F32.PACK_AB R6, R105, R110 ;  /* 0x0000006e6906723e */ /* 0x000fe200000000ff */
[----:B------:R-:W-:Y:S01]  /*3e40*/  FADD.FTZ R109, R109, R114 ;  /* 0x000000726d6d7221 */ /* 0x000fe20000010000 */
[----:B----4-:R-:W-:Y:S01]  /*3e50*/  F2FP.F16.F32.PACK_AB R7, R103, R106 ;  /* 0x0000006a6707723e */ /* 0x010fe200000000ff */
[----:B------:R-:W-:-:S06]  /*3e60*/  FADD.FTZ R107, R107, R112 ;  /* 0x000000706b6b7221 */ /* 0x000fcc0000010000 */
        /* <DEDUP_REMOVED lines=21> */
[----:B------:R-:W-:Y:S01]  /*3fc0*/  MUFU.EX2 R35, R93 ;  /* 0x0000005d00237308 */ /* 0x000fe20000000800 */
[----:B-----5:R-:W-:-:S02]  /*3fd0*/  F2FP.F16.F32.PACK_AB R4, R116, R115 ;  /* 0x000000737404723e */ /* 0x020fc400000000ff */
[----:B------:R-:W-:Y:S01]  /*3fe0*/  F2FP.F16.F32.PACK_AB R6, R118, R113 ;  /* 0x000000717606723e */ /* 0x000fe200000000ff */
[----:B------:R-:W2:Y:S04]  /*3ff0*/  MUFU.EX2 R34, R5 ;  /* 0x0000000500227308 */ /* 0x000ea80000000800 */
[----:B------:R-:W-:Y:S04]  /*4000*/  MUFU.EX2 R33, R7 ;  /* 0x0000000700217308 */ /* 0x000fe80000000800 */
[----:B------:R-:W3:Y:S01]  /*4010*/  MUFU.EX2 R94, R94 ;  /* 0x0000005e005e7308 */ /* 0x000ee20000000800 */
[----:B--2---:R-:W-:-:S02]  /*4020*/  F2FP.F16.F32.PACK_AB R5, R34, R35 ;  /* 0x000000232205723e */ /* 0x004fc400000000ff */
        /* <DEDUP_REMOVED lines=94> */
.L_x_4876:
[----:B------:R-:W-:Y:S01]  /*4610*/  UMOV UR6, URZ ;  /* 0x000000ff00067c82 */ /* 0x000fe20008000000 */
[----:B------:R-:W-:Y:S01]  /*4620*/  IMAD.SHL.U32 R4, R20, 0x40, RZ ;  /* 0x0000004014047824 */ /* 0x000fe200078e00ff */
[----:B------:R-:W-:-:S05]  /*4630*/  IADD3 R5, P0, PT, RZ, -UR6, RZ ;  /* 0x80000006ff057c10 */ /* 0x000fca000ff1e0ff */
[----:B------:R-:W-:-:S05]  /*4640*/  IMAD.X R4, RZ, RZ, ~R4, P0 ;  /* 0x000000ffff047224 */ /* 0x000fca00000e0e04 */
[----:B------:R-:W-:-:S04]  /*4650*/  SHF.R.S64 R5, R5, 0x1f, R4 ;  /* 0x0000001f05057819 */ /* 0x000fc80000001004 */
[----:B------:R-:W-:-:S04]  /*4660*/  IADD3 R130, P0, PT, R5, R130, RZ ;  /* 0x0000008205827210 */ /* 0x000fc80007f1e0ff */
[----:B------:R-:W-:-:S09]  /*4670*/  LEA.HI.X.SX32 R131, R4, R131, 0x1, P0 ;  /* 0x0000008304837211 */ /* 0x000fd200000f0eff */
.L_x_4877:
        /* <DEDUP_REMOVED lines=37> */
[C---:B------:R-:W-:Y:S08]  /*48d0*/  HMMA.16816.F32 R28, R92.reuse, R106, R28 ;  /* 0x0000006a5c1c723c */ /* 0x040ff0000000181c */
        /* <DEDUP_REMOVED lines=55> */
[----:B------:R-:W-:Y:S03]  /*4c50*/  HMMA.16816.F32 R32, R100, R96, R32 ;  /* 0x000000606420723c */ /* 0x000fe60000001820 */
[----:B------:R-:W-:Y:S01]  /*4c60*/  FMUL.FTZ R134, R21, UR4 ;  /* 0x0000000415867c20 */ /* 0x000fe20008410000 */
[----:B------:R-:W-:-:S02]  /*4c70*/  IMAD.SHL.U32 R21, R0, 0x40, RZ ;  /* 0x0000004000157824 */ /* 0x000fc400078e00ff */
[----:B------:R-:W-:Y:S01]  /*4c80*/  FMUL.FTZ R20, R20, UR4 ;  /* 0x0000000414147c20 */ /* 0x000fe20008410000 */
[----:B------:R-:W-:Y:S01]  /*4c90*/  FMUL.FTZ R22, R22, UR4 ;  /* 0x0000000416167c20 */ /* 0x000fe20008410000 */
[----:B------:R-:W-:Y:S01]  /*4ca0*/  MUFU.TANH R136, R26 ;  /* 0x0000001a00887308 */ /* 0x000fe20000002400 */
[----:B------:R-:W-:Y:S02]  /*4cb0*/  FMUL.FTZ R23, R23, UR4 ;  /* 0x0000000417177c20 */ /* 0x000fe40008410000 */
[----:B------:R-:W-:Y:S01]  /*4cc0*/  FMUL.FTZ R28, R28, UR4 ;  /* 0x000000041c1c7c20 */ /* 0x000fe20008410000 */
[----:B------:R-:W-:-:S04]  /*4cd0*/  FMUL.FTZ R98, R30, UR4 ;  /* 0x000000041e627c20 */ /* 0x000fc80008410000 */
[----:B------:R-:W-:Y:S03]  /*4ce0*/  MUFU.TANH R148, R20 ;  /* 0x0000001400947308 */ /* 0x000fe60000002400 */
[----:B------:R-:W-:Y:S01]  /*4cf0*/  FMUL.FTZ R96, R32, UR4 ;  /* 0x0000000420607c20 */ /* 0x000fe20008410000 */
[----:B------:R-:W-:Y:S01]  /*4d00*/  FMUL.FTZ R32, R33, UR4 ;  /* 0x0000000421207c20 */ /* 0x000fe20008410000 */
[----:B------:R-:W-:Y:S01]  /*4d10*/  FMUL.FTZ R97, R34, UR4 ;  /* 0x0000000422617c20 */ /* 0x000fe20008410000 */
[----:B------:R-:W-:Y:S02]  /*4d20*/  FMUL.FTZ R33, R29, UR4 ;  /* 0x000000041d217c20 */ /* 0x000fe40008410000 */
[----:B------:R2:W-:Y:S01]  /*4d30*/  MUFU.TANH R34, R28 ;  /* 0x0000001c00227308 */ /* 0x0005e20000002400 */
[----:B------:R-:W-:Y:S01]  /*4d40*/  FMUL.FTZ R35, R35, UR4 ;  /* 0x0000000423237c20 */ /* 0x000fe20008410000 */
[----:B-1----:R-:W-:Y:S01]  /*4d50*/  HMMA.16816.F32 R16, R100, R92, R16 ;  /* 0x0000005c6410723c */ /* 0x002fe20000001810 */
[----:B------:R-:W-:-:S05]  /*4d60*/  FMUL.FTZ R92, R31, UR4 ;  /* 0x000000041f5c7c20 */ /* 0x000fca0008410000 */
[----:B------:R-:W1:Y:S02]  /*4d70*/  MUFU.TANH R96, R96 ;  /* 0x0000006000607308 */ /* 0x000e640000002400 */
[----:B------:R-:W-:Y:S06]  /*4d80*/  HMMA.16816.F32 R12, R100, R94, R12 ;  /* 0x0000005e640c723c */ /* 0x000fec000000180c */
[----:B------:R-:W3:Y:S01]  /*4d90*/  MUFU.TANH R32, R32 ;  /* 0x0000002000207308 */ /* 0x000ee20000002400 */
[----:B--2---:R-:W2:Y:S01]  /*4da0*/  LDSM.16.M88.4 R28, [R91+0x5c00] ;  /* 0x005c00005b1c783b */ /* 0x004ea20000000200 */
[----:B------:R-:W-:-:S04]  /*4db0*/  DEPBAR.LE SB0, 0x0 ;  /* 0x000080000000791a */ /* 0x000fc80000000000 */
[----:B------:R-:W-:Y:S01]  /*4dc0*/  FMUL.FTZ R120, R17, UR4 ;  /* 0x0000000411787c20 */ /* 0x000fe20008410000 */
[----:B------:R-:W-:Y:S01]  /*4dd0*/  LOP3.LUT R17, R21, R108, RZ, 0xfc, !PT ;  /* 0x0000006c15117212 */ /* 0x000fe200078efcff */
[----:B------:R-:W-:Y:S01]  /*4de0*/  MUFU.TANH R97, R97 ;  /* 0x0000006100617308 */ /* 0x000fe20000002400 */
[----:B------:R-:W-:Y:S01]  /*4df0*/  FMUL.FTZ R16, R16, UR4 ;  /* 0x0000000410107c20 */ /* 0x000fe20008410000 */
[----:B------:R-:W-:Y:S01]  /*4e00*/  FMUL.FTZ R108, R18, UR4 ;  /* 0x00000004126c7c20 */ /* 0x000fe20008410000 */
[----:B------:R-:W-:Y:S01]  /*4e10*/  FMUL.FTZ R19, R19, UR4 ;  /* 0x0000000413137c20 */ /* 0x000fe20008410000 */
[C---:B------:R-:W-:Y:S02]  /*4e20*/  VIADD R20, R17.reuse, 0xffffff80 ;  /* 0xffffff8011147836 */ /* 0x040fe40000000000 */
[----:B------:R-:W-:Y:S01]  /*4e30*/  FMUL.FTZ R112, R12, UR4 ;  /* 0x000000040c707c20 */ /* 0x000fe20008410000 */
[----:B------:R-:W-:Y:S02]  /*4e40*/  VIADD R12, R17, 0xffffff89 ;  /* 0xffffff89110c7836 */ /* 0x000fe40000000000 */
[----:B------:R-:W-:Y:S01]  /*4e50*/  FMUL.FTZ R13, R13, UR4 ;  /* 0x000000040d0d7c20 */ /* 0x000fe20008410000 */
[----:B------:R-:W4:Y:S01]  /*4e60*/  MUFU.TANH R35, R35 ;  /* 0x0000002300237308 */ /* 0x000f220000002400 */
[-C--:B------:R-:W-:Y:S01]  /*4e70*/  ISETP.GE.AND P5, PT, R20, R88.reuse, PT ;  /* 0x000000581400720c */ /* 0x080fe20003fa6270 */
[----:B------:R-:W-:Y:S01]  /*4e80*/  VIADD R18, R17, 0xffffff81 ;  /* 0xffffff8111127836 */ /* 0x000fe20000000000 */
[-C--:B------:R-:W-:Y:S01]  /*4e90*/  ISETP.GE.AND P3, PT, R12, R88.reuse, PT ;  /* 0x000000580c00720c */ /* 0x080fe20003f66270 */
[----:B------:R-:W-:Y:S01]  /*4ea0*/  FMUL.FTZ R114, R14, UR4 ;  /* 0x000000040e727c20 */ /* 0x000fe20008410000 */
[----:B-1----:R-:W-:Y:S01]  /*4eb0*/  FSEL R96, R96, -INF , !P5 ;  /* 0xff80000060607808 */ /* 0x002fe20006800000 */
[----:B------:R-:W-:Y:S01]  /*4ec0*/  FMUL.FTZ R15, R15, UR4 ;  /* 0x000000040f0f7c20 */ /* 0x000fe20008410000 */
[-C--:B------:R-:W-:Y:S01]  /*4ed0*/  ISETP.GE.AND P5, PT, R12, R85.reuse, PT ;  /* 0x000000550c00720c */ /* 0x080fe20003fa6270 */
[----:B------:R1:W-:Y:S01]  /*4ee0*/  MUFU.TANH R142, R16 ;  /* 0x00000010008e7308 */ /* 0x0003e20000002400 */
[----:B------:R-:W-:Y:S01]  /*4ef0*/  ISETP.GE.AND P4, PT, R20, R85, PT ;  /* 0x000000551400720c */ /* 0x000fe20003f86270 */
[----:B------:R-:W-:Y:S01]  /*4f00*/  VIADD R12, R17, 0xffffff90 ;  /* 0xffffff90110c7836 */ /* 0x000fe20000000000 */
[----:B------:R-:W-:-:S02]  /*4f10*/  ISETP.GE.AND P2, PT, R18, R88, PT ;  /* 0x000000581200720c */ /* 0x000fc40003f46270 */
[-C--:B------:R-:W-:Y:S02]  /*4f20*/  ISETP.GE.AND P1, PT, R18, R85.reuse, PT ;  /* 0x000000551200720c */ /* 0x080fe40003f26270 */
[----:B---3--:R-:W-:Y:S01]  /*4f30*/  FSEL R32, R32, -INF , !P2 ;  /* 0xff80000020207808 */ /* 0x008fe20005000000 */
[----:B------:R-:W-:Y:S01]  /*4f40*/  MUFU.TANH R33, R33 ;  /* 0x0000002100217308 */ /* 0x000fe20000002400 */
[----:B------:R-:W-:Y:S02]  /*4f50*/  ISETP.GE.AND P2, PT, R12, R85, PT ;  /* 0x000000550c00720c */ /* 0x000fe40003f46270 */
[----:B----4-:R-:W-:Y:S02]  /*4f60*/  FSEL R14, R35, -INF , !P1 ;  /* 0xff800000230e7808 */ /* 0x010fe40004800000 */
[----:B------:R-:W-:-:S03]  /*4f70*/  FSEL R136, R136, -INF , !P2 ;  /* 0xff80000088887808 */ /* 0x000fc60005000000 */
[----:B------:R-:W3:Y:S01]  /*4f80*/  MUFU.TANH R98, R98 ;  /* 0x0000006200627308 */ /* 0x000ee20000002400 */
[----:B--2---:R-:W-:Y:S01]  /*4f90*/  HMMA.16816.F32 R8, R100, R28, R8 ;  /* 0x0000001c6408723c */ /* 0x004fe20000001808 */
[----:B-1----:R-:W-:-:S05]  /*4fa0*/  VIADD R16, R17, 0xffffff88 ;  /* 0xffffff8811107836 */ /* 0x002fca0000000000 */
[CC--:B------:R-:W-:Y:S01]  /*4fb0*/  ISETP.GE.AND P0, PT, R16.reuse, R88.reuse, PT ;  /* 0x000000581000720c */ /* 0x0c0fe20003f06270 */
[----:B------:R-:W1:Y:S01]  /*4fc0*/  MUFU.TANH R146, R27 ;  /* 0x0000001b00927308 */ /* 0x000e620000002400 */
[-C--:B------:R-:W-:Y:S01]  /*4fd0*/  ISETP.GE.AND P6, PT, R16, R85.reuse, PT ;  /* 0x000000551000720c */ /* 0x080fe20003fc6270 */
[----:B------:R-:W-:Y:S01]  /*4fe0*/  HMMA.16816.F32 R4, R100, R30, R4 ;  /* 0x0000001e6404723c */ /* 0x000fe20000001804 */
[----:B------:R-:W-:Y:S02]  /*4ff0*/  FSEL R16, R97, -INF , !P4 ;  /* 0xff80000061107808 */ /* 0x000fe40006000000 */
[-C--:B------:R-:W-:Y:S01]  /*5000*/  ISETP.GE.AND P4, PT, R12, R88.reuse, PT ;  /* 0x000000580c00720c */ /* 0x080fe20003f86270 */
[----:B------:R-:W-:Y:S01]  /*5010*/  VIADD R12, R17, 0xffffff91 ;  /* 0xffffff91110c7836 */ /* 0x000fe20000000000 */
[----:B------:R-:W-:Y:S01]  /*5020*/  FSEL R34, R34, -INF , !P0 ;  /* 0xff80000022227808 */ /* 0x000fe20004000000 */
[----:B------:R-:W2:Y:S03]  /*5030*/  MUFU.TANH R150, R24 ;  /* 0x0000001800967308 */ /* 0x000ea60000002400 */
[CC--:B------:R-:W-:Y:S01]  /*5040*/  ISETP.GE.AND P1, PT, R12.reuse, R88.reuse, PT ;  /* 0x000000580c00720c */ /* 0x0c0fe20003f26270 */
[----:B------:R-:W-:Y:S01]  /*5050*/  FMUL.FTZ R106, R9, UR4 ;  /* 0x00000004096a7c20 */ /* 0x000fe20008410000 */
[C---:B------:R-:W-:Y:S01]  /*5060*/  VIADD R9, R17.reuse, 0xffffffa0 ;  /* 0xffffffa011097836 */ /* 0x040fe20000000000 */
[-C--:B------:R-:W-:Y:S01]  /*5070*/  ISETP.GE.AND P0, PT, R12, R85.reuse, PT ;  /* 0x000000550c00720c */ /* 0x080fe20003f06270 */
[----:B------:R-:W-:Y:S01]  /*5080*/  FMUL.FTZ R104, R8, UR4 ;  /* 0x0000000408687c20 */ /* 0x000fe20008410000 */
[----:B------:R-:W-:Y:S01]  /*5090*/  MUFU.TANH R144, R22 ;  /* 0x0000001600907308 */ /* 0x000fe20000002400 */
[----:B------:R-:W-:Y:S01]  /*50a0*/  FSEL R138, R138, -INF , !P1 ;  /* 0xff8000008a8a7808 */ /* 0x000fe20004800000 */
[----:B------:R-:W-:Y:S01]  /*50b0*/  FMUL.FTZ R101, R10, UR4 ;  /* 0x000000040a657c20 */ /* 0x000fe20008410000 */
[----:B---3--:R-:W-:Y:S01]  /*50c0*/  FSEL R12, R98, -INF , !P6 ;  /* 0xff800000620c7808 */ /* 0x008fe20007000000 */
[----:B------:R-:W-:Y:S01]  /*50d0*/  VIADD R10, R17, 0xffffffa8 ;  /* 0xffffffa8110a7836 */ /* 0x000fe20000000000 */
[----:B------:R-:W-:Y:S01]  /*50e0*/  FSEL R8, R33, -INF , !P3 ;  /* 0xff80000021087808 */ /* 0x000fe20005800000 */
[----:B------:R-:W-:Y:S01]  /*50f0*/  FMUL.FTZ R103, R4, UR4 ;  /* 0x0000000404677c20 */ /* 0x000fe20008410000 */
[CC--:B------:R-:W-:Y:S01]  /*5100*/  ISETP.GE.AND P2, PT, R9.reuse, R88.reuse, PT ;  /* 0x000000580900720c */ /* 0x0c0fe20003f46270 */
[----:B------:R-:W3:Y:S01]  /*5110*/  MUFU.TANH R92, R92 ;  /* 0x0000005c005c7308 */ /* 0x000ee20000002400 */
[----:B------:R-:W-:Y:S01]  /*5120*/  ISETP.GE.AND P1, PT, R9, R85, PT ;  /* 0x000000550900720c */ /* 0x000fe20003f26270 */
[C---:B------:R-:W-:Y:S01]  /*5130*/  VIADD R9, R17.reuse, 0xffffffa1 ;  /* 0xffffffa111097836 */ /* 0x040fe20000000000 */
[----:B-1----:R-:W-:Y:S01]  /*5140*/  FSEL R146, R146, -INF , !P0 ;  /* 0xff80000092927808 */ /* 0x002fe20004000000 */
[----:B------:R-:W-:Y:S01]  /*5150*/  VIADD R4, R17, 0xffffffb1 ;  /* 0xffffffb111047836 */ /* 0x000fe20000000000 */
[----:B--2---:R-:W-:Y:S01]  /*5160*/  FSEL R150, R150, -INF , !P4 ;  /* 0xff80000096967808 */ /* 0x004fe20006000000 */
[----:B------:R-:W-:Y:S01]  /*5170*/  FMUL.FTZ R11, R11, UR4 ;  /* 0x000000040b0b7c20 */ /* 0x000fe20008410000 */
[----:B------:R-:W-:Y:S01]  /*5180*/  ISETP.GE.AND P0, PT, R9, R88, PT ;  /* 0x000000580900720c */ /* 0x000fe20003f06270 */
[----:B------:R-:W1:Y:S01]  /*5190*/  MUFU.TANH R122, R23 ;  /* 0x00000017007a7308 */ /* 0x000e620000002400 */
[----:B------:R-:W-:Y:S01]  /*51a0*/  FSEL R142, R142, -INF , !P2 ;  /* 0xff8000008e8e7808 */ /* 0x000fe20005000000 */
[----:B------:R-:W-:Y:S01]  /*51b0*/  FMUL.FTZ R5, R5, UR4 ;  /* 0x0000000405057c20 */ /* 0x000fe20008410000 */
[----:B------:R-:W-:Y:S01]  /*51c0*/  FMUL.FTZ R6, R6, UR4 ;  /* 0x0000000406067c20 */ /* 0x000fe20008410000 */
[----:B------:R-:W-:-:S04]  /*51d0*/  FMUL.FTZ R7, R7, UR4 ;  /* 0x0000000407077c20 */ /* 0x000fc80008410000 */
[----:B------:R-:W2:Y:S01]  /*51e0*/  MUFU.TANH R110, R19 ;  /* 0x00000013006e7308 */ /* 0x000ea20000002400 */
[----:B---3--:R-:W-:-:S07]  /*51f0*/  FSEL R18, R92, -INF , !P5 ;  /* 0xff8000005c127808 */ /* 0x008fce0006800000 */
[----:B------:R-:W3:Y:S08]  /*5200*/  MUFU.TANH R112, R112 ;  /* 0x0000007000707308 */ /* 0x000ef00000002400 */
[----:B------:R-:W4:Y:S08]  /*5210*/  MUFU.TANH R134, R134 ;  /* 0x0000008600867308 */ /* 0x000f300000002400 */
[----:B------:R5:W-:Y:S08]  /*5220*/  MUFU.TANH R116, R13 ;  /* 0x0000000d00747308 */ /* 0x000bf00000002400 */
[----:B------:R-:W4:Y:S08]  /*5230*/  MUFU.TANH R108, R108 ;  /* 0x0000006c006c7308 */ /* 0x000f300000002400 */
[----:B------:R-:W4:Y:S01]  /*5240*/  MUFU.TANH R114, R114 ;  /* 0x0000007200727308 */ /* 0x000f220000002400 */
[----:B-----5:R-:W-:-:S05]  /*5250*/  VIADD R13, R17, 0xffffff98 ;  /* 0xffffff98110d7836 */ /* 0x020fca0000000000 */
[C---:B------:R-:W-:Y:S02]  /*5260*/  ISETP.GE.AND P6, PT, R13.reuse, R88, PT ;  /* 0x000000580d00720c */ /* 0x040fe40003fc6270 */
[----:B------:R-:W5:Y:S01]  /*5270*/  MUFU.TANH R120, R120 ;  /* 0x0000007800787308 */ /* 0x000f620000002400 */
[-C--:B------:R-:W-:Y:S01]  /*5280*/  ISETP.GE.AND P3, PT, R13, R85.reuse, PT ;  /* 0x000000550d00720c */ /* 0x080fe20003f66270 */
[----:B------:R-:W-:Y:S01]  /*5290*/  VIADD R13, R17, 0xffffff99 ;  /* 0xffffff99110d7836 */ /* 0x000fe20000000000 */
[----:B------:R-:W-:Y:S02]  /*52a0*/  FSEL R148, R148, -INF , !P6 ;  /* 0xff80000094947808 */ /* 0x000fe40007000000 */
[-C--:B------:R-:W-:Y:S01]  /*52b0*/  ISETP.GE.AND P6, PT, R9, R85.reuse, PT ;  /* 0x000000550900720c */ /* 0x080fe20003fc6270 */
[----:B------:R-:W-:Y:S01]  /*52c0*/  VIADD R9, R17, 0xffffffa9 ;  /* 0xffffffa911097836 */ /* 0x000fe20000000000 */
[----:B------:R-:W-:Y:S01]  /*52d0*/  FSEL R144, R144, -INF , !P3 ;  /* 0xff80000090907808 */ /* 0x000fe20005800000 */
[----:B------:R-:W-:Y:S01]  /*52e0*/  MUFU.TANH R101, R101 ;  /* 0x0000006500657308 */ /* 0x000fe20000002400 */
[----:B------:R-:W-:-:S02]  /*52f0*/  ISETP.GE.AND P4, PT, R13, R85, PT ;  /* 0x000000550d00720c */ /* 0x000fc40003f86270 */
[-C--:B------:R-:W-:Y:S02]  /*5300*/  ISETP.GE.AND P3, PT, R10, R88.reuse, PT ;  /* 0x000000580a00720c */ /* 0x080fe40003f66270 */
[-C--:B------:R-:W-:Y:S02]  /*5310*/  ISETP.GE.AND P5, PT, R13, R88.reuse, PT ;  /* 0x000000580d00720c */ /* 0x080fe40003fa6270 */
[----:B-1----:R-:W-:Y:S01]  /*5320*/  FSEL R122, R122, -INF , !P4 ;  /* 0xff8000007a7a7808 */ /* 0x002fe20006000000 */
[----:B------:R-:W1:Y:S01]  /*5330*/  MUFU.TANH R118, R15 ;  /* 0x0000000f00767308 */ /* 0x000e620000002400 */
[----:B--2---:R-:W-:Y:S02]  /*5340*/  FSEL R110, R110, -INF , !P6 ;  /* 0xff8000006e6e7808 */ /* 0x004fe40007000000 */
[----:B---3--:R-:W-:Y:S02]  /*5350*/  FSEL R112, R112, -INF , !P3 ;  /* 0xff80000070707808 */ /* 0x008fe40005800000 */
[----:B------:R-:W-:-:S02]  /*5360*/  ISETP.GE.AND P4, PT, R9, R88, PT ;  /* 0x000000580900720c */ /* 0x000fc40003f86270 */
[-C--:B------:R-:W-:Y:S01]  /*5370*/  ISETP.GE.AND P2, PT, R9, R85.reuse, PT ;  /* 0x000000550900720c */ /* 0x080fe20003f46270 */
[C---:B------:R-:W-:Y:S01]  /*5380*/  VIADD R9, R17.reuse, 0xffffffb0 ;  /* 0xffffffb011097836 */ /* 0x040fe20000000000 */
[C---:B------:R-:W-:Y:S01]  /*5390*/  ISETP.GE.AND P6, PT, R4.reuse, R88, PT ;  /* 0x000000580400720c */ /* 0x040fe20003fc6270 */
[----:B------:R-:W2:Y:S01]  /*53a0*/  MUFU.TANH R104, R104 ;  /* 0x0000006800687308 */ /* 0x000ea20000002400 */
[-C--:B------:R-:W-:Y:S01]  /*53b0*/  ISETP.GE.AND P3, PT, R4, R85.reuse, PT ;  /* 0x000000550400720c */ /* 0x080fe20003f66270 */
[C---:B------:R-:W-:Y:S01]  /*53c0*/  VIADD R4, R17.reuse, 0xffffffb8 ;  /* 0xffffffb811047836 */ /* 0x040fe20000000000 */
[----:B----4-:R-:W-:Y:S01]  /*53d0*/  FSEL R134, R134, -INF , !P5 ;  /* 0xff80000086867808 */ /* 0x010fe20006800000 */
[----:B------:R-:W-:Y:S01]  /*53e0*/  VIADD R17, R17, 0xffffffb9 ;  /* 0xffffffb911117836 */ /* 0x000fe20000000000 */
[----:B------:R-:W-:Y:S02]  /*53f0*/  ISETP.GE.AND P5, PT, R10, R85, PT ;  /* 0x000000550a00720c */ /* 0x000fe40003fa6270 */
[----:B------:R-:W-:Y:S01]  /*5400*/  FSEL R108, R108, -INF , !P1 ;  /* 0xff8000006c6c7808 */ /* 0x000fe20004800000 */
[----:B------:R-:W3:Y:S01]  /*5410*/  MUFU.TANH R106, R106 ;  /* 0x0000006a006a7308 */ /* 0x000ee20000002400 */
[----:B------:R-:W-:-:S02]  /*5420*/  FSEL R114, R114, -INF , !P5 ;  /* 0xff80000072727808 */ /* 0x000fc40006800000 */
[----:B------:R-:W-:Y:S02]  /*5430*/  FSEL R116, R116, -INF , !P4 ;  /* 0xff80000074747808 */ /* 0x000fe40006000000 */
[-C--:B------:R-:W-:Y:S02]  /*5440*/  ISETP.GE.AND P1, PT, R9, R88.reuse, PT ;  /* 0x000000580900720c */ /* 0x080fe40003f26270 */
[----:B-----5:R-:W-:Y:S01]  /*5450*/  FSEL R120, R120, -INF , !P0 ;  /* 0xff80000078787808 */ /* 0x020fe20004000000 */
[----:B------:R-:W4:Y:S01]  /*5460*/  MUFU.TANH R100, R11 ;  /* 0x0000000b00647308 */ /* 0x000f220000002400 */
[-C--:B------:R-:W-:Y:S02]  /*5470*/  ISETP.GE.AND P5, PT, R4, R88.reuse, PT ;  /* 0x000000580400720c */ /* 0x080fe40003fa6270 */
[----:B------:R-:W-:Y:S01]  /*5480*/  ISETP.GE.AND P4, PT, R17, R88, PT ;  /* 0x000000581100720c */ /* 0x000fe20003f86270 */
[----:B------:R-:W-:Y:S01]  /*5490*/  VIADD R88, R0, 0xfffffffe ;  /* 0xfffffffe00587836 */ /* 0x000fe20000000000 */
[----:B------:R-:W-:-:S02]  /*54a0*/  ISETP.GE.AND P0, PT, R9, R85, PT ;  /* 0x000000550900720c */ /* 0x000fc40003f06270 */
[----:B-1----:R-:W-:Y:S01]  /*54b0*/  FSEL R118, R118, -INF , !P2 ;  /* 0xff80000076767808 */ /* 0x002fe20005000000 */
[----:B------:R-:W1:Y:S01]  /*54c0*/  MUFU.TANH R103, R103 ;  /* 0x0000006700677308 */ /* 0x000e620000002400 */
[----:B------:R-:W-:Y:S02]  /*54d0*/  FSEL R101, R101, -INF , !P0 ;  /* 0xff80000065657808 */ /* 0x000fe40004000000 */
[----:B------:R-:W-:Y:S02]  /*54e0*/  ISETP.GT.AND P0, PT, R88, R127, PT ;  /* 0x0000007f5800720c */ /* 0x000fe40003f04270 */
[----:B--2---:R-:W-:Y:S02]  /*54f0*/  FSEL R104, R104, -INF , !P1 ;  /* 0xff80000068687808 */ /* 0x004fe40004800000 */
[-C--:B------:R-:W-:Y:S01]  /*5500*/  ISETP.GE.AND P2, PT, R4, R85.reuse, PT ;  /* 0x000000550400720c */ /* 0x080fe20003f46270 */
[----:B------:R-:W2:Y:S01]  /*5510*/  MUFU.TANH R102, R5 ;  /* 0x0000000500667308 */ /* 0x000ea20000002400 */
[----:B------:R-:W-:Y:S01]  /*5520*/  BAR.SYNC.DEFER_BLOCKING 0x0 ;  /* 0x0000000000007b1d */ /* 0x000fe20000010000 */
[----:B------:R-:W-:-:S02]  /*5530*/  ISETP.GE.AND P1, PT, R17, R85, PT ;  /* 0x000000551100720c */ /* 0x000fc40003f26270 */
[----:B---3--:R-:W-:Y:S02]  /*5540*/  FSEL R106, R106, -INF , !P6 ;  /* 0xff8000006a6a7808 */ /* 0x008fe40007000000 */
[----:B----4-:R-:W-:Y:S02]  /*5550*/  FSEL R100, R100, -INF , !P3 ;  /* 0xff80000064647808 */ /* 0x010fe40005800000 */
        /* <DEDUP_REMOVED lines=69> */
.L_x_4879:
[----:B------:R-:W-:Y:S01]  /*59b0*/  UMOV UR4, URZ ;  /* 0x000000ff00047c82 */ /* 0x000fe20008000000 */
[----:B------:R-:W-:Y:S01]  /*59c0*/  IMAD.SHL.U32 R4, R86, 0x40, RZ ;  /* 0x0000004056047824 */ /* 0x000fe200078e00ff */
[----:B------:R-:W-:-:S05]  /*59d0*/  IADD3 R5, P1, PT, RZ, -UR4, RZ ;  /* 0x80000004ff057c10 */ /* 0x000fca000ff3e0ff */
[----:B------:R-:W-:-:S05]  /*59e0*/  IMAD.X R4, RZ, RZ, ~R4, P1 ;  /* 0x000000ffff047224 */ /* 0x000fca00008e0e04 */
[----:B------:R-:W-:-:S04]  /*59f0*/  SHF.R.S64 R5, R5, 0x1f, R4 ;  /* 0x0000001f05057819 */ /* 0x000fc80000001004 */
[----:B------:R-:W-:-:S04]  /*5a00*/  IADD3 R128, P1, PT, R5, R128, RZ ;  /* 0x0000008005807210 */ /* 0x000fc80007f3e0ff */
[----:B------:R-:W-:-:S09]  /*5a10*/  LEA.HI.X.SX32 R129, R4, R129, 0x1, P1 ;  /* 0x0000008104817211 */ /* 0x000fd200008f0eff */
.L_x_4880:
        /* <DEDUP_REMOVED lines=12> */
.L_x_4878:
        /* <DEDUP_REMOVED lines=21> */
[----:B------:R-:W-:Y:S01]  /*5c30*/  LDSM.16.MT88.4 R24, [R91+0x7000] ;  /* 0x007000005b18783b */ /* 0x000fe20000004200 */
[----:B--2---:R-:W-:-:S02]  /*5c40*/  FMNMX.FTZ R5, R4, R5, !PT ;  /* 0x0000000504057209 */ /* 0x004fc40007810000 */
        /* <DEDUP_REMOVED lines=12> */
[----:B------:R-:W-:Y:S01]  /*5d10*/  FADD.FTZ R4, R3, -R4 ;  /* 0x8000000403047221 */ /* 0x000fe20000010000 */
[----:B------:R-:W-:Y:S01]  /*5d20*/  LOP3.LUT P1, RZ, R90, 0x4, RZ, 0xc0, !PT ;  /* 0x000000045aff7812 */ /* 0x000fe2000782c0ff */
[----:B------:R-:W-:Y:S01]  /*5d30*/  FFMA.FTZ R93, R14, UR4, -R107 ;  /* 0x000000040e5d7c23 */ /* 0x000fe2000801086b */
[----:B------:R-:W-:Y:S01]  /*5d40*/  FSEL R105, R105, RZ, P2 ;  /* 0x000000ff69697208 */ /* 0x000fe20001000000 */
[----:B------:R-:W-:Y:S01]  /*5d50*/  FADD.FTZ R5, R84, -R5 ;  /* 0x8000000554057221 */ /* 0x000fe20000010000 */
[----:B------:R-:W-:Y:S01]  /*5d60*/  FMUL.FTZ R85, R4, UR4 ;  /* 0x0000000404557c20 */ /* 0x000fe20008410000 */
[----:B------:R-:W-:Y:S01]  /*5d70*/  IADD3 R4, PT, PT, R91, 0x6000, RZ ;  /* 0x000060005b047810 */ /* 0x000fe20007ffe0ff */
[----:B------:R-:W-:Y:S01]  /*5d80*/  FFMA.FTZ R3, R18, UR4, -R107 ;  /* 0x0000000412037c23 */ /* 0x000fe2000801086b */
[----:B------:R-:W-:Y:S01]  /*5d90*/  FMUL.FTZ R5, R5, UR4 ;  /* 0x0000000405057c20 */ /* 0x000fe20008410000 */
[--C-:B------:R-:W-:Y:S01]  /*5da0*/  FFMA.FTZ R95, R32, UR4, -R105.reuse ;  /* 0x00000004205f7c23 */ /* 0x100fe20008010869 */
[--C-:B------:R-:W-:Y:S01]  /*5db0*/  FFMA.FTZ R94, R34, UR4, -R105.reuse ;  /* 0x00000004225e7c23 */ /* 0x100fe20008010869 */
[----:B------:R-:W1:Y:S01]  /*5dc0*/  MUFU.EX2 R85, R85 ;  /* 0x0000005500557308 */ /* 0x000e620000000800 */
[--C-:B------:R-:W-:Y:S01]  /*5dd0*/  FFMA.FTZ R86, R96, UR4, -R105.reuse ;  /* 0x0000000460567c23 */ /* 0x100fe20008010869 */
[----:B------:R-:W-:Y:S01]  /*5de0*/  FFMA.FTZ R89, R8, UR4, -R105 ;  /* 0x0000000408597c23 */ /* 0x000fe20008010869 */
[----:B------:R-:W-:Y:S01]  /*5df0*/  @P1 IADD3 R97, PT, PT, R4, -0x20, RZ ;  /* 0xffffffe004611810 */ /* 0x000fe20007ffe0ff */
[----:B------:R-:W2:Y:S01]  /*5e00*/  MUFU.EX2 R87, R5 ;  /* 0x0000000500577308 */ /* 0x000ea20000000800 */
[--C-:B------:R-:W-:Y:S01]  /*5e10*/  FFMA.FTZ R96, R12, UR4, -R107.reuse ;  /* 0x000000040c607c23 */ /* 0x100fe2000801086b */
[----:B------:R-:W-:Y:S01]  /*5e20*/  FFMA.FTZ R16, R16, UR4, -R107 ;  /* 0x0000000410107c23 */ /* 0x000fe2000801086b */
[----:B------:R-:W-:Y:S01]  /*5e30*/  LDSM.16.MT88.4 R8, [R91+0x6000] ;  /* 0x006000005b08783b */ /* 0x000fe20000004200 */
[----:B------:R-:W-:Y:S01]  /*5e40*/  MUFU.EX2 R86, R86 ;  /* 0x0000005600567308 */ /* 0x000fe20000000800 */
[--C-:B------:R-:W-:Y:S01]  /*5e50*/  FFMA.FTZ R115, R138, UR4, -R105.reuse ;  /* 0x000000048a737c23 */ /* 0x100fe20008010869 */
[----:B------:R-:W-:Y:S01]  /*5e60*/  FFMA.FTZ R111, R134, UR4, -R105 ;  /* 0x00000004866f7c23 */ /* 0x000fe20008010869 */
[----:B------:R-:W3:Y:S01]  /*5e70*/  LDSM.16.MT88.4 R32, [R97+0x1000] ;  /* 0x001000006120783b */ /* 0x000ee20000004200 */
[----:B------:R-:W4:Y:S01]  /*5e80*/  MUFU.EX2 R95, R95 ;  /* 0x0000005f005f7308 */ /* 0x000f220000000800 */
[--C-:B------:R-:W-:Y:S01]  /*5e90*/  FFMA.FTZ R136, R136, UR4, -R107.reuse ;  /* 0x0000000488887c23 */ /* 0x100fe2000801086b */
[-C--:B-1----:R-:W-:Y:S01]  /*5ea0*/  FMUL.FTZ R30, R58, R85.reuse ;  /* 0x000000553a1e7220 */ /* 0x082fe20000410000 */
[-C--:B------:R-:W-:Y:S01]  /*5eb0*/  FMUL.FTZ R31, R59, R85.reuse ;  /* 0x000000553b1f7220 */ /* 0x080fe20000410000 */
[----:B------:R-:W-:Y:S01]  /*5ec0*/  MUFU.EX2 R94, R94 ;  /* 0x0000005e005e7308 */ /* 0x000fe20000000800 */
[----:B------:R-:W-:Y:S01]  /*5ed0*/  FMUL.FTZ R6, R82, R85 ;  /* 0x0000005552067220 */ /* 0x000fe20000410000 */
[-C--:B--2---:R-:W-:Y:S01]  /*5ee0*/  FMUL.FTZ R28, R56, R87.reuse ;  /* 0x00000057381c7220 */ /* 0x084fe20000410000 */
[-C--:B------:R-:W-:Y:S01]  /*5ef0*/  FMUL.FTZ R29, R57, R87.reuse ;  /* 0x00000057391d7220 */ /* 0x080fe20000410000 */
[----:B------:R-:W1:Y:S01]  /*5f00*/  MUFU.EX2 R89, R89 ;  /* 0x0000005900597308 */ /* 0x000e620000000800 */
[----:B------:R-:W2:Y:S01]  /*5f10*/  LDSM.16.MT88.4 R56, [R91+0x8000] ;  /* 0x008000005b38783b */ /* 0x000ea20000004200 */
[-C--:B------:R-:W-:Y:S01]  /*5f20*/  FMUL.FTZ R4, R80, R87.reuse ;  /* 0x0000005750047220 */ /* 0x080fe20000410000 */
[----:B------:R-:W-:Y:S01]  /*5f30*/  FMUL.FTZ R5, R81, R87 ;  /* 0x0000005751057220 */ /* 0x000fe20000410000 */
[----:B------:R5:W-:Y:S01]  /*5f40*/  MUFU.EX2 R84, R16 ;  /* 0x0000001000547308 */ /* 0x000be20000000800 */
        /* <DEDUP_REMOVED lines=13> */
[----:B-----5:R-:W5:Y:S01]  /*6020*/  LDSM.16.MT88.4 R16, [R97] ;  /* 0x000000006110783b */ /* 0x020f620000004200 */
        /* <DEDUP_REMOVED lines=15> */
[----:B------:R-:W-:Y:S01]  /*6120*/  LDSM.16.MT88.4 R64, [R91+0x7400] ;  /* 0x007400005b40783b */ /* 0x000fe20000004200 */
[-C--:B------:R-:W-:Y:S01]  /*6130*/  FMUL.FTZ R68, R68, R87.reuse ;  /* 0x0000005744447220 */ /* 0x080fe20000410000 */
[----:B------:R-:W-:Y:S01]  /*6140*/  FMUL.FTZ R69, R69, R87 ;  /* 0x0000005745457220 */ /* 0x000fe20000410000 */
[C---:B---3--:R-:W-:Y:S01]  /*6150*/  HMMA.16816.F32 R28, R80.reuse, R32, R28 ;  /* 0x00000020501c723c */ /* 0x048fe2000000181c */
[-C--:B------:R-:W-:Y:S01]  /*6160*/  FMUL.FTZ R70, R70, R85.reuse ;  /* 0x0000005546467220 */ /* 0x080fe20000410000 */
[----:B------:R-:W-:Y:S01]  /*6170*/  FMUL.FTZ R71, R71, R85 ;  /* 0x0000005547477220 */ /* 0x000fe20000410000 */
[--C-:B------:R-:W-:Y:S01]  /*6180*/  FFMA.FTZ R113, R146, UR4, -R107.reuse ;  /* 0x0000000492717c23 */ /* 0x100fe2000801086b */
[----:B------:R-:W-:Y:S01]  /*6190*/  FFMA.FTZ R109, R122, UR4, -R107 ;  /* 0x000000047a6d7c23 */ /* 0x000fe2000801086b */
[--C-:B------:R-:W-:Y:S01]  /*61a0*/  FFMA.FTZ R150, R150, UR4, -R105.reuse ;  /* 0x0000000496967c23 */ /* 0x100fe20008010869 */
        /* <DEDUP_REMOVED lines=8> */
[----:B------:R-:W3:Y:S01]  /*6230*/  MUFU.EX2 R115, R115 ;  /* 0x0000007300737308 */ /* 0x000ee20000000800 */
[----:B------:R-:W-:Y:S01]  /*6240*/  FMUL.FTZ R63, R63, R85 ;  /* 0x000000553f3f7220 */ /* 0x000fe20000410000 */
[C---:B--2---:R-:W-:Y:S01]  /*6250*/  HMMA.16816.F32 R36, R80.reuse, R56, R36 ;  /* 0x000000385024723c */ /* 0x044fe20000001824 */
        /* <DEDUP_REMOVED lines=8> */
[----:B------:R-:W2:Y:S01]  /*62e0*/  LDSM.16.MT88.4 R56, [R97+0x400] ;  /* 0x000400006138783b */ /* 0x000ea20000004200 */
[----:B------:R-:W-:Y:S01]  /*62f0*/  MUFU.EX2 R136, R136 ;  /* 0x0000008800887308 */ /* 0x000fe20000000800 */
[----:B------:R-:W-:Y:S01]  /*6300*/  FMUL.FTZ R49, R49, R87 ;  /* 0x0000005731317220 */ /* 0x000fe20000410000 */
[-C--:B------:R-:W-:Y:S01]  /*6310*/  FMUL.FTZ R50, R50, R85.reuse ;  /* 0x0000005532327220 */ /* 0x080fe20000410000 */
[----:B------:R-:W-:Y:S01]  /*6320*/  FMUL.FTZ R51, R51, R85 ;  /* 0x0000005533337220 */ /* 0x000fe20000410000 */
[----:B------:R-:W4:Y:S01]  /*6330*/  MUFU.EX2 R113, R113 ;  /* 0x0000007100717308 */ /* 0x000f220000000800 */
[-C--:B------:R-:W-:Y:S01]  /*6340*/  FMUL.FTZ R76, R76, R87.reuse ;  /* 0x000000574c4c7220 */ /* 0x080fe20000410000 */
[C---:B-----5:R-:W-:Y:S01]  /*6350*/  HMMA.16816.F32 R12, R80.reuse, R16, R12 ;  /* 0x00000010500c723c */ /* 0x060fe2000000180c */
[----:B------:R-:W-:Y:S01]  /*6360*/  FMUL.FTZ R77, R77, R87 ;  /* 0x000000574d4d7220 */ /* 0x000fe20000410000 */
[----:B------:R-:W-:Y:S01]  /*6370*/  MUFU.EX2 R122, R144 ;  /* 0x00000090007a7308 */ /* 0x000fe20000000800 */
[-C--:B------:R-:W-:Y:S01]  /*6380*/  FMUL.FTZ R78, R78, R85.reuse ;  /* 0x000000554e4e7220 */ /* 0x080fe20000410000 */
[----:B------:R-:W-:Y:S01]  /*6390*/  FMUL.FTZ R79, R79, R85 ;  /* 0x000000554f4f7220 */ /* 0x000fe20000410000 */
[--C-:B------:R-:W-:Y:S01]  /*63a0*/  FFMA.FTZ R119, R142, UR4, -R105.reuse ;  /* 0x000000048e777c23 */ /* 0x100fe20008010869 */
[----:B------:R-:W5:Y:S01]  /*63b0*/  MUFU.EX2 R109, R109 ;  /* 0x0000006d006d7308 */ /* 0x000f620000000800 */
[----:B------:R-:W-:Y:S01]  /*63c0*/  FFMA.FTZ R117, R112, UR4, -R105 ;  /* 0x0000000470757c23 */ /* 0x000fe20008010869 */
[C---:B------:R-:W-:Y:S01]  /*63d0*/  HMMA.16816.F32 R16, R80.reuse, R18, R68 ;  /* 0x000000125010723c */ /* 0x040fe20000001844 */
[--C-:B------:R-:W-:Y:S01]  /*63e0*/  FFMA.FTZ R123, R108, UR4, -R107.reuse ;  /* 0x000000046c7b7c23 */ /* 0x100fe2000801086b */
[----:B------:R-:W-:Y:S01]  /*63f0*/  FFMA.FTZ R121, R114, UR4, -R107 ;  /* 0x0000000472797c23 */ /* 0x000fe2000801086b */
[--C-:B------:R-:W-:Y:S01]  /*6400*/  FFMA.FTZ R120, R120, UR4, -R105.reuse ;  /* 0x0000000478787c23 */ /* 0x100fe20008010869 */
[--C-:B------:R-:W-:Y:S01]  /*6410*/  FFMA.FTZ R116, R116, UR4, -R105.reuse ;  /* 0x0000000474747c23 */ /* 0x100fe20008010869 */
[----:B------:R-:W-:Y:S01]  /*6420*/  MUFU.EX2 R119, R119 ;  /* 0x0000007700777308 */ /* 0x000fe20000000800 */
[--C-:B------:R-:W-:Y:S01]  /*6430*/  FFMA.FTZ R104, R104, UR4, -R105.reuse ;  /* 0x0000000468687c23 */ /* 0x100fe20008010869 */
[----:B------:R-:W-:Y:S01]  /*6440*/  FFMA.FTZ R106, R106, UR4, -R105 ;  /* 0x000000046a6a7c23 */ /* 0x000fe20008010869 */
[C---:B------:R-:W-:Y:S01]  /*6450*/  HMMA.16816.F32 R20, R80.reuse, R24, R20 ;  /* 0x000000185014723c */ /* 0x040fe20000001814 */
[----:B------:R-:W2:Y:S01]  /*6460*/  MUFU.EX2 R112, R120 ;  /* 0x0000007800707308 */ /* 0x000ea20000000800 */
[--C-:B------:R-:W-:Y:S01]  /*6470*/  FFMA.FTZ R100, R100, UR4, -R107.reuse ;  /* 0x0000000464647c23 */ /* 0x100fe2000801086b */
[--C-:B------:R-:W-:Y:S01]  /*6480*/  FFMA.FTZ R99, R99, UR4, -R107.reuse ;  /* 0x0000000463637c23 */ /* 0x100fe2000801086b */
[----:B------:R-:W-:Y:S01]  /*6490*/  FFMA.FTZ R98, R98, UR4, -R107 ;  /* 0x0000000462627c23 */ /* 0x000fe2000801086b */
[----:B------:R-:W-:Y:S01]  /*64a0*/  MUFU.EX2 R117, R117 ;  /* 0x0000007500757308 */ /* 0x000fe20000000800 */
[----:B------:R-:W-:Y:S02]  /*64b0*/  LDSM.16.MT88.4 R68, [R97+0xc00] ;  /* 0x000c00006144783b */ /* 0x000fe40000004200 */
[C---:B------:R-:W-:Y:S01]  /*64c0*/  HMMA.16816.F32 R24, R80.reuse, R26, R60 ;  /* 0x0000001a5018723c */ /* 0x040fe2000000183c */
[----:B------:R-:W-:Y:S01]  /*64d0*/  MUFU.EX2 R108, R116 ;  /* 0x00000074006c7308 */ /* 0x000fe20000000800 */
[----:B------:R-:W2:Y:S03]  /*64e0*/  LDSM.16.MT88.4 R60, [R91+0x6400] ;  /* 0x006400005b3c783b */ /* 0x000ea60000004200 */
[----:B------:R-:W-:Y:S03]  /*64f0*/  MUFU.EX2 R123, R123 ;  /* 0x0000007b007b7308 */ /* 0x000fe60000000800 */
[----:B-1----:R-:W-:Y:S01]  /*6500*/  HMMA.16816.F32 R44, R80, R52, R44 ;  /* 0x00000034502c723c */ /* 0x002fe2000000182c */
[----:B---3--:R-:W-:Y:S01]  /*6510*/  F2FP.F16.F32.PACK_AB R52, R115, R138 ;  /* 0x0000008a7334723e */ /* 0x008fe200000000ff */
[----:B------:R-:W-:Y:S01]  /*6520*/  MUFU.EX2 R121, R121 ;  /* 0x0000007900797308 */ /* 0x000fe20000000800 */
[----:B----4-:R-:W-:-:S03]  /*6530*/  F2FP.F16.F32.PACK_AB R53, R113, R136 ;  /* 0x000000887135723e */ /* 0x010fc600000000ff */
[----:B------:R-:W-:Y:S02]  /*6540*/  MUFU.EX2 R104, R104 ;  /* 0x0000006800687308 */ /* 0x000fe40000000800 */
[----:B------:R-:W-:Y:S01]  /*6550*/  HMMA.16816.F32 R48, R80, R54, R48 ;  /* 0x000000365030723c */ /* 0x000fe20000001830 */
[----:B------:R-:W-:Y:S01]  /*6560*/  F2FP.F16.F32.PACK_AB R54, R111, R134 ;  /* 0x000000866f36723e */ /* 0x000fe200000000ff */
[----:B------:R-:W-:Y:S01]  /*6570*/  MUFU.EX2 R100, R100 ;  /* 0x0000006400647308 */ /* 0x000fe20000000800 */
[----:B-----5:R-:W-:-:S03]  /*6580*/  F2FP.F16.F32.PACK_AB R55, R109, R122 ;  /* 0x0000007a6d37723e */ /* 0x020fc600000000ff */
[----:B------:R-:W-:Y:S02]  /*6590*/  MUFU.EX2 R99, R99 ;  /* 0x0000006300637308 */ /* 0x000fe40000000800 */
[----:B------:R-:W-:Y:S02]  /*65a0*/  HMMA.16816.F32 R4, R80, R8, R4 ;  /* 0x000000085004723c */ /* 0x000fe40000001804 */
[----:B------:R-:W-:Y:S06]  /*65b0*/  MUFU.EX2 R98, R98 ;  /* 0x0000006200627308 */ /* 0x000fec0000000800 */
[C---:B--2---:R-:W-:Y:S08]  /*65c0*/  HMMA.16816.F32 R12, R52.reuse, R56, R12 ;  /* 0x00000038340c723c */ /* 0x044ff0000000180c */
[----:B------:R-:W-:Y:S01]  /*65d0*/  HMMA.16816.F32 R16, R52, R58, R16 ;  /* 0x0000003a3410723c */ /* 0x000fe20000001810 */
[----:B------:R-:W1:Y:S07]  /*65e0*/  LDSM.16.MT88.4 R56, [R97+0x2400] ;  /* 0x002400006138783b */ /* 0x000e6e0000004200 */
[----:B------:R-:W-:Y:S01]  /*65f0*/  HMMA.16816.F32 R8, R80, R10, R76 ;  /* 0x0000000a5008723c */ /* 0x000fe2000000184c */
        /* <DEDUP_REMOVED lines=28> */
[C---:B---3--:R-:W-:Y:S08]  /*67c0*/  HMMA.16816.F32 R4, R52.reuse, R60, R4 ;  /* 0x0000003c3404723c */ /* 0x048ff00000001804 */
[C---:B------:R-:W-:Y:S01]  /*67d0*/  HMMA.16816.F32 R8, R52.reuse, R62, R8 ;  /* 0x0000003e3408723c */ /* 0x040fe20000001808 */
[----:B------:R-:W2:Y:S07]  /*67e0*/  LDSM.16.MT88.4 R60, [R97+0x1800] ;  /* 0x00180000613c783b */ /* 0x000eae0000004200 */
[C---:B------:R-:W-:Y:S01]  /*67f0*/  HMMA.16816.F32 R24, R52.reuse, R66, R24 ;  /* 0x000000423418723c */ /* 0x040fe20000001818 */
[----:B------:R-:W3:Y:S07]  /*6800*/  LDSM.16.MT88.4 R64, [R91+0x8800] ;  /* 0x008800005b40783b */ /* 0x000eee0000004200 */
[C---:B-1----:R-:W-:Y:S01]  /*6810*/  HMMA.16816.F32 R44, R52.reuse, R56, R44 ;  /* 0x00000038342c723c */ /* 0x042fe2000000182c */
[--C-:B------:R-:W-:Y:S01]  /*6820*/  FFMA.FTZ R56, R103, UR4, -R105.reuse ;  /* 0x0000000467387c23 */ /* 0x100fe20008010869 */
[----:B------:R-:W-:Y:S01]  /*6830*/  FFMA.FTZ R57, R102, UR4, -R105 ;  /* 0x0000000466397c23 */ /* 0x000fe20008010869 */
[----:B------:R-:W-:Y:S01]  /*6840*/  FFMA.FTZ R105, R101, UR4, -R107 ;  /* 0x0000000465697c23 */ /* 0x000fe2000801086b */
[----:B------:R-:W1:Y:S04]  /*6850*/  MUFU.EX2 R103, R106 ;  /* 0x0000006a00677308 */ /* 0x000e680000000800 */
[----:B------:R4:W-:Y:S01]  /*6860*/  MUFU.EX2 R102, R56 ;  /* 0x0000003800667308 */ /* 0x0009e20000000800 */
[----:B------:R-:W-:Y:S01]  /*6870*/  HMMA.16816.F32 R48, R52, R58, R48 ;  /* 0x0000003a3430723c */ /* 0x000fe20000001830 */
[----:B------:R-:W-:Y:S01]  /*6880*/  FFMA.FTZ R58, R143, R87, R86 ;  /* 0x000000578f3a7223 */ /* 0x000fe20000010056 */
[----:B------:R-:W-:Y:S01]  /*6890*/  F2FP.F16.F32.PACK_AB R87, R98, R99 ;  /* 0x000000636257723e */ /* 0x000fe200000000ff */
[----:B------:R-:W5:Y:S02]  /*68a0*/  MUFU.EX2 R101, R57 ;  /* 0x0000003900657308 */ /* 0x000f640000000800 */
[----:B------:R-:W-:-:S02]  /*68b0*/  FADD.FTZ R95, R95, R58 ;  /* 0x0000003a5f5f7221 */ /* 0x000fc40000010000 */
[----:B------:R-:W3:Y:S02]  /*68c0*/  MUFU.EX2 R105, R105 ;  /* 0x0000006900697308 */ /* 0x000ee40000000800 */
[----:B------:R-:W-:Y:S01]  /*68d0*/  FADD.FTZ R94, R94, R95 ;  /* 0x0000005f5e5e7221 */ /* 0x000fe20000010000 */
[----:B----4-:R-:W-:Y:S01]  /*68e0*/  FFMA.FTZ R56, R139, R85, R84 ;  /* 0x000000558b387223 */ /* 0x010fe20000010054 */
[----:B-1----:R-:W-:Y:S02]  /*68f0*/  F2FP.F16.F32.PACK_AB R84, R103, R104 ;  /* 0x000000686754723e */ /* 0x002fe400000000ff */
[----:B------:R-:W-:Y:S01]  /*6900*/  FADD.FTZ R89, R89, R94 ;  /* 0x0000005e59597221 */ /* 0x000fe20000010000 */
[----:B--2---:R-:W-:Y:S01]  /*6910*/  HMMA.16816.F32 R28, R52, R60, R28 ;  /* 0x0000003c341c723c */ /* 0x004fe2000000181c */
[----:B------:R-:W-:Y:S01]  /*6920*/  FADD.FTZ R93, R93, R56 ;  /* 0x000000385d5d7221 */ /* 0x000fe20000010000 */
[----:B-----5:R-:W-:Y:S01]  /*6930*/  F2FP.F16.F32.PACK_AB R86, R101, R102 ;  /* 0x000000666556723e */ /* 0x020fe200000000ff */
[----:B------:R-:W-:Y:S01]  /*6940*/  FADD.FTZ R138, R138, R89 ;  /* 0x000000598a8a7221 */ /* 0x000fe20000010000 */
[----:B---3--:R-:W-:Y:S01]  /*6950*/  F2FP.F16.F32.PACK_AB R85, R100, R105 ;  /* 0x000000696455723e */ /* 0x008fe200000000ff */
[----:B------:R-:W-:-:S02]  /*6960*/  FADD.FTZ R96, R96, R93 ;  /* 0x0000005d60607221 */ /* 0x000fc40000010000 */
[----:B------:R-:W-:Y:S01]  /*6970*/  FADD.FTZ R115, R115, R138 ;  /* 0x0000008a73737221 */ /* 0x000fe20000010000 */
[C---:B------:R-:W-:Y:S01]  /*6980*/  HMMA.16816.F32 R32, R52.reuse, R62, R32 ;  /* 0x0000003e3420723c */ /* 0x040fe20000001820 */
[----:B------:R-:W1:Y:S01]  /*6990*/  LDSM.16.MT88.4 R60, [R91+0x7c00] ;  /* 0x007c00005b3c783b */ /* 0x000e620000004200 */
[----:B------:R-:W-:Y:S01]  /*69a0*/  FADD.FTZ R3, R3, R96 ;  /* 0x0000006003037221 */ /* 0x000fe20000010000 */
[----:B------:R-:W-:Y:S01]  /*69b0*/  FADD.FTZ R134, R134, R115 ;  /* 0x0000007386867221 */ /* 0x000fe20000010000 */
[----:B------:R-:W-:Y:S02]  /*69c0*/  @P0 IADD3 R138, PT, PT, R0, -0x3, RZ ;  /* 0xfffffffd008a0810 */ /* 0x000fe40007ffe0ff */
[----:B------:R-:W-:Y:S01]  /*69d0*/  FADD.FTZ R136, R136, R3 ;  /* 0x0000000388887221 */ /* 0x000fe20000010000 */
[----:B------:R-:W-:Y:S01]  /*69e0*/  FADD.FTZ R134, R111, R134 ;  /* 0x000000866f867221 */ /* 0x000fe20000010000 */
[----:B------:R-:W-:Y:S01]  /*69f0*/  HMMA.16816.F32 R36, R52, R64, R36 ;  /* 0x000000403424723c */ /* 0x000fe20000001824 */
[-C--:B------:R-:W-:Y:S01]  /*6a00*/  MOV R3, R2.reuse ;  /* 0x0000000200037202 */ /* 0x080fe20000000f00 */
[----:B------:R-:W-:Y:S01]  /*6a10*/  FADD.FTZ R113, R113, R136 ;  /* 0x0000008871717221 */ /* 0x000fe20000010000 */
[----:B------:R-:W-:Y:S01]  /*6a20*/  FADD.FTZ R119, R119, R134 ;  /* 0x0000008677777221 */ /* 0x000fe20000010000 */
[----:B------:R-:W-:-:S02]  /*6a30*/  @P0 MOV R3, R2 ;  /* 0x0000000200030202 */ /* 0x000fc40000000f00 */
        /* <DEDUP_REMOVED lines=21> */
[----:B------:R-:W-:-:S04]  /*6b90*/  FADD.FTZ R100, R100, R105 ;  /* 0x0000006964647221 */ /* 0x000fc80000010000 */
[----:B------:R-:W-:Y:S02]  /*6ba0*/  FADD.FTZ R99, R99, R100 ;  /* 0x0000006463637221 */ /* 0x000fe40000010000 */
[----:B-1----:R-:W-:Y:S02]  /*6bb0*/  HMMA.16816.F32 R64, R84, R60, R20 ;  /* 0x0000003c5440723c */ /* 0x002fe40000001814 */
[----:B------:R-:W-:-:S06]  /*6bc0*/  FADD.FTZ R139, R98, R99 ;  /* 0x00000063628b7221 */ /* 0x000fcc0000010000 */
[C---:B------:R-:W-:Y:S08]  /*6bd0*/  HMMA.16816.F32 R68, R84.reuse, R70, R16 ;  /* 0x000000465444723c */ /* 0x040ff00000001810 */
[C---:B--2---:R-:W-:Y:S08]  /*6be0*/  HMMA.16816.F32 R56, R84.reuse, R52, R28 ;  /* 0x000000345438723c */ /* 0x044ff0000000181c */
[----:B------:R-:W-:Y:S01]  /*6bf0*/  HMMA.16816.F32 R60, R84, R62, R24 ;  /* 0x0000003e543c723c */ /* 0x000fe20000001818 */
[----:B------:R-:W-:-:S07]  /*6c00*/  MOV R24, R88 ;  /* 0x0000005800187202 */ /* 0x000fce0000000f00 */
        /* <DEDUP_REMOVED lines=9> */
.L_x_4875:
[----:B------:R-:W-:-:S07]  /*6ca0*/  IADD3 R138, PT, PT, R24, -0x1, RZ ;  /* 0xffffffff188a7810 */ /* 0x000fce0007ffe0ff */
.L_x_4881:
        /* <DEDUP_REMOVED lines=14> */
[----:B------:R-:W3:Y:S01]  /*6d90*/  LDCU UR10, c[0x0][0x50c] ;  /* 0x0000a180ff0a77ac */ /* 0x000ee20008000800 */
[----:B------:R-:W4:Y:S01]  /*6da0*/  LDCU.64 UR6, c[0x0][0x3a0] ;  /* 0x00007400ff0677ac */ /* 0x000f220008000a00 */
[----:B------:R-:W2:Y:S01]  /*6db0*/  LDCU.64 UR8, c[0x0][0x3a8] ;  /* 0x00007500ff0877ac */ /* 0x000ea20008000a00 */
[----:B-1----:R-:W-:-:S12]  /*6dc0*/  ULEA UR5, UR5, UR11, 0x18 ;  /* 0x0000000b05057291 */ /* 0x002fd8000f8ec0ff */
.L_x_4886:
        /* <DEDUP_REMOVED lines=81> */
.L_x_4883:
        /* <DEDUP_REMOVED lines=10> */
[----:B------:R-:W-:Y:S02]  /*7380*/  IADD3 R138, PT, PT, R138, -0x1, RZ ;  /* 0xffffffff8a8a7810 */ /* 0x000fe40007ffe0ff */
[----:B------:R-:W-:Y:S03]  /*7390*/  SEL R3, R3, 0xffffffe0, !P0 ;  /* 0xffffffe003037807 */ /* 0x000fe60004000000 */
[----:B------:R-:W-:Y:S01]  /*73a0*/  LDGSTS.E.BYPASS.LTC128B.128 [R145+0x8000], desc[UR14][R130.64+0x80] ;  /* 0x0800008082917fae */ /* 0x000fe2000b981a0e */
[----:B------:R-:W-:Y:S02]  /*73b0*/  ISETP.GT.AND P2, PT, R138, R127, PT ;  /* 0x0000007f8a00720c */ /* 0x000fe40003f44270 */
[-C--:B------:R-:W-:Y:S03]  /*73c0*/  IADD3 R2, PT, PT, R125, R3.reuse, RZ ;  /* 0x000000037d027210 */ /* 0x080fe60007ffe0ff */
        /* <DEDUP_REMOVED lines=80> */
[----:B------:R-:W2:Y:S04]  /*78d0*/  MUFU.TANH R121, R86 ;  /* 0x0000005600797308 */ /* 0x000ea80000002400 */
[----:B------:R-:W-:Y:S01]  /*78e0*/  FMUL.FTZ R85, R10, UR10 ;  /* 0x0000000a0a557c20 */ /* 0x000fe20008410000 */
[----:B------:R-:W-:Y:S01]  /*78f0*/  FMUL.FTZ R164, R8, UR10 ;  /* 0x0000000a08a47c20 */ /* 0x000fe20008410000 */
[----:B------:R-:W-:Y:S01]  /*7900*/  FMUL.FTZ R162, R9, UR10 ;  /* 0x0000000a09a27c20 */ /* 0x000fe20008410000 */
[----:B------:R-:W-:Y:S03]  /*7910*/  FMUL.FTZ R158, R11, UR10 ;  /* 0x0000000a0b9e7c20 */ /* 0x000fe60008410000 */
[----:B------:R4:W2:Y:S01]  /*7920*/  MUFU.TANH R123, R85 ;  /* 0x00000055007b7308 */ /* 0x0008a20000002400 */
[C---:B-1----:R-:W-:Y:S09]  /*7930*/  HMMA.16816.F32 R12, R100.reuse, R92, R12 ;  /* 0x0000005c640c723c */ /* 0x042ff2000000180c */
[----:B------:R-:W1:Y:S01]  /*7940*/  MUFU.TANH R160, R160 ;  /* 0x000000a000a07308 */ /* 0x000e620000002400 */
[C---:B------:R-:W-:Y:S09]  /*7950*/  HMMA.16816.F32 R16, R100.reuse, R94, R16 ;  /* 0x0000005e6410723c */ /* 0x040ff20000001810 */
[----:B------:R-:W1:Y:S01]  /*7960*/  MUFU.TANH R156, R156 ;  /* 0x0000009c009c7308 */ /* 0x000e620000002400 */
[----:B----4-:R-:W4:Y:S01]  /*7970*/  LDSM.16.M88.4 R84, [R84+0x5c00] ;  /* 0x005c00005454783b */ /* 0x010f220000000200 */
[----:B------:R-:W-:Y:S04]  /*7980*/  DEPBAR.LE SB0, 0x0 ;  /* 0x000080000000791a */ /* 0x000fe80000000000 */
[----:B------:R-:W-:Y:S04]  /*7990*/  FMUL.FTZ R142, R13, UR10 ;  /* 0x0000000a0d8e7c20 */ /* 0x000fe80008410000 */
[----:B------:R-:W1:Y:S01]  /*79a0*/  MUFU.TANH R154, R154 ;  /* 0x0000009a009a7308 */ /* 0x000e620000002400 */
[----:B------:R-:W-:Y:S01]  /*79b0*/  BAR.SYNC.DEFER_BLOCKING 0x0 ;  /* 0x0000000000007b1d */ /* 0x000fe20000010000 */
[C---:B---3--:R-:W-:Y:S05]  /*79c0*/  HMMA.16816.F32 R20, R100.reuse, R96, R20 ;  /* 0x000000606414723c */ /* 0x048fea0000001814 */
[----:B------:R-:W-:Y:S03]  /*79d0*/  FMUL.FTZ R144, R14, UR10 ;  /* 0x0000000a0e907c20 */ /* 0x000fe60008410000 */
[----:B------:R3:W1:Y:S01]  /*79e0*/  MUFU.TANH R119, R142 ;  /* 0x0000008e00777308 */ /* 0x0006620000002400 */
        /* <DEDUP_REMOVED lines=12> */
[----:B---3--:R-:W-:Y:S01]  /*7ab0*/  FMUL.FTZ R142, R18, UR10 ;  /* 0x0000000a128e7c20 */ /* 0x008fe20008410000 */
[----:B------:R-:W-:Y:S01]  /*7ac0*/  FMUL.FTZ R161, R24, UR10 ;  /* 0x0000000a18a17c20 */ /* 0x000fe20008410000 */
[----:B------:R-:W-:Y:S01]  /*7ad0*/  FMUL.FTZ R163, R25, UR10 ;  /* 0x0000000a19a37c20 */ /* 0x000fe20008410000 */
[----:B------:R-:W-:Y:S05]  /*7ae0*/  FMUL.FTZ R153, R26, UR10 ;  /* 0x0000000a1a997c20 */ /* 0x000fea0008410000 */
[----:B------:R3:W1:Y:S01]  /*7af0*/  MUFU.TANH R109, R142 ;  /* 0x0000008e006d7308 */ /* 0x0006620000002400 */
[----:B------:R-:W-:Y:S01]  /*7b00*/  FMUL.FTZ R155, R27, UR10 ;  /* 0x0000000a1b9b7c20 */ /* 0x000fe20008410000 */
[C---:B----4-:R-:W-:Y:S08]  /*7b10*/  HMMA.16816.F32 R28, R100.reuse, R84, R28 ;  /* 0x00000054641c723c */ /* 0x050ff0000000181c */
[----:B------:R-:W4:Y:S01]  /*7b20*/  MUFU.TANH R164, R164 ;  /* 0x000000a400a47308 */ /* 0x000f220000002400 */
[----:B------:R-:W-:Y:S09]  /*7b30*/  HMMA.16816.F32 R32, R100, R86, R32 ;  /* 0x000000566420723c */ /* 0x000ff20000001820 */
[----:B------:R-:W1:Y:S01]  /*7b40*/  MUFU.TANH R162, R162 ;  /* 0x000000a200a27308 */ /* 0x000e620000002400 */
[----:B---3--:R-:W-:Y:S01]  /*7b50*/  FMUL.FTZ R142, R28, UR10 ;  /* 0x0000000a1c8e7c20 */ /* 0x008fe20008410000 */
[----:B------:R-:W-:Y:S01]  /*7b60*/  FMUL.FTZ R149, R29, UR10 ;  /* 0x0000000a1d957c20 */ /* 0x000fe20008410000 */
[----:B------:R-:W-:Y:S07]  /*7b70*/  FMUL.FTZ R88, R30, UR10 ;  /* 0x0000000a1e587c20 */ /* 0x000fee0008410000 */
[----:B------:R-:W3:Y:S01]  /*7b80*/  MUFU.TANH R158, R158 ;  /* 0x0000009e009e7308 */ /* 0x000ee20000002400 */
        /* <DEDUP_REMOVED lines=80> */
[-C--:B------:R-:W-:Y:S01]  /*8090*/  LEA R14, P3, R9, R140.reuse, 0x2 ;  /* 0x0000008c090e7211 */ /* 0x080fe200078610ff */
[----:B------:R-:W2:Y:S01]  /*80a0*/  LDC.64 R2, c[0x0][0x3b8] ;  /* 0x0000ee00ff027b82 */ /* 0x000ea20000000a00 */
        /* <DEDUP_REMOVED lines=20> */
.L_x_4885:
        /* <DEDUP_REMOVED lines=12> */
.L_x_4884:
[----:B-1----:R-:W-:Y:S01]  /*82b0*/  FMNMX3.FTZ R3, R89, R160, R156, !PT ;  /* 0x000000a059037276 */ /* 0x002fe2000781009c */
[----:B------:R-:W-:Y:S01]  /*82c0*/  LDSM.16.MT88.4 R12, [R91+0x6000] ;  /* 0x006000005b0c783b */ /* 0x000fe20000004200 */
[----:B------:R-:W-:Y:S02]  /*82d0*/  FMNMX3.FTZ R2, R0, R154, R121, !PT ;  /* 0x0000009a00027276 */ /* 0x000fe40007810079 */
[----:B--2---:R-:W-:Y:S02]  /*82e0*/  FMNMX3.FTZ R6, R3, R164, R162, !PT ;  /* 0x000000a403067276 */ /* 0x004fe400078100a2 */
        /* <DEDUP_REMOVED lines=14> */
[----:B------:R-:W-:Y:S01]  /*83d0*/  IADD3 R96, PT, PT, R91, 0x6020, RZ ;  /* 0x000060205b607810 */ /* 0x000fe20007ffe0ff */
        /* <DEDUP_REMOVED lines=32> */
[--C-:B------:R-:W-:Y:S01]  /*85e0*/  FFMA.FTZ R105, R152, UR4, -R94.reuse ;  /* 0x0000000498697c23 */ /* 0x100fe2000801085e */
[----:B------:R-:W-:Y:S01]  /*85f0*/  FFMA.FTZ R104, R119, UR4, -R94 ;  /* 0x0000000477687c23 */ /* 0x000fe2000801085e */
[--C-:B------:R-:W-:Y:S07]  /*8600*/  FFMA.FTZ R103, R111, UR4, -R102.reuse ;  /* 0x000000046f677c23 */ /* 0x100fee0008010866 */
[----:B------:R-:W2:Y:S01]  /*8610*/  MUFU.EX2 R0, R0 ;  /* 0x0000000000007308 */ /* 0x000ea20000000800 */
[----:B------:R-:W-:Y:S01]  /*8620*/  FFMA.FTZ R108, R150, UR4, -R102 ;  /* 0x00000004966c7c23 */ /* 0x000fe20008010866 */
[----:B------:R-:W-:Y:S01]  /*8630*/  FFMA.FTZ R110, R117, UR4, -R94 ;  /* 0x00000004756e7c23 */ /* 0x000fe2000801085e */
[--C-:B------:R-:W-:Y:S07]  /*8640*/  FFMA.FTZ R107, R109, UR4, -R102.reuse ;  /* 0x000000046d6b7c23 */ /* 0x100fee0008010866 */
[----:B------:R-:W-:Y:S01]  /*8650*/  MUFU.EX2 R95, R95 ;  /* 0x0000005f005f7308 */ /* 0x000fe20000000800 */
[----:B------:R-:W-:Y:S01]  /*8660*/  FFMA.FTZ R106, R146, UR4, -R102 ;  /* 0x00000004926a7c23 */ /* 0x000fe20008010866 */
[--C-:B------:R-:W-:Y:S01]  /*8670*/  FFMA.FTZ R148, R148, UR4, -R94.reuse ;  /* 0x0000000494947c23 */ /* 0x100fe2000801085e */
[--C-:B------:R-:W-:Y:S07]  /*8680*/  FFMA.FTZ R111, R165, UR4, -R94.reuse ;  /* 0x00000004a56f7c23 */ /* 0x100fee000801085e */
[----:B------:R-:W3:Y:S01]  /*8690*/  MUFU.EX2 R92, R92 ;  /* 0x0000005c005c7308 */ /* 0x000ee20000000800 */
[----:B------:R-:W-:Y:S01]  /*86a0*/  FFMA.FTZ R112, R159, UR4, -R94 ;  /* 0x000000049f707c23 */ /* 0x000fe2000801085e */
        /* <DEDUP_REMOVED lines=27> */
[----:B------:R-:W4:Y:S01]  /*8860*/  LDSM.16.MT88.4 R60, [R91+0x8000] ;  /* 0x008000005b3c783b */ /* 0x000f220000004200 */
[----:B--2---:R-:W-:Y:S01]  /*8870*/  F2FP.F16.F32.PACK_AB R82, R100, R101 ;  /* 0x000000656452723e */ /* 0x004fe200000000ff */
[C---:B------:R-:W-:Y:S01]  /*8880*/  FMUL.FTZ R34, R0.reuse, R54 ;  /* 0x0000003600227220 */ /* 0x040fe20000410000 */
[----:B------:R-:W-:Y:S01]  /*8890*/  FMUL.FTZ R35, R0, R55 ;  /* 0x0000003700237220 */ /* 0x000fe20000410000 */
[C---:B------:R-:W-:Y:S01]  /*88a0*/  FMUL.FTZ R36, R2.reuse, R36 ;  /* 0x0000002402247220 */ /* 0x040fe20000410000 */
[----:B------:R-:W-:Y:S01]  /*88b0*/  FMUL.FTZ R37, R2, R37 ;  /* 0x0000002502257220 */ /* 0x000fe20000410000 */
[C---:B------:R-:W-:Y:S01]  /*88c0*/  FMUL.FTZ R38, R0.reuse, R38 ;  /* 0x0000002600267220 */ /* 0x040fe20000410000 */
[----:B------:R-:W-:Y:S01]  /*88d0*/  FMUL.FTZ R39, R0, R39 ;  /* 0x0000002700277220 */ /* 0x000fe20000410000 */
[----:B------:R-:W2:Y:S01]  /*88e0*/  LDSM.16.MT88.4 R52, [R96+0x2000] ;  /* 0x002000006034783b */ /* 0x000ea20000004200 */
[----:B-1----:R-:W-:Y:S01]  /*88f0*/  F2FP.F16.F32.PACK_AB R83, R97, R98 ;  /* 0x000000626153723e */ /* 0x002fe200000000ff */
[C---:B------:R-:W-:Y:S01]  /*8900*/  FMUL.FTZ R40, R2.reuse, R40 ;  /* 0x0000002802287220 */ /* 0x040fe20000410000 */
[----:B------:R-:W-:Y:S01]  /*8910*/  FMUL.FTZ R41, R2, R41 ;  /* 0x0000002902297220 */ /* 0x000fe20000410000 */
[C---:B------:R-:W-:Y:S01]  /*8920*/  FMUL.FTZ R42, R0.reuse, R42 ;  /* 0x0000002a002a7220 */ /* 0x040fe20000410000 */
[----:B------:R-:W-:Y:S01]  /*8930*/  FMUL.FTZ R43, R0, R43 ;  /* 0x0000002b002b7220 */ /* 0x000fe20000410000 */
[----:B------:R-:W-:Y:S01]  /*8940*/  MUFU.EX2 R111, R111 ;  /* 0x0000006f006f7308 */ /* 0x000fe20000000800 */
[C---:B------:R-:W-:Y:S01]  /*8950*/  FMUL.FTZ R44, R2.reuse, R44 ;  /* 0x0000002c022c7220 */ /* 0x040fe20000410000 */
[C---:B------:R-:W-:Y:S01]  /*8960*/  HMMA.16816.F32 R4, R80.reuse, R12, R4 ;  /* 0x0000000c5004723c */ /* 0x040fe20000001804 */
[----:B------:R-:W-:Y:S07]  /*8970*/  LDSM.16.MT88.4 R76, [R91+0x6c00] ;  /* 0x006c00005b4c783b */ /* 0x000fee0000004200 */
[----:B------:R-:W-:Y:S01]  /*8980*/  MUFU.EX2 R112, R112 ;  /* 0x0000007000707308 */ /* 0x000fe20000000800 */
[C---:B------:R-:W-:Y:S01]  /*8990*/  FMUL.FTZ R12, R2.reuse, R72 ;  /* 0x00000048020c7220 */ /* 0x040fe20000410000 */
[C---:B------:R-:W-:Y:S01]  /*89a0*/  FMUL.FTZ R13, R2.reuse, R73 ;  /* 0x00000049020d7220 */ /* 0x040fe20000410000 */
[----:B------:R-:W-:Y:S01]  /*89b0*/  FMUL.FTZ R45, R2, R45 ;  /* 0x0000002d022d7220 */ /* 0x000fe20000410000 */
[C---:B------:R-:W-:Y:S06]  /*89c0*/  HMMA.16816.F32 R8, R80.reuse, R14, R8 ;  /* 0x0000000e5008723c */ /* 0x040fec0000001808 */
[----:B------:R-:W-:Y:S01]  /*89d0*/  MUFU.EX2 R105, R105 ;  /* 0x0000006900697308 */ /* 0x000fe20000000800 */
[C---:B------:R-:W-:Y:S01]  /*89e0*/  FMUL.FTZ R14, R0.reuse, R74 ;  /* 0x0000004a000e7220 */ /* 0x040fe20000410000 */
[C---:B------:R-:W-:Y:S01]  /*89f0*/  FMUL.FTZ R15, R0.reuse, R75 ;  /* 0x0000004b000f7220 */ /* 0x040fe20000410000 */
[C---:B------:R-:W-:Y:S01]  /*8a00*/  FMUL.FTZ R46, R0.reuse, R46 ;  /* 0x0000002e002e7220 */ /* 0x040fe20000410000 */
[----:B------:R-:W-:Y:S06]  /*8a10*/  FMUL.FTZ R47, R0, R47 ;  /* 0x0000002f002f7220 */ /* 0x000fec0000410000 */
[----:B------:R-:W1:Y:S01]  /*8a20*/  MUFU.EX2 R104, R104 ;  /* 0x0000006800687308 */ /* 0x000e620000000800 */
[C---:B------:R-:W-:Y:S01]  /*8a30*/  FMUL.FTZ R48, R2.reuse, R48 ;  /* 0x0000003002307220 */ /* 0x040fe20000410000 */
[----:B------:R-:W-:Y:S01]  /*8a40*/  FMUL.FTZ R49, R2, R49 ;  /* 0x0000003102317220 */ /* 0x000fe20000410000 */
[----:B------:R-:W-:Y:S01]  /*8a50*/  FMUL.FTZ R50, R0, R50 ;  /* 0x0000003200327220 */ /* 0x000fe20000410000 */
[C---:B------:R-:W-:Y:S06]  /*8a60*/  HMMA.16816.F32 R12, R80.reuse, R20, R12 ;  /* 0x00000014500c723c */ /* 0x040fec000000180c */
[----:B------:R-:W-:Y:S01]  /*8a70*/  MUFU.EX2 R103, R103 ;  /* 0x0000006700677308 */ /* 0x000fe20000000800 */
[C---:B------:R-:W-:Y:S01]  /*8a80*/  FMUL.FTZ R20, R2.reuse, R64 ;  /* 0x0000004002147220 */ /* 0x040fe20000410000 */
[----:B------:R-:W-:Y:S08]  /*8a90*/  FMUL.FTZ R21, R2, R65 ;  /* 0x0000004102157220 */ /* 0x000ff00000410000 */
[----:B------:R-:W5:Y:S01]  /*8aa0*/  MUFU.EX2 R108, R108 ;  /* 0x0000006c006c7308 */ /* 0x000f620000000800 */
[C---:B------:R-:W-:Y:S01]  /*8ab0*/  FMUL.FTZ R51, R0.reuse, R51 ;  /* 0x0000003300337220 */ /* 0x040fe20000410000 */
[--C-:B------:R-:W-:Y:S01]  /*8ac0*/  FFMA.FTZ R116, R157, UR4, -R102.reuse ;  /* 0x000000049d747c23 */ /* 0x100fe20008010866 */
[C---:B------:R-:W-:Y:S07]  /*8ad0*/  HMMA.16816.F32 R16, R80.reuse, R22, R16 ;  /* 0x000000165010723c */ /* 0x040fee0000001810 */
[----:B------:R-:W-:Y:S01]  /*8ae0*/  MUFU.EX2 R110, R110 ;  /* 0x0000006e006e7308 */ /* 0x000fe20000000800 */
[C---:B------:R-:W-:Y:S01]  /*8af0*/  FMUL.FTZ R22, R0.reuse, R66 ;  /* 0x0000004200167220 */ /* 0x040fe20000410000 */
[----:B------:R-:W-:Y:S08]  /*8b00*/  FMUL.FTZ R23, R0, R67 ;  /* 0x0000004300177220 */ /* 0x000ff00000410000 */
[----:B------:R-:W-:Y:S01]  /*8b10*/  MUFU.EX2 R116, R116 ;  /* 0x0000007400747308 */ /* 0x000fe20000000800 */
[----:B------:R-:W-:Y:S01]  /*8b20*/  FFMA.FTZ R113, R151, UR4, -R102 ;  /* 0x0000000497717c23 */ /* 0x000fe20008010866 */
[--C-:B------:R-:W-:Y:S01]  /*8b30*/  FFMA.FTZ R114, R161, UR4, -R94.reuse ;  /* 0x00000004a1727c23 */ /* 0x100fe2000801085e */
[----:B------:R-:W-:Y:S07]  /*8b40*/  FFMA.FTZ R117, R163, UR4, -R94 ;  /* 0x00000004a3757c23 */ /* 0x000fee000801085e */
[----:B------:R-:W5:Y:S01]  /*8b50*/  MUFU.EX2 R109, R148 ;  /* 0x00000094006d7308 */ /* 0x000f620000000800 */
[--C-:B------:R-:W-:Y:S01]  /*8b60*/  FFMA.FTZ R118, R153, UR4, -R102.reuse ;  /* 0x0000000499767c23 */ /* 0x100fe20008010866 */
[C---:B------:R-:W-:Y:S08]  /*8b70*/  HMMA.16816.F32 R20, R80.reuse, R28, R20 ;  /* 0x0000001c5014723c */ /* 0x040ff00000001814 */
[----:B------:R-:W-:Y:S01]  /*8b80*/  MUFU.EX2 R113, R113 ;  /* 0x0000007100717308 */ /* 0x000fe20000000800 */
[C---:B------:R-:W-:Y:S01]  /*8b90*/  FMUL.FTZ R28, R2.reuse, R56 ;  /* 0x00000038021c7220 */ /* 0x040fe20000410000 */
[C---:B------:R-:W-:Y:S01]  /*8ba0*/  FMUL.FTZ R29, R2.reuse, R57 ;  /* 0x00000039021d7220 */ /* 0x040fe20000410000 */
[--C-:B------:R-:W-:Y:S07]  /*8bb0*/  FFMA.FTZ R115, R155, UR4, -R102.reuse ;  /* 0x000000049b737c23 */ /* 0x100fee0008010866 */
[----:B------:R-:W-:Y:S01]  /*8bc0*/  MUFU.EX2 R114, R114 ;  /* 0x0000007200727308 */ /* 0x000fe20000000800 */
[----:B------:R-:W-:Y:S01]  /*8bd0*/  FFMA.FTZ R95, R2, R143, R95 ;  /* 0x0000008f025f7223 */ /* 0x000fe2000001005f */
[C---:B------:R-:W-:Y:S08]  /*8be0*/  HMMA.16816.F32 R24, R80.reuse, R30, R24 ;  /* 0x0000001e5018723c */ /* 0x040ff00000001818 */
[----:B------:R-:W-:Y:S01]  /*8bf0*/  MUFU.EX2 R107, R107 ;  /* 0x0000006b006b7308 */ /* 0x000fe20000000800 */
[C---:B------:R-:W-:Y:S01]  /*8c00*/  FMUL.FTZ R30, R0.reuse, R58 ;  /* 0x0000003a001e7220 */ /* 0x040fe20000410000 */
[C---:B------:R-:W-:Y:S01]  /*8c10*/  FMUL.FTZ R31, R0.reuse, R59 ;  /* 0x0000003b001f7220 */ /* 0x040fe20000410000 */
[----:B------:R-:W-:Y:S01]  /*8c20*/  FFMA.FTZ R0, R0, R139, R93 ;  /* 0x0000008b00007223 */ /* 0x000fe2000001005d */
[----:B------:R-:W5:Y:S06]  /*8c30*/  LDSM.16.MT88.4 R56, [R91+0x6400] ;  /* 0x006400005b38783b */ /* 0x000f6c0000004200 */
[----:B------:R-:W-:Y:S01]  /*8c40*/  MUFU.EX2 R117, R117 ;  /* 0x0000007500757308 */ /* 0x000fe20000000800 */
[----:B------:R-:W-:Y:S01]  /*8c50*/  FADD.FTZ R2, R92, R95 ;  /* 0x0000005f5c027221 */ /* 0x000fe20000010000 */
[----:B------:R-:W-:Y:S01]  /*8c60*/  FFMA.FTZ R120, R87, UR4, -R102 ;  /* 0x0000000457787c23 */ /* 0x000fe20008010866 */
[--C-:B------:R-:W-:Y:S01]  /*8c70*/  FFMA.FTZ R119, R142, UR4, -R94.reuse ;  /* 0x000000048e777c23 */ /* 0x100fe2000801085e */
[C---:B---3--:R-:W-:Y:S06]  /*8c80*/  HMMA.16816.F32 R28, R80.reuse, R68, R28 ;  /* 0x00000044501c723c */ /* 0x048fec000000181c */
[----:B------:R-:W-:Y:S01]  /*8c90*/  MUFU.EX2 R118, R118 ;  /* 0x0000007600767308 */ /* 0x000fe20000000800 */
[--C-:B------:R-:W-:Y:S01]  /*8ca0*/  FFMA.FTZ R121, R144, UR4, -R94.reuse ;  /* 0x0000000490797c23 */ /* 0x100fe2000801085e */
[--C-:B------:R-:W-:Y:S08]  /*8cb0*/  FFMA.FTZ R149, R149, UR4, -R94.reuse ;  /* 0x0000000495957c23 */ /* 0x100ff0000801085e */
[----:B------:R-:W-:Y:S01]  /*8cc0*/  MUFU.EX2 R115, R115 ;  /* 0x0000007300737308 */ /* 0x000fe20000000800 */
[----:B------:R-:W-:Y:S01]  /*8cd0*/  FFMA.FTZ R94, R147, UR4, -R94 ;  /* 0x00000004935e7c23 */ /* 0x000fe2000801085e */
[----:B------:R-:W-:Y:S01]  /*8ce0*/  FADD.FTZ R99, R99, R0 ;  /* 0x0000000063637221 */ /* 0x000fe20000010000 */
[C---:B------:R-:W-:Y:S01]  /*8cf0*/  HMMA.16816.F32 R32, R80.reuse, R70, R32 ;  /* 0x000000465020723c */ /* 0x040fe20000001820 */
[----:B------:R-:W-:Y:S06]  /*8d00*/  LDSM.16.MT88.4 R68, [R96+0xc00] ;  /* 0x000c00006044783b */ /* 0x000fec0000004200 */
[----:B------:R-:W3:Y:S01]  /*8d10*/  MUFU.EX2 R106, R106 ;  /* 0x0000006a006a7308 */ /* 0x000ee20000000800 */
[----:B------:R-:W-:Y:S01]  /*8d20*/  FADD.FTZ R101, R101, R2 ;  /* 0x0000000265657221 */ /* 0x000fe20000010000 */
[----:B------:R-:W-:Y:S08]  /*8d30*/  FADD.FTZ R98, R98, R99 ;  /* 0x0000006362627221 */ /* 0x000ff00000010000 */
[----:B------:R-:W-:Y:S01]  /*8d40*/  MUFU.EX2 R119, R119 ;  /* 0x0000007700777308 */ /* 0x000fe20000000800 */
[----:B------:R-:W-:Y:S01]  /*8d50*/  FADD.FTZ R100, R100, R101 ;  /* 0x0000006564647221 */ /* 0x000fe20000010000 */
[C---:B----4-:R-:W-:Y:S08]  /*8d60*/  HMMA.16816.F32 R36, R80.reuse, R60, R36 ;  /* 0x0000003c5024723c */ /* 0x050ff00000001824 */
[----:B------:R-:W-:Y:S01]  /*8d70*/  MUFU.EX2 R120, R120 ;  /* 0x0000007800787308 */ /* 0x000fe20000000800 */
[----:B------:R-:W-:Y:S09]  /*8d80*/  FADD.FTZ R98, R97, R98 ;  /* 0x0000006261627221 */ /* 0x000ff20000010000 */
[----:B------:R-:W-:Y:S01]  /*8d90*/  MUFU.EX2 R121, R121 ;  /* 0x0000007900797308 */ /* 0x000fe20000000800 */
[C---:B------:R-:W-:Y:S01]  /*8da0*/  HMMA.16816.F32 R40, R80.reuse, R62, R40 ;  /* 0x0000003e5028723c */ /* 0x040fe20000001828 */
[----:B------:R-:W4:Y:S07]  /*8db0*/  LDSM.16.MT88.4 R60, [R96+0x400] ;  /* 0x00040000603c783b */ /* 0x000f2e0000004200 */
[C---:B--2---:R-:W-:Y:S03]  /*8dc0*/  HMMA.16816.F32 R44, R80.reuse, R52, R44 ;  /* 0x00000034502c723c */ /* 0x044fe6000000182c */
[----:B-1----:R-:W-:Y:S02]  /*8dd0*/  F2FP.F16.F32.PACK_AB R52, R104, R105 ;  /* 0x000000696834723e */ /* 0x002fe400000000ff */
[C---:B-----5:R-:W-:Y:S01]  /*8de0*/  F2FP.F16.F32.PACK_AB R53, R108.reuse, R103 ;  /* 0x000000676c35723e */ /* 0x060fe200000000ff */
[----:B------:R-:W-:Y:S02]  /*8df0*/  FADD.FTZ R103, R103, R98 ;  /* 0x0000006267677221 */ /* 0x000fe40000010000 */
[----:B------:R-:W-:Y:S03]  /*8e00*/  HMMA.16816.F32 R48, R80, R54, R48 ;  /* 0x000000365030723c */ /* 0x000fe60000001830 */
[----:B------:R-:W-:Y:S01]  /*8e10*/  F2FP.F16.F32.PACK_AB R54, R109, R110 ;  /* 0x0000006e6d36723e */ /* 0x000fe200000000ff */
[----:B------:R-:W-:Y:S01]  /*8e20*/  FADD.FTZ R108, R108, R103 ;  /* 0x000000676c6c7221 */ /* 0x000fe20000010000 */
[C---:B---3--:R-:W-:Y:S03]  /*8e30*/  F2FP.F16.F32.PACK_AB R55, R106.reuse, R107 ;  /* 0x0000006b6a37723e */ /* 0x048fe600000000ff */
[----:B------:R-:W-:Y:S04]  /*8e40*/  FADD.FTZ R107, R107, R108 ;  /* 0x0000006c6b6b7221 */ /* 0x000fe80000010000 */
[C---:B------:R-:W-:Y:S05]  /*8e50*/  HMMA.16816.F32 R4, R52.reuse, R56, R4 ;  /* 0x000000383404723c */ /* 0x040fea0000001804 */
[----:B------:R-:W-:Y:S03]  /*8e60*/  FADD.FTZ R107, R106, R107 ;  /* 0x0000006b6a6b7221 */ /* 0x000fe60000010000 */
        /* <DEDUP_REMOVED lines=39> */
[--C-:B------:R-:W-:Y:S01]  /*90e0*/  FFMA.FTZ R56, R86, UR4, -R102.reuse ;  /* 0x0000000456387c23 */ /* 0x100fe20008010866 */
[----:B------:R-:W-:Y:S01]  /*90f0*/  FFMA.FTZ R102, R85, UR4, -R102 ;  /* 0x0000000455667c23 */ /* 0x000fe20008010866 */
[----:B------:R-:W1:Y:S02]  /*9100*/  MUFU.EX2 R88, R149 ;  /* 0x0000009500587308 */ /* 0x000e640000000800 */
[C---:B------:R-:W-:Y:S08]  /*9110*/  HMMA.16816.F32 R40, R52.reuse, R58, R40 ;  /* 0x0000003a3428723c */ /* 0x040ff00000001828 */
[----:B------:R-:W3:Y:S10]  /*9120*/  MUFU.EX2 R87, R57 ;  /* 0x0000003900577308 */ /* 0x000ef40000000800 */
[----:B------:R-:W4:Y:S01]  /*9130*/  MUFU.EX2 R86, R94 ;  /* 0x0000005e00567308 */ /* 0x000f220000000800 */
[C---:B--2---:R-:W-:Y:S09]  /*9140*/  HMMA.16816.F32 R44, R52.reuse, R60, R44 ;  /* 0x0000003c342c723c */ /* 0x044ff2000000182c */
[----:B------:R-:W-:Y:S01]  /*9150*/  MUFU.EX2 R85, R56 ;  /* 0x0000003800557308 */ /* 0x000fe20000000800 */
[----:B-1----:R-:W-:Y:S09]  /*9160*/  F2FP.F16.F32.PACK_AB R92, R88, R119 ;  /* 0x00000077585c723e */ /* 0x002ff200000000ff */
[----:B------:R-:W1:Y:S01]  /*9170*/  MUFU.EX2 R102, R102 ;  /* 0x0000006600667308 */ /* 0x000e620000000800 */
[----:B------:R-:W-:Y:S01]  /*9180*/  HMMA.16816.F32 R48, R52, R62, R48 ;  /* 0x0000003e3430723c */ /* 0x000fe20000001830 */
[----:B------:R-:W2:Y:S02]  /*9190*/  LDSM.16.MT88.4 R60, [R91+0x7c00] ;  /* 0x007c00005b3c783b */ /* 0x000ea40000004200 */
[----:B---3--:R-:W-:Y:S01]  /*91a0*/  F2FP.F16.F32.PACK_AB R93, R120, R87 ;  /* 0x00000057785d723e */ /* 0x008fe200000000ff */
[----:B------:R-:W-:Y:S01]  /*91b0*/  FADD.FTZ R87, R87, R118 ;  /* 0x0000007657577221 */ /* 0x000fe20000010000 */
[----:B----4-:R-:W-:Y:S03]  /*91c0*/  F2FP.F16.F32.PACK_AB R94, R86, R121 ;  /* 0x00000079565e723e */ /* 0x010fe600000000ff */
[----:B------:R-:W-:Y:S01]  /*91d0*/  FADD.FTZ R120, R120, R87 ;  /* 0x0000005778787221 */ /* 0x000fe20000010000 */
[----:B------:R-:W3:Y:S01]  /*91e0*/  LDSM.16.MT88.4 R52, [R96+0x1c00] ;  /* 0x001c00006034783b */ /* 0x000ee20000004200 */
[C---:B-1----:R-:W-:Y:S02]  /*91f0*/  F2FP.F16.F32.PACK_AB R95, R102.reuse, R85 ;  /* 0x00000055665f723e */ /* 0x042fe400000000ff */
[----:B------:R-:W-:Y:S04]  /*9200*/  FADD.FTZ R85, R85, R120 ;  /* 0x0000007855557221 */ /* 0x000fe80000010000 */
[----:B------:R-:W-:Y:S01]  /*9210*/  FADD.FTZ R139, R102, R85 ;  /* 0x00000055668b7221 */ /* 0x000fe20000010000 */
[C---:B------:R-:W-:Y:S01]  /*9220*/  HMMA.16816.F32 R80, R92.reuse, R76, R4 ;  /* 0x0000004c5c50723c */ /* 0x040fe20000001804 */
[----:B------:R-:W1:Y:S07]  /*9230*/  LDSM.16.MT88.4 R4, [R91+0x8c00] ;  /* 0x008c00005b04783b */ /* 0x000e6e0000004200 */
        /* <DEDUP_REMOVED lines=8> */
[C---:B--2---:R-:W-:Y:S08]  /*92c0*/  HMMA.16816.F32 R64, R92.reuse, R60, R20 ;  /* 0x0000003c5c40723c */ /* 0x044ff00000001814 */
[C---:B------:R-:W-:Y:S08]  /*92d0*/  HMMA.16816.F32 R60, R92.reuse, R62, R24 ;  /* 0x0000003e5c3c723c */ /* 0x040ff00000001818 */
[C---:B---3--:R-:W-:Y:S08]  /*92e0*/  HMMA.16816.F32 R56, R92.reuse, R52, R28 ;  /* 0x000000345c38723c */ /* 0x048ff0000000181c */
[C---:B------:R-:W-:Y:S08]  /*92f0*/  HMMA.16816.F32 R52, R92.reuse, R54, R32 ;  /* 0x000000365c34723c */ /* 0x040ff00000001820 */
[C---:B-1----:R-:W-:Y:S03]  /*9300*/  HMMA.16816.F32 R36, R92.reuse, R4, R36 ;  /* 0x000000045c24723c */ /* 0x042fe60000001824 */
        /* <DEDUP_REMOVED lines=14> */
.L_x_4882:
[----:B------:R-:W1:Y:S01]  /*93f0*/  SHFL.BFLY PT, R8, R143, 0x2, 0x1f ;  /* 0x0c401f008f087f89 */ /* 0x000e6200000e0000 */
[----:B------:R-:W-:Y:S01]  /*9400*/  SHF.L.U32 R6, R90, 0x1, RZ ;  /* 0x000000015a067819 */ /* 0x000fe200000006ff */
[----:B------:R-:W-:Y:S01]  /*9410*/  S2UR UR6, SR_CTAID.Y ;  /* 0x00000000000679c3 */ /* 0x000fe20000002600 */
[----:B------:R-:W-:Y:S01]  /*9420*/  LOP3.LUT R132, R132, 0xc0, R133, 0xf8, !PT ;  /* 0x000000c084847812 */ /* 0x000fe200078ef885 */
[----:B------:R-:W2:Y:S01]  /*9430*/  SHFL.BFLY PT, R0, R139, 0x2, 0x1f ;  /* 0x0c401f008b007f89 */ /* 0x000ea200000e0000 */
[----:B------:R-:W-:Y:S01]  /*9440*/  LOP3.LUT R6, R6, 0x6, RZ, 0xc0, !PT ;  /* 0x0000000606067812 */ /* 0x000fe200078ec0ff */
[----:B------:R-:W-:Y:S04]  /*9450*/  BSSY.RECONVERGENT B0, `(.L_x_4887) ;  /* 0x0000095000007945 */ /* 0x000fe80003800200 */
[----:B------:R-:W-:Y:S01]  /*9460*/  BAR.SYNC.DEFER_BLOCKING 0x0 ;  /* 0x0000000000007b1d */ /* 0x000fe20000010000 */
[----:B------:R-:W-:-:S07]  /*9470*/  LOP3.LUT P2, RZ, R90, 0x3, RZ, 0xc0, !PT ;  /* 0x000000035aff7812 */ /* 0x000fce000784c0ff */
[----:B------:R-:W-:Y:S01]  /*9480*/  S2UR UR4, SR_CTAID.Z ;  /* 0x00000000000479c3 */ /* 0x000fe20000002700 */
[----:B-1----:R-:W-:Y:S01]  /*9490*/  FADD.FTZ R8, R8, R143 ;  /* 0x0000008f08087221 */ /* 0x002fe20000010000 */
[----:B--2---:R-:W-:-:S04]  /*94a0*/  FADD.FTZ R9, R0, R139 ;  /* 0x0000008b00097221 */ /* 0x004fc80000010000 */
[----:B------:R-:W1:Y:S04]  /*94b0*/  SHFL.BFLY PT, R5, R8, 0x1, 0x1f ;  /* 0x0c201f0008057f89 */ /* 0x000e6800000e0000 */
[----:B------:R-:W2:Y:S01]  /*94c0*/  SHFL.BFLY PT, R0, R9, 0x1, 0x1f ;  /* 0x0c201f0009007f89 */ /* 0x000ea200000e0000 */
[----:B-1----:R-:W-:Y:S01]  /*94d0*/  FADD.FTZ R2, R8, R5 ;  /* 0x0000000508027221 */ /* 0x002fe20000010000 */
[----:B------:R-:W-:-:S03]  /*94e0*/  SHF.L.U32 R5, R90, 0x4, RZ ;  /* 0x000000045a057819 */ /* 0x000fc600000006ff */
[----:B------:R-:W1:Y:S01]  /*94f0*/  MUFU.RCP R7, R2 ;  /* 0x0000000200077308 */ /* 0x000e620000001000 */
[----:B--2---:R-:W-:Y:S01]  /*9500*/  FADD.FTZ R0, R9, R0 ;  /* 0x0000000009007221 */ /* 0x004fe20000010000 */
[----:B------:R-:W-:Y:S02]  /*9510*/  LOP3.LUT R6, R6, 0x3e00, R5, 0xf8, !PT ;  /* 0x00003e0006067812 */ /* 0x000fe400078ef805 */
[----:B------:R-:W-:Y:S02]  /*9520*/  FSETP.NE.FTZ.AND P1, PT, R2, RZ, PT ;  /* 0x000000ff0200720b */ /* 0x000fe40003f35000 */
[----:B------:R-:W-:Y:S02]  /*9530*/  LOP3.LUT R5, R6, 0x20, R133, 0xf8, !PT ;  /* 0x0000002006057812 */ /* 0x000fe400078ef885 */
[----:B------:R-:W2:Y:S01]  /*9540*/  MUFU.RCP R4, R0 ;  /* 0x0000000000047308 */ /* 0x000ea20000001000 */
        /* <DEDUP_REMOVED lines=63> */
[----:B------:R-:W-:Y:S04]  /*9940*/  STS.64 [R6+0x20], R76 ;  /* 0x0000204c06007388 */ /* 0x000fe80000000a00 */
[----:B------:R-:W-:Y:S04]  /*9950*/  STS.64 [R6+0x420], R78 ;  /* 0x0004204e06007388 */ /* 0x000fe80000000a00 */
[----:B------:R1:W-:Y:S04]  /*9960*/  STS.64 [R4+0x40], R72 ;  /* 0x0000404804007388 */ /* 0x0003e80000000a00 */
[----:B------:R-:W-:Y:S04]  /*9970*/  STS.64 [R4+0x440], R74 ;  /* 0x0004404a04007388 */ /* 0x000fe80000000a00 */
[----:B------:R2:W-:Y:S04]  /*9980*/  STS.64 [R133+0x60], R68 ;  /* 0x0000604485007388 */ /* 0x0005e80000000a00 */
[----:B------:R-:W-:Y:S04]  /*9990*/  STS.64 [R133+0x460], R70 ;  /* 0x0004604685007388 */ /* 0x000fe80000000a00 */
[----:B------:R-:W-:Y:S04]  /*99a0*/  STS.64 [R5+0x2000], R64 ;  /* 0x0020004005007388 */ /* 0x000fe80000000a00 */
[----:B------:R-:W-:Y:S04]  /*99b0*/  STS.64 [R5+0x2400], R66 ;  /* 0x0024004205007388 */ /* 0x000fe80000000a00 */
[----:B------:R-:W-:Y:S01]  /*99c0*/  STS.64 [R6+0x2020], R60 ;  /* 0x0020203c06007388 */ /* 0x000fe20000000a00 */
[----:B-1----:R-:W-:-:S03]  /*99d0*/  SHF.L.U32 R72, R90, 0x2, RZ ;  /* 0x000000025a487819 */ /* 0x002fc600000006ff */
[----:B------:R-:W-:Y:S01]  /*99e0*/  STS.64 [R6+0x2420], R62 ;  /* 0x0024203e06007388 */ /* 0x000fe20000000a00 */
[----:B------:R-:W-:-:S03]  /*99f0*/  LOP3.LUT R7, R72, 0xd8, RZ, 0xc0, !PT ;  /* 0x000000d848077812 */ /* 0x000fc600078ec0ff */
[----:B------:R-:W-:Y:S01]  /*9a00*/  STS.64 [R4+0x2040], R56 ;  /* 0x0020403804007388 */ /* 0x000fe20000000a00 */
[----:B--2---:R-:W-:-:S03]  /*9a10*/  SHF.R.U32.HI R68, RZ, 0x1, R90 ;  /* 0x00000001ff447819 */ /* 0x004fc6000001165a */
[----:B------:R-:W-:Y:S01]  /*9a20*/  STS.64 [R4+0x2440], R58 ;  /* 0x0024403a04007388 */ /* 0x000fe20000000a00 */
[----:B------:R-:W-:-:S03]  /*9a30*/  LOP3.LUT R7, R7, 0x18, R68, 0x78, !PT ;  /* 0x0000001807077812 */ /* 0x000fc600078e7844 */
[----:B------:R1:W-:Y:S01]  /*9a40*/  STS.64 [R133+0x2060], R52 ;  /* 0x0020603485007388 */ /* 0x0003e20000000a00 */
[----:B------:R-:W-:Y:S02]  /*9a50*/  LOP3.LUT R68, R68, 0x30, RZ, 0xc0, !PT ;  /* 0x0000003044447812 */ /* 0x000fe400078ec0ff */
[----:B------:R-:W-:Y:S01]  /*9a60*/  LOP3.LUT R7, R7, 0xf24, R72, 0xf8, !PT ;  /* 0x00000f2407077812 */ /* 0x000fe200078ef848 */
[----:B------:R-:W-:Y:S04]  /*9a70*/  STS.64 [R133+0x2460], R54 ;  /* 0x0024603685007388 */ /* 0x000fe80000000a00 */
[----:B------:R-:W-:Y:S04]  /*9a80*/  STS.64 [R5+0x4000], R36 ;  /* 0x0040002405007388 */ /* 0x000fe80000000a00 */
[----:B------:R-:W-:Y:S04]  /*9a90*/  STS.64 [R5+0x4400], R38 ;  /* 0x0044002605007388 */ /* 0x000fe80000000a00 */
[----:B------:R2:W-:Y:S04]  /*9aa0*/  STS.64 [R6+0x4020], R40 ;  /* 0x0040202806007388 */ /* 0x0005e80000000a00 */
[----:B------:R-:W-:Y:S04]  /*9ab0*/  STS.64 [R6+0x4420], R42 ;  /* 0x0044202a06007388 */ /* 0x000fe80000000a00 */
[----:B------:R3:W-:Y:S01]  /*9ac0*/  STS.64 [R4+0x4040], R44 ;  /* 0x0040402c04007388 */ /* 0x0007e20000000a00 */
[----:B-1----:R-:W-:-:S03]  /*9ad0*/  LEA R52, R7, UR5, 0x2 ;  /* 0x0000000507347c11 */ /* 0x002fc6000f8e10ff */
[----:B------:R1:W-:Y:S01]  /*9ae0*/  STS.64 [R4+0x4440], R46 ;  /* 0x0044402e04007388 */ /* 0x0003e20000000a00 */
[----:B------:R-:W4:Y:S03]  /*9af0*/  S2UR UR5, SR_CTAID.X ;  /* 0x00000000000579c3 */ /* 0x000f260000002500 */
[----:B------:R1:W-:Y:S04]  /*9b00*/  STS.64 [R133+0x4060], R48 ;  /* 0x0040603085007388 */ /* 0x0003e80000000a00 */
[----:B------:R1:W-:Y:S01]  /*9b10*/  STS.64 [R133+0x4460], R50 ;  /* 0x0044603285007388 */ /* 0x0003e20000000a00 */
[----:B------:R-:W-:Y:S08]  /*9b20*/  BAR.SYNC.DEFER_BLOCKING 0x0 ;  /* 0x0000000000007b1d */ /* 0x000ff00000010000 */
[----:B--2---:R-:W2:Y:S01]  /*9b30*/  LDC.64 R40, c[0x0][0x430] ;  /* 0x00010c00ff287b82 */ /* 0x004ea20000000a00 */
[----:B---3--:R-:W-:Y:S01]  /*9b40*/  IADD3 R45, PT, PT, -R135, RZ, RZ ;  /* 0x000000ff872d7210 */ /* 0x008fe20007ffe1ff */
[----:B----4-:R-:W-:-:S06]  /*9b50*/  USHF.L.U32 UR5, UR5, 0x6, URZ ;  /* 0x0000000605057899 */ /* 0x010fcc00080006ff */
[----:B------:R-:W3:Y:S01]  /*9b60*/  LDC R42, c[0x0][0x3e0] ;  /* 0x0000f800ff2a7b82 */ /* 0x000ee20000000800 */
[----:B-1----:R-:W-:-:S07]  /*9b70*/  @P1 FMUL.FTZ R47, R2, 0.69314718246459960938 ;  /* 0x3f317218022f1820 */ /* 0x002fce0000410000 */
[----:B------:R-:W1:Y:S01]  /*9b80*/  @P0 LDC R44, c[0x0][0x458] ;  /* 0x00011600ff2c0b82 */ /* 0x000e620000000800 */
[----:B------:R4:W1:Y:S04]  /*9b90*/  LDS.128 R36, [R52] ;  /* 0x0000000034247984 */ /* 0x0008680000000c00 */
[----:B------:R4:W1:Y:S03]  /*9ba0*/  LDS.128 R32, [R52+0x800] ;  /* 0x0008000034207984 */ /* 0x0008660000000c00 */
[----:B------:R-:W5:Y:S01]  /*9bb0*/  @P1 LDC R43, c[0x0][0x458] ;  /* 0x00011600ff2b1b82 */ /* 0x000f620000000800 */
[----:B--2---:R-:W-:Y:S01]  /*9bc0*/  IMAD R135, R40, UR6, R135 ;  /* 0x0000000628877c24 */ /* 0x004fe2000f8e0287 */
[----:B------:R4:W2:Y:S01]  /*9bd0*/  LDS.128 R28, [R52+0x1000] ;  /* 0x00100000341c7984 */ /* 0x0008a20000000c00 */
[----:B------:R-:W1:Y:S01]  /*9be0*/  LDCU UR6, c[0x0][0x44c] ;  /* 0x00008980ff0677ac */ /* 0x000e620008000800 */
[----:B------:R-:W-:-:S02]  /*9bf0*/  MOV R40, 0xff800000 ;  /* 0xff80000000287802 */ /* 0x000fc40000000f00 */
[----:B------:R4:W2:Y:S01]  /*9c00*/  LDS.128 R24, [R52+0x2000] ;  /* 0x0020000034187984 */ /* 0x0008a20000000c00 */
[----:B---3--:R-:W-:-:S03]  /*9c10*/  IMAD R45, R42, R45, UR4 ;  /* 0x000000042a2d7e24 */ /* 0x008fc6000f8e022d */
[----:B------:R4:W3:Y:S01]  /*9c20*/  LDS.128 R20, [R52+0x2800] ;  /* 0x0028000034147984 */ /* 0x0008e20000000c00 */
[----:B------:R-:W-:Y:S01]  /*9c30*/  IMAD R46, R135, R42, R45 ;  /* 0x0000002a872e7224 */ /* 0x000fe200078e022d */
[----:B------:R-:W-:Y:S02]  /*9c40*/  SHF.R.U32.HI R45, RZ, 0x2, R90 ;  /* 0x00000002ff2d7819 */ /* 0x000fe4000001165a */
[----:B------:R4:W2:Y:S01]  /*9c50*/  LDS.128 R16, [R52+0x3000] ;  /* 0x0030000034107984 */ /* 0x0008a20000000c00 */
[----:B------:R-:W-:Y:S01]  /*9c60*/  MOV R42, 0xff800000 ;  /* 0xff800000002a7802 */ /* 0x000fe20000000f00 */
[----:B------:R-:W-:Y:S02]  /*9c70*/  IMAD R41, R46, R41, UR5 ;  /* 0x000000052e297e24 */ /* 0x000fe4000f8e0229 */
[----:B-1----:R-:W-:Y:S01]  /*9c80*/  @P0 FFMA.FTZ R40, R3, R44, R0 ;  /* 0x0000002c03280223 */ /* 0x002fe20000010000 */
[----:B------:R4:W1:Y:S01]  /*9c90*/  LDS.128 R12, [R52+0x4000] ;  /* 0x00400000340c7984 */ /* 0x0008620000000c00 */
[----:B------:R-:W-:Y:S01]  /*9ca0*/  LOP3.LUT R45, R68, 0x7, R45, 0xf8, !PT ;  /* 0x00000007442d7812 */ /* 0x000fe200078ef82d */
[----:B------:R-:W-:-:S02]  /*9cb0*/  IMAD R0, R41, UR6, RZ ;  /* 0x0000000629007c24 */ /* 0x000fc4000f8e02ff */
[----:B------:R4:W1:Y:S01]  /*9cc0*/  LDS.128 R8, [R52+0x4800] ;  /* 0x0048000034087984 */ /* 0x0008620000000c00 */
[----:B-----5:R-:W-:-:S03]  /*9cd0*/  @P1 FFMA.FTZ R42, R84, R43, R47 ;  /* 0x0000002b542a1223 */ /* 0x020fc6000001002f */
        /* <DEDUP_REMOVED lines=12> */
.L_x_4888:
[----:B------:R-:W-:Y:S05]  /*9da0*/  BSYNC.RECONVERGENT B0 ;  /* 0x0000000000007941 */ /* 0x000fea0003800200 */
.L_x_4887:
[----:B------:R-:W5:Y:S01]  /*9db0*/  LDCU.64 UR4, c[0x0][0x3f8] ;  /* 0x00007f00ff0477ac */ /* 0x000f620008000a00 */
[----:B------:R2:W3:Y:S01]  /*9dc0*/  LDS.128 R48, [R52+0x1800] ;  /* 0x0018000034307984 */ /* 0x0004e20000000c00 */
[----:B------:R-:W-:Y:S02]  /*9dd0*/  SHF.R.U32.HI R3, RZ, 0x3, R90 ;  /* 0x00000003ff037819 */ /* 0x000fe4000001165a */
[----:B------:R-:W-:Y:S01]  /*9de0*/  LOP3.LUT R72, R72, 0x1c, RZ, 0xc0, !PT ;  /* 0x0000001c48487812 */ /* 0x000fe200078ec0ff */
[----:B-1----:R1:W1:Y:S01]  /*9df0*/  LDS.128 R44, [R52+0x3800] ;  /* 0x00380000342c7984 */ /* 0x0022620000000c00 */
[C---:B------:R-:W-:Y:S01]  /*9e00*/  ISETP.GE.AND P3, PT, R3.reuse, R126, PT ;  /* 0x0000007e0300720c */ /* 0x040fe20003f66270 */
[C---:B------:R-:W-:Y:S02]  /*9e10*/  VIADD R53, R3.reuse, 0x20 ;  /* 0x0000002003357836 */ /* 0x040fe40000000000 */
[----:B------:R1:W1:Y:S01]  /*9e20*/  LDS.128 R40, [R52+0x5800] ;  /* 0x0058000034287984 */ /* 0x0002620000000c00 */
[----:B------:R-:W-:-:S02]  /*9e30*/  IMAD R57, R3, 0x60, R72 ;  /* 0x0000006003397824 */ /* 0x000fc400078e0248 */
[----:B------:R-:W-:Y:S01]  /*9e40*/  VIADD R55, R3, 0x10 ;  /* 0x0000001003377836 */ /* 0x000fe20000000000 */
[-C--:B------:R-:W-:Y:S01]  /*9e50*/  ISETP.GE.AND P1, PT, R53, R126.reuse, PT ;  /* 0x0000007e3500720c */ /* 0x080fe20003f26270 */
[----:B------:R-:W-:Y:S01]  /*9e60*/  VIADD R3, R3, 0x30 ;  /* 0x0000003003037836 */ /* 0x000fe20000000000 */
[C---:B------:R-:W-:Y:S02]  /*9e70*/  IADD3 R2, P0, PT, R0.reuse, R57, RZ ;  /* 0x0000003900027210 */ /* 0x040fe40007f1e0ff */
[----:B------:R-:W-:Y:S02]  /*9e80*/  ISETP.GE.AND P2, PT, R55, R126, PT ;  /* 0x0000007e3700720c */ /* 0x000fe40003f46270 */
[----:B------:R-:W-:Y:S02]  /*9e90*/  LEA.HI.X.SX32 R53, R0, RZ, 0x1, P0 ;  /* 0x000000ff00357211 */ /* 0x000fe400000f0eff */
[----:B-----5:R-:W-:-:S04]  /*9ea0*/  LEA R54, P0, R2, UR4, 0x2 ;  /* 0x0000000402367c11 */ /* 0x020fc8000f8010ff */
[----:B------:R-:W-:Y:S02]  /*9eb0*/  LEA.HI.X R55, R2, UR5, R53, 0x2, P0 ;  /* 0x0000000502377c11 */ /* 0x000fe400080f1435 */
[----:B------:R-:W-:-:S03]  /*9ec0*/  ISETP.GE.AND P0, PT, R3, R126, PT ;  /* 0x0000007e0300720c */ /* 0x000fc60003f06270 */
[----:B------:R1:W-:Y:S04]  /*9ed0*/  @!P3 STG.E.128 desc[UR14][R54.64], R36 ;  /* 0x000000243600b986 */ /* 0x0003e8000c101d0e */
[----:B------:R1:W-:Y:S04]  /*9ee0*/  @!P2 STG.E.128 desc[UR14][R54.64+0x1800], R32 ;  /* 0x001800203600a986 */ /* 0x0003e8000c101d0e */
[----:B--2---:R2:W-:Y:S04]  /*9ef0*/  @!P1 STG.E.128 desc[UR14][R54.64+0x3000], R28 ;  /* 0x0030001c36009986 */ /* 0x0045e8000c101d0e */
[----:B------:R2:W-:Y:S04]  /*9f00*/  @!P3 STG.E.128 desc[UR14][R54.64+0x80], R24 ;  /* 0x000080183600b986 */ /* 0x0005e8000c101d0e */
[----:B---3--:R2:W-:Y:S04]  /*9f10*/  @!P2 STG.E.128 desc[UR14][R54.64+0x1880], R20 ;  /* 0x001880143600a986 */ /* 0x0085e8000c101d0e */
[----:B------:R2:W-:Y:S04]  /*9f20*/  @!P1 STG.E.128 desc[UR14][R54.64+0x3080], R16 ;  /* 0x0030801036009986 */ /* 0x0005e8000c101d0e */
[----:B------:R2:W-:Y:S04]  /*9f30*/  @!P3 STG.E.128 desc[UR14][R54.64+0x100], R12 ;  /* 0x0001000c3600b986 */ /* 0x0005e8000c101d0e */
[----:B------:R2:W-:Y:S04]  /*9f40*/  @!P2 STG.E.128 desc[UR14][R54.64+0x1900], R8 ;  /* 0x001900083600a986 */ /* 0x0005e8000c101d0e */
[----:B------:R2:W-:Y:S01]  /*9f50*/  @!P1 STG.E.128 desc[UR14][R54.64+0x3100], R4 ;  /* 0x0031000436009986 */ /* 0x0005e2000c101d0e */
[----:B------:R-:W-:Y:S05]  /*9f60*/  @P0 EXIT ;  /* 0x000000000000094d */ /* 0x000fea0003800000 */
[----:B------:R-:W-:Y:S04]  /*9f70*/  STG.E.128 desc[UR14][R54.64+0x4800], R48 ;  /* 0x0048003036007986 */ /* 0x000fe8000c101d0e */
[----:B-1----:R-:W-:Y:S04]  /*9f80*/  STG.E.128 desc[UR14][R54.64+0x4880], R44 ;  /* 0x0048802c36007986 */ /* 0x002fe8000c101d0e */
[----:B------:R-:W-:Y:S01]  /*9f90*/  STG.E.128 desc[UR14][R54.64+0x4900], R40 ;  /* 0x0049002836007986 */ /* 0x000fe2000c101d0e */
[----:B------:R-:W-:Y:S05]  /*9fa0*/  EXIT ;  /* 0x000000000000794d */ /* 0x000fea0003800000 */
.L_x_4889:
        /* <DEDUP_REMOVED lines=13> */
.L_x_5549:


//--------------------- .text._ZN5flash24flash_fwd_splitkv_kernelI23Flash_fwd_kernel_traitsILi96ELi64ELi64ELi4ELb0ELb0EN7cutlass6half_tE19Flash_kernel_traitsILi96ELi64ELi64ELi4ES3_EELb1ELb0ELb1ELb0ELb0ELb0ELb1ELb0EEEvNS_16Flash_fwd_paramsE --------------------------
	.section	.text._ZN5flash24flash_fwd_splitkv_kernelI23Flash_fwd_kernel_traitsILi96ELi64ELi64ELi4ELb0ELb0EN7cutlass6half_tE19Flash_kernel_traitsILi96ELi64ELi64ELi4ES3_EELb1ELb0ELb1ELb0ELb0ELb0ELb1ELb0EEEvNS_16Flash_fwd_paramsE,"ax",@progbits
	.align	128
        .global         _ZN5flash24flash_fwd_splitkv_kernelI23Flash_fwd_kernel_traitsILi96ELi64ELi64ELi4ELb0ELb0EN7cutlass6half_tE19Flash_kernel_traitsILi96ELi64ELi64ELi4ES3_EELb1ELb0ELb1ELb0ELb0ELb0ELb1ELb0EEEvNS_16Flash_fwd_paramsE
        .type           _ZN5flash24flash_fwd_splitkv_kernelI23Flash_fwd_kernel_traitsILi96ELi64ELi64ELi4ELb0ELb0EN7cutlass6half_tE19Flash_kernel_traitsILi96ELi64ELi64ELi4ES3_EELb1ELb0ELb1ELb0ELb0ELb0ELb1ELb0EEEvNS_16Flash_fwd_paramsE,@function
        .size           _ZN5flash24flash_fwd_splitkv_kernelI23Flash_fwd_kernel_traitsILi96ELi64ELi64ELi4ELb0ELb0EN7cutlass6half_tE19Flash_kernel_traitsILi96ELi64ELi64ELi4ES3_EELb1ELb0ELb1ELb0ELb0ELb0ELb1ELb0EEEvNS_16Flash_fwd_paramsE,(.L_x_5550 - _ZN5flash24flash_fwd_splitkv_kernelI23Flash_fwd_kernel_traitsILi96ELi64ELi64ELi4ELb0ELb0EN7cutlass6half_tE19Flash_kernel_traitsILi96ELi64ELi64ELi4ES3_EELb1ELb0ELb1ELb0ELb0ELb0ELb1ELb0EEEvNS_16Flash_fwd_paramsE)
        .other          _ZN5flash24flash_fwd_splitkv_kernelI23Flash_fwd_kernel_traitsILi96ELi64ELi64ELi4ELb0ELb0EN7cutlass6half_tE19Flash_kernel_traitsILi96ELi64ELi64ELi4ES3_EELb1ELb0ELb1ELb0ELb0ELb0ELb1ELb0EEEvNS_16Flash_fwd_paramsE,@"STO_CUDA_ENTRY STV_DEFAULT"
_ZN5flash24flash_fwd_splitkv_kernelI23Flash_fwd_kernel_traitsILi96ELi64ELi64ELi4ELb0ELb0EN7cutlass6half_tE19Flash_kernel_traitsILi96ELi64ELi64ELi4ES3_EELb1ELb0ELb1ELb0ELb0ELb0ELb1ELb0EEEvNS_16Flash_fwd_paramsE:
.text._ZN5flash24flash_fwd_splitkv_kernelI23Flash_fwd_kernel_traitsILi96ELi64ELi64ELi4ELb0ELb0EN7cutlass6half_tE19Flash_kernel_traitsILi96ELi64ELi64ELi4ES3_EELb1ELb0ELb1ELb0ELb0ELb0ELb1ELb0EEEvNS_16Flash_fwd_paramsE:
[----:B------:R-:W-:Y:S08]  /*0000*/  LDC R1, c[0x0][0x37c] ;  /* 0x0000df00ff017b82 */ /* 0x000ff00000000800 */
[----:B------:R-:W1:Y:S01]  /*0010*/  LDC R13, c[0x0][0x3e0] ;  /* 0x0000f800ff0d7b82 */ /* 0x000e620000000800 */
[----:B------:R-:W2:Y:S01]  /*0020*/  S2R R10, SR_CTAID.Z ;  /* 0x00000000000a7919 */ /* 0x000ea20000002700 */
        /* <DEDUP_REMOVED lines=29> */
[----:B------:R-:W-:Y:S02]  /*0200*/  @!P1 LOP3.LUT R131, RZ, R13, RZ, 0x33, !PT ;  /* 0x0000000dff839212 */ /* 0x000fe400078e33ff */
[----:B----4-:R-:W-:-:S03]  /*0210*/  ISETP.NE.U32.AND P2, PT, RZ, UR4, PT ;  /* 0x00000004ff007c0c */ /* 0x010fc6000bf45070 */
[C---:B--2---:R-:W-:Y:S01]  /*0220*/  IMAD.WIDE.U32 R18, R131.reuse, 0x4, R4 ;  /* 0x0000000483127825 */ /* 0x044fe200078e0004 */
[----:B------:R-:W-:Y:S01]  /*0230*/  ISETP.NE.AND.EX P2, PT, RZ, UR5, PT, P2 ;  /* 0x00000005ff007c0c */ /* 0x000fe2000bf45320 */
[----:B------:R-:W1:Y:S03]  /*0240*/  LDC.64 R4, c[0x0][0x468] ;  /* 0x00011a00ff047b82 */ /* 0x000e660000000a00 */
[----:B------:R-:W2:Y:S04]  /*0250*/  @P0 LDG.E R6, desc[UR14][R18.64] ;  /* 0x0000000e12060981 */ /* 0x000ea8000c1e1900 */
[----:B------:R-:W2:Y:S01]  /*0260*/  @P4 LDG.E R7, desc[UR14][R18.64+0x4] ;  /* 0x0000040e12074981 */ /* 0x000ea2000c1e1900 */
[----:B------:R-:W-:Y:S01]  /*0270*/  IMAD.SHL.U32 R11, R131, 0x4, RZ ;  /* 0x00000004830b7824 */ /* 0x000fe200078e00ff */
[----:B------:R-:W-:Y:S01]  /*0280*/  SHF.R.U32.HI R2, RZ, 0x1e, R131 ;  /* 0x0000001eff027819 */ /* 0x000fe20000011683 */
[----:B------:R-:W-:-:S03]  /*0290*/  IMAD.MOV.U32 R12, RZ, RZ, RZ ;  /* 0x000000ffff0c7224 */ /* 0x000fc600078e00ff */
[C---:B------:R-:W-:Y:S02]  /*02a0*/  @P2 IADD3 R8, P0, PT, R11.reuse, UR4, RZ ;  /* 0x000000040b082c10 */ /* 0x040fe4000ff1e0ff */
[C---:B------:R-:W-:Y:S02]  /*02b0*/  @P3 IADD3 R14, P1, PT, R11.reuse, UR6, RZ ;  /* 0x000000060b0e3c10 */ /* 0x040fe4000ff3e0ff */
[C---:B------:R-:W-:Y:S02]  /*02c0*/  @P2 IADD3.X R9, PT, PT, R2.reuse, UR5, RZ, P0, !PT ;  /* 0x0000000502092c10 */ /* 0x040fe400087fe4ff */
[----:B------:R-:W-:Y:S01]  /*02d0*/  @P3 IADD3.X R15, PT, PT, R2, UR7, RZ, P1, !PT ;  /* 0x00000007020f3c10 */ /* 0x000fe20008ffe4ff */
[----:B------:R-:W3:Y:S02]  /*02e0*/  LDCU.U8 UR4, c[0x0][0x532] ;  /* 0x0000a640ff0477ac */ /* 0x000ee40008000000 */
[----:B------:R-:W5:Y:S01]  /*02f0*/  @P2 LDG.E R17, desc[UR14][R8.64] ;  /* 0x0000000e08112981 */ /* 0x000f62000c1e1900 */
[----:B-1----:R-:W-:-:S03]  /*0300*/  IADD3 R20, P0, PT, R11, R4, RZ ;  /* 0x000000040b147210 */ /* 0x002fc60007f1e0ff */
[----:B------:R1:W5:Y:S02]  /*0310*/  @P3 LDG.E R12, desc[UR14][R14.64] ;  /* 0x0000000e0e0c3981 */ /* 0x000364000c1e1900 */
[----:B------:R-:W-:Y:S01]  /*0320*/  IMAD.X R21, R2, 0x1, R5, P0 ;  /* 0x0000000102157824 */ /* 0x000fe200000e0605 */
[----:B------:R-:W-:-:S04]  /*0330*/  ISETP.NE.U32.AND P0, PT, R4, RZ, PT ;  /* 0x000000ff0400720c */ /* 0x000fc80003f05070 */
[----:B------:R-:W-:Y:S01]  /*0340*/  ISETP.NE.AND.EX P0, PT, R5, RZ, PT, P0 ;  /* 0x000000ff0500720c */ /* 0x000fe20003f05300 */
[----:B-1----:R-:W1:Y:S01]  /*0350*/  S2R R15, SR_CTAID.X ;  /* 0x00000000000f7919 */ /* 0x002e620000002500 */
[----:B------:R-:W4:Y:S01]  /*0360*/  @!P4 LDC R9, c[0x0][0x434] ;  /* 0x00010d00ff09cb82 */ /* 0x000f220000000800 */
[----:B---3--:R-:W-:Y:S02]  /*0370*/  ISETP.NE.AND P1, PT, RZ, UR4, PT ;  /* 0x00000004ff007c0c */ /* 0x008fe4000bf25270 */
[----:B------:R-:W-:-:S08]  /*0380*/  ISETP.EQ.U32.AND P3, PT, R4, RZ, PT ;  /* 0x000000ff0400720c */ /* 0x000fd00003f62070 */
[----:B------:R-:W3:Y:S01]  /*0390*/  @!P0 LDC R19, c[0x0][0x438] ;  /* 0x00010e00ff138b82 */ /* 0x000ee20000000800 */
[----:B------:R-:W-:Y:S01]  /*03a0*/  ISETP.EQ.OR.EX P3, PT, R5, RZ, !P1, P3 ;  /* 0x000000ff0500720c */ /* 0x000fe20004f62730 */
[----:B------:R-:W-:-:S12]  /*03b0*/  IMAD.MOV.U32 R3, RZ, RZ, -0x1 ;  /* 0xffffffffff037424 */ /* 0x000fd800078e00ff */
[----:B------:R2:W5:Y:S01]  /*03c0*/  @!P3 LDG.E R3, desc[UR14][R20.64] ;  /* 0x0000000e1403b981 */ /* 0x000562000c1e1900 */
[----:B-1----:R-:W-:Y:S02]  /*03d0*/  IMAD.SHL.U32 R0, R15, 0x40, RZ ;  /* 0x000000400f007824 */ /* 0x002fe400078e00ff */
[----:B--2---:R-:W-:-:S05]  /*03e0*/  @P4 IMAD.IADD R9, R7, 0x1, -R6 ;  /* 0x0000000107094824 */ /* 0x004fca00078e0a06 */
[----:B----4-:R-:W-:Y:S01]  /*03f0*/  ISETP.GT.AND P3, PT, R9, R0, PT ;  /* 0x000000000900720c */ /* 0x010fe20003f64270 */
[----:B---3--:R-:W-:-:S12]  /*0400*/  @!P0 BRA `(.L_x_4890) ;  /* 0x00000000000c8947 */ /* 0x008fd80003800000 */
[----:B------:R-:W2:Y:S02]  /*0410*/  @P1 LDG.E R4, desc[UR14][R20.64+0x4] ;  /* 0x0000040e14041981 */ /* 0x000ea4000c1e1900 */
[----:B--2--5:R-:W-:-:S06]  /*0420*/  @P1 IADD3 R19, PT, PT, R4, -R3, RZ ;  /* 0x8000000304131210 */ /* 0x024fcc0007ffe0ff */
[----:B------:R1:W5:Y:S02]  /*0430*/  @!P1 LDG.E R19, desc[UR14][R20.64] ;  /* 0x0000000e14139981 */ /* 0x000364000c1e1900 */
.L_x_4890:
[----:B------:R-:W-:Y:S05]  /*0440*/  @!P3 EXIT ;  /* 0x000000000000b94d */ /* 0x000fea0003800000 */
[----:B------:R-:W2:Y:S01]  /*0450*/  LDC R14, c[0x0][0x374] ;  /* 0x0000dd00ff0e7b82 */ /* 0x000ea20000000800 */
[----:B-----5:R-:W-:Y:S01]  /*0460*/  @P2 IMAD.IADD R80, R17, 0x1, -R12 ;  /* 0x0000000111502824 */ /* 0x020fe200078e0a0c */
[----:B------:R-:W3:Y:S06]  /*0470*/  S2R R117, SR_TID.X ;  /* 0x0000000000757919 */ /* 0x000eec0000002100 */
[----:B------:R-:W4:Y:S08]  /*0480*/  LDC R4, c[0x0][0x438] ;  /* 0x00010e00ff047b82 */ /* 0x000f300000000800 */
[----:B------:R-:W3:Y:S01]  /*0490*/  @!P2 LDC R18, c[0x0][0x43c] ;  /* 0x00010f00ff12ab82 */ /* 0x000ee20000000800 */
[----:B--2---:R-:W-:-:S04]  /*04a0*/  IABS R7, R14 ;  /* 0x0000000e00077213 */ /* 0x004fc80000000000 */
[----:B------:R-:W2:Y:S01]  /*04b0*/  I2F.RP R5, R7 ;  /* 0x0000000700057306 */ /* 0x000ea20000209400 */
[----:B----4-:R-:W-:-:S05]  /*04c0*/  VIADD R4, R4, 0x3f ;  /* 0x0000003f04047836 */ /* 0x010fca0000000000 */
[----:B-1----:R-:W-:-:S04]  /*04d0*/  SHF.R.S32.HI R21, RZ, 0x1f, R4 ;  /* 0x0000001fff157819 */ /* 0x002fc80000011404 */
[----:B------:R-:W-:Y:S01]  /*04e0*/  LEA.HI R21, R21, R4, RZ, 0x6 ;  /* 0x0000000415157211 */ /* 0x000fe200078f30ff */
[----:B--2---:R-:W1:Y:S01]  /*04f0*/  MUFU.RCP R22, R5 ;  /* 0x0000000500167308 */ /* 0x004e620000001000 */
[-C--:B------:R-:W-:Y:S02]  /*0500*/  IABS R4, R14.reuse ;  /* 0x0000000e00047213 */ /* 0x080fe40000000000 */
[----:B------:R-:W-:-:S03]  /*0510*/  LEA.HI.SX32 R21, R21, R14, 0x1a ;  /* 0x0000000e15157211 */ /* 0x000fc600078fd2ff */
[----:B------:R-:W-:Y:S02]  /*0520*/  IMAD.MOV R4, RZ, RZ, -R4 ;  /* 0x000000ffff047224 */ /* 0x000fe400078e0a04 */
[----:B------:R-:W-:Y:S02]  /*0530*/  VIADD R21, R21, 0xffffffff ;  /* 0xffffffff15157836 */ /* 0x000fe40000000000 */
[----:B-1----:R-:W-:-:S03]  /*0540*/  VIADD R22, R22, 0xffffffe ;  /* 0x0ffffffe16167836 */ /* 0x002fc60000000000 */
[----:B------:R-:W-:Y:S02]  /*0550*/  IABS R5, R21 ;  /* 0x0000001500057213 */ /* 0x000fe40000000000 */
[----:B------:R-:W-:Y:S01]  /*0560*/  LOP3.LUT R21, R21, R14, RZ, 0x3c, !PT ;  /* 0x0000000e15157212 */ /* 0x000fe200078e3cff */
[----:B------:R-:W1:Y:S03]  /*0570*/  F2I.FTZ.U32.TRUNC.NTZ R23, R22 ;  /* 0x0000001600177305 */ /* 0x000e66000021f000 */
[----:B------:R-:W-:Y:S01]  /*0580*/  ISETP.GE.AND P0, PT, R21, RZ, PT ;  /* 0x000000ff1500720c */ /* 0x000fe20003f06270 */
[----:B-1----:R-:W-:Y:S02]  /*0590*/  IMAD.MOV R8, RZ, RZ, -R23 ;  /* 0x000000ffff087224 */ /* 0x002fe400078e0a17 */
[----:B------:R-:W-:Y:S02]  /*05a0*/  IMAD.MOV.U32 R22, RZ, RZ, RZ ;  /* 0x000000ffff167224 */ /* 0x000fe400078e00ff */
[----:B------:R-:W-:-:S04]  /*05b0*/  IMAD R8, R8, R7, RZ ;  /* 0x0000000708087224 */ /* 0x000fc800078e02ff */
[----:B------:R-:W-:-:S06]  /*05c0*/  IMAD.HI.U32 R8, R23, R8, R22 ;  /* 0x0000000817087227 */ /* 0x000fcc00078e0016 */
[----:B------:R-:W-:-:S04]  /*05d0*/  IMAD.HI.U32 R16, R8, R5, RZ ;  /* 0x0000000508107227 */ /* 0x000fc800078e00ff */
[----:B------:R-:W-:Y:S02]  /*05e0*/  IMAD R8, R16, R4, R5 ;  /* 0x0000000410087224 */ /* 0x000fe400078e0205 */
[----:B------:R-:W1:Y:S03]  /*05f0*/  @!P2 LDC.64 R4, c[0x0][0x488] ;  /* 0x00012200ff04ab82 */ /* 0x000e660000000a00 */
[----:B------:R-:W-:-:S13]  /*0600*/  ISETP.GT.U32.AND P1, PT, R7, R8, PT ;  /* 0x000000080700720c */ /* 0x000fda0003f24070 */
[----:B------:R-:W-:Y:S02]  /*0610*/  @!P1 IMAD.IADD R8, R8, 0x1, -R7 ;  /* 0x0000000108089824 */ /* 0x000fe400078e0a07 */
[----:B------:R-:W-:Y:S01]  /*0620*/  @!P1 VIADD R16, R16, 0x1 ;  /* 0x0000000110109836 */ /* 0x000fe20000000000 */
[----:B------:R-:W-:Y:S02]  /*0630*/  ISETP.NE.AND P1, PT, R14, RZ, PT ;  /* 0x000000ff0e00720c */ /* 0x000fe40003f25270 */
[----:B------:R-:W-:Y:S02]  /*0640*/  ISETP.GE.U32.AND P4, PT, R8, R7, PT ;  /* 0x000000070800720c */ /* 0x000fe40003f86070 */
[----:B------:R-:W2:Y:S01]  /*0650*/  S2R R8, SR_CTAID.Y ;  /* 0x0000000000087919 */ /* 0x000ea20000002600 */
[----:B------:R-:W4:Y:S01]  /*0660*/  LDC R7, c[0x0][0x508] ;  /* 0x00014200ff077b82 */ /* 0x000f220000000800 */
[----:B-1----:R-:W-:Y:S01]  /*0670*/  @!P2 ISETP.NE.U32.AND P3, PT, R4, RZ, PT ;  /* 0x000000ff0400a20c */ /* 0x002fe20003f65070 */
[----:B------:R-:W-:-:S03]  /*0680*/  VIADD R4, R15, 0x1 ;  /* 0x000000010f047836 */ /* 0x000fc60000000000 */
[----:B------:R-:W-:Y:S01]  /*0690*/  @!P2 ISETP.NE.AND.EX P3, PT, R5, RZ, PT, P3 ;  /* 0x000000ff0500a20c */ /* 0x000fe20003f65330 */
[----:B------:R-:W-:-:S03]  /*06a0*/  IMAD R4, R4, 0x40, -R9 ;  /* 0x0000004004047824 */ /* 0x000fc600078e0a09 */
[----:B---3--:R-:W-:Y:S01]  /*06b0*/  @!P2 SEL R18, R18, RZ, P3 ;  /* 0x000000ff1212a207 */ /* 0x008fe20001800000 */
[----:B------:R-:W-:-:S03]  /*06c0*/  @P4 VIADD R16, R16, 0x1 ;  /* 0x0000000110104836 */ /* 0x000fc60000000000 */
[----:B------:R-:W-:Y:S01]  /*06d0*/  @!P2 IADD3 R80, PT, PT, R18, R19, -R12 ;  /* 0x000000131250a210 */ /* 0x000fe20007ffe80c */
[----:B------:R-:W-:Y:S01]  /*06e0*/  @!P0 IMAD.MOV R16, RZ, RZ, -R16 ;  /* 0x000000ffff108224 */ /* 0x000fe200078e0a10 */
[----:B------:R-:W-:-:S03]  /*06f0*/  @!P1 LOP3.LUT R16, RZ, R14, RZ, 0x33, !PT ;  /* 0x0000000eff109212 */ /* 0x000fc600078e33ff */
[----:B------:R-:W-:-:S05]  /*0700*/  VIADD R18, R80, 0x3f ;  /* 0x0000003f50127836 */ /* 0x000fca0000000000 */
[----:B------:R-:W-:Y:S02]  /*0710*/  SHF.R.S32.HI R5, RZ, 0x1f, R18 ;  /* 0x0000001fff057819 */ /* 0x000fe40000011412 */
[----:B----4-:R-:W-:Y:S02]  /*0720*/  IADD3 R4, PT, PT, R18, R7, R4 ;  /* 0x0000000712047210 */ /* 0x010fe40007ffe004 */
[----:B------:R-:W-:Y:S02]  /*0730*/  LEA.HI R5, R5, R18, RZ, 0x6 ;  /* 0x0000001205057211 */ /* 0x000fe400078f30ff */
[----:B------:R-:W-:Y:S01]  /*0740*/  SHF.R.S32.HI R17, RZ, 0x1f, R4 ;  /* 0x0000001fff117819 */ /* 0x000fe20000011404 */
[----:B--2---:R-:W-:Y:S01]  /*0750*/  IMAD R122, R16, R8, RZ ;  /* 0x00000008107a7224 */ /* 0x004fe200078e02ff */
[----:B------:R-:W-:Y:S02]  /*0760*/  SHF.R.S32.HI R5, RZ, 0x6, R5 ;  /* 0x00000006ff057819 */ /* 0x000fe40000011405 */
[----:B------:R-:W-:Y:S01]  /*0770*/  LEA.HI R17, R17, R4, RZ, 0x6 ;  /* 0x0000000411117211 */ /* 0x000fe200078f30ff */
[----:B------:R-:W-:Y:S01]  /*0780*/  IMAD.MOV R4, RZ, RZ, -R131 ;  /* 0x000000ffff047224 */ /* 0x000fe200078e0a83 */
[----:B------:R-:W-:-:S02]  /*0790*/  VIADDMNMX R16, R122, R16, R5, PT ;  /* 0x000000107a107246 */ /* 0x000fc40003800105 */
[----:B------:R-:W-:Y:S01]  /*07a0*/  SHF.R.S32.HI R17, RZ, 0x6, R17 ;  /* 0x00000006ff117819 */ /* 0x000fe20000011411 */
[----:B------:R-:W-:-:S03]  /*07b0*/  IMAD R10, R13, R4, R10 ;  /* 0x000000040d0a7224 */ /* 0x000fc600078e020a */
[----:B------:R-:W-:-:S04]  /*07c0*/  VIMNMX R99, PT, PT, R16, R17, PT ;  /* 0x0000001110637248 */ /* 0x000fc80003fe0100 */
[----:B------:R-:W-:-:S13]  /*07d0*/  ISETP.GE.AND P0, PT, R122, R99, PT ;  /* 0x000000637a00720c */ /* 0x000fda0003f06270 */
[----:B------:R-:W-:Y:S05]  /*07e0*/  @!P0 BRA `(.L_x_4891) ;  /* 0x0000000400c08947 */ /* 0x000fea0003800000 */
[----:B------:R-:W1:Y:S01]  /*07f0*/  LDC.64 R2, c[0x0][0x430] ;  /* 0x00010c00ff027b82 */ /* 0x000e620000000a00 */
[----:B------:R-:W2:Y:S01]  /*0800*/  LDCU UR4, c[0x0][0x44c] ;  /* 0x00008980ff0477ac */ /* 0x000ea20008000800 */
[----:B------:R-:W-:Y:S01]  /*0810*/  BSSY.RECONVERGENT B0, `(.L_x_4892) ;  /* 0x0000020000007945 */ /* 0x000fe20003800200 */
[----:B-1----:R-:W-:Y:S02]  /*0820*/  IMAD R2, R8, R2, R131 ;  /* 0x0000000208027224 */ /* 0x002fe400078e0283 */
[----:B------:R-:W-:Y:S02]  /*0830*/  IMAD.IADD R8, R9, 0x1, -R0 ;  /* 0x0000000109087824 */ /* 0x000fe400078e0a00 */
        /* <DEDUP_REMOVED lines=29> */
.L_x_4893:
[----:B------:R-:W-:Y:S05]  /*0a10*/  BSYNC.RECONVERGENT B0 ;  /* 0x0000000000007941 */ /* 0x000fea0003800200 */
.L_x_4892:
        /* <DEDUP_REMOVED lines=18> */
.L_x_4895:
[----:B------:R-:W-:Y:S05]  /*0b40*/  BSYNC.RECONVERGENT B0 ;  /* 0x0000000000007941 */ /* 0x000fea0003800200 */
.L_x_4894:
        /* <DEDUP_REMOVED lines=18> */
.L_x_4897:
[----:B------:R-:W-:Y:S05]  /*0c70*/  BSYNC.RECONVERGENT B0 ;  /* 0x0000000000007941 */ /* 0x000fea0003800200 */
.L_x_4896:
        /* <DEDUP_REMOVED lines=18> */
.L_x_4899:
[----:B------:R-:W-:Y:S05]  /*0da0*/  BSYNC.RECONVERGENT B0 ;  /* 0x0000000000007941 */ /* 0x000fea0003800200 */
.L_x_4898:
        /* <DEDUP_REMOVED lines=20> */
.L_x_4891:
        /* <DEDUP_REMOVED lines=11> */
.L_x_4900:
[----:B------:R-:W-:Y:S05]  /*0fa0*/  BRA.U !UP1, `(.L_x_4901) ;  /* 0x00000005098c7547 */ /* 0x000fea000b800000 */
[----:B------:R-:W2:Y:S01]  /*0fb0*/  LDC R17, c[0x0][0x4f0] ;  /* 0x00013c00ff117b82 */ /* 0x000ea20000000800 */
[----:B------:R-:W-:Y:S01]  /*0fc0*/  LEA R12, R99, 0xffffffc0, 0x6 ;  /* 0xffffffc0630c7811 */ /* 0x000fe200078e30ff */
[----:B------:R-:W3:Y:S03]  /*0fd0*/  LDCU.64 UR4, c[0x0][0x4e8] ;  /* 0x00009d00ff0477ac */ /* 0x000ee60008000a00 */
[----:B------:R-:W-:Y:S01]  /*0fe0*/  IABS R2, R12 ;  /* 0x0000000c00027213 */ /* 0x000fe20000000000 */
[----:B------:R-:W4:Y:S01]  /*0ff0*/  LDCU.64 UR6, c[0x0][0x3a0] ;  /* 0x00007400ff0677ac */ /* 0x000f220008000a00 */
[----:B------:R-:W4:Y:S01]  /*1000*/  LDCU.64 UR12, c[0x0][0x3b8] ;  /* 0x00007700ff0c77ac */ /* 0x000f220008000a00 */
[----:B------:R-:W4:Y:S01]  /*1010*/  LDCU.64 UR10, c[0x0][0x3c0] ;  /* 0x00007800ff0a77ac */ /* 0x000f220008000a00 */
[----:B--2--5:R-:W-:-:S04]  /*1020*/  IABS R4, R17 ;  /* 0x0000001100047213 */ /* 0x024fc80000000000 */
[----:B-1----:R-:W1:Y:S08]  /*1030*/  I2F.RP R5, R4 ;  /* 0x0000000400057306 */ /* 0x002e700000209400 */
        /* <DEDUP_REMOVED lines=28> */
[----:B--2---:R-:W-:Y:S01]  /*1200*/  IABS R4, R3 ;  /* 0x0000000300047213 */ /* 0x004fe20000000000 */
[----:B------:R-:W-:Y:S01]  /*1210*/  IMAD.MOV R13, RZ, RZ, -R13 ;  /* 0x000000ffff0d7224 */ /* 0x000fe200078e0a0d */
[----:B----4-:R-:W-:Y:S02]  /*1220*/  MOV R96, UR12 ;  /* 0x0000000c00607c02 */ /* 0x010fe40008000f00 */
[----:B------:R-:W2:Y:S01]  /*1230*/  I2F.RP R14, R4 ;  /* 0x00000004000e7306 */ /* 0x000ea20000209400 */
[----:B------:R-:W-:Y:S01]  /*1240*/  IMAD R12, R17, R13, R12 ;  /* 0x0000000d110c7224 */ /* 0x000fe200078e020c */
[----:B------:R-:W-:-:S06]  /*1250*/  MOV R97, UR13 ;  /* 0x0000000d00617c02 */ /* 0x000fcc0008000f00 */
        /* <DEDUP_REMOVED lines=32> */
[----:B------:R-:W-:Y:S01]  /*1460*/  IADD3 R19, PT, PT, R21, R18, RZ ;  /* 0x0000001215137210 */ /* 0x000fe20007ffe0ff */
[----:B------:R-:W1:Y:S01]  /*1470*/  LDCU.128 UR4, c[0x0][0x3d0] ;  /* 0x00007a00ff0477ac */ /* 0x000e620008000c00 */
[----:B------:R-:W-:Y:S01]  /*1480*/  MOV R21, UR11 ;  /* 0x0000000b00157c02 */ /* 0x000fe20008000f00 */
[----:B------:R-:W-:Y:S01]  /*1490*/  IMAD.MOV.U32 R18, RZ, RZ, R20 ;  /* 0x000000ffff127224 */ /* 0x000fe200078e0014 */
[----:B------:R-:W-:Y:S01]  /*14a0*/  MOV R20, UR10 ;  /* 0x0000000a00147c02 */ /* 0x000fe20008000f00 */
[----:B------:R-:W-:-:S02]  /*14b0*/  IMAD.IADD R23, R23, 0x1, R5 ;  /* 0x0000000117177824 */ /* 0x000fc400078e0205 */
[----:B------:R-:W-:-:S04]  /*14c0*/  IMAD.WIDE.U32 R18, R12, R96, R18 ;  /* 0x000000600c127225 */ /* 0x000fc800078e0012 */
[----:B------:R-:W-:Y:S01]  /*14d0*/  IMAD R4, R3, R20, RZ ;  /* 0x0000001403047224 */ /* 0x000fe200078e02ff */
[----:B------:R-:W-:Y:S01]  /*14e0*/  SHF.R.S32.HI R3, RZ, 0x1f, R2 ;  /* 0x0000001fff037819 */ /* 0x000fe20000011402 */
[----:B------:R-:W-:Y:S01]  /*14f0*/  IMAD.IADD R17, R19, 0x1, R16 ;  /* 0x0000000113117824 */ /* 0x000fe200078e0210 */
[----:B------:R-:W-:Y:S01]  /*1500*/  MOV R16, R18 ;  /* 0x0000001200107202 */ /* 0x000fe20000000f00 */
[C---:B------:R-:W-:Y:S02]  /*1510*/  IMAD R4, R12.reuse, R21, R4 ;  /* 0x000000150c047224 */ /* 0x040fe400078e0204 */
[----:B------:R-:W-:-:S04]  /*1520*/  IMAD.WIDE.U32 R12, R12, R20, R22 ;  /* 0x000000140c0c7225 */ /* 0x000fc800078e0016 */
[----:B-1----:R-:W-:Y:S01]  /*1530*/  IMAD.WIDE.U32 R18, R2, UR4, R16 ;  /* 0x0000000402127c25 */ /* 0x002fe2000f8e0010 */
[----:B------:R-:W-:-:S03]  /*1540*/  IADD3 R5, PT, PT, R13, R4, RZ ;  /* 0x000000040d057210 */ /* 0x000fc60007ffe0ff */
[C---:B------:R-:W-:Y:S02]  /*1550*/  IMAD R13, R3.reuse, UR4, RZ ;  /* 0x00000004030d7c24 */ /* 0x040fe4000f8e02ff */
[----:B------:R-:W-:Y:S02]  /*1560*/  IMAD R3, R3, UR6, RZ ;  /* 0x0000000603037c24 */ /* 0x000fe4000f8e02ff */
[----:B------:R-:W-:Y:S02]  /*1570*/  IMAD.MOV.U32 R4, RZ, RZ, R12 ;  /* 0x000000ffff047224 */ /* 0x000fe400078e000c */
[C---:B------:R-:W-:Y:S02]  /*1580*/  IMAD R14, R2.reuse, UR5, R13 ;  /* 0x00000005020e7c24 */ /* 0x040fe4000f8e020d */
[C---:B------:R-:W-:Y:S02]  /*1590*/  IMAD R8, R2.reuse, UR7, R3 ;  /* 0x0000000702087c24 */ /* 0x040fe4000f8e0203 */
[----:B------:R-:W-:Y:S01]  /*15a0*/  IMAD.WIDE.U32 R16, R2, UR6, R4 ;  /* 0x0000000602107c25 */ /* 0x000fe2000f8e0004 */
[----:B------:R-:W-:-:S04]  /*15b0*/  IADD3 R14, PT, PT, R19, R14, RZ ;  /* 0x0000000e130e7210 */ /* 0x000fc80007ffe0ff */
[----:B------:R-:W-:Y:S01]  /*15c0*/  IADD3 R8, PT, PT, R17, R8, RZ ;  /* 0x0000000811087210 */ /* 0x000fe20007ffe0ff */
[----:B------:R-:W-:Y:S06]  /*15d0*/  BRA `(.L_x_4902) ;  /* 0x0000000400647947 */ /* 0x000fec0003800000 */
.L_x_4901:
        /* <DEDUP_REMOVED lines=15> */
.L_x_4903:
[----:B------:R-:W2:Y:S01]  /*16d0*/  LDC.64 R96, c[0x0][0x3b8] ;  /* 0x0000ee00ff607b82 */ /* 0x000ea20000000a00 */
[----:B------:R-:W-:-:S05]  /*16e0*/  IADD3 R16, PT, PT, R12, R3, RZ ;  /* 0x000000030c107210 */ /* 0x000fca0007ffe0ff */
[C---:B--2---:R-:W-:Y:S02]  /*16f0*/  IMAD R19, R16.reuse, R97, RZ ;  /* 0x0000006110137224 */ /* 0x044fe400078e02ff */
[----:B------:R-:W-:-:S05]  /*1700*/  IMAD.WIDE.U32 R16, R16, R96, RZ ;  /* 0x0000006010107225 */ /* 0x000fca00078e00ff */
[----:B------:R-:W-:Y:S02]  /*1710*/  IADD3 R19, PT, PT, R17, R19, RZ ;  /* 0x0000001311137210 */ /* 0x000fe40007ffe0ff */
[----:B------:R-:W-:Y:S02]  /*1720*/  MOV R18, R16 ;  /* 0x0000001000127202 */ /* 0x000fe40000000f00 */
.L_x_4904:
[----:B------:R-:W-:Y:S05]  /*1730*/  @P0 BRA `(.L_x_4905) ;  /* 0x0000000000340947 */ /* 0x000fea0003800000 */
[----:B------:R-:W2:Y:S01]  /*1740*/  LDC.64 R20, c[0x0][0x3c0] ;  /* 0x0000f000ff147b82 */ /* 0x000ea20000000a00 */
[----:B------:R-:W1:Y:S01]  /*1750*/  LDCU.64 UR4, c[0x0][0x3a8] ;  /* 0x00007500ff0477ac */ /* 0x000e620008000a00 */
[----:B------:R-:W-:Y:S02]  /*1760*/  SHF.R.S32.HI R3, RZ, 0x1f, R12 ;  /* 0x0000001fff037819 */ /* 0x000fe4000001140c */
[----:B-----5:R-:W-:-:S05]  /*1770*/  SHF.R.S32.HI R2, RZ, 0x1f, R4 ;  /* 0x0000001fff027819 */ /* 0x020fca0000011404 */
[----:B-1----:R-:W-:-:S04]  /*1780*/  IMAD R5, R2, UR4, RZ ;  /* 0x0000000402057c24 */ /* 0x002fc8000f8e02ff */
[----:B------:R-:W-:Y:S02]  /*1790*/  IMAD R5, R4, UR5, R5 ;  /* 0x0000000504057c24 */ /* 0x000fe4000f8e0205 */
[----:B--2---:R-:W-:-:S04]  /*17a0*/  IMAD R3, R3, R20, RZ ;  /* 0x0000001403037224 */ /* 0x004fc800078e02ff */
[C---:B------:R-:W-:Y:S02]  /*17b0*/  IMAD R3, R12.reuse, R21, R3 ;  /* 0x000000150c037224 */ /* 0x040fe400078e0203 */
[----:B------:R-:W-:-:S05]  /*17c0*/  IMAD.WIDE.U32 R12, R12, R20, RZ ;  /* 0x000000140c0c7225 */ /* 0x000fca00078e00ff */
[----:B------:R-:W-:-:S03]  /*17d0*/  IADD3 R13, PT, PT, R13, R3, RZ ;  /* 0x000000030d0d7210 */ /* 0x000fc60007ffe0ff */
[----:B------:R-:W-:-:S05]  /*17e0*/  IMAD.WIDE.U32 R22, R4, UR4, R12 ;  /* 0x0000000404167c25 */ /* 0x000fca000f8e000c */
[----:B------:R-:W-:Y:S01]  /*17f0*/  IADD3 R23, PT, PT, R23, R5, RZ ;  /* 0x0000000517177210 */ /* 0x000fe20007ffe0ff */
[----:B------:R-:W-:Y:S06]  /*1800*/  BRA `(.L_x_4906) ;  /* 0x0000000000187947 */ /* 0x000fec0003800000 */
.L_x_4905:
[----:B------:R-:W2:Y:S01]  /*1810*/  LDC.64 R20, c[0x0][0x3c0] ;  /* 0x0000f000ff147b82 */ /* 0x000ea20000000a00 */
[----:B------:R-:W-:-:S05]  /*1820*/  IADD3 R3, PT, PT, R12, R3, RZ ;  /* 0x000000030c037210 */ /* 0x000fca0007ffe0ff */
[C---:B--2---:R-:W-:Y:S02]  /*1830*/  IMAD R23, R3.reuse, R21, RZ ;  /* 0x0000001503177224 */ /* 0x044fe400078e02ff */
[----:B------:R-:W-:-:S05]  /*1840*/  IMAD.WIDE.U32 R2, R3, R20, RZ ;  /* 0x0000001403027225 */ /* 0x000fca00078e00ff */
[----:B------:R-:W-:Y:S02]  /*1850*/  IADD3 R23, PT, PT, R3, R23, RZ ;  /* 0x0000001703177210 */ /* 0x000fe40007ffe0ff */
[----:B------:R-:W-:-:S07]  /*1860*/  MOV R22, R2 ;  /* 0x0000000200167202 */ /* 0x000fce0000000f00 */
.L_x_4906:
        /* <DEDUP_REMOVED lines=21> */
[----:B------:R-:W-:Y:S02]  /*19c0*/  IMAD R3, R2, R3, R4 ;  /* 0x0000000302037224 */ /* 0x000fe400078e0204 */
[----:B------:R-:W1:Y:S01]  /*19d0*/  LDC.64 R4, c[0x0][0x3d8] ;  /* 0x0000f600ff047b82 */ /* 0x000e620000000a00 */
[----:B------:R-:W-:Y:S02]  /*19e0*/  IMAD R14, R8, R21, R14 ;  /* 0x00000015080e7224 */ /* 0x000fe400078e020e */
        /* <DEDUP_REMOVED lines=24> */
.L_x_4902:
        /* <DEDUP_REMOVED lines=9> */
[----:B------:R-:W-:Y:S01]  /*1c00*/  LOP3.LUT R17, R129, 0xd8, RZ, 0xc0, !PT ;  /* 0x000000d881117812 */ /* 0x000fe200078ec0ff */
        /* <DEDUP_REMOVED lines=10> */
[----:B------:R-:W4:Y:S01]  /*1cb0*/  @P1 LDC.64 R2, c[0x0][0x3b0] ;  /* 0x0000ec00ff021b82 */ /* 0x000f220000000a00 */
[C---:B------:R-:W-:Y:S01]  /*1cc0*/  IMAD.WIDE.U32 R18, R12.reuse, R96, R18 ;  /* 0x000000600c127225 */ /* 0x040fe200078e0012 */
[----:B------:R-:W-:Y:S02]  /*1cd0*/  LOP3.LUT R100, R11, R100, RZ, 0xfc, !PT ;  /* 0x000000640b647212 */ /* 0x000fe400078efcff */
[----:B------:R-:W-:Y:S01]  /*1ce0*/  SHF.R.S32.HI R11, RZ, 0x1f, R10 ;  /* 0x0000001fff0b7819 */ /* 0x000fe2000001140a */
[----:B------:R-:W-:Y:S01]  /*1cf0*/  IMAD R123, R12, R97, R19 ;  /* 0x000000610c7b7224 */ /* 0x000fe200078e0213 */
[C---:B-1----:R-:W-:Y:S02]  /*1d00*/  LEA R124, P0, R18.reuse, UR4, 0x1 ;  /* 0x00000004127c7c11 */ /* 0x042fe4000f8008ff */
[----:B------:R-:W-:Y:S01]  /*1d10*/  LOP3.LUT R85, R87, 0x40, RZ, 0xfc, !PT ;  /* 0x0000004057557812 */ /* 0x000fe200078efcff */
[----:B---3--:R-:W-:Y:S01]  /*1d20*/  IMAD R19, R11, UR6, RZ ;  /* 0x000000060b137c24 */ /* 0x008fe2000f8e02ff */
[----:B------:R-:W-:Y:S01]  /*1d30*/  LEA.HI.X R123, R18, UR5, R123, 0x1, P0 ;  /* 0x00000005127b7c11 */ /* 0x000fe200080f0c7b */
[----:B------:R-:W-:Y:S01]  /*1d40*/  UMOV UR5, 0x400 ;  /* 0x0000040000057882 */ /* 0x000fe20000000000 */
[----:B------:R-:W-:Y:S01]  /*1d50*/  IADD3 R16, P0, PT, R87, R16, RZ ;  /* 0x0000001057107210 */ /* 0x000fe20007f1e0ff */
[----:B--2---:R-:W-:Y:S01]  /*1d60*/  ULEA UR5, UR12, UR5, 0x18 ;  /* 0x000000050c057291 */ /* 0x004fe2000f8ec0ff */
[----:B------:R-:W-:-:S02]  /*1d70*/  IMAD R19, R10, UR7, R19 ;  /* 0x000000070a137c24 */ /* 0x000fc4000f8e0213 */
[----:B-----5:R-:W-:-:S03]  /*1d80*/  @!P1 IMAD.WIDE.U32 R22, R131, R4, RZ ;  /* 0x0000000483169225 */ /* 0x020fc600078e00ff */
[----:B------:R-:W-:Y:S01]  /*1d90*/  LEA R100, R100, UR5, 0x1 ;  /* 0x0000000564647c11 */ /* 0x000fe2000f8e08ff */
[----:B------:R-:W-:Y:S02]  /*1da0*/  @!P1 IMAD R5, R131, R5, R23 ;  /* 0x0000000583059224 */ /* 0x000fe400078e0217 */
[----:B------:R-:W-:Y:S02]  /*1db0*/  IMAD.X R17, RZ, RZ, R8, P0 ;  /* 0x000000ffff117224 */ /* 0x000fe400000e0608 */
[----:B----4-:R-:W-:-:S04]  /*1dc0*/  @P1 IMAD.WIDE.U32 R24, R6, R2, RZ ;  /* 0x0000000206181225 */ /* 0x010fc800078e00ff */
[----:B------:R-:W-:Y:S01]  /*1dd0*/  @!P1 IMAD.MOV.U32 R2, RZ, RZ, R22 ;  /* 0x000000ffff029224 */ /* 0x000fe200078e0016 */
[----:B------:R-:W-:Y:S01]  /*1de0*/  @P1 MOV R2, R24 ;  /* 0x0000001800021202 */ /* 0x000fe20000000f00 */
[----:B------:R-:W-:Y:S01]  /*1df0*/  @P1 IMAD R5, R6, R3, R25 ;  /* 0x0000000306051224 */ /* 0x000fe200078e0219 */
[C---:B------:R-:W-:Y:S01]  /*1e00*/  ISETP.GE.AND P1, PT, R12.reuse, R121, PT ;  /* 0x000000790c00720c */ /* 0x040fe20003f26270 */
[----:B------:R-:W-:Y:S01]  /*1e10*/  IMAD.WIDE.U32 R22, R12, R20, R16 ;  /* 0x000000140c167225 */ /* 0x000fe200078e0010 */
[----:B------:R-:W-:-:S03]  /*1e20*/  IADD3 R2, P0, PT, R87, R2, RZ ;  /* 0x0000000257027210 */ /* 0x000fc60007f1e0ff */
[----:B------:R-:W-:Y:S01]  /*1e30*/  IMAD R127, R12, R21, R23 ;  /* 0x000000150c7f7224 */ /* 0x000fe200078e0217 */
[----:B------:R-:W-:Y:S02]  /*1e40*/  IADD3.X R3, PT, PT, RZ, R5, RZ, P0, !PT ;  /* 0x00000005ff037210 */ /* 0x000fe400007fe4ff */
[----:B------:R-:W-:Y:S01]  /*1e50*/  LEA R126, P0, R22, UR10, 0x1 ;  /* 0x0000000a167e7c11 */ /* 0x000fe2000f8008ff */
[----:B------:R-:W-:-:S03]  /*1e60*/  IMAD.WIDE.U32 R16, R10, UR6, R2 ;  /* 0x000000060a107c25 */ /* 0x000fc6000f8e0002 */
[----:B------:R-:W-:Y:S01]  /*1e70*/  LEA.HI.X R127, R22, UR11, R127, 0x1, P0 ;  /* 0x0000000b167f7c11 */ /* 0x000fe200080f0c7f */
[----:B------:R-:W-:Y:S01]  /*1e80*/  IMAD.IADD R19, R17, 0x1, R19 ;  /* 0x0000000111137824 */ /* 0x000fe200078e0213 */
[----:B------:R-:W-:Y:S07]  /*1e90*/  @P1 BRA `(.L_x_4908) ;  /* 0x0000000000781947 */ /* 0x000fee0003800000 */
        /* <DEDUP_REMOVED lines=29> */
.L_x_4909:
[----:B------:R2:W-:Y:S02]  /*2070*/  STS.128 [R100+0x2000], RZ ;  /* 0x002000ff64007388 */ /* 0x0005e40000000c00 */
.L_x_4908:
[----:B------:R-:W-:Y:S05]  /*2080*/  BSYNC.RECONVERGENT B0 ;  /* 0x0000000000007941 */ /* 0x000fea0003800200 */
.L_x_4907:
        /* <DEDUP_REMOVED lines=36> */
.L_x_4912:
[----:B------:R4:W-:Y:S02]  /*22d0*/  STS.128 [R100+0x2800], RZ ;  /* 0x002800ff64007388 */ /* 0x0009e40000000c00 */
.L_x_4911:
[----:B------:R-:W-:Y:S05]  /*22e0*/  BSYNC.RECONVERGENT B0 ;  /* 0x0000000000007941 */ /* 0x000fea0003800200 */
.L_x_4910:
        /* <DEDUP_REMOVED lines=29> */
.L_x_4915:
[----:B------:R4:W-:Y:S02]  /*24c0*/  STS.128 [R100+0x5000], RZ ;  /* 0x005000ff64007388 */ /* 0x0009e40000000c00 */
.L_x_4914:
[----:B------:R-:W-:Y:S05]  /*24d0*/  BSYNC.RECONVERGENT B0 ;  /* 0x0000000000007941 */ /* 0x000fea0003800200 */
.L_x_4913:
[----:B-1--4-:R-:W1:Y:S01]  /*24e0*/  LDC.64 R2, c[0x0][0x538] ;  /* 0x00014e00ff027b82 */ /* 0x012e620000000a00 */
[----:B------:R-:W-:Y:S01]  /*24f0*/  ISETP.GE.AND P0, PT, R5, R4, PT ;  /* 0x000000040500720c */ /* 0x000fe20003f06270 */
[----:B------:R-:W-:-:S12]  /*2500*/  BSSY.RECONVERGENT B0, `(.L_x_4916) ;  /* 0x0000019000007945 */ /* 0x000fd80003800200 */
[----:B------:R-:W-:Y:S05]  /*2510*/  @P0 BRA `(.L_x_4917) ;  /* 0x00000000005c0947 */ /* 0x000fea0003800000 */
[----:B------:R-:W4:Y:S01]  /*2520*/  LDCU UR4, c[0x0][0x440] ;  /* 0x00008800ff0477ac */ /* 0x000f220008000800 */
[C---:B------:R-:W-:Y:S01]  /*2530*/  IMAD.SHL.U32 R15, R96.reuse, 0x20, RZ ;  /* 0x00000020600f7824 */ /* 0x040fe200078e00ff */
[----:B------:R-:W-:-:S04]  /*2540*/  SHF.L.U64.HI R6, R96, 0x5, R97 ;  /* 0x0000000560067819 */ /* 0x000fc80000010261 */
        /* <DEDUP_REMOVED lines=20> */
.L_x_4917:
[----:B------:R-:W-:Y:S05]  /*2690*/  BSYNC.RECONVERGENT B0 ;  /* 0x0000000000007941 */ /* 0x000fea0003800200 */
.L_x_4916:
[----:B------:R-:W5:Y:S01]  /*26a0*/  LDCU.64 UR6, c[0x0][0x540] ;  /* 0x0000a800ff0677ac */ /* 0x000f620008000a00 */
[----:B------:R-:W0:Y:S01]  /*26b0*/  LDGDEPBAR ;  /* 0x00000000000079af */ /* 0x000e220000000000 */
[----:B------:R-:W2:Y:S01]  /*26c0*/  LDCU UR4, c[0x0][0x458] ;  /* 0x00008b00ff0477ac */ /* 0x000ea20008000800 */
[----:B-----5:R-:W-:-:S04]  /*26d0*/  IMAD.WIDE.U32 R10, R131, UR6, R10 ;  /* 0x00000006830a7c25 */ /* 0x020fc8000f8e000a */
[----:B------:R-:W-:Y:S01]  /*26e0*/  IMAD R6, R131, UR7, R11 ;  /* 0x0000000783067c24 */ /* 0x000fe2000f8e020b */
[----:B-1--4-:R-:W-:Y:S02]  /*26f0*/  LEA R14, P0, R10, R2, 0x2 ;  /* 0x000000020a0e7211 */ /* 0x012fe400078010ff */
[----:B------:R-:W-:Y:S01]  /*2700*/  LOP3.LUT R12, R12, 0x7, RZ, 0xc0, !PT ;  /* 0x000000070c0c7812 */ /* 0x000fe200078ec0ff */
[----:B------:R-:W-:-:S04]  /*2710*/  DEPBAR.LE SB0, 0x0 ;  /* 0x000080000000791a */ /* 0x000fc80000000000 */
[----:B------:R-:W-:-:S05]  /*2720*/  LEA.HI.X R15, R10, R3, R6, 0x2, P0 ;  /* 0x000000030a0f7211 */ /* 0x000fca00000f1406 */
[----:B------:R-:W4:Y:S01]  /*2730*/  LDG.E R11, desc[UR14][R14.64] ;  /* 0x0000000e0e0b7981 */ /* 0x000f22000c1e1900 */
[----:B--2---:R-:W4:Y:S01]  /*2740*/  MUFU.RCP R6, UR4 ;  /* 0x0000000400067d08 */ /* 0x004f220008001000 */
[----:B------:R-:W-:Y:S01]  /*2750*/  SHF.R.U32.HI R2, RZ, 0x1, R117 ;  /* 0x00000001ff027819 */ /* 0x000fe20000011675 */
[----:B------:R-:W-:Y:S03]  /*2760*/  BSSY.RECONVERGENT B0, `(.L_x_4918) ;  /* 0x0000023000007945 */ /* 0x000fe60003800200 */
[----:B------:R-:W-:-:S04]  /*2770*/  LOP3.LUT R3, R2, 0x1f0, RZ, 0xc0, !PT ;  /* 0x000001f002037812 */ /* 0x000fc800078ec0ff */
[----:B------:R-:W-:-:S04]  /*2780*/  IADD3 R0, PT, PT, R3, 0x1, R0 ;  /* 0x0000000103007810 */ /* 0x000fc80007ffe000 */
[----:B------:R-:W-:-:S04]  /*2790*/  IADD3 R0, PT, PT, -R9, R0, R12 ;  /* 0x0000000009007210 */ /* 0x000fc80007ffe10c */
[----:B------:R-:W-:Y:S01]  /*27a0*/  IADD3 R3, PT, PT, R0, R7, R80 ;  /* 0x0000000700037210 */ /* 0x000fe20007ffe050 */
        /* <DEDUP_REMOVED lines=25> */
.L_x_4920:
[----:B------:R2:W-:Y:S01]  /*2940*/  STS.128 [R100+0x8000], RZ ;  /* 0x008000ff64007388 */ /* 0x0005e20000000c00 */
[----:B------:R-:W-:Y:S05]  /*2950*/  BRA `(.L_x_4921) ;  /* 0x00000000000c7947 */ /* 0x000fea0003800000 */
.L_x_4919:
[----:B------:R1:W-:Y:S04]  /*2960*/  STS.128 [R100+0x6000], RZ ;  /* 0x006000ff64007388 */ /* 0x0003e80000000c00 */
[----:B------:R1:W-:Y:S04]  /*2970*/  STS.128 [R100+0x7000], RZ ;  /* 0x007000ff64007388 */ /* 0x0003e80000000c00 */
[----:B------:R1:W-:Y:S02]  /*2980*/  STS.128 [R100+0x8000], RZ ;  /* 0x008000ff64007388 */ /* 0x0003e40000000c00 */
.L_x_4921:
[----:B------:R-:W-:Y:S05]  /*2990*/  BSYNC.RECONVERGENT B0 ;  /* 0x0000000000007941 */ /* 0x000fea0003800200 */
.L_x_4918:
        /* <DEDUP_REMOVED lines=30> */
.L_x_4924:
[----:B------:R1:W-:Y:S02]  /*2b80*/  STS.128 [R100+0x8800], RZ ;  /* 0x008800ff64007388 */ /* 0x0003e40000000c00 */
.L_x_4923:
[----:B------:R-:W-:Y:S05]  /*2b90*/  BSYNC.RECONVERGENT B0 ;  /* 0x0000000000007941 */ /* 0x000fea0003800200 */
.L_x_4922:
[C---:B------:R-:W-:Y:S01]  /*2ba0*/  IMAD.SHL.U32 R116, R117.reuse, 0x4, RZ ;  /* 0x0000000475747824 */ /* 0x040fe200078e00ff */
[C---:B---3--:R-:W-:Y:S01]  /*2bb0*/  LOP3.LUT P0, R23, R117.reuse, 0x4, RZ, 0xc0, !PT ;  /* 0x0000000475177812 */ /* 0x048fe2000780c0ff */
[----:B------:R-:W-:Y:S01]  /*2bc0*/  IMAD.SHL.U32 R83, R117, 0x20, RZ ;  /* 0x0000002075537824 */ /* 0x000fe200078e00ff */
[----:B------:R-:W-:Y:S01]  /*2bd0*/  VIMNMX R102, PT, PT, R3, R80, PT ;  /* 0x0000005003667248 */ /* 0x000fe20003fe0100 */
[----:B------:R-:W-:Y:S01]  /*2be0*/  IMAD.SHL.U32 R120, R117, 0x10, RZ ;  /* 0x0000001075787824 */ /* 0x000fe200078e00ff */
[----:B------:R-:W-:Y:S01]  /*2bf0*/  LOP3.LUT R8, R116, 0x18, RZ, 0xc0, !PT ;  /* 0x0000001874087812 */ /* 0x000fe200078ec0ff */
[----:B------:R-:W-:Y:S01]  /*2c00*/  IMAD.MOV.U32 R22, RZ, RZ, 0x20 ;  /* 0x00000020ff167424 */ /* 0x000fe200078e00ff */
[----:B------:R-:W-:Y:S01]  /*2c10*/  VIADDMNMX R101, R3, 0x8, R80, PT ;  /* 0x0000000803657846 */ /* 0x000fe20003800150 */
[----:B------:R-:W-:Y:S01]  /*2c20*/  IMAD.SHL.U32 R98, R117, 0x2, RZ ;  /* 0x0000000275627824 */ /* 0x000fe200078e00ff */
[----:B------:R-:W-:Y:S01]  /*2c30*/  LOP3.LUT R5, R8, 0xc0, R83, 0xf8, !PT ;  /* 0x000000c008057812 */ /* 0x000fe200078ef853 */
[----:B------:R-:W-:Y:S01]  /*2c40*/  VIADD R89, R99, 0xffffffff ;  /* 0xffffffff63597836 */ /* 0x000fe20000000000 */
[C---:B------:R-:W-:Y:S01]  /*2c50*/  LOP3.LUT R4, R120.reuse, 0x100, RZ, 0xc0, !PT ;  /* 0x0000010078047812 */ /* 0x040fe200078ec0ff */
[----:B------:R-:W0:Y:S01]  /*2c60*/  LDGDEPBAR ;  /* 0x00000000000079af */ /* 0x000e220000000000 */
[----:B-1----:R-:W-:-:S02]  /*2c70*/  LOP3.LUT R6, R120, 0x3e00, RZ, 0xc0, !PT ;  /* 0x00003e0078067812 */ /* 0x002fc400078ec0ff */
[C---:B------:R-:W-:Y:S02]  /*2c80*/  LOP3.LUT R2, R5.reuse, 0x8, R2, 0x78, !PT ;  /* 0x0000000805027812 */ /* 0x040fe400078e7802 */
[--C-:B------:R-:W-:Y:S02]  /*2c90*/  LOP3.LUT R4, R4, 0x20, R83.reuse, 0xf8, !PT ;  /* 0x0000002004047812 */ /* 0x100fe400078ef853 */
        /* <DEDUP_REMOVED lines=8> */
[----:B------:R-:W-:-:S03]  /*2d20*/  LOP3.LUT R98, R98, 0x6, RZ, 0xc0, !PT ;  /* 0x0000000662627812 */ /* 0x000fc600078ec0ff */
[----:B------:R-:W1:Y:S01]  /*2d30*/  LDSM.16.M88.4 R12, [R104+0x3000] ;  /* 0x00300000680c783b */ /* 0x000e620000000200 */
[--C-:B------:R-:W-:Y:S02]  /*2d40*/  IMAD.IADD R88, R119, 0x1, R81.reuse ;  /* 0x0000000177587824 */ /* 0x100fe400078e0251 */
[----:B------:R-:W-:Y:S01]  /*2d50*/  IMAD.IADD R82, R104, 0x1, R81 ;  /* 0x0000000168527824 */ /* 0x000fe200078e0251 */
[----:B------:R-:W3:Y:S04]  /*2d60*/  LDSM.16.M88.4 R52, [R104+0x3400] ;  /* 0x003400006834783b */ /* 0x000ee80000000200 */
[----:B------:R-:W-:Y:S04]  /*2d70*/  LDSM.16.M88.4 R4, [R88] ;  /* 0x000000005804783b */ /* 0x000fe80000000200 */
[----:B------:R-:W5:Y:S04]  /*2d80*/  LDSM.16.M88.4 R24, [R82+0x3000] ;  /* 0x003000005218783b */ /* 0x000f680000000200 */
[----:B------:R-:W2:Y:S04]  /*2d90*/  LDSM.16.M88.4 R8, [R82+0x3400] ;  /* 0x003400005208783b */ /* 0x000ea80000000200 */
[----:B------:R-:W4:Y:S04]  /*2da0*/  LDSM.16.M88.4 R44, [R104+0x3800] ;  /* 0x00380000682c783b */ /* 0x000f280000000200 */
[----:B------:R-:W4:Y:S04]  /*2db0*/  LDSM.16.M88.4 R60, [R104+0x3c00] ;  /* 0x003c0000683c783b */ /* 0x000f280000000200 */
[----:B------:R-:W-:Y:S04]  /*2dc0*/  LDSM.16.M88.4 R32, [R119+0x1000] ;  /* 0x001000007720783b */ /* 0x000fe80000000200 */
[----:B------:R-:W4:Y:S04]  /*2dd0*/  LDSM.16.M88.4 R72, [R104+0x4000] ;  /* 0x004000006848783b */ /* 0x000f280000000200 */
[----:B------:R-:W4:Y:S01]  /*2de0*/  LDSM.16.M88.4 R76, [R82+0x3800] ;  /* 0x00380000524c783b */ /* 0x000f220000000200 */
[C---:B-1----:R-:W-:Y:S03]  /*2df0*/  HMMA.16816.F32 R16, R36.reuse, R12, RZ ;  /* 0x0000000c2410723c */ /* 0x042fe600000018ff */
[----:B------:R-:W1:Y:S04]  /*2e00*/  LDSM.16.M88.4 R28, [R82+0x3c00] ;  /* 0x003c0000521c783b */ /* 0x000e680000000200 */
[----:B------:R-:W-:Y:S01]  /*2e10*/  LDSM.16.M88.4 R64, [R104+0x4800] ;  /* 0x004800006840783b */ /* 0x000fe20000000200 */
[C---:B---3--:R-:W-:Y:S03]  /*2e20*/  HMMA.16816.F32 R56, R36.reuse, R52, RZ ;  /* 0x000000342438723c */ /* 0x048fe600000018ff */
[----:B------:R-:W-:Y:S05]  /*2e30*/  LDSM.16.M88.4 R68, [R104+0x4400] ;  /* 0x004400006844783b */ /* 0x000fea0000000200 */
[C---:B------:R-:W-:Y:S08]  /*2e40*/  HMMA.16816.F32 R12, R36.reuse, R14, RZ ;  /* 0x0000000e240c723c */ /* 0x040ff000000018ff */
[----:B------:R-:W-:Y:S08]  /*2e50*/  HMMA.16816.F32 R52, R36, R54, RZ ;  /* 0x000000362434723c */ /* 0x000ff000000018ff */
[C---:B-----5:R-:W-:Y:S08]  /*2e60*/  HMMA.16816.F32 R16, R4.reuse, R24, R16 ;  /* 0x000000180410723c */ /* 0x060ff00000001810 */
[C---:B------:R-:W-:Y:S01]  /*2e70*/  HMMA.16816.F32 R12, R4.reuse, R26, R12 ;  /* 0x0000001a040c723c */ /* 0x040fe2000000180c */
[----:B------:R-:W-:Y:S07]  /*2e80*/  LDSM.16.M88.4 R24, [R88+0x1000] ;  /* 0x001000005818783b */ /* 0x000fee0000000200 */
[C---:B--2---:R-:W-:Y:S08]  /*2e90*/  HMMA.16816.F32 R56, R4.reuse, R8, R56 ;  /* 0x000000080438723c */ /* 0x044ff00000001838 */
[----:B------:R-:W-:Y:S01]  /*2ea0*/  HMMA.16816.F32 R52, R4, R10, R52 ;  /* 0x0000000a0434723c */ /* 0x000fe20000001834 */
[----:B------:R-:W2:Y:S07]  /*2eb0*/  LDSM.16.M88.4 R8, [R82+0x4000] ;  /* 0x004000005208783b */ /* 0x000eae0000000200 */
[C---:B----4-:R-:W-:Y:S08]  /*2ec0*/  HMMA.16816.F32 R48, R36.reuse, R44, RZ ;  /* 0x0000002c2430723c */ /* 0x050ff000000018ff */
[C---:B------:R-:W-:Y:S08]  /*2ed0*/  HMMA.16816.F32 R44, R36.reuse, R46, RZ ;  /* 0x0000002e242c723c */ /* 0x040ff000000018ff */
[C---:B------:R-:W-:Y:S08]  /*2ee0*/  HMMA.16816.F32 R40, R36.reuse, R60, RZ ;  /* 0x0000003c2428723c */ /* 0x040ff000000018ff */
[----:B------:R-:W-:Y:S01]  /*2ef0*/  HMMA.16816.F32 R36, R36, R62, RZ ;  /* 0x0000003e2424723c */ /* 0x000fe200000018ff */
[----:B------:R-:W3:Y:S07]  /*2f00*/  LDSM.16.M88.4 R60, [R104+0x4c00] ;  /* 0x004c0000683c783b */ /* 0x000eee0000000200 */
        /* <DEDUP_REMOVED lines=8> */
[----:B------:R-:W1:Y:S04]  /*2f90*/  LDSM.16.M88.4 R4, [R82+0x4800] ;  /* 0x004800005204783b */ /* 0x000e680000000200 */
[----:B------:R-:W4:Y:S03]  /*2fa0*/  LDSM.16.M88.4 R28, [R82+0x4400] ;  /* 0x00440000521c783b */ /* 0x000f260000000200 */
[C---:B--2---:R-:W-:Y:S08]  /*2fb0*/  HMMA.16816.F32 R16, R24.reuse, R8, R16 ;  /* 0x000000081810723c */ /* 0x044ff00000001810 */
[----:B------:R-:W-:Y:S01]  /*2fc0*/  HMMA.16816.F32 R12, R24, R10, R12 ;  /* 0x0000000a180c723c */ /* 0x000fe2000000180c */
[----:B------:R-:W2:Y:S07]  /*2fd0*/  LDSM.16.M88.4 R8, [R104+0x5000] ;  /* 0x005000006808783b */ /* 0x000eae0000000200 */
[C---:B------:R-:W-:Y:S08]  /*2fe0*/  HMMA.16816.F32 R48, R32.reuse, R64, R48 ;  /* 0x000000402030723c */ /* 0x040ff00000001830 */
[C---:B------:R-:W-:Y:S01]  /*2ff0*/  HMMA.16816.F32 R44, R32.reuse, R66, R44 ;  /* 0x00000042202c723c */ /* 0x040fe2000000182c */
[----:B------:R-:W5:Y:S07]  /*3000*/  LDSM.16.M88.4 R64, [R104+0x5800] ;  /* 0x005800006840783b */ /* 0x000f6e0000000200 */
[C---:B------:R-:W-:Y:S08]  /*3010*/  HMMA.16816.F32 R56, R32.reuse, R68, R56 ;  /* 0x000000442038723c */ /* 0x040ff00000001838 */
[C---:B------:R-:W-:Y:S01]  /*3020*/  HMMA.16816.F32 R52, R32.reuse, R70, R52 ;  /* 0x000000462034723c */ /* 0x040fe20000001834 */
[----:B------:R-:W-:Y:S07]  /*3030*/  LDSM.16.M88.4 R68, [R104+0x5400] ;  /* 0x005400006844783b */ /* 0x000fee0000000200 */
        /* <DEDUP_REMOVED lines=8> */
[C---:B------:R-:W-:Y:S01]  /*30c0*/  HMMA.16816.F32 R52, R24.reuse, R30, R52 ;  /* 0x0000001e1834723c */ /* 0x040fe20000001834 */
[----:B------:R-:W-:Y:S07]  /*30d0*/  LDSM.16.M88.4 R28, [R82+0x5400] ;  /* 0x00540000521c783b */ /* 0x000fee0000000200 */
[C---:B------:R-:W-:Y:S08]  /*30e0*/  HMMA.16816.F32 R40, R24.reuse, R76, R40 ;  /* 0x0000004c1828723c */ /* 0x040ff00000001828 */
[----:B------:R-:W-:Y:S01]  /*30f0*/  HMMA.16816.F32 R36, R24, R78, R36 ;  /* 0x0000004e1824723c */ /* 0x000fe20000001824 */
[----:B------:R-:W4:Y:S07]  /*3100*/  LDSM.16.M88.4 R24, [R82+0x5800] ;  /* 0x005800005218783b */ /* 0x000f2e0000000200 */
[C---:B--2---:R-:W-:Y:S08]  /*3110*/  HMMA.16816.F32 R16, R72.reuse, R8, R16 ;  /* 0x000000084810723c */ /* 0x044ff00000001810 */
[----:B------:R-:W-:Y:S01]  /*3120*/  HMMA.16816.F32 R12, R72, R10, R12 ;  /* 0x0000000a480c723c */ /* 0x000fe2000000180c */
[----:B------:R-:W2:Y:S01]  /*3130*/  LDSM.16.M88.4 R8, [R82+0x5c00] ;  /* 0x005c00005208783b */ /* 0x000ea20000000200 */
[----:B------:R-:W-:-:S06]  /*3140*/  DEPBAR.LE SB0, 0x0 ;  /* 0x000080000000791a */ /* 0x000fcc0000000000 */
[C---:B-----5:R-:W-:Y:S08]  /*3150*/  HMMA.16816.F32 R48, R72.reuse, R64, R48 ;  /* 0x000000404830723c */ /* 0x060ff00000001830 */
[C---:B---3--:R-:W-:Y:S08]  /*3160*/  HMMA.16816.F32 R36, R72.reuse, R62, R36 ;  /* 0x0000003e4824723c */ /* 0x048ff00000001824 */
[C---:B------:R-:W-:Y:S08]  /*3170*/  HMMA.16816.F32 R56, R72.reuse, R68, R56 ;  /* 0x000000444838723c */ /* 0x040ff00000001838 */
[C---:B------:R-:W-:Y:S08]  /*3180*/  HMMA.16816.F32 R52, R72.reuse, R70, R52 ;  /* 0x000000464834723c */ /* 0x040ff00000001834 */
[C---:B------:R-:W-:Y:S08]  /*3190*/  HMMA.16816.F32 R44, R72.reuse, R66, R44 ;  /* 0x00000042482c723c */ /* 0x040ff0000000182c */
[----:B------:R-:W-:Y:S08]  /*31a0*/  HMMA.16816.F32 R40, R72, R60, R40 ;  /* 0x0000003c4828723c */ /* 0x000ff00000001828 */
[C---:B-1----:R-:W-:Y:S08]  /*31b0*/  HMMA.16816.F32 R16, R4.reuse, R32, R16 ;  /* 0x000000200410723c */ /* 0x042ff00000001810 */
[----:B----4-:R-:W-:Y:S01]  /*31c0*/  HMMA.16816.F32 R48, R4, R24, R48 ;  /* 0x000000180430723c */ /* 0x010fe20000001830 */
[----:B------:R-:W-:-:S05]  /*31d0*/  IMAD.SHL.U32 R25, R89, 0x40, RZ ;  /* 0x0000004059197824 */ /* 0x000fca00078e00ff */
[C---:B------:R-:W-:Y:S02]  /*31e0*/  LOP3.LUT R24, R25.reuse, 0x19, R98, 0xfe, !PT ;  /* 0x0000001919187812 */ /* 0x040fe400078efe62 */
[----:B--2---:R-:W-:Y:S01]  /*31f0*/  HMMA.16816.F32 R36, R4, R10, R36 ;  /* 0x0000000a0424723c */ /* 0x004fe20000001824 */
[----:B------:R-:W-:-:S04]  /*3200*/  LOP3.LUT R10, R25, R98, RZ, 0xfc, !PT ;  /* 0x00000062190a7212 */ /* 0x000fc800078efcff */
[----:B------:R-:W-:Y:S02]  /*3210*/  I2FP.F32.S32 R3, R10 ;  /* 0x0000000a00037245 */ /* 0x000fe40000201400 */
[C---:B------:R-:W-:Y:S01]  /*3220*/  ISETP.GE.AND P5, PT, R10.reuse, R102, PT ;  /* 0x000000660a00720c */ /* 0x040fe20003fa6270 */
[----:B------:R-:W-:Y:S01]  /*3230*/  HMMA.16816.F32 R12, R4, R34, R12 ;  /* 0x00000022040c723c */ /* 0x000fe2000000180c */
[----:B------:R-:W-:Y:S01]  /*3240*/  BAR.SYNC.DEFER_BLOCKING 0x0 ;  /* 0x0000000000007b1d */ /* 0x000fe20000010000 */
[----:B------:R-:W-:Y:S01]  /*3250*/  ISETP.GE.AND P2, PT, R10, R101, PT ;  /* 0x000000650a00720c */ /* 0x000fe20003f46270 */
[CC--:B------:R-:W-:Y:S01]  /*3260*/  FFMA.FTZ R10, R0.reuse, R3.reuse, R16 ;  /* 0x00000003000a7223 */ /* 0x0c0fe20000010010 */
[----:B------:R-:W-:Y:S01]  /*3270*/  FFMA.FTZ R18, R0, R3, R18 ;  /* 0x0000000300127223 */ /* 0x000fe20000010012 */
[----:B------:R-:W-:-:S03]  /*3280*/  LOP3.LUT R3, R25, 0x8, R98, 0xfe, !PT ;  /* 0x0000000819037812 */ /* 0x000fc600078efe62 */
[C---:B------:R-:W-:Y:S01]  /*3290*/  HMMA.16816.F32 R56, R4.reuse, R28, R56 ;  /* 0x0000001c0438723c */ /* 0x040fe20000001838 */
[----:B------:R-:W-:Y:S02]  /*32a0*/  FSEL R10, R10, -INF , !P5 ;  /* 0xff8000000a0a7808 */ /* 0x000fe40006800000 */
[C---:B------:R-:W-:Y:S02]  /*32b0*/  ISETP.GE.AND P3, PT, R3.reuse, R102, PT ;  /* 0x000000660300720c */ /* 0x040fe40003f66270 */
[----:B------:R-:W-:Y:S02]  /*32c0*/  ISETP.GE.AND P5, PT, R3, R101, PT ;  /* 0x000000650300720c */ /* 0x000fe40003fa6270 */
[----:B------:R-:W-:Y:S01]  /*32d0*/  I2FP.F32.S32 R3, R3 ;  /* 0x0000000300037245 */ /* 0x000fe20000201400 */
[----:B------:R-:W-:Y:S04]  /*32e0*/  HMMA.16816.F32 R52, R4, R30, R52 ;  /* 0x0000001e0434723c */ /* 0x000fe80000001834 */
[----:B------:R-:W-:-:S04]  /*32f0*/  FFMA.FTZ R12, R0, R3, R12 ;  /* 0x00000003000c7223 */ /* 0x000fc8000001000c */
[----:B------:R-:W-:Y:S01]  /*3300*/  HMMA.16816.F32 R44, R4, R26, R44 ;  /* 0x0000001a042c723c */ /* 0x000fe2000000182c */
[----:B------:R-:W-:-:S07]  /*3310*/  LOP3.LUT R26, R25, 0x21, R98, 0xfe, !PT ;  /* 0x00000021191a7812 */ /* 0x000fce00078efe62 */
[----:B------:R-:W-:Y:S01]  /*3320*/  HMMA.16816.F32 R40, R4, R8, R40 ;  /* 0x000000080428723c */ /* 0x000fe20000001828 */
[C-C-:B------:R-:W-:Y:S02]  /*3330*/  LOP3.LUT R4, R25.reuse, 0x1, R98.reuse, 0xfe, !PT ;  /* 0x0000000119047812 */ /* 0x140fe400078efe62 */
[----:B------:R-:W-:Y:S02]  /*3340*/  LOP3.LUT R5, R25, 0x38, R98, 0xfe, !PT ;  /* 0x0000003819057812 */ /* 0x000fe400078efe62 */
[CC--:B------:R-:W-:Y:S02]  /*3350*/  ISETP.GE.AND P0, PT, R4.reuse, R102.reuse, PT ;  /* 0x000000660400720c */ /* 0x0c0fe40003f06270 */
[-C--:B------:R-:W-:Y:S02]  /*3360*/  ISETP.GE.AND P6, PT, R4, R101.reuse, PT ;  /* 0x000000650400720c */ /* 0x080fe40003fc6270 */
[C---:B------:R-:W-:Y:S02]  /*3370*/  ISETP.GE.AND P4, PT, R5.reuse, R102, PT ;  /* 0x000000660500720c */ /* 0x040fe40003f86270 */
[----:B------:R-:W-:-:S02]  /*3380*/  ISETP.GE.AND P1, PT, R5, R101, PT ;  /* 0x000000650500720c */ /* 0x000fc40003f26270 */
[----:B------:R-:W-:Y:S02]  /*3390*/  I2FP.F32.S32 R4, R4 ;  /* 0x0000000400047245 */ /* 0x000fe40000201400 */
[----:B------:R-:W-:Y:S02]  /*33a0*/  I2FP.F32.S32 R5, R5 ;  /* 0x0000000500057245 */ /* 0x000fe40000201400 */
[C---:B------:R-:W-:Y:S01]  /*33b0*/  LOP3.LUT R7, R25.reuse, 0x10, R98, 0xfe, !PT ;  /* 0x0000001019077812 */ /* 0x040fe200078efe62 */
[CC--:B------:R-:W-:Y:S01]  /*33c0*/  FFMA.FTZ R16, R0.reuse, R4.reuse, R17 ;  /* 0x0000000400107223 */ /* 0x0c0fe20000010011 */
[C---:B------:R-:W-:Y:S01]  /*33d0*/  FFMA.FTZ R17, R0.reuse, R4, R19 ;  /* 0x0000000400117223 */ /* 0x040fe20000010013 */
[CC--:B------:R-:W-:Y:S01]  /*33e0*/  FFMA.FTZ R36, R0.reuse, R5.reuse, R36 ;  /* 0x0000000500247223 */ /* 0x0c0fe20000010024 */
[C---:B------:R-:W-:Y:S01]  /*33f0*/  FFMA.FTZ R30, R0.reuse, R5, R38 ;  /* 0x00000005001e7223 */ /* 0x040fe20000010026 */
[----:B------:R-:W-:Y:S01]  /*3400*/  FFMA.FTZ R4, R0, R3, R14 ;  /* 0x0000000300047223 */ /* 0x000fe2000001000e */
[----:B------:R-:W-:-:S02]  /*3410*/  LOP3.LUT R3, R25, 0x9, R98, 0xfe, !PT ;  /* 0x0000000919037812 */ /* 0x000fc400078efe62 */
[----:B------:R-:W-:Y:S02]  /*3420*/  LOP3.LUT R6, R25, 0x11, R98, 0xfe, !PT ;  /* 0x0000001119067812 */ /* 0x000fe400078efe62 */
[----:B------:R-:W-:Y:S02]  /*3430*/  FSEL R19, R18, -INF , !P2 ;  /* 0xff80000012137808 */ /* 0x000fe40005000000 */
[----:B------:R-:W-:Y:S02]  /*3440*/  FSEL R108, R36, -INF , !P4 ;  /* 0xff800000246c7808 */ /* 0x000fe40006000000 */
[----:B------:R-:W-:Y:S02]  /*3450*/  FSEL R30, R30, -INF , !P1 ;  /* 0xff8000001e1e7808 */ /* 0x000fe40004800000 */
[----:B------:R-:W-:Y:S02]  /*3460*/  FSEL R16, R16, -INF , !P0 ;  /* 0xff80000010107808 */ /* 0x000fe40004000000 */
[----:B------:R-:W-:-:S02]  /*3470*/  ISETP.GE.AND P2, PT, R3, R102, PT ;  /* 0x000000660300720c */ /* 0x000fc40003f46270 */
[-C--:B------:R-:W-:Y:S02]  /*3480*/  ISETP.GE.AND P4, PT, R3, R101.reuse, PT ;  /* 0x000000650300720c */ /* 0x080fe40003f86270 */
[C---:B------:R-:W-:Y:S02]  /*3490*/  ISETP.GE.AND P1, PT, R7.reuse, R102, PT ;  /* 0x000000660700720c */ /* 0x040fe40003f26270 */
[----:B------:R-:W-:Y:S02]  /*34a0*/  ISETP.GE.AND P0, PT, R7, R101, PT ;  /* 0x000000650700720c */ /* 0x000fe40003f06270 */
[----:B------:R-:W-:Y:S02]  /*34b0*/  FSEL R17, R17, -INF , !P6 ;  /* 0xff80000011117808 */ /* 0x000fe40007000000 */
[----:B------:R-:W-:Y:S02]  /*34c0*/  FSEL R14, R12, -INF , !P3 ;  /* 0xff8000000c0e7808 */ /* 0x000fe40005800000 */
[----:B------:R-:W-:-:S02]  /*34d0*/  I2FP.F32.S32 R3, R3 ;  /* 0x0000000300037245 */ /* 0x000fc40000201400 */
[----:B------:R-:W-:Y:S02]  /*34e0*/  I2FP.F32.S32 R7, R7 ;  /* 0x0000000700077245 */ /* 0x000fe40000201400 */
[----:B------:R-:W-:Y:S01]  /*34f0*/  ISETP.GE.AND P6, PT, R6, R102, PT ;  /* 0x000000660600720c */ /* 0x000fe20003fc6270 */
[----:B------:R-:W-:Y:S01]  /*3500*/  FFMA.FTZ R18, R0, R3, R13 ;  /* 0x0000000300127223 */ /* 0x000fe2000001000d */
[----:B------:R-:W-:Y:S01]  /*3510*/  ISETP.GE.AND P3, PT, R6, R101, PT ;  /* 0x000000650600720c */ /* 0x000fe20003f66270 */
[C---:B------:R-:W-:Y:S01]  /*3520*/  FFMA.FTZ R12, R0.reuse, R7, R56 ;  /* 0x00000007000c7223 */ /* 0x040fe20000010038 */
[----:B------:R-:W-:Y:S01]  /*3530*/  I2FP.F32.S32 R6, R6 ;  /* 0x0000000600067245 */ /* 0x000fe20000201400 */
[C---:B------:R-:W-:Y:S01]  /*3540*/  FFMA.FTZ R13, R0.reuse, R3, R15 ;  /* 0x00000003000d7223 */ /* 0x040fe2000001000f */
[C---:B------:R-:W-:Y:S01]  /*3550*/  FFMA.FTZ R7, R0.reuse, R7, R58 ;  /* 0x0000000700077223 */ /* 0x040fe2000001003a */
[C-C-:B------:R-:W-:Y:S02]  /*3560*/  LOP3.LUT R3, R25.reuse, 0x20, R98.reuse, 0xfe, !PT ;  /* 0x0000002019037812 */ /* 0x140fe400078efe62 */
[CC--:B------:R-:W-:Y:S01]  /*3570*/  FFMA.FTZ R8, R0.reuse, R6.reuse, R57 ;  /* 0x0000000600087223 */ /* 0x0c0fe20000010039 */
[----:B------:R-:W-:Y:S01]  /*3580*/  LOP3.LUT R9, R25, 0x18, R98, 0xfe, !PT ;  /* 0x0000001819097812 */ /* 0x000fe200078efe62 */
[----:B------:R-:W-:Y:S01]  /*3590*/  FFMA.FTZ R11, R0, R6, R59 ;  /* 0x00000006000b7223 */ /* 0x000fe2000001003b */
        /* <DEDUP_REMOVED lines=8> */
[----:B------:R-:W-:Y:S02]  /*3620*/  I2FP.F32.S32 R24, R24 ;  /* 0x0000001800187245 */ /* 0x000fe40000201400 */
[----:B------:R-:W-:Y:S02]  /*3630*/  I2FP.F32.S32 R3, R3 ;  /* 0x0000000300037245 */ /* 0x000fe40000201400 */
[----:B------:R-:W-:Y:S01]  /*3640*/  FSEL R15, R4, -INF , !P5 ;  /* 0xff800000040f7808 */ /* 0x000fe20006800000 */
[----:B------:R-:W-:Y:S01]  /*3650*/  FFMA.FTZ R5, R0, R24, R55 ;  /* 0x0000001800057223 */ /* 0x000fe20000010037 */
[----:B------:R-:W-:Y:S01]  /*3660*/  FSEL R18, R18, -INF , !P2 ;  /* 0xff80000012127808 */ /* 0x000fe20005000000 */
[C---:B------:R-:W-:Y:S01]  /*3670*/  FFMA.FTZ R48, R0.reuse, R3, R48 ;  /* 0x0000000300307223 */ /* 0x040fe20000010030 */
[C---:B------:R-:W-:Y:S01]  /*3680*/  ISETP.GE.AND P5, PT, R9.reuse, R102, PT ;  /* 0x000000660900720c */ /* 0x040fe20003fa6270 */
[C---:B------:R-:W-:Y:S01]  /*3690*/  FFMA.FTZ R4, R0.reuse, R24, R53 ;  /* 0x0000001800047223 */ /* 0x040fe20000010035 */
[----:B------:R-:W-:Y:S01]  /*36a0*/  ISETP.GE.AND P2, PT, R9, R101, PT ;  /* 0x000000650900720c */ /* 0x000fe20003f46270 */
[----:B------:R-:W-:Y:S01]  /*36b0*/  FFMA.FTZ R50, R0, R3, R50 ;  /* 0x0000000300327223 */ /* 0x000fe20000010032 */
[----:B------:R-:W-:-:S02]  /*36c0*/  I2FP.F32.S32 R9, R9 ;  /* 0x0000000900097245 */ /* 0x000fc40000201400 */
[----:B------:R-:W-:Y:S02]  /*36d0*/  LOP3.LUT R24, R25, 0x29, R98, 0xfe, !PT ;  /* 0x0000002919187812 */ /* 0x000fe400078efe62 */
[----:B------:R-:W-:Y:S01]  /*36e0*/  FSEL R5, R5, -INF , !P1 ;  /* 0xff80000005057808 */ /* 0x000fe20004800000 */
[CC--:B------:R-:W-:Y:S01]  /*36f0*/  FFMA.FTZ R6, R0.reuse, R9.reuse, R52 ;  /* 0x0000000900067223 */ /* 0x0c0fe20000010034 */
[----:B------:R-:W-:Y:S01]  /*3700*/  FFMA.FTZ R9, R0, R9, R54 ;  /* 0x0000000900097223 */ /* 0x000fe20000010036 */
[----:B------:R-:W-:Y:S02]  /*3710*/  FSEL R94, R48, -INF , !P0 ;  /* 0xff800000305e7808 */ /* 0x000fe40004000000 */
[----:B------:R-:W-:Y:S02]  /*3720*/  LOP3.LUT R3, R25, 0x28, R98, 0xfe, !PT ;  /* 0x0000002819037812 */ /* 0x000fe400078efe62 */
[C---:B------:R-:W-:Y:S02]  /*3730*/  ISETP.GE.AND P1, PT, R24.reuse, R102, PT ;  /* 0x000000661800720c */ /* 0x040fe40003f26270 */
[----:B------:R-:W-:-:S02]  /*3740*/  ISETP.GE.AND P0, PT, R24, R101, PT ;  /* 0x000000651800720c */ /* 0x000fc40003f06270 */
[----:B------:R-:W-:Y:S02]  /*3750*/  I2FP.F32.S32 R24, R24 ;  /* 0x0000001800187245 */ /* 0x000fe40000201400 */
[----:B------:R-:W-:Y:S02]  /*3760*/  FSEL R11, R11, -INF , !P3 ;  /* 0xff8000000b0b7808 */ /* 0x000fe40005800000 */
[----:B------:R-:W-:Y:S01]  /*3770*/  FSEL R6, R6, -INF , !P5 ;  /* 0xff80000006067808 */ /* 0x000fe20006800000 */
[CC--:B------:R-:W-:Y:S01]  /*3780*/  FFMA.FTZ R47, R0.reuse, R24.reuse, R47 ;  /* 0x00000018002f7223 */ /* 0x0c0fe2000001002f */
[----:B------:R-:W-:Y:S01]  /*3790*/  FSEL R9, R9, -INF , !P2 ;  /* 0xff80000009097808 */ /* 0x000fe20005000000 */
[----:B------:R-:W-:Y:S01]  /*37a0*/  FFMA.FTZ R45, R0, R24, R45 ;  /* 0x00000018002d7223 */ /* 0x000fe2000001002d */
[----:B------:R-:W-:Y:S02]  /*37b0*/  FSEL R4, R4, -INF , !P4 ;  /* 0xff80000004047808 */ /* 0x000fe40006000000 */
[----:B------:R-:W-:-:S02]  /*37c0*/  ISETP.GE.AND P3, PT, R26, R102, PT ;  /* 0x000000661a00720c */ /* 0x000fc40003f66270 */
[-C--:B------:R-:W-:Y:S02]  /*37d0*/  ISETP.GE.AND P5, PT, R26, R101.reuse, PT ;  /* 0x000000651a00720c */ /* 0x080fe40003fa6270 */
[C---:B------:R-:W-:Y:S02]  /*37e0*/  ISETP.GE.AND P2, PT, R3.reuse, R102, PT ;  /* 0x000000660300720c */ /* 0x040fe40003f46270 */
[----:B------:R-:W-:Y:S02]  /*37f0*/  ISETP.GE.AND P4, PT, R3, R101, PT ;  /* 0x000000650300720c */ /* 0x000fe40003f86270 */
[----:B------:R-:W-:Y:S02]  /*3800*/  I2FP.F32.S32 R26, R26 ;  /* 0x0000001a001a7245 */ /* 0x000fe40000201400 */
[----:B------:R-:W-:Y:S02]  /*3810*/  I2FP.F32.S32 R3, R3 ;  /* 0x0000000300037245 */ /* 0x000fe40000201400 */
[----:B------:R-:W-:Y:S01]  /*3820*/  FSEL R125, R47, -INF , !P0 ;  /* 0xff8000002f7d7808 */ /* 0x000fe20004000000 */
[CC--:B------:R-:W-:Y:S01]  /*3830*/  FFMA.FTZ R49, R0.reuse, R26.reuse, R49 ;  /* 0x0000001a00317223 */ /* 0x0c0fe20000010031 */
[C---:B------:R-:W-:Y:S01]  /*3840*/  FFMA.FTZ R51, R0.reuse, R26, R51 ;  /* 0x0000001a00337223 */ /* 0x040fe20000010033 */
[CC--:B------:R-:W-:Y:S01]  /*3850*/  FFMA.FTZ R44, R0.reuse, R3.reuse, R44 ;  /* 0x00000003002c7223 */ /* 0x0c0fe2000001002c */
[----:B------:R-:W-:Y:S01]  /*3860*/  FFMA.FTZ R46, R0, R3, R46 ;  /* 0x00000003002e7223 */ /* 0x000fe2000001002e */
[----:B------:R-:W-:-:S02]  /*3870*/  LOP3.LUT R3, R25, 0x30, R98, 0xfe, !PT ;  /* 0x0000003019037812 */ /* 0x000fc400078efe62 */
[C-C-:B------:R-:W-:Y:S02]  /*3880*/  LOP3.LUT R26, R25.reuse, 0x31, R98.reuse, 0xfe, !PT ;  /* 0x00000031191a7812 */ /* 0x140fe400078efe62 */
[----:B------:R-:W-:Y:S02]  /*3890*/  LOP3.LUT R24, R25, 0x39, R98, 0xfe, !PT ;  /* 0x0000003919187812 */ /* 0x000fe400078efe62 */
[----:B------:R-:W-:Y:S02]  /*38a0*/  ISETP.GT.AND P0, PT, R89, R122, PT ;  /* 0x0000007a5900720c */ /* 0x000fe40003f04270 */
        /* <DEDUP_REMOVED lines=9> */
[-C--:B------:R-:W-:Y:S02]  /*3940*/  ISETP.GE.AND P2, PT, R26, R101.reuse, PT ;  /* 0x000000651a00720c */ /* 0x080fe40003f46270 */
[C---:B------:R-:W-:Y:S02]  /*3950*/  ISETP.GE.AND P4, PT, R24.reuse, R102, PT ;  /* 0x000000661800720c */ /* 0x040fe40003f86270 */
[----:B------:R-:W-:Y:S02]  /*3960*/  ISETP.GE.AND P1, PT, R24, R101, PT ;  /* 0x000000651800720c */ /* 0x000fe40003f26270 */
[----:B------:R-:W-:Y:S02]  /*3970*/  I2FP.F32.S32 R3, R3 ;  /* 0x0000000300037245 */ /* 0x000fe40000201400 */
[----:B------:R-:W-:Y:S02]  /*3980*/  I2FP.F32.S32 R26, R26 ;  /* 0x0000001a001a7245 */ /* 0x000fe40000201400 */
[----:B------:R-:W-:Y:S01]  /*3990*/  I2FP.F32.S32 R24, R24 ;  /* 0x0000001800187245 */ /* 0x000fe20000201400 */
[CC--:B------:R-:W-:Y:S01]  /*39a0*/  FFMA.FTZ R40, R0.reuse, R3.reuse, R40 ;  /* 0x0000000300287223 */ /* 0x0c0fe20000010028 */
[C---:B------:R-:W-:Y:S01]  /*39b0*/  FFMA.FTZ R42, R0.reuse, R3, R42 ;  /* 0x00000003002a7223 */ /* 0x040fe2000001002a */
[CC--:B------:R-:W-:Y:S01]  /*39c0*/  FFMA.FTZ R41, R0.reuse, R26.reuse, R41 ;  /* 0x0000001a00297223 */ /* 0x0c0fe20000010029 */
[C---:B------:R-:W-:Y:S01]  /*39d0*/  FFMA.FTZ R43, R0.reuse, R26, R43 ;  /* 0x0000001a002b7223 */ /* 0x040fe2000001002b */
[CC--:B------:R-:W-:Y:S01]  /*39e0*/  FFMA.FTZ R37, R0.reuse, R24.reuse, R37 ;  /* 0x0000001800257223 */ /* 0x0c0fe20000010025 */
[----:B------:R-:W-:Y:S01]  /*39f0*/  FFMA.FTZ R35, R0, R24, R39 ;  /* 0x0000001800237223 */ /* 0x000fe20000010027 */
        /* <DEDUP_REMOVED lines=18> */
.L_x_4926:
        /* <DEDUP_REMOVED lines=48> */
[C---:B------:R-:W-:Y:S01]  /*3e20*/  IMAD R24, R3.reuse, R97, R24 ;  /* 0x0000006103187224 */ /* 0x040fe200078e0218 */
        /* <DEDUP_REMOVED lines=10> */
.L_x_4927:
[----:B------:R-:W1:Y:S01]  /*3ed0*/  LDCU UR4, c[0x0][0x440] ;  /* 0x00008800ff0477ac */ /* 0x000e620008000800 */
[----:B------:R-:W-:-:S04]  /*3ee0*/  LEA R28, P3, R96, R124, 0x6 ;  /* 0x0000007c601c7211 */ /* 0x000fc800078630ff */
[----:B------:R-:W-:Y:S02]  /*3ef0*/  LEA.HI.X R29, R96, R123, R97, 0x6, P3 ;  /* 0x0000007b601d7211 */ /* 0x000fe400018f3461 */
[----:B-1----:R-:W-:Y:S02]  /*3f00*/  ISETP.GE.AND P2, PT, R87, UR4, PT ;  /* 0x0000000457007c0c */ /* 0x002fe4000bf46270 */
        /* <DEDUP_REMOVED lines=16> */
[----:B-1----:R-:W-:Y:S01]  /*4010*/  @!P0 IMAD.MOV.U32 R24, RZ, RZ, R124 ;  /* 0x000000ffff188224 */ /* 0x002fe200078e007c */
        /* <DEDUP_REMOVED lines=22> */
.L_x_4925:
[----:B--2---:R-:W-:Y:S01]  /*4180*/  FMNMX3.FTZ R27, R10, R16, R14, !PT ;  /* 0x000000100a1b7276 */ /* 0x004fe2000781000e */
        /* <DEDUP_REMOVED lines=59> */
[----:B------:R-:W3:Y:S01]  /*4540*/  LDSM.16.MT88.4 R12, [R29+0x7000] ;  /* 0x007000001d0c783b */ /* 0x000ee20000004200 */
[----:B------:R-:W4:Y:S01]  /*4550*/  MUFU.EX2 R114, R114 ;  /* 0x0000007200727308 */ /* 0x000f220000000800 */
        /* <DEDUP_REMOVED lines=12> */
[----:B------:R-:W-:Y:S01]  /*4620*/  FFMA.FTZ R30, R30, UR4, -R90 ;  /* 0x000000041e1e7c23 */ /* 0x000fe2000801085a */
[----:B----4-:R-:W-:Y:S01]  /*4630*/  F2FP.F16.F32.PACK_AB R82, R114, R107 ;  /* 0x0000006b7252723e */ /* 0x010fe200000000ff */
[----:B------:R-:W-:Y:S01]  /*4640*/  FFMA.FTZ R110, R110, UR4, -R115 ;  /* 0x000000046e6e7c23 */ /* 0x000fe20008010873 */
[----:B------:R-:W4:Y:S01]  /*4650*/  MUFU.EX2 R130, R130 ;  /* 0x0000008200827308 */ /* 0x000f220000000800 */
[----:B------:R-:W-:-:S03]  /*4660*/  ISETP.GT.AND P0, PT, R89, R122, PT ;  /* 0x0000007a5900720c */ /* 0x000fc60003f04270 */
[----:B------:R-:W-:Y:S01]  /*4670*/  MUFU.EX2 R92, R92 ;  /* 0x0000005c005c7308 */ /* 0x000fe20000000800 */
[----:B-1----:R-:W-:Y:S01]  /*4680*/  F2FP.F16.F32.PACK_AB R81, R139, R140 ;  /* 0x0000008c8b51723e */ /* 0x002fe200000000ff */
[----:B------:R-:W-:Y:S02]  /*4690*/  FADD.FTZ R140, R140, R139 ;  /* 0x0000008b8c8c7221 */ /* 0x000fe40000010000 */
[----:B------:R-:W1:Y:S01]  /*46a0*/  MUFU.EX2 R95, R95 ;  /* 0x0000005f005f7308 */ /* 0x000e620000000800 */
[----:B------:R-:W-:-:S03]  /*46b0*/  FFMA.FTZ R139, R35, UR4, -R90 ;  /* 0x00000004238b7c23 */ /* 0x000fc6000801085a */
[----:B------:R-:W-:Y:S01]  /*46c0*/  MUFU.EX2 R34, R34 ;  /* 0x0000002200227308 */ /* 0x000fe20000000800 */
[C---:B----4-:R-:W-:Y:S01]  /*46d0*/  F2FP.F16.F32.PACK_AB R83, R130.reuse, R135 ;  /* 0x000000878253723e */ /* 0x050fe200000000ff */
[----:B------:R-:W-:Y:S02]  /*46e0*/  FADD.FTZ R135, R135, R140 ;  /* 0x0000008c87877221 */ /* 0x000fe40000010000 */
[----:B------:R-:W4:Y:S02]  /*46f0*/  MUFU.EX2 R33, R33 ;  /* 0x0000002100217308 */ /* 0x000f240000000800 */
[----:B------:R-:W-:Y:S02]  /*4700*/  FADD.FTZ R130, R130, R135 ;  /* 0x0000008782827221 */ /* 0x000fe40000010000 */
[----:B------:R-:W-:Y:S01]  /*4710*/  MUFU.EX2 R93, R93 ;  /* 0x0000005d005d7308 */ /* 0x000fe20000000800 */
[----:B------:R-:W-:Y:S01]  /*4720*/  HMMA.16816.F32 R52, R80, R56, RZ ;  /* 0x000000385034723c */ /* 0x000fe200000018ff */
[----:B-1----:R-:W-:-:S02]  /*4730*/  F2FP.F16.F32.PACK_AB R4, R95, R92 ;  /* 0x0000005c5f04723e */ /* 0x002fc400000000ff */
[----:B------:R-:W1:Y:S04]  /*4740*/  MUFU.EX2 R32, R32 ;  /* 0x0000002000207308 */ /* 0x000e680000000800 */
[----:B------:R-:W-:Y:S01]  /*4750*/  MUFU.EX2 R31, R31 ;  /* 0x0000001f001f7308 */ /* 0x000fe20000000800 */
[C---:B------:R-:W-:Y:S01]  /*4760*/  HMMA.16816.F32 R56, R80.reuse, R58, RZ ;  /* 0x0000003a5038723c */ /* 0x040fe200000018ff */
[----:B----4-:R-:W-:Y:S02]  /*4770*/  F2FP.F16.F32.PACK_AB R6, R33, R34 ;  /* 0x000000222106723e */ /* 0x010fe400000000ff */
[----:B------:R-:W4:Y:S04]  /*4780*/  MUFU.EX2 R28, R28 ;  /* 0x0000001c001c7308 */ /* 0x000f280000000800 */
        /* <DEDUP_REMOVED lines=8> */
[C---:B----4-:R-:W-:Y:S01]  /*4810*/  F2FP.F16.F32.PACK_AB R7, R28.reuse, R31 ;  /* 0x0000001f1c07723e */ /* 0x050fe200000000ff */
[----:B------:R-:W-:Y:S01]  /*4820*/  FADD.FTZ R31, R31, R32 ;  /* 0x000000201f1f7221 */ /* 0x000fe20000010000 */
[----:B------:R-:W-:Y:S03]  /*4830*/  MUFU.EX2 R88, R88 ;  /* 0x0000005800587308 */ /* 0x000fe60000000800 */
[----:B------:R-:W-:Y:S01]  /*4840*/  FADD.FTZ R28, R28, R31 ;  /* 0x0000001f1c1c7221 */ /* 0x000fe20000010000 */
[----:B------:R-:W-:Y:S01]  /*4850*/  MUFU.EX2 R30, R30 ;  /* 0x0000001e001e7308 */ /* 0x000fe20000000800 */
[C---:B--2---:R-:W-:Y:S03]  /*4860*/  HMMA.16816.F32 R52, R4.reuse, R8, R52 ;  /* 0x000000080434723c */ /* 0x044fe60000001834 */
[----:B------:R-:W-:Y:S05]  /*4870*/  MUFU.EX2 R139, R139 ;  /* 0x0000008b008b7308 */ /* 0x000fea0000000800 */
[----:B------:R-:W-:Y:S01]  /*4880*/  HMMA.16816.F32 R56, R4, R10, R56 ;  /* 0x0000000a0438723c */ /* 0x000fe20000001838 */
[----:B------:R-:W1:Y:S07]  /*4890*/  LDSM.16.MT88.4 R8, [R118+0x8400] ;  /* 0x008400007608783b */ /* 0x000e6e0000004200 */
[C---:B------:R-:W-:Y:S08]  /*48a0*/  HMMA.16816.F32 R36, R80.reuse, R40, RZ ;  /* 0x000000285024723c */ /* 0x040ff000000018ff */
[C---:B------:R-:W-:Y:S08]  /*48b0*/  HMMA.16816.F32 R44, R80.reuse, R48, RZ ;  /* 0x00000030502c723c */ /* 0x040ff000000018ff */
[C---:B---3--:R-:W-:Y:S08]  /*48c0*/  HMMA.16816.F32 R60, R80.reuse, R12, RZ ;  /* 0x0000000c503c723c */ /* 0x048ff000000018ff */
[C---:B------:R-:W-:Y:S08]  /*48d0*/  HMMA.16816.F32 R40, R80.reuse, R42, RZ ;  /* 0x0000002a5028723c */ /* 0x040ff000000018ff */
[----:B------:R-:W-:Y:S08]  /*48e0*/  HMMA.16816.F32 R48, R80, R50, RZ ;  /* 0x000000325030723c */ /* 0x000ff000000018ff */
[C---:B-1----:R-:W-:Y:S08]  /*48f0*/  HMMA.16816.F32 R68, R4.reuse, R8, R68 ;  /* 0x000000080444723c */ /* 0x042ff00000001844 */
[----:B------:R-:W-:Y:S01]  /*4900*/  HMMA.16816.F32 R72, R4, R10, R72 ;  /* 0x0000000a0448723c */ /* 0x000fe20000001848 */
[----:B------:R-:W1:Y:S07]  /*4910*/  LDSM.16.MT88.4 R8, [R29+0x8000] ;  /* 0x008000001d08783b */ /* 0x000e6e0000004200 */
[----:B------:R-:W-:Y:S08]  /*4920*/  HMMA.16816.F32 R12, R80, R14, RZ ;  /* 0x0000000e500c723c */ /* 0x000ff000000018ff */
[C---:B------:R-:W-:Y:S08]  /*4930*/  HMMA.16816.F32 R60, R4.reuse, R64, R60 ;  /* 0x00000040043c723c */ /* 0x040ff0000000183c */
[----:B------:R-:W-:Y:S01]  /*4940*/  HMMA.16816.F32 R36, R4, R24, R36 ;  /* 0x000000180424723c */ /* 0x000fe20000001824 */
[--C-:B------:R-:W-:Y:S01]  /*4950*/  FFMA.FTZ R25, R109, UR4, -R90.reuse ;  /* 0x000000046d197c23 */ /* 0x100fe2000801085a */
[----:B------:R-:W-:-:S05]  /*4960*/  FFMA.FTZ R24, R125, UR4, -R90 ;  /* 0x000000047d187c23 */ /* 0x000fca000801085a */
[----:B------:R-:W-:Y:S01]  /*4970*/  MUFU.EX2 R25, R25 ;  /* 0x0000001900197308 */ /* 0x000fe20000000800 */
[----:B------:R-:W-:Y:S01]  /*4980*/  HMMA.16816.F32 R64, R4, R66, R12 ;  /* 0x000000420440723c */ /* 0x000fe2000000180c */
[----:B------:R-:W-:Y:S01]  /*4990*/  FADD.FTZ R13, R107, R138 ;  /* 0x0000008a6b0d7221 */ /* 0x000fe20000010000 */
[----:B------:R-:W-:Y:S01]  /*49a0*/  FFMA.FTZ R107, R94, UR4, -R115 ;  /* 0x000000045e6b7c23 */ /* 0x000fe20008010873 */
[----:B------:R-:W-:Y:S01]  /*49b0*/  FFMA.FTZ R94, R105, UR4, -R90 ;  /* 0x00000004695e7c23 */ /* 0x000fe2000801085a */
[----:B------:R-:W-:Y:S01]  /*49c0*/  MUFU.EX2 R24, R24 ;  /* 0x0000001800187308 */ /* 0x000fe20000000800 */
[----:B------:R-:W-:-:S03]  /*49d0*/  FADD.FTZ R13, R114, R13 ;  /* 0x0000000d720d7221 */ /* 0x000fc60000010000 */
[----:B------:R-:W-:Y:S01]  /*49e0*/  HMMA.16816.F32 R40, R4, R26, R40 ;  /* 0x0000001a0428723c */ /* 0x000fe20000001828 */
[--C-:B------:R-:W-:Y:S01]  /*49f0*/  FFMA.FTZ R27, R106, UR4, -R115.reuse ;  /* 0x000000046a1b7c23 */ /* 0x100fe20008010873 */
[----:B------:R-:W-:Y:S01]  /*4a00*/  FFMA.FTZ R26, R134, UR4, -R115 ;  /* 0x00000004861a7c23 */ /* 0x000fe20008010873 */
[----:B------:R-:W-:Y:S04]  /*4a10*/  MUFU.EX2 R107, R107 ;  /* 0x0000006b006b7308 */ /* 0x000fe80000000800 */
[----:B------:R-:W2:Y:S01]  /*4a20*/  MUFU.EX2 R106, R136 ;  /* 0x00000088006a7308 */ /* 0x000ea20000000800 */
[C---:B-1----:R-:W-:Y:S03]  /*4a30*/  HMMA.16816.F32 R76, R80.reuse, R8, RZ ;  /* 0x00000008504c723c */ /* 0x042fe600000018ff */
[----:B------:R-:W-:Y:S04]  /*4a40*/  MUFU.EX2 R27, R27 ;  /* 0x0000001b001b7308 */ /* 0x000fe80000000800 */
[----:B------:R-:W-:Y:S01]  /*4a50*/  MUFU.EX2 R26, R26 ;  /* 0x0000001a001a7308 */ /* 0x000fe20000000800 */
[----:B------:R-:W-:Y:S01]  /*4a60*/  HMMA.16816.F32 R80, R80, R10, RZ ;  /* 0x0000000a5050723c */ /* 0x000fe200000018ff */
[----:B------:R-:W1:Y:S02]  /*4a70*/  LDSM.16.MT88.4 R8, [R29+0x8400] ;  /* 0x008400001d08783b */ /* 0x000e640000004200 */
[----:B------:R-:W-:Y:S04]  /*4a80*/  MUFU.EX2 R105, R111 ;  /* 0x0000006f00697308 */ /* 0x000fe80000000800 */
[----:B------:R-:W3:Y:S01]  /*4a90*/  MUFU.EX2 R94, R94 ;  /* 0x0000005e005e7308 */ /* 0x000ee20000000800 */
[C---:B------:R-:W-:Y:S08]  /*4aa0*/  HMMA.16816.F32 R44, R4.reuse, R16, R44 ;  /* 0x00000010042c723c */ /* 0x040ff0000000182c */
[C---:B------:R-:W-:Y:S01]  /*4ab0*/  HMMA.16816.F32 R48, R4.reuse, R18, R48 ;  /* 0x000000120430723c */ /* 0x040fe20000001830 */
[----:B------:R-:W-:Y:S07]  /*4ac0*/  LDSM.16.MT88.4 R16, [R118+0x6c00] ;  /* 0x006c00007610783b */ /* 0x000fee0000004200 */
[C---:B-1----:R-:W-:Y:S08]  /*4ad0*/  HMMA.16816.F32 R76, R4.reuse, R8, R76 ;  /* 0x00000008044c723c */ /* 0x042ff0000000184c */
[----:B------:R-:W-:Y:S01]  /*4ae0*/  HMMA.16816.F32 R80, R4, R10, R80 ;  /* 0x0000000a0450723c */ /* 0x000fe20000001850 */
[----:B------:R-:W1:Y:S01]  /*4af0*/  LDSM.16.MT88.4 R8, [R118+0x6800] ;  /* 0x006800007608783b */ /* 0x000e620000004200 */
[----:B--2---:R-:W-:-:S02]  /*4b00*/  F2FP.F16.F32.PACK_AB R4, R106, R107 ;  /* 0x0000006b6a04723e */ /* 0x004fc400000000ff */
[----:B---3--:R-:W-:Y:S01]  /*4b10*/  F2FP.F16.F32.PACK_AB R5, R94, R105 ;  /* 0x000000695e05723e */ /* 0x008fe200000000ff */
[----:B------:R-:W-:Y:S01]  /*4b20*/  FADD.FTZ R105, R105, R28 ;  /* 0x0000001c69697221 */ /* 0x000fe20000010000 */
[----:B------:R-:W-:Y:S02]  /*4b30*/  F2FP.F16.F32.PACK_AB R6, R26, R27 ;  /* 0x0000001b1a06723e */ /* 0x000fe400000000ff */
[----:B------:R-:W-:Y:S01]  /*4b40*/  F2FP.F16.F32.PACK_AB R7, R24, R25 ;  /* 0x000000191807723e */ /* 0x000fe200000000ff */
        /* <DEDUP_REMOVED lines=19> */
[----:B------:R-:W-:Y:S01]  /*4c80*/  LDSM.16.MT88.4 R8, [R118+0x7c00] ;  /* 0x007c00007608783b */ /* 0x000fe20000004200 */
[----:B------:R-:W-:Y:S01]  /*4c90*/  FFMA.FTZ R92, R91, UR4, -R90 ;  /* 0x000000045b5c7c23 */ /* 0x000fe2000801085a */
[----:B------:R-:W-:Y:S01]  /*4ca0*/  F2FP.F16.F32.PACK_AB R7, R139, R30 ;  /* 0x0000001e8b07723e */ /* 0x000fe200000000ff */
[----:B------:R-:W1:Y:S01]  /*4cb0*/  MUFU.EX2 R91, R110 ;  /* 0x0000006e005b7308 */ /* 0x000e620000000800 */
[----:B------:R-:W2:Y:S01]  /*4cc0*/  LDSM.16.MT88.4 R12, [R29+0x6c00] ;  /* 0x006c00001d0c783b */ /* 0x000ea20000004200 */
[----:B------:R-:W-:Y:S01]  /*4cd0*/  FADD.FTZ R95, R95, R4 ;  /* 0x000000045f5f7221 */ /* 0x000fe20000010000 */
[----:B------:R-:W-:Y:S01]  /*4ce0*/  F2FP.F16.F32.PACK_AB R4, R113, R112 ;  /* 0x000000707104723e */ /* 0x000fe200000000ff */
[----:B------:R-:W3:Y:S02]  /*4cf0*/  MUFU.EX2 R35, R92 ;  /* 0x0000005c00237308 */ /* 0x000ee40000000800 */
[----:B------:R-:W-:-:S04]  /*4d00*/  FADD.FTZ R34, R34, R95 ;  /* 0x0000005f22227221 */ /* 0x000fc80000010000 */
[----:B------:R-:W-:Y:S01]  /*4d10*/  FADD.FTZ R32, R33, R34 ;  /* 0x0000002221207221 */ /* 0x000fe20000010000 */
[----:B-1----:R-:W-:-:S03]  /*4d20*/  F2FP.F16.F32.PACK_AB R6, R91, R108 ;  /* 0x0000006c5b06723e */ /* 0x002fc600000000ff */
[----:B------:R-:W-:Y:S01]  /*4d30*/  FADD.FTZ R107, R107, R32 ;  /* 0x000000206b6b7221 */ /* 0x000fe20000010000 */
[----:B---3--:R-:W-:-:S03]  /*4d40*/  F2FP.F16.F32.PACK_AB R5, R35, R88 ;  /* 0x000000582305723e */ /* 0x008fc600000000ff */
[----:B------:R-:W-:-:S04]  /*4d50*/  FADD.FTZ R106, R106, R107 ;  /* 0x0000006b6a6a7221 */ /* 0x000fc80000010000 */
        /* <DEDUP_REMOVED lines=10> */
[C---:B------:R-:W-:Y:S08]  /*4e00*/  HMMA.16816.F32 R64, R4.reuse, R18, R64 ;  /* 0x000000120440723c */ /* 0x040ff00000001840 */
[----:B--2---:R-:W-:Y:S01]  /*4e10*/  HMMA.16816.F32 R68, R4, R12, R68 ;  /* 0x0000000c0444723c */ /* 0x004fe20000001844 */
[----:B------:R-:W-:-:S04]  /*4e20*/  FADD.FTZ R13, R25, R94 ;  /* 0x0000005e190d7221 */ /* 0x000fc80000010000 */
[----:B------:R-:W-:-:S03]  /*4e30*/  FADD.FTZ R13, R24, R13 ;  /* 0x0000000d180d7221 */ /* 0x000fc60000010000 */
        /* <DEDUP_REMOVED lines=13> */
[----:B------:R-:W-:Y:S05]  /*4f10*/  @!P0 BRA `(.L_x_4928) ;  /* 0x0000002c00548947 */ /* 0x000fea0003800000 */
        /* <DEDUP_REMOVED lines=64> */
.L_x_4929:
[----:B------:R-:W-:Y:S01]  /*5320*/  UMOV UR4, URZ ;  /* 0x000000ff00047c82 */ /* 0x000fe20008000000 */
[----:B------:R-:W-:Y:S01]  /*5330*/  IMAD.SHL.U32 R4, R20, 0x40, RZ ;  /* 0x0000004014047824 */ /* 0x000fe200078e00ff */
[----:B------:R-:W-:-:S05]  /*5340*/  IADD3 R5, P0, PT, RZ, -UR4, RZ ;  /* 0x80000004ff057c10 */ /* 0x000fca000ff1e0ff */
[----:B------:R-:W-:-:S05]  /*5350*/  IMAD.X R4, RZ, RZ, ~R4, P0 ;  /* 0x000000ffff047224 */ /* 0x000fca00000e0e04 */
[----:B------:R-:W-:-:S04]  /*5360*/  SHF.R.S64 R5, R5, 0x1f, R4 ;  /* 0x0000001f05057819 */ /* 0x000fc80000001004 */
[----:B------:R-:W-:-:S04]  /*5370*/  IADD3 R126, P0, PT, R5, R126, RZ ;  /* 0x0000007e057e7210 */ /* 0x000fc80007f1e0ff */
[----:B------:R-:W-:-:S09]  /*5380*/  LEA.HI.X.SX32 R127, R4, R127, 0x1, P0 ;  /* 0x0000007f047f7211 */ /* 0x000fd200000f0eff */
.L_x_4930:
[----:B------:R-:W1:Y:S01]  /*5390*/  LDCU UR4, c[0x0][0x440] ;  /* 0x00008800ff0477ac */ /* 0x000e620008000800 */
[----:B------:R-:W-:-:S04]  /*53a0*/  LEA R8, P0, R20, R126, 0x6 ;  /* 0x0000007e14087211 */ /* 0x000fc800078030ff */
[----:B------:R-:W-:Y:S02]  /*53b0*/  LEA.HI.X R9, R20, R127, R21, 0x6, P0 ;  /* 0x0000007f14097211 */ /* 0x000fe400000f3415 */
[----:B------:R-:W-:-:S04]  /*53c0*/  ISETP.NE.AND P0, PT, R23, RZ, PT ;  /* 0x000000ff1700720c */ /* 0x000fc80003f05270 */
[----:B------:R-:W-:-:S05]  /*53d0*/  SEL R22, R22, 0xffffffe0, !P0 ;  /* 0xffffffe016167807 */ /* 0x000fca0004000000 */
[--C-:B------:R-:W-:Y:S01]  /*53e0*/  IMAD.IADD R106, R119, 0x1, R22.reuse ;  /* 0x00000001776a7824 */ /* 0x100fe200078e0216 */
[----:B-1----:R-:W-:Y:S01]  /*53f0*/  ISETP.GE.AND P3, PT, R86, UR4, PT ;  /* 0x0000000456007c0c */ /* 0x002fe2000bf66270 */
[----:B------:R-:W-:Y:S01]  /*5400*/  IMAD.IADD R105, R104, 0x1, R22 ;  /* 0x0000000168697824 */ /* 0x000fe200078e0216 */
        /* <DEDUP_REMOVED lines=39> */
[----:B------:R-:W5:Y:S04]  /*5680*/  LDSM.16.M88.4 R12, [R104+0x3800] ;  /* 0x00380000680c783b */ /* 0x000f680000000200 */
[----:B-1----:R-:W1:Y:S04]  /*5690*/  LDSM.16.M88.4 R8, [R105+0x3400] ;  /* 0x003400006908783b */ /* 0x002e680000000200 */
[----:B------:R-:W1:Y:S04]  /*56a0*/  LDSM.16.M88.4 R88, [R104+0x3c00] ;  /* 0x003c00006858783b */ /* 0x000e680000000200 */
[----:B------:R-:W1:Y:S04]  /*56b0*/  LDSM.16.M88.4 R92, [R105+0x3800] ;  /* 0x00380000695c783b */ /* 0x000e680000000200 */
[----:B------:R-:W0:Y:S01]  /*56c0*/  LDGDEPBAR ;  /* 0x00000000000079af */ /* 0x000e220000000000 */
[C---:B--2---:R-:W-:Y:S08]  /*56d0*/  HMMA.16816.F32 R32, R4.reuse, R28, RZ ;  /* 0x0000001c0420723c */ /* 0x044ff000000018ff */
[C---:B------:R-:W-:Y:S08]  /*56e0*/  HMMA.16816.F32 R28, R4.reuse, R30, RZ ;  /* 0x0000001e041c723c */ /* 0x040ff000000018ff */
[C---:B---3--:R-:W-:Y:S08]  /*56f0*/  HMMA.16816.F32 R24, R4.reuse, R20, RZ ;  /* 0x000000140418723c */ /* 0x048ff000000018ff */
[----:B------:R-:W-:Y:S08]  /*5700*/  HMMA.16816.F32 R20, R4, R22, RZ ;  /* 0x000000160414723c */ /* 0x000ff000000018ff */
[C---:B----4-:R-:W-:Y:S08]  /*5710*/  HMMA.16816.F32 R32, R84.reuse, R16, R32 ;  /* 0x000000105420723c */ /* 0x050ff00000001820 */
[----:B------:R-:W-:Y:S08]  /*5720*/  HMMA.16816.F32 R28, R84, R18, R28 ;  /* 0x00000012541c723c */ /* 0x000ff0000000181c */
[----:B-----5:R-:W-:Y:S08]  /*5730*/  HMMA.16816.F32 R16, R4, R12, RZ ;  /* 0x0000000c0410723c */ /* 0x020ff000000018ff */
[C---:B-1----:R-:W-:Y:S08]  /*5740*/  HMMA.16816.F32 R24, R84.reuse, R8, R24 ;  /* 0x000000085418723c */ /* 0x042ff00000001818 */
        /* <DEDUP_REMOVED lines=59> */
[----:B------:R-:W-:-:S05]  /*5b00*/  IMAD.SHL.U32 R85, R99, 0x40, RZ ;  /* 0x0000004063557824 */ /* 0x000fca00078e00ff */
[----:B------:R-:W-:Y:S02]  /*5b10*/  LOP3.LUT R84, R85, R98, RZ, 0xfc, !PT ;  /* 0x0000006255547212 */ /* 0x000fe400078efcff */
[----:B------:R-:W-:Y:S03]  /*5b20*/  HMMA.16816.F32 R4, R92, R86, R4 ;  /* 0x000000565c04723c */ /* 0x000fe60000001804 */
[C---:B------:R-:W-:Y:S02]  /*5b30*/  VIADD R87, R84.reuse, 0xffffff80 ;  /* 0xffffff8054577836 */ /* 0x040fe40000000000 */
[----:B------:R-:W-:-:S03]  /*5b40*/  VIADD R86, R84, 0xffffffb8 ;  /* 0xffffffb854567836 */ /* 0x000fc60000000000 */
[C---:B--2---:R-:W-:Y:S01]  /*5b50*/  HMMA.16816.F32 R12, R92.reuse, R90, R12 ;  /* 0x0000005a5c0c723c */ /* 0x044fe2000000180c */
[----:B------:R-:W-:Y:S01]  /*5b60*/  I2FP.F32.S32 R91, R87 ;  /* 0x00000057005b7245 */ /* 0x000fe20000201400 */
[----:B------:R-:W-:Y:S01]  /*5b70*/  BAR.SYNC.DEFER_BLOCKING 0x0 ;  /* 0x0000000000007b1d */ /* 0x000fe20000010000 */
[C---:B------:R-:W-:Y:S02]  /*5b80*/  ISETP.GE.AND P6, PT, R87.reuse, R102, PT ;  /* 0x000000665700720c */ /* 0x040fe40003fc6270 */
[----:B------:R-:W-:Y:S01]  /*5b90*/  ISETP.GE.AND P1, PT, R87, R101, PT ;  /* 0x000000655700720c */ /* 0x000fe20003f26270 */
[CC--:B------:R-:W-:Y:S01]  /*5ba0*/  FFMA.FTZ R87, R0.reuse, R91.reuse, R32 ;  /* 0x0000005b00577223 */ /* 0x0c0fe20000010020 */
[----:B------:R-:W-:Y:S01]  /*5bb0*/  FFMA.FTZ R32, R0, R91, R34 ;  /* 0x0000005b00207223 */ /* 0x000fe20000010022 */
[----:B------:R-:W-:Y:S01]  /*5bc0*/  HMMA.16816.F32 R16, R92, R88, R16 ;  /* 0x000000585c10723c */ /* 0x000fe20000001810 */
[----:B------:R-:W-:Y:S01]  /*5bd0*/  I2FP.F32.S32 R89, R86 ;  /* 0x0000005600597245 */ /* 0x000fe20000201400 */
[----:B------:R-:W-:Y:S01]  /*5be0*/  VIADD R34, R84, 0xffffff81 ;  /* 0xffffff8154227836 */ /* 0x000fe20000000000 */
[----:B------:R-:W-:-:S02]  /*5bf0*/  FSEL R87, R87, -INF , !P6 ;  /* 0xff80000057577808 */ /* 0x000fc40007000000 */
[-C--:B------:R-:W-:Y:S01]  /*5c00*/  ISETP.GE.AND P5, PT, R86, R102.reuse, PT ;  /* 0x000000665600720c */ /* 0x080fe20003fa6270 */
[-C--:B------:R-:W-:Y:S01]  /*5c10*/  FFMA.FTZ R90, R0, R89.reuse, R4 ;  /* 0x00000059005a7223 */ /* 0x080fe20000010004 */
[----:B------:R-:W-:Y:S01]  /*5c20*/  FSEL R4, R32, -INF , !P1 ;  /* 0xff80000020047808 */ /* 0x000fe20004800000 */
[----:B------:R-:W-:Y:S01]  /*5c30*/  FFMA.FTZ R88, R0, R89, R6 ;  /* 0x0000005900587223 */ /* 0x000fe20000010006 */
[----:B------:R-:W-:Y:S01]  /*5c40*/  ISETP.GE.AND P6, PT, R34, R102, PT ;  /* 0x000000662200720c */ /* 0x000fe20003fc6270 */
[----:B------:R-:W-:Y:S01]  /*5c50*/  VIADD R6, R84, 0xffffff88 ;  /* 0xffffff8854067836 */ /* 0x000fe20000000000 */
[-C--:B------:R-:W-:Y:S01]  /*5c60*/  ISETP.GE.AND P1, PT, R34, R101.reuse, PT ;  /* 0x000000652200720c */ /* 0x080fe20003f26270 */
[----:B------:R-:W-:Y:S01]  /*5c70*/  VIADD R32, R84, 0xffffff89 ;  /* 0xffffff8954207836 */ /* 0x000fe20000000000 */
[----:B------:R-:W-:Y:S02]  /*5c80*/  I2FP.F32.S32 R34, R34 ;  /* 0x0000002200227245 */ /* 0x000fe40000201400 */
[----:B------:R-:W-:-:S02]  /*5c90*/  ISETP.GE.AND P0, PT, R86, R101, PT ;  /* 0x000000655600720c */ /* 0x000fc40003f06270 */
[----:B------:R-:W-:Y:S01]  /*5ca0*/  I2FP.F32.S32 R89, R6 ;  /* 0x0000000600597245 */ /* 0x000fe20000201400 */
[CC--:B------:R-:W-:Y:S01]  /*5cb0*/  FFMA.FTZ R86, R0.reuse, R34.reuse, R33 ;  /* 0x0000002200567223 */ /* 0x0c0fe20000010021 */
[----:B------:R-:W-:Y:S01]  /*5cc0*/  FFMA.FTZ R34, R0, R34, R35 ;  /* 0x0000002200227223 */ /* 0x000fe20000010023 */
[----:B------:R-:W-:Y:S02]  /*5cd0*/  FSEL R90, R90, -INF , !P5 ;  /* 0xff8000005a5a7808 */ /* 0x000fe40006800000 */
[----:B------:R-:W-:Y:S01]  /*5ce0*/  FSEL R88, R88, -INF , !P0 ;  /* 0xff80000058587808 */ /* 0x000fe20004000000 */
[----:B------:R-:W-:Y:S01]  /*5cf0*/  FFMA.FTZ R33, R0, R89, R28 ;  /* 0x0000005900217223 */ /* 0x000fe2000001001c */
[C---:B------:R-:W-:Y:S02]  /*5d00*/  ISETP.GE.AND P5, PT, R6.reuse, R102, PT ;  /* 0x000000660600720c */ /* 0x040fe40003fa6270 */
[----:B------:R-:W-:Y:S01]  /*5d10*/  ISETP.GE.AND P0, PT, R6, R101, PT ;  /* 0x000000650600720c */ /* 0x000fe20003f06270 */
[----:B------:R-:W-:Y:S01]  /*5d20*/  FFMA.FTZ R6, R0, R89, R30 ;  /* 0x0000005900067223 */ /* 0x000fe2000001001e */
[----:B------:R-:W-:Y:S01]  /*5d30*/  FSEL R35, R86, -INF , !P6 ;  /* 0xff80000056237808 */ /* 0x000fe20007000000 */
[----:B------:R-:W-:Y:S01]  /*5d40*/  VIADD R30, R84, 0xffffff90 ;  /* 0xffffff90541e7836 */ /* 0x000fe20000000000 */
[----:B------:R-:W-:-:S02]  /*5d50*/  FSEL R28, R34, -INF , !P1 ;  /* 0xff800000221c7808 */ /* 0x000fc40004800000 */
[C---:B------:R-:W-:Y:S02]  /*5d60*/  ISETP.GE.AND P6, PT, R32.reuse, R102, PT ;  /* 0x000000662000720c */ /* 0x040fe40003fc6270 */
[-C--:B------:R-:W-:Y:S02]  /*5d70*/  ISETP.GE.AND P1, PT, R32, R101.reuse, PT ;  /* 0x000000652000720c */ /* 0x080fe40003f26270 */
[----:B------:R-:W-:Y:S02]  /*5d80*/  I2FP.F32.S32 R32, R32 ;  /* 0x0000002000207245 */ /* 0x000fe40000201400 */
[----:B------:R-:W-:Y:S02]  /*5d90*/  I2FP.F32.S32 R89, R30 ;  /* 0x0000001e00597245 */ /* 0x000fe40000201400 */
[----:B------:R-:W-:Y:S01]  /*5da0*/  FSEL R33, R33, -INF , !P5 ;  /* 0xff80000021217808 */ /* 0x000fe20006800000 */
[-C--:B------:R-:W-:Y:S01]  /*5db0*/  FFMA.FTZ R29, R0, R32.reuse, R29 ;  /* 0x00000020001d7223 */ /* 0x080fe2000001001d */
[----:B------:R-:W-:Y:S01]  /*5dc0*/  FSEL R6, R6, -INF , !P0 ;  /* 0xff80000006067808 */ /* 0x000fe20004000000 */
        /* <DEDUP_REMOVED lines=10> */
[C---:B------:R-:W-:Y:S02]  /*5e70*/  ISETP.GE.AND P6, PT, R31.reuse, R102, PT ;  /* 0x000000661f00720c */ /* 0x040fe40003fc6270 */
[----:B------:R-:W-:Y:S02]  /*5e80*/  ISETP.GE.AND P1, PT, R31, R101, PT ;  /* 0x000000651f00720c */ /* 0x000fe40003f26270 */
[----:B------:R-:W-:-:S02]  /*5e90*/  I2FP.F32.S32 R26, R31 ;  /* 0x0000001f001a7245 */ /* 0x000fc40000201400 */
[----:B------:R-:W-:Y:S02]  /*5ea0*/  I2FP.F32.S32 R31, R30 ;  /* 0x0000001e001f7245 */ /* 0x000fe40000201400 */
[----:B------:R-:W-:Y:S01]  /*5eb0*/  FSEL R135, R135, -INF , !P5 ;  /* 0xff80000087877808 */ /* 0x000fe20006800000 */
[CC--:B------:R-:W-:Y:S01]  /*5ec0*/  FFMA.FTZ R143, R0.reuse, R26.reuse, R25 ;  /* 0x0000001a008f7223 */ /* 0x0c0fe20000010019 */
[----:B------:R-:W-:Y:S01]  /*5ed0*/  FFMA.FTZ R27, R0, R26, R27 ;  /* 0x0000001a001b7223 */ /* 0x000fe2000001001b */
[----:B------:R-:W-:Y:S02]  /*5ee0*/  VIADD R25, R84, 0xffffff99 ;  /* 0xffffff9954197836 */ /* 0x000fe40000000000 */
[-C--:B------:R-:W-:Y:S01]  /*5ef0*/  FFMA.FTZ R140, R0, R31.reuse, R22 ;  /* 0x0000001f008c7223 */ /* 0x080fe20000010016 */
[----:B------:R-:W-:Y:S02]  /*5f00*/  VIADD R22, R84, 0xffffffa0 ;  /* 0xffffffa054167836 */ /* 0x000fe40000000000 */
[----:B------:R-:W-:Y:S01]  /*5f10*/  FFMA.FTZ R141, R0, R31, R20 ;  /* 0x0000001f008d7223 */ /* 0x000fe20000010014 */
[----:B------:R-:W-:-:S02]  /*5f20*/  FSEL R143, R143, -INF , !P6 ;  /* 0xff8000008f8f7808 */ /* 0x000fc40007000000 */
[----:B------:R-:W-:Y:S02]  /*5f30*/  FSEL R144, R27, -INF , !P1 ;  /* 0xff8000001b907808 */ /* 0x000fe40004800000 */
[C---:B------:R-:W-:Y:S02]  /*5f40*/  ISETP.GE.AND P6, PT, R25.reuse, R102, PT ;  /* 0x000000661900720c */ /* 0x040fe40003fc6270 */
[----:B------:R-:W-:Y:S02]  /*5f50*/  ISETP.GE.AND P1, PT, R25, R101, PT ;  /* 0x000000651900720c */ /* 0x000fe40003f26270 */
[----:B------:R-:W-:Y:S02]  /*5f60*/  I2FP.F32.S32 R20, R25 ;  /* 0x0000001900147245 */ /* 0x000fe40000201400 */
[----:B------:R-:W-:Y:S02]  /*5f70*/  I2FP.F32.S32 R25, R22 ;  /* 0x0000001600197245 */ /* 0x000fe40000201400 */
[----:B------:R-:W-:Y:S01]  /*5f80*/  ISETP.GE.AND P5, PT, R30, R102, PT ;  /* 0x000000661e00720c */ /* 0x000fe20003fa6270 */
[CC--:B------:R-:W-:Y:S01]  /*5f90*/  FFMA.FTZ R21, R0.reuse, R20.reuse, R21 ;  /* 0x0000001400157223 */ /* 0x0c0fe20000010015 */
[C---:B------:R-:W-:Y:S01]  /*5fa0*/  FFMA.FTZ R23, R0.reuse, R20, R23 ;  /* 0x0000001400177223 */ /* 0x040fe20000010017 */
[----:B------:R-:W-:Y:S01]  /*5fb0*/  FFMA.FTZ R130, R0, R25, R18 ;  /* 0x0000001900827223 */ /* 0x000fe20000010012 */
[----:B------:R-:W-:-:S02]  /*5fc0*/  VIADD R20, R84, 0xffffffa1 ;  /* 0xffffffa154147836 */ /* 0x000fc40000000000 */
[----:B------:R-:W-:Y:S01]  /*5fd0*/  FFMA.FTZ R113, R0, R25, R16 ;  /* 0x0000001900717223 */ /* 0x000fe20000010010 */
[----:B------:R-:W-:Y:S01]  /*5fe0*/  VIADD R18, R84, 0xffffffa8 ;  /* 0xffffffa854127836 */ /* 0x000fe20000000000 */
[----:B------:R-:W-:Y:S02]  /*5ff0*/  FSEL R147, R21, -INF , !P6 ;  /* 0xff80000015937808 */ /* 0x000fe40007000000 */
[----:B------:R-:W-:Y:S02]  /*6000*/  I2FP.F32.S32 R16, R20 ;  /* 0x0000001400107245 */ /* 0x000fe40000201400 */
[----:B------:R-:W-:Y:S02]  /*6010*/  I2FP.F32.S32 R21, R18 ;  /* 0x0000001200157245 */ /* 0x000fe40000201400 */
[----:B------:R-:W-:Y:S01]  /*6020*/  FSEL R146, R23, -INF , !P1 ;  /* 0xff80000017927808 */ /* 0x000fe20004800000 */
[CC--:B------:R-:W-:Y:S01]  /*6030*/  FFMA.FTZ R17, R0.reuse, R16.reuse, R17 ;  /* 0x0000001000117223 */ /* 0x0c0fe20000010011 */
[C---:B------:R-:W-:Y:S01]  /*6040*/  FFMA.FTZ R19, R0.reuse, R16, R19 ;  /* 0x0000001000137223 */ /* 0x040fe20000010013 */
[----:B------:R-:W-:Y:S01]  /*6050*/  FFMA.FTZ R115, R0, R21, R12 ;  /* 0x0000001500737223 */ /* 0x000fe2000001000c */
[----:B------:R-:W-:Y:S01]  /*6060*/  ISETP.GE.AND P6, PT, R20, R102, PT ;  /* 0x000000661400720c */ /* 0x000fe20003fc6270 */
[----:B------:R-:W-:Y:S01]  /*6070*/  VIADD R12, R84, 0xffffffa9 ;  /* 0xffffffa9540c7836 */ /* 0x000fe20000000000 */
[----:B------:R-:W-:Y:S01]  /*6080*/  ISETP.GE.AND P1, PT, R20, R101, PT ;  /* 0x000000651400720c */ /* 0x000fe20003f26270 */
[----:B------:R-:W-:Y:S01]  /*6090*/  FFMA.FTZ R112, R0, R21, R14 ;  /* 0x0000001500707223 */ /* 0x000fe2000001000e */
        /* <DEDUP_REMOVED lines=8> */
[CC--:B------:R-:W-:Y:S01]  /*6120*/  FFMA.FTZ R13, R0.reuse, R12.reuse, R13 ;  /* 0x0000000c000d7223 */ /* 0x0c0fe2000001000d */
[----:B------:R-:W-:Y:S01]  /*6130*/  FFMA.FTZ R15, R0, R12, R15 ;  /* 0x0000000c000f7223 */ /* 0x000fe2000001000f */
[----:B------:R-:W-:Y:S01]  /*6140*/  VIADD R12, R84, 0xffffffb1 ;  /* 0xffffffb1540c7836 */ /* 0x000fe20000000000 */
[----:B------:R-:W-:Y:S01]  /*6150*/  ISETP.GE.AND P5, PT, R22, R102, PT ;  /* 0x000000661600720c */ /* 0x000fe20003fa6270 */
[----:B------:R-:W-:Y:S01]  /*6160*/  VIADD R84, R84, 0xffffffb9 ;  /* 0xffffffb954547836 */ /* 0x000fe20000000000 */
[----:B------:R-:W-:-:S02]  /*6170*/  FSEL R137, R13, -INF , !P6 ;  /* 0xff8000000d897808 */ /* 0x000fc40007000000 */
[----:B------:R-:W-:Y:S02]  /*6180*/  FSEL R134, R15, -INF , !P1 ;  /* 0xff8000000f867808 */ /* 0x000fe40004800000 */
[C---:B------:R-:W-:Y:S02]  /*6190*/  ISETP.GE.AND P6, PT, R12.reuse, R102, PT ;  /* 0x000000660c00720c */ /* 0x040fe40003fc6270 */
[-C--:B------:R-:W-:Y:S02]  /*61a0*/  ISETP.GE.AND P1, PT, R12, R101.reuse, PT ;  /* 0x000000650c00720c */ /* 0x080fe40003f26270 */
[----:B------:R-:W-:Y:S02]  /*61b0*/  I2FP.F32.S32 R12, R12 ;  /* 0x0000000c000c7245 */ /* 0x000fe40000201400 */
[----:B------:R-:W-:Y:S02]  /*61c0*/  ISETP.GE.AND P0, PT, R30, R101, PT ;  /* 0x000000651e00720c */ /* 0x000fe40003f06270 */
[----:B------:R-:W-:Y:S01]  /*61d0*/  FSEL R113, R113, -INF , !P5 ;  /* 0xff80000071717808 */ /* 0x000fe20006800000 */
[C---:B------:R-:W-:Y:S01]  /*61e0*/  FFMA.FTZ R9, R0.reuse, R12, R9 ;  /* 0x0000000c00097223 */ /* 0x040fe20000010009 */
[----:B------:R-:W-:Y:S01]  /*61f0*/  I2FP.F32.S32 R17, R14 ;  /* 0x0000000e00117245 */ /* 0x000fe20000201400 */
[----:B------:R-:W-:Y:S01]  /*6200*/  FFMA.FTZ R11, R0, R12, R11 ;  /* 0x0000000c000b7223 */ /* 0x000fe2000001000b */
[----:B------:R-:W-:-:S02]  /*6210*/  FSEL R140, R140, -INF , !P0 ;  /* 0xff8000008c8c7808 */ /* 0x000fc40004000000 */
[-C--:B------:R-:W-:Y:S01]  /*6220*/  ISETP.GE.AND P5, PT, R18, R102.reuse, PT ;  /* 0x000000661200720c */ /* 0x080fe20003fa6270 */
[----:B------:R-:W-:Y:S01]  /*6230*/  FFMA.FTZ R8, R0, R17, R8 ;  /* 0x0000001100087223 */ /* 0x000fe20000010008 */
[----:B------:R-:W-:Y:S01]  /*6240*/  ISETP.GE.AND P0, PT, R22, R101, PT ;  /* 0x000000651600720c */ /* 0x000fe20003f06270 */
[----:B------:R-:W-:Y:S01]  /*6250*/  FFMA.FTZ R10, R0, R17, R10 ;  /* 0x00000011000a7223 */ /* 0x000fe2000001000a */
[----:B------:R-:W-:Y:S02]  /*6260*/  FSEL R115, R115, -INF , !P5 ;  /* 0xff80000073737808 */ /* 0x000fe40006800000 */
[----:B------:R-:W-:Y:S02]  /*6270*/  FSEL R107, R9, -INF , !P6 ;  /* 0xff800000096b7808 */ /* 0x000fe40007000000 */
[----:B------:R-:W-:Y:S02]  /*6280*/  FSEL R130, R130, -INF , !P0 ;  /* 0xff80000082827808 */ /* 0x000fe40004000000 */
[----:B------:R-:W-:-:S02]  /*6290*/  ISETP.GE.AND P5, PT, R14, R102, PT ;  /* 0x000000660e00720c */ /* 0x000fc40003fa6270 */
[----:B------:R-:W-:Y:S02]  /*62a0*/  ISETP.GT.AND P6, PT, R89, R122, PT ;  /* 0x0000007a5900720c */ /* 0x000fe40003fc4270 */
[-C--:B------:R-:W-:Y:S02]  /*62b0*/  ISETP.GE.AND P0, PT, R18, R101.reuse, PT ;  /* 0x000000651200720c */ /* 0x080fe40003f06270 */
[----:B------:R-:W-:Y:S02]  /*62c0*/  FSEL R104, R8, -INF , !P5 ;  /* 0xff80000008687808 */ /* 0x000fe40006800000 */
[----:B------:R-:W-:Y:S02]  /*62d0*/  FSEL R112, R112, -INF , !P0 ;  /* 0xff80000070707808 */ /* 0x000fe40004000000 */
[----:B------:R-:W-:Y:S02]  /*62e0*/  I2FP.F32.S32 R8, R84 ;  /* 0x0000005400087245 */ /* 0x000fe40000201400 */
[----:B------:R-:W-:-:S02]  /*62f0*/  ISETP.GE.AND P0, PT, R14, R101, PT ;  /* 0x000000650e00720c */ /* 0x000fc40003f06270 */
[----:B------:R-:W-:Y:S01]  /*6300*/  ISETP.GE.AND P5, PT, R84, R102, PT ;  /* 0x000000665400720c */ /* 0x000fe20003fa6270 */
[-C--:B------:R-:W-:Y:S01]  /*6310*/  FFMA.FTZ R5, R0, R8.reuse, R5 ;  /* 0x0000000800057223 */ /* 0x080fe20000010005 */
[----:B------:R-:W-:Y:S01]  /*6320*/  FSEL R102, R10, -INF , !P0 ;  /* 0xff8000000a667808 */ /* 0x000fe20004000000 */
[----:B------:R-:W-:Y:S01]  /*6330*/  FFMA.FTZ R7, R0, R8, R7 ;  /* 0x0000000800077223 */ /* 0x000fe20000010007 */
[----:B------:R-:W-:Y:S02]  /*6340*/  ISETP.GE.AND P0, PT, R84, R101, PT ;  /* 0x000000655400720c */ /* 0x000fe40003f06270 */
[----:B------:R-:W-:Y:S02]  /*6350*/  FSEL R105, R11, -INF , !P1 ;  /* 0xff8000000b697808 */ /* 0x000fe40004800000 */
[----:B------:R-:W-:Y:S02]  /*6360*/  FSEL R109, R5, -INF , !P5 ;  /* 0xff800000056d7808 */ /* 0x000fe40006800000 */
[----:B------:R-:W-:Y:S01]  /*6370*/  FSEL R101, R7, -INF , !P0 ;  /* 0xff80000007657808 */ /* 0x000fe20004000000 */
[----:B------:R-:W-:Y:S06]  /*6380*/  @!P6 BRA `(.L_x_4931) ;  /* 0x0000000400cce947 */ /* 0x000fec0003800000 */
[----:B------:R-:W-:Y:S05]  /*6390*/  BRA.U !UP1, `(.L_x_4932) ;  /* 0x0000000109f87547 */ /* 0x000fea000b800000 */
[----:B------:R-:W1:Y:S01]  /*63a0*/  LDC R8, c[0x0][0x4f0] ;  /* 0x00013c00ff087b82 */ /* 0x000e620000000800 */
[C---:B------:R-:W-:Y:S01]  /*63b0*/  VIADD R9, R85.reuse, 0xffffff80 ;  /* 0xffffff8055097836 */ /* 0x040fe20000000000 */
[----:B------:R-:W2:Y:S01]  /*63c0*/  LDCU.64 UR6, c[0x0][0x3a0] ;  /* 0x00007400ff0677ac */ /* 0x000ea20008000a00 */
        /* <DEDUP_REMOVED lines=31> */
[----:B------:R-:W-:Y:S02]  /*65c0*/  @!P1 IADD3 R11, PT, PT, -R11, RZ, RZ ;  /* 0x000000ff0b0b9210 */ /* 0x000fe40007ffe1ff */
[----:B------:R-:W-:Y:S01]  /*65d0*/  @P0 VIADD R5, R5, 0x1 ;  /* 0x0000000105050836 */ /* 0x000fe20000000000 */
[----:B------:R-:W-:-:S04]  /*65e0*/  ISETP.NE.AND P0, PT, R8, RZ, PT ;  /* 0x000000ff0800720c */ /* 0x000fc80003f05270 */
[----:B------:R-:W-:Y:S02]  /*65f0*/  MOV R10, R5 ;  /* 0x00000005000a7202 */ /* 0x000fe40000000f00 */
[----:B------:R-:W-:-:S03]  /*6600*/  LOP3.LUT R5, RZ, R8, RZ, 0x33, !PT ;  /* 0x00000008ff057212 */ /* 0x000fc600078e33ff */
        /* <DEDUP_REMOVED lines=23> */
.L_x_4932:
[----:B------:R-:W-:Y:S01]  /*6780*/  UMOV UR4, URZ ;  /* 0x000000ff00047c82 */ /* 0x000fe20008000000 */
[----:B------:R-:W-:Y:S01]  /*6790*/  IMAD.SHL.U32 R5, R96, 0x40, RZ ;  /* 0x0000004060057824 */ /* 0x000fe200078e00ff */
[----:B------:R-:W-:-:S05]  /*67a0*/  IADD3 R7, P0, PT, RZ, -UR4, RZ ;  /* 0x80000004ff077c10 */ /* 0x000fca000ff1e0ff */
[----:B------:R-:W-:-:S05]  /*67b0*/  IMAD.X R8, RZ, RZ, ~R5, P0 ;  /* 0x000000ffff087224 */ /* 0x000fca00000e0e05 */
[----:B------:R-:W-:-:S04]  /*67c0*/  SHF.R.S64 R7, R7, 0x1f, R8 ;  /* 0x0000001f07077819 */ /* 0x000fc80000001008 */
[----:B------:R-:W-:-:S04]  /*67d0*/  IADD3 R124, P0, PT, R7, R124, RZ ;  /* 0x0000007c077c7210 */ /* 0x000fc80007f1e0ff */
[----:B------:R-:W-:-:S09]  /*67e0*/  LEA.HI.X.SX32 R123, R8, R123, 0x1, P0 ;  /* 0x0000007b087b7211 */ /* 0x000fd200000f0eff */
.L_x_4933:
        /* <DEDUP_REMOVED lines=45> */
.L_x_4931:
        /* <DEDUP_REMOVED lines=39> */
[----:B------:R-:W-:Y:S01]  /*6d30*/  LDSM.16.MT88.4 R8, [R118+0x6000] ;  /* 0x006000007608783b */ /* 0x000fe20000004200 */
[----:B------:R-:W-:Y:S01]  /*6d40*/  LOP3.LUT P0, RZ, R117, 0x4, RZ, 0xc0, !PT ;  /* 0x0000000475ff7812 */ /* 0x000fe2000780c0ff */
[----:B------:R-:W-:Y:S01]  /*6d50*/  FADD.FTZ R2, R2, -R5 ;  /* 0x8000000502027221 */ /* 0x000fe20000010000 */
[----:B------:R-:W-:Y:S01]  /*6d60*/  FMUL.FTZ R110, R3, UR4 ;  /* 0x00000004036e7c20 */ /* 0x000fe20008410000 */
[--C-:B------:R-:W-:Y:S01]  /*6d70*/  FFMA.FTZ R24, R24, UR4, -R103.reuse ;  /* 0x0000000418187c23 */ /* 0x100fe20008010867 */
[--C-:B------:R-:W-:Y:S01]  /*6d80*/  FFMA.FTZ R111, R87, UR4, -R108.reuse ;  /* 0x00000004576f7c23 */ /* 0x100fe2000801086c */
[----:B------:R-:W-:Y:S01]  /*6d90*/  FMUL.FTZ R106, R2, UR4 ;  /* 0x00000004026a7c20 */ /* 0x000fe20008410000 */
[----:B------:R-:W-:Y:S01]  /*6da0*/  IADD3 R2, PT, PT, R118, 0x6000, RZ ;  /* 0x0000600076027810 */ /* 0x000fe20007ffe0ff */
[--C-:B------:R-:W-:Y:S01]  /*6db0*/  FFMA.FTZ R93, R29, UR4, -R108.reuse ;  /* 0x000000041d5d7c23 */ /* 0x100fe2000801086c */
[--C-:B------:R-:W-:Y:S01]  /*6dc0*/  FFMA.FTZ R100, R4, UR4, -R103.reuse ;  /* 0x0000000404647c23 */ /* 0x100fe20008010867 */
[--C-:B------:R-:W-:Y:S01]  /*6dd0*/  FFMA.FTZ R97, R28, UR4, -R103.reuse ;  /* 0x000000041c617c23 */ /* 0x100fe20008010867 */
[--C-:B------:R-:W-:Y:S01]  /*6de0*/  FFMA.FTZ R3, R6, UR4, -R103.reuse ;  /* 0x0000000406037c23 */ /* 0x100fe20008010867 */
[----:B------:R-:W1:Y:S01]  /*6df0*/  MUFU.EX2 R110, R110 ;  /* 0x0000006e006e7308 */ /* 0x000e620000000800 */
[--C-:B------:R-:W-:Y:S01]  /*6e00*/  FFMA.FTZ R142, R143, UR4, -R108.reuse ;  /* 0x000000048f8e7c23 */ /* 0x100fe2000801086c */
[----:B------:R-:W-:Y:S01]  /*6e10*/  @P0 IADD3 R95, PT, PT, R2, -0x20, RZ ;  /* 0xffffffe0025f0810 */ /* 0x000fe20007ffe0ff */
[--C-:B------:R-:W-:Y:S01]  /*6e20*/  FFMA.FTZ R145, R135, UR4, -R108.reuse ;  /* 0x0000000487917c23 */ /* 0x100fe2000801086c */
[----:B------:R2:W-:Y:S01]  /*6e30*/  MUFU.EX2 R2, R24 ;  /* 0x0000001800027308 */ /* 0x0005e20000000800 */
[--C-:B------:R-:W-:Y:S01]  /*6e40*/  FFMA.FTZ R143, R141, UR4, -R108.reuse ;  /* 0x000000048d8f7c23 */ /* 0x100fe2000801086c */
[--C-:B------:R-:W-:Y:S01]  /*6e50*/  FFMA.FTZ R141, R144, UR4, -R103.reuse ;  /* 0x00000004908d7c23 */ /* 0x100fe20008010867 */
[----:B------:R-:W3:Y:S01]  /*6e60*/  LDSM.16.MT88.4 R32, [R95+0x1000] ;  /* 0x001000005f20783b */ /* 0x000ee20000004200 */
[----:B------:R-:W4:Y:S01]  /*6e70*/  MUFU.EX2 R106, R106 ;  /* 0x0000006a006a7308 */ /* 0x000f220000000800 */
[--C-:B------:R-:W-:Y:S01]  /*6e80*/  FFMA.FTZ R140, R140, UR4, -R103.reuse ;  /* 0x000000048c8c7c23 */ /* 0x100fe20008010867 */
[--C-:B------:R-:W-:Y:S01]  /*6e90*/  FFMA.FTZ R135, R146, UR4, -R103.reuse ;  /* 0x0000000492877c23 */ /* 0x100fe20008010867 */
[----:B------:R-:W-:Y:S01]  /*6ea0*/  LDSM.16.MT88.4 R16, [R95] ;  /* 0x000000005f10783b */ /* 0x000fe20000004200 */
[----:B------:R-:W-:Y:S01]  /*6eb0*/  MUFU.EX2 R111, R111 ;  /* 0x0000006f006f7308 */ /* 0x000fe20000000800 */
[--C-:B------:R-:W-:Y:S01]  /*6ec0*/  FFMA.FTZ R147, R147, UR4, -R108.reuse ;  /* 0x0000000493937c23 */ /* 0x100fe2000801086c */
[-C--:B-1----:R-:W-:Y:S01]  /*6ed0*/  FMUL.FTZ R28, R60, R110.reuse ;  /* 0x0000006e3c1c7220 */ /* 0x082fe20000410000 */
[-C--:B------:R-:W-:Y:S01]  /*6ee0*/  FMUL.FTZ R29, R61, R110.reuse ;  /* 0x0000006e3d1d7220 */ /* 0x080fe20000410000 */
[----:B------:R-:W1:Y:S01]  /*6ef0*/  MUFU.EX2 R96, R96 ;  /* 0x0000006000607308 */ /* 0x000e620000000800 */
[-C--:B------:R-:W-:Y:S01]  /*6f00*/  FMUL.FTZ R20, R52, R110.reuse ;  /* 0x0000006e34147220 */ /* 0x080fe20000410000 */
[----:B--2---:R-:W2:Y:S01]  /*6f10*/  LDSM.16.MT88.4 R24, [R118+0x7000] ;  /* 0x007000007618783b */ /* 0x004ea20000004200 */
[-C--:B------:R-:W-:Y:S01]  /*6f20*/  FMUL.FTZ R21, R53, R110.reuse ;  /* 0x0000006e35157220 */ /* 0x080fe20000410000 */
[----:B------:R-:W-:Y:S01]  /*6f30*/  MUFU.EX2 R94, R94 ;  /* 0x0000005e005e7308 */ /* 0x000fe20000000800 */
[----:B------:R-:W-:Y:S01]  /*6f40*/  FMUL.FTZ R56, R56, R110 ;  /* 0x0000006e38387220 */ /* 0x000fe20000410000 */
[-C--:B----4-:R-:W-:Y:S01]  /*6f50*/  FMUL.FTZ R30, R62, R106.reuse ;  /* 0x0000006a3e1e7220 */ /* 0x090fe20000410000 */
[-C--:B------:R-:W-:Y:S01]  /*6f60*/  FMUL.FTZ R31, R63, R106.reuse ;  /* 0x0000006a3f1f7220 */ /* 0x080fe20000410000 */
[----:B------:R-:W4:Y:S01]  /*6f70*/  MUFU.EX2 R93, R93 ;  /* 0x0000005d005d7308 */ /* 0x000f220000000800 */
        /* <DEDUP_REMOVED lines=11> */
[----:B------:R-:W3:Y:S01]  /*7030*/  MUFU.EX2 R3, R3 ;  /* 0x0000000300037308 */ /* 0x000ee20000000800 */
        /* <DEDUP_REMOVED lines=9> */
[----:B-1----:R-:W-:Y:S01]  /*70d0*/  F2FP.F16.F32.PACK_AB R85, R97, R100 ;  /* 0x000000646155723e */ /* 0x002fe200000000ff */
[-C--:B------:R-:W-:Y:S01]  /*70e0*/  FMUL.FTZ R42, R42, R106.reuse ;  /* 0x0000006a2a2a7220 */ /* 0x080fe20000410000 */
[----:B------:R-:W-:Y:S01]  /*70f0*/  FMUL.FTZ R43, R43, R106 ;  /* 0x0000006a2b2b7220 */ /* 0x000fe20000410000 */
[----:B------:R-:W-:Y:S01]  /*7100*/  MUFU.EX2 R145, R145 ;  /* 0x0000009100917308 */ /* 0x000fe20000000800 */
[----:B---3--:R-:W-:Y:S01]  /*7110*/  F2FP.F16.F32.PACK_AB R87, R2, R3 ;  /* 0x000000030257723e */ /* 0x008fe200000000ff */
[-C--:B------:R-:W-:Y:S01]  /*7120*/  FMUL.FTZ R12, R44, R110.reuse ;  /* 0x0000006e2c0c7220 */ /* 0x080fe20000410000 */
[----:B------:R-:W-:Y:S01]  /*7130*/  FMUL.FTZ R13, R45, R110 ;  /* 0x0000006e2d0d7220 */ /* 0x000fe20000410000 */
[----:B------:R-:W1:Y:S01]  /*7140*/  MUFU.EX2 R142, R142 ;  /* 0x0000008e008e7308 */ /* 0x000e620000000800 */
[-C--:B------:R-:W-:Y:S01]  /*7150*/  FMUL.FTZ R14, R46, R106.reuse ;  /* 0x0000006a2e0e7220 */ /* 0x080fe20000410000 */
        /* <DEDUP_REMOVED lines=10> */
[C---:B--2---:R-:W-:Y:S01]  /*7200*/  HMMA.16816.F32 R20, R84.reuse, R24, R20 ;  /* 0x000000185414723c */ /* 0x044fe20000001814 */
[----:B------:R-:W-:Y:S01]  /*7210*/  MUFU.EX2 R140, R140 ;  /* 0x0000008c008c7308 */ /* 0x000fe20000000800 */
[----:B-1----:R-:W-:Y:S01]  /*7220*/  F2FP.F16.F32.PACK_AB R52, R142, R145 ;  /* 0x000000918e34723e */ /* 0x002fe200000000ff */
[-C--:B------:R-:W-:Y:S01]  /*7230*/  FMUL.FTZ R38, R70, R106.reuse ;  /* 0x0000006a46267220 */ /* 0x080fe20000410000 */
[----:B------:R-:W-:Y:S01]  /*7240*/  FMUL.FTZ R39, R71, R106 ;  /* 0x0000006a47277220 */ /* 0x000fe20000410000 */
[----:B------:R-:W1:Y:S01]  /*7250*/  MUFU.EX2 R135, R135 ;  /* 0x0000008700877308 */ /* 0x000e620000000800 */
        /* <DEDUP_REMOVED lines=12> */
[----:B------:R-:W-:Y:S01]  /*7320*/  FMUL.FTZ R80, R80, R110 ;  /* 0x0000006e50507220 */ /* 0x000fe20000410000 */
[----:B------:R-:W3:Y:S01]  /*7330*/  MUFU.EX2 R136, R147 ;  /* 0x0000009300887308 */ /* 0x000ee20000000800 */
[----:B-1----:R-:W-:Y:S01]  /*7340*/  F2FP.F16.F32.PACK_AB R55, R135, R140 ;  /* 0x0000008c8737723e */ /* 0x002fe200000000ff */
[----:B------:R-:W-:Y:S01]  /*7350*/  FMUL.FTZ R81, R81, R110 ;  /* 0x0000006e51517220 */ /* 0x000fe20000410000 */
[-C--:B------:R-:W-:Y:S01]  /*7360*/  FMUL.FTZ R82, R82, R106.reuse ;  /* 0x0000006a52527220 */ /* 0x080fe20000410000 */
[----:B------:R-:W1:Y:S01]  /*7370*/  MUFU.EX2 R144, R64 ;  /* 0x0000004000907308 */ /* 0x000e620000000800 */
[C---:B------:R-:W-:Y:S01]  /*7380*/  HMMA.16816.F32 R4, R84.reuse, R8, R4 ;  /* 0x000000085404723c */ /* 0x040fe20000001804 */
[----:B------:R-:W-:Y:S01]  /*7390*/  FMUL.FTZ R83, R83, R106 ;  /* 0x0000006a53537220 */ /* 0x000fe20000410000 */
[--C-:B------:R-:W-:Y:S01]  /*73a0*/  FFMA.FTZ R148, R113, UR4, -R108.reuse ;  /* 0x0000000471947c23 */ /* 0x100fe2000801086c */
[--C-:B------:R-:W-:Y:S01]  /*73b0*/  FFMA.FTZ R113, R137, UR4, -R108.reuse ;  /* 0x0000000489717c23 */ /* 0x100fe2000801086c */
[--C-:B------:R-:W-:Y:S01]  /*73c0*/  FFMA.FTZ R146, R115, UR4, -R108.reuse ;  /* 0x0000000473927c23 */ /* 0x100fe2000801086c */
[--C-:B------:R-:W-:Y:S01]  /*73d0*/  FFMA.FTZ R137, R130, UR4, -R103.reuse ;  /* 0x0000000482897c23 */ /* 0x100fe20008010867 */
[--C-:B------:R-:W-:Y:S01]  /*73e0*/  FFMA.FTZ R114, R114, UR4, -R103.reuse ;  /* 0x0000000472727c23 */ /* 0x100fe20008010867 */
[--C-:B------:R-:W-:Y:S01]  /*73f0*/  FFMA.FTZ R88, R88, UR4, -R103.reuse ;  /* 0x0000000458587c23 */ /* 0x100fe20008010867 */
[C---:B------:R-:W-:Y:S01]  /*7400*/  HMMA.16816.F32 R8, R84.reuse, R10, R40 ;  /* 0x0000000a5408723c */ /* 0x040fe20000001828 */
[----:B---3--:R-:W-:Y:S01]  /*7410*/  F2FP.F16.F32.PACK_AB R54, R136, R143 ;  /* 0x0000008f8836723e */ /* 0x008fe200000000ff */
[----:B------:R-:W3:Y:S01]  /*7420*/  LDSM.16.MT88.4 R40, [R118+0x8000] ;  /* 0x008000007628783b */ /* 0x000ee20000004200 */
[----:B------:R-:W-:Y:S01]  /*7430*/  MUFU.EX2 R148, R148 ;  /* 0x0000009400947308 */ /* 0x000fe20000000800 */
[--C-:B------:R-:W-:Y:S01]  /*7440*/  FFMA.FTZ R101, R101, UR4, -R103.reuse ;  /* 0x0000000465657c23 */ /* 0x100fe20008010867 */
[----:B-1----:R-:W-:Y:S01]  /*7450*/  F2FP.F16.F32.PACK_AB R53, R141, R144 ;  /* 0x000000908d35723e */ /* 0x002fe200000000ff */
[----:B------:R-:W-:Y:S01]  /*7460*/  LDSM.16.MT88.4 R64, [R95+0x1c00] ;  /* 0x001c00005f40783b */ /* 0x000fe20000004200 */
[----:B------:R-:W-:Y:S01]  /*7470*/  MUFU.EX2 R146, R146 ;  /* 0x0000009200927308 */ /* 0x000fe20000000800 */
[C---:B------:R-:W-:Y:S03]  /*7480*/  HMMA.16816.F32 R12, R84.reuse, R16, R12 ;  /* 0x00000010540c723c */ /* 0x040fe6000000180c */
[----:B------:R-:W-:Y:S04]  /*7490*/  MUFU.EX2 R113, R113 ;  /* 0x0000007100717308 */ /* 0x000fe80000000800 */
[----:B------:R-:W-:Y:S01]  /*74a0*/  MUFU.EX2 R137, R137 ;  /* 0x0000008900897308 */ /* 0x000fe20000000800 */
[----:B------:R-:W-:Y:S01]  /*74b0*/  HMMA.16816.F32 R16, R84, R18, R48 ;  /* 0x000000125410723c */ /* 0x000fe20000001830 */
[----:B------:R-:W1:Y:S02]  /*74c0*/  LDSM.16.MT88.4 R48, [R95+0x2000] ;  /* 0x002000005f30783b */ /* 0x000e640000004200 */
[----:B------:R-:W4:Y:S04]  /*74d0*/  MUFU.EX2 R114, R114 ;  /* 0x0000007200727308 */ /* 0x000f280000000800 */
[----:B------:R-:W-:Y:S01]  /*74e0*/  MUFU.EX2 R88, R88 ;  /* 0x0000005800587308 */ /* 0x000fe20000000800 */
[C---:B-----5:R-:W-:Y:S08]  /*74f0*/  HMMA.16816.F32 R4, R52.reuse, R60, R4 ;  /* 0x0000003c3404723c */ /* 0x060ff00000001804 */
[C---:B------:R-:W-:Y:S01]  /*7500*/  HMMA.16816.F32 R8, R52.reuse, R62, R8 ;  /* 0x0000003e3408723c */ /* 0x040fe20000001808 */
[----:B------:R-:W5:Y:S07]  /*7510*/  LDSM.16.MT88.4 R60, [R118+0x7400] ;  /* 0x00740000763c783b */ /* 0x000f6e0000004200 */
[C---:B--2---:R-:W-:Y:S08]  /*7520*/  HMMA.16816.F32 R12, R52.reuse, R56, R12 ;  /* 0x00000038340c723c */ /* 0x044ff0000000180c */
[----:B------:R-:W-:Y:S01]  /*7530*/  HMMA.16816.F32 R16, R52, R58, R16 ;  /* 0x0000003a3410723c */ /* 0x000fe20000001810 */
[----:B------:R-:W2:Y:S07]  /*7540*/  LDSM.16.MT88.4 R56, [R95+0x1400] ;  /* 0x001400005f38783b */ /* 0x000eae0000004200 */
[C---:B---3--:R-:W-:Y:S08]  /*7550*/  HMMA.16816.F32 R36, R84.reuse, R40, R36 ;  /* 0x000000285424723c */ /* 0x048ff00000001824 */
[C---:B------:R-:W-:Y:S01]  /*7560*/  HMMA.16816.F32 R40, R84.reuse, R42, R72 ;  /* 0x0000002a5428723c */ /* 0x040fe20000001848 */
[----:B------:R-:W-:Y:S07]  /*7570*/  LDSM.16.MT88.4 R72, [R118+0x8800] ;  /* 0x008800007648783b */ /* 0x000fee0000004200 */
[----:B-1----:R-:W-:Y:S08]  /*7580*/  HMMA.16816.F32 R44, R84, R48, R44 ;  /* 0x00000030542c723c */ /* 0x002ff0000000182c */
[C---:B-----5:R-:W-:Y:S08]  /*7590*/  HMMA.16816.F32 R20, R52.reuse, R60, R20 ;  /* 0x0000003c3414723c */ /* 0x060ff00000001814 */
[C---:B------:R-:W-:Y:S01]  /*75a0*/  HMMA.16816.F32 R24, R52.reuse, R62, R24 ;  /* 0x0000003e3418723c */ /* 0x040fe20000001818 */
[----:B------:R-:W1:Y:S07]  /*75b0*/  LDSM.16.MT88.4 R60, [R118+0x8400] ;  /* 0x00840000763c783b */ /* 0x000e6e0000004200 */
[C---:B--2---:R-:W-:Y:S08]  /*75c0*/  HMMA.16816.F32 R28, R52.reuse, R56, R28 ;  /* 0x00000038341c723c */ /* 0x044ff0000000181c */
[----:B------:R-:W-:Y:S01]  /*75d0*/  HMMA.16816.F32 R32, R52, R58, R32 ;  /* 0x0000003a3420723c */ /* 0x000fe20000001820 */
[----:B------:R-:W2:Y:S07]  /*75e0*/  LDSM.16.MT88.4 R56, [R95+0x2400] ;  /* 0x002400005f38783b */ /* 0x000eae0000004200 */
[----:B------:R-:W-:Y:S01]  /*75f0*/  HMMA.16816.F32 R48, R84, R50, R80 ;  /* 0x000000325430723c */ /* 0x000fe20000001850 */
        /* <DEDUP_REMOVED lines=9> */
[----:B------:R-:W2:Y:S01]  /*7690*/  LDSM.16.MT88.4 R56, [R95+0x800] ;  /* 0x000800005f38783b */ /* 0x000ea20000004200 */
[----:B------:R-:W3:Y:S01]  /*76a0*/  MUFU.EX2 R115, R52 ;  /* 0x0000003400737308 */ /* 0x000ee20000000800 */
[----:B----4-:R-:W-:-:S02]  /*76b0*/  F2FP.F16.F32.PACK_AB R53, R114, R137 ;  /* 0x000000897235723e */ /* 0x010fc400000000ff */
[----:B------:R-:W-:Y:S01]  /*76c0*/  F2FP.F16.F32.PACK_AB R54, R113, R146 ;  /* 0x000000927136723e */ /* 0x000fe200000000ff */
[----:B------:R-:W-:Y:S04]  /*76d0*/  MUFU.EX2 R125, R125 ;  /* 0x0000007d007d7308 */ /* 0x000fe80000000800 */
[----:B------:R-:W4:Y:S01]  /*76e0*/  MUFU.EX2 R112, R112 ;  /* 0x0000007000707308 */ /* 0x000f220000000800 */
[----:B---3--:R-:W-:Y:S02]  /*76f0*/  F2FP.F16.F32.PACK_AB R52, R115, R148 ;  /* 0x000000947334723e */ /* 0x008fe400000000ff */
[----:B----4-:R-:W-:-:S07]  /*7700*/  F2FP.F16.F32.PACK_AB R55, R112, R125 ;  /* 0x0000007d7037723e */ /* 0x010fce00000000ff */
[C---:B-1----:R-:W-:Y:S08]  /*7710*/  HMMA.16816.F32 R4, R52.reuse, R60, R4 ;  /* 0x0000003c3404723c */ /* 0x042ff00000001804 */
[C---:B------:R-:W-:Y:S01]  /*7720*/  HMMA.16816.F32 R8, R52.reuse, R62, R8 ;  /* 0x0000003e3408723c */ /* 0x040fe20000001808 */
[----:B------:R-:W1:Y:S07]  /*7730*/  LDSM.16.MT88.4 R60, [R118+0x7800] ;  /* 0x00780000763c783b */ /* 0x000e6e0000004200 */
[C---:B------:R-:W-:Y:S01]  /*7740*/  HMMA.16816.F32 R68, R52.reuse, R72, R36 ;  /* 0x000000483444723c */ /* 0x040fe20000001824 */
[--C-:B------:R-:W-:Y:S01]  /*7750*/  FFMA.FTZ R38, R104, UR4, -R108.reuse ;  /* 0x0000000468267c23 */ /* 0x100fe2000801086c */
[--C-:B------:R-:W-:Y:S01]  /*7760*/  FFMA.FTZ R36, R107, UR4, -R108.reuse ;  /* 0x000000046b247c23 */ /* 0x100fe2000801086c */
[--C-:B------:R-:W-:Y:S01]  /*7770*/  FFMA.FTZ R37, R102, UR4, -R103.reuse ;  /* 0x0000000466257c23 */ /* 0x100fe20008010867 */
[--C-:B------:R-:W-:Y:S01]  /*7780*/  FFMA.FTZ R104, R90, UR4, -R108.reuse ;  /* 0x000000045a687c23 */ /* 0x100fe2000801086c */
[----:B------:R-:W-:Y:S01]  /*7790*/  FFMA.FTZ R107, R109, UR4, -R108 ;  /* 0x000000046d6b7c23 */ /* 0x000fe2000801086c */
[----:B------:R-:W-:Y:S01]  /*77a0*/  FFMA.FTZ R102, R105, UR4, -R103 ;  /* 0x0000000469667c23 */ /* 0x000fe20008010867 */
[----:B------:R-:W-:Y:S01]  /*77b0*/  MUFU.EX2 R90, R38 ;  /* 0x00000026005a7308 */ /* 0x000fe20000000800 */
[C---:B--2---:R-:W-:Y:S03]  /*77c0*/  HMMA.16816.F32 R12, R52.reuse, R56, R12 ;  /* 0x00000038340c723c */ /* 0x044fe6000000180c */
[----:B------:R-:W2:Y:S04]  /*77d0*/  MUFU.EX2 R109, R36 ;  /* 0x00000024006d7308 */ /* 0x000ea80000000800 */
[----:B------:R-:W-:Y:S01]  /*77e0*/  MUFU.EX2 R104, R104 ;  /* 0x0000006800687308 */ /* 0x000fe20000000800 */
[C---:B------:R-:W-:Y:S01]  /*77f0*/  HMMA.16816.F32 R16, R52.reuse, R58, R16 ;  /* 0x0000003a3410723c */ /* 0x040fe20000001810 */
[----:B------:R-:W3:Y:S02]  /*7800*/  LDSM.16.MT88.4 R56, [R95+0x1800] ;  /* 0x001800005f38783b */ /* 0x000ee40000004200 */
[----:B------:R-:W4:Y:S04]  /*7810*/  MUFU.EX2 R107, R107 ;  /* 0x0000006b006b7308 */ /* 0x000f280000000800 */
[----:B------:R-:W-:Y:S01]  /*7820*/  MUFU.EX2 R105, R37 ;  /* 0x0000002500697308 */ /* 0x000fe20000000800 */
[C---:B------:R-:W-:Y:S01]  /*7830*/  HMMA.16816.F32 R72, R52.reuse, R74, R40 ;  /* 0x0000004a3448723c */ /* 0x040fe20000001828 */
[----:B------:R-:W5:Y:S01]  /*7840*/  LDSM.16.MT88.4 R40, [R118+0x6c00] ;  /* 0x006c00007628783b */ /* 0x000f620000004200 */
[----:B--2---:R-:W-:Y:S01]  /*7850*/  F2FP.F16.F32.PACK_AB R84, R109, R90 ;  /* 0x0000005a6d54723e */ /* 0x004fe200000000ff */
[----:B------:R-:W2:Y:S05]  /*7860*/  MUFU.EX2 R102, R102 ;  /* 0x0000006600667308 */ /* 0x000eaa0000000800 */
[----:B------:R-:W-:Y:S01]  /*7870*/  HMMA.16816.F32 R76, R52, R80, R44 ;  /* 0x00000050344c723c */ /* 0x000fe2000000182c */
[----:B----4-:R-:W-:-:S07]  /*7880*/  F2FP.F16.F32.PACK_AB R86, R107, R104 ;  /* 0x000000686b56723e */ /* 0x010fce00000000ff */
[C---:B-1----:R-:W-:Y:S01]  /*7890*/  HMMA.16816.F32 R20, R52.reuse, R60, R20 ;  /* 0x0000003c3414723c */ /* 0x042fe20000001814 */
[----:B------:R-:W-:Y:S01]  /*78a0*/  FFMA.FTZ R60, R139, R106, R100 ;  /* 0x0000006a8b3c7223 */ /* 0x000fe20000010064 */
[----:B------:R-:W-:Y:S01]  /*78b0*/  FFMA.FTZ R61, R138, R110, R111 ;  /* 0x0000006e8a3d7223 */ /* 0x000fe2000001006f */
[----:B------:R-:W1:Y:S01]  /*78c0*/  MUFU.EX2 R139, R101 ;  /* 0x00000065008b7308 */ /* 0x000e620000000800 */
[----:B--2---:R-:W-:Y:S01]  /*78d0*/  F2FP.F16.F32.PACK_AB R85, R102, R105 ;  /* 0x000000696655723e */ /* 0x004fe200000000ff */
[----:B------:R-:W-:Y:S01]  /*78e0*/  FADD.FTZ R60, R97, R60 ;  /* 0x0000003c613c7221 */ /* 0x000fe20000010000 */
[----:B------:R-:W-:Y:S02]  /*78f0*/  FADD.FTZ R61, R96, R61 ;  /* 0x0000003d603d7221 */ /* 0x000fe40000010000 */
[C---:B------:R-:W-:Y:S01]  /*7900*/  HMMA.16816.F32 R80, R52.reuse, R82, R48 ;  /* 0x000000523450723c */ /* 0x040fe20000001830 */
[----:B------:R-:W-:Y:S01]  /*7910*/  FADD.FTZ R3, R3, R60 ;  /* 0x0000003c03037221 */ /* 0x000fe20000010000 */
[----:B------:R-:W-:Y:S01]  /*7920*/  FADD.FTZ R94, R94, R61 ;  /* 0x0000003d5e5e7221 */ /* 0x000fe20000010000 */
[----:B------:R-:W2:Y:S02]  /*7930*/  LDSM.16.MT88.4 R48, [R95+0xc00] ;  /* 0x000c00005f30783b */ /* 0x000ea40000004200 */
[----:B------:R-:W-:Y:S01]  /*7940*/  FADD.FTZ R3, R2, R3 ;  /* 0x0000000302037221 */ /* 0x000fe20000010000 */
[----:B------:R-:W-:Y:S01]  /*7950*/  FADD.FTZ R94, R93, R94 ;  /* 0x0000005e5d5e7221 */ /* 0x000fe20000010000 */
[----:B------:R-:W-:Y:S01]  /*7960*/  MOV R2, R91 ;  /* 0x0000005b00027202 */ /* 0x000fe20000000f00 */
[----:B------:R-:W-:Y:S01]  /*7970*/  HMMA.16816.F32 R24, R52, R62, R24 ;  /* 0x0000003e3418723c */ /* 0x000fe20000001818 */
[----:B-1----:R-:W-:Y:S01]  /*7980*/  F2FP.F16.F32.PACK_AB R87, R139, R88 ;  /* 0x000000588b57723e */ /* 0x002fe200000000ff */
[----:B------:R-:W-:Y:S01]  /*7990*/  FADD.FTZ R145, R145, R94 ;  /* 0x0000005e91917221 */ /* 0x000fe20000010000 */
[----:B------:R-:W-:Y:S01]  /*79a0*/  FADD.FTZ R144, R144, R3 ;  /* 0x0000000390907221 */ /* 0x000fe20000010000 */
[----:B------:R-:W-:-:S02]  /*79b0*/  MOV R3, R92 ;  /* 0x0000005c00037202 */ /* 0x000fc40000000f00 */
[----:B------:R-:W-:Y:S01]  /*79c0*/  FADD.FTZ R142, R142, R145 ;  /* 0x000000918e8e7221 */ /* 0x000fe20000010000 */
[----:B------:R-:W-:Y:S01]  /*79d0*/  FADD.FTZ R141, R141, R144 ;  /* 0x000000908d8d7221 */ /* 0x000fe20000010000 */
[C---:B---3--:R-:W-:Y:S01]  /*79e0*/  HMMA.16816.F32 R28, R52.reuse, R56, R28 ;  /* 0x00000038341c723c */ /* 0x048fe2000000181c */
[----:B------:R-:W-:Y:S01]  /*79f0*/  @P6 MOV R2, R91 ;  /* 0x0000005b00026202 */ /* 0x000fe20000000f00 */
[----:B------:R-:W-:Y:S01]  /*7a00*/  FADD.FTZ R143, R143, R142 ;  /* 0x0000008e8f8f7221 */ /* 0x000fe20000010000 */
[----:B------:R-:W-:Y:S01]  /*7a10*/  FADD.FTZ R140, R140, R141 ;  /* 0x0000008d8c8c7221 */ /* 0x000fe20000010000 */
[----:B------:R-:W-:Y:S02]  /*7a20*/  @P6 MOV R3, R92 ;  /* 0x0000005c00036202 */ /* 0x000fe40000000f00 */
        /* <DEDUP_REMOVED lines=8> */
[----:B-----5:R-:W-:Y:S01]  /*7ab0*/  HMMA.16816.F32 R36, R84, R40, R4 ;  /* 0x000000285424723c */ /* 0x020fe20000001804 */
        /* <DEDUP_REMOVED lines=16> */
[C---:B------:R-:W-:Y:S08]  /*7bc0*/  HMMA.16816.F32 R60, R84.reuse, R64, R28 ;  /* 0x00000040543c723c */ /* 0x040ff0000000181c */
[C---:B------:R-:W-:Y:S08]  /*7bd0*/  HMMA.16816.F32 R48, R84.reuse, R50, R16 ;  /* 0x000000325430723c */ /* 0x040ff00000001810 */
[C---:B-1----:R-:W-:Y:S08]  /*7be0*/  HMMA.16816.F32 R52, R84.reuse, R56, R20 ;  /* 0x000000385434723c */ /* 0x042ff00000001814 */
        /* <DEDUP_REMOVED lines=8> */
.L_x_4928:
[----:B------:R-:W-:-:S07]  /*7c70*/  IADD3 R99, PT, PT, R89, -0x1, RZ ;  /* 0xffffffff59637810 */ /* 0x000fce0007ffe0ff */
.L_x_4934:
[----:B------:R-:W-:-:S13]  /*7c80*/  ISETP.GE.AND P0, PT, R99, R122, PT ;  /* 0x0000007a6300720c */ /* 0x000fda0003f06270 */
[----:B------:R-:W-:Y:S05]  /*7c90*/  @!P0 BRA `(.L_x_4935) ;  /* 0x0000002800e48947 */ /* 0x000fea0003800000 */
[----:B------:R-:W1:Y:S01]  /*7ca0*/  S2UR UR5, SR_CgaCtaId ;  /* 0x00000000000579c3 */ /* 0x000e620000008800 */
[----:B------:R-:W-:Y:S01]  /*7cb0*/  UISETP.NE.U32.AND UP0, UPT, UR8, URZ, UPT ;  /* 0x000000ff0800728c */ /* 0x000fe2000bf05070 */
[----:B------:R-:W-:Y:S01]  /*7cc0*/  MOV R84, R3 ;  /* 0x0000000300547202 */ /* 0x000fe20000000f00 */
[C---:B------:R-:W-:Y:S01]  /*7cd0*/  IMAD.SHL.U32 R3, R99.reuse, 0x40, RZ ;  /* 0x0000004063037824 */ /* 0x040fe200078e00ff */
[----:B------:R-:W-:Y:S01]  /*7ce0*/  IADD3 R137, PT, PT, R99, 0x1, RZ ;  /* 0x0000000163897810 */ /* 0x000fe20007ffe0ff */
[----:B------:R-:W-:Y:S01]  /*7cf0*/  UISETP.NE.AND.EX UP0, UPT, UR9, URZ, UPT, UP0 ;  /* 0x000000ff0900728c */ /* 0x000fe2000bf05300 */
[----:B------:R-:W-:Y:S01]  /*7d00*/  IMAD.MOV.U32 R85, RZ, RZ, R2 ;  /* 0x000000ffff557224 */ /* 0x000fe200078e0002 */
[----:B------:R-:W-:Y:S01]  /*7d10*/  MOV R134, RZ ;  /* 0x000000ff00867202 */ /* 0x000fe20000000f00 */
[----:B------:R-:W-:Y:S01]  /*7d20*/  VIADD R130, R118, 0x6000 ;  /* 0x0000600076827836 */ /* 0x000fe20000000000 */
[C---:B------:R-:W-:Y:S01]  /*7d30*/  LOP3.LUT R135, R3.reuse, 0x20, R98, 0xfe, !PT ;  /* 0x0000002003877812 */ /* 0x040fe200078efe62 */
[----:B------:R-:W-:Y:S01]  /*7d40*/  VIADD R136, R3, 0x40 ;  /* 0x0000004003887836 */ /* 0x000fe20000000000 */
[----:B------:R-:W-:Y:S01]  /*7d50*/  PLOP3.LUT P6, PT, PT, PT, UP0, 0x80, 0x8 ;  /* 0x000000000008781c */ /* 0x000fe20003fcf008 */
[----:B------:R-:W-:Y:S01]  /*7d60*/  UMOV UR11, 0x400 ;  /* 0x00000400000b7882 */ /* 0x000fe20000000000 */
[----:B------:R-:W2:Y:S01]  /*7d70*/  LDCU UR10, c[0x0][0x440] ;  /* 0x00008800ff0a77ac */ /* 0x000ea20008000800 */
[----:B------:R-:W3:Y:S01]  /*7d80*/  LDCU UR4, c[0x0][0x45c] ;  /* 0x00008b80ff0477ac */ /* 0x000ee20008000800 */
[----:B------:R-:W4:Y:S01]  /*7d90*/  LDCU.64 UR6, c[0x0][0x3a0] ;  /* 0x00007400ff0677ac */ /* 0x000f220008000a00 */
[----:B------:R-:W2:Y:S01]  /*7da0*/  LDCU.64 UR8, c[0x0][0x3a8] ;  /* 0x00007500ff0877ac */ /* 0x000ea20008000a00 */
[----:B-1----:R-:W-:-:S12]  /*7db0*/  ULEA UR5, UR5, UR11, 0x18 ;  /* 0x0000000b05057291 */ /* 0x002fd8000f8ec0ff */
.L_x_4939:
        /* <DEDUP_REMOVED lines=24> */
[----:B------:R-:W-:Y:S02]  /*7f40*/  LOP3.LUT R2, R2, 0xc0, R3, 0xf8, !PT ;  /* 0x000000c002027812 */ /* 0x000fe400078ef803 */
        /* <DEDUP_REMOVED lines=57> */
[----:B------:R-:W5:Y:S01]  /*82e0*/  LDG.E R4, desc[UR14][R14.64] ;  /* 0x0000000e0e047981 */ /* 0x000f62000c1e1900 */
        /* <DEDUP_REMOVED lines=13> */
.L_x_4936:
[----:B------:R-:W-:Y:S01]  /*83c0*/  @!PT LDS RZ, [RZ] ;  /* 0x00000000fffff984 */ /* 0x000fe20000000800 */
[----:B------:R-:W-:Y:S01]  /*83d0*/  @!PT LDS RZ, [RZ] ;  /* 0x00000000fffff984 */ /* 0x000fe20000000800 */
[----:B------:R-:W-:Y:S01]  /*83e0*/  @!PT LDS RZ, [RZ] ;  /* 0x00000000fffff984 */ /* 0x000fe20000000800 */
[----:B------:R1:W-:Y:S01]  /*83f0*/  @!P5 LDGSTS.E.BYPASS.LTC128B.128 [R141+0x6000], desc[UR14][R126.64] ;  /* 0x060000007e8ddfae */ /* 0x0003e2000b981a0e */
[C---:B------:R-:W-:Y:S01]  /*8400*/  LEA R144, P0, R142.reuse, R126, 0x6 ;  /* 0x0000007e8e907211 */ /* 0x040fe200078030ff */
[----:B------:R-:W-:Y:S01]  /*8410*/  IMAD.MOV.U32 R87, RZ, RZ, 0x20 ;  /* 0x00000020ff577424 */ /* 0x000fe200078e00ff */
[----:B------:R-:W-:Y:S01]  /*8420*/  LOP3.LUT R2, R3, R2, RZ, 0xfc, !PT ;  /* 0x0000000203027212 */ /* 0x000fe200078efcff */
[----:B------:R-:W-:Y:S01]  /*8430*/  @P5 STS.128 [R141+0x6000], RZ ;  /* 0x006000ff8d005388 */ /* 0x000fe20000000c00 */
[----:B------:R-:W-:Y:S01]  /*8440*/  LEA.HI.X R145, R142, R127, R125, 0x6, P0 ;  /* 0x0000007f8e917211 */ /* 0x000fe200000f347d */
[----:B------:R-:W-:Y:S01]  /*8450*/  VIADD R137, R137, 0xffffffff ;  /* 0xffffffff89897836 */ /* 0x000fe20000000000 */
        /* <DEDUP_REMOVED lines=103> */
[----:B------:R-:W1:Y:S01]  /*8ad0*/  LDSM.16.M88.4 R92, [R2+0x5800] ;  /* 0x00580000025c783b */ /* 0x000e620000000200 */
[----:B------:R-:W-:Y:S04]  /*8ae0*/  DEPBAR.LE SB0, 0x0 ;  /* 0x000080000000791a */ /* 0x000fe80000000000 */
[----:B------:R-:W-:Y:S02]  /*8af0*/  BAR.SYNC.DEFER_BLOCKING 0x0 ;  /* 0x0000000000007b1d */ /* 0x000fe40000010000 */
        /* <DEDUP_REMOVED lines=84> */
.L_x_4938:
        /* <DEDUP_REMOVED lines=43> */
.L_x_4937:
[C---:B------:R-:W-:Y:S01]  /*92f0*/  IADD3 R87, PT, PT, R135.reuse, -0x20, RZ ;  /* 0xffffffe087577810 */ /* 0x040fe20007ffe0ff */
[----:B--2---:R-:W-:Y:S01]  /*9300*/  LDSM.16.MT88.4 R92, [R118+0x6000] ;  /* 0x00600000765c783b */ /* 0x004fe20000004200 */
[C---:B------:R-:W-:Y:S02]  /*9310*/  IADD3 R88, PT, PT, R135.reuse, -0x17, RZ ;  /* 0xffffffe987587810 */ /* 0x040fe40007ffe0ff */
[----:B------:R-:W-:Y:S02]  /*9320*/  I2FP.F32.S32 R87, R87 ;  /* 0x0000005700577245 */ /* 0x000fe40000201400 */
[C---:B------:R-:W-:Y:S02]  /*9330*/  IADD3 R2, PT, PT, R135.reuse, -0x1f, RZ ;  /* 0xffffffe187027810 */ /* 0x040fe40007ffe0ff */
[----:B------:R-:W-:Y:S01]  /*9340*/  I2FP.F32.S32 R89, R135 ;  /* 0x0000008700597245 */ /* 0x000fe20000201400 */
[CC--:B------:R-:W-:Y:S01]  /*9350*/  FFMA.FTZ R6, R0.reuse, R87.reuse, R6 ;  /* 0x0000005700067223 */ /* 0x0c0fe20000010006 */
[C---:B------:R-:W-:Y:S01]  /*9360*/  FFMA.FTZ R4, R0.reuse, R87, R4 ;  /* 0x0000005700047223 */ /* 0x040fe20000010004 */
[----:B------:R-:W-:Y:S02]  /*9370*/  I2FP.F32.S32 R88, R88 ;  /* 0x0000005800587245 */ /* 0x000fe40000201400 */
[C---:B------:R-:W-:Y:S01]  /*9380*/  IADD3 R87, PT, PT, R135.reuse, -0x10, RZ ;  /* 0xfffffff087577810 */ /* 0x040fe20007ffe0ff */
[C---:B------:R-:W-:Y:S01]  /*9390*/  FFMA.FTZ R22, R0.reuse, R89, R22 ;  /* 0x0000005900167223 */ /* 0x040fe20000010016 */
[----:B------:R-:W-:Y:S01]  /*93a0*/  I2FP.F32.S32 R2, R2 ;  /* 0x0000000200027245 */ /* 0x000fe20000201400 */
[CC--:B------:R-:W-:Y:S01]  /*93b0*/  FFMA.FTZ R11, R0.reuse, R88.reuse, R11 ;  /* 0x00000058000b7223 */ /* 0x0c0fe2000001000b */
[----:B------:R-:W-:Y:S01]  /*93c0*/  I2FP.F32.S32 R87, R87 ;  /* 0x0000005700577245 */ /* 0x000fe20000201400 */
[C---:B------:R-:W-:Y:S01]  /*93d0*/  FFMA.FTZ R20, R0.reuse, R89, R20 ;  /* 0x0000005900147223 */ /* 0x040fe20000010014 */
[C---:B------:R-:W-:Y:S01]  /*93e0*/  FFMA.FTZ R9, R0.reuse, R88, R9 ;  /* 0x0000005800097223 */ /* 0x040fe20000010009 */
[CC--:B------:R-:W-:Y:S01]  /*93f0*/  FFMA.FTZ R7, R0.reuse, R2.reuse, R7 ;  /* 0x0000000200077223 */ /* 0x0c0fe20000010007 */
[C---:B------:R-:W-:Y:S01]  /*9400*/  FFMA.FTZ R5, R0.reuse, R2, R5 ;  /* 0x0000000200057223 */ /* 0x040fe20000010005 */
[C---:B------:R-:W-:Y:S01]  /*9410*/  IADD3 R89, PT, PT, R135.reuse, -0x18, RZ ;  /* 0xffffffe887597810 */ /* 0x040fe20007ffe0ff */
[CC--:B------:R-:W-:Y:S01]  /*9420*/  FFMA.FTZ R14, R0.reuse, R87.reuse, R14 ;  /* 0x00000057000e7223 */ /* 0x0c0fe2000001000e */
[C---:B------:R-:W-:Y:S01]  /*9430*/  IADD3 R88, PT, PT, R135.reuse, -0x7, RZ ;  /* 0xfffffff987587810 */ /* 0x040fe20007ffe0ff */
[C---:B------:R-:W-:Y:S01]  /*9440*/  FFMA.FTZ R12, R0.reuse, R87, R12 ;  /* 0x00000057000c7223 */ /* 0x040fe2000001000c */
[C---:B------:R-:W-:Y:S02]  /*9450*/  IADD3 R2, PT, PT, R135.reuse, -0xf, RZ ;  /* 0xfffffff187027810 */ /* 0x040fe40007ffe0ff */
[----:B------:R-:W-:Y:S02]  /*9460*/  I2FP.F32.S32 R89, R89 ;  /* 0x0000005900597245 */ /* 0x000fe40000201400 */
[----:B------:R-:W-:Y:S02]  /*9470*/  I2FP.F32.S32 R88, R88 ;  /* 0x0000005800587245 */ /* 0x000fe40000201400 */
[C---:B------:R-:W-:Y:S01]  /*9480*/  IADD3 R87, PT, PT, R135.reuse, 0x1, RZ ;  /* 0x0000000187577810 */ /* 0x040fe20007ffe0ff */
        /* <DEDUP_REMOVED lines=10> */
[C---:B------:R-:W-:Y:S01]  /*9530*/  IADD3 R88, PT, PT, R135.reuse, 0x10, RZ ;  /* 0x0000001087587810 */ /* 0x040fe20007ffe0ff */
[C---:B------:R-:W-:Y:S01]  /*9540*/  FFMA.FTZ R21, R0.reuse, R87, R21 ;  /* 0x0000005700157223 */ /* 0x040fe20000010015 */
[C---:B------:R-:W-:Y:S02]  /*9550*/  IADD3 R2, PT, PT, R135.reuse, 0x9, RZ ;  /* 0x0000000987027810 */ /* 0x040fe40007ffe0ff */
[----:B------:R-:W-:Y:S02]  /*9560*/  I2FP.F32.S32 R89, R89 ;  /* 0x0000005900597245 */ /* 0x000fe40000201400 */
[----:B------:R-:W-:Y:S02]  /*9570*/  I2FP.F32.S32 R87, R88 ;  /* 0x0000005800577245 */ /* 0x000fe40000201400 */
[----:B------:R-:W-:Y:S01]  /*9580*/  I2FP.F32.S32 R2, R2 ;  /* 0x0000000200027245 */ /* 0x000fe20000201400 */
[----:B------:R-:W-:Y:S01]  /*9590*/  FFMA.FTZ R18, R0, R89, R18 ;  /* 0x0000005900127223 */ /* 0x000fe20000010012 */
[----:B------:R-:W-:Y:S01]  /*95a0*/  FMNMX3.FTZ R88, R84, R4, R5, !PT ;  /* 0x0000000454587276 */ /* 0x000fe20007810005 */
[C---:B------:R-:W-:Y:S01]  /*95b0*/  FFMA.FTZ R30, R0.reuse, R87, R30 ;  /* 0x00000057001e7223 */ /* 0x040fe2000001001e */
[C---:B------:R-:W-:Y:S01]  /*95c0*/  FFMA.FTZ R16, R0.reuse, R89, R16 ;  /* 0x0000005900107223 */ /* 0x040fe20000010010 */
[C---:B------:R-:W-:Y:S01]  /*95d0*/  FFMA.FTZ R28, R0.reuse, R87, R28 ;  /* 0x00000057001c7223 */ /* 0x040fe2000001001c */
        /* <DEDUP_REMOVED lines=8> */
[CC--:B------:R-:W-:Y:S01]  /*9660*/  FFMA.FTZ R26, R0.reuse, R89.reuse, R26 ;  /* 0x00000059001a7223 */ /* 0x0c0fe2000001001a */
[----:B------:R-:W-:Y:S01]  /*9670*/  IADD3 R88, PT, PT, R135, 0x11, RZ ;  /* 0x0000001187587810 */ /* 0x000fe20007ffe0ff */
[----:B------:R-:W-:Y:S01]  /*9680*/  FFMA.FTZ R24, R0, R89, R24 ;  /* 0x0000005900187223 */ /* 0x000fe20000010018 */
[----:B------:R-:W-:Y:S02]  /*9690*/  FMNMX3.FTZ R87, R87, R16, R17, !PT ;  /* 0x0000001057577276 */ /* 0x000fe40007810011 */
[----:B------:R-:W-:Y:S02]  /*96a0*/  FMNMX3.FTZ R2, R2, R14, R15, !PT ;  /* 0x0000000e02027276 */ /* 0x000fe4000781000f */
[C---:B------:R-:W-:Y:S02]  /*96b0*/  IADD3 R90, PT, PT, R135.reuse, 0x19, RZ ;  /* 0x00000019875a7810 */ /* 0x040fe40007ffe0ff */
[----:B------:R-:W-:Y:S02]  /*96c0*/  IADD3 R89, PT, PT, R135, 0x18, RZ ;  /* 0x0000001887597810 */ /* 0x000fe40007ffe0ff */
[----:B------:R-:W-:Y:S02]  /*96d0*/  I2FP.F32.S32 R88, R88 ;  /* 0x0000005800587245 */ /* 0x000fe40000201400 */
[----:B------:R-:W-:Y:S02]  /*96e0*/  FMNMX3.FTZ R87, R87, R20, R21, !PT ;  /* 0x0000001457577276 */ /* 0x000fe40007810015 */
[----:B------:R-:W-:Y:S01]  /*96f0*/  FMNMX3.FTZ R2, R2, R18, R19, !PT ;  /* 0x0000001202027276 */ /* 0x000fe20007810013 */
[C---:B------:R-:W-:Y:S01]  /*9700*/  FFMA.FTZ R29, R0.reuse, R88, R29 ;  /* 0x00000058001d7223 */ /* 0x040fe2000001001d */
[----:B------:R-:W-:Y:S01]  /*9710*/  I2FP.F32.S32 R86, R90 ;  /* 0x0000005a00567245 */ /* 0x000fe20000201400 */
[C---:B------:R-:W-:Y:S01]  /*9720*/  FFMA.FTZ R31, R0.reuse, R88, R31 ;  /* 0x00000058001f7223 */ /* 0x040fe2000001001f */
        /* <DEDUP_REMOVED lines=21> */
[----:B------:R-:W-:Y:S02]  /*9880*/  IADD3 R87, PT, PT, R118, 0x6020, RZ ;  /* 0x0000602076577810 */ /* 0x000fe40007ffe0ff */
        /* <DEDUP_REMOVED lines=28> */
[----:B------:R-:W-:Y:S01]  /*9a50*/  FFMA.FTZ R113, R19, UR4, -R102 ;  /* 0x0000000413717c23 */ /* 0x000fe20008010866 */
        /* <DEDUP_REMOVED lines=46> */
[----:B------:R-:W-:Y:S01]  /*9d40*/  FFMA.FTZ R103, R84, R139, R103 ;  /* 0x0000008b54677223 */ /* 0x000fe20000010067 */
[C---:B------:R-:W-:Y:S01]  /*9d50*/  HMMA.16816.F32 R36, R88.reuse, R92, R36 ;  /* 0x0000005c5824723c */ /* 0x040fe20000001824 */
[----:B------:R-:W-:Y:S04]  /*9d60*/  MUFU.EX2 R149, R149 ;  /* 0x0000009500957308 */ /* 0x000fe80000000800 */
[--C-:B------:R-:W-:Y:S01]  /*9d70*/  FFMA.FTZ R152, R30, UR4, -R102.reuse ;  /* 0x000000041e987c23 */ /* 0x100fe20008010866 */
[--C-:B------:R-:W-:Y:S01]  /*9d80*/  FFMA.FTZ R153, R31, UR4, -R102.reuse ;  /* 0x000000041f997c23 */ /* 0x100fe20008010866 */
[--C-:B------:R-:W-:Y:S01]  /*9d90*/  FFMA.FTZ R156, R34, UR4, -R102.reuse ;  /* 0x00000004229c7c23 */ /* 0x100fe20008010866 */
[C---:B------:R-:W-:Y:S01]  /*9da0*/  HMMA.16816.F32 R40, R88.reuse, R94, R40 ;  /* 0x0000005e5828723c */ /* 0x040fe20000001828 */
[----:B------:R-:W2:Y:S02]  /*9db0*/  LDSM.16.MT88.4 R92, [R118+0x7000] ;  /* 0x00700000765c783b */ /* 0x000ea40000004200 */
[----:B------:R-:W-:Y:S01]  /*9dc0*/  MUFU.EX2 R150, R150 ;  /* 0x0000009600967308 */ /* 0x000fe20000000800 */
[----:B------:R-:W-:Y:S01]  /*9dd0*/  FFMA.FTZ R155, R35, UR4, -R102 ;  /* 0x00000004239b7c23 */ /* 0x000fe20008010866 */
        /* <DEDUP_REMOVED lines=13> */
[----:B------:R-:W-:Y:S01]  /*9eb0*/  MUFU.EX2 R147, R147 ;  /* 0x0000009300937308 */ /* 0x000fe20000000800 */
        /* <DEDUP_REMOVED lines=21> */
[----:B------:R-:W-:Y:S01]  /*a010*/  FFMA.FTZ R100, R33, UR4, -R100 ;  /* 0x0000000421647c23 */ /* 0x000fe20008010864 */
[C---:B--2---:R-:W-:Y:S07]  /*a020*/  HMMA.16816.F32 R52, R88.reuse, R92, R52 ;  /* 0x0000005c5834723c */ /* 0x044fee0000001834 */
[----:B------:R-:W-:Y:S01]  /*a030*/  MUFU.EX2 R145, R145 ;  /* 0x0000009100917308 */ /* 0x000fe20000000800 */
[----:B------:R-:W-:Y:S01]  /*a040*/  FADD.FTZ R32, R101, R103 ;  /* 0x0000006765207221 */ /* 0x000fe20000010000 */
[----:B------:R-:W-:Y:S08]  /*a050*/  FADD.FTZ R33, R104, R106 ;  /* 0x0000006a68217221 */ /* 0x000ff00000010000 */
[----:B------:R2:W-:Y:S01]  /*a060*/  MUFU.EX2 R154, R100 ;  /* 0x00000064009a7308 */ /* 0x0005e20000000800 */
[----:B------:R-:W-:Y:S01]  /*a070*/  LDSM.16.MT88.4 R104, [R118+0x7c00] ;  /* 0x007c00007668783b */ /* 0x000fe20000004200 */
[----:B------:R-:W-:Y:S01]  /*a080*/  FADD.FTZ R111, R111, R32 ;  /* 0x000000206f6f7221 */ /* 0x000fe20000010000 */
[C---:B------:R-:W-:Y:S07]  /*a090*/  HMMA.16816.F32 R56, R88.reuse, R94, R56 ;  /* 0x0000005e5838723c */ /* 0x040fee0000001838 */
[----:B------:R-:W-:Y:S01]  /*a0a0*/  MUFU.EX2 R143, R143 ;  /* 0x0000008f008f7308 */ /* 0x000fe20000000800 */
[----:B------:R-:W-:Y:S01]  /*a0b0*/  FADD.FTZ R110, R110, R33 ;  /* 0x000000216e6e7221 */ /* 0x000fe20000010000 */
[----:B------:R-:W-:Y:S08]  /*a0c0*/  FADD.FTZ R111, R108, R111 ;  /* 0x0000006f6c6f7221 */ /* 0x000ff00000010000 */
[----:B------:R-:W-:Y:S01]  /*a0d0*/  MUFU.EX2 R146, R146 ;  /* 0x0000009200927308 */ /* 0x000fe20000000800 */
[----:B------:R-:W3:Y:S01]  /*a0e0*/  LDSM.16.MT88.4 R92, [R118+0x8000] ;  /* 0x00800000765c783b */ /* 0x000ee20000004200 */
[----:B------:R-:W-:Y:S01]  /*a0f0*/  MOV R85, R2 ;  /* 0x0000000200557202 */ /* 0x000fe20000000f00 */
[C---:B-1----:R-:W-:Y:S07]  /*a100*/  HMMA.16816.F32 R60, R88.reuse, R96, R60 ;  /* 0x00000060583c723c */ /* 0x042fee000000183c */
[----:B------:R-:W-:Y:S01]  /*a110*/  MUFU.EX2 R112, R112 ;  /* 0x0000007000707308 */ /* 0x000fe20000000800 */
[----:B------:R-:W-:Y:S01]  /*a120*/  FADD.FTZ R109, R109, R110 ;  /* 0x0000006e6d6d7221 */ /* 0x000fe20000010000 */
[----:B------:R-:W-:Y:S08]  /*a130*/  MOV R84, R3 ;  /* 0x0000000300547202 */ /* 0x000ff00000000f00 */
[----:B------:R-:W-:Y:S01]  /*a140*/  MUFU.EX2 R141, R141 ;  /* 0x0000008d008d7308 */ /* 0x000fe20000000800 */
[----:B--2---:R-:W-:Y:S01]  /*a150*/  LDSM.16.MT88.4 R100, [R87+0xc00] ;  /* 0x000c00005764783b */ /* 0x004fe20000004200 */
[C---:B------:R-:W-:Y:S08]  /*a160*/  HMMA.16816.F32 R64, R88.reuse, R98, R64 ;  /* 0x000000625840723c */ /* 0x040ff00000001840 */
[----:B------:R-:W-:Y:S10]  /*a170*/  MUFU.EX2 R142, R142 ;  /* 0x0000008e008e7308 */ /* 0x000ff40000000800 */
[----:B------:R-:W-:Y:S01]  /*a180*/  MUFU.EX2 R125, R125 ;  /* 0x0000007d007d7308 */ /* 0x000fe20000000800 */
[----:B------:R-:W1:Y:S09]  /*a190*/  LDSM.16.MT88.4 R96, [R87+0x2000] ;  /* 0x002000005760783b */ /* 0x000e720000004200 */
[----:B------:R-:W-:Y:S10]  /*a1a0*/  MUFU.EX2 R140, R140 ;  /* 0x0000008c008c7308 */ /* 0x000ff40000000800 */
[----:B------:R-:W-:Y:S10]  /*a1b0*/  MUFU.EX2 R115, R115 ;  /* 0x0000007300737308 */ /* 0x000ff40000000800 */
[----:B------:R-:W-:Y:S10]  /*a1c0*/  MUFU.EX2 R114, R114 ;  /* 0x0000007200727308 */ /* 0x000ff40000000800 */
[----:B------:R-:W-:Y:S10]  /*a1d0*/  MUFU.EX2 R113, R113 ;  /* 0x0000007100717308 */ /* 0x000ff40000000800 */
[----:B------:R-:W-:Y:S10]  /*a1e0*/  MUFU.EX2 R138, R138 ;  /* 0x0000008a008a7308 */ /* 0x000ff40000000800 */
[----:B------:R-:W2:Y:S01]  /*a1f0*/  MUFU.EX2 R151, R151 ;  /* 0x0000009700977308 */ /* 0x000ea20000000800 */
[C---:B---3--:R-:W-:Y:S09]  /*a200*/  HMMA.16816.F32 R68, R88.reuse, R92, R68 ;  /* 0x0000005c5844723c */ /* 0x048ff20000001844 */
[----:B------:R-:W-:Y:S10]  /*a210*/  MUFU.EX2 R152, R152 ;  /* 0x0000009800987308 */ /* 0x000ff40000000800 */
[----:B------:R-:W3:Y:S01]  /*a220*/  MUFU.EX2 R153, R153 ;  /* 0x0000009900997308 */ /* 0x000ee20000000800 */
[C---:B------:R-:W-:Y:S01]  /*a230*/  HMMA.16816.F32 R72, R88.reuse, R94, R72 ;  /* 0x0000005e5848723c */ /* 0x040fe20000001848 */
[----:B------:R-:W4:Y:S08]  /*a240*/  LDSM.16.MT88.4 R92, [R118+0x6400] ;  /* 0x00640000765c783b */ /* 0x000f300000004200 */
[----:B------:R-:W5:Y:S01]  /*a250*/  MUFU.EX2 R139, R157 ;  /* 0x0000009d008b7308 */ /* 0x000f620000000800 */
[----:B--2---:R-:W-:Y:S09]  /*a260*/  F2FP.F16.F32.PACK_AB R32, R151, R138 ;  /* 0x0000008a9720723e */ /* 0x004ff200000000ff */
[----:B------:R-:W-:Y:S01]  /*a270*/  MUFU.EX2 R156, R156 ;  /* 0x0000009c009c7308 */ /* 0x000fe20000000800 */
[C---:B-1----:R-:W-:Y:S09]  /*a280*/  HMMA.16816.F32 R76, R88.reuse, R96, R76 ;  /* 0x00000060584c723c */ /* 0x042ff2000000184c */
[----:B------:R-:W1:Y:S01]  /*a290*/  MUFU.EX2 R155, R155 ;  /* 0x0000009b009b7308 */ /* 0x000e620000000800 */
[----:B---3--:R-:W-:Y:S01]  /*a2a0*/  F2FP.F16.F32.PACK_AB R33, R153, R152 ;  /* 0x000000989921723e */ /* 0x008fe200000000ff */
        /* <DEDUP_REMOVED lines=10> */
[----:B-----5:R-:W-:Y:S01]  /*a350*/  F2FP.F16.F32.PACK_AB R34, R154, R139 ;  /* 0x0000008b9a22723e */ /* 0x020fe200000000ff */
[----:B------:R-:W-:Y:S01]  /*a360*/  FADD.FTZ R140, R140, R141 ;  /* 0x0000008d8c8c7221 */ /* 0x000fe20000010000 */
[----:B-1----:R-:W-:Y:S03]  /*a370*/  F2FP.F16.F32.PACK_AB R35, R155, R156 ;  /* 0x0000009c9b23723e */ /* 0x002fe600000000ff */
[----:B------:R-:W-:Y:S01]  /*a380*/  FADD.FTZ R115, R115, R140 ;  /* 0x0000008c73737221 */ /* 0x000fe20000010000 */
        /* <DEDUP_REMOVED lines=40> */
[----:B------:R-:W2:Y:S08]  /*a610*/  LDSM.16.MT88.4 R88, [R87+0x1c00] ;  /* 0x001c00005758783b */ /* 0x000eb00000004200 */
[----:B------:R3:W-:Y:S01]  /*a620*/  LDSM.16.MT88.4 R96, [R87+0x2c00] ;  /* 0x002c00005760783b */ /* 0x0007e20000004200 */
        /* <DEDUP_REMOVED lines=10> */
[C---:B------:R-:W-:Y:S03]  /*a6d0*/  HMMA.16816.F32 R64, R32.reuse, R90, R64 ;  /* 0x0000005a2040723c */ /* 0x040fe60000001840 */
[----:B---3--:R-:W-:Y:S01]  /*a6e0*/  FADD.FTZ R87, R149, R88 ;  /* 0x0000005895577221 */ /* 0x008fe20000010000 */
        /* <DEDUP_REMOVED lines=14> */
[----:B------:R-:W-:Y:S03]  /*a7d0*/  HMMA.16816.F32 R80, R32, R98, R80 ;  /* 0x000000622050723c */ /* 0x000fe60000001850 */
[----:B------:R-:W-:Y:S01]  /*a7e0*/  FADD.FTZ R156, R156, R153 ;  /* 0x000000999c9c7221 */ /* 0x000fe20000010000 */
[----:B------:R-:W-:Y:S03]  /*a7f0*/  FADD.FTZ R138, R154, R139 ;  /* 0x0000008b9a8a7221 */ /* 0x000fe60000010000 */
[----:B------:R-:W-:Y:S01]  /*a800*/  FADD.FTZ R139, R155, R156 ;  /* 0x0000009c9b8b7221 */ /* 0x000fe20000010000 */
[----:B------:R-:W-:Y:S01]  /*a810*/  @!UPT UIADD3 URZ, UPT, UPT, URZ, URZ, URZ ;  /* 0x000000fffffff290 */ /* 0x000fe2000fffe0ff */
[----:B------:R-:W-:Y:S11]  /*a820*/  @P0 BRA `(.L_x_4939) ;  /* 0xffffffd400640947 */ /* 0x000ff6000383ffff */
.L_x_4935:
        /* <DEDUP_REMOVED lines=10> */
[--C-:B------:R-:W-:Y:S02]  /*a8d0*/  LOP3.LUT R9, R128, 0xc0, R129.reuse, 0xf8, !PT ;  /* 0x000000c080097812 */ /* 0x100fe400078ef881 */
[----:B------:R-:W-:-:S03]  /*a8e0*/  LOP3.LUT R120, R120, 0x20, R129, 0xf8, !PT ;  /* 0x0000002078787812 */ /* 0x000fc600078ef881 */
[----:B------:R-:W-:Y:S01]  /*a8f0*/  S2UR UR7, SR_CTAID.Z ;  /* 0x00000000000779c3 */ /* 0x000fe20000002700 */
[----:B------:R-:W-:Y:S02]  /*a900*/  IADD3 R12, PT, PT, R6, 0x10, RZ ;  /* 0x00000010060c7810 */ /* 0x000fe40007ffe0ff */
[----:B------:R-:W-:Y:S02]  /*a910*/  LOP3.LUT R9, R120, R9, RZ, 0xfc, !PT ;  /* 0x0000000978097212 */ /* 0x000fe400078efcff */
[----:B------:R-:W-:Y:S02]  /*a920*/  SHF.R.U32.HI R8, RZ, 0x2, R117 ;  /* 0x00000002ff087819 */ /* 0x000fe40000011675 */
[----:B------:R-:W-:Y:S01]  /*a930*/  ISETP.GE.AND P4, PT, R12, R121, PT ;  /* 0x000000790c00720c */ /* 0x000fe20003f86270 */
[----:B------:R-:W3:Y:S01]  /*a940*/  S2UR UR6, SR_CTAID.X ;  /* 0x00000000000679c3 */ /* 0x000ee20000002500 */
[----:B------:R-:W-:Y:S01]  /*a950*/  LEA R9, R9, UR5, 0x2 ;  /* 0x0000000509097c11 */ /* 0x000fe2000f8e10ff */
[----:B-1----:R-:W-:Y:S01]  /*a960*/  FADD.FTZ R7, R7, R138 ;  /* 0x0000008a07077221 */ /* 0x002fe20000010000 */
[----:B------:R-:W-:-:S02]  /*a970*/  LOP3.LUT R14, R116, 0xd8, RZ, 0xc0, !PT ;  /* 0x000000d8740e7812 */ /* 0x000fc400078ec0ff */
[----:B------:R-:W-:Y:S01]  /*a980*/  IADD3 R12, PT, PT, R6, 0x30, RZ ;  /* 0x00000030060c7810 */ /* 0x000fe20007ffe0ff */
[----:B--2---:R-:W-:Y:S01]  /*a990*/  FADD.FTZ R11, R0, R139 ;  /* 0x0000008b000b7221 */ /* 0x004fe20000010000 */
[----:B------:R-:W1:Y:S01]  /*a9a0*/  SHFL.BFLY PT, R4, R7, 0x1, 0x1f ;  /* 0x0c201f0007047f89 */ /* 0x000e6200000e0000 */
[----:B------:R-:W-:Y:S02]  /*a9b0*/  IADD3 R17, PT, PT, -R131, RZ, RZ ;  /* 0x000000ff83117210 */ /* 0x000fe40007ffe1ff */
[-C--:B------:R-:W-:Y:S01]  /*a9c0*/  ISETP.GE.AND P6, PT, R12, R121.reuse, PT ;  /* 0x000000790c00720c */ /* 0x080fe20003fc6270 */
[----:B------:R-:W2:Y:S01]  /*a9d0*/  SHFL.BFLY PT, R0, R11, 0x1, 0x1f ;  /* 0x0c201f000b007f89 */ /* 0x000ea200000e0000 */
[----:B------:R-:W-:Y:S02]  /*a9e0*/  LOP3.LUT R12, R129, 0x80, RZ, 0xc0, !PT ;  /* 0x00000080810c7812 */ /* 0x000fe400078ec0ff */
[----:B------:R-:W-:Y:S02]  /*a9f0*/  LOP3.LUT P3, RZ, R117, 0x3, RZ, 0xc0, !PT ;  /* 0x0000000375ff7812 */ /* 0x000fe4000786c0ff */
[----:B------:R-:W-:Y:S01]  /*aa00*/  ISETP.GE.AND P1, PT, R6, R121, PT ;  /* 0x000000790600720c */ /* 0x000fe20003f26270 */
[----:B---3--:R-:W-:Y:S01]  /*aa10*/  USHF.L.U32 UR6, UR6, 0x6, URZ ;  /* 0x0000000606067899 */ /* 0x008fe200080006ff */
[----:B-1----:R-:W-:-:S04]  /*aa20*/  FADD.FTZ R4, R7, R4 ;  /* 0x0000000407047221 */ /* 0x002fc80000010000 */
[----:B------:R-:W1:Y:S01]  /*aa30*/  MUFU.RCP R10, R4 ;  /* 0x00000004000a7308 */ /* 0x000e620000001000 */
[----:B--2---:R-:W-:Y:S01]  /*aa40*/  FADD.FTZ R0, R11, R0 ;  /* 0x000000000b007221 */ /* 0x004fe20000010000 */
[----:B------:R-:W-:Y:S02]  /*aa50*/  FSETP.NE.FTZ.AND P2, PT, R4, RZ, PT ;  /* 0x000000ff0400720b */ /* 0x000fe40003f55000 */
[----:B------:R-:W-:Y:S02]  /*aa60*/  LOP3.LUT R11, R5, 0x30, RZ, 0xc0, !PT ;  /* 0x00000030050b7812 */ /* 0x000fe400078ec0ff */
[----:B------:R-:W-:Y:S02]  /*aa70*/  FSETP.NE.FTZ.AND P0, PT, R0, RZ, PT ;  /* 0x000000ff0000720b */ /* 0x000fe40003f15000 */
[----:B------:R-:W2:Y:S01]  /*aa80*/  MUFU.RCP R7, R0 ;  /* 0x0000000000077308 */ /* 0x000ea20000001000 */
[----:B------:R-:W-:Y:S02]  /*aa90*/  LOP3.LUT R8, R11, 0x7, R8, 0xf8, !PT ;  /* 0x000000070b087812 */ /* 0x000fe400078ef808 */
[----:B------:R-:W-:-:S02]  /*aaa0*/  LOP3.LUT R5, R14, 0x18, R5, 0x78, !PT ;  /* 0x000000180e057812 */ /* 0x000fc400078e7805 */
[----:B------:R-:W-:Y:S02]  /*aab0*/  IADD3 R14, PT, PT, R6, 0x20, RZ ;  /* 0x00000020060e7810 */ /* 0x000fe40007ffe0ff */
[----:B------:R-:W3:Y:S01]  /*aac0*/  @P2 LDC R16, c[0x0][0x458] ;  /* 0x00011600ff102b82 */ /* 0x000ee20000000800 */
[----:B------:R-:W4:Y:S01]  /*aad0*/  @P2 MUFU.LG2 R4, R4 ;  /* 0x0000000400042308 */ /* 0x000f220000000c00 */
[----:B------:R-:W-:Y:S02]  /*aae0*/  ISETP.GE.AND P5, PT, R14, R121, PT ;  /* 0x000000790e00720c */ /* 0x000fe40003fa6270 */
[----:B-1----:R-:W-:Y:S02]  /*aaf0*/  FSEL R10, R10, 1, P2 ;  /* 0x3f8000000a0a7808 */ /* 0x002fe40001000000 */
[----:B------:R-:W-:Y:S02]  /*ab00*/  LOP3.LUT R5, R5, 0xf24, R116, 0xf8, !PT ;  /* 0x00000f2405057812 */ /* 0x000fe400078ef874 */
        /* <DEDUP_REMOVED lines=26> */
[----:B------:R-:W5:Y:S01]  /*acb0*/  @P0 MUFU.LG2 R0, R0 ;  /* 0x0000000000000308 */ /* 0x000f620000000c00 */
[----:B--2---:R-:W-:Y:S01]  /*acc0*/  FSEL R7, R7, 1, P0 ;  /* 0x3f80000007077808 */ /* 0x004fe20000000000 */
[----:B------:R-:W-:Y:S01]  /*acd0*/  STS.64 [R9], R36 ;  /* 0x0000002409007388 */ /* 0x000fe20000000a00 */
[----:B------:R-:W-:-:S02]  /*ace0*/  IADD3 R13, PT, PT, R9, -R10, RZ ;  /* 0x8000000a090d7210 */ /* 0x000fc40007ffe0ff */
[----:B------:R-:W2:Y:S01]  /*acf0*/  LDC.64 R10, c[0x0][0x430] ;  /* 0x00010c00ff0a7b82 */ /* 0x000ea20000000a00 */
        /* <DEDUP_REMOVED lines=25> */
[----:B--2---:R-:W-:Y:S01]  /*ae90*/  IMAD R131, R10, UR4, R131 ;  /* 0x000000040a837c24 */ /* 0x004fe2000f8e0283 */
[----:B------:R-:W-:Y:S01]  /*aea0*/  IADD3 R14, PT, PT, R13, -R12, RZ ;  /* 0x8000000c0d0e7210 */ /* 0x000fe20007ffe0ff */
[----:B------:R-:W2:Y:S01]  /*aeb0*/  LDCU UR4, c[0x0][0x44c] ;  /* 0x00008980ff0477ac */ /* 0x000ea20008000800 */
[----:B------:R-:W3:Y:S01]  /*aec0*/  LDC R12, c[0x0][0x3e0] ;  /* 0x0000f800ff0c7b82 */ /* 0x000ee20000000800 */
[----:B------:R-:W-:Y:S01]  /*aed0*/  STS.64 [R9+0x400], R38 ;  /* 0x0004002609007388 */ /* 0x000fe20000000a00 */
[----:B----4-:R-:W-:Y:S01]  /*aee0*/  @P2 FMUL.FTZ R10, R4, 0.69314718246459960938 ;  /* 0x3f317218040a2820 */ /* 0x010fe20000410000 */
[----:B------:R-:W-:-:S02]  /*aef0*/  MOV R4, 0xff800000 ;  /* 0xff80000000047802 */ /* 0x000fc40000000f00 */
[----:B------:R-:W-:Y:S04]  /*af00*/  STS.64 [R13+0x20], R40 ;  /* 0x000020280d007388 */ /* 0x000fe80000000a00 */
[----:B------:R-:W-:Y:S04]  /*af10*/  STS.64 [R13+0x420], R42 ;  /* 0x0004202a0d007388 */ /* 0x000fe80000000a00 */
[----:B------:R-:W-:Y:S04]  /*af20*/  STS.64 [R7+0x40], R44 ;  /* 0x0000402c07007388 */ /* 0x000fe80000000a00 */
[----:B------:R-:W-:Y:S04]  /*af30*/  STS.64 [R7+0x440], R46 ;  /* 0x0004402e07007388 */ /* 0x000fe80000000a00 */
[----:B------:R-:W-:Y:S01]  /*af40*/  STS.64 [R14+0x60], R48 ;  /* 0x000060300e007388 */ /* 0x000fe20000000a00 */
[----:B---3--:R-:W-:-:S03]  /*af50*/  IMAD R17, R12, R17, UR7 ;  /* 0x000000070c117e24 */ /* 0x008fc6000f8e0211 */
[----:B------:R-:W-:Y:S01]  /*af60*/  STS.64 [R14+0x460], R50 ;  /* 0x000460320e007388 */ /* 0x000fe20000000a00 */
[----:B------:R-:W-:-:S03]  /*af70*/  IMAD R12, R131, R12, R17 ;  /* 0x0000000c830c7224 */ /* 0x000fc600078e0211 */
[----:B------:R-:W-:Y:S01]  /*af80*/  STS.64 [R9+0x2000], R52 ;  /* 0x0020003409007388 */ /* 0x000fe20000000a00 */
[----:B------:R-:W-:Y:S01]  /*af90*/  LOP3.LUT R17, R116, 0x1c, RZ, 0xc0, !PT ;  /* 0x0000001c74117812 */ /* 0x000fe200078ec0ff */
[----:B------:R-:W-:Y:S02]  /*afa0*/  IMAD R11, R12, R11, UR6 ;  /* 0x000000060c0b7e24 */ /* 0x000fe4000f8e020b */
        /* <DEDUP_REMOVED lines=10> */
[----:B------:R5:W-:Y:S04]  /*b050*/  STS.64 [R13+0x4420], R74 ;  /* 0x0044204a0d007388 */ /* 0x000be80000000a00 */
[----:B------:R4:W-:Y:S04]  /*b060*/  STS.64 [R7+0x4040], R76 ;  /* 0x0040404c07007388 */ /* 0x0009e80000000a00 */
[----:B------:R4:W-:Y:S04]  /*b070*/  STS.64 [R7+0x4440], R78 ;  /* 0x0044404e07007388 */ /* 0x0009e80000000a00 */
[----:B------:R4:W-:Y:S04]  /*b080*/  STS.64 [R14+0x4060], R80 ;  /* 0x004060500e007388 */ /* 0x0009e80000000a00 */
[----:B------:R4:W-:Y:S01]  /*b090*/  STS.64 [R14+0x4460], R82 ;  /* 0x004460520e007388 */ /* 0x0009e20000000a00 */
[----:B---3--:R-:W-:Y:S01]  /*b0a0*/  MOV R9, 0xff800000 ;  /* 0xff80000000097802 */ /* 0x008fe20000000f00 */
[----:B------:R-:W-:Y:S01]  /*b0b0*/  @P2 FFMA.FTZ R9, R3, R16, R10 ;  /* 0x0000001003092223 */ /* 0x000fe2000001000a */
[----:B------:R-:W-:-:S02]  /*b0c0*/  IMAD R3, R6, 0x60, R17 ;  /* 0x0000006006037824 */ /* 0x000fc400078e0211 */
[----:B-----5:R-:W-:Y:S01]  /*b0d0*/  @P0 FMUL.FTZ R13, R0, 0.69314718246459960938 ;  /* 0x3f317218000d0820 */ /* 0x020fe20000410000 */
[----:B--2---:R-:W-:-:S03]  /*b0e0*/  IMAD R0, R11, UR4, RZ ;  /* 0x000000040b007c24 */ /* 0x004fc6000f8e02ff */
[----:B-1----:R-:W-:Y:S01]  /*b0f0*/  @P0 FFMA.FTZ R4, R2, R15, R13 ;  /* 0x0000000f02040223 */ /* 0x002fe2000001000d */
[----:B------:R-:W-:Y:S01]  /*b100*/  LEA R2, R5, UR5, 0x2 ;  /* 0x0000000505027c11 */ /* 0x000fe2000f8e10ff */
[----:B------:R-:W-:Y:S06]  /*b110*/  BAR.SYNC.DEFER_BLOCKING 0x0 ;  /* 0x0000000000007b1d */ /* 0x000fec0000010000 */
[----:B------:R-:W-:Y:S05]  /*b120*/  @P3 BRA `(.L_x_4941) ;  /* 0x0000000000283947 */ /* 0x000fea0003800000 */
[----:B------:R-:W1:Y:S01]  /*b130*/  LDCU.64 UR4, c[0x0][0x428] ;  /* 0x00008500ff0477ac */ /* 0x000e620008000a00 */
[C---:B------:R-:W-:Y:S01]  /*b140*/  VIADD R6, R8.reuse, 0x8 ;  /* 0x0000000808067836 */ /* 0x040fe20000000000 */
[C---:B------:R-:W-:Y:S02]  /*b150*/  IADD3 R5, P0, PT, R11.reuse, R8, RZ ;  /* 0x000000080b057210 */ /* 0x040fe40007f1e0ff */
[-C--:B------:R-:W-:Y:S02]  /*b160*/  ISETP.GE.AND P3, PT, R8, R121.reuse, PT ;  /* 0x000000790800720c */ /* 0x080fe40003f66270 */
[----:B------:R-:W-:Y:S02]  /*b170*/  ISETP.GE.AND P2, PT, R6, R121, PT ;  /* 0x000000790600720c */ /* 0x000fe40003f46270 */
[----:B------:R-:W-:Y:S02]  /*b180*/  LEA.HI.X.SX32 R6, R11, RZ, 0x1, P0 ;  /* 0x000000ff0b067211 */ /* 0x000fe400000f0eff */
[----:B-1----:R-:W-:-:S04]  /*b190*/  LEA R10, P0, R5, UR4, 0x2 ;  /* 0x00000004050a7c11 */ /* 0x002fc8000f8010ff */
[----:B------:R-:W-:-:S05]  /*b1a0*/  LEA.HI.X R11, R5, UR5, R6, 0x2, P0 ;  /* 0x00000005050b7c11 */ /* 0x000fca00080f1406 */
[----:B------:R1:W-:Y:S04]  /*b1b0*/  @!P3 STG.E desc[UR14][R10.64], R9 ;  /* 0x000000090a00b986 */ /* 0x0003e8000c10190e */
[----:B------:R1:W-:Y:S02]  /*b1c0*/  @!P2 STG.E desc[UR14][R10.64+0x20], R4 ;  /* 0x000020040a00a986 */ /* 0x0003e4000c10190e */
.L_x_4941:
[----:B------:R-:W-:Y:S05]  /*b1d0*/  BSYNC.RECONVERGENT B0 ;  /* 0x0000000000007941 */ /* 0x000fea0003800200 */
.L_x_4940:
        /* <DEDUP_REMOVED lines=19> */
.L_x_4943:
[----:B------:R-:W-:Y:S05]  /*b310*/  BSYNC.RECONVERGENT B0 ;  /* 0x0000000000007941 */ /* 0x000fea0003800200 */
.L_x_4942:
        /* <DEDUP_REMOVED lines=21> */
.L_x_4945:
[----:B------:R-:W-:Y:S05]  /*b470*/  BSYNC.RECONVERGENT B0 ;  /* 0x0000000000007941 */ /* 0x000fea0003800200 */
.L_x_4944:
        /* <DEDUP_REMOVED lines=21> */
.L_x_4947:
[----:B------:R-:W-:Y:S05]  /*b5d0*/  BSYNC.RECONVERGENT B0 ;  /* 0x0000000000007941 */ /* 0x000fea0003800200 */
.L_x_4946:
        /* <DEDUP_REMOVED lines=22> */
.L_x_4948:
        /* <DEDUP_REMOVED lines=12> */
.L_x_5550:


//--------------------- .text._ZN5flash24flash_fwd_splitkv_kernelI23Flash_fwd_kernel_traitsILi96ELi64ELi64ELi4ELb0ELb0EN7cutlass6half_tE19Flash_kernel_traitsILi96ELi64ELi64ELi4ES3_EELb1ELb0ELb1ELb0ELb0ELb1ELb1ELb0EEEvNS_16Flash_fwd_paramsE --------------------------
	.section	.text._ZN5flash24flash_fwd_splitkv_kernelI23Flash_fwd_kernel_traitsILi96ELi64ELi64ELi4ELb0ELb0EN7cutlass6half_tE19Flash_kernel_traitsILi96ELi64ELi64ELi4ES3_EELb1ELb0ELb1ELb0ELb0ELb1ELb1ELb0EEEvNS_16Flash_fwd_paramsE,"ax",@progbits
	.align	128
        .global         _ZN5flash24flash_fwd_splitkv_kernelI23Flash_fwd_kernel_traitsILi96ELi64ELi64ELi4ELb0ELb0EN7cutlass6half_tE19Flash_kernel_traitsILi96ELi64ELi64ELi4ES3_EELb1ELb0ELb1ELb0ELb0ELb1ELb1ELb0EEEvNS_16Flash_fwd_paramsE
        .type           _ZN5flash24flash_fwd_splitkv_kernelI23Flash_fwd_kernel_traitsILi96ELi64ELi64ELi4ELb0ELb0EN7cutlass6half_tE19Flash_kernel_traitsILi96ELi64ELi64ELi4ES3_EELb1ELb0ELb1ELb0ELb0ELb1ELb1ELb0EEEvNS_16Flash_fwd_paramsE,@function
        .size           _ZN5flash24flash_fwd_splitkv_kernelI23Flash_fwd_kernel_traitsILi96ELi64ELi64ELi4ELb0ELb0EN7cutlass6half_tE19Flash_kernel_traitsILi96ELi64ELi64ELi4ES3_EELb1ELb0ELb1ELb0ELb0ELb1ELb1ELb0EEEvNS_16Flash_fwd_paramsE,(.L_x_5551 - _ZN5flash24flash_fwd_splitkv_kernelI23Flash_fwd_kernel_traitsILi96ELi64ELi64ELi4ELb0ELb0EN7cutlass6half_tE19Flash_kernel_traitsILi96ELi64ELi64ELi4ES3_EELb1ELb0ELb1ELb0ELb0ELb1ELb1ELb0EEEvNS_16Flash_fwd_paramsE)
        .other          _ZN5flash24flash_fwd_splitkv_kernelI23Flash_fwd_kernel_traitsILi96ELi64ELi64ELi4ELb0ELb0EN7cutlass6half_tE19Flash_kernel_traitsILi96ELi64ELi64ELi4ES3_EELb1ELb0ELb1ELb0ELb0ELb1ELb1ELb0EEEvNS_16Flash_fwd_paramsE,@"STO_CUDA_ENTRY STV_DEFAULT"
_ZN5flash24flash_fwd_splitkv_kernelI23Flash_fwd_kernel_traitsILi96ELi64ELi64ELi4ELb0ELb0EN7cutlass6half_tE19Flash_kernel_traitsILi96ELi64ELi64ELi4ES3_EELb1ELb0ELb1ELb0ELb0ELb1ELb1ELb0EEEvNS_16Flash_fwd_paramsE:
.text._ZN5flash24flash_fwd_splitkv_kernelI23Flash_fwd_kernel_traitsILi96ELi64ELi64ELi4ELb0ELb0EN7cutlass6half_tE19Flash_kernel_traitsILi96ELi64ELi64ELi4ES3_EELb1ELb0ELb1ELb0ELb0ELb1ELb1ELb0EEEvNS_16Flash_fwd_paramsE:
        /* <DEDUP_REMOVED lines=68> */
.L_x_4949:
        /* <DEDUP_REMOVED lines=93> */
.L_x_4952:
[----:B------:R-:W-:Y:S05]  /*0a10*/  BSYNC.RECONVERGENT B0 ;  /* 0x0000000000007941 */ /* 0x000fea0003800200 */
.L_x_4951:
        /* <DEDUP_REMOVED lines=18> */
.L_x_4954:
[----:B------:R-:W-:Y:S05]  /*0b40*/  BSYNC.RECONVERGENT B0 ;  /* 0x0000000000007941 */ /* 0x000fea0003800200 */
.L_x_4953:
        /* <DEDUP_REMOVED lines=18> */
.L_x_4956:
[----:B------:R-:W-:Y:S05]  /*0c70*/  BSYNC.RECONVERGENT B0 ;  /* 0x0000000000007941 */ /* 0x000fea0003800200 */
.L_x_4955:
        /* <DEDUP_REMOVED lines=18> */
.L_x_4958:
[----:B------:R-:W-:Y:S05]  /*0da0*/  BSYNC.RECONVERGENT B0 ;  /* 0x0000000000007941 */ /* 0x000fea0003800200 */
.L_x_4957:
        /* <DEDUP_REMOVED lines=20> */
.L_x_4950:
        /* <DEDUP_REMOVED lines=11> */
.L_x_4959:
        /* <DEDUP_REMOVED lines=43> */
[----:B------:R-:W-:Y:S02]  /*1250*/  MOV R84, UR10 ;  /* 0x0000000a00547c02 */ /* 0x000fe40008000f00 */
[----:B------:R-:W-:Y:S02]  /*1260*/  MOV R89, UR13 ;  /* 0x0000000d00597c02 */ /* 0x000fe40008000f00 */
[----:B------:R-:W-:-:S02]  /*1270*/  MOV R85, UR11 ;  /* 0x0000000b00557c02 */ /* 0x000fc40008000f00 */
        /* <DEDUP_REMOVED lines=24> */
[----:B------:R-:W-:Y:S01]  /*1400*/  IMAD R4, R3, R84, RZ ;  /* 0x0000005403047224 */ /* 0x000fe200078e02ff */
[----:B------:R-:W-:Y:S01]  /*1410*/  SHF.R.S32.HI R3, RZ, 0x1f, R2 ;  /* 0x0000001fff037819 */ /* 0x000fe20000011402 */
[C---:B------:R-:W-:Y:S02]  /*1420*/  IMAD R16, R12.reuse, R89, R16 ;  /* 0x000000590c107224 */ /* 0x040fe400078e0210 */
        /* <DEDUP_REMOVED lines=10> */
[----:B------:R-:W-:Y:S02]  /*14d0*/  IMAD.MOV.U32 R18, RZ, RZ, R22 ;  /* 0x000000ffff127224 */ /* 0x000fe400078e0016 */
[----:B------:R-:W-:Y:S02]  /*14e0*/  IMAD.IADD R21, R21, 0x1, R5 ;  /* 0x0000000115157824 */ /* 0x000fe400078e0205 */
[----:B------:R-:W-:-:S04]  /*14f0*/  IMAD.WIDE.U32 R18, R12, R88, R18 ;  /* 0x000000580c127225 */ /* 0x000fc800078e0012 */
[----:B------:R-:W-:-:S04]  /*1500*/  IMAD.WIDE.U32 R12, R12, R84, R20 ;  /* 0x000000540c0c7225 */ /* 0x000fc800078e0014 */
[----:B------:R-:W-:Y:S01]  /*1510*/  IMAD.IADD R17, R19, 0x1, R16 ;  /* 0x0000000113117824 */ /* 0x000fe200078e0210 */
[----:B------:R-:W-:Y:S01]  /*1520*/  IADD3 R5, PT, PT, R13, R4, RZ ;  /* 0x000000040d057210 */ /* 0x000fe20007ffe0ff */
[----:B------:R-:W-:Y:S01]  /*1530*/  IMAD.MOV.U32 R4, RZ, RZ, R12 ;  /* 0x000000ffff047224 */ /* 0x000fe200078e000c */
[----:B------:R-:W-:Y:S01]  /*1540*/  MOV R16, R18 ;  /* 0x0000001200107202 */ /* 0x000fe20000000f00 */
        /* <DEDUP_REMOVED lines=9> */
.L_x_4960:
        /* <DEDUP_REMOVED lines=15> */
.L_x_4962:
[----:B------:R-:W2:Y:S01]  /*16d0*/  LDC.64 R88, c[0x0][0x3b8] ;  /* 0x0000ee00ff587b82 */ /* 0x000ea20000000a00 */
[----:B------:R-:W-:-:S05]  /*16e0*/  IADD3 R16, PT, PT, R12, R3, RZ ;  /* 0x000000030c107210 */ /* 0x000fca0007ffe0ff */
[C---:B--2---:R-:W-:Y:S02]  /*16f0*/  IMAD R19, R16.reuse, R89, RZ ;  /* 0x0000005910137224 */ /* 0x044fe400078e02ff */
[----:B------:R-:W-:-:S05]  /*1700*/  IMAD.WIDE.U32 R16, R16, R88, RZ ;  /* 0x0000005810107225 */ /* 0x000fca00078e00ff */
[----:B------:R-:W-:Y:S02]  /*1710*/  IADD3 R19, PT, PT, R17, R19, RZ ;  /* 0x0000001311137210 */ /* 0x000fe40007ffe0ff */
[----:B------:R-:W-:Y:S02]  /*1720*/  MOV R18, R16 ;  /* 0x0000001000127202 */ /* 0x000fe40000000f00 */
.L_x_4963:
        /* <DEDUP_REMOVED lines=14> */
.L_x_4964:
[----:B------:R-:W2:Y:S01]  /*1810*/  LDC.64 R84, c[0x0][0x3c0] ;  /* 0x0000f000ff547b82 */ /* 0x000ea20000000a00 */
[----:B------:R-:W-:-:S05]  /*1820*/  IADD3 R3, PT, PT, R12, R3, RZ ;  /* 0x000000030c037210 */ /* 0x000fca0007ffe0ff */
[C---:B--2---:R-:W-:Y:S02]  /*1830*/  IMAD R21, R3.reuse, R85, RZ ;  /* 0x0000005503157224 */ /* 0x044fe400078e02ff */
[----:B------:R-:W-:-:S05]  /*1840*/  IMAD.WIDE.U32 R2, R3, R84, RZ ;  /* 0x0000005403027225 */ /* 0x000fca00078e00ff */
[----:B------:R-:W-:Y:S02]  /*1850*/  IADD3 R21, PT, PT, R3, R21, RZ ;  /* 0x0000001503157210 */ /* 0x000fe40007ffe0ff */
[----:B------:R-:W-:-:S07]  /*1860*/  MOV R20, R2 ;  /* 0x0000000200147202 */ /* 0x000fce0000000f00 */
.L_x_4965:
        /* <DEDUP_REMOVED lines=48> */
.L_x_4961:
        /* <DEDUP_REMOVED lines=19> */
[----:B------:R-:W-:-:S02]  /*1ca0*/  SHF.R.S32.HI R11, RZ, 0x1f, R10 ;  /* 0x0000001fff0b7819 */ /* 0x000fc4000001140a */
[----:B------:R-:W4:Y:S01]  /*1cb0*/  @P1 LDC.64 R2, c[0x0][0x3b0] ;  /* 0x0000ec00ff021b82 */ /* 0x000f220000000a00 */
[----:B------:R-:W-:Y:S01]  /*1cc0*/  IMAD.WIDE.U32 R18, R12, R88, R18 ;  /* 0x000000580c127225 */ /* 0x000fe200078e0012 */
[----:B------:R-:W-:Y:S02]  /*1cd0*/  LOP3.LUT R101, R20, R101, RZ, 0xfc, !PT ;  /* 0x0000006514657212 */ /* 0x000fe400078efcff */
[----:B------:R-:W-:Y:S01]  /*1ce0*/  LOP3.LUT R94, R95, 0x20, RZ, 0xfc, !PT ;  /* 0x000000205f5e7812 */ /* 0x000fe200078efcff */
[----:B------:R-:W-:Y:S01]  /*1cf0*/  IMAD R127, R12, R89, R19 ;  /* 0x000000590c7f7224 */ /* 0x000fe200078e0213 */
[C---:B-1----:R-:W-:Y:S01]  /*1d00*/  LEA R126, P0, R18.reuse, UR4, 0x1 ;  /* 0x00000004127e7c11 */ /* 0x042fe2000f8008ff */
[----:B---3--:R-:W-:Y:S01]  /*1d10*/  IMAD R19, R11, UR6, RZ ;  /* 0x000000060b137c24 */ /* 0x008fe2000f8e02ff */
[C---:B------:R-:W-:Y:S02]  /*1d20*/  LOP3.LUT R93, R95.reuse, 0x40, RZ, 0xfc, !PT ;  /* 0x000000405f5d7812 */ /* 0x040fe400078efcff */
        /* <DEDUP_REMOVED lines=52> */
.L_x_4968:
[----:B------:R2:W-:Y:S02]  /*2070*/  STS.128 [R101+0x2000], RZ ;  /* 0x002000ff65007388 */ /* 0x0005e40000000c00 */
.L_x_4967:
[----:B------:R-:W-:Y:S05]  /*2080*/  BSYNC.RECONVERGENT B0 ;  /* 0x0000000000007941 */ /* 0x000fea0003800200 */
.L_x_4966:
        /* <DEDUP_REMOVED lines=36> */
.L_x_4971:
[----:B------:R4:W-:Y:S02]  /*22d0*/  STS.128 [R101+0x2800], RZ ;  /* 0x002800ff65007388 */ /* 0x0009e40000000c00 */
.L_x_4970:
[----:B------:R-:W-:Y:S05]  /*22e0*/  BSYNC.RECONVERGENT B0 ;  /* 0x0000000000007941 */ /* 0x000fea0003800200 */
.L_x_4969:
        /* <DEDUP_REMOVED lines=27> */
.L_x_4974:
[----:B------:R4:W-:Y:S02]  /*24a0*/  STS.128 [R101+0x5000], RZ ;  /* 0x005000ff65007388 */ /* 0x0009e40000000c00 */
.L_x_4973:
[----:B------:R-:W-:Y:S05]  /*24b0*/  BSYNC.RECONVERGENT B0 ;  /* 0x0000000000007941 */ /* 0x000fea0003800200 */
.L_x_4972:
        /* <DEDUP_REMOVED lines=27> */
.L_x_4976:
[----:B------:R-:W-:Y:S05]  /*2670*/  BSYNC.RECONVERGENT B0 ;  /* 0x0000000000007941 */ /* 0x000fea0003800200 */
.L_x_4975:
        /* <DEDUP_REMOVED lines=42> */
.L_x_4979:
[----:B------:R2:W-:Y:S01]  /*2920*/  STS.128 [R101+0x8000], RZ ;  /* 0x008000ff65007388 */ /* 0x0005e20000000c00 */
[----:B------:R-:W-:Y:S05]  /*2930*/  BRA `(.L_x_4980) ;  /* 0x00000000000c7947 */ /* 0x000fea0003800000 */
.L_x_4978:
[----:B------:R1:W-:Y:S04]  /*2940*/  STS.128 [R101+0x6000], RZ ;  /* 0x006000ff65007388 */ /* 0x0003e80000000c00 */
[----:B------:R1:W-:Y:S04]  /*2950*/  STS.128 [R101+0x7000], RZ ;  /* 0x007000ff65007388 */ /* 0x0003e80000000c00 */
[----:B------:R1:W-:Y:S02]  /*2960*/  STS.128 [R101+0x8000], RZ ;  /* 0x008000ff65007388 */ /* 0x0003e40000000c00 */
.L_x_4980:
[----:B------:R-:W-:Y:S05]  /*2970*/  BSYNC.RECONVERGENT B0 ;  /* 0x0000000000007941 */ /* 0x000fea0003800200 */
.L_x_4977:
        /* <DEDUP_REMOVED lines=30> */
.L_x_4983:
[----:B------:R1:W-:Y:S02]  /*2b60*/  STS.128 [R101+0x8800], RZ ;  /* 0x008800ff65007388 */ /* 0x0003e40000000c00 */
.L_x_4982:
[----:B------:R-:W-:Y:S05]  /*2b70*/  BSYNC.RECONVERGENT B0 ;  /* 0x0000000000007941 */ /* 0x000fea0003800200 */
.L_x_4981:
[C---:B------:R-:W-:Y:S01]  /*2b80*/  IMAD.SHL.U32 R90, R91.reuse, 0x4, RZ ;  /* 0x000000045b5a7824 */ /* 0x040fe200078e00ff */
[C---:B------:R-:W-:Y:S01]  /*2b90*/  LOP3.LUT P0, R87, R91.reuse, 0x4, RZ, 0xc0, !PT ;  /* 0x000000045b577812 */ /* 0x040fe2000780c0ff */
[C---:B------:R-:W-:Y:S01]  /*2ba0*/  IMAD.SHL.U32 R97, R91.reuse, 0x20, RZ ;  /* 0x000000205b617824 */ /* 0x040fe200078e00ff */
[----:B------:R-:W5:Y:S01]  /*2bb0*/  LDCU UR4, c[0x0][0x50c] ;  /* 0x0000a180ff0477ac */ /* 0x000f620008000800 */
[----:B------:R-:W-:Y:S01]  /*2bc0*/  IMAD.SHL.U32 R122, R91, 0x10, RZ ;  /* 0x000000105b7a7824 */ /* 0x000fe200078e00ff */
[----:B------:R-:W-:Y:S01]  /*2bd0*/  LOP3.LUT R8, R90, 0x18, RZ, 0xc0, !PT ;  /* 0x000000185a087812 */ /* 0x000fe200078ec0ff */
[----:B------:R-:W-:Y:S01]  /*2be0*/  IMAD.MOV.U32 R86, RZ, RZ, 0x20 ;  /* 0x00000020ff567424 */ /* 0x000fe200078e00ff */
[----:B------:R-:W-:Y:S01]  /*2bf0*/  VIMNMX R105, PT, PT, R3, R98, PT ;  /* 0x0000006203697248 */ /* 0x000fe20003fe0100 */
[----:B------:R-:W0:Y:S01]  /*2c00*/  LDGDEPBAR ;  /* 0x00000000000079af */ /* 0x000e220000000000 */
[----:B------:R-:W-:Y:S02]  /*2c10*/  LOP3.LUT R5, R8, 0xc0, R97, 0xf8, !PT ;  /* 0x000000c008057812 */ /* 0x000fe400078ef861 */
[----:B------:R-:W-:-:S02]  /*2c20*/  LOP3.LUT R4, R122, 0x100, RZ, 0xc0, !PT ;  /* 0x000001007a047812 */ /* 0x000fc400078ec0ff */
[----:B-1----:R-:W-:Y:S02]  /*2c30*/  LOP3.LUT R6, R122, 0x3e00, RZ, 0xc0, !PT ;  /* 0x00003e007a067812 */ /* 0x002fe400078ec0ff */
[C---:B------:R-:W-:Y:S02]  /*2c40*/  LOP3.LUT R2, R5.reuse, 0x8, R2, 0x78, !PT ;  /* 0x0000000805027812 */ /* 0x040fe400078e7802 */
[--C-:B------:R-:W-:Y:S02]  /*2c50*/  LOP3.LUT R4, R4, 0x20, R97.reuse, 0xf8, !PT ;  /* 0x0000002004047812 */ /* 0x100fe400078ef861 */
        /* <DEDUP_REMOVED lines=8> */
[----:B------:R-:W-:-:S03]  /*2ce0*/  VIADDMNMX R104, R3, 0x8, R98, PT ;  /* 0x0000000803687846 */ /* 0x000fc60003800162 */
[----:B------:R-:W1:Y:S01]  /*2cf0*/  LDSM.16.M88.4 R24, [R103+0x3000] ;  /* 0x003000006718783b */ /* 0x000e620000000200 */
[--C-:B------:R-:W-:Y:S02]  /*2d00*/  IMAD.IADD R100, R121, 0x1, R96.reuse ;  /* 0x0000000179647824 */ /* 0x100fe400078e0260 */
[----:B------:R-:W-:Y:S01]  /*2d10*/  IMAD.IADD R99, R103, 0x1, R96 ;  /* 0x0000000167637824 */ /* 0x000fe200078e0260 */
[----:B------:R-:W2:Y:S04]  /*2d20*/  LDSM.16.M88.4 R56, [R103+0x3400] ;  /* 0x003400006738783b */ /* 0x000ea80000000200 */
[----:B------:R-:W4:Y:S04]  /*2d30*/  LDSM.16.M88.4 R48, [R103+0x3800] ;  /* 0x003800006730783b */ /* 0x000f280000000200 */
[----:B------:R-:W5:Y:S04]  /*2d40*/  LDSM.16.M88.4 R36, [R103+0x3c00] ;  /* 0x003c00006724783b */ /* 0x000f680000000200 */
[----:B------:R-:W-:Y:S04]  /*2d50*/  LDSM.16.M88.4 R4, [R100] ;  /* 0x000000006404783b */ /* 0x000fe80000000200 */
[----:B------:R-:W5:Y:S04]  /*2d60*/  LDSM.16.M88.4 R32, [R99+0x3000] ;  /* 0x003000006320783b */ /* 0x000f680000000200 */
[----:B---3--:R-:W3:Y:S04]  /*2d70*/  LDSM.16.M88.4 R20, [R99+0x3400] ;  /* 0x003400006314783b */ /* 0x008ee80000000200 */
[----:B------:R-:W3:Y:S04]  /*2d80*/  LDSM.16.M88.4 R16, [R99+0x3800] ;  /* 0x003800006310783b */ /* 0x000ee80000000200 */
[----:B------:R-:W-:Y:S04]  /*2d90*/  LDSM.16.M88.4 R76, [R121+0x1000] ;  /* 0x00100000794c783b */ /* 0x000fe80000000200 */
        /* <DEDUP_REMOVED lines=8> */
[----:B------:R-:W-:Y:S05]  /*2e20*/  LDSM.16.M88.4 R68, [R103+0x4800] ;  /* 0x004800006744783b */ /* 0x000fea0000000200 */
[C---:B----4-:R-:W-:Y:S08]  /*2e30*/  HMMA.16816.F32 R52, R40.reuse, R48, RZ ;  /* 0x000000302834723c */ /* 0x050ff000000018ff */
[C---:B------:R-:W-:Y:S08]  /*2e40*/  HMMA.16816.F32 R56, R40.reuse, R58, RZ ;  /* 0x0000003a2838723c */ /* 0x040ff000000018ff */
[C---:B------:R-:W-:Y:S08]  /*2e50*/  HMMA.16816.F32 R48, R40.reuse, R50, RZ ;  /* 0x000000322830723c */ /* 0x040ff000000018ff */
[C---:B-----5:R-:W-:Y:S08]  /*2e60*/  HMMA.16816.F32 R44, R40.reuse, R36, RZ ;  /* 0x00000024282c723c */ /* 0x060ff000000018ff */
[----:B------:R-:W-:Y:S01]  /*2e70*/  HMMA.16816.F32 R40, R40, R38, RZ ;  /* 0x000000262828723c */ /* 0x000fe200000018ff */
[----:B------:R-:W2:Y:S07]  /*2e80*/  LDSM.16.M88.4 R36, [R100+0x1000] ;  /* 0x001000006424783b */ /* 0x000eae0000000200 */
[C---:B------:R-:W-:Y:S08]  /*2e90*/  HMMA.16816.F32 R12, R4.reuse, R32, R12 ;  /* 0x00000020040c723c */ /* 0x040ff0000000180c */
[C---:B------:R-:W-:Y:S01]  /*2ea0*/  HMMA.16816.F32 R24, R4.reuse, R34, R24 ;  /* 0x000000220418723c */ /* 0x040fe20000001818 */
[----:B------:R-:W4:Y:S07]  /*2eb0*/  LDSM.16.M88.4 R32, [R99+0x4400] ;  /* 0x004400006320783b */ /* 0x000f2e0000000200 */
[C---:B---3--:R-:W-:Y:S08]  /*2ec0*/  HMMA.16816.F32 R60, R4.reuse, R20, R60 ;  /* 0x00000014043c723c */ /* 0x048ff0000000183c */
[C---:B------:R-:W-:Y:S01]  /*2ed0*/  HMMA.16816.F32 R56, R4.reuse, R22, R56 ;  /* 0x000000160438723c */ /* 0x040fe20000001838 */
[----:B------:R-:W-:Y:S07]  /*2ee0*/  LDSM.16.M88.4 R20, [R121+0x2000] ;  /* 0x002000007914783b */ /* 0x000fee0000000200 */
[C---:B------:R-:W-:Y:S08]  /*2ef0*/  HMMA.16816.F32 R52, R4.reuse, R16, R52 ;  /* 0x000000100434723c */ /* 0x040ff00000001834 */
[----:B------:R-:W-:Y:S01]  /*2f00*/  HMMA.16816.F32 R48, R4, R18, R48 ;  /* 0x000000120430723c */ /* 0x000fe20000001830 */
[----:B------:R-:W3:Y:S07]  /*2f10*/  LDSM.16.M88.4 R16, [R103+0x5000] ;  /* 0x005000006710783b */ /* 0x000eee0000000200 */
[C---:B------:R-:W-:Y:S08]  /*2f20*/  HMMA.16816.F32 R12, R76.reuse, R28, R12 ;  /* 0x0000001c4c0c723c */ /* 0x040ff0000000180c */
[----:B------:R-:W-:Y:S01]  /*2f30*/  HMMA.16816.F32 R24, R76, R30, R24 ;  /* 0x0000001e4c18723c */ /* 0x000fe20000001818 */
[----:B------:R-:W-:Y:S07]  /*2f40*/  LDSM.16.M88.4 R28, [R99+0x4800] ;  /* 0x00480000631c783b */ /* 0x000fee0000000200 */
[C---:B-1----:R-:W-:Y:S08]  /*2f50*/  HMMA.16816.F32 R44, R4.reuse, R8, R44 ;  /* 0x00000008042c723c */ /* 0x042ff0000000182c */
[----:B------:R-:W-:Y:S01]  /*2f60*/  HMMA.16816.F32 R40, R4, R10, R40 ;  /* 0x0000000a0428723c */ /* 0x000fe20000001828 */
[----:B------:R1:W-:Y:S04]  /*2f70*/  LDSM.16.M88.4 R8, [R100+0x2000] ;  /* 0x002000006408783b */ /* 0x0003e80000000200 */
[----:B------:R-:W5:Y:S03]  /*2f80*/  LDSM.16.M88.4 R4, [R99+0x5000] ;  /* 0x005000006304783b */ /* 0x000f660000000200 */
[C---:B------:R-:W-:Y:S08]  /*2f90*/  HMMA.16816.F32 R60, R76.reuse, R72, R60 ;  /* 0x000000484c3c723c */ /* 0x040ff0000000183c */
[----:B------:R-:W-:Y:S08]  /*2fa0*/  HMMA.16816.F32 R56, R76, R74, R56 ;  /* 0x0000004a4c38723c */ /* 0x000ff00000001838 */
[----:B--2---:R-:W-:Y:S01]  /*2fb0*/  HMMA.16816.F32 R12, R36, R80, R12 ;  /* 0x00000050240c723c */ /* 0x004fe2000000180c */
[----:B-1----:R-:W-:-:S05]  /*2fc0*/  IMAD.SHL.U32 R100, R91, 0x2, RZ ;  /* 0x000000025b647824 */ /* 0x002fca00078e00ff */
[----:B------:R-:W-:Y:S02]  /*2fd0*/  LOP3.LUT R100, R100, 0x6, RZ, 0xc0, !PT ;  /* 0x0000000664647812 */ /* 0x000fe400078ec0ff */
[C---:B------:R-:W-:Y:S08]  /*2fe0*/  HMMA.16816.F32 R24, R36.reuse, R82, R24 ;  /* 0x000000522418723c */ /* 0x040ff00000001818 */
[C---:B----4-:R-:W-:Y:S08]  /*2ff0*/  HMMA.16816.F32 R60, R36.reuse, R32, R60 ;  /* 0x00000020243c723c */ /* 0x050ff0000000183c */
[----:B------:R-:W-:Y:S01]  /*3000*/  HMMA.16816.F32 R56, R36, R34, R56 ;  /* 0x000000222438723c */ /* 0x000fe20000001838 */
[----:B------:R-:W1:Y:S07]  /*3010*/  LDSM.16.M88.4 R32, [R103+0x5400] ;  /* 0x005400006720783b */ /* 0x000e6e0000000200 */
        /* <DEDUP_REMOVED lines=8> */
[C---:B-----5:R-:W-:Y:S08]  /*30a0*/  HMMA.16816.F32 R12, R8.reuse, R4, R12 ;  /* 0x00000004080c723c */ /* 0x060ff0000000180c */
[----:B------:R-:W-:Y:S01]  /*30b0*/  HMMA.16816.F32 R24, R8, R6, R24 ;  /* 0x000000060818723c */ /* 0x000fe20000001818 */
[----:B------:R-:W4:Y:S07]  /*30c0*/  LDSM.16.M88.4 R4, [R103+0x5c00] ;  /* 0x005c00006704783b */ /* 0x000f2e0000000200 */
[----:B------:R-:W-:Y:S03]  /*30d0*/  HMMA.16816.F32 R52, R36, R28, R52 ;  /* 0x0000001c2434723c */ /* 0x000fe60000001834 */
[----:B------:R-:W-:Y:S01]  /*30e0*/  FMUL.FTZ R12, R12, UR4 ;  /* 0x000000040c0c7c20 */ /* 0x000fe20008410000 */
[----:B------:R-:W-:Y:S01]  /*30f0*/  FMUL.FTZ R69, R13, UR4 ;  /* 0x000000040d457c20 */ /* 0x000fe20008410000 */
[----:B------:R-:W-:-:S03]  /*3100*/  FMUL.FTZ R71, R14, UR4 ;  /* 0x000000040e477c20 */ /* 0x000fc60008410000 */
[----:B------:R-:W-:Y:S01]  /*3110*/  HMMA.16816.F32 R48, R36, R30, R48 ;  /* 0x0000001e2430723c */ /* 0x000fe20000001830 */
[----:B------:R-:W5:Y:S01]  /*3120*/  LDSM.16.M88.4 R28, [R103+0x5800] ;  /* 0x00580000671c783b */ /* 0x000f620000000200 */
[----:B------:R-:W5:Y:S01]  /*3130*/  MUFU.TANH R69, R69 ;  /* 0x0000004500457308 */ /* 0x000f620000002400 */
[----:B------:R-:W-:Y:S01]  /*3140*/  FMUL.FTZ R24, R24, UR4 ;  /* 0x0000000418187c20 */ /* 0x000fe20008410000 */
[----:B------:R-:W-:-:S04]  /*3150*/  FMUL.FTZ R27, R27, UR4 ;  /* 0x000000041b1b7c20 */ /* 0x000fc80008410000 */
[C---:B-1----:R-:W-:Y:S02]  /*3160*/  HMMA.16816.F32 R60, R20.reuse, R32, R60 ;  /* 0x00000020143c723c */ /* 0x042fe4000000183c */
[----:B------:R-:W-:Y:S06]  /*3170*/  MUFU.TANH R71, R71 ;  /* 0x0000004700477308 */ /* 0x000fec0000002400 */
[----:B------:R-:W-:Y:S01]  /*3180*/  HMMA.16816.F32 R56, R20, R34, R56 ;  /* 0x000000221438723c */ /* 0x000fe20000001838 */
[----:B------:R-:W1:Y:S01]  /*3190*/  LDSM.16.M88.4 R32, [R99+0x5c00] ;  /* 0x005c00006320783b */ /* 0x000e620000000200 */
[----:B------:R-:W-:Y:S06]  /*31a0*/  MUFU.TANH R27, R27 ;  /* 0x0000001b001b7308 */ /* 0x000fec0000002400 */
[C---:B--2---:R-:W-:Y:S08]  /*31b0*/  HMMA.16816.F32 R40, R36.reuse, R66, R40 ;  /* 0x000000422428723c */ /* 0x044ff00000001828 */
[----:B------:R-:W-:Y:S01]  /*31c0*/  HMMA.16816.F32 R44, R36, R64, R44 ;  /* 0x00000040242c723c */ /* 0x000fe2000000182c */
[----:B------:R2:W-:Y:S01]  /*31d0*/  MUFU.TANH R65, R12 ;  /* 0x0000000c00417308 */ /* 0x0005e20000002400 */
[----:B------:R-:W-:-:S06]  /*31e0*/  FMUL.FTZ R37, R15, UR4 ;  /* 0x000000040f257c20 */ /* 0x000fcc0008410000 */
[----:B---3--:R-:W-:Y:S01]  /*31f0*/  HMMA.16816.F32 R60, R8, R16, R60 ;  /* 0x00000010083c723c */ /* 0x008fe2000000183c */
[----:B------:R-:W-:Y:S01]  /*3200*/  FMUL.FTZ R17, R25, UR4 ;  /* 0x0000000419117c20 */ /* 0x000fe20008410000 */
[----:B------:R-:W3:Y:S01]  /*3210*/  MUFU.TANH R37, R37 ;  /* 0x0000002500257308 */ /* 0x000ee20000002400 */
[----:B------:R-:W-:-:S05]  /*3220*/  FMUL.FTZ R25, R26, UR4 ;  /* 0x000000041a197c20 */ /* 0x000fca0008410000 */
[----:B----4-:R-:W-:Y:S02]  /*3230*/  HMMA.16816.F32 R40, R20, R6, R40 ;  /* 0x000000061428723c */ /* 0x010fe40000001828 */
[----:B------:R4:W-:Y:S01]  /*3240*/  MUFU.TANH R39, R24 ;  /* 0x0000001800277308 */ /* 0x0009e20000002400 */
[----:B--2---:R-:W2:Y:S01]  /*3250*/  LDSM.16.M88.4 R12, [R99+0x5800] ;  /* 0x00580000630c783b */ /* 0x004ea20000000200 */
[----:B------:R-:W-:-:S04]  /*3260*/  DEPBAR.LE SB0, 0x0 ;  /* 0x000080000000791a */ /* 0x000fc80000000000 */
[----:B-----5:R-:W-:Y:S02]  /*3270*/  HMMA.16816.F32 R52, R20, R28, R52 ;  /* 0x0000001c1434723c */ /* 0x020fe40000001834 */
[----:B------:R-:W-:Y:S01]  /*3280*/  MUFU.TANH R17, R17 ;  /* 0x0000001100117308 */ /* 0x000fe20000002400 */
[----:B------:R-:W-:-:S05]  /*3290*/  FMUL.FTZ R7, R60, UR4 ;  /* 0x000000043c077c20 */ /* 0x000fca0008410000 */
[C---:B------:R-:W-:Y:S02]  /*32a0*/  HMMA.16816.F32 R48, R20.reuse, R30, R48 ;  /* 0x0000001e1430723c */ /* 0x040fe40000001830 */
[----:B------:R-:W-:Y:S06]  /*32b0*/  MUFU.TANH R25, R25 ;  /* 0x0000001900197308 */ /* 0x000fec0000002400 */
[----:B------:R-:W-:Y:S01]  /*32c0*/  HMMA.16816.F32 R44, R20, R4, R44 ;  /* 0x00000004142c723c */ /* 0x000fe2000000182c */
[----:B------:R-:W-:Y:S02]  /*32d0*/  VIADD R20, R102, 0xffffffff ;  /* 0xffffffff66147836 */ /* 0x000fe40000000000 */
[----:B------:R-:W-:Y:S01]  /*32e0*/  FMUL.FTZ R5, R62, UR4 ;  /* 0x000000043e057c20 */ /* 0x000fe20008410000 */
[----:B------:R-:W-:Y:S01]  /*32f0*/  MUFU.TANH R7, R7 ;  /* 0x0000000700077308 */ /* 0x000fe20000002400 */
[----:B------:R-:W-:-:S03]  /*3300*/  IMAD.SHL.U32 R3, R20, 0x40, RZ ;  /* 0x0000004014037824 */ /* 0x000fc600078e00ff */
[C---:B-1----:R-:W-:Y:S02]  /*3310*/  HMMA.16816.F32 R40, R8.reuse, R34, R40 ;  /* 0x000000220828723c */ /* 0x042fe40000001828 */
[C-C-:B------:R-:W-:Y:S02]  /*3320*/  LOP3.LUT R16, R3.reuse, 0x1, R100.reuse, 0xfe, !PT ;  /* 0x0000000103107812 */ /* 0x140fe400078efe64 */
[----:B------:R-:W-:Y:S01]  /*3330*/  MUFU.TANH R5, R5 ;  /* 0x0000000500057308 */ /* 0x000fe20000002400 */
[----:B------:R-:W-:Y:S02]  /*3340*/  LOP3.LUT R6, R3, 0x11, R100, 0xfe, !PT ;  /* 0x0000001103067812 */ /* 0x000fe400078efe64 */
[C---:B------:R-:W-:Y:S01]  /*3350*/  ISETP.GE.AND P0, PT, R16.reuse, R105, PT ;  /* 0x000000691000720c */ /* 0x040fe20003f06270 */
[----:B------:R-:W-:Y:S01]  /*3360*/  HMMA.16816.F32 R56, R8, R18, R56 ;  /* 0x000000120838723c */ /* 0x000fe20000001838 */
[----:B------:R-:W-:Y:S01]  /*3370*/  FMUL.FTZ R19, R61, UR4 ;  /* 0x000000043d137c20 */ /* 0x000fe20008410000 */
[----:B------:R-:W-:-:S02]  /*3380*/  ISETP.GE.AND P6, PT, R16, R104, PT ;  /* 0x000000681000720c */ /* 0x000fc40003fc6270 */
[----:B------:R-:W-:Y:S02]  /*3390*/  I2FP.F32.S32 R16, R16 ;  /* 0x0000001000107245 */ /* 0x000fe40000201400 */
[--C-:B------:R-:W-:Y:S01]  /*33a0*/  LOP3.LUT R28, R3, 0x18, R100.reuse, 0xfe, !PT ;  /* 0x00000018031c7812 */ /* 0x100fe200078efe64 */
[----:B------:R-:W-:Y:S01]  /*33b0*/  MUFU.TANH R19, R19 ;  /* 0x0000001300137308 */ /* 0x000fe20000002400 */
[C---:B--2---:R-:W-:Y:S01]  /*33c0*/  HMMA.16816.F32 R52, R8.reuse, R12, R52 ;  /* 0x0000000c0834723c */ /* 0x044fe20000001834 */
[----:B------:R-:W-:Y:S01]  /*33d0*/  FMUL.FTZ R13, R63, UR4 ;  /* 0x000000043f0d7c20 */ /* 0x000fe20008410000 */
[C-C-:B------:R-:W-:Y:S01]  /*33e0*/  LOP3.LUT R12, R3.reuse, 0x9, R100.reuse, 0xfe, !PT ;  /* 0x00000009030c7812 */ /* 0x140fe200078efe64 */
[----:B------:R-:W-:Y:S01]  /*33f0*/  FMUL.FTZ R23, R42, UR4 ;  /* 0x000000042a177c20 */ /* 0x000fe20008410000 */
[CC--:B------:R-:W-:Y:S01]  /*3400*/  FFMA.FTZ R69, R0.reuse, R16.reuse, R69 ;  /* 0x0000001000457223 */ /* 0x0c0fe20000010045 */
[----:B---3--:R-:W-:Y:S01]  /*3410*/  FFMA.FTZ R16, R0, R16, R37 ;  /* 0x0000001000107223 */ /* 0x008fe20000010025 */
[C-C-:B----4-:R-:W-:Y:S01]  /*3420*/  LOP3.LUT R24, R3.reuse, 0x20, R100.reuse, 0xfe, !PT ;  /* 0x0000002003187812 */ /* 0x150fe200078efe64 */
[----:B------:R-:W-:Y:S01]  /*3430*/  MUFU.TANH R13, R13 ;  /* 0x0000000d000d7308 */ /* 0x000fe20000002400 */
[C---:B------:R-:W-:Y:S01]  /*3440*/  HMMA.16816.F32 R48, R8.reuse, R14, R48 ;  /* 0x0000000e0830723c */ /* 0x040fe20000001830 */
[--C-:B------:R-:W-:Y:S01]  /*3450*/  LOP3.LUT R14, R3, 0x8, R100.reuse, 0xfe, !PT ;  /* 0x00000008030e7812 */ /* 0x100fe200078efe64 */
[----:B------:R-:W-:Y:S01]  /*3460*/  FMUL.FTZ R41, R41, UR4 ;  /* 0x0000000429297c20 */ /* 0x000fe20008410000 */
[----:B------:R-:W-:Y:S01]  /*3470*/  FMUL.FTZ R21, R56, UR4 ;  /* 0x0000000438157c20 */ /* 0x000fe20008410000 */
[----:B------:R-:W-:Y:S01]  /*3480*/  FSEL R16, R16, -INF , !P6 ;  /* 0xff80000010107808 */ /* 0x000fe20007000000 */
[----:B------:R-:W-:Y:S01]  /*3490*/  FMUL.FTZ R15, R57, UR4 ;  /* 0x00000004390f7c20 */ /* 0x000fe20008410000 */
[-C--:B------:R-:W-:Y:S01]  /*34a0*/  ISETP.GE.AND P3, PT, R14, R105.reuse, PT ;  /* 0x000000690e00720c */ /* 0x080fe20003f66270 */
[----:B------:R-:W-:Y:S01]  /*34b0*/  MUFU.TANH R23, R23 ;  /* 0x0000001700177308 */ /* 0x000fe20000002400 */
[----:B------:R-:W-:Y:S01]  /*34c0*/  HMMA.16816.F32 R44, R8, R32, R44 ;  /* 0x00000020082c723c */ /* 0x000fe2000000182c */
[----:B------:R-:W-:Y:S01]  /*34d0*/  FMUL.FTZ R11, R40, UR4 ;  /* 0x00000004280b7c20 */ /* 0x000fe20008410000 */
[----:B------:R-:W-:Y:S01]  /*34e0*/  LOP3.LUT R10, R3, R100, RZ, 0xfc, !PT ;  /* 0x00000064030a7212 */ /* 0x000fe200078efcff */
[----:B------:R-:W-:Y:S01]  /*34f0*/  FMUL.FTZ R59, R59, UR4 ;  /* 0x000000043b3b7c20 */ /* 0x000fe20008410000 */
[--C-:B------:R-:W-:Y:S01]  /*3500*/  LOP3.LUT R32, R3, 0x38, R100.reuse, 0xfe, !PT ;  /* 0x0000003803207812 */ /* 0x100fe200078efe64 */
[----:B------:R-:W-:Y:S01]  /*3510*/  FMUL.FTZ R53, R53, UR4 ;  /* 0x0000000435357c20 */ /* 0x000fe20008410000 */
[CC--:B------:R-:W-:Y:S01]  /*3520*/  ISETP.GE.AND P5, PT, R10.reuse, R105.reuse, PT ;  /* 0x000000690a00720c */ /* 0x0c0fe20003fa6270 */
[----:B------:R-:W1:Y:S01]  /*3530*/  MUFU.TANH R11, R11 ;  /* 0x0000000b000b7308 */ /* 0x000e620000002400 */
[----:B------:R-:W-:Y:S01]  /*3540*/  ISETP.GE.AND P2, PT, R10, R104, PT ;  /* 0x000000680a00720c */ /* 0x000fe20003f46270 */
[----:B------:R-:W-:Y:S01]  /*3550*/  FMUL.FTZ R55, R55, UR4 ;  /* 0x0000000437377c20 */ /* 0x000fe20008410000 */
[----:B------:R-:W-:Y:S01]  /*3560*/  I2FP.F32.S32 R10, R10 ;  /* 0x0000000a000a7245 */ /* 0x000fe20000201400 */
[----:B------:R-:W-:Y:S01]  /*3570*/  FMUL.FTZ R52, R52, UR4 ;  /* 0x0000000434347c20 */ /* 0x000fe20008410000 */
[-C--:B------:R-:W-:Y:S01]  /*3580*/  ISETP.GE.AND P4, PT, R32, R105.reuse, PT ;  /* 0x000000692000720c */ /* 0x080fe20003f86270 */
[----:B------:R-:W-:Y:S01]  /*3590*/  FMUL.FTZ R9, R58, UR4 ;  /* 0x000000043a097c20 */ /* 0x000fe20008410000 */
[----:B------:R-:W-:Y:S01]  /*35a0*/  ISETP.GE.AND P1, PT, R32, R104, PT ;  /* 0x000000682000720c */ /* 0x000fe20003f26270 */
[C---:B------:R-:W-:Y:S01]  /*35b0*/  FFMA.FTZ R65, R0.reuse, R10, R65 ;  /* 0x0000000a00417223 */ /* 0x040fe20000010041 */
[----:B------:R-:W-:Y:S01]  /*35c0*/  I2FP.F32.S32 R32, R32 ;  /* 0x0000002000207245 */ /* 0x000fe20000201400 */
[----:B------:R-:W-:Y:S01]  /*35d0*/  FFMA.FTZ R10, R0, R10, R71 ;  /* 0x0000000a000a7223 */ /* 0x000fe20000010047 */
[----:B------:R-:W2:Y:S01]  /*35e0*/  MUFU.TANH R21, R21 ;  /* 0x0000001500157308 */ /* 0x000ea20000002400 */
[----:B------:R-:W-:Y:S01]  /*35f0*/  LOP3.LUT R8, R3, 0x10, R100, 0xfe, !PT ;  /* 0x0000001003087812 */ /* 0x000fe200078efe64 */
[----:B------:R-:W-:Y:S01]  /*3600*/  FMUL.FTZ R54, R54, UR4 ;  /* 0x0000000436367c20 */ /* 0x000fe20008410000 */
[-C--:B------:R-:W-:Y:S01]  /*3610*/  ISETP.GE.AND P6, PT, R6, R105.reuse, PT ;  /* 0x000000690600720c */ /* 0x080fe20003fc6270 */
[----:B------:R-:W-:Y:S01]  /*3620*/  FMUL.FTZ R51, R51, UR4 ;  /* 0x0000000433337c20 */ /* 0x000fe20008410000 */
[----:B------:R-:W-:Y:S01]  /*3630*/  FSEL R10, R10, -INF , !P2 ;  /* 0xff8000000a0a7808 */ /* 0x000fe20005000000 */
[----:B------:R-:W-:Y:S01]  /*3640*/  FMUL.FTZ R49, R49, UR4 ;  /* 0x0000000431317c20 */ /* 0x000fe20008410000 */
[CC--:B-1----:R-:W-:Y:S01]  /*3650*/  FFMA.FTZ R11, R0.reuse, R32.reuse, R11 ;  /* 0x00000020000b7223 */ /* 0x0c2fe2000001000b */
[----:B------:R-:W-:Y:S01]  /*3660*/  FFMA.FTZ R32, R0, R32, R23 ;  /* 0x0000002000207223 */ /* 0x000fe20000010017 */
[----:B------:R-:W-:Y:S01]  /*3670*/  FSEL R23, R65, -INF , !P5 ;  /* 0xff80000041177808 */ /* 0x000fe20006800000 */
[----:B------:R-:W1:Y:S01]  /*3680*/  MUFU.TANH R15, R15 ;  /* 0x0000000f000f7308 */ /* 0x000e620000002400 */
[----:B------:R-:W-:Y:S01]  /*3690*/  ISETP.GE.AND P5, PT, R14, R104, PT ;  /* 0x000000680e00720c */ /* 0x000fe20003fa6270 */
[----:B------:R-:W-:Y:S01]  /*36a0*/  FMUL.FTZ R48, R48, UR4 ;  /* 0x0000000430307c20 */ /* 0x000fe20008410000 */
[----:B------:R-:W-:Y:S01]  /*36b0*/  I2FP.F32.S32 R14, R14 ;  /* 0x0000000e000e7245 */ /* 0x000fe20000201400 */
[----:B------:R-:W-:Y:S01]  /*36c0*/  FMUL.FTZ R50, R50, UR4 ;  /* 0x0000000432327c20 */ /* 0x000fe20008410000 */
[----:B------:R-:W-:Y:S01]  /*36d0*/  FSEL R111, R11, -INF , !P4 ;  /* 0xff8000000b6f7808 */ /* 0x000fe20006000000 */
[----:B------:R-:W-:Y:S01]  /*36e0*/  FMUL.FTZ R45, R45, UR4 ;  /* 0x000000042d2d7c20 */ /* 0x000fe20008410000 */
[-C--:B------:R-:W-:Y:S01]  /*36f0*/  ISETP.GE.AND P2, PT, R12, R105.reuse, PT ;  /* 0x000000690c00720c */ /* 0x080fe20003f46270 */
[----:B------:R-:W-:Y:S01]  /*3700*/  FFMA.FTZ R39, R0, R14, R39 ;  /* 0x0000000e00277223 */ /* 0x000fe20000010027 */
[----:B------:R-:W-:Y:S01]  /*3710*/  ISETP.GE.AND P4, PT, R12, R104, PT ;  /* 0x000000680c00720c */ /* 0x000fe20003f86270 */
[----:B------:R-:W-:Y:S01]  /*3720*/  FFMA.FTZ R14, R0, R14, R25 ;  /* 0x0000000e000e7223 */ /* 0x000fe20000010019 */
[----:B------:R-:W-:Y:S01]  /*3730*/  I2FP.F32.S32 R12, R12 ;  /* 0x0000000c000c7245 */ /* 0x000fe20000201400 */
[----:B------:R-:W3:Y:S01]  /*3740*/  MUFU.TANH R59, R59 ;  /* 0x0000003b003b7308 */ /* 0x000ee20000002400 */
[----:B------:R-:W-:Y:S01]  /*3750*/  FSEL R32, R32, -INF , !P1 ;  /* 0xff80000020207808 */ /* 0x000fe20004800000 */
[----:B------:R-:W-:Y:S01]  /*3760*/  FMUL.FTZ R47, R47, UR4 ;  /* 0x000000042f2f7c20 */ /* 0x000fe20008410000 */
[----:B------:R-:W-:Y:S01]  /*3770*/  FSEL R25, R69, -INF , !P0 ;  /* 0xff80000045197808 */ /* 0x000fe20004000000 */
[CC--:B------:R-:W-:Y:S01]  /*3780*/  FFMA.FTZ R4, R0.reuse, R12.reuse, R17 ;  /* 0x0000000c00047223 */ /* 0x0c0fe20000010011 */
[----:B------:R-:W-:Y:S01]  /*3790*/  FSEL R17, R39, -INF , !P3 ;  /* 0xff80000027117808 */ /* 0x000fe20005800000 */
[----:B------:R-:W-:Y:S01]  /*37a0*/  FFMA.FTZ R12, R0, R12, R27 ;  /* 0x0000000c000c7223 */ /* 0x000fe2000001001b */
[----:B------:R-:W-:Y:S01]  /*37b0*/  ISETP.GE.AND P3, PT, R6, R104, PT ;  /* 0x000000680600720c */ /* 0x000fe20003f66270 */
[----:B------:R-:W4:Y:S01]  /*37c0*/  MUFU.TANH R29, R52 ;  /* 0x00000034001d7308 */ /* 0x000f220000002400 */
        /* <DEDUP_REMOVED lines=8> */
[----:B------:R-:W-:Y:S01]  /*3850*/  FSEL R14, R14, -INF , !P5 ;  /* 0xff8000000e0e7808 */ /* 0x000fe20006800000 */
[----:B------:R-:W-:Y:S01]  /*3860*/  MUFU.TANH R53, R53 ;  /* 0x0000003500357308 */ /* 0x000fe20000002400 */
[----:B------:R-:W-:Y:S01]  /*3870*/  FSEL R13, R4, -INF , !P2 ;  /* 0xff800000040d7808 */ /* 0x000fe20005000000 */
[-C--:B------:R-:W-:Y:S01]  /*3880*/  FFMA.FTZ R7, R0, R8.reuse, R7 ;  /* 0x0000000800077223 */ /* 0x080fe20000010007 */
[----:B------:R-:W-:Y:S01]  /*3890*/  ISETP.GE.AND P5, PT, R28, R105, PT ;  /* 0x000000691c00720c */ /* 0x000fe20003fa6270 */
[----:B------:R-:W-:Y:S01]  /*38a0*/  FFMA.FTZ R5, R0, R8, R5 ;  /* 0x0000000800057223 */ /* 0x000fe20000010005 */
[----:B------:R-:W-:Y:S01]  /*38b0*/  ISETP.GE.AND P2, PT, R28, R104, PT ;  /* 0x000000681c00720c */ /* 0x000fe20003f46270 */
[----:B------:R-:W-:Y:S01]  /*38c0*/  FMUL.FTZ R46, R46, UR4 ;  /* 0x000000042e2e7c20 */ /* 0x000fe20008410000 */
[----:B------:R-:W-:Y:S01]  /*38d0*/  I2FP.F32.S32 R28, R28 ;  /* 0x0000001c001c7245 */ /* 0x000fe20000201400 */
[----:B------:R-:W-:Y:S01]  /*38e0*/  MUFU.TANH R55, R55 ;  /* 0x0000003700377308 */ /* 0x000fe20000002400 */
[----:B------:R-:W-:-:S02]  /*38f0*/  FSEL R11, R7, -INF , !P1 ;  /* 0xff800000070b7808 */ /* 0x000fc40004800000 */
[C-C-:B------:R-:W-:Y:S01]  /*3900*/  LOP3.LUT R8, R3.reuse, 0x19, R100.reuse, 0xfe, !PT ;  /* 0x0000001903087812 */ /* 0x140fe200078efe64 */
[----:B--2---:R-:W-:Y:S01]  /*3910*/  FFMA.FTZ R7, R0, R28, R21 ;  /* 0x0000001c00077223 */ /* 0x004fe20000010015 */
[----:B------:R-:W-:Y:S02]  /*3920*/  LOP3.LUT R22, R3, 0x21, R100, 0xfe, !PT ;  /* 0x0000002103167812 */ /* 0x000fe400078efe64 */
[----:B------:R-:W-:Y:S01]  /*3930*/  FSEL R12, R12, -INF , !P4 ;  /* 0xff8000000c0c7808 */ /* 0x000fe20006000000 */
[----:B------:R-:W2:Y:S01]  /*3940*/  MUFU.TANH R9, R9 ;  /* 0x0000000900097308 */ /* 0x000ea20000002400 */
[C---:B------:R-:W-:Y:S02]  /*3950*/  ISETP.GE.AND P4, PT, R8.reuse, R105, PT ;  /* 0x000000690800720c */ /* 0x040fe40003f86270 */
[----:B------:R-:W-:Y:S02]  /*3960*/  ISETP.GE.AND P1, PT, R8, R104, PT ;  /* 0x000000680800720c */ /* 0x000fe40003f26270 */
[----:B------:R-:W-:-:S02]  /*3970*/  I2FP.F32.S32 R4, R8 ;  /* 0x0000000800047245 */ /* 0x000fc40000201400 */
[----:B------:R-:W-:Y:S01]  /*3980*/  FSEL R8, R5, -INF , !P0 ;  /* 0xff80000005087808 */ /* 0x000fe20004000000 */
[----:B------:R-:W5:Y:S01]  /*3990*/  MUFU.TANH R31, R54 ;  /* 0x00000036001f7308 */ /* 0x000f620000002400 */
[----:B------:R-:W-:Y:S01]  /*39a0*/  FSEL R6, R6, -INF , !P3 ;  /* 0xff80000006067808 */ /* 0x000fe20005800000 */
[CC--:B-1----:R-:W-:Y:S01]  /*39b0*/  FFMA.FTZ R21, R0.reuse, R4.reuse, R15 ;  /* 0x0000000400157223 */ /* 0x0c2fe2000001000f */
[----:B------:R-:W-:Y:S01]  /*39c0*/  FSEL R7, R7, -INF , !P5 ;  /* 0xff80000007077808 */ /* 0x000fe20006800000 */
[----:B---3--:R-:W-:Y:S01]  /*39d0*/  FFMA.FTZ R4, R0, R4, R59 ;  /* 0x0000000400047223 */ /* 0x008fe2000001003b */
[----:B------:R-:W-:Y:S02]  /*39e0*/  I2FP.F32.S32 R5, R24 ;  /* 0x0000001800057245 */ /* 0x000fe40000201400 */
[C---:B------:R-:W-:Y:S01]  /*39f0*/  ISETP.GE.AND P3, PT, R22.reuse, R105, PT ;  /* 0x000000691600720c */ /* 0x040fe20003f66270 */
[----:B------:R-:W1:Y:S01]  /*3a00*/  MUFU.TANH R51, R51 ;  /* 0x0000003300337308 */ /* 0x000e620000002400 */
[----:B------:R-:W-:Y:S01]  /*3a10*/  ISETP.GE.AND P5, PT, R22, R104, PT ;  /* 0x000000681600720c */ /* 0x000fe20003fa6270 */
[C---:B----4-:R-:W-:Y:S01]  /*3a20*/  FFMA.FTZ R29, R0.reuse, R5, R29 ;  /* 0x00000005001d7223 */ /* 0x050fe2000001001d */
[----:B------:R-:W-:Y:S01]  /*3a30*/  I2FP.F32.S32 R22, R22 ;  /* 0x0000001600167245 */ /* 0x000fe20000201400 */
[----:B--2---:R-:W-:Y:S01]  /*3a40*/  FFMA.FTZ R28, R0, R28, R9 ;  /* 0x0000001c001c7223 */ /* 0x004fe20000010009 */
[----:B------:R-:W-:-:S02]  /*3a50*/  ISETP.GE.AND P0, PT, R24, R105, PT ;  /* 0x000000691800720c */ /* 0x000fc40003f06270 */
[----:B------:R-:W-:Y:S01]  /*3a60*/  FSEL R9, R18, -INF , !P6 ;  /* 0xff80000012097808 */ /* 0x000fe20007000000 */
[----:B------:R-:W-:Y:S01]  /*3a70*/  MUFU.TANH R27, R48 ;  /* 0x00000030001b7308 */ /* 0x000fe20000002400 */
[CC--:B------:R-:W-:Y:S01]  /*3a80*/  FFMA.FTZ R53, R0.reuse, R22.reuse, R53 ;  /* 0x0000001600357223 */ /* 0x0c0fe20000010035 */
[C---:B------:R-:W-:Y:S01]  /*3a90*/  FFMA.FTZ R55, R0.reuse, R22, R55 ;  /* 0x0000001600377223 */ /* 0x040fe20000010037 */
[--C-:B------:R-:W-:Y:S01]  /*3aa0*/  LOP3.LUT R22, R3, 0x29, R100.reuse, 0xfe, !PT ;  /* 0x0000002903167812 */ /* 0x100fe200078efe64 */
[----:B-----5:R-:W-:Y:S01]  /*3ab0*/  FFMA.FTZ R31, R0, R5, R31 ;  /* 0x00000005001f7223 */ /* 0x020fe2000001001f */
[----:B------:R-:W-:Y:S02]  /*3ac0*/  FSEL R4, R4, -INF , !P1 ;  /* 0xff80000004047808 */ /* 0x000fe40004800000 */
[----:B------:R-:W-:Y:S01]  /*3ad0*/  FSEL R123, R29, -INF , !P0 ;  /* 0xff8000001d7b7808 */ /* 0x000fe20004000000 */
[----:B------:R-:W2:Y:S01]  /*3ae0*/  MUFU.TANH R49, R49 ;  /* 0x0000003100317308 */ /* 0x000ea20000002400 */
[----:B------:R-:W-:-:S02]  /*3af0*/  LOP3.LUT R18, R3, 0x28, R100, 0xfe, !PT ;  /* 0x0000002803127812 */ /* 0x000fc400078efe64 */
[CC--:B------:R-:W-:Y:S02]  /*3b00*/  ISETP.GE.AND P1, PT, R22.reuse, R105.reuse, PT ;  /* 0x000000691600720c */ /* 0x0c0fe40003f26270 */
[----:B------:R-:W-:Y:S02]  /*3b10*/  ISETP.GE.AND P0, PT, R22, R104, PT ;  /* 0x000000681600720c */ /* 0x000fe40003f06270 */
[----:B------:R-:W-:Y:S01]  /*3b20*/  I2FP.F32.S32 R22, R22 ;  /* 0x0000001600167245 */ /* 0x000fe20000201400 */
[----:B------:R-:W3:Y:S01]  /*3b30*/  MUFU.TANH R19, R50 ;  /* 0x0000003200137308 */ /* 0x000ee20000002400 */
[----:B------:R-:W-:Y:S02]  /*3b40*/  FSEL R28, R28, -INF , !P2 ;  /* 0xff8000001c1c7808 */ /* 0x000fe40005000000 */
[----:B------:R-:W-:Y:S01]  /*3b50*/  FSEL R5, R21, -INF , !P4 ;  /* 0xff80000015057808 */ /* 0x000fe20006000000 */
[----:B-1----:R-:W-:Y:S01]  /*3b60*/  FFMA.FTZ R51, R0, R22, R51 ;  /* 0x0000001600337223 */ /* 0x002fe20000010033 */
[----:B------:R-:W-:-:S02]  /*3b70*/  ISETP.GE.AND P2, PT, R18, R105, PT ;  /* 0x000000691200720c */ /* 0x000fc40003f46270 */
[----:B------:R-:W-:Y:S01]  /*3b80*/  ISETP.GE.AND P4, PT, R18, R104, PT ;  /* 0x000000681200720c */ /* 0x000fe20003f86270 */
[----:B------:R-:W1:Y:S01]  /*3b90*/  MUFU.TANH R15, R44 ;  /* 0x0000002c000f7308 */ /* 0x000e620000002400 */
[----:B------:R-:W-:Y:S01]  /*3ba0*/  I2FP.F32.S32 R18, R18 ;  /* 0x0000001200127245 */ /* 0x000fe20000201400 */
[----:B--2---:R-:W-:Y:S01]  /*3bb0*/  FFMA.FTZ R49, R0, R22, R49 ;  /* 0x0000001600317223 */ /* 0x004fe20000010031 */
[----:B------:R-:W-:Y:S02]  /*3bc0*/  ISETP.GE.AND P6, PT, R24, R104, PT ;  /* 0x000000681800720c */ /* 0x000fe40003fc6270 */
[----:B------:R-:W-:Y:S01]  /*3bd0*/  FSEL R116, R51, -INF , !P0 ;  /* 0xff80000033747808 */ /* 0x000fe20004000000 */
[CC--:B------:R-:W-:Y:S01]  /*3be0*/  FFMA.FTZ R27, R0.reuse, R18.reuse, R27 ;  /* 0x00000012001b7223 */ /* 0x0c0fe2000001001b */
[C-C-:B------:R-:W-:Y:S01]  /*3bf0*/  LOP3.LUT R24, R3.reuse, 0x30, R100.reuse, 0xfe, !PT ;  /* 0x0000003003187812 */ /* 0x140fe200078efe64 */
[----:B------:R-:W-:Y:S01]  /*3c00*/  MUFU.TANH R45, R45 ;  /* 0x0000002d002d7308 */ /* 0x000fe20000002400 */
[C-C-:B------:R-:W-:Y:S01]  /*3c10*/  LOP3.LUT R22, R3.reuse, 0x31, R100.reuse, 0xfe, !PT ;  /* 0x0000003103167812 */ /* 0x140fe200078efe64 */
[----:B---3--:R-:W-:Y:S01]  /*3c20*/  FFMA.FTZ R19, R0, R18, R19 ;  /* 0x0000001200137223 */ /* 0x008fe20000010013 */
[----:B------:R-:W-:-:S02]  /*3c30*/  LOP3.LUT R18, R3, 0x39, R100, 0xfe, !PT ;  /* 0x0000003903127812 */ /* 0x000fc400078efe64 */
[----:B------:R-:W-:Y:S02]  /*3c40*/  ISETP.GT.AND P0, PT, R20, R125, PT ;  /* 0x0000007d1400720c */ /* 0x000fe40003f04270 */
[----:B------:R-:W-:Y:S01]  /*3c50*/  FSEL R136, R31, -INF , !P6 ;  /* 0xff8000001f887808 */ /* 0x000fe20007000000 */
[----:B------:R-:W2:Y:S01]  /*3c60*/  MUFU.TANH R21, R46 ;  /* 0x0000002e00157308 */ /* 0x000ea20000002400 */
[----:B------:R-:W-:Y:S02]  /*3c70*/  FSEL R119, R53, -INF , !P3 ;  /* 0xff80000035777808 */ /* 0x000fe40005800000 */
[----:B------:R-:W-:Y:S02]  /*3c80*/  FSEL R108, R55, -INF , !P5 ;  /* 0xff800000376c7808 */ /* 0x000fe40006800000 */
[----:B------:R-:W-:Y:S02]  /*3c90*/  FSEL R107, R27, -INF , !P2 ;  /* 0xff8000001b6b7808 */ /* 0x000fe40005000000 */
[----:B------:R-:W-:Y:S01]  /*3ca0*/  FSEL R118, R19, -INF , !P4 ;  /* 0xff80000013767808 */ /* 0x000fe20006000000 */
[----:B------:R-:W3:Y:S01]  /*3cb0*/  MUFU.TANH R47, R47 ;  /* 0x0000002f002f7308 */ /* 0x000ee20000002400 */
[----:B------:R-:W-:-:S02]  /*3cc0*/  FSEL R99, R49, -INF , !P1 ;  /* 0xff80000031637808 */ /* 0x000fc40004800000 */
[CC--:B------:R-:W-:Y:S01]  /*3cd0*/  ISETP.GE.AND P6, PT, R24.reuse, R105.reuse, PT ;  /* 0x000000691800720c */ /* 0x0c0fe20003fc6270 */
[----:B------:R-:W-:Y:S01]  /*3ce0*/  BAR.SYNC.DEFER_BLOCKING 0x0 ;  /* 0x0000000000007b1d */ /* 0x000fe20000010000 */
[-C--:B------:R-:W-:Y:S02]  /*3cf0*/  ISETP.GE.AND P3, PT, R24, R104.reuse, PT ;  /* 0x000000681800720c */ /* 0x080fe40003f66270 */
[CC--:B------:R-:W-:Y:S02]  /*3d00*/  ISETP.GE.AND P5, PT, R22.reuse, R105.reuse, PT ;  /* 0x000000691600720c */ /* 0x0c0fe40003fa6270 */
[-C--:B------:R-:W-:Y:S01]  /*3d10*/  ISETP.GE.AND P2, PT, R22, R104.reuse, PT ;  /* 0x000000681600720c */ /* 0x080fe20003f46270 */
[----:B------:R-:W4:Y:S01]  /*3d20*/  MUFU.TANH R41, R41 ;  /* 0x0000002900297308 */ /* 0x000f220000002400 */
[C---:B------:R-:W-:Y:S02]  /*3d30*/  ISETP.GE.AND P4, PT, R18.reuse, R105, PT ;  /* 0x000000691200720c */ /* 0x040fe40003f86270 */
[----:B------:R-:W-:-:S02]  /*3d40*/  ISETP.GE.AND P1, PT, R18, R104, PT ;  /* 0x000000681200720c */ /* 0x000fc40003f26270 */
[----:B------:R-:W-:Y:S02]  /*3d50*/  I2FP.F32.S32 R24, R24 ;  /* 0x0000001800187245 */ /* 0x000fe40000201400 */
[----:B------:R-:W-:Y:S01]  /*3d60*/  I2FP.F32.S32 R22, R22 ;  /* 0x0000001600167245 */ /* 0x000fe20000201400 */
[----:B------:R-:W5:Y:S01]  /*3d70*/  MUFU.TANH R43, R43 ;  /* 0x0000002b002b7308 */ /* 0x000f620000002400 */
[----:B------:R-:W-:Y:S01]  /*3d80*/  I2FP.F32.S32 R18, R18 ;  /* 0x0000001200127245 */ /* 0x000fe20000201400 */
[CC--:B-1----:R-:W-:Y:S01]  /*3d90*/  FFMA.FTZ R15, R0.reuse, R24.reuse, R15 ;  /* 0x00000018000f7223 */ /* 0x0c2fe2000001000f */
[C---:B--2---:R-:W-:Y:S01]  /*3da0*/  FFMA.FTZ R21, R0.reuse, R24, R21 ;  /* 0x0000001800157223 */ /* 0x044fe20000010015 */
[CC--:B------:R-:W-:Y:S01]  /*3db0*/  FFMA.FTZ R45, R0.reuse, R22.reuse, R45 ;  /* 0x00000016002d7223 */ /* 0x0c0fe2000001002d */
[----:B---3--:R-:W-:Y:S02]  /*3dc0*/  FFMA.FTZ R33, R0, R22, R47 ;  /* 0x0000001600217223 */ /* 0x008fe4000001002f */
[----:B------:R-:W-:-:S02]  /*3dd0*/  FSEL R113, R15, -INF , !P6 ;  /* 0xff8000000f717808 */ /* 0x000fc40007000000 */
[----:B------:R-:W-:Y:S01]  /*3de0*/  FSEL R34, R21, -INF , !P3 ;  /* 0xff80000015227808 */ /* 0x000fe20005800000 */
[CC--:B----4-:R-:W-:Y:S01]  /*3df0*/  FFMA.FTZ R41, R0.reuse, R18.reuse, R41 ;  /* 0x0000001200297223 */ /* 0x0d0fe20000010029 */
[----:B------:R-:W-:Y:S02]  /*3e00*/  FSEL R112, R45, -INF , !P5 ;  /* 0xff8000002d707808 */ /* 0x000fe40006800000 */
[----:B------:R-:W-:Y:S02]  /*3e10*/  FSEL R33, R33, -INF , !P2 ;  /* 0xff80000021217808 */ /* 0x000fe40005000000 */
[----:B------:R-:W-:Y:S01]  /*3e20*/  FSEL R109, R41, -INF , !P4 ;  /* 0xff800000296d7808 */ /* 0x000fe20006000000 */
[----:B-----5:R-:W-:-:S05]  /*3e30*/  FFMA.FTZ R31, R0, R18, R43 ;  /* 0x00000012001f7223 */ /* 0x020fca000001002b */
        /* <DEDUP_REMOVED lines=13> */
.L_x_4985:
        /* <DEDUP_REMOVED lines=59> */
.L_x_4986:
        /* <DEDUP_REMOVED lines=39> */
.L_x_4984:
        /* <DEDUP_REMOVED lines=12> */
[----:B------:R-:W-:-:S02]  /*45f0*/  LOP3.LUT R106, R2, 0x120, R97, 0xf8, !PT ;  /* 0x00000120026a7812 */ /* 0x000fc400078ef861 */
[----:B------:R-:W-:Y:S02]  /*4600*/  FMNMX3.FTZ R18, R18, R112, R111, !PT ;  /* 0x0000007012127276 */ /* 0x000fe4000781006f */
[----:B------:R-:W-:Y:S02]  /*4610*/  LEA R120, R106, UR5, 0x1 ;  /* 0x000000056a787c11 */ /* 0x000fe4000f8e08ff */
[----:B------:R-:W-:Y:S02]  /*4620*/  FMNMX.FTZ R21, R109, R18, !PT ;  /* 0x000000126d157209 */ /* 0x000fe40007810000 */
[----:B------:R-:W-:Y:S01]  /*4630*/  FMNMX3.FTZ R18, R3, R116, R34, !PT ;  /* 0x0000007403127276 */ /* 0x000fe20007810022 */
[----:B------:R-:W-:Y:S03]  /*4640*/  LDSM.16.MT88.4 R60, [R120+0x7000] ;  /* 0x00700000783c783b */ /* 0x000fe60000004200 */
[----:B------:R-:W-:Y:S01]  /*4650*/  FMNMX3.FTZ R18, R18, R33, R32, !PT ;  /* 0x0000002112127276 */ /* 0x000fe20007810020 */
[----:B------:R-:W2:Y:S03]  /*4660*/  SHFL.BFLY PT, R22, R21, 0x2, 0x1f ;  /* 0x0c401f0015167f89 */ /* 0x000ea600000e0000 */
[----:B------:R-:W-:Y:S01]  /*4670*/  FMNMX.FTZ R19, R31, R18, !PT ;  /* 0x000000121f137209 */ /* 0x000fe20007810000 */
[----:B------:R-:W-:Y:S04]  /*4680*/  LDSM.16.MT88.4 R40, [R120+0x8000] ;  /* 0x008000007828783b */ /* 0x000fe80000004200 */
[----:B------:R-:W3:Y:S04]  /*4690*/  SHFL.BFLY PT, R18, R19, 0x2, 0x1f ;  /* 0x0c401f0013127f89 */ /* 0x000ee800000e0000 */
[----:B------:R-:W-:Y:S01]  /*46a0*/  LDSM.16.MT88.4 R76, [R120+0x6000] ;  /* 0x00600000784c783b */ /* 0x000fe20000004200 */
[----:B--2---:R-:W-:-:S05]  /*46b0*/  FMNMX.FTZ R22, R21, R22, !PT ;  /* 0x0000001615167209 */ /* 0x004fca0007810000 */
[----:B------:R-:W2:Y:S01]  /*46c0*/  SHFL.BFLY PT, R3, R22, 0x1, 0x1f ;  /* 0x0c201f0016037f89 */ /* 0x000ea200000e0000 */
[----:B---3--:R-:W-:-:S05]  /*46d0*/  FMNMX.FTZ R18, R19, R18, !PT ;  /* 0x0000001213127209 */ /* 0x008fca0007810000 */
[----:B------:R-:W3:Y:S01]  /*46e0*/  SHFL.BFLY PT, R15, R18, 0x1, 0x1f ;  /* 0x0c201f00120f7f89 */ /* 0x000ee200000e0000 */
[----:B--2---:R-:W-:Y:S02]  /*46f0*/  FMNMX.FTZ R3, R22, R3, !PT ;  /* 0x0000000316037209 */ /* 0x004fe40007810000 */
[----:B------:R-:W-:Y:S02]  /*4700*/  IADD3 R22, PT, PT, R96, R120, RZ ;  /* 0x0000007860167210 */ /* 0x000fe40007ffe0ff */
[C---:B------:R-:W-:Y:S01]  /*4710*/  FSETP.NEU.FTZ.AND P0, PT, R3.reuse, -INF , PT ;  /* 0xff8000000300780b */ /* 0x040fe20003f1d000 */
[----:B-1----:R-:W-:Y:S02]  /*4720*/  FMUL.FTZ R114, R3, UR6 ;  /* 0x0000000603727c20 */ /* 0x002fe40008410000 */
[----:B------:R-:W-:Y:S01]  /*4730*/  LDSM.16.MT88.4 R68, [R22+0x6000] ;  /* 0x006000001644783b */ /* 0x000fe20000004200 */
[----:B---3--:R-:W-:Y:S02]  /*4740*/  FMNMX.FTZ R2, R18, R15, !PT ;  /* 0x0000000f12027209 */ /* 0x008fe40007810000 */
[----:B------:R-:W-:Y:S01]  /*4750*/  FSEL R114, R114, RZ, P0 ;  /* 0x000000ff72727208 */ /* 0x000fe20000000000 */
[----:B------:R-:W-:Y:S01]  /*4760*/  LDSM.16.MT88.4 R52, [R22+0x7400] ;  /* 0x007400001634783b */ /* 0x000fe20000004200 */
        /* <DEDUP_REMOVED lines=27> */
[----:B------:R-:W-:Y:S01]  /*4920*/  FFMA.FTZ R136, R136, UR6, -R35 ;  /* 0x0000000688887c23 */ /* 0x000fe20008010823 */
[----:B-1----:R-:W-:Y:S01]  /*4930*/  F2FP.F16.F32.PACK_AB R48, R137, R138 ;  /* 0x0000008a8930723e */ /* 0x002fe200000000ff */
[----:B------:R-:W-:Y:S01]  /*4940*/  LDSM.16.MT88.4 R24, [R120+0x6400] ;  /* 0x006400007818783b */ /* 0x000fe20000004200 */
[----:B------:R-:W1:Y:S01]  /*4950*/  MUFU.EX2 R139, R139 ;  /* 0x0000008b008b7308 */ /* 0x000e620000000800 */
[----:B------:R-:W-:Y:S01]  /*4960*/  FADD.FTZ R137, R138, R137 ;  /* 0x000000898a897221 */ /* 0x000fe20000010000 */
        /* <DEDUP_REMOVED lines=16> */
[----:B------:R-:W-:-:S02]  /*4a70*/  ISETP.GT.AND P0, PT, R20, R125, PT ;  /* 0x0000007d1400720c */ /* 0x000fc40003f04270 */
        /* <DEDUP_REMOVED lines=21> */
[C---:B---3--:R-:W-:Y:S01]  /*4bd0*/  F2FP.F16.F32.PACK_AB R7, R21.reuse, R28 ;  /* 0x0000001c1507723e */ /* 0x048fe200000000ff */
[----:B------:R-:W-:Y:S01]  /*4be0*/  FADD.FTZ R28, R28, R23 ;  /* 0x000000171c1c7221 */ /* 0x000fe20000010000 */
[----:B------:R-:W-:Y:S03]  /*4bf0*/  MUFU.EX2 R140, R109 ;  /* 0x0000006d008c7308 */ /* 0x000fe60000000800 */
[----:B------:R-:W-:Y:S01]  /*4c00*/  FADD.FTZ R21, R21, R28 ;  /* 0x0000001c15157221 */ /* 0x000fe20000010000 */
[----:B------:R-:W-:Y:S01]  /*4c10*/  MUFU.EX2 R34, R34 ;  /* 0x0000002200227308 */ /* 0x000fe20000000800 */
[C---:B--2---:R-:W-:Y:S03]  /*4c20*/  HMMA.16816.F32 R64, R4.reuse, R8, R64 ;  /* 0x000000080440723c */ /* 0x044fe60000001840 */
[----:B------:R-:W-:Y:S04]  /*4c30*/  MUFU.EX2 R31, R33 ;  /* 0x00000021001f7308 */ /* 0x000fe80000000800 */
[----:B------:R-:W-:Y:S01]  /*4c40*/  MUFU.EX2 R32, R32 ;  /* 0x0000002000207308 */ /* 0x000fe20000000800 */
[----:B------:R-:W-:Y:S01]  /*4c50*/  HMMA.16816.F32 R60, R4, R10, R60 ;  /* 0x0000000a043c723c */ /* 0x000fe2000000183c */
[----:B------:R-:W1:Y:S02]  /*4c60*/  LDSM.16.MT88.4 R8, [R120+0x8400] ;  /* 0x008400007808783b */ /* 0x000e640000004200 */
[----:B------:R-:W-:Y:S05]  /*4c70*/  MUFU.EX2 R141, R141 ;  /* 0x0000008d008d7308 */ /* 0x000fea0000000800 */
[C---:B------:R-:W-:Y:S08]  /*4c80*/  HMMA.16816.F32 R80, R48.reuse, R76, RZ ;  /* 0x0000004c3050723c */ /* 0x040ff000000018ff */
[C---:B------:R-:W-:Y:S08]  /*4c90*/  HMMA.16816.F32 R72, R48.reuse, R68, RZ ;  /* 0x000000443048723c */ /* 0x040ff000000018ff */
[C---:B----4-:R-:W-:Y:S08]  /*4ca0*/  HMMA.16816.F32 R56, R48.reuse, R12, RZ ;  /* 0x0000000c3038723c */ /* 0x050ff000000018ff */
        /* <DEDUP_REMOVED lines=8> */
[--C-:B------:R-:W-:Y:S01]  /*4d30*/  FFMA.FTZ R26, R99, UR6, -R114.reuse ;  /* 0x00000006631a7c23 */ /* 0x100fe20008010872 */
[--C-:B------:R-:W-:Y:S01]  /*4d40*/  FFMA.FTZ R27, R107, UR6, -R114.reuse ;  /* 0x000000066b1b7c23 */ /* 0x100fe20008010872 */
[----:B------:R-:W-:Y:S01]  /*4d50*/  FFMA.FTZ R99, R108, UR6, -R35 ;  /* 0x000000066c637c23 */ /* 0x000fe20008010823 */
[----:B------:R-:W-:Y:S04]  /*4d60*/  MUFU.EX2 R107, R119 ;  /* 0x00000077006b7308 */ /* 0x000fe80000000800 */
[----:B------:R-:W-:Y:S01]  /*4d70*/  HMMA.16816.F32 R52, R4, R54, R12 ;  /* 0x000000360434723c */ /* 0x000fe2000000180c */
[----:B------:R-:W-:Y:S01]  /*4d80*/  FADD.FTZ R12, R110, R137 ;  /* 0x000000896e0c7221 */ /* 0x000fe20000010000 */
[----:B------:R-:W-:Y:S01]  /*4d90*/  FFMA.FTZ R110, R123, UR6, -R114 ;  /* 0x000000067b6e7c23 */ /* 0x000fe20008010872 */
[----:B------:R-:W-:Y:S02]  /*4da0*/  MUFU.EX2 R27, R27 ;  /* 0x0000001b001b7308 */ /* 0x000fe40000000800 */
[----:B------:R-:W-:-:S02]  /*4db0*/  FADD.FTZ R12, R115, R12 ;  /* 0x0000000c730c7221 */ /* 0x000fc40000010000 */
[----:B------:R-:W-:Y:S01]  /*4dc0*/  MUFU.EX2 R26, R26 ;  /* 0x0000001a001a7308 */ /* 0x000fe20000000800 */
[----:B------:R-:W-:Y:S01]  /*4dd0*/  HMMA.16816.F32 R80, R4, R24, R80 ;  /* 0x000000180450723c */ /* 0x000fe20000001850 */
[--C-:B------:R-:W-:Y:S01]  /*4de0*/  FFMA.FTZ R25, R118, UR6, -R35.reuse ;  /* 0x0000000676197c23 */ /* 0x100fe20008010823 */
[----:B------:R-:W-:Y:S01]  /*4df0*/  FFMA.FTZ R24, R116, UR6, -R35 ;  /* 0x0000000674187c23 */ /* 0x000fe20008010823 */
[----:B------:R-:W2:Y:S04]  /*4e00*/  MUFU.EX2 R110, R110 ;  /* 0x0000006e006e7308 */ /* 0x000ea80000000800 */
[----:B------:R-:W-:Y:S01]  /*4e10*/  MUFU.EX2 R108, R136 ;  /* 0x00000088006c7308 */ /* 0x000fe20000000800 */
[C---:B-1----:R-:W-:Y:S03]  /*4e20*/  HMMA.16816.F32 R44, R48.reuse, R8, RZ ;  /* 0x00000008302c723c */ /* 0x042fe600000018ff */
[----:B------:R-:W1:Y:S04]  /*4e30*/  MUFU.EX2 R99, R99 ;  /* 0x0000006300637308 */ /* 0x000e680000000800 */
[----:B------:R-:W-:Y:S01]  /*4e40*/  MUFU.EX2 R25, R25 ;  /* 0x0000001900197308 */ /* 0x000fe20000000800 */
[----:B------:R-:W-:Y:S01]  /*4e50*/  HMMA.16816.F32 R48, R48, R10, RZ ;  /* 0x0000000a3030723c */ /* 0x000fe200000018ff */
[----:B------:R-:W3:Y:S02]  /*4e60*/  LDSM.16.MT88.4 R8, [R22+0x8400] ;  /* 0x008400001608783b */ /* 0x000ee40000004200 */
[----:B------:R-:W4:Y:S05]  /*4e70*/  MUFU.EX2 R24, R24 ;  /* 0x0000001800187308 */ /* 0x000f2a0000000800 */
[C---:B------:R-:W-:Y:S08]  /*4e80*/  HMMA.16816.F32 R72, R4.reuse, R16, R72 ;  /* 0x000000100448723c */ /* 0x040ff00000001848 */
[C---:B------:R-:W-:Y:S01]  /*4e90*/  HMMA.16816.F32 R68, R4.reuse, R18, R68 ;  /* 0x000000120444723c */ /* 0x040fe20000001844 */
[----:B------:R-:W-:Y:S07]  /*4ea0*/  LDSM.16.MT88.4 R16, [R120+0x6c00] ;  /* 0x006c00007810783b */ /* 0x000fee0000004200 */
[C---:B---3--:R-:W-:Y:S08]  /*4eb0*/  HMMA.16816.F32 R44, R4.reuse, R8, R44 ;  /* 0x00000008042c723c */ /* 0x048ff0000000182c */
[----:B------:R-:W-:Y:S01]  /*4ec0*/  HMMA.16816.F32 R48, R4, R10, R48 ;  /* 0x0000000a0430723c */ /* 0x000fe20000001830 */
[----:B------:R-:W3:Y:S01]  /*4ed0*/  LDSM.16.MT88.4 R8, [R120+0x6800] ;  /* 0x006800007808783b */ /* 0x000ee20000004200 */
[----:B--2---:R-:W-:-:S02]  /*4ee0*/  F2FP.F16.F32.PACK_AB R4, R107, R110 ;  /* 0x0000006e6b04723e */ /* 0x004fc400000000ff */
[----:B-1----:R-:W-:Y:S02]  /*4ef0*/  F2FP.F16.F32.PACK_AB R5, R99, R108 ;  /* 0x0000006c6305723e */ /* 0x002fe400000000ff */
        /* <DEDUP_REMOVED lines=20> */
[----:B------:R-:W1:Y:S01]  /*5040*/  LDSM.16.MT88.4 R8, [R120+0x7c00] ;  /* 0x007c00007808783b */ /* 0x000e620000004200 */
[----:B------:R-:W-:-:S02]  /*5050*/  F2FP.F16.F32.PACK_AB R4, R112, R113 ;  /* 0x000000717004723e */ /* 0x000fc400000000ff */
[----:B------:R-:W-:Y:S01]  /*5060*/  FADD.FTZ R5, R98, R5 ;  /* 0x0000000562057221 */ /* 0x000fe20000010000 */
[----:B------:R-:W2:Y:S01]  /*5070*/  LDSM.16.MT88.4 R12, [R22+0x6c00] ;  /* 0x006c0000160c783b */ /* 0x000ea20000004200 */
[----:B------:R-:W-:Y:S02]  /*5080*/  F2FP.F16.F32.PACK_AB R6, R140, R111 ;  /* 0x0000006f8c06723e */ /* 0x000fe400000000ff */
[----:B------:R-:W-:Y:S01]  /*5090*/  FADD.FTZ R30, R30, R5 ;  /* 0x000000051e1e7221 */ /* 0x000fe20000010000 */
[----:B------:R-:W-:Y:S02]  /*50a0*/  F2FP.F16.F32.PACK_AB R5, R31, R34 ;  /* 0x000000221f05723e */ /* 0x000fe400000000ff */
[----:B------:R-:W-:Y:S01]  /*50b0*/  F2FP.F16.F32.PACK_AB R7, R141, R32 ;  /* 0x000000208d07723e */ /* 0x000fe200000000ff */
[----:B------:R-:W-:-:S06]  /*50c0*/  FADD.FTZ R29, R29, R30 ;  /* 0x0000001e1d1d7221 */ /* 0x000fcc0000010000 */
[C---:B------:R-:W-:Y:S08]  /*50d0*/  HMMA.16816.F32 R80, R4.reuse, R16, R80 ;  /* 0x000000100450723c */ /* 0x040ff00000001850 */
[C---:B------:R-:W-:Y:S01]  /*50e0*/  HMMA.16816.F32 R76, R4.reuse, R18, R76 ;  /* 0x00000012044c723c */ /* 0x040fe2000000184c */
[----:B------:R-:W3:Y:S07]  /*50f0*/  LDSM.16.MT88.4 R16, [R22+0x7c00] ;  /* 0x007c00001610783b */ /* 0x000eee0000004200 */
[C---:B-1----:R-:W-:Y:S08]  /*5100*/  HMMA.16816.F32 R64, R4.reuse, R8, R64 ;  /* 0x000000080440723c */ /* 0x042ff00000001840 */
[C---:B--2---:R-:W-:Y:S08]  /*5110*/  HMMA.16816.F32 R72, R4.reuse, R12, R72 ;  /* 0x0000000c0448723c */ /* 0x044ff00000001848 */
[C---:B------:R-:W-:Y:S01]  /*5120*/  HMMA.16816.F32 R68, R4.reuse, R14, R68 ;  /* 0x0000000e0444723c */ /* 0x040fe20000001844 */
[----:B------:R-:W1:Y:S07]  /*5130*/  LDSM.16.MT88.4 R12, [R120+0x8c00] ;  /* 0x008c0000780c783b */ /* 0x000e6e0000004200 */
[C---:B------:R-:W-:Y:S01]  /*5140*/  HMMA.16816.F32 R60, R4.reuse, R10, R60 ;  /* 0x0000000a043c723c */ /* 0x040fe2000000183c */
[----:B------:R-:W2:Y:S07]  /*5150*/  LDSM.16.MT88.4 R8, [R22+0x8c00] ;  /* 0x008c00001608783b */ /* 0x000eae0000004200 */
[C---:B---3--:R-:W-:Y:S08]  /*5160*/  HMMA.16816.F32 R56, R4.reuse, R16, R56 ;  /* 0x000000100438723c */ /* 0x048ff00000001838 */
        /* <DEDUP_REMOVED lines=86> */
.L_x_4988:
[----:B------:R-:W-:Y:S01]  /*56d0*/  UMOV UR6, URZ ;  /* 0x000000ff00067c82 */ /* 0x000fe20008000000 */
[----:B------:R-:W-:Y:S01]  /*56e0*/  IMAD.SHL.U32 R4, R84, 0x40, RZ ;  /* 0x0000004054047824 */ /* 0x000fe200078e00ff */
[----:B------:R-:W-:-:S05]  /*56f0*/  IADD3 R5, P0, PT, RZ, -UR6, RZ ;  /* 0x80000006ff057c10 */ /* 0x000fca000ff1e0ff */
[----:B------:R-:W-:-:S05]  /*5700*/  IMAD.X R4, RZ, RZ, ~R4, P0 ;  /* 0x000000ffff047224 */ /* 0x000fca00000e0e04 */
[----:B------:R-:W-:-:S04]  /*5710*/  SHF.R.S64 R5, R5, 0x1f, R4 ;  /* 0x0000001f05057819 */ /* 0x000fc80000001004 */
[----:B------:R-:W-:-:S04]  /*5720*/  IADD3 R128, P0, PT, R5, R128, RZ ;  /* 0x0000008005807210 */ /* 0x000fc80007f1e0ff */
[----:B------:R-:W-:-:S09]  /*5730*/  LEA.HI.X.SX32 R129, R4, R129, 0x1, P0 ;  /* 0x0000008104817211 */ /* 0x000fd200000f0eff */
.L_x_4989:
        /* <DEDUP_REMOVED lines=120> */
[----:B------:R-:W2:Y:S01]  /*5ec0*/  LDSM.16.M88.4 R92, [R107+0x5800] ;  /* 0x005800006b5c783b */ /* 0x000ea20000000200 */
[----:B------:R-:W-:Y:S01]  /*5ed0*/  MUFU.TANH R113, R113 ;  /* 0x0000007100717308 */ /* 0x000fe20000002400 */
[----:B------:R-:W-:Y:S01]  /*5ee0*/  FMUL.FTZ R26, R21, UR4 ;  /* 0x00000004151a7c20 */ /* 0x000fe20008410000 */
[----:B------:R-:W-:Y:S02]  /*5ef0*/  IMAD.SHL.U32 R21, R102, 0x40, RZ ;  /* 0x0000004066157824 */ /* 0x000fe400078e00ff */
[----:B------:R-:W-:Y:S01]  /*5f00*/  FMUL.FTZ R111, R20, UR4 ;  /* 0x00000004146f7c20 */ /* 0x000fe20008410000 */
[----:B------:R-:W-:-:S04]  /*5f10*/  DEPBAR.LE SB0, 0x0 ;  /* 0x000080000000791a */ /* 0x000fc80000000000 */
        /* <DEDUP_REMOVED lines=10> */
[C---:B-1----:R-:W-:Y:S03]  /*5fc0*/  HMMA.16816.F32 R4, R96.reuse, R86, R4 ;  /* 0x000000566004723c */ /* 0x042fe60000001804 */
[----:B------:R-:W1:Y:S05]  /*5fd0*/  MUFU.TANH R87, R32 ;  /* 0x0000002000577308 */ /* 0x000e6a0000002400 */
[C---:B------:R-:W-:Y:S03]  /*5fe0*/  HMMA.16816.F32 R8, R96.reuse, R84, R8 ;  /* 0x000000546008723c */ /* 0x040fe60000001808 */
[----:B------:R-:W-:Y:S05]  /*5ff0*/  MUFU.TANH R33, R33 ;  /* 0x0000002100217308 */ /* 0x000fea0000002400 */
[----:B--2---:R-:W-:Y:S03]  /*6000*/  HMMA.16816.F32 R16, R96, R92, R16 ;  /* 0x0000005c6010723c */ /* 0x004fe60000001810 */
[----:B------:R-:W-:Y:S01]  /*6010*/  MUFU.TANH R35, R35 ;  /* 0x0000002300237308 */ /* 0x000fe20000002400 */
[----:B------:R-:W-:-:S02]  /*6020*/  VIADD R92, R102, 0xfffffffe ;  /* 0xfffffffe665c7836 */ /* 0x000fc40000000000 */
[----:B------:R-:W-:Y:S01]  /*6030*/  FMUL.FTZ R103, R4, UR4 ;  /* 0x0000000404677c20 */ /* 0x000fe20008410000 */
[----:B------:R-:W-:Y:S01]  /*6040*/  FMUL.FTZ R115, R6, UR4 ;  /* 0x0000000406737c20 */ /* 0x000fe20008410000 */
[----:B------:R-:W-:Y:S01]  /*6050*/  FMUL.FTZ R5, R5, UR4 ;  /* 0x0000000405057c20 */ /* 0x000fe20008410000 */
[----:B------:R-:W-:Y:S01]  /*6060*/  FMUL.FTZ R7, R7, UR4 ;  /* 0x0000000407077c20 */ /* 0x000fe20008410000 */
[----:B------:R-:W-:Y:S01]  /*6070*/  HMMA.16816.F32 R12, R96, R94, R12 ;  /* 0x0000005e600c723c */ /* 0x000fe2000000180c */
[----:B------:R-:W-:Y:S01]  /*6080*/  MUFU.TANH R95, R34 ;  /* 0x00000022005f7308 */ /* 0x000fe20000002400 */
[----:B------:R-:W-:Y:S01]  /*6090*/  FMUL.FTZ R97, R23, UR4 ;  /* 0x0000000417617c20 */ /* 0x000fe20008410000 */
[----:B------:R-:W-:Y:S01]  /*60a0*/  FMUL.FTZ R99, R22, UR4 ;  /* 0x0000000416637c20 */ /* 0x000fe20008410000 */
[----:B------:R-:W-:Y:S01]  /*60b0*/  FMUL.FTZ R9, R9, UR4 ;  /* 0x0000000409097c20 */ /* 0x000fe20008410000 */
[----:B------:R-:W-:-:S04]  /*60c0*/  FMUL.FTZ R11, R11, UR4 ;  /* 0x000000040b0b7c20 */ /* 0x000fc80008410000 */
[----:B------:R-:W2:Y:S01]  /*60d0*/  MUFU.TANH R103, R103 ;  /* 0x0000006700677308 */ /* 0x000ea20000002400 */
[----:B------:R-:W-:Y:S01]  /*60e0*/  FMUL.FTZ R20, R16, UR4 ;  /* 0x0000000410147c20 */ /* 0x000fe20008410000 */
[----:B------:R-:W-:Y:S01]  /*60f0*/  LOP3.LUT R16, R21, R100, RZ, 0xfc, !PT ;  /* 0x0000006415107212 */ /* 0x000fe200078efcff */
[----:B------:R-:W-:Y:S01]  /*6100*/  FMUL.FTZ R23, R17, UR4 ;  /* 0x0000000411177c20 */ /* 0x000fe20008410000 */
[----:B------:R-:W-:-:S04]  /*6110*/  FMUL.FTZ R4, R18, UR4 ;  /* 0x0000000412047c20 */ /* 0x000fc80008410000 */
[----:B------:R-:W3:Y:S01]  /*6120*/  MUFU.TANH R115, R115 ;  /* 0x0000007300737308 */ /* 0x000ee20000002400 */
[C---:B------:R-:W-:Y:S02]  /*6130*/  VIADD R6, R16.reuse, 0xffffff80 ;  /* 0xffffff8010067836 */ /* 0x040fe40000000000 */
[----:B------:R-:W-:Y:S01]  /*6140*/  FMUL.FTZ R17, R15, UR4 ;  /* 0x000000040f117c20 */ /* 0x000fe20008410000 */
[----:B------:R-:W-:Y:S02]  /*6150*/  VIADD R84, R16, 0xffffffb8 ;  /* 0xffffffb810547836 */ /* 0x000fe40000000000 */
[----:B------:R-:W-:Y:S01]  /*6160*/  FMUL.FTZ R15, R8, UR4 ;  /* 0x00000004080f7c20 */ /* 0x000fe20008410000 */
[----:B------:R-:W-:Y:S01]  /*6170*/  FMUL.FTZ R22, R13, UR4 ;  /* 0x000000040d167c20 */ /* 0x000fe20008410000 */
[-C--:B------:R-:W-:Y:S01]  /*6180*/  ISETP.GE.AND P6, PT, R6, R105.reuse, PT ;  /* 0x000000690600720c */ /* 0x080fe20003fc6270 */
[----:B------:R-:W-:Y:S01]  /*6190*/  FMUL.FTZ R13, R10, UR4 ;  /* 0x000000040a0d7c20 */ /* 0x000fe20008410000 */
[----:B------:R-:W-:Y:S01]  /*61a0*/  ISETP.GE.AND P1, PT, R6, R104, PT ;  /* 0x000000680600720c */ /* 0x000fe20003f26270 */
[----:B------:R4:W-:Y:S01]  /*61b0*/  MUFU.TANH R107, R24 ;  /* 0x00000018006b7308 */ /* 0x0009e20000002400 */
[----:B------:R-:W-:Y:S01]  /*61c0*/  I2FP.F32.S32 R6, R6 ;  /* 0x0000000600067245 */ /* 0x000fe20000201400 */
[----:B------:R-:W-:Y:S01]  /*61d0*/  VIADD R112, R16, 0xffffffa8 ;  /* 0xffffffa810707836 */ /* 0x000fe20000000000 */
[----:B------:R-:W-:-:S02]  /*61e0*/  ISETP.GE.AND P5, PT, R84, R105, PT ;  /* 0x000000695400720c */ /* 0x000fc40003fa6270 */
[----:B------:R-:W-:Y:S01]  /*61f0*/  ISETP.GE.AND P0, PT, R84, R104, PT ;  /* 0x000000685400720c */ /* 0x000fe20003f06270 */
[----:B-1----:R-:W-:Y:S01]  /*6200*/  FFMA.FTZ R8, R0, R6, R87 ;  /* 0x0000000600087223 */ /* 0x002fe20000010057 */
[----:B------:R-:W-:Y:S01]  /*6210*/  I2FP.F32.S32 R84, R84 ;  /* 0x0000005400547245 */ /* 0x000fe20000201400 */
[----:B------:R1:W5:Y:S03]  /*6220*/  MUFU.TANH R93, R28 ;  /* 0x0000001c005d7308 */ /* 0x0003660000002400 */
[----:B------:R-:W-:Y:S01]  /*6230*/  FSEL R8, R8, -INF , !P6 ;  /* 0xff80000008087808 */ /* 0x000fe20007000000 */
[CC--:B--2---:R-:W-:Y:S01]  /*6240*/  FFMA.FTZ R103, R0.reuse, R84.reuse, R103 ;  /* 0x0000005400677223 */ /* 0x0c4fe20000010067 */
[----:B---3--:R-:W-:-:S03]  /*6250*/  FFMA.FTZ R84, R0, R84, R115 ;  /* 0x0000005400547223 */ /* 0x008fc60000010073 */
[----:B------:R2:W-:Y:S01]  /*6260*/  MUFU.TANH R85, R26 ;  /* 0x0000001a00557308 */ /* 0x0005e20000002400 */
[----:B------:R-:W-:Y:S01]  /*6270*/  FSEL R103, R103, -INF , !P5 ;  /* 0xff80000067677808 */ /* 0x000fe20006800000 */
[----:B----4-:R-:W-:Y:S01]  /*6280*/  FMUL.FTZ R24, R19, UR4 ;  /* 0x0000000413187c20 */ /* 0x010fe20008410000 */
[----:B------:R-:W-:Y:S01]  /*6290*/  FMUL.FTZ R19, R14, UR4 ;  /* 0x000000040e137c20 */ /* 0x000fe20008410000 */
[----:B------:R-:W-:Y:S01]  /*62a0*/  FFMA.FTZ R14, R0, R6, R95 ;  /* 0x00000006000e7223 */ /* 0x000fe2000001005f */
[----:B------:R-:W-:Y:S01]  /*62b0*/  VIADD R6, R16, 0xffffff88 ;  /* 0xffffff8810067836 */ /* 0x000fe20000000000 */
[----:B------:R-:W-:Y:S02]  /*62c0*/  FSEL R84, R84, -INF , !P0 ;  /* 0xff80000054547808 */ /* 0x000fe40004000000 */
[----:B------:R-:W3:Y:S01]  /*62d0*/  MUFU.TANH R109, R30 ;  /* 0x0000001e006d7308 */ /* 0x000ee20000002400 */
[----:B------:R-:W-:Y:S01]  /*62e0*/  FSEL R14, R14, -INF , !P1 ;  /* 0xff8000000e0e7808 */ /* 0x000fe20004800000 */
[----:B-1----:R-:W-:Y:S01]  /*62f0*/  VIADD R28, R16, 0xffffff89 ;  /* 0xffffff89101c7836 */ /* 0x002fe20000000000 */
[----:B------:R-:W-:-:S02]  /*6300*/  ISETP.GE.AND P5, PT, R6, R105, PT ;  /* 0x000000690600720c */ /* 0x000fc40003fa6270 */
[----:B------:R-:W-:Y:S02]  /*6310*/  ISETP.GE.AND P0, PT, R6, R104, PT ;  /* 0x000000680600720c */ /* 0x000fe40003f06270 */
[----:B------:R-:W-:Y:S01]  /*6320*/  I2FP.F32.S32 R6, R6 ;  /* 0x0000000600067245 */ /* 0x000fe20000201400 */
[----:B------:R-:W1:Y:S01]  /*6330*/  MUFU.TANH R29, R29 ;  /* 0x0000001d001d7308 */ /* 0x000e620000002400 */
[----:B--2---:R-:W-:Y:S01]  /*6340*/  FMUL.FTZ R26, R12, UR4 ;  /* 0x000000040c1a7c20 */ /* 0x004fe20008410000 */
[----:B------:R-:W-:Y:S02]  /*6350*/  VIADD R12, R16, 0xffffff81 ;  /* 0xffffff81100c7836 */ /* 0x000fe40000000000 */
[----:B-----5:R-:W-:-:S03]  /*6360*/  FFMA.FTZ R10, R0, R6, R93 ;  /* 0x00000006000a7223 */ /* 0x020fc6000001005d */
[C---:B------:R-:W-:Y:S01]  /*6370*/  ISETP.GE.AND P6, PT, R12.reuse, R105, PT ;  /* 0x000000690c00720c */ /* 0x040fe20003fc6270 */
[----:B------:R-:W2:Y:S01]  /*6380*/  MUFU.TANH R31, R31 ;  /* 0x0000001f001f7308 */ /* 0x000ea20000002400 */
[----:B------:R-:W-:Y:S01]  /*6390*/  ISETP.GE.AND P1, PT, R12, R104, PT ;  /* 0x000000680c00720c */ /* 0x000fe20003f26270 */
[----:B---3--:R-:W-:Y:S01]  /*63a0*/  FFMA.FTZ R6, R0, R6, R109 ;  /* 0x0000000600067223 */ /* 0x008fe2000001006d */
[----:B------:R-:W-:Y:S02]  /*63b0*/  I2FP.F32.S32 R12, R12 ;  /* 0x0000000c000c7245 */ /* 0x000fe40000201400 */
[----:B------:R-:W-:Y:S02]  /*63c0*/  FSEL R10, R10, -INF , !P5 ;  /* 0xff8000000a0a7808 */ /* 0x000fe40006800000 */
[----:B------:R-:W-:Y:S01]  /*63d0*/  FSEL R6, R6, -INF , !P0 ;  /* 0xff80000006067808 */ /* 0x000fe20004000000 */
[CC--:B------:R-:W-:Y:S01]  /*63e0*/  FFMA.FTZ R18, R0.reuse, R12.reuse, R33 ;  /* 0x0000000c00127223 */ /* 0x0c0fe20000010021 */
[----:B------:R-:W-:Y:S01]  /*63f0*/  FFMA.FTZ R12, R0, R12, R35 ;  /* 0x0000000c000c7223 */ /* 0x000fe20000010023 */
[----:B------:R-:W3:Y:S03]  /*6400*/  MUFU.TANH R99, R99 ;  /* 0x0000006300637308 */ /* 0x000ee60000002400 */
[----:B------:R-:W-:-:S02]  /*6410*/  FSEL R18, R18, -INF , !P6 ;  /* 0xff80000012127808 */ /* 0x000fc40007000000 */
[----:B------:R-:W-:Y:S02]  /*6420*/  FSEL R12, R12, -INF , !P1 ;  /* 0xff8000000c0c7808 */ /* 0x000fe40004800000 */
[C---:B------:R-:W-:Y:S01]  /*6430*/  ISETP.GE.AND P6, PT, R28.reuse, R105, PT ;  /* 0x000000691c00720c */ /* 0x040fe20003fc6270 */
[----:B------:R4:W-:Y:S01]  /*6440*/  MUFU.TANH R87, R20 ;  /* 0x0000001400577308 */ /* 0x0009e20000002400 */
[----:B------:R-:W-:Y:S02]  /*6450*/  ISETP.GE.AND P1, PT, R28, R104, PT ;  /* 0x000000681c00720c */ /* 0x000fe40003f26270 */
[----:B------:R-:W-:-:S05]  /*6460*/  I2FP.F32.S32 R28, R28 ;  /* 0x0000001c001c7245 */ /* 0x000fca0000201400 */
[----:B------:R2:W-:Y:S01]  /*6470*/  MUFU.TANH R35, R4 ;  /* 0x0000000400237308 */ /* 0x0005e20000002400 */
[----:B-1----:R-:W-:Y:S01]  /*6480*/  FFMA.FTZ R30, R0, R28, R29 ;  /* 0x0000001c001e7223 */ /* 0x002fe2000001001d */
[----:B------:R-:W-:-:S06]  /*6490*/  VIADD R29, R16, 0xffffff98 ;  /* 0xffffff98101d7836 */ /* 0x000fcc0000000000 */
[----:B------:R-:W1:Y:S01]  /*64a0*/  MUFU.TANH R27, R27 ;  /* 0x0000001b001b7308 */ /* 0x000e620000002400 */
[----:B----4-:R-:W-:-:S05]  /*64b0*/  VIADD R20, R16, 0xffffff90 ;  /* 0xffffff9010147836 */ /* 0x010fca0000000000 */
[C---:B------:R-:W-:Y:S02]  /*64c0*/  ISETP.GE.AND P5, PT, R20.reuse, R105, PT ;  /* 0x000000691400720c */ /* 0x040fe40003fa6270 */
[----:B------:R4:W-:Y:S01]  /*64d0*/  MUFU.TANH R33, R24 ;  /* 0x0000001800217308 */ /* 0x0009e20000002400 */
[----:B------:R-:W-:Y:S01]  /*64e0*/  ISETP.GE.AND P0, PT, R20, R104, PT ;  /* 0x000000681400720c */ /* 0x000fe20003f06270 */
[----:B--2---:R-:W-:Y:S01]  /*64f0*/  FFMA.FTZ R4, R0, R28, R31 ;  /* 0x0000001c00047223 */ /* 0x004fe2000001001f */
[----:B------:R-:W-:Y:S01]  /*6500*/  I2FP.F32.S32 R20, R20 ;  /* 0x0000001400147245 */ /* 0x000fe20000201400 */
[----:B------:R-:W-:-:S03]  /*6510*/  VIADD R28, R16, 0xffffff91 ;  /* 0xffffff91101c7836 */ /* 0x000fc60000000000 */
[----:B------:R-:W-:Y:S01]  /*6520*/  FSEL R4, R4, -INF , !P1 ;  /* 0xff80000004047808 */ /* 0x000fe20004800000 */
[CC--:B------:R-:W-:Y:S01]  /*6530*/  FFMA.FTZ R107, R0.reuse, R20.reuse, R107 ;  /* 0x00000014006b7223 */ /* 0x0c0fe2000001006b */
[----:B------:R-:W-:Y:S01]  /*6540*/  FFMA.FTZ R113, R0, R20, R113 ;  /* 0x0000001400717223 */ /* 0x000fe20000010071 */
[----:B------:R-:W2:Y:S01]  /*6550*/  MUFU.TANH R97, R97 ;  /* 0x0000006100617308 */ /* 0x000ea20000002400 */
[----:B------:R-:W-:Y:S02]  /*6560*/  FSEL R20, R30, -INF , !P6 ;  /* 0xff8000001e147808 */ /* 0x000fe40007000000 */
[C---:B------:R-:W-:Y:S02]  /*6570*/  ISETP.GE.AND P6, PT, R28.reuse, R105, PT ;  /* 0x000000691c00720c */ /* 0x040fe40003fc6270 */
[----:B------:R-:W-:Y:S02]  /*6580*/  ISETP.GE.AND P1, PT, R28, R104, PT ;  /* 0x000000681c00720c */ /* 0x000fe40003f26270 */
[----:B------:R-:W-:Y:S01]  /*6590*/  I2FP.F32.S32 R28, R28 ;  /* 0x0000001c001c7245 */ /* 0x000fe20000201400 */
[----:B------:R-:W5:Y:S01]  /*65a0*/  MUFU.TANH R31, R26 ;  /* 0x0000001a001f7308 */ /* 0x000f620000002400 */
[----:B----4-:R-:W-:-:S02]  /*65b0*/  I2FP.F32.S32 R24, R29 ;  /* 0x0000001d00187245 */ /* 0x010fc40000201400 */
[----:B------:R-:W-:Y:S01]  /*65c0*/  FSEL R156, R107, -INF , !P5 ;  /* 0xff8000006b9c7808 */ /* 0x000fe20006800000 */
[C---:B------:R-:W-:Y:S01]  /*65d0*/  FFMA.FTZ R148, R0.reuse, R28, R25 ;  /* 0x0000001c00947223 */ /* 0x040fe20000010019 */
[----:B------:R-:W-:Y:S01]  /*65e0*/  FSEL R152, R113, -INF , !P0 ;  /* 0xff80000071987808 */ /* 0x000fe20004000000 */
[CC--:B------:R-:W-:Y:S01]  /*65f0*/  FFMA.FTZ R111, R0.reuse, R24.reuse, R111 ;  /* 0x00000018006f7223 */ /* 0x0c0fe2000001006f */
[----:B---3--:R-:W-:Y:S01]  /*6600*/  FFMA.FTZ R99, R0, R24, R99 ;  /* 0x0000001800637223 */ /* 0x008fe20000010063 */
[CC--:B------:R-:W-:Y:S01]  /*6610*/  ISETP.GE.AND P5, PT, R29.reuse, R105.reuse, PT ;  /* 0x000000691d00720c */ /* 0x0c0fe20003fa6270 */
[C---:B------:R-:W-:Y:S01]  /*6620*/  VIADD R24, R16.reuse, 0xffffffa0 ;  /* 0xffffffa010187836 */ /* 0x040fe20000000000 */
[----:B------:R-:W-:Y:S01]  /*6630*/  ISETP.GE.AND P0, PT, R29, R104, PT ;  /* 0x000000681d00720c */ /* 0x000fe20003f06270 */
[----:B------:R-:W-:Y:S01]  /*6640*/  VIADD R25, R16, 0xffffff99 ;  /* 0xffffff9910197836 */ /* 0x000fe20000000000 */
[----:B------:R-:W-:Y:S01]  /*6650*/  FSEL R154, R111, -INF , !P5 ;  /* 0xff8000006f9a7808 */ /* 0x000fe20006800000 */
[----:B------:R-:W-:Y:S01]  /*6660*/  MUFU.TANH R23, R23 ;  /* 0x0000001700177308 */ /* 0x000fe20000002400 */
[----:B------:R-:W-:Y:S01]  /*6670*/  FSEL R150, R99, -INF , !P0 ;  /* 0xff80000063967808 */ /* 0x000fe20004000000 */
[----:B-1----:R-:W-:Y:S01]  /*6680*/  FFMA.FTZ R27, R0, R28, R27 ;  /* 0x0000001c001b7223 */ /* 0x002fe2000001001b */
[----:B------:R-:W-:-:S02]  /*6690*/  ISETP.GE.AND P5, PT, R24, R105, PT ;  /* 0x000000691800720c */ /* 0x000fc40003fa6270 */
[----:B------:R-:W-:Y:S02]  /*66a0*/  ISETP.GE.AND P0, PT, R24, R104, PT ;  /* 0x000000681800720c */ /* 0x000fe40003f06270 */
[----:B------:R-:W-:Y:S01]  /*66b0*/  I2FP.F32.S32 R24, R24 ;  /* 0x0000001800187245 */ /* 0x000fe20000201400 */
[----:B------:R1:W-:Y:S01]  /*66c0*/  MUFU.TANH R29, R22 ;  /* 0x00000016001d7308 */ /* 0x0003e20000002400 */
[----:B------:R-:W-:Y:S02]  /*66d0*/  FSEL R148, R148, -INF , !P6 ;  /* 0xff80000094947808 */ /* 0x000fe40007000000 */
[----:B------:R-:W-:Y:S01]  /*66e0*/  FSEL R146, R27, -INF , !P1 ;  /* 0xff8000001b927808 */ /* 0x000fe20004800000 */
[CC--:B------:R-:W-:Y:S01]  /*66f0*/  FFMA.FTZ R87, R0.reuse, R24.reuse, R87 ;  /* 0x0000001800577223 */ /* 0x0c0fe20000010057 */
[----:B------:R-:W-:Y:S01]  /*6700*/  FFMA.FTZ R35, R0, R24, R35 ;  /* 0x0000001800237223 */ /* 0x000fe20000010023 */
[C---:B------:R-:W-:Y:S02]  /*6710*/  ISETP.GE.AND P6, PT, R25.reuse, R105, PT ;  /* 0x000000691900720c */ /* 0x040fe40003fc6270 */
[----:B------:R-:W3:Y:S01]  /*6720*/  MUFU.TANH R19, R19 ;  /* 0x0000001300137308 */ /* 0x000ee20000002400 */
[----:B------:R-:W-:-:S02]  /*6730*/  ISETP.GE.AND P1, PT, R25, R104, PT ;  /* 0x000000681900720c */ /* 0x000fc40003f26270 */
[----:B------:R-:W-:Y:S02]  /*6740*/  FSEL R136, R87, -INF , !P5 ;  /* 0xff80000057887808 */ /* 0x000fe40006800000 */
[----:B------:R-:W-:Y:S02]  /*6750*/  FSEL R116, R35, -INF , !P0 ;  /* 0xff80000023747808 */ /* 0x000fe40004000000 */
[C---:B------:R-:W-:Y:S01]  /*6760*/  ISETP.GE.AND P5, PT, R112.reuse, R105, PT ;  /* 0x000000697000720c */ /* 0x040fe20003fa6270 */
[----:B------:R-:W4:Y:S01]  /*6770*/  MUFU.TANH R17, R17 ;  /* 0x0000001100117308 */ /* 0x000f220000002400 */
[----:B------:R-:W-:Y:S01]  /*6780*/  BAR.SYNC.DEFER_BLOCKING 0x0 ;  /* 0x0000000000007b1d */ /* 0x000fe20000010000 */
[----:B-1----:R-:W-:Y:S02]  /*6790*/  I2FP.F32.S32 R22, R25 ;  /* 0x0000001900167245 */ /* 0x002fe40000201400 */
[----:B------:R-:W-:Y:S02]  /*67a0*/  ISETP.GE.AND P0, PT, R112, R104, PT ;  /* 0x000000687000720c */ /* 0x000fe40003f06270 */
[----:B------:R-:W-:Y:S01]  /*67b0*/  I2FP.F32.S32 R112, R112 ;  /* 0x0000007000707245 */ /* 0x000fe20000201400 */
[CC--:B------:R-:W-:Y:S01]  /*67c0*/  FFMA.FTZ R85, R0.reuse, R22.reuse, R85 ;  /* 0x0000001600557223 */ /* 0x0c0fe20000010055 */
[----:B--2---:R-:W-:Y:S01]  /*67d0*/  FFMA.FTZ R97, R0, R22, R97 ;  /* 0x0000001600617223 */ /* 0x004fe20000010061 */
[----:B------:R-:W-:Y:S01]  /*67e0*/  VIADD R22, R16, 0xffffffa1 ;  /* 0xffffffa110167836 */ /* 0x000fe20000000000 */
[----:B------:R-:W-:Y:S01]  /*67f0*/  MUFU.TANH R9, R9 ;  /* 0x0000000900097308 */ /* 0x000fe20000002400 */
[CC--:B-----5:R-:W-:Y:S01]  /*6800*/  FFMA.FTZ R31, R0.reuse, R112.reuse, R31 ;  /* 0x00000070001f7223 */ /* 0x0e0fe2000001001f */
[----:B------:R-:W-:Y:S01]  /*6810*/  FSEL R132, R85, -INF , !P6 ;  /* 0xff80000055847808 */ /* 0x000fe20007000000 */
[----:B---3--:R-:W-:Y:S01]  /*6820*/  FFMA.FTZ R112, R0, R112, R19 ;  /* 0x0000007000707223 */ /* 0x008fe20000010013 */
[----:B------:R-:W-:Y:S01]  /*6830*/  FSEL R118, R97, -INF , !P1 ;  /* 0xff80000061767808 */ /* 0x000fe20004800000 */
[----:B------:R-:W-:Y:S01]  /*6840*/  VIADD R19, R16, 0xffffffa9 ;  /* 0xffffffa910137836 */ /* 0x000fe20000000000 */
[----:B------:R-:W-:-:S02]  /*6850*/  ISETP.GE.AND P6, PT, R22, R105, PT ;  /* 0x000000691600720c */ /* 0x000fc40003fc6270 */
[----:B------:R-:W-:Y:S01]  /*6860*/  ISETP.GE.AND P1, PT, R22, R104, PT ;  /* 0x000000681600720c */ /* 0x000fe20003f26270 */
[----:B------:R1:W-:Y:S01]  /*6870*/  MUFU.TANH R85, R13 ;  /* 0x0000000d00557308 */ /* 0x0003e20000002400 */
[----:B------:R-:W-:Y:S02]  /*6880*/  I2FP.F32.S32 R22, R22 ;  /* 0x0000001600167245 */ /* 0x000fe40000201400 */
[----:B------:R-:W-:Y:S02]  /*6890*/  FSEL R142, R31, -INF , !P5 ;  /* 0xff8000001f8e7808 */ /* 0x000fe40006800000 */
[----:B------:R-:W-:Y:S01]  /*68a0*/  FSEL R112, R112, -INF , !P0 ;  /* 0xff80000070707808 */ /* 0x000fe20004000000 */
[CC--:B------:R-:W-:Y:S01]  /*68b0*/  FFMA.FTZ R23, R0.reuse, R22.reuse, R23 ;  /* 0x0000001600177223 */ /* 0x0c0fe20000010017 */
[----:B------:R-:W-:Y:S01]  /*68c0*/  FFMA.FTZ R33, R0, R22, R33 ;  /* 0x0000001600217223 */ /* 0x000fe20000010021 */
[----:B------:R-:W2:Y:S01]  /*68d0*/  MUFU.TANH R15, R15 ;  /* 0x0000000f000f7308 */ /* 0x000ea20000002400 */
[----:B------:R-:W-:-:S02]  /*68e0*/  VIADD R22, R16, 0xffffffb0 ;  /* 0xffffffb010167836 */ /* 0x000fc40000000000 */
[----:B------:R-:W-:Y:S02]  /*68f0*/  FSEL R144, R23, -INF , !P6 ;  /* 0xff80000017907808 */ /* 0x000fe40007000000 */
[----:B------:R-:W-:Y:S02]  /*6900*/  FSEL R114, R33, -INF , !P1 ;  /* 0xff80000021727808 */ /* 0x000fe40004800000 */
[C---:B------:R-:W-:Y:S01]  /*6910*/  ISETP.GE.AND P6, PT, R19.reuse, R105, PT ;  /* 0x000000691300720c */ /* 0x040fe20003fc6270 */
[----:B------:R-:W3:Y:S01]  /*6920*/  MUFU.TANH R11, R11 ;  /* 0x0000000b000b7308 */ /* 0x000ee20000002400 */
[----:B------:R-:W-:Y:S01]  /*6930*/  ISETP.GE.AND P1, PT, R19, R104, PT ;  /* 0x000000681300720c */ /* 0x000fe20003f26270 */
[C---:B-1----:R-:W-:Y:S01]  /*6940*/  VIADD R13, R16.reuse, 0xffffffb1 ;  /* 0xffffffb1100d7836 */ /* 0x042fe20000000000 */
[----:B------:R-:W-:Y:S01]  /*6950*/  I2FP.F32.S32 R19, R19 ;  /* 0x0000001300137245 */ /* 0x000fe20000201400 */
[----:B------:R-:W-:Y:S01]  /*6960*/  VIADD R16, R16, 0xffffffb9 ;  /* 0xffffffb910107836 */ /* 0x000fe20000000000 */
[----:B------:R-:W-:-:S02]  /*6970*/  ISETP.GE.AND P5, PT, R22, R105, PT ;  /* 0x000000691600720c */ /* 0x000fc40003fa6270 */
[----:B------:R-:W-:Y:S01]  /*6980*/  ISETP.GE.AND P0, PT, R22, R104, PT ;  /* 0x000000681600720c */ /* 0x000fe20003f06270 */
[CC--:B------:R-:W-:Y:S01]  /*6990*/  FFMA.FTZ R29, R0.reuse, R19.reuse, R29 ;  /* 0x00000013001d7223 */ /* 0x0c0fe2000001001d */
[C---:B----4-:R-:W-:Y:S01]  /*69a0*/  FFMA.FTZ R17, R0.reuse, R19, R17 ;  /* 0x0000001300117223 */ /* 0x050fe20000010011 */
[----:B------:R-:W1:Y:S01]  /*69b0*/  MUFU.TANH R5, R5 ;  /* 0x0000000500057308 */ /* 0x000e620000002400 */
[----:B------:R-:W-:Y:S02]  /*69c0*/  I2FP.F32.S32 R22, R22 ;  /* 0x0000001600167245 */ /* 0x000fe40000201400 */
[----:B------:R-:W-:Y:S02]  /*69d0*/  FSEL R138, R29, -INF , !P6 ;  /* 0xff8000001d8a7808 */ /* 0x000fe40007000000 */
[----:B------:R-:W-:Y:S01]  /*69e0*/  FSEL R110, R17, -INF , !P1 ;  /* 0xff800000116e7808 */ /* 0x000fe20004800000 */
[C---:B--2---:R-:W-:Y:S01]  /*69f0*/  FFMA.FTZ R15, R0.reuse, R22, R15 ;  /* 0x00000016000f7223 */ /* 0x044fe2000001000f */
[C---:B------:R-:W-:Y:S01]  /*6a00*/  ISETP.GE.AND P6, PT, R13.reuse, R105, PT ;  /* 0x000000690d00720c */ /* 0x040fe20003fc6270 */
[----:B------:R-:W2:Y:S01]  /*6a10*/  MUFU.TANH R7, R7 ;  /* 0x0000000700077308 */ /* 0x000ea20000002400 */
[----:B------:R-:W-:Y:S01]  /*6a20*/  ISETP.GE.AND P1, PT, R13, R104, PT ;  /* 0x000000680d00720c */ /* 0x000fe20003f26270 */
[----:B------:R-:W-:Y:S01]  /*6a30*/  FFMA.FTZ R85, R0, R22, R85 ;  /* 0x0000001600557223 */ /* 0x000fe20000010055 */
[----:B------:R-:W-:-:S02]  /*6a40*/  I2FP.F32.S32 R13, R13 ;  /* 0x0000000d000d7245 */ /* 0x000fc40000201400 */
[----:B------:R-:W-:Y:S02]  /*6a50*/  I2FP.F32.S32 R22, R16 ;  /* 0x0000001000167245 */ /* 0x000fe40000201400 */
[----:B------:R-:W-:Y:S01]  /*6a60*/  FSEL R107, R15, -INF , !P5 ;  /* 0xff8000000f6b7808 */ /* 0x000fe20006800000 */
[CC--:B------:R-:W-:Y:S01]  /*6a70*/  FFMA.FTZ R9, R0.reuse, R13.reuse, R9 ;  /* 0x0000000d00097223 */ /* 0x0c0fe20000010009 */
[----:B------:R-:W-:Y:S01]  /*6a80*/  FSEL R85, R85, -INF , !P0 ;  /* 0xff80000055557808 */ /* 0x000fe20004000000 */
[C---:B---3--:R-:W-:Y:S01]  /*6a90*/  FFMA.FTZ R11, R0.reuse, R13, R11 ;  /* 0x0000000d000b7223 */ /* 0x048fe2000001000b */
[-C--:B-1----:R-:W-:Y:S01]  /*6aa0*/  FFMA.FTZ R5, R0, R22.reuse, R5 ;  /* 0x0000001600057223 */ /* 0x082fe20000010005 */
[----:B------:R-:W-:Y:S02]  /*6ab0*/  ISETP.GE.AND P5, PT, R16, R105, PT ;  /* 0x000000691000720c */ /* 0x000fe40003fa6270 */
[----:B------:R-:W-:Y:S02]  /*6ac0*/  FSEL R108, R9, -INF , !P6 ;  /* 0xff800000096c7808 */ /* 0x000fe40007000000 */
[----:B------:R-:W-:Y:S01]  /*6ad0*/  ISETP.GT.AND P6, PT, R92, R125, PT ;  /* 0x0000007d5c00720c */ /* 0x000fe20003fc4270 */
[----:B--2---:R-:W-:Y:S01]  /*6ae0*/  FFMA.FTZ R7, R0, R22, R7 ;  /* 0x0000001600077223 */ /* 0x004fe20000010007 */
[----:B------:R-:W-:-:S02]  /*6af0*/  ISETP.GE.AND P0, PT, R16, R104, PT ;  /* 0x000000681000720c */ /* 0x000fc40003f06270 */
[----:B------:R-:W-:Y:S02]  /*6b00*/  FSEL R86, R11, -INF , !P1 ;  /* 0xff8000000b567808 */ /* 0x000fe40004800000 */
[----:B------:R-:W-:Y:S02]  /*6b10*/  FSEL R104, R5, -INF , !P5 ;  /* 0xff80000005687808 */ /* 0x000fe40006800000 */
[----:B------:R-:W-:-:S05]  /*6b20*/  FSEL R87, R7, -INF , !P0 ;  /* 0xff80000007577808 */ /* 0x000fca0004000000 */
[----:B------:R-:W-:Y:S05]  /*6b30*/  @!P6 BRA `(.L_x_4990) ;  /* 0x0000000400b8e947 */ /* 0x000fea0003800000 */
[----:B------:R-:W-:Y:S05]  /*6b40*/  BRA.U !UP1, `(.L_x_4991) ;  /* 0x0000000109fc7547 */ /* 0x000fea000b800000 */
[----:B------:R-:W1:Y:S01]  /*6b50*/  LDC R9, c[0x0][0x4f0] ;  /* 0x00013c00ff097b82 */ /* 0x000e620000000800 */
[----:B------:R-:W-:Y:S01]  /*6b60*/  MOV R16, RZ ;  /* 0x000000ff00107202 */ /* 0x000fe20000000f00 */
[----:B------:R-:W2:Y:S01]  /*6b70*/  LDCU.64 UR6, c[0x0][0x3a0] ;  /* 0x00007400ff0677ac */ /* 0x000ea20008000a00 */
        /* <DEDUP_REMOVED lines=10> */
[----:B------:R-:W-:-:S04]  /*6c20*/  IMAD.HI.U32 R5, R17, R5, R16 ;  /* 0x0000000511057227 */ /* 0x000fc800078e0010 */
[----:B------:R-:W-:-:S05]  /*6c30*/  VIADD R16, R21, 0xffffff80 ;  /* 0xffffff8015107836 */ /* 0x000fca0000000000 */
        /* <DEDUP_REMOVED lines=19> */
[----:B------:R-:W-:Y:S02]  /*6d70*/  MOV R22, R11 ;  /* 0x0000000b00167202 */ /* 0x000fe40000000f00 */
[----:B------:R-:W-:Y:S02]  /*6d80*/  @P0 IADD3 R5, PT, PT, R5, 0x1, RZ ;  /* 0x0000000105050810 */ /* 0x000fe40007ffe0ff */
[----:B------:R-:W-:Y:S02]  /*6d90*/  ISETP.NE.AND P0, PT, R9, RZ, PT ;  /* 0x000000ff0900720c */ /* 0x000fe40003f05270 */
[----:B------:R-:W-:Y:S01]  /*6da0*/  @!P1 IADD3 R22, PT, PT, -R22, RZ, RZ ;  /* 0x000000ff16169210 */ /* 0x000fe20007ffe1ff */
[----:B------:R-:W-:Y:S01]  /*6db0*/  IMAD.MOV.U32 R16, RZ, RZ, R5 ;  /* 0x000000ffff107224 */ /* 0x000fe200078e0005 */
        /* <DEDUP_REMOVED lines=24> */
.L_x_4991:
[----:B------:R-:W-:Y:S01]  /*6f40*/  UMOV UR4, URZ ;  /* 0x000000ff00047c82 */ /* 0x000fe20008000000 */
[----:B------:R-:W-:Y:S01]  /*6f50*/  IMAD.SHL.U32 R5, R88, 0x40, RZ ;  /* 0x0000004058057824 */ /* 0x000fe200078e00ff */
[----:B------:R-:W-:-:S05]  /*6f60*/  IADD3 R7, P0, PT, RZ, -UR4, RZ ;  /* 0x80000004ff077c10 */ /* 0x000fca000ff1e0ff */
[----:B------:R-:W-:-:S05]  /*6f70*/  IMAD.X R16, RZ, RZ, ~R5, P0 ;  /* 0x000000ffff107224 */ /* 0x000fca00000e0e05 */
[----:B------:R-:W-:-:S04]  /*6f80*/  SHF.R.S64 R7, R7, 0x1f, R16 ;  /* 0x0000001f07077819 */ /* 0x000fc80000001010 */
[----:B------:R-:W-:-:S04]  /*6f90*/  IADD3 R126, P0, PT, R7, R126, RZ ;  /* 0x0000007e077e7210 */ /* 0x000fc80007f1e0ff */
[----:B------:R-:W-:-:S09]  /*6fa0*/  LEA.HI.X.SX32 R127, R16, R127, 0x1, P0 ;  /* 0x0000007f107f7211 */ /* 0x000fd200000f0eff */
.L_x_4992:
        /* <DEDUP_REMOVED lines=39> */
.L_x_4990:
        /* <DEDUP_REMOVED lines=18> */
[----:B-1----:R-:W1:Y:S01]  /*7340*/  SHFL.BFLY PT, R22, R7, 0x2, 0x1f ;  /* 0x0c401f0007167f89 */ /* 0x002e6200000e0000 */
[----:B------:R-:W-:-:S02]  /*7350*/  @P6 IADD3 R102, PT, PT, R102, -0x3, RZ ;  /* 0xfffffffd66666810 */ /* 0x000fc40007ffe0ff */
[----:B------:R-:W-:Y:S01]  /*7360*/  IADD3 R95, PT, PT, R120, 0x6020, RZ ;  /* 0x00006020785f7810 */ /* 0x000fe20007ffe0ff */
[----:B------:R-:W3:Y:S04]  /*7370*/  SHFL.BFLY PT, R5, R16, 0x2, 0x1f ;  /* 0x0c401f0010057f89 */ /* 0x000ee800000e0000 */
[----:B------:R-:W-:Y:S01]  /*7380*/  LDSM.16.MT88.4 R24, [R120+0x7000] ;  /* 0x007000007818783b */ /* 0x000fe20000004200 */
        /* <DEDUP_REMOVED lines=20> */
[--C-:B------:R-:W-:Y:S01]  /*74d0*/  FFMA.FTZ R94, R10, UR4, -R109.reuse ;  /* 0x000000040a5e7c23 */ /* 0x100fe2000801086d */
[----:B------:R-:W1:Y:S01]  /*74e0*/  MUFU.EX2 R106, R106 ;  /* 0x0000006a006a7308 */ /* 0x000e620000000800 */
[----:B------:R-:W-:Y:S01]  /*74f0*/  FFMA.FTZ R93, R20, UR4, -R109 ;  /* 0x00000004145d7c23 */ /* 0x000fe2000801086d */
[----:B------:R-:W-:Y:S01]  /*7500*/  FMUL.FTZ R101, R2, UR4 ;  /* 0x0000000402657c20 */ /* 0x000fe20008410000 */
[----:B------:R-:W-:Y:S01]  /*7510*/  IADD3 R2, PT, PT, R120, 0x6000, RZ ;  /* 0x0000600078027810 */ /* 0x000fe20007ffe0ff */
[--C-:B------:R-:W-:Y:S01]  /*7520*/  FFMA.FTZ R98, R14, UR4, -R99.reuse ;  /* 0x000000040e627c23 */ /* 0x100fe20008010863 */
[--C-:B------:R-:W-:Y:S01]  /*7530*/  FFMA.FTZ R97, R12, UR4, -R99.reuse ;  /* 0x000000040c617c23 */ /* 0x100fe20008010863 */
[--C-:B------:R-:W-:Y:S01]  /*7540*/  FFMA.FTZ R3, R6, UR4, -R99.reuse ;  /* 0x0000000406037c23 */ /* 0x100fe20008010863 */
[----:B------:R-:W-:Y:S01]  /*7550*/  FFMA.FTZ R12, R4, UR4, -R99 ;  /* 0x00000004040c7c23 */ /* 0x000fe20008010863 */
[----:B------:R-:W2:Y:S01]  /*7560*/  MUFU.EX2 R101, R101 ;  /* 0x0000006500657308 */ /* 0x000ea20000000800 */
[----:B------:R-:W-:Y:S01]  /*7570*/  LDSM.16.MT88.4 R8, [R120+0x6000] ;  /* 0x006000007808783b */ /* 0x000fe20000004200 */
[----:B------:R-:W-:Y:S01]  /*7580*/  @P0 IADD3 R95, PT, PT, R2, -0x20, RZ ;  /* 0xffffffe0025f0810 */ /* 0x000fe20007ffe0ff */
[--C-:B------:R-:W-:Y:S01]  /*7590*/  FFMA.FTZ R117, R148, UR4, -R109.reuse ;  /* 0x0000000494757c23 */ /* 0x100fe2000801086d */
[----:B------:R-:W-:Y:S01]  /*75a0*/  MUFU.EX2 R105, R105 ;  /* 0x0000006900697308 */ /* 0x000fe20000000800 */
[----:B------:R-:W-:Y:S01]  /*75b0*/  FFMA.FTZ R113, R132, UR4, -R109 ;  /* 0x0000000484717c23 */ /* 0x000fe2000801086d */
[-C--:B-1----:R-:W-:Y:S01]  /*75c0*/  FMUL.FTZ R28, R56, R106.reuse ;  /* 0x0000006a381c7220 */ /* 0x082fe20000410000 */
[----:B------:R-:W1:Y:S01]  /*75d0*/  LDSM.16.MT88.4 R32, [R95+0x1000] ;  /* 0x001000005f20783b */ /* 0x000e620000004200 */
[-C--:B------:R-:W-:Y:S01]  /*75e0*/  FMUL.FTZ R29, R57, R106.reuse ;  /* 0x0000006a391d7220 */ /* 0x080fe20000410000 */
[----:B------:R-:W3:Y:S01]  /*75f0*/  MUFU.EX2 R96, R96 ;  /* 0x0000006000607308 */ /* 0x000ee20000000800 */
[-C--:B------:R-:W-:Y:S01]  /*7600*/  FMUL.FTZ R4, R80, R106.reuse ;  /* 0x0000006a50047220 */ /* 0x080fe20000410000 */
[----:B------:R-:W-:Y:S01]  /*7610*/  LDSM.16.MT88.4 R16, [R95] ;  /* 0x000000005f10783b */ /* 0x000fe20000004200 */
[-C--:B------:R-:W-:Y:S01]  /*7620*/  FMUL.FTZ R5, R81, R106.reuse ;  /* 0x0000006a51057220 */ /* 0x080fe20000410000 */
[----:B------:R-:W-:Y:S01]  /*7630*/  MUFU.EX2 R94, R94 ;  /* 0x0000005e005e7308 */ /* 0x000fe20000000800 */
[-C--:B--2---:R-:W-:Y:S01]  /*7640*/  FMUL.FTZ R30, R58, R101.reuse ;  /* 0x000000653a1e7220 */ /* 0x084fe20000410000 */
[-C--:B------:R-:W-:Y:S01]  /*7650*/  FMUL.FTZ R31, R59, R101.reuse ;  /* 0x000000653b1f7220 */ /* 0x080fe20000410000 */
[-C--:B------:R-:W-:Y:S01]  /*7660*/  FMUL.FTZ R6, R82, R101.reuse ;  /* 0x0000006552067220 */ /* 0x080fe20000410000 */
[----:B------:R-:W2:Y:S01]  /*7670*/  LDSM.16.MT88.4 R56, [R120+0x8000] ;  /* 0x008000007838783b */ /* 0x000ea20000004200 */
[----:B------:R-:W4:Y:S01]  /*7680*/  MUFU.EX2 R93, R93 ;  /* 0x0000005d005d7308 */ /* 0x000f220000000800 */
[----:B------:R-:W-:Y:S01]  /*7690*/  FMUL.FTZ R7, R83, R101 ;  /* 0x0000006553077220 */ /* 0x000fe20000410000 */
[-C--:B------:R-:W-:Y:S01]  /*76a0*/  FMUL.FTZ R52, R52, R106.reuse ;  /* 0x0000006a34347220 */ /* 0x080fe20000410000 */
[-C--:B------:R-:W-:Y:S01]  /*76b0*/  FMUL.FTZ R53, R53, R106.reuse ;  /* 0x0000006a35357220 */ /* 0x080fe20000410000 */
[----:B------:R-:W-:Y:S01]  /*76c0*/  MUFU.EX2 R98, R98 ;  /* 0x0000006200627308 */ /* 0x000fe20000000800 */
[----:B---3--:R-:W-:Y:S01]  /*76d0*/  F2FP.F16.F32.PACK_AB R80, R96, R105 ;  /* 0x000000696050723e */ /* 0x008fe200000000ff */
[-C--:B------:R-:W-:Y:S01]  /*76e0*/  FMUL.FTZ R54, R54, R101.reuse ;  /* 0x0000006536367220 */ /* 0x080fe20000410000 */
[-C--:B------:R-:W-:Y:S01]  /*76f0*/  FMUL.FTZ R55, R55, R101.reuse ;  /* 0x0000006537377220 */ /* 0x080fe20000410000 */
[----:B------:R-:W3:Y:S01]  /*7700*/  MUFU.EX2 R97, R97 ;  /* 0x0000006100617308 */ /* 0x000ee20000000800 */
[-C--:B------:R-:W-:Y:S01]  /*7710*/  FMUL.FTZ R20, R64, R106.reuse ;  /* 0x0000006a40147220 */ /* 0x080fe20000410000 */
[----:B------:R-:W-:Y:S01]  /*7720*/  FMUL.FTZ R21, R65, R106 ;  /* 0x0000006a41157220 */ /* 0x000fe20000410000 */
[-C--:B------:R-:W-:Y:S01]  /*7730*/  FMUL.FTZ R22, R66, R101.reuse ;  /* 0x0000006542167220 */ /* 0x080fe20000410000 */
        /* <DEDUP_REMOVED lines=8> */
[-C--:B------:R-:W-:Y:S01]  /*77c0*/  FMUL.FTZ R40, R40, R106.reuse ;  /* 0x0000006a28287220 */ /* 0x080fe20000410000 */
[----:B------:R-:W-:Y:S01]  /*77d0*/  FMUL.FTZ R41, R41, R106 ;  /* 0x0000006a29297220 */ /* 0x000fe20000410000 */
[----:B---3--:R-:W-:Y:S01]  /*77e0*/  F2FP.F16.F32.PACK_AB R81, R97, R98 ;  /* 0x000000626151723e */ /* 0x008fe200000000ff */
        /* <DEDUP_REMOVED lines=27> */
[----:B------:R-:W-:Y:S01]  /*79a0*/  FFMA.FTZ R150, R150, UR4, -R99 ;  /* 0x0000000496967c23 */ /* 0x000fe20008010863 */
        /* <DEDUP_REMOVED lines=10> */
[C---:B--2---:R-:W-:Y:S01]  /*7a50*/  HMMA.16816.F32 R36, R80.reuse, R56, R36 ;  /* 0x000000385024723c */ /* 0x044fe20000001824 */
[-C--:B------:R-:W-:Y:S01]  /*7a60*/  FMUL.FTZ R50, R50, R101.reuse ;  /* 0x0000006532327220 */ /* 0x080fe20000410000 */
[----:B------:R-:W-:Y:S01]  /*7a70*/  MUFU.EX2 R113, R113 ;  /* 0x0000007100717308 */ /* 0x000fe20000000800 */
[----:B------:R-:W-:Y:S01]  /*7a80*/  FMUL.FTZ R51, R51, R101 ;  /* 0x0000006533337220 */ /* 0x000fe20000410000 */
[--C-:B------:R-:W-:Y:S01]  /*7a90*/  FFMA.FTZ R136, R136, UR4, -R109.reuse ;  /* 0x0000000488887c23 */ /* 0x100fe2000801086d */
[--C-:B------:R-:W-:Y:S01]  /*7aa0*/  FFMA.FTZ R119, R144, UR4, -R109.reuse ;  /* 0x0000000490777c23 */ /* 0x100fe2000801086d */
[----:B------:R-:W-:Y:S01]  /*7ab0*/  MUFU.EX2 R146, R152 ;  /* 0x0000009800927308 */ /* 0x000fe20000000800 */
[----:B------:R-:W-:Y:S01]  /*7ac0*/  FFMA.FTZ R123, R142, UR4, -R109 ;  /* 0x000000048e7b7c23 */ /* 0x000fe2000801086d */
[C---:B------:R-:W-:Y:S01]  /*7ad0*/  HMMA.16816.F32 R40, R80.reuse, R58, R40 ;  /* 0x0000003a5028723c */ /* 0x040fe20000001828 */
[----:B------:R-:W2:Y:S01]  /*7ae0*/  LDSM.16.MT88.4 R56, [R95+0x400] ;  /* 0x000400005f38783b */ /* 0x000ea20000004200 */
[----:B------:R-:W4:Y:S01]  /*7af0*/  MUFU.EX2 R115, R115 ;  /* 0x0000007300737308 */ /* 0x000f220000000800 */
[--C-:B------:R-:W-:Y:S01]  /*7b00*/  FFMA.FTZ R139, R116, UR4, -R99.reuse ;  /* 0x00000004748b7c23 */ /* 0x100fe20008010863 */
[--C-:B------:R-:W-:Y:S01]  /*7b10*/  FFMA.FTZ R137, R112, UR4, -R99.reuse ;  /* 0x0000000470897c23 */ /* 0x100fe20008010863 */
[----:B------:R-:W-:Y:S01]  /*7b20*/  FFMA.FTZ R110, R110, UR4, -R99 ;  /* 0x000000046e6e7c23 */ /* 0x000fe20008010863 */
[----:B------:R-:W-:Y:S01]  /*7b30*/  MUFU.EX2 R118, R150 ;  /* 0x0000009600767308 */ /* 0x000fe20000000800 */
[----:B------:R-:W-:Y:S01]  /*7b40*/  FFMA.FTZ R138, R138, UR4, -R109 ;  /* 0x000000048a8a7c23 */ /* 0x000fe2000801086d */
[----:B------:R-:W-:Y:S01]  /*7b50*/  HMMA.16816.F32 R24, R80, R26, R60 ;  /* 0x0000001a5018723c */ /* 0x000fe2000000183c */
[----:B------:R-:W5:Y:S01]  /*7b60*/  LDSM.16.MT88.4 R60, [R120+0x6400] ;  /* 0x00640000783c783b */ /* 0x000f620000004200 */
[----:B------:R-:W4:Y:S01]  /*7b70*/  MUFU.EX2 R111, R111 ;  /* 0x0000006f006f7308 */ /* 0x000f220000000800 */
[----:B------:R-:W-:-:S03]  /*7b80*/  FFMA.FTZ R114, R114, UR4, -R99 ;  /* 0x0000000472727c23 */ /* 0x000fc60008010863 */
[----:B------:R-:W-:Y:S02]  /*7b90*/  MUFU.EX2 R136, R136 ;  /* 0x0000008800887308 */ /* 0x000fe40000000800 */
[C---:B------:R-:W-:Y:S02]  /*7ba0*/  HMMA.16816.F32 R12, R80.reuse, R16, R12 ;  /* 0x00000010500c723c */ /* 0x040fe4000000180c */
[----:B------:R-:W5:Y:S04]  /*7bb0*/  MUFU.EX2 R119, R119 ;  /* 0x0000007700777308 */ /* 0x000f680000000800 */
[----:B------:R-:W-:Y:S02]  /*7bc0*/  MUFU.EX2 R123, R123 ;  /* 0x0000007b007b7308 */ /* 0x000fe40000000800 */
[C---:B------:R-:W-:Y:S02]  /*7bd0*/  HMMA.16816.F32 R4, R80.reuse, R8, R4 ;  /* 0x000000085004723c */ /* 0x040fe40000001804 */
[----:B------:R-:W-:Y:S04]  /*7be0*/  MUFU.EX2 R116, R138 ;  /* 0x0000008a00747308 */ /* 0x000fe80000000800 */
[----:B------:R-:W-:Y:S02]  /*7bf0*/  MUFU.EX2 R139, R139 ;  /* 0x0000008b008b7308 */ /* 0x000fe40000000800 */
[C---:B------:R-:W-:Y:S01]  /*7c00*/  HMMA.16816.F32 R16, R80.reuse, R18, R68 ;  /* 0x000000125010723c */ /* 0x040fe20000001844 */
[----:B------:R-:W-:Y:S01]  /*7c10*/  LDSM.16.MT88.4 R68, [R95+0xc00] ;  /* 0x000c00005f44783b */ /* 0x000fe20000004200 */
[----:B------:R-:W5:Y:S04]  /*7c20*/  MUFU.EX2 R112, R114 ;  /* 0x0000007200707308 */ /* 0x000f680000000800 */
[----:B------:R-:W-:Y:S02]  /*7c30*/  MUFU.EX2 R137, R137 ;  /* 0x0000008900897308 */ /* 0x000fe40000000800 */
[C---:B------:R-:W-:Y:S01]  /*7c40*/  HMMA.16816.F32 R8, R80.reuse, R10, R76 ;  /* 0x0000000a5008723c */ /* 0x040fe2000000184c */
[----:B------:R-:W-:Y:S01]  /*7c50*/  LDSM.16.MT88.4 R76, [R120+0x6c00] ;  /* 0x006c0000784c783b */ /* 0x000fe20000004200 */
[----:B------:R-:W5:Y:S06]  /*7c60*/  MUFU.EX2 R110, R110 ;  /* 0x0000006e006e7308 */ /* 0x000f6c0000000800 */
[----:B-1----:R-:W-:Y:S01]  /*7c70*/  HMMA.16816.F32 R44, R80, R52, R44 ;  /* 0x00000034502c723c */ /* 0x002fe2000000182c */
[----:B---3--:R-:W-:-:S02]  /*7c80*/  F2FP.F16.F32.PACK_AB R52, R117, R148 ;  /* 0x000000947534723e */ /* 0x008fc400000000ff */
[----:B----4-:R-:W-:-:S05]  /*7c90*/  F2FP.F16.F32.PACK_AB R53, R115, R146 ;  /* 0x000000927335723e */ /* 0x010fca00000000ff */
[----:B------:R-:W-:Y:S01]  /*7ca0*/  HMMA.16816.F32 R48, R80, R54, R48 ;  /* 0x000000365030723c */ /* 0x000fe20000001830 */
[----:B------:R-:W-:Y:S02]  /*7cb0*/  F2FP.F16.F32.PACK_AB R54, R113, R132 ;  /* 0x000000847136723e */ /* 0x000fe400000000ff */
[----:B------:R-:W-:-:S07]  /*7cc0*/  F2FP.F16.F32.PACK_AB R55, R111, R118 ;  /* 0x000000766f37723e */ /* 0x000fce00000000ff */
[C---:B--2---:R-:W-:Y:S08]  /*7cd0*/  HMMA.16816.F32 R12, R52.reuse, R56, R12 ;  /* 0x00000038340c723c */ /* 0x044ff0000000180c */
        /* <DEDUP_REMOVED lines=34> */
[----:B------:R-:W-:Y:S01]  /*7f00*/  FFMA.FTZ R57, R140, R106, R105 ;  /* 0x0000006a8c397223 */ /* 0x000fe20000010069 */
[--C-:B------:R-:W-:Y:S01]  /*7f10*/  FFMA.FTZ R106, R108, UR4, -R109.reuse ;  /* 0x000000046c6a7c23 */ /* 0x100fe2000801086d */
[----:B------:R-:W-:Y:S01]  /*7f20*/  FFMA.FTZ R105, R104, UR4, -R109 ;  /* 0x0000000468697c23 */ /* 0x000fe2000801086d */
[----:B------:R-:W-:Y:S01]  /*7f30*/  FFMA.FTZ R108, R85, UR4, -R99 ;  /* 0x00000004556c7c23 */ /* 0x000fe20008010863 */
[----:B------:R-:W-:Y:S01]  /*7f40*/  FFMA.FTZ R56, R103, UR4, -R109 ;  /* 0x0000000467387c23 */ /* 0x000fe2000801086d */
[----:B------:R-:W-:-:S02]  /*7f50*/  FADD.FTZ R57, R96, R57 ;  /* 0x0000003960397221 */ /* 0x000fc40000010000 */
[----:B------:R-:W-:Y:S01]  /*7f60*/  HMMA.16816.F32 R48, R52, R58, R48 ;  /* 0x0000003a3430723c */ /* 0x000fe20000001830 */
[----:B------:R-:W-:Y:S01]  /*7f70*/  MUFU.EX2 R106, R106 ;  /* 0x0000006a006a7308 */ /* 0x000fe20000000800 */
[----:B------:R-:W-:-:S03]  /*7f80*/  FADD.FTZ R94, R94, R57 ;  /* 0x000000395e5e7221 */ /* 0x000fc60000010000 */
[----:B------:R1:W-:Y:S01]  /*7f90*/  MUFU.EX2 R104, R56 ;  /* 0x0000003800687308 */ /* 0x0003e20000000800 */
[----:B------:R-:W-:Y:S02]  /*7fa0*/  FADD.FTZ R93, R93, R94 ;  /* 0x0000005e5d5d7221 */ /* 0x000fe40000010000 */
[----:B--2---:R-:W-:Y:S01]  /*7fb0*/  HMMA.16816.F32 R36, R52, R60, R36 ;  /* 0x0000003c3424723c */ /* 0x004fe20000001824 */
[----:B------:R-:W-:Y:S01]  /*7fc0*/  FFMA.FTZ R60, R107, UR4, -R109 ;  /* 0x000000046b3c7c23 */ /* 0x000fe2000801086d */
[----:B------:R-:W-:Y:S01]  /*7fd0*/  FFMA.FTZ R107, R86, UR4, -R99 ;  /* 0x00000004566b7c23 */ /* 0x000fe20008010863 */
[----:B------:R-:W2:Y:S01]  /*7fe0*/  MUFU.EX2 R105, R105 ;  /* 0x0000006900697308 */ /* 0x000ea20000000800 */
[----:B------:R-:W-:-:S03]  /*7ff0*/  FADD.FTZ R148, R148, R93 ;  /* 0x0000005d94947221 */ /* 0x000fc60000010000 */
[----:B------:R-:W3:Y:S01]  /*8000*/  MUFU.EX2 R103, R60 ;  /* 0x0000003c00677308 */ /* 0x000ee20000000800 */
[----:B------:R-:W-:Y:S01]  /*8010*/  HMMA.16816.F32 R40, R52, R62, R40 ;  /* 0x0000003e3428723c */ /* 0x000fe20000001828 */
[--C-:B------:R-:W-:Y:S01]  /*8020*/  FFMA.FTZ R53, R84, UR4, -R99.reuse ;  /* 0x0000000454357c23 */ /* 0x100fe20008010863 */
[----:B------:R-:W-:Y:S01]  /*8030*/  FFMA.FTZ R54, R87, UR4, -R99 ;  /* 0x0000000457367c23 */ /* 0x000fe20008010863 */
[----:B------:R-:W-:Y:S01]  /*8040*/  FFMA.FTZ R52, R141, R101, R98 ;  /* 0x000000658d347223 */ /* 0x000fe20000010062 */
[----:B------:R-:W-:Y:S01]  /*8050*/  MUFU.EX2 R108, R108 ;  /* 0x0000006c006c7308 */ /* 0x000fe20000000800 */
[----:B------:R-:W-:Y:S02]  /*8060*/  FADD.FTZ R117, R117, R148 ;  /* 0x0000009475757221 */ /* 0x000fe40000010000 */
[----:B-1----:R-:W-:Y:S01]  /*8070*/  FADD.FTZ R56, R97, R52 ;  /* 0x0000003461387221 */ /* 0x002fe20000010000 */
[----:B------:R-:W1:Y:S01]  /*8080*/  MUFU.EX2 R107, R107 ;  /* 0x0000006b006b7308 */ /* 0x000e620000000800 */
[----:B--2---:R-:W-:Y:S01]  /*8090*/  F2FP.F16.F32.PACK_AB R86, R105, R104 ;  /* 0x000000686956723e */ /* 0x004fe200000000ff */
[----:B------:R-:W-:Y:S01]  /*80a0*/  FADD.FTZ R132, R132, R117 ;  /* 0x0000007584847221 */ /* 0x000fe20000010000 */
[----:B------:R-:W-:Y:S01]  /*80b0*/  FADD.FTZ R3, R3, R56 ;  /* 0x0000003803037221 */ /* 0x000fe20000010000 */
[----:B------:R-:W-:Y:S01]  /*80c0*/  MUFU.EX2 R99, R53 ;  /* 0x0000003500637308 */ /* 0x000fe20000000800 */
[----:B---3--:R-:W-:Y:S01]  /*80d0*/  F2FP.F16.F32.PACK_AB R84, R106, R103 ;  /* 0x000000676a54723e */ /* 0x008fe200000000ff */
[----:B------:R-:W2:Y:S01]  /*80e0*/  LDSM.16.MT88.4 R60, [R120+0x7c00] ;  /* 0x007c0000783c783b */ /* 0x000ea20000004200 */
[----:B------:R-:W-:Y:S01]  /*80f0*/  FADD.FTZ R3, R2, R3 ;  /* 0x0000000302037221 */ /* 0x000fe20000010000 */
[----:B------:R-:W3:Y:S01]  /*8100*/  MUFU.EX2 R98, R54 ;  /* 0x0000003600627308 */ /* 0x000ee20000000800 */
[----:B------:R-:W-:Y:S01]  /*8110*/  FADD.FTZ R113, R113, R132 ;  /* 0x0000008471717221 */ /* 0x000fe20000010000 */
[----:B------:R-:W-:Y:S01]  /*8120*/  MOV R2, R88 ;  /* 0x0000005800027202 */ /* 0x000fe20000000f00 */
[----:B------:R-:W-:Y:S01]  /*8130*/  FADD.FTZ R146, R146, R3 ;  /* 0x0000000392927221 */ /* 0x000fe20000010000 */
[-C--:B------:R-:W-:Y:S01]  /*8140*/  MOV R3, R89.reuse ;  /* 0x0000005900037202 */ /* 0x080fe20000000f00 */
[----:B------:R-:W-:Y:S01]  /*8150*/  FADD.FTZ R136, R136, R113 ;  /* 0x0000007188887221 */ /* 0x000fe20000010000 */
[----:B-1----:R-:W-:Y:S01]  /*8160*/  F2FP.F16.F32.PACK_AB R85, R107, R108 ;  /* 0x0000006c6b55723e */ /* 0x002fe200000000ff */
[----:B------:R-:W-:Y:S01]  /*8170*/  FADD.FTZ R115, R115, R146 ;  /* 0x0000009273737221 */ /* 0x000fe20000010000 */
[----:B------:R-:W-:Y:S01]  /*8180*/  @P6 MOV R2, R88 ;  /* 0x0000005800026202 */ /* 0x000fe20000000f00 */
[----:B------:R-:W-:Y:S01]  /*8190*/  FADD.FTZ R136, R119, R136 ;  /* 0x0000008877887221 */ /* 0x000fe20000010000 */
[----:B------:R-:W-:Y:S01]  /*81a0*/  @P6 MOV R3, R89 ;  /* 0x0000005900036202 */ /* 0x000fe20000000f00 */
[----:B------:R-:W-:-:S02]  /*81b0*/  FADD.FTZ R118, R118, R115 ;  /* 0x0000007376767221 */ /* 0x000fc40000010000 */
[----:B------:R-:W-:Y:S01]  /*81c0*/  FADD.FTZ R123, R123, R136 ;  /* 0x000000887b7b7221 */ /* 0x000fe20000010000 */
[----:B---3--:R-:W-:Y:S01]  /*81d0*/  F2FP.F16.F32.PACK_AB R87, R98, R99 ;  /* 0x000000636257723e */ /* 0x008fe200000000ff */
        /* <DEDUP_REMOVED lines=16> */
[----:B------:R-:W-:Y:S03]  /*82e0*/  HMMA.16816.F32 R72, R84, R68, R12 ;  /* 0x000000445448723c */ /* 0x000fe6000000180c */
[----:B------:R-:W-:-:S04]  /*82f0*/  FADD.FTZ R108, R107, R108 ;  /* 0x0000006c6b6c7221 */ /* 0x000fc80000010000 */
[----:B------:R-:W-:Y:S01]  /*8300*/  FADD.FTZ R99, R99, R108 ;  /* 0x0000006c63637221 */ /* 0x000fe20000010000 */
[----:B--2---:R-:W-:Y:S01]  /*8310*/  HMMA.16816.F32 R64, R84, R60, R20 ;  /* 0x0000003c5440723c */ /* 0x004fe20000001814 */
[----:B------:R-:W-:Y:S02]  /*8320*/  MOV R20, R92 ;  /* 0x0000005c00147202 */ /* 0x000fe40000000f00 */
[----:B------:R-:W-:-:S05]  /*8330*/  FADD.FTZ R141, R98, R99 ;  /* 0x00000063628d7221 */ /* 0x000fca0000010000 */
        /* <DEDUP_REMOVED lines=10> */
.L_x_4987:
[----:B------:R-:W-:-:S07]  /*83e0*/  IADD3 R102, PT, PT, R20, -0x1, RZ ;  /* 0xffffffff14667810 */ /* 0x000fce0007ffe0ff */
.L_x_4993:
[----:B------:R-:W-:-:S13]  /*83f0*/  ISETP.GE.AND P0, PT, R102, R125, PT ;  /* 0x0000007d6600720c */ /* 0x000fda0003f06270 */
[----:B------:R-:W-:Y:S05]  /*8400*/  @!P0 BRA `(.L_x_4994) ;  /* 0x0000002c00d48947 */ /* 0x000fea0003800000 */
[----:B------:R-:W1:Y:S01]  /*8410*/  S2UR UR5, SR_CgaCtaId ;  /* 0x00000000000579c3 */ /* 0x000e620000008800 */
        /* <DEDUP_REMOVED lines=18> */
.L_x_4998:
        /* <DEDUP_REMOVED lines=82> */
[----:B------:R-:W5:Y:S04]  /*8a60*/  LDG.E R7, desc[UR14][R14.64] ;  /* 0x0000000e0e077981 */ /* 0x000f68000c1e1900 */
        /* <DEDUP_REMOVED lines=13> */
.L_x_4995:
[----:B------:R-:W-:Y:S01]  /*8b40*/  @!PT LDS RZ, [RZ] ;  /* 0x00000000fffff984 */ /* 0x000fe20000000800 */
[----:B------:R-:W-:Y:S01]  /*8b50*/  @!PT LDS RZ, [RZ] ;  /* 0x00000000fffff984 */ /* 0x000fe20000000800 */
[----:B------:R-:W-:Y:S01]  /*8b60*/  @!PT LDS RZ, [RZ] ;  /* 0x00000000fffff984 */ /* 0x000fe20000000800 */
[----:B------:R-:W-:Y:S01]  /*8b70*/  @!P5 LDGSTS.E.BYPASS.LTC128B.128 [R143+0x6000], desc[UR14][R128.64] ;  /* 0x06000000808fdfae */ /* 0x000fe2000b981a0e */
[C---:B------:R-:W-:Y:S02]  /*8b80*/  LEA R144, P0, R86.reuse, R128, 0x6 ;  /* 0x0000008056907211 */ /* 0x040fe400078030ff */
        /* <DEDUP_REMOVED lines=39> */
[----:B------:R-:W5:Y:S06]  /*8e00*/  LDSM.16.M88.4 R104, [R123+0x3800] ;  /* 0x003800007b68783b */ /* 0x000f6c0000000200 */
[----:B------:R-:W0:Y:S06]  /*8e10*/  LDGDEPBAR ;  /* 0x00000000000079af */ /* 0x000e2c0000000000 */
[----:B------:R-:W3:Y:S06]  /*8e20*/  LDSM.16.M88.4 R108, [R123+0x3c00] ;  /* 0x003c00007b6c783b */ /* 0x000eec0000000200 */
[----:B------:R-:W-:Y:S06]  /*8e30*/  LDSM.16.M88.4 R112, [R3] ;  /* 0x000000000370783b */ /* 0x000fec0000000200 */
[----:B------:R-:W4:Y:S01]  /*8e40*/  LDSM.16.M88.4 R116, [R2+0x3000] ;  /* 0x003000000274783b */ /* 0x000f220000000200 */
[C---:B-1----:R-:W-:Y:S08]  /*8e50*/  HMMA.16816.F32 R4, R92.reuse, R96, RZ ;  /* 0x000000605c04723c */ /* 0x042ff000000018ff */
[C---:B------:R-:W-:Y:S01]  /*8e60*/  HMMA.16816.F32 R8, R92.reuse, R98, RZ ;  /* 0x000000625c08723c */ /* 0x040fe200000018ff */
[----:B------:R-:W-:Y:S07]  /*8e70*/  LDSM.16.M88.4 R96, [R2+0x3800] ;  /* 0x003800000260783b */ /* 0x000fee0000000200 */
[C---:B--2---:R-:W-:Y:S08]  /*8e80*/  HMMA.16816.F32 R12, R92.reuse, R100, RZ ;  /* 0x000000645c0c723c */ /* 0x044ff000000018ff */
[C---:B------:R-:W-:Y:S01]  /*8e90*/  HMMA.16816.F32 R16, R92.reuse, R102, RZ ;  /* 0x000000665c10723c */ /* 0x040fe200000018ff */
[----:B------:R-:W-:Y:S07]  /*8ea0*/  LDSM.16.M88.4 R100, [R123+0x4400] ;  /* 0x004400007b64783b */ /* 0x000fee0000000200 */
[C---:B-----5:R-:W-:Y:S08]  /*8eb0*/  HMMA.16816.F32 R20, R92.reuse, R104, RZ ;  /* 0x000000685c14723c */ /* 0x060ff000000018ff */
[C---:B------:R-:W-:Y:S08]  /*8ec0*/  HMMA.16816.F32 R24, R92.reuse, R106, RZ ;  /* 0x0000006a5c18723c */ /* 0x040ff000000018ff */
[C---:B---3--:R-:W-:Y:S08]  /*8ed0*/  HMMA.16816.F32 R28, R92.reuse, R108, RZ ;  /* 0x0000006c5c1c723c */ /* 0x048ff000000018ff */
        /* <DEDUP_REMOVED lines=55> */
[C---:B--2---:R-:W-:Y:S03]  /*9250*/  HMMA.16816.F32 R12, R92.reuse, R100, R12 ;  /* 0x000000645c0c723c */ /* 0x044fe6000000180c */
[----:B------:R-:W-:Y:S01]  /*9260*/  FMUL.FTZ R145, R4, UR11 ;  /* 0x0000000b04917c20 */ /* 0x000fe20008410000 */
[----:B------:R-:W-:Y:S01]  /*9270*/  FMUL.FTZ R147, R5, UR11 ;  /* 0x0000000b05937c20 */ /* 0x000fe20008410000 */
[----:B------:R-:W-:Y:S01]  /*9280*/  FMUL.FTZ R149, R6, UR11 ;  /* 0x0000000b06957c20 */ /* 0x000fe20008410000 */
[----:B------:R-:W-:Y:S02]  /*9290*/  FMUL.FTZ R151, R7, UR11 ;  /* 0x0000000b07977c20 */ /* 0x000fe40008410000 */
[C---:B------:R-:W-:Y:S01]  /*92a0*/  HMMA.16816.F32 R16, R92.reuse, R102, R16 ;  /* 0x000000665c10723c */ /* 0x040fe20000001810 */
[----:B------:R-:W2:Y:S01]  /*92b0*/  MUFU.TANH R145, R145 ;  /* 0x0000009100917308 */ /* 0x000ea20000002400 */
[----:B------:R-:W3:Y:S01]  /*92c0*/  LDSM.16.M88.4 R100, [R2+0x5c00] ;  /* 0x005c00000264783b */ /* 0x000ee20000000200 */
[----:B------:R-:W-:Y:S04]  /*92d0*/  DEPBAR.LE SB0, 0x0 ;  /* 0x000080000000791a */ /* 0x000fe80000000000 */
[----:B------:R-:W-:Y:S01]  /*92e0*/  FMUL.FTZ R153, R8, UR11 ;  /* 0x0000000b08997c20 */ /* 0x000fe20008410000 */
[----:B------:R-:W-:Y:S03]  /*92f0*/  FMUL.FTZ R155, R9, UR11 ;  /* 0x0000000b099b7c20 */ /* 0x000fe60008410000 */
[----:B------:R-:W4:Y:S01]  /*9300*/  MUFU.TANH R147, R147 ;  /* 0x0000009300937308 */ /* 0x000f220000002400 */
[----:B------:R-:W-:Y:S01]  /*9310*/  BAR.SYNC.DEFER_BLOCKING 0x0 ;  /* 0x0000000000007b1d */ /* 0x000fe20000010000 */
[----:B------:R-:W-:Y:S01]  /*9320*/  FMUL.FTZ R86, R12, UR11 ;  /* 0x0000000b0c567c20 */ /* 0x000fe20008410000 */
[----:B------:R-:W-:Y:S01]  /*9330*/  FMUL.FTZ R142, R14, UR11 ;  /* 0x0000000b0e8e7c20 */ /* 0x000fe20008410000 */
[----:B------:R-:W-:Y:S01]  /*9340*/  FMUL.FTZ R88, R15, UR11 ;  /* 0x0000000b0f587c20 */ /* 0x000fe20008410000 */
[----:B------:R-:W-:Y:S01]  /*9350*/  FMUL.FTZ R144, R13, UR11 ;  /* 0x0000000b0d907c20 */ /* 0x000fe20008410000 */
[----:B------:R-:W-:Y:S01]  /*9360*/  FMUL.FTZ R157, R10, UR11 ;  /* 0x0000000b0a9d7c20 */ /* 0x000fe20008410000 */
[----:B------:R-:W-:Y:S03]  /*9370*/  FMUL.FTZ R159, R11, UR11 ;  /* 0x0000000b0b9f7c20 */ /* 0x000fe60008410000 */
[----:B------:R5:W2:Y:S01]  /*9380*/  MUFU.TANH R118, R86 ;  /* 0x0000005600767308 */ /* 0x000aa20000002400 */
[----:B------:R-:W-:Y:S01]  /*9390*/  FMUL.FTZ R85, R16, UR11 ;  /* 0x0000000b10557c20 */ /* 0x000fe20008410000 */
[----:B------:R-:W-:Y:S01]  /*93a0*/  FMUL.FTZ R87, R17, UR11 ;  /* 0x0000000b11577c20 */ /* 0x000fe20008410000 */
[----:B------:R-:W-:Y:S07]  /*93b0*/  FMUL.FTZ R161, R18, UR11 ;  /* 0x0000000b12a17c20 */ /* 0x000fee0008410000 */
[----:B------:R4:W2:Y:S01]  /*93c0*/  MUFU.TANH R119, R142 ;  /* 0x0000008e00777308 */ /* 0x0008a20000002400 */
[C---:B-1----:R-:W-:Y:S09]  /*93d0*/  HMMA.16816.F32 R20, R92.reuse, R96, R20 ;  /* 0x000000605c14723c */ /* 0x042ff20000001814 */
[----:B------:R1:W1:Y:S01]  /*93e0*/  MUFU.TANH R117, R88 ;  /* 0x0000005800757308 */ /* 0x0002620000002400 */
[C---:B------:R-:W-:Y:S03]  /*93f0*/  HMMA.16816.F32 R24, R92.reuse, R98, R24 ;  /* 0x000000625c18723c */ /* 0x040fe60000001818 */
[----:B-----5:R-:W-:Y:S06]  /*9400*/  FMUL.FTZ R86, R19, UR11 ;  /* 0x0000000b13567c20 */ /* 0x020fec0008410000 */
[----:B------:R5:W2:Y:S01]  /*9410*/  MUFU.TANH R116, R85 ;  /* 0x0000005500747308 */ /* 0x000aa20000002400 */
[C---:B---3--:R-:W-:Y:S03]  /*9420*/  HMMA.16816.F32 R28, R92.reuse, R100, R28 ;  /* 0x000000645c1c723c */ /* 0x048fe6000000181c */
[----:B----4-:R-:W-:Y:S06]  /*9430*/  FMUL.FTZ R142, R21, UR11 ;  /* 0x0000000b158e7c20 */ /* 0x010fec0008410000 */
[----:B------:R3:W4:Y:S01]  /*9440*/  MUFU.TANH R114, R87 ;  /* 0x0000005700727308 */ /* 0x0007220000002400 */
[----:B------:R-:W-:Y:S03]  /*9450*/  HMMA.16816.F32 R32, R92, R102, R32 ;  /* 0x000000665c20723c */ /* 0x000fe60000001820 */
[----:B-1----:R-:W-:Y:S01]  /*9460*/  FMUL.FTZ R88, R22, UR11 ;  /* 0x0000000b16587c20 */ /* 0x002fe20008410000 */
[----:B------:R-:W-:Y:S01]  /*9470*/  FMUL.FTZ R146, R26, UR11 ;  /* 0x0000000b1a927c20 */ /* 0x000fe20008410000 */
[----:B------:R-:W-:Y:S04]  /*9480*/  FMUL.FTZ R148, R25, UR11 ;  /* 0x0000000b19947c20 */ /* 0x000fe80008410000 */
[----:B------:R1:W1:Y:S01]  /*9490*/  MUFU.TANH R115, R86 ;  /* 0x0000005600737308 */ /* 0x0002620000002400 */
[----:B-----5:R-:W-:Y:S01]  /*94a0*/  FMUL.FTZ R85, R24, UR11 ;  /* 0x0000000b18557c20 */ /* 0x020fe20008410000 */
[----:B------:R-:W-:Y:S08]  /*94b0*/  FMUL.FTZ R150, R29, UR11 ;  /* 0x0000000b1d967c20 */ /* 0x000ff00008410000 */
[----:B------:R5:W2:Y:S01]  /*94c0*/  MUFU.TANH R112, R142 ;  /* 0x0000008e00707308 */ /* 0x000aa20000002400 */
[----:B---3--:R-:W-:Y:S09]  /*94d0*/  FMUL.FTZ R87, R23, UR11 ;  /* 0x0000000b17577c20 */ /* 0x008ff20008410000 */
[----:B------:R3:W2:Y:S01]  /*94e0*/  MUFU.TANH R106, R144 ;  /* 0x00000090006a7308 */ /* 0x0006a20000002400 */
[----:B-1----:R-:W-:Y:S09]  /*94f0*/  FMUL.FTZ R86, R28, UR11 ;  /* 0x0000000b1c567c20 */ /* 0x002ff20008410000 */
[----:B------:R1:W1:Y:S01]  /*9500*/  MUFU.TANH R113, R88 ;  /* 0x0000005800717308 */ /* 0x0002620000002400 */
[----:B-----5:R-:W-:Y:S09]  /*9510*/  FMUL.FTZ R142, R27, UR11 ;  /* 0x0000000b1b8e7c20 */ /* 0x020ff20008410000 */
        /* <DEDUP_REMOVED lines=10> */
[----:B------:R-:W1:Y:S01]  /*95c0*/  MUFU.TANH R149, R149 ;  /* 0x0000009500957308 */ /* 0x000e620000002400 */
[----:B-----5:R-:W-:Y:S09]  /*95d0*/  FMUL.FTZ R146, R32, UR11 ;  /* 0x0000000b20927c20 */ /* 0x020ff20008410000 */
[----:B------:R-:W1:Y:S01]  /*95e0*/  MUFU.TANH R151, R151 ;  /* 0x0000009700977308 */ /* 0x000e620000002400 */
[----:B---3--:R-:W-:Y:S09]  /*95f0*/  FMUL.FTZ R142, R33, UR11 ;  /* 0x0000000b218e7c20 */ /* 0x008ff20008410000 */
[----:B------:R-:W3:Y:S10]  /*9600*/  MUFU.TANH R153, R153 ;  /* 0x0000009900997308 */ /* 0x000ef40000002400 */
        /* <DEDUP_REMOVED lines=90> */
.L_x_4997:
        /* <DEDUP_REMOVED lines=40> */
.L_x_4996:
[----:B------:R-:W-:Y:S01]  /*9e30*/  I2FP.F32.S32 R3, R137 ;  /* 0x0000008900037245 */ /* 0x000fe20000201400 */
[----:B--2---:R-:W-:Y:S01]  /*9e40*/  LDSM.16.MT88.4 R12, [R120+0x6000] ;  /* 0x00600000780c783b */ /* 0x004fe20000004200 */
[C---:B------:R-:W-:Y:S02]  /*9e50*/  IADD3 R2, PT, PT, R137.reuse, -0x20, RZ ;  /* 0xffffffe089027810 */ /* 0x040fe40007ffe0ff */
[C---:B------:R-:W-:Y:S01]  /*9e60*/  IADD3 R5, PT, PT, R137.reuse, -0x10, RZ ;  /* 0xfffffff089057810 */ /* 0x040fe20007ffe0ff */
[CC--:B------:R-:W-:Y:S01]  /*9e70*/  FFMA.FTZ R113, R0.reuse, R3.reuse, R113 ;  /* 0x0000000300717223 */ /* 0x0c0fe20000010071 */
[C---:B-1----:R-:W-:Y:S01]  /*9e80*/  FFMA.FTZ R144, R0.reuse, R3, R144 ;  /* 0x0000000300907223 */ /* 0x042fe20000010090 */
[----:B------:R-:W-:Y:S02]  /*9e90*/  I2FP.F32.S32 R2, R2 ;  /* 0x0000000200027245 */ /* 0x000fe40000201400 */
[C---:B------:R-:W-:Y:S01]  /*9ea0*/  IADD3 R3, PT, PT, R137.reuse, -0xf, RZ ;  /* 0xfffffff189037810 */ /* 0x040fe20007ffe0ff */
[----:B------:R-:W-:Y:S01]  /*9eb0*/  LDSM.16.MT88.4 R28, [R120+0x7000] ;  /* 0x00700000781c783b */ /* 0x000fe20000004200 */
[C---:B------:R-:W-:Y:S01]  /*9ec0*/  IADD3 R6, PT, PT, R137.reuse, -0x1f, RZ ;  /* 0xffffffe189067810 */ /* 0x040fe20007ffe0ff */
[CC--:B------:R-:W-:Y:S01]  /*9ed0*/  FFMA.FTZ R145, R0.reuse, R2.reuse, R145 ;  /* 0x0000000200917223 */ /* 0x0c0fe20000010091 */
[----:B------:R-:W-:Y:S01]  /*9ee0*/  I2FP.F32.S32 R5, R5 ;  /* 0x0000000500057245 */ /* 0x000fe20000201400 */
[C---:B------:R-:W-:Y:S01]  /*9ef0*/  FFMA.FTZ R149, R0.reuse, R2, R149 ;  /* 0x0000000200957223 */ /* 0x040fe20000010095 */
[----:B------:R-:W-:Y:S02]  /*9f00*/  I2FP.F32.S32 R3, R3 ;  /* 0x0000000300037245 */ /* 0x000fe40000201400 */
[C---:B------:R-:W-:Y:S01]  /*9f10*/  IADD3 R4, PT, PT, R137.reuse, -0x18, RZ ;  /* 0xffffffe889047810 */ /* 0x040fe20007ffe0ff */
[C---:B------:R-:W-:Y:S01]  /*9f20*/  FFMA.FTZ R118, R0.reuse, R5, R118 ;  /* 0x0000000500767223 */ /* 0x040fe20000010076 */
[----:B------:R-:W-:Y:S01]  /*9f30*/  I2FP.F32.S32 R6, R6 ;  /* 0x0000000600067245 */ /* 0x000fe20000201400 */
[C---:B------:R-:W-:Y:S01]  /*9f40*/  FFMA.FTZ R106, R0.reuse, R3, R106 ;  /* 0x00000003006a7223 */ /* 0x040fe2000001006a */
[C---:B------:R-:W-:Y:S01]  /*9f50*/  IADD3 R2, PT, PT, R137.reuse, -0x17, RZ ;  /* 0xffffffe989027810 */ /* 0x040fe20007ffe0ff */
[C---:B------:R-:W-:Y:S01]  /*9f60*/  FFMA.FTZ R119, R0.reuse, R5, R119 ;  /* 0x0000000500777223 */ /* 0x040fe20000010077 */
[C---:B------:R-:W-:Y:S01]  /*9f70*/  FFMA.FTZ R117, R0.reuse, R3, R117 ;  /* 0x0000000300757223 */ /* 0x040fe20000010075 */
[C---:B------:R-:W-:Y:S01]  /*9f80*/  IADD3 R5, PT, PT, R137.reuse, 0x9, RZ ;  /* 0x0000000989057810 */ /* 0x040fe20007ffe0ff */
[C---:B------:R-:W-:Y:S01]  /*9f90*/  FFMA.FTZ R147, R0.reuse, R6, R147 ;  /* 0x0000000600937223 */ /* 0x040fe20000010093 */
[----:B------:R-:W-:Y:S01]  /*9fa0*/  I2FP.F32.S32 R4, R4 ;  /* 0x0000000400047245 */ /* 0x000fe20000201400 */
[C---:B------:R-:W-:Y:S01]  /*9fb0*/  FFMA.FTZ R151, R0.reuse, R6, R151 ;  /* 0x0000000600977223 */ /* 0x040fe20000010097 */
[C---:B------:R-:W-:Y:S02]  /*9fc0*/  IADD3 R3, PT, PT, R137.reuse, 0x1, RZ ;  /* 0x0000000189037810 */ /* 0x040fe40007ffe0ff */
[----:B------:R-:W-:Y:S01]  /*9fd0*/  I2FP.F32.S32 R2, R2 ;  /* 0x0000000200027245 */ /* 0x000fe20000201400 */
[CC--:B------:R-:W-:Y:S01]  /*9fe0*/  FFMA.FTZ R153, R0.reuse, R4.reuse, R153 ;  /* 0x0000000400997223 */ /* 0x0c0fe20000010099 */
[----:B------:R-:W-:Y:S01]  /*9ff0*/  I2FP.F32.S32 R5, R5 ;  /* 0x0000000500057245 */ /* 0x000fe20000201400 */
[C---:B------:R-:W-:Y:S01]  /*a000*/  FFMA.FTZ R157, R0.reuse, R4, R157 ;  /* 0x00000004009d7223 */ /* 0x040fe2000001009d */
[C---:B------:R-:W-:Y:S01]  /*a010*/  IADD3 R9, PT, PT, R137.reuse, -0x7, RZ ;  /* 0xfffffff989097810 */ /* 0x040fe20007ffe0ff */
[CC--:B------:R-:W-:Y:S01]  /*a020*/  FFMA.FTZ R155, R0.reuse, R2.reuse, R155 ;  /* 0x00000002009b7223 */ /* 0x0c0fe2000001009b */
[----:B------:R-:W-:Y:S01]  /*a030*/  I2FP.F32.S32 R3, R3 ;  /* 0x0000000300037245 */ /* 0x000fe20000201400 */
[C---:B------:R-:W-:Y:S01]  /*a040*/  FFMA.FTZ R159, R0.reuse, R2, R159 ;  /* 0x00000002009f7223 */ /* 0x040fe2000001009f */
[C---:B------:R-:W-:Y:S01]  /*a050*/  IADD3 R143, PT, PT, R137.reuse, -0x8, RZ ;  /* 0xfffffff8898f7810 */ /* 0x040fe20007ffe0ff */
[----:B------:R-:W-:Y:S01]  /*a060*/  FFMA.FTZ R108, R0, R5, R108 ;  /* 0x00000005006c7223 */ /* 0x000fe2000001006c */
[----:B------:R-:W-:Y:S01]  /*a070*/  FMNMX3.FTZ R4, R84, R145, R147, !PT ;  /* 0x0000009154047276 */ /* 0x000fe20007810093 */
[CC--:B------:R-:W-:Y:S01]  /*a080*/  FFMA.FTZ R112, R0.reuse, R3.reuse, R112 ;  /* 0x0000000300707223 */ /* 0x0c0fe20000010070 */
[----:B------:R-:W-:Y:S01]  /*a090*/  IADD3 R2, PT, PT, R137, 0x10, RZ ;  /* 0x0000001089027810 */ /* 0x000fe20007ffe0ff */
[C---:B------:R-:W-:Y:S01]  /*a0a0*/  FFMA.FTZ R111, R0.reuse, R3, R111 ;  /* 0x00000003006f7223 */ /* 0x040fe2000001006f */
[----:B------:R-:W-:Y:S01]  /*a0b0*/  I2FP.F32.S32 R9, R9 ;  /* 0x0000000900097245 */ /* 0x000fe20000201400 */
[C---:B------:R-:W-:Y:S01]  /*a0c0*/  FFMA.FTZ R107, R0.reuse, R5, R107 ;  /* 0x00000005006b7223 */ /* 0x040fe2000001006b */
[----:B------:R-:W-:Y:S02]  /*a0d0*/  I2FP.F32.S32 R143, R143 ;  /* 0x0000008f008f7245 */ /* 0x000fe40000201400 */
[----:B------:R-:W-:Y:S01]  /*a0e0*/  I2FP.F32.S32 R3, R2 ;  /* 0x0000000200037245 */ /* 0x000fe20000201400 */
[----:B------:R-:W-:Y:S01]  /*a0f0*/  FFMA.FTZ R114, R0, R9, R114 ;  /* 0x0000000900727223 */ /* 0x000fe20000010072 */
[----:B------:R-:W-:Y:S01]  /*a100*/  FMNMX3.FTZ R5, R4, R153, R155, !PT ;  /* 0x0000009904057276 */ /* 0x000fe2000781009b */
[C---:B------:R-:W-:Y:S01]  /*a110*/  FFMA.FTZ R116, R0.reuse, R143, R116 ;  /* 0x0000008f00747223 */ /* 0x040fe20000010074 */
[----:B------:R-:W-:Y:S01]  /*a120*/  FMNMX3.FTZ R2, R89, R149, R151, !PT ;  /* 0x0000009559027276 */ /* 0x000fe20007810097 */
[C---:B------:R-:W-:Y:S01]  /*a130*/  FFMA.FTZ R115, R0.reuse, R9, R115 ;  /* 0x0000000900737223 */ /* 0x040fe20000010073 */
[----:B------:R-:W-:Y:S01]  /*a140*/  IADD3 R7, PT, PT, R137, 0x8, RZ ;  /* 0x0000000889077810 */ /* 0x000fe20007ffe0ff */
[C---:B------:R-:W-:Y:S01]  /*a150*/  FFMA.FTZ R143, R0.reuse, R143, R161 ;  /* 0x0000008f008f7223 */ /* 0x040fe200000100a1 */
[----:B------:R-:W-:Y:S01]  /*a160*/  FMNMX3.FTZ R5, R5, R118, R106, !PT ;  /* 0x0000007605057276 */ /* 0x000fe2000781006a */
[----:B------:R-:W-:Y:S01]  /*a170*/  FFMA.FTZ R88, R0, R3, R88 ;  /* 0x0000000300587223 */ /* 0x000fe20000010058 */
[----:B------:R-:W-:Y:S01]  /*a180*/  FMNMX3.FTZ R2, R2, R157, R159, !PT ;  /* 0x0000009d02027276 */ /* 0x000fe2000781009f */
[C---:B------:R-:W-:Y:S01]  /*a190*/  FFMA.FTZ R100, R0.reuse, R3, R100 ;  /* 0x0000000300647223 */ /* 0x040fe20000010064 */
[----:B------:R-:W-:Y:S02]  /*a1a0*/  I2FP.F32.S32 R7, R7 ;  /* 0x0000000700077245 */ /* 0x000fe40000201400 */
[----:B------:R-:W-:Y:S02]  /*a1b0*/  IADD3 R6, PT, PT, R137, 0x11, RZ ;  /* 0x0000001189067810 */ /* 0x000fe40007ffe0ff */
[----:B------:R-:W-:Y:S01]  /*a1c0*/  FMNMX3.FTZ R5, R5, R116, R114, !PT ;  /* 0x0000007405057276 */ /* 0x000fe20007810072 */
[----:B------:R-:W-:Y:S01]  /*a1d0*/  FFMA.FTZ R110, R0, R7, R110 ;  /* 0x00000007006e7223 */ /* 0x000fe2000001006e */
[----:B------:R-:W-:Y:S01]  /*a1e0*/  FMNMX3.FTZ R2, R2, R119, R117, !PT ;  /* 0x0000007702027276 */ /* 0x000fe20007810075 */
[----:B------:R-:W-:Y:S01]  /*a1f0*/  FFMA.FTZ R109, R0, R7, R109 ;  /* 0x00000007006d7223 */ /* 0x000fe2000001006d */
        /* <DEDUP_REMOVED lines=19> */
[----:B------:R-:W-:Y:S01]  /*a330*/  IADD3 R92, PT, PT, R120, 0x6020, RZ ;  /* 0x00006020785c7810 */ /* 0x000fe20007ffe0ff */
[----:B------:R-:W1:Y:S01]  /*a340*/  SHFL.BFLY PT, R3, R4, 0x2, 0x1f ;  /* 0x0c401f0004037f89 */ /* 0x000e6200000e0000 */
[----:B------:R-:W-:Y:S02]  /*a350*/  FMNMX3.FTZ R9, R2, R86, R85, !PT ;  /* 0x0000005602097276 */ /* 0x000fe40007810055 */
[----:B------:R-:W-:Y:S02]  /*a360*/  @P0 IADD3 R92, PT, PT, R132, -0x20, RZ ;  /* 0xffffffe0845c0810 */ /* 0x000fe40007ffe0ff */
[----:B------:R-:W-:Y:S03]  /*a370*/  ISETP.GT.AND P0, PT, R138, R125, PT ;  /* 0x0000007d8a00720c */ /* 0x000fe60003f04270 */
[----:B------:R-:W2:Y:S01]  /*a380*/  SHFL.BFLY PT, R2, R9, 0x2, 0x1f ;  /* 0x0c401f0009027f89 */ /* 0x000ea200000e0000 */
[----:B------:R-:W-:Y:S02]  /*a390*/  IADD3 R139, PT, PT, R139, -0x40, RZ ;  /* 0xffffffc08b8b7810 */ /* 0x000fe40007ffe0ff */
[----:B------:R-:W-:Y:S05]  /*a3a0*/  IADD3 R137, PT, PT, R137, -0x40, RZ ;  /* 0xffffffc089897810 */ /* 0x000fea0007ffe0ff */
[----:B------:R-:W-:Y:S01]  /*a3b0*/  LDSM.16.MT88.4 R20, [R92] ;  /* 0x000000005c14783b */ /* 0x000fe20000004200 */
[----:B-1----:R-:W-:Y:S07]  /*a3c0*/  FMNMX.FTZ R6, R4, R3, !PT ;  /* 0x0000000304067209 */ /* 0x002fee0007810000 */
[----:B------:R-:W1:Y:S01]  /*a3d0*/  SHFL.BFLY PT, R3, R6, 0x1, 0x1f ;  /* 0x0c201f0006037f89 */ /* 0x000e6200000e0000 */
[----:B--2---:R-:W-:Y:S07]  /*a3e0*/  FMNMX.FTZ R7, R9, R2, !PT ;  /* 0x0000000209077209 */ /* 0x004fee0007810000 */
[----:B------:R-:W2:Y:S01]  /*a3f0*/  SHFL.BFLY PT, R2, R7, 0x1, 0x1f ;  /* 0x0c201f0007027f89 */ /* 0x000ea200000e0000 */
[----:B-1----:R-:W-:Y:S04]  /*a400*/  FMNMX.FTZ R3, R6, R3, !PT ;  /* 0x0000000306037209 */ /* 0x002fe80007810000 */
[C---:B------:R-:W-:Y:S01]  /*a410*/  FSETP.NEU.FTZ.AND P1, PT, R3.reuse, -INF , PT ;  /* 0xff8000000300780b */ /* 0x040fe20003f3d000 */
[----:B------:R-:W-:Y:S01]  /*a420*/  FMUL.FTZ R101, R3, UR4 ;  /* 0x0000000403657c20 */ /* 0x000fe20008410000 */
[----:B--2---:R-:W-:Y:S01]  /*a430*/  FMNMX.FTZ R2, R7, R2, !PT ;  /* 0x0000000207027209 */ /* 0x004fe20007810000 */
[----:B------:R-:W-:Y:S03]  /*a440*/  FADD.FTZ R5, -R3, R84 ;  /* 0x0000005403057221 */ /* 0x000fe60000010100 */
[----:B------:R-:W-:Y:S01]  /*a450*/  FSEL R101, R101, RZ, P1 ;  /* 0x000000ff65657208 */ /* 0x000fe20000800000 */
[C---:B------:R-:W-:Y:S01]  /*a460*/  FMUL.FTZ R104, R2.reuse, UR4 ;  /* 0x0000000402687c20 */ /* 0x040fe20008410000 */
[C---:B------:R-:W-:Y:S01]  /*a470*/  FSETP.NEU.FTZ.AND P1, PT, R2.reuse, -INF , PT ;  /* 0xff8000000200780b */ /* 0x040fe20003f3d000 */
[----:B------:R-:W-:Y:S01]  /*a480*/  FADD.FTZ R4, -R2, R89 ;  /* 0x0000005902047221 */ /* 0x000fe20000010100 */
[----:B------:R-:W-:Y:S01]  /*a490*/  FMUL.FTZ R89, R5, UR4 ;  /* 0x0000000405597c20 */ /* 0x000fe20008410000 */
[--C-:B------:R-:W-:Y:S01]  /*a4a0*/  FFMA.FTZ R142, R145, UR4, -R101.reuse ;  /* 0x00000004918e7c23 */ /* 0x100fe20008010865 */
        /* <DEDUP_REMOVED lines=15> */
[----:B------:R-:W-:Y:S08]  /*a5a0*/  FFMA.FTZ R87, R87, UR4, -R104 ;  /* 0x0000000457577c23 */ /* 0x000ff00008010868 */
[----:B------:R-:W-:Y:S10]  /*a5b0*/  MUFU.EX2 R142, R142 ;  /* 0x0000008e008e7308 */ /* 0x000ff40000000800 */
[----:B------:R-:W3:Y:S01]  /*a5c0*/  MUFU.EX2 R105, R105 ;  /* 0x0000006900697308 */ /* 0x000ee20000000800 */
[C---:B-1----:R-:W-:Y:S01]  /*a5d0*/  FMUL.FTZ R4, R89.reuse, R80 ;  /* 0x0000005059047220 */ /* 0x042fe20000410000 */
[C---:B------:R-:W-:Y:S08]  /*a5e0*/  FMUL.FTZ R5, R89.reuse, R81 ;  /* 0x0000005159057220 */ /* 0x040ff00000410000 */
        /* <DEDUP_REMOVED lines=8> */
[----:B------:R-:W-:Y:S01]  /*a670*/  MUFU.EX2 R95, R95 ;  /* 0x0000005f005f7308 */ /* 0x000fe20000000800 */
[----:B------:R-:W-:Y:S01]  /*a680*/  FMUL.FTZ R17, R89, R69 ;  /* 0x0000004559117220 */ /* 0x000fe20000410000 */
[----:B---3--:R-:W-:Y:S01]  /*a690*/  F2FP.F16.F32.PACK_AB R80, R105, R142 ;  /* 0x0000008e6950723e */ /* 0x008fe200000000ff */
[C---:B------:R-:W-:Y:S07]  /*a6a0*/  FMUL.FTZ R18, R84.reuse, R70 ;  /* 0x0000004654127220 */ /* 0x040fee0000410000 */
[----:B------:R-:W2:Y:S01]  /*a6b0*/  MUFU.EX2 R94, R94 ;  /* 0x0000005e005e7308 */ /* 0x000ea20000000800 */
[----:B------:R-:W-:Y:S01]  /*a6c0*/  FMUL.FTZ R19, R84, R71 ;  /* 0x0000004754137220 */ /* 0x000fe20000410000 */
[C---:B------:R-:W-:Y:S01]  /*a6d0*/  FMUL.FTZ R16, R89.reuse, R68 ;  /* 0x0000004459107220 */ /* 0x040fe20000410000 */
[C---:B------:R-:W-:Y:S07]  /*a6e0*/  FMUL.FTZ R24, R89.reuse, R60 ;  /* 0x0000003c59187220 */ /* 0x040fee0000410000 */
[----:B------:R-:W-:Y:S01]  /*a6f0*/  MUFU.EX2 R96, R96 ;  /* 0x0000006000607308 */ /* 0x000fe20000000800 */
[C---:B------:R-:W-:Y:S01]  /*a700*/  FMUL.FTZ R25, R89.reuse, R61 ;  /* 0x0000003d59197220 */ /* 0x040fe20000410000 */
[----:B-1----:R-:W-:Y:S01]  /*a710*/  F2FP.F16.F32.PACK_AB R81, R102, R103 ;  /* 0x000000676651723e */ /* 0x002fe200000000ff */
[C---:B------:R-:W-:Y:S07]  /*a720*/  FMUL.FTZ R26, R84.reuse, R62 ;  /* 0x0000003e541a7220 */ /* 0x040fee0000410000 */
[----:B------:R-:W1:Y:S01]  /*a730*/  MUFU.EX2 R93, R93 ;  /* 0x0000005d005d7308 */ /* 0x000e620000000800 */
[C---:B------:R-:W-:Y:S01]  /*a740*/  FMUL.FTZ R27, R84.reuse, R63 ;  /* 0x0000003f541b7220 */ /* 0x040fe20000410000 */
[C---:B------:R-:W-:Y:S01]  /*a750*/  FMUL.FTZ R32, R89.reuse, R52 ;  /* 0x0000003459207220 */ /* 0x040fe20000410000 */
[C---:B------:R-:W-:Y:S01]  /*a760*/  FMUL.FTZ R33, R89.reuse, R53 ;  /* 0x0000003559217220 */ /* 0x040fe20000410000 */
[C---:B------:R-:W-:Y:S01]  /*a770*/  FMUL.FTZ R34, R84.reuse, R54 ;  /* 0x0000003654227220 */ /* 0x040fe20000410000 */
[----:B------:R-:W-:Y:S01]  /*a780*/  FMUL.FTZ R35, R84, R55 ;  /* 0x0000003754237220 */ /* 0x000fe20000410000 */
[----:B--2---:R-:W-:Y:S01]  /*a790*/  F2FP.F16.F32.PACK_AB R82, R94, R95 ;  /* 0x0000005f5e52723e */ /* 0x004fe200000000ff */
[----:B------:R-:W-:Y:S01]  /*a7a0*/  LDSM.16.MT88.4 R52, [R92+0x2000] ;  /* 0x002000005c34783b */ /* 0x000fe20000004200 */
[C---:B------:R-:W-:Y:S01]  /*a7b0*/  FMUL.FTZ R36, R89.reuse, R36 ;  /* 0x0000002459247220 */ /* 0x040fe20000410000 */
[C---:B------:R-:W-:Y:S01]  /*a7c0*/  FMUL.FTZ R37, R89.reuse, R37 ;  /* 0x0000002559257220 */ /* 0x040fe20000410000 */
[C---:B------:R-:W-:Y:S01]  /*a7d0*/  FMUL.FTZ R38, R84.reuse, R38 ;  /* 0x0000002654267220 */ /* 0x040fe20000410000 */
[----:B------:R-:W-:Y:S01]  /*a7e0*/  FMUL.FTZ R39, R84, R39 ;  /* 0x0000002754277220 */ /* 0x000fe20000410000 */
[C---:B------:R-:W-:Y:S01]  /*a7f0*/  FMUL.FTZ R40, R89.reuse, R40 ;  /* 0x0000002859287220 */ /* 0x040fe20000410000 */
[----:B------:R-:W-:Y:S01]  /*a800*/  FMUL.FTZ R41, R89, R41 ;  /* 0x0000002959297220 */ /* 0x000fe20000410000 */
[----:B-1----:R-:W-:Y:S01]  /*a810*/  F2FP.F16.F32.PACK_AB R83, R93, R96 ;  /* 0x000000605d53723e */ /* 0x002fe200000000ff */
[----:B------:R-:W-:Y:S01]  /*a820*/  LDSM.16.MT88.4 R60, [R92+0x400] ;  /* 0x000400005c3c783b */ /* 0x000fe20000004200 */
[----:B------:R-:W-:Y:S01]  /*a830*/  FFMA.FTZ R68, R108, UR4, -R101 ;  /* 0x000000046c447c23 */ /* 0x000fe20008010865 */
[C---:B------:R-:W-:Y:S01]  /*a840*/  FMUL.FTZ R42, R84.reuse, R42 ;  /* 0x0000002a542a7220 */ /* 0x040fe20000410000 */
[C---:B------:R-:W-:Y:S01]  /*a850*/  FMUL.FTZ R43, R84.reuse, R43 ;  /* 0x0000002b542b7220 */ /* 0x040fe20000410000 */
[----:B------:R-:W-:Y:S01]  /*a860*/  MUFU.EX2 R107, R107 ;  /* 0x0000006b006b7308 */ /* 0x000fe20000000800 */
[C---:B------:R-:W-:Y:S01]  /*a870*/  FMUL.FTZ R44, R89.reuse, R44 ;  /* 0x0000002c592c7220 */ /* 0x040fe20000410000 */
[C---:B------:R-:W-:Y:S02]  /*a880*/  HMMA.16816.F32 R4, R80.reuse, R12, R4 ;  /* 0x0000000c5004723c */ /* 0x040fe40000001804 */
[----:B------:R-:W-:Y:S06]  /*a890*/  LDSM.16.MT88.4 R76, [R120+0x6c00] ;  /* 0x006c0000784c783b */ /* 0x000fec0000004200 */
[----:B------:R-:W-:Y:S01]  /*a8a0*/  MUFU.EX2 R123, R123 ;  /* 0x0000007b007b7308 */ /* 0x000fe20000000800 */
[C---:B------:R-:W-:Y:S01]  /*a8b0*/  FMUL.FTZ R12, R89.reuse, R72 ;  /* 0x00000048590c7220 */ /* 0x040fe20000410000 */
[C---:B------:R-:W-:Y:S01]  /*a8c0*/  FMUL.FTZ R13, R89.reuse, R73 ;  /* 0x00000049590d7220 */ /* 0x040fe20000410000 */
[C---:B------:R-:W-:Y:S01]  /*a8d0*/  FMUL.FTZ R45, R89.reuse, R45 ;  /* 0x0000002d592d7220 */ /* 0x040fe20000410000 */
[C---:B------:R-:W-:Y:S06]  /*a8e0*/  HMMA.16816.F32 R8, R80.reuse, R14, R8 ;  /* 0x0000000e5008723c */ /* 0x040fec0000001808 */
        /* <DEDUP_REMOVED lines=9> */
[C---:B------:R-:W-:Y:S03]  /*a980*/  HMMA.16816.F32 R12, R80.reuse, R20, R12 ;  /* 0x00000014500c723c */ /* 0x040fe6000000180c */
[C---:B------:R-:W-:Y:S01]  /*a990*/  FMUL.FTZ R20, R89.reuse, R64 ;  /* 0x0000004059147220 */ /* 0x040fe20000410000 */
[C---:B------:R-:W-:Y:S01]  /*a9a0*/  FMUL.FTZ R21, R89.reuse, R65 ;  /* 0x0000004159157220 */ /* 0x040fe20000410000 */
[C---:B------:R-:W-:Y:S01]  /*a9b0*/  FFMA.FTZ R103, R84.reuse, R141, R103 ;  /* 0x0000008d54677223 */ /* 0x040fe20000010067 */
[----:B------:R-:W-:Y:S02]  /*a9c0*/  FFMA.FTZ R142, R89, R140, R142 ;  /* 0x0000008c598e7223 */ /* 0x000fe4000001008e */
[C---:B------:R-:W-:Y:S03]  /*a9d0*/  HMMA.16816.F32 R16, R80.reuse, R22, R16 ;  /* 0x000000165010723c */ /* 0x040fe60000001810 */
[C---:B------:R-:W-:Y:S01]  /*a9e0*/  FMUL.FTZ R22, R84.reuse, R66 ;  /* 0x0000004254167220 */ /* 0x040fe20000410000 */
[----:B------:R-:W-:Y:S01]  /*a9f0*/  FMUL.FTZ R23, R84, R67 ;  /* 0x0000004354177220 */ /* 0x000fe20000410000 */
[----:B------:R-:W-:Y:S01]  /*aa00*/  FADD.FTZ R142, R105, R142 ;  /* 0x0000008e698e7221 */ /* 0x000fe20000010000 */
[----:B------:R-:W1:Y:S03]  /*aa10*/  LDSM.16.MT88.4 R64, [R92+0x1000] ;  /* 0x001000005c40783b */ /* 0x000e660000004200 */
[----:B------:R-:W-:Y:S02]  /*aa20*/  FADD.FTZ R95, R95, R142 ;  /* 0x0000008e5f5f7221 */ /* 0x000fe40000010000 */
[C---:B------:R-:W-:Y:S03]  /*aa30*/  HMMA.16816.F32 R20, R80.reuse, R28, R20 ;  /* 0x0000001c5014723c */ /* 0x040fe60000001814 */
[C---:B------:R-:W-:Y:S01]  /*aa40*/  FMUL.FTZ R28, R89.reuse, R56 ;  /* 0x00000038591c7220 */ /* 0x040fe20000410000 */
[----:B------:R-:W-:Y:S01]  /*aa50*/  FMUL.FTZ R29, R89, R57 ;  /* 0x00000039591d7220 */ /* 0x000fe20000410000 */
[----:B------:R-:W-:Y:S01]  /*aa60*/  FFMA.FTZ R89, R100, UR4, -R101 ;  /* 0x0000000464597c23 */ /* 0x000fe20008010865 */
[----:B------:R-:W-:Y:S02]  /*aa70*/  FADD.FTZ R95, R94, R95 ;  /* 0x0000005f5e5f7221 */ /* 0x000fe40000010000 */
[C---:B------:R-:W-:Y:S03]  /*aa80*/  HMMA.16816.F32 R24, R80.reuse, R30, R24 ;  /* 0x0000001e5018723c */ /* 0x040fe60000001818 */
[C---:B------:R-:W-:Y:S01]  /*aa90*/  FMUL.FTZ R30, R84.reuse, R58 ;  /* 0x0000003a541e7220 */ /* 0x040fe20000410000 */
[----:B------:R-:W-:Y:S01]  /*aaa0*/  FMUL.FTZ R31, R84, R59 ;  /* 0x0000003b541f7220 */ /* 0x000fe20000410000 */
[----:B------:R-:W-:Y:S01]  /*aab0*/  MUFU.EX2 R89, R89 ;  /* 0x0000005900597308 */ /* 0x000fe20000000800 */
[----:B------:R-:W2:Y:S05]  /*aac0*/  LDSM.16.MT88.4 R56, [R120+0x8000] ;  /* 0x008000007838783b */ /* 0x000eaa0000004200 */
[C---:B-1----:R-:W-:Y:S03]  /*aad0*/  HMMA.16816.F32 R28, R80.reuse, R64, R28 ;  /* 0x00000040501c723c */ /* 0x042fe6000000181c */
[--C-:B------:R-:W-:Y:S01]  /*aae0*/  FFMA.FTZ R64, R144, UR4, -R101.reuse ;  /* 0x0000000490407c23 */ /* 0x100fe20008010865 */
[--C-:B------:R-:W-:Y:S01]  /*aaf0*/  FFMA.FTZ R144, R111, UR4, -R104.reuse ;  /* 0x000000046f907c23 */ /* 0x100fe20008010868 */
[--C-:B------:R-:W-:Y:S02]  /*ab00*/  FFMA.FTZ R65, R112, UR4, -R101.reuse ;  /* 0x0000000470417c23 */ /* 0x100fe40008010865 */
[----:B------:R1:W-:Y:S01]  /*ab10*/  MUFU.EX2 R112, R64 ;  /* 0x0000004000707308 */ /* 0x0003e20000000800 */
[C---:B------:R-:W-:Y:S09]  /*ab20*/  HMMA.16816.F32 R32, R80.reuse, R66, R32 ;  /* 0x000000425020723c */ /* 0x040ff20000001820 */
[----:B------:R-:W-:Y:S01]  /*ab30*/  MUFU.EX2 R144, R144 ;  /* 0x0000009000907308 */ /* 0x000fe20000000800 */
[--C-:B------:R-:W-:Y:S01]  /*ab40*/  FFMA.FTZ R67, R110, UR4, -R101.reuse ;  /* 0x000000046e437c23 */ /* 0x100fe20008010865 */
[--C-:B------:R-:W-:Y:S01]  /*ab50*/  FFMA.FTZ R110, R109, UR4, -R104.reuse ;  /* 0x000000046d6e7c23 */ /* 0x100fe20008010868 */
[--C-:B------:R-:W-:Y:S07]  /*ab60*/  FFMA.FTZ R66, R113, UR4, -R104.reuse ;  /* 0x0000000471427c23 */ /* 0x100fee0008010868 */
[----:B------:R-:W-:Y:S01]  /*ab70*/  MUFU.EX2 R109, R68 ;  /* 0x00000044006d7308 */ /* 0x000fe20000000800 */
[C---:B--2---:R-:W-:Y:S09]  /*ab80*/  HMMA.16816.F32 R36, R80.reuse, R56, R36 ;  /* 0x000000385024723c */ /* 0x044ff20000001824 */
[----:B------:R2:W-:Y:S01]  /*ab90*/  MUFU.EX2 R113, R65 ;  /* 0x0000004100717308 */ /* 0x0005e20000000800 */
[--C-:B-1----:R-:W-:Y:S09]  /*aba0*/  FFMA.FTZ R64, R86, UR4, -R104.reuse ;  /* 0x0000000456407c23 */ /* 0x102ff20008010868 */
[----:B------:R1:W-:Y:S01]  /*abb0*/  MUFU.EX2 R111, R66 ;  /* 0x00000042006f7308 */ /* 0x0003e20000000800 */
[C---:B------:R-:W-:Y:S01]  /*abc0*/  HMMA.16816.F32 R40, R80.reuse, R58, R40 ;  /* 0x0000003a5028723c */ /* 0x040fe20000001828 */
[----:B------:R-:W3:Y:S08]  /*abd0*/  LDSM.16.MT88.4 R56, [R120+0x6400] ;  /* 0x006400007838783b */ /* 0x000ef00000004200 */
[----:B------:R-:W-:Y:S10]  /*abe0*/  MUFU.EX2 R108, R67 ;  /* 0x00000043006c7308 */ /* 0x000ff40000000800 */
[----:B------:R-:W-:Y:S01]  /*abf0*/  MUFU.EX2 R110, R110 ;  /* 0x0000006e006e7308 */ /* 0x000fe20000000800 */
[--C-:B--2---:R-:W-:Y:S01]  /*ac00*/  FFMA.FTZ R65, R99, UR4, -R101.reuse ;  /* 0x0000000463417c23 */ /* 0x104fe20008010865 */
[C---:B------:R-:W-:Y:S01]  /*ac10*/  HMMA.16816.F32 R44, R80.reuse, R52, R44 ;  /* 0x00000034502c723c */ /* 0x040fe2000000182c */
[----:B------:R-:W-:Y:S02]  /*ac20*/  LDSM.16.MT88.4 R68, [R92+0xc00] ;  /* 0x000c00005c44783b */ /* 0x000fe40000004200 */
[--C-:B------:R-:W-:Y:S01]  /*ac30*/  FFMA.FTZ R52, R118, UR4, -R101.reuse ;  /* 0x0000000476347c23 */ /* 0x100fe20008010865 */
[--C-:B------:R-:W-:Y:S01]  /*ac40*/  FFMA.FTZ R118, R117, UR4, -R104.reuse ;  /* 0x0000000475767c23 */ /* 0x100fe20008010868 */
[--C-:B------:R-:W-:Y:S01]  /*ac50*/  FFMA.FTZ R117, R116, UR4, -R101.reuse ;  /* 0x0000000474757c23 */ /* 0x100fe20008010865 */
[--C-:B------:R-:W-:Y:S01]  /*ac60*/  FFMA.FTZ R116, R114, UR4, -R101.reuse ;  /* 0x0000000472747c23 */ /* 0x100fe20008010865 */
[--C-:B------:R-:W-:Y:S01]  /*ac70*/  FFMA.FTZ R114, R115, UR4, -R104.reuse ;  /* 0x0000000473727c23 */ /* 0x100fe20008010868 */
[----:B------:R-:W-:Y:S01]  /*ac80*/  HMMA.16816.F32 R48, R80, R54, R48 ;  /* 0x000000365030723c */ /* 0x000fe20000001830 */
[----:B------:R-:W2:Y:S02]  /*ac90*/  MUFU.EX2 R106, R52 ;  /* 0x00000034006a7308 */ /* 0x000ea40000000800 */
[--C-:B------:R-:W-:Y:S01]  /*aca0*/  FFMA.FTZ R99, R88, UR4, -R104.reuse ;  /* 0x0000000458637c23 */ /* 0x100fe20008010868 */
[----:B------:R-:W-:Y:S07]  /*acb0*/  FFMA.FTZ R104, R85, UR4, -R104 ;  /* 0x0000000455687c23 */ /* 0x000fee0008010868 */
[----:B------:R-:W4:Y:S01]  /*acc0*/  MUFU.EX2 R118, R118 ;  /* 0x0000007600767308 */ /* 0x000f220000000800 */
[--C-:B-1----:R-:W-:Y:S01]  /*acd0*/  FFMA.FTZ R66, R98, UR4, -R101.reuse ;  /* 0x0000000462427c23 */ /* 0x102fe20008010865 */
[----:B------:R-:W-:Y:S08]  /*ace0*/  FFMA.FTZ R101, R97, UR4, -R101 ;  /* 0x0000000461657c23 */ /* 0x000ff00008010865 */
[----:B------:R-:W-:Y:S10]  /*acf0*/  MUFU.EX2 R117, R117 ;  /* 0x0000007500757308 */ /* 0x000ff40000000800 */
[----:B------:R-:W1:Y:S01]  /*ad00*/  MUFU.EX2 R116, R116 ;  /* 0x0000007400747308 */ /* 0x000e620000000800 */
[----:B--2---:R-:W-:Y:S09]  /*ad10*/  F2FP.F16.F32.PACK_AB R52, R123, R106 ;  /* 0x0000006a7b34723e */ /* 0x004ff200000000ff */
[----:B------:R-:W-:Y:S01]  /*ad20*/  MUFU.EX2 R115, R143 ;  /* 0x0000008f00737308 */ /* 0x000fe20000000800 */
[----:B----4-:R-:W-:Y:S09]  /*ad30*/  F2FP.F16.F32.PACK_AB R53, R118, R119 ;  /* 0x000000777635723e */ /* 0x010ff200000000ff */
[----:B------:R-:W2:Y:S10]  /*ad40*/  MUFU.EX2 R114, R114 ;  /* 0x0000007200727308 */ /* 0x000eb40000000800 */
[----:B------:R-:W4:Y:S01]  /*ad50*/  MUFU.EX2 R88, R65 ;  /* 0x0000004100587308 */ /* 0x000f220000000800 */
[----:B-1----:R-:W-:Y:S09]  /*ad60*/  F2FP.F16.F32.PACK_AB R54, R116, R117 ;  /* 0x000000757436723e */ /* 0x002ff200000000ff */
[----:B------:R-:W-:Y:S10]  /*ad70*/  MUFU.EX2 R99, R99 ;  /* 0x0000006300637308 */ /* 0x000ff40000000800 */
[----:B------:R-:W1:Y:S01]  /*ad80*/  MUFU.EX2 R98, R87 ;  /* 0x0000005700627308 */ /* 0x000e620000000800 */
[----:B--2---:R-:W-:Y:S09]  /*ad90*/  F2FP.F16.F32.PACK_AB R55, R114, R115 ;  /* 0x000000737237723e */ /* 0x004ff200000000ff */
[----:B------:R-:W-:Y:S01]  /*ada0*/  MUFU.EX2 R97, R66 ;  /* 0x0000004200617308 */ /* 0x000fe20000000800 */
[----:B----4-:R-:W-:Y:S01]  /*adb0*/  F2FP.F16.F32.PACK_AB R84, R88, R89 ;  /* 0x000000595854723e */ /* 0x010fe200000000ff */
[----:B------:R-:W-:Y:S08]  /*adc0*/  FADD.FTZ R65, R102, R103 ;  /* 0x0000006766417221 */ /* 0x000ff00000010000 */
[----:B------:R-:W2:Y:S01]  /*add0*/  MUFU.EX2 R140, R101 ;  /* 0x00000065008c7308 */ /* 0x000ea20000000800 */
[C---:B---3--:R-:W-:Y:S09]  /*ade0*/  HMMA.16816.F32 R4, R52.reuse, R56, R4 ;  /* 0x000000383404723c */ /* 0x048ff20000001804 */
[----:B------:R-:W-:Y:S01]  /*adf0*/  MUFU.EX2 R103, R64 ;  /* 0x0000004000677308 */ /* 0x000fe20000000800 */
[----:B-1----:R-:W-:Y:S01]  /*ae00*/  F2FP.F16.F32.PACK_AB R85, R98, R99 ;  /* 0x000000636255723e */ /* 0x002fe200000000ff */
[----:B------:R-:W-:Y:S08]  /*ae10*/  FADD.FTZ R96, R96, R65 ;  /* 0x0000004160607221 */ /* 0x000ff00000010000 */
[----:B------:R-:W1:Y:S01]  /*ae20*/  MUFU.EX2 R104, R104 ;  /* 0x0000006800687308 */ /* 0x000e620000000800 */
[C---:B------:R-:W-:Y:S01]  /*ae30*/  HMMA.16816.F32 R8, R52.reuse, R58, R8 ;  /* 0x0000003a3408723c */ /* 0x040fe20000001808 */
[----:B------:R-:W3:Y:S02]  /*ae40*/  LDSM.16.MT88.4 R56, [R120+0x7400] ;  /* 0x007400007838783b */ /* 0x000ee40000004200 */
[----:B------:R-:W-:Y:S01]  /*ae50*/  FADD.FTZ R96, R93, R96 ;  /* 0x000000605d607221 */ /* 0x000fe20000010000 */
[----:B--2---:R-:W-:Y:S03]  /*ae60*/  F2FP.F16.F32.PACK_AB R86, R140, R97 ;  /* 0x000000618c56723e */ /* 0x004fe600000000ff */
[----:B------:R-:W-:Y:S01]  /*ae70*/  FADD.FTZ R119, R119, R96 ;  /* 0x0000006077777221 */ /* 0x000fe20000010000 */
[C---:B------:R-:W-:Y:S03]  /*ae80*/  HMMA.16816.F32 R12, R52.reuse, R60, R12 ;  /* 0x0000003c340c723c */ /* 0x040fe6000000180c */
[----:B------:R-:W-:Y:S01]  /*ae90*/  FADD.FTZ R118, R118, R119 ;  /* 0x0000007776767221 */ /* 0x000fe20000010000 */
[----:B-1----:R-:W-:Y:S03]  /*aea0*/  F2FP.F16.F32.PACK_AB R87, R104, R103 ;  /* 0x000000676857723e */ /* 0x002fe600000000ff */
[----:B------:R-:W-:Y:S01]  /*aeb0*/  FADD.FTZ R115, R115, R118 ;  /* 0x0000007673737221 */ /* 0x000fe20000010000 */
[C---:B------:R-:W-:Y:S01]  /*aec0*/  HMMA.16816.F32 R16, R52.reuse, R62, R16 ;  /* 0x0000003e3410723c */ /* 0x040fe20000001810 */
[----:B------:R-:W1:Y:S02]  /*aed0*/  LDSM.16.MT88.4 R60, [R92+0x1400] ;  /* 0x001400005c3c783b */ /* 0x000e640000004200 */
[----:B------:R-:W-:Y:S05]  /*aee0*/  FADD.FTZ R114, R114, R115 ;  /* 0x0000007372727221 */ /* 0x000fea0000010000 */
        /* <DEDUP_REMOVED lines=47> */
[C---:B------:R-:W-:Y:S08]  /*b1e0*/  HMMA.16816.F32 R60, R84.reuse, R58, R24 ;  /* 0x0000003a543c723c */ /* 0x040ff00000001818 */
[C---:B-1----:R-:W-:Y:S08]  /*b1f0*/  HMMA.16816.F32 R56, R84.reuse, R52, R28 ;  /* 0x000000345438723c */ /* 0x042ff0000000181c */
[C---:B------:R-:W-:Y:S08]  /*b200*/  HMMA.16816.F32 R52, R84.reuse, R54, R32 ;  /* 0x000000365434723c */ /* 0x040ff00000001820 */
        /* <DEDUP_REMOVED lines=20> */
[----:B------:R-:W-:Y:S07]  /*b350*/  @P0 BRA `(.L_x_4998) ;  /* 0xffffffd000780947 */ /* 0x000fee000383ffff */
.L_x_4994:
        /* <DEDUP_REMOVED lines=9> */
[----:B------:R-:W-:Y:S02]  /*b3f0*/  LOP3.LUT R8, R5, 0x30, RZ, 0xc0, !PT ;  /* 0x0000003005087812 */ /* 0x000fe400078ec0ff */
[----:B------:R-:W-:Y:S02]  /*b400*/  LOP3.LUT R122, R13, 0x3e00, R122, 0xf8, !PT ;  /* 0x00003e000d7a7812 */ /* 0x000fe400078ef87a */
[----:B------:R-:W-:-:S03]  /*b410*/  LOP3.LUT R7, R8, 0x7, R7, 0xf8, !PT ;  /* 0x0000000708077812 */ /* 0x000fc600078ef807 */
[----:B------:R-:W-:Y:S01]  /*b420*/  S2UR UR7, SR_CTAID.Z ;  /* 0x00000000000779c3 */ /* 0x000fe20000002700 */
[----:B------:R-:W-:Y:S02]  /*b430*/  LOP3.LUT R8, R130, 0xc0, R131, 0xf8, !PT ;  /* 0x000000c082087812 */ /* 0x000fe400078ef883 */
[----:B------:R-:W-:Y:S02]  /*b440*/  LOP3.LUT R10, R90, 0xd8, RZ, 0xc0, !PT ;  /* 0x000000d85a0a7812 */ /* 0x000fe400078ec0ff */
[----:B------:R-:W-:Y:S02]  /*b450*/  LOP3.LUT P3, RZ, R91, 0x3, RZ, 0xc0, !PT ;  /* 0x000000035bff7812 */ /* 0x000fe4000786c0ff */
[----:B------:R-:W-:Y:S01]  /*b460*/  SHF.R.U32.HI R91, RZ, 0x3, R91 ;  /* 0x00000003ff5b7819 */ /* 0x000fe2000001165b */
[----:B------:R-:W3:Y:S01]  /*b470*/  S2UR UR6, SR_CTAID.X ;  /* 0x00000000000679c3 */ /* 0x000ee20000002500 */
[----:B------:R-:W-:Y:S01]  /*b480*/  LOP3.LUT R5, R10, 0x18, R5, 0x78, !PT ;  /* 0x000000180a057812 */ /* 0x000fe200078e7805 */
[----:B-1----:R-:W-:Y:S01]  /*b490*/  FADD.FTZ R15, R15, R140 ;  /* 0x0000008c0f0f7221 */ /* 0x002fe20000010000 */
[----:B------:R-:W-:-:S02]  /*b4a0*/  IADD3 R13, PT, PT, R91, 0x20, RZ ;  /* 0x000000205b0d7810 */ /* 0x000fc40007ffe0ff */
[----:B------:R-:W-:Y:S01]  /*b4b0*/  IADD3 R16, PT, PT, -R133, RZ, RZ ;  /* 0x000000ff85107210 */ /* 0x000fe20007ffe1ff */
[----:B--2---:R-:W-:Y:S01]  /*b4c0*/  FADD.FTZ R11, R0, R141 ;  /* 0x0000008d000b7221 */ /* 0x004fe20000010000 */
[----:B------:R-:W1:Y:S01]  /*b4d0*/  SHFL.BFLY PT, R4, R15, 0x1, 0x1f ;  /* 0x0c201f000f047f89 */ /* 0x000e6200000e0000 */
[-C--:B------:R-:W-:Y:S02]  /*b4e0*/  ISETP.GE.AND P5, PT, R13, R124.reuse, PT ;  /* 0x0000007c0d00720c */ /* 0x080fe40003fa6270 */
[----:B------:R-:W-:Y:S01]  /*b4f0*/  LOP3.LUT R5, R5, 0xf24, R90, 0xf8, !PT ;  /* 0x00000f2405057812 */ /* 0x000fe200078ef85a */
[----:B------:R-:W2:Y:S01]  /*b500*/  SHFL.BFLY PT, R0, R11, 0x1, 0x1f ;  /* 0x0c201f000b007f89 */ /* 0x000ea200000e0000 */
[----:B------:R-:W-:Y:S02]  /*b510*/  LOP3.LUT R90, R90, 0x1c, RZ, 0xc0, !PT ;  /* 0x0000001c5a5a7812 */ /* 0x000fe400078ec0ff */
[----:B------:R-:W-:Y:S01]  /*b520*/  ISETP.GE.AND P1, PT, R91, R124, PT ;  /* 0x0000007c5b00720c */ /* 0x000fe20003f26270 */
[----:B---3--:R-:W-:Y:S01]  /*b530*/  USHF.L.U32 UR6, UR6, 0x6, URZ ;  /* 0x0000000606067899 */ /* 0x008fe200080006ff */
[----:B-1----:R-:W-:Y:S01]  /*b540*/  FADD.FTZ R4, R15, R4 ;  /* 0x000000040f047221 */ /* 0x002fe20000010000 */
[----:B------:R-:W-:-:S03]  /*b550*/  LOP3.LUT R15, R122, 0x20, R131, 0xf8, !PT ;  /* 0x000000207a0f7812 */ /* 0x000fc600078ef883 */
[----:B------:R-:W1:Y:S01]  /*b560*/  MUFU.RCP R9, R4 ;  /* 0x0000000400097308 */ /* 0x000e620000001000 */
[----:B------:R-:W-:Y:S01]  /*b570*/  FSETP.NE.FTZ.AND P2, PT, R4, RZ, PT ;  /* 0x000000ff0400720b */ /* 0x000fe20003f55000 */
[----:B--2---:R-:W-:Y:S01]  /*b580*/  FADD.FTZ R0, R11, R0 ;  /* 0x000000000b007221 */ /* 0x004fe20000010000 */
[----:B------:R-:W-:Y:S02]  /*b590*/  LOP3.LUT R8, R15, R8, RZ, 0xfc, !PT ;  /* 0x000000080f087212 */ /* 0x000fe400078efcff */
[----:B------:R-:W-:Y:S02]  /*b5a0*/  IADD3 R11, PT, PT, R91, 0x10, RZ ;  /* 0x000000105b0b7810 */ /* 0x000fe40007ffe0ff */
[----:B------:R-:W-:Y:S01]  /*b5b0*/  LEA R10, R8, UR5, 0x2 ;  /* 0x00000005080a7c11 */ /* 0x000fe2000f8e10ff */
[----:B------:R-:W2:Y:S01]  /*b5c0*/  MUFU.RCP R6, R0 ;  /* 0x0000000000067308 */ /* 0x000ea20000001000 */
[----:B------:R-:W-:Y:S02]  /*b5d0*/  ISETP.GE.AND P4, PT, R11, R124, PT ;  /* 0x0000007c0b00720c */ /* 0x000fe40003f86270 */
[----:B------:R-:W-:-:S02]  /*b5e0*/  IADD3 R11, PT, PT, R91, 0x30, RZ ;  /* 0x000000305b0b7810 */ /* 0x000fc40007ffe0ff */
[----:B------:R-:W-:Y:S01]  /*b5f0*/  FSETP.NE.FTZ.AND P0, PT, R0, RZ, PT ;  /* 0x000000ff0000720b */ /* 0x000fe20003f15000 */
[----:B------:R-:W3:Y:S01]  /*b600*/  @P2 LDC R14, c[0x0][0x458] ;  /* 0x00011600ff0e2b82 */ /* 0x000ee20000000800 */
[----:B------:R-:W-:Y:S01]  /*b610*/  ISETP.GE.AND P6, PT, R11, R124, PT ;  /* 0x0000007c0b00720c */ /* 0x000fe20003fc6270 */
[----:B------:R-:W-:Y:S01]  /*b620*/  @P2 MUFU.LG2 R4, R4 ;  /* 0x0000000400042308 */ /* 0x000fe20000000c00 */
[----:B-1----:R-:W-:-:S05]  /*b630*/  FSEL R9, R9, 1, P2 ;  /* 0x3f80000009097808 */ /* 0x002fca0001000000 */
[----:B------:R-:W1:Y:S01]  /*b640*/  LDC R11, c[0x0][0x3e0] ;  /* 0x0000f800ff0b7b82 */ /* 0x000e620000000800 */
        /* <DEDUP_REMOVED lines=26> */
[----:B--2---:R-:W-:Y:S01]  /*b7f0*/  FSEL R6, R6, 1, P0 ;  /* 0x3f80000006067808 */ /* 0x004fe20000000000 */
[----:B------:R-:W2:Y:S01]  /*b800*/  @P0 MUFU.LG2 R0, R0 ;  /* 0x0000000000000308 */ /* 0x000ea20000000c00 */
[----:B------:R-:W-:Y:S01]  /*b810*/  IADD3 R12, PT, PT, R10, -R9, RZ ;  /* 0x800000090a0c7210 */ /* 0x000fe20007ffe0ff */
[----:B------:R-:W-:Y:S01]  /*b820*/  STS.64 [R10], R80 ;  /* 0x000000500a007388 */ /* 0x000fe20000000a00 */
[----:B------:R-:W-:Y:S01]  /*b830*/  LOP3.LUT R131, R131, 0x80, RZ, 0xc0, !PT ;  /* 0x0000008083837812 */ /* 0x000fe200078ec0ff */
[C---:B------:R-:W-:Y:S01]  /*b840*/  FMUL.FTZ R82, R6.reuse, R82 ;  /* 0x0000005206527220 */ /* 0x040fe20000410000 */
[C---:B------:R-:W-:Y:S01]  /*b850*/  FMUL.FTZ R83, R6.reuse, R83 ;  /* 0x0000005306537220 */ /* 0x040fe20000410000 */
[----:B------:R-:W5:Y:S01]  /*b860*/  LDC.64 R8, c[0x0][0x430] ;  /* 0x00010c00ff087b82 */ /* 0x000f620000000a00 */
        /* <DEDUP_REMOVED lines=23> */
[----:B-----5:R-:W-:Y:S01]  /*b9e0*/  IMAD R8, R8, UR4, R133 ;  /* 0x0000000408087c24 */ /* 0x020fe2000f8e0285 */
[----:B------:R-:W5:Y:S01]  /*b9f0*/  LDCU UR4, c[0x0][0x44c] ;  /* 0x00008980ff0477ac */ /* 0x000f620008000800 */
[----:B------:R-:W-:Y:S01]  /*ba00*/  IADD3 R131, PT, PT, R12, -R131, RZ ;  /* 0x800000830c837210 */ /* 0x000fe20007ffe0ff */
[----:B------:R-:W-:Y:S01]  /*ba10*/  STS.64 [R10+0x400], R82 ;  /* 0x000400520a007388 */ /* 0x000fe20000000a00 */
[----:B-1----:R-:W-:-:S03]  /*ba20*/  IMAD R16, R11, R16, UR7 ;  /* 0x000000070b107e24 */ /* 0x002fc6000f8e0210 */
[----:B------:R-:W-:Y:S01]  /*ba30*/  STS.64 [R12+0x20], R76 ;  /* 0x0000204c0c007388 */ /* 0x000fe20000000a00 */
[----:B------:R-:W-:Y:S02]  /*ba40*/  IMAD R8, R8, R11, R16 ;  /* 0x0000000b08087224 */ /* 0x000fe400078e0210 */
[----:B--2---:R-:W-:Y:S01]  /*ba50*/  @P0 FMUL.FTZ R11, R0, 0.69314718246459960938 ;  /* 0x3f317218000b0820 */ /* 0x004fe20000410000 */
[----:B------:R-:W-:Y:S01]  /*ba60*/  STS.64 [R12+0x420], R78 ;  /* 0x0004204e0c007388 */ /* 0x000fe20000000a00 */
[----:B------:R-:W-:-:S03]  /*ba70*/  IMAD R8, R8, R9, UR6 ;  /* 0x0000000608087e24 */ /* 0x000fc6000f8e0209 */
[----:B------:R-:W-:Y:S04]  /*ba80*/  STS.64 [R6+0x40], R72 ;  /* 0x0000404806007388 */ /* 0x000fe80000000a00 */
[----:B------:R-:W-:Y:S01]  /*ba90*/  STS.64 [R6+0x440], R74 ;  /* 0x0004404a06007388 */ /* 0x000fe20000000a00 */
[----:B-----5:R-:W-:-:S03]  /*baa0*/  IMAD R0, R8, UR4, RZ ;  /* 0x0000000408007c24 */ /* 0x020fc6000f8e02ff */
        /* <DEDUP_REMOVED lines=18> */
[----:B-1----:R-:W-:Y:S01]  /*bbd0*/  MOV R10, 0xff800000 ;  /* 0xff800000000a7802 */ /* 0x002fe20000000f00 */
[----:B--2---:R-:W-:Y:S01]  /*bbe0*/  @P2 FMUL.FTZ R12, R4, 0.69314718246459960938 ;  /* 0x3f317218040c2820 */ /* 0x004fe20000410000 */
[----:B------:R-:W-:Y:S01]  /*bbf0*/  MOV R4, 0xff800000 ;  /* 0xff80000000047802 */ /* 0x000fe20000000f00 */
[----:B----4-:R-:W-:Y:S01]  /*bc00*/  @P0 FFMA.FTZ R4, R2, R13, R11 ;  /* 0x0000000d02040223 */ /* 0x010fe2000001000b */
[----:B------:R-:W-:Y:S01]  /*bc10*/  LEA R2, R5, UR5, 0x2 ;  /* 0x0000000505027c11 */ /* 0x000fe2000f8e10ff */
[----:B---3--:R-:W-:Y:S01]  /*bc20*/  @P2 FFMA.FTZ R10, R3, R14, R12 ;  /* 0x0000000e030a2223 */ /* 0x008fe2000001000c */
[----:B------:R-:W-:Y:S01]  /*bc30*/  IMAD R3, R91, 0x60, R90 ;  /* 0x000000605b037824 */ /* 0x000fe200078e025a */
        /* <DEDUP_REMOVED lines=12> */
.L_x_5000:
[----:B------:R-:W-:Y:S05]  /*bd00*/  BSYNC.RECONVERGENT B0 ;  /* 0x0000000000007941 */ /* 0x000fea0003800200 */
.L_x_4999:
[----:B------:R2:W3:Y:S01]  /*bd10*/  LDS.128 R12, [R2] ;  /* 0x00000000020c7984 */ /* 0x0004e20000000c00 */
        /* <DEDUP_REMOVED lines=18> */
.L_x_5002:
[----:B------:R-:W-:Y:S05]  /*be40*/  BSYNC.RECONVERGENT B0 ;  /* 0x0000000000007941 */ /* 0x000fea0003800200 */
.L_x_5001:
        /* <DEDUP_REMOVED lines=21> */
.L_x_5004:
[----:B------:R-:W-:Y:S05]  /*bfa0*/  BSYNC.RECONVERGENT B0 ;  /* 0x0000000000007941 */ /* 0x000fea0003800200 */
.L_x_5003:
        /* <DEDUP_REMOVED lines=21> */
.L_x_5006:
[----:B------:R-:W-:Y:S05]  /*c100*/  BSYNC.RECONVERGENT B0 ;  /* 0x0000000000007941 */ /* 0x000fea0003800200 */
.L_x_5005:
        /* <DEDUP_REMOVED lines=22> */
.L_x_5007:
        /* <DEDUP_REMOVED lines=9> */
.L_x_5551:


//--------------------- .text._ZN5flash24flash_fwd_splitkv_kernelI23Flash_fwd_kernel_traitsILi96ELi64ELi64ELi4ELb0ELb0EN7cutlass6half_tE19Flash_kernel_traitsILi96ELi64ELi64ELi4ES3_EELb1ELb0ELb0ELb0ELb1ELb0ELb1ELb1EEEvNS_16Flash_fwd_paramsE --------------------------
	.section	.text._ZN5flash24flash_fwd_splitkv_kernelI23Flash_fwd_kernel_traitsILi96ELi64ELi64ELi4ELb0ELb0EN7cutlass6half_tE19Flash_kernel_traitsILi96ELi64ELi64ELi4ES3_EELb1ELb0ELb0ELb0ELb1ELb0ELb1ELb1EEEvNS_16Flash_fwd_paramsE,"ax",@progbits
	.align	128
        .global         _ZN5flash24flash_fwd_splitkv_kernelI23Flash_fwd_kernel_traitsILi96ELi64ELi64ELi4ELb0ELb0EN7cutlass6half_tE19Flash_kernel_traitsILi96ELi64ELi64ELi4ES3_EELb1ELb0ELb0ELb0ELb1ELb0ELb1ELb1EEEvNS_16Flash_fwd_paramsE
        .type           _ZN5flash24flash_fwd_splitkv_kernelI23Flash_fwd_kernel_traitsILi96ELi64ELi64ELi4ELb0ELb0EN7cutlass6half_tE19Flash_kernel_traitsILi96ELi64ELi64ELi4ES3_EELb1ELb0ELb0ELb0ELb1ELb0ELb1ELb1EEEvNS_16Flash_fwd_paramsE,@function
        .size           _ZN5flash24flash_fwd_splitkv_kernelI23Flash_fwd_kernel_traitsILi96ELi64ELi64ELi4ELb0ELb0EN7cutlass6half_tE19Flash_kernel_traitsILi96ELi64ELi64ELi4ES3_EELb1ELb0ELb0ELb0ELb1ELb0ELb1ELb1EEEvNS_16Flash_fwd_paramsE,(.L_x_5552 - _ZN5flash24flash_fwd_splitkv_kernelI23Flash_fwd_kernel_traitsILi96ELi64ELi64ELi4ELb0ELb0EN7cutlass6half_tE19Flash_kernel_traitsILi96ELi64ELi64ELi4ES3_EELb1ELb0ELb0ELb0ELb1ELb0ELb1ELb1EEEvNS_16Flash_fwd_paramsE)
        .other          _ZN5flash24flash_fwd_splitkv_kernelI23Flash_fwd_kernel_traitsILi96ELi64ELi64ELi4ELb0ELb0EN7cutlass6half_tE19Flash_kernel_traitsILi96ELi64ELi64ELi4ES3_EELb1ELb0ELb0ELb0ELb1ELb0ELb1ELb1EEEvNS_16Flash_fwd_paramsE,@"STO_CUDA_ENTRY STV_DEFAULT"
_ZN5flash24flash_fwd_splitkv_kernelI23Flash_fwd_kernel_traitsILi96ELi64ELi64ELi4ELb0ELb0EN7cutlass6half_tE19Flash_kernel_traitsILi96ELi64ELi64ELi4ES3_EELb1ELb0ELb0ELb0ELb1ELb0ELb1ELb1EEEvNS_16Flash_fwd_paramsE:
.text._ZN5flash24flash_fwd_splitkv_kernelI23Flash_fwd_kernel_traitsILi96ELi64ELi64ELi4ELb0ELb0EN7cutlass6half_tE19Flash_kernel_traitsILi96ELi64ELi64ELi4ES3_EELb1ELb0ELb0ELb0ELb1ELb0ELb1ELb1EEEvNS_16Flash_fwd_paramsE:
[----:B------:R-:W-:Y:S08]  /*0000*/  LDC R1, c[0x0][0x37c] ;  /* 0x0000df00ff017b82 */ /* 0x000ff00000000800 */
[----:B------:R-:W1:Y:S01]  /*0010*/  LDC R7, c[0x0][0x3e0] ;  /* 0x0000f800ff077b82 */ /* 0x000e620000000800 */
[----:B------:R-:W2:Y:S01]  /*0020*/  LDCU.64 UR8, c[0x0][0x460] ;  /* 0x00008c00ff0877ac */ /* 0x000ea20008000a00 */
[----:B------:R-:W-:Y:S01]  /*0030*/  IMAD.MOV.U32 R8, RZ, RZ, -0x1 ;  /* 0xffffffffff087424 */ /* 0x000fe200078e00ff */
[----:B------:R-:W3:Y:S05]  /*0040*/  LDCU.64 UR6, c[0x0][0x358] ;  /* 0x00006b00ff0677ac */ /* 0x000eea0008000a00 */
[----:B------:R-:W4:Y:S01]  /*0050*/  S2UR UR10, SR_CTAID.Z ;  /* 0x00000000000a79c3 */ /* 0x000f220000002700 */
[----:B------:R-:W3:Y:S01]  /*0060*/  LDCU.64 UR4, c[0x0][0x470] ;  /* 0x00008e00ff0477ac */ /* 0x000ee20008000a00 */
[----:B--2---:R-:W-:-:S04]  /*0070*/  ISETP.NE.U32.AND P3, PT, RZ, UR8, PT ;  /* 0x00000008ff007c0c */ /* 0x004fc8000bf65070 */
[----:B------:R-:W-:Y:S01]  /*0080*/  ISETP.NE.AND.EX P3, PT, RZ, UR9, PT, P3 ;  /* 0x00000009ff007c0c */ /* 0x000fe2000bf65330 */
        /* <DEDUP_REMOVED lines=10> */
[----:B----4-:R-:W-:-:S04]  /*0130*/  IMAD.HI.U32 R117, R5, UR10, RZ ;  /* 0x0000000a05757c27 */ /* 0x010fc8000f8e00ff */
[----:B------:R-:W-:Y:S01]  /*0140*/  IMAD.MOV R0, RZ, RZ, -R117 ;  /* 0x000000ffff007224 */ /* 0x000fe200078e0a75 */
[----:B------:R-:W2:Y:S03]  /*0150*/  LDC.64 R4, c[0x0][0x460] ;  /* 0x00011800ff047b82 */ /* 0x000ea60000000a00 */
[----:B------:R-:W-:-:S05]  /*0160*/  IMAD R0, R7, R0, UR10 ;  /* 0x0000000a07007e24 */ /* 0x000fca000f8e0200 */
[----:B------:R-:W-:-:S13]  /*0170*/  ISETP.GE.U32.AND P0, PT, R0, R7, PT ;  /* 0x000000070000720c */ /* 0x000fda0003f06070 */
[----:B------:R-:W-:Y:S02]  /*0180*/  @P0 IMAD.IADD R0, R0, 0x1, -R7 ;  /* 0x0000000100000824 */ /* 0x000fe400078e0a07 */
[----:B------:R-:W-:Y:S01]  /*0190*/  @P0 VIADD R117, R117, 0x1 ;  /* 0x0000000175750836 */ /* 0x000fe20000000000 */
[----:B------:R-:W-:Y:S02]  /*01a0*/  ISETP.NE.U32.AND P0, PT, RZ, UR8, PT ;  /* 0x00000008ff007c0c */ /* 0x000fe4000bf05070 */
[----:B------:R-:W-:Y:S02]  /*01b0*/  ISETP.GE.U32.AND P1, PT, R0, R7, PT ;  /* 0x000000070000720c */ /* 0x000fe40003f26070 */
[----:B------:R-:W-:-:S11]  /*01c0*/  ISETP.NE.AND.EX P0, PT, RZ, UR9, PT, P0 ;  /* 0x00000009ff007c0c */ /* 0x000fd6000bf05300 */
[----:B------:R-:W-:Y:S01]  /*01d0*/  @P1 VIADD R117, R117, 0x1 ;  /* 0x0000000175751836 */ /* 0x000fe20000000000 */
[----:B-1----:R-:W-:Y:S02]  /*01e0*/  ISETP.NE.U32.AND P1, PT, R2, RZ, PT ;  /* 0x000000ff0200720c */ /* 0x002fe40003f25070 */
[----:B------:R-:W-:Y:S02]  /*01f0*/  @!P2 LOP3.LUT R117, RZ, R7, RZ, 0x33, !PT ;  /* 0x00000007ff75a212 */ /* 0x000fe400078e33ff */
[----:B------:R-:W-:-:S03]  /*0200*/  ISETP.NE.AND.EX P1, PT, R3, RZ, PT, P1 ;  /* 0x000000ff0300720c */ /* 0x000fc60003f25310 */
[----:B--2---:R-:W-:-:S04]  /*0210*/  IMAD.WIDE.U32 R16, R117, 0x4, R4 ;  /* 0x0000000475107825 */ /* 0x004fc800078e0004 */
[----:B------:R-:W-:Y:S01]  /*0220*/  IMAD.SHL.U32 R9, R117, 0x4, RZ ;  /* 0x0000000475097824 */ /* 0x000fe200078e00ff */
[----:B---3--:R-:W2:Y:S01]  /*0230*/  @P0 LDG.E R8, desc[UR6][R16.64] ;  /* 0x0000000610080981 */ /* 0x008ea2000c1e1900 */
[----:B------:R-:W-:Y:S02]  /*0240*/  SHF.R.U32.HI R4, RZ, 0x1e, R117 ;  /* 0x0000001eff047819 */ /* 0x000fe40000011675 */
[----:B------:R-:W-:Y:S01]  /*0250*/  ISETP.NE.U32.AND P2, PT, RZ, UR4, PT ;  /* 0x00000004ff007c0c */ /* 0x000fe2000bf45070 */
        /* <DEDUP_REMOVED lines=20> */
[----:B------:R-:W-:Y:S01]  /*03a0*/  IMAD.MOV R10, RZ, RZ, -R117 ;  /* 0x000000ffff0a7224 */ /* 0x000fe200078e0a75 */
[----:B------:R-:W4:Y:S01]  /*03b0*/  S2R R11, SR_CTAID.X ;  /* 0x00000000000b7919 */ /* 0x000f220000002500 */
[----:B------:R-:W-:Y:S02]  /*03c0*/  ISETP.NE.AND.EX P0, PT, R3, RZ, PT, P0 ;  /* 0x000000ff0300720c */ /* 0x000fe40003f05300 */
[----:B------:R-:W-:-:S11]  /*03d0*/  IMAD R10, R7, R10, UR10 ;  /* 0x0000000a070a7e24 */ /* 0x000fd6000f8e020a */
        /* <DEDUP_REMOVED lines=8> */
.L_x_5008:
[----:B------:R-:W-:Y:S05]  /*0460*/  @!P3 EXIT ;  /* 0x000000000000b94d */ /* 0x000fea0003800000 */
[----:B------:R-:W2:Y:S01]  /*0470*/  LDC R6, c[0x0][0x374] ;  /* 0x0000dd00ff067b82 */ /* 0x000ea20000000800 */
[--C-:B-----5:R-:W-:Y:S01]  /*0480*/  IMAD.IADD R81, R81, 0x1, -R0.reuse ;  /* 0x0000000151517824 */ /* 0x120fe200078e0a00 */
[----:B------:R-:W3:Y:S01]  /*0490*/  S2R R76, SR_TID.X ;  /* 0x00000000004c7919 */ /* 0x000ee20000002100 */
[----:B------:R-:W-:-:S05]  /*04a0*/  @P1 IMAD.IADD R79, R79, 0x1, -R0 ;  /* 0x000000014f4f1824 */ /* 0x000fca00078e0a00 */
[----:B------:R-:W4:Y:S08]  /*04b0*/  LDC R2, c[0x0][0x438] ;  /* 0x00010e00ff027b82 */ /* 0x000f300000000800 */
[----:B-1----:R-:W1:Y:S01]  /*04c0*/  @!P1 LDC R16, c[0x0][0x43c] ;  /* 0x00010f00ff109b82 */ /* 0x002e620000000800 */
[-C--:B--2---:R-:W-:Y:S02]  /*04d0*/  IABS R13, R6.reuse ;  /* 0x00000006000d7213 */ /* 0x084fe40000000000 */
[----:B------:R-:W-:-:S02]  /*04e0*/  IABS R19, R6 ;  /* 0x0000000600137213 */ /* 0x000fc40000000000 */
        /* <DEDUP_REMOVED lines=8> */
[----:B------:R-:W-:Y:S02]  /*0570*/  IABS R18, R17 ;  /* 0x0000001100127213 */ /* 0x000fe40000000000 */
[----:B------:R-:W-:Y:S01]  /*0580*/  LOP3.LUT R17, R17, R6, RZ, 0x3c, !PT ;  /* 0x0000000611117212 */ /* 0x000fe200078e3cff */
[----:B--2---:R-:W-:-:S06]  /*0590*/  VIADD R3, R3, 0xffffffe ;  /* 0x0ffffffe03037836 */ /* 0x004fcc0000000000 */
[----:B------:R-:W2:Y:S02]  /*05a0*/  F2I.FTZ.U32.TRUNC.NTZ R3, R3 ;  /* 0x0000000300037305 */ /* 0x000ea4000021f000 */
[----:B--2---:R-:W-:-:S04]  /*05b0*/  IMAD.MOV R2, RZ, RZ, -R3 ;  /* 0x000000ffff027224 */ /* 0x004fc800078e0a03 */
[----:B------:R-:W-:Y:S02]  /*05c0*/  IMAD R21, R2, R13, RZ ;  /* 0x0000000d02157224 */ /* 0x000fe400078e02ff */
[----:B------:R-:W-:-:S04]  /*05d0*/  IMAD.MOV.U32 R2, RZ, RZ, RZ ;  /* 0x000000ffff027224 */ /* 0x000fc800078e00ff */
[----:B------:R-:W-:Y:S02]  /*05e0*/  IMAD.HI.U32 R21, R3, R21, R2 ;  /* 0x0000001503157227 */ /* 0x000fe400078e0002 */
[----:B------:R-:W2:Y:S04]  /*05f0*/  @!P1 LDC.64 R2, c[0x0][0x488] ;  /* 0x00012200ff029b82 */ /* 0x000ea80000000a00 */
[----:B------:R-:W-:-:S04]  /*0600*/  IMAD.HI.U32 R12, R21, R18, RZ ;  /* 0x00000012150c7227 */ /* 0x000fc800078e00ff */
[----:B------:R-:W-:-:S05]  /*0610*/  IMAD R18, R12, R19, R18 ;  /* 0x000000130c127224 */ /* 0x000fca00078e0212 */
[----:B------:R-:W-:Y:S02]  /*0620*/  ISETP.GT.U32.AND P3, PT, R13, R18, PT ;  /* 0x000000120d00720c */ /* 0x000fe40003f64070 */
[----:B--2---:R-:W-:Y:S02]  /*0630*/  @!P1 ISETP.NE.U32.AND P0, PT, R2, RZ, PT ;  /* 0x000000ff0200920c */ /* 0x004fe40003f05070 */
[----:B------:R-:W2:Y:S09]  /*0640*/  S2R R2, SR_CTAID.Y ;  /* 0x0000000000027919 */ /* 0x000eb20000002600 */
[----:B------:R-:W-:Y:S01]  /*0650*/  @!P3 IMAD.IADD R18, R18, 0x1, -R13 ;  /* 0x000000011212b824 */ /* 0x000fe200078e0a0d */
[----:B------:R-:W-:Y:S01]  /*0660*/  @!P1 ISETP.NE.AND.EX P0, PT, R3, RZ, PT, P0 ;  /* 0x000000ff0300920c */ /* 0x000fe20003f05300 */
[----:B------:R-:W-:Y:S01]  /*0670*/  @!P3 VIADD R12, R12, 0x1 ;  /* 0x000000010c0cb836 */ /* 0x000fe20000000000 */
[----:B------:R-:W4:Y:S02]  /*0680*/  LDC R3, c[0x0][0x508] ;  /* 0x00014200ff037b82 */ /* 0x000f240000000800 */
[----:B-1----:R-:W-:-:S02]  /*0690*/  @!P1 SEL R16, R16, RZ, P0 ;  /* 0x000000ff10109207 */ /* 0x002fc40000000000 */
[----:B------:R-:W-:Y:S02]  /*06a0*/  ISETP.GE.U32.AND P4, PT, R18, R13, PT ;  /* 0x0000000d1200720c */ /* 0x000fe40003f86070 */
[----:B------:R-:W-:Y:S01]  /*06b0*/  ISETP.GE.AND P0, PT, R17, RZ, PT ;  /* 0x000000ff1100720c */ /* 0x000fe20003f06270 */
[----:B------:R-:W-:Y:S01]  /*06c0*/  @!P1 IMAD.IADD R79, R81, 0x1, R16 ;  /* 0x00000001514f9824 */ /* 0x000fe200078e0210 */
[----:B------:R-:W-:-:S03]  /*06d0*/  ISETP.NE.AND P1, PT, R6, RZ, PT ;  /* 0x000000ff0600720c */ /* 0x000fc60003f25270 */
[----:B------:R-:W-:-:S05]  /*06e0*/  VIADD R13, R79, 0x3f ;  /* 0x0000003f4f0d7836 */ /* 0x000fca0000000000 */
[----:B------:R-:W-:Y:S01]  /*06f0*/  IADD3 R16, PT, PT, R13, R77, -R116 ;  /* 0x0000004d0d107210 */ /* 0x000fe20007ffe874 */
[----:B------:R-:W-:-:S04]  /*0700*/  @P4 VIADD R12, R12, 0x1 ;  /* 0x000000010c0c4836 */ /* 0x000fc80000000000 */
[----:B------:R-:W-:Y:S01]  /*0710*/  @!P0 IMAD.MOV R12, RZ, RZ, -R12 ;  /* 0x000000ffff0c8224 */ /* 0x000fe200078e0a0c */
[----:B------:R-:W-:Y:S02]  /*0720*/  @!P1 LOP3.LUT R12, RZ, R6, RZ, 0x33, !PT ;  /* 0x00000006ff0c9212 */ /* 0x000fe400078e33ff */
[----:B----4-:R-:W-:Y:S02]  /*0730*/  IADD3 R3, PT, PT, R16, 0x40, R3 ;  /* 0x0000004010037810 */ /* 0x010fe40007ffe003 */
[----:B------:R-:W-:Y:S02]  /*0740*/  SHF.R.S32.HI R16, RZ, 0x1f, R13 ;  /* 0x0000001fff107819 */ /* 0x000fe4000001140d */
[----:B------:R-:W-:Y:S01]  /*0750*/  SHF.R.S32.HI R6, RZ, 0x1f, R3 ;  /* 0x0000001fff067819 */ /* 0x000fe20000011403 */
[----:B--2---:R-:W-:Y:S01]  /*0760*/  IMAD R111, R12, R2, RZ ;  /* 0x000000020c6f7224 */ /* 0x004fe200078e02ff */
[----:B------:R-:W-:Y:S02]  /*0770*/  LEA.HI R16, R16, R13, RZ, 0x6 ;  /* 0x0000000d10107211 */ /* 0x000fe400078f30ff */
[----:B------:R-:W-:-:S02]  /*0780*/  LEA.HI R6, R6, R3, RZ, 0x6 ;  /* 0x0000000306067211 */ /* 0x000fc400078f30ff */
[----:B------:R-:W-:Y:S02]  /*0790*/  SHF.R.S32.HI R16, RZ, 0x6, R16 ;  /* 0x00000006ff107819 */ /* 0x000fe40000011410 */
        /* <DEDUP_REMOVED lines=8> */
[----:B------:R-:W3:Y:S04]  /*0820*/  LDCU.64 UR8, c[0x0][0x3f8] ;  /* 0x00007f00ff0877ac */ /* 0x000ee80008000a00 */
[----:B------:R-:W-:Y:S02]  /*0830*/  VIADD R6, R0, 0x10 ;  /* 0x0000001000067836 */ /* 0x000fe40000000000 */
[----:B-1----:R-:W-:Y:S02]  /*0840*/  IMAD R4, R2, R4, R117 ;  /* 0x0000000402047224 */ /* 0x002fe400078e0275 */
[C---:B------:R-:W-:Y:S01]  /*0850*/  IMAD.SHL.U32 R2, R76.reuse, 0x4, RZ ;  /* 0x000000044c027824 */ /* 0x040fe200078e00ff */
[----:B------:R-:W-:Y:S01]  /*0860*/  LOP3.LUT P6, R76, R76, 0x7, RZ, 0xc0, !PT ;  /* 0x000000074c4c7812 */ /* 0x000fe200078cc0ff */
[----:B------:R-:W-:-:S02]  /*0870*/  IMAD R10, R4, R7, R10 ;  /* 0x00000007040a7224 */ /* 0x000fc400078e020a */
[----:B------:R-:W-:Y:S01]  /*0880*/  VIADD R4, R0, 0x20 ;  /* 0x0000002000047836 */ /* 0x000fe20000000000 */
[----:B------:R-:W-:Y:S01]  /*0890*/  LOP3.LUT R3, R2, 0x1c, RZ, 0xc0, !PT ;  /* 0x0000001c02037812 */ /* 0x000fe200078ec0ff */
[--C-:B------:R-:W-:Y:S02]  /*08a0*/  IMAD R5, R10, R5, R77.reuse ;  /* 0x000000050a057224 */ /* 0x100fe400078e024d */
[----:B------:R-:W-:Y:S02]  /*08b0*/  IMAD.IADD R77, R116, 0x1, -R77 ;  /* 0x00000001744d7824 */ /* 0x000fe400078e0a4d */
[C---:B------:R-:W-:Y:S02]  /*08c0*/  IMAD R3, R0.reuse, 0x60, R3 ;  /* 0x0000006000037824 */ /* 0x040fe400078e0203 */
[----:B--2---:R-:W-:Y:S01]  /*08d0*/  IMAD R2, R5, UR4, RZ ;  /* 0x0000000405027c24 */ /* 0x004fe2000f8e02ff */
[CC--:B------:R-:W-:Y:S01]  /*08e0*/  ISETP.GE.AND P1, PT, R0.reuse, R77.reuse, PT ;  /* 0x0000004d0000720c */ /* 0x0c0fe20003f26270 */
[----:B------:R-:W1:Y:S01]  /*08f0*/  LDCU.64 UR4, c[0x0][0x428] ;  /* 0x00008500ff0477ac */ /* 0x000e620008000a00 */
[----:B------:R-:W-:-:S02]  /*0900*/  ISETP.GE.OR P6, PT, R0, R77, P6 ;  /* 0x0000004d0000720c */ /* 0x000fc400037c6670 */
[----:B------:R-:W-:Y:S02]  /*0910*/  IADD3 R3, P0, PT, R2, R3, RZ ;  /* 0x0000000302037210 */ /* 0x000fe40007f1e0ff */
[-C--:B------:R-:W-:Y:S02]  /*0920*/  ISETP.GE.AND P3, PT, R6, R77.reuse, PT ;  /* 0x0000004d0600720c */ /* 0x080fe40003f66270 */
[----:B------:R-:W-:Y:S02]  /*0930*/  LEA.HI.X.SX32 R2, R2, RZ, 0x1, P0 ;  /* 0x000000ff02027211 */ /* 0x000fe400000f0eff */
[C---:B---3--:R-:W-:Y:S02]  /*0940*/  LEA R8, P0, R3.reuse, UR8, 0x2 ;  /* 0x0000000803087c11 */ /* 0x048fe4000f8010ff */
[----:B------:R-:W-:Y:S02]  /*0950*/  ISETP.GE.AND P2, PT, R4, R77, PT ;  /* 0x0000004d0400720c */ /* 0x000fe40003f46270 */
[----:B------:R-:W-:Y:S01]  /*0960*/  LEA.HI.X R9, R3, UR9, R2, 0x2, P0 ;  /* 0x0000000903097c11 */ /* 0x000fe200080f1402 */
[----:B------:R-:W-:Y:S01]  /*0970*/  @!P6 IMAD.MOV.U32 R11, RZ, RZ, -0x800000 ;  /* 0xff800000ff0be424 */ /* 0x000fe200078e00ff */
[----:B------:R-:W-:Y:S01]  /*0980*/  IADD3 R2, P0, PT, R5, R0, RZ ;  /* 0x0000000005027210 */ /* 0x000fe20007f1e0ff */
[----:B------:R-:W-:Y:S01]  /*0990*/  VIADD R0, R0, 0x30 ;  /* 0x0000003000007836 */ /* 0x000fe20000000000 */
[C---:B------:R-:W-:Y:S01]  /*09a0*/  ISETP.NE.OR P5, PT, R76.reuse, RZ, P3 ;  /* 0x000000ff4c00720c */ /* 0x040fe20001fa5670 */
[----:B------:R2:W-:Y:S01]  /*09b0*/  @!P1 STG.E.128 desc[UR6][R8.64], RZ ;  /* 0x000000ff08009986 */ /* 0x0005e2000c101d06 */
[----:B------:R-:W-:-:S02]  /*09c0*/  ISETP.NE.OR P4, PT, R76, RZ, P2 ;  /* 0x000000ff4c00720c */ /* 0x000fc40001785670 */
[----:B------:R-:W-:Y:S01]  /*09d0*/  LEA.HI.X.SX32 R5, R5, RZ, 0x1, P0 ;  /* 0x000000ff05057211 */ /* 0x000fe200000f0eff */
[----:B------:R2:W-:Y:S01]  /*09e0*/  @!P1 STG.E.128 desc[UR6][R8.64+0x80], RZ ;  /* 0x000080ff08009986 */ /* 0x0005e2000c101d06 */
[----:B-1----:R-:W-:-:S03]  /*09f0*/  LEA R4, P0, R2, UR4, 0x2 ;  /* 0x0000000402047c11 */ /* 0x002fc6000f8010ff */
[----:B------:R2:W-:Y:S01]  /*0a00*/  @!P1 STG.E.128 desc[UR6][R8.64+0x100], RZ ;  /* 0x000100ff08009986 */ /* 0x0005e2000c101d06 */
[----:B------:R-:W-:Y:S02]  /*0a10*/  ISETP.GE.AND P1, PT, R0, R77, PT ;  /* 0x0000004d0000720c */ /* 0x000fe40003f26270 */
[----:B------:R-:W-:Y:S01]  /*0a20*/  LEA.HI.X R5, R2, UR5, R5, 0x2, P0 ;  /* 0x0000000502057c11 */ /* 0x000fe200080f1405 */
[----:B------:R-:W-:Y:S01]  /*0a30*/  @!P5 IMAD.MOV.U32 R7, RZ, RZ, -0x800000 ;  /* 0xff800000ff07d424 */ /* 0x000fe200078e00ff */
[----:B------:R2:W-:Y:S01]  /*0a40*/  @!P3 STG.E.128 desc[UR6][R8.64+0x1800], RZ ;  /* 0x001800ff0800b986 */ /* 0x0005e2000c101d06 */
[----:B------:R-:W-:-:S03]  /*0a50*/  @!P4 IMAD.MOV.U32 R3, RZ, RZ, -0x800000 ;  /* 0xff800000ff03c424 */ /* 0x000fc600078e00ff */
        /* <DEDUP_REMOVED lines=16> */
.L_x_5009:
        /* <DEDUP_REMOVED lines=9> */
.L_x_5010:
[----:B------:R-:W-:-:S04]  /*0bf0*/  UISETP.NE.U32.AND UP0, UPT, UR16, URZ, UPT ;  /* 0x000000ff1000728c */ /* 0x000fc8000bf05070 */
[----:B------:R-:W-:-:S09]  /*0c00*/  UISETP.NE.AND.EX UP0, UPT, UR17, URZ, UPT, UP0 ;  /* 0x000000ff1100728c */ /* 0x000fd2000bf05300 */
[----:B------:R-:W-:Y:S05]  /*0c10*/  BRA.U !UP0, `(.L_x_5011) ;  /* 0x00000005088c7547 */ /* 0x000fea000b800000 */
[----:B-1----:R-:W1:Y:S01]  /*0c20*/  LDC R7, c[0x0][0x4f0] ;  /* 0x00013c00ff077b82 */ /* 0x002e620000000800 */
[----:B------:R-:W-:Y:S01]  /*0c30*/  LEA R0, R88, 0xffffffc0, 0x6 ;  /* 0xffffffc058007811 */ /* 0x000fe200078e30ff */
[----:B------:R-:W2:Y:S03]  /*0c40*/  LDCU.64 UR4, c[0x0][0x4e8] ;  /* 0x00009d00ff0477ac */ /* 0x000ea60008000a00 */
[----:B------:R-:W-:Y:S01]  /*0c50*/  IABS R2, R0 ;  /* 0x0000000000027213 */ /* 0x000fe20000000000 */
[----:B------:R-:W3:Y:S02]  /*0c60*/  LDCU.64 UR10, c[0x0][0x3a0] ;  /* 0x00007400ff0a77ac */ /* 0x000ee40008000a00 */
[----:B------:R-:W4:Y:S01]  /*0c70*/  LDC R9, c[0x0][0x3e8] ;  /* 0x0000fa00ff097b82 */ /* 0x000f220000000800 */
[----:B------:R-:W3:Y:S01]  /*0c80*/  LDCU.64 UR8, c[0x0][0x3a8] ;  /* 0x00007500ff0877ac */ /* 0x000ee20008000a00 */
        /* <DEDUP_REMOVED lines=22> */
[----:B----4-:R-:W-:Y:S01]  /*0df0*/  IABS R4, R9 ;  /* 0x0000000900047213 */ /* 0x010fe20000000000 */
[----:B------:R-:W1:Y:S06]  /*0e00*/  LDCU.64 UR4, c[0x0][0x3b8] ;  /* 0x00007700ff0477ac */ /* 0x000e6c0008000a00 */
[----:B------:R-:W-:Y:S02]  /*0e10*/  @P0 IADD3 R5, PT, PT, R5, 0x1, RZ ;  /* 0x0000000105050810 */ /* 0x000fe40007ffe0ff */
[----:B------:R-:W-:-:S03]  /*0e20*/  LEA R118, P0, R2, UR16, 0x2 ;  /* 0x0000001002767c11 */ /* 0x000fc6000f8010ff */
[----:B------:R-:W-:Y:S01]  /*0e30*/  @!P1 IMAD.MOV R5, RZ, RZ, -R5 ;  /* 0x000000ffff059224 */ /* 0x000fe200078e0a05 */
[----:B------:R-:W-:Y:S02]  /*0e40*/  LEA.HI.X R119, R2, UR17, R119, 0x2, P0 ;  /* 0x0000001102777c11 */ /* 0x000fe400080f1477 */
[----:B------:R-:W-:-:S05]  /*0e50*/  @!P3 LOP3.LUT R5, RZ, R7, RZ, 0x33, !PT ;  /* 0x00000007ff05b212 */ /* 0x000fca00078e33ff */
[----:B------:R-:W-:-:S06]  /*0e60*/  IMAD.WIDE R18, R5, 0x4, R118 ;  /* 0x0000000405127825 */ /* 0x000fcc00078e0276 */
[----:B------:R-:W2:Y:S01]  /*0e70*/  LDG.E R18, desc[UR6][R18.64] ;  /* 0x0000000612127981 */ /* 0x000ea2000c1e1900 */
[----:B-----5:R-:W4:Y:S01]  /*0e80*/  I2F.RP R6, R4 ;  /* 0x0000000400067306 */ /* 0x020f220000209400 */
[----:B------:R-:W-:Y:S01]  /*0e90*/  IADD3 R5, PT, PT, -R5, RZ, RZ ;  /* 0x000000ff05057210 */ /* 0x000fe20007ffe1ff */
[----:B-1----:R-:W-:Y:S01]  /*0ea0*/  IMAD.U32 R86, RZ, RZ, UR4 ;  /* 0x00000004ff567e24 */ /* 0x002fe2000f8e00ff */
[----:B------:R-:W-:-:S03]  /*0eb0*/  MOV R87, UR5 ;  /* 0x0000000500577c02 */ /* 0x000fc60008000f00 */
[----:B------:R-:W-:Y:S02]  /*0ec0*/  IMAD R0, R7, R5, R0 ;  /* 0x0000000507007224 */ /* 0x000fe400078e0200 */
[----:B----4-:R-:W1:Y:S02]  /*0ed0*/  MUFU.RCP R12, R6 ;  /* 0x00000006000c7308 */ /* 0x010e640000001000 */
        /* <DEDUP_REMOVED lines=18> */
[----:B------:R-:W-:-:S04]  /*1000*/  MOV R7, R3 ;  /* 0x0000000300077202 */ /* 0x000fc80000000f00 */
[----:B------:R-:W-:Y:S02]  /*1010*/  @!P0 IADD3 R7, PT, PT, -R7, RZ, RZ ;  /* 0x000000ff07078210 */ /* 0x000fe40007ffe1ff */
[----:B--2---:R-:W-:Y:S01]  /*1020*/  SHF.R.S32.HI R2, RZ, 0x1f, R18 ;  /* 0x0000001fff027819 */ /* 0x004fe20000011412 */
[----:B---3--:R-:W-:-:S04]  /*1030*/  IMAD.WIDE.U32 R12, R18, UR10, RZ ;  /* 0x0000000a120c7c25 */ /* 0x008fc8000f8e00ff */
[C---:B------:R-:W-:Y:S02]  /*1040*/  IMAD R17, R2.reuse, UR10, RZ ;  /* 0x0000000a02117c24 */ /* 0x040fe4000f8e02ff */
[----:B------:R-:W-:Y:S01]  /*1050*/  IMAD R5, R2, UR8, RZ ;  /* 0x0000000802057c24 */ /* 0x000fe2000f8e02ff */
[----:B------:R-:W-:Y:S01]  /*1060*/  LOP3.LUT R2, RZ, R9, RZ, 0x33, !PT ;  /* 0x00000009ff027212 */ /* 0x000fe200078e33ff */
[----:B------:R-:W-:-:S03]  /*1070*/  IMAD R16, R18, UR11, R17 ;  /* 0x0000000b12107c24 */ /* 0x000fc6000f8e0211 */
[----:B------:R-:W-:Y:S01]  /*1080*/  SEL R6, R2, R7, !P1 ;  /* 0x0000000702067207 */ /* 0x000fe20004800000 */
[----:B------:R-:W-:Y:S01]  /*1090*/  IMAD.IADD R17, R13, 0x1, R16 ;  /* 0x000000010d117824 */ /* 0x000fe200078e0210 */
[----:B------:R-:W-:Y:S01]  /*10a0*/  MOV R16, R12 ;  /* 0x0000000c00107202 */ /* 0x000fe20000000f00 */
[C---:B------:R-:W-:Y:S01]  /*10b0*/  IMAD R12, R18.reuse, UR9, R5 ;  /* 0x00000009120c7c24 */ /* 0x040fe2000f8e0205 */
[----:B------:R-:W-:Y:S01]  /*10c0*/  SHF.R.S32.HI R5, RZ, 0x1f, R0 ;  /* 0x0000001fff057819 */ /* 0x000fe20000011400 */
[----:B------:R-:W-:Y:S01]  /*10d0*/  IMAD.WIDE.U32 R18, R18, UR8, RZ ;  /* 0x0000000812127c25 */ /* 0x000fe2000f8e00ff */
[----:B------:R-:W1:Y:S03]  /*10e0*/  LDCU.128 UR8, c[0x0][0x3d0] ;  /* 0x00007a00ff0877ac */ /* 0x000e660008000c00 */
[----:B------:R-:W-:Y:S01]  /*10f0*/  IMAD.IADD R13, R19, 0x1, R12 ;  /* 0x00000001130d7824 */ /* 0x000fe200078e020c */
[----:B------:R-:W-:Y:S01]  /*1100*/  MOV R12, R18 ;  /* 0x00000012000c7202 */ /* 0x000fe20000000f00 */
[----:B------:R-:W-:-:S02]  /*1110*/  IMAD R4, R5, R86, RZ ;  /* 0x0000005605047224 */ /* 0x000fc400078e02ff */
        /* <DEDUP_REMOVED lines=19> */
.L_x_5011:
        /* <DEDUP_REMOVED lines=15> */
.L_x_5013:
[----:B------:R-:W2:Y:S01]  /*1340*/  LDC.64 R86, c[0x0][0x3b8] ;  /* 0x0000ee00ff567b82 */ /* 0x000ea20000000a00 */
[----:B------:R-:W-:-:S05]  /*1350*/  IADD3 R2, PT, PT, R0, R5, RZ ;  /* 0x0000000500027210 */ /* 0x000fca0007ffe0ff */
[C---:B--2---:R-:W-:Y:S02]  /*1360*/  IMAD R19, R2.reuse, R87, RZ ;  /* 0x0000005702137224 */ /* 0x044fe400078e02ff */
[----:B------:R-:W-:-:S05]  /*1370*/  IMAD.WIDE.U32 R2, R2, R86, RZ ;  /* 0x0000005602027225 */ /* 0x000fca00078e00ff */
[----:B------:R-:W-:Y:S02]  /*1380*/  IADD3 R19, PT, PT, R3, R19, RZ ;  /* 0x0000001303137210 */ /* 0x000fe40007ffe0ff */
[----:B------:R-:W-:Y:S02]  /*1390*/  MOV R18, R2 ;  /* 0x0000000200127202 */ /* 0x000fe40000000f00 */
.L_x_5014:
[----:B------:R-:W-:Y:S05]  /*13a0*/  @P0 BRA `(.L_x_5015) ;  /* 0x0000000000340947 */ /* 0x000fea0003800000 */
[----:B------:R-:W2:Y:S01]  /*13b0*/  LDCU.64 UR12, c[0x0][0x3c0] ;  /* 0x00007800ff0c77ac */ /* 0x000ea20008000a00 */
[----:B------:R-:W3:Y:S01]  /*13c0*/  LDC.64 R2, c[0x0][0x3a8] ;  /* 0x0000ea00ff027b82 */ /* 0x000ee20000000a00 */
[----:B-1----:R-:W-:Y:S02]  /*13d0*/  SHF.R.S32.HI R7, RZ, 0x1f, R0 ;  /* 0x0000001fff077819 */ /* 0x002fe40000011400 */
[----:B-----5:R-:W-:-:S03]  /*13e0*/  SHF.R.S32.HI R5, RZ, 0x1f, R6 ;  /* 0x0000001fff057819 */ /* 0x020fc60000011406 */
        /* <DEDUP_REMOVED lines=8> */
[----:B------:R-:W-:Y:S06]  /*1470*/  BRA `(.L_x_5016) ;  /* 0x0000000000187947 */ /* 0x000fec0003800000 */
.L_x_5015:
[----:B------:R-:W2:Y:S01]  /*1480*/  LDCU.64 UR12, c[0x0][0x3c0] ;  /* 0x00007800ff0c77ac */ /* 0x000ea20008000a00 */
[----:B------:R-:W-:-:S05]  /*1490*/  IADD3 R0, PT, PT, R0, R5, RZ ;  /* 0x0000000500007210 */ /* 0x000fca0007ffe0ff */
[C---:B--2---:R-:W-:Y:S02]  /*14a0*/  IMAD R21, R0.reuse, UR13, RZ ;  /* 0x0000000d00157c24 */ /* 0x044fe4000f8e02ff */
[----:B------:R-:W-:-:S05]  /*14b0*/  IMAD.WIDE.U32 R2, R0, UR12, RZ ;  /* 0x0000000c00027c25 */ /* 0x000fca000f8e00ff */
[----:B------:R-:W-:Y:S02]  /*14c0*/  IADD3 R21, PT, PT, R3, R21, RZ ;  /* 0x0000001503157210 */ /* 0x000fe40007ffe0ff */
[----:B------:R-:W-:-:S07]  /*14d0*/  MOV R20, R2 ;  /* 0x0000000200147202 */ /* 0x000fce0000000f00 */
.L_x_5016:
[----:B------:R-:W2:Y:S01]  /*14e0*/  LDC R13, c[0x0][0x3e8] ;  /* 0x0000fa00ff0d7b82 */ /* 0x000ea20000000800 */
[----:B------:R-:W-:Y:S02]  /*14f0*/  CS2R R118, SRZ ;  /* 0x0000000000767805 */ /* 0x000fe4000001ff00 */
[----:B--2---:R-:W-:-:S04]  /*1500*/  IABS R0, R13 ;  /* 0x0000000d00007213 */ /* 0x004fc80000000000 */
[----:B-----5:R-:W2:Y:S08]  /*1510*/  I2F.RP R6, R0 ;  /* 0x0000000000067306 */ /* 0x020eb00000209400 */
[----:B--2---:R-:W2:Y:S02]  /*1520*/  MUFU.RCP R4, R6 ;  /* 0x0000000600047308 */ /* 0x004ea40000001000 */
[----:B--2---:R-:W-:Y:S01]  /*1530*/  IADD3 R4, PT, PT, R4, 0xffffffe, RZ ;  /* 0x0ffffffe04047810 */ /* 0x004fe20007ffe0ff */
[----:B-1----:R-:W1:Y:S05]  /*1540*/  LDC.64 R6, c[0x0][0x3d8] ;  /* 0x0000f600ff067b82 */ /* 0x002e6a0000000a00 */
        /* <DEDUP_REMOVED lines=17> */
[----:B------:R-:W-:-:S04]  /*1660*/  LEA R0, R88, 0xffffffc0, 0x6 ;  /* 0xffffffc058007811 */ /* 0x000fc800078e30ff */
[----:B------:R-:W-:Y:S01]  /*1670*/  SHF.R.S32.HI R9, RZ, 0x1f, R0 ;  /* 0x0000001fff097819 */ /* 0x000fe20000011400 */
[C---:B------:R-:W-:Y:S01]  /*1680*/  IMAD.WIDE.U32 R20, R0.reuse, UR12, R20 ;  /* 0x0000000c00147c25 */ /* 0x040fe2000f8e0014 */
[----:B------:R-:W-:Y:S02]  /*1690*/  @P1 IADD3 R3, PT, PT, R3, 0x1, RZ ;  /* 0x0000000103031810 */ /* 0x000fe40007ffe0ff */
[----:B------:R-:W-:Y:S01]  /*16a0*/  ISETP.NE.AND P1, PT, R13, RZ, PT ;  /* 0x000000ff0d00720c */ /* 0x000fe20003f25270 */
[C---:B------:R-:W-:Y:S01]  /*16b0*/  IMAD R13, R9.reuse, UR12, RZ ;  /* 0x0000000c090d7c24 */ /* 0x040fe2000f8e02ff */
[----:B------:R-:W-:Y:S01]  /*16c0*/  MOV R17, R3 ;  /* 0x0000000300117202 */ /* 0x000fe20000000f00 */
[----:B------:R-:W-:Y:S02]  /*16d0*/  IMAD R9, R9, R86, RZ ;  /* 0x0000005609097224 */ /* 0x000fe400078e02ff */
[----:B------:R-:W-:Y:S02]  /*16e0*/  IMAD R13, R0, UR13, R13 ;  /* 0x0000000d000d7c24 */ /* 0x000fe4000f8e020d */
[----:B------:R-:W-:-:S02]  /*16f0*/  @!P0 IMAD.MOV R17, RZ, RZ, -R17 ;  /* 0x000000ffff118224 */ /* 0x000fc400078e0a11 */
[----:B------:R-:W-:Y:S01]  /*1700*/  IMAD.WIDE.U32 R18, R0, R86, R18 ;  /* 0x0000005600127225 */ /* 0x000fe200078e0012 */
[----:B------:R-:W-:-:S03]  /*1710*/  IADD3 R21, PT, PT, R21, R13, RZ ;  /* 0x0000000d15157210 */ /* 0x000fc60007ffe0ff */
[----:B------:R-:W-:Y:S01]  /*1720*/  IMAD R9, R0, R87, R9 ;  /* 0x0000005700097224 */ /* 0x000fe200078e0209 */
[----:B------:R-:W-:-:S04]  /*1730*/  SEL R0, R2, R17, !P1 ;  /* 0x0000001102007207 */ /* 0x000fc80004800000 */
[----:B------:R-:W-:Y:S01]  /*1740*/  SHF.R.S32.HI R13, RZ, 0x1f, R0 ;  /* 0x0000001fff0d7819 */ /* 0x000fe20000011400 */
[----:B-1----:R-:W-:Y:S01]  /*1750*/  IMAD.WIDE.U32 R16, R0, R6, R20 ;  /* 0x0000000600107225 */ /* 0x002fe200078e0014 */
[----:B------:R-:W-:-:S03]  /*1760*/  IADD3 R19, PT, PT, R19, R9, RZ ;  /* 0x0000000913137210 */ /* 0x000fc60007ffe0ff */
        /* <DEDUP_REMOVED lines=8> */
.L_x_5012:
[----:B------:R-:W-:Y:S01]  /*17f0*/  ISETP.NE.AND P3, PT, R8, -0x1, PT ;  /* 0xffffffff0800780c */ /* 0x000fe20003f65270 */
[----:B------:R-:W1:Y:S01]  /*1800*/  LDC.64 R108, c[0x0][0x3b0] ;  /* 0x0000ec00ff6c7b82 */ /* 0x000e620000000a00 */
[----:B------:R-:W-:Y:S01]  /*1810*/  IMAD.SHL.U32 R93, R76, 0x8, RZ ;  /* 0x000000084c5d7824 */ /* 0x000fe200078e00ff */
[----:B------:R-:W2:Y:S01]  /*1820*/  LDCU.64 UR4, c[0x0][0x3c8] ;  /* 0x00007900ff0477ac */ /* 0x000ea20008000a00 */
[----:B------:R-:W-:Y:S01]  /*1830*/  IMAD.MOV.U32 R0, RZ, RZ, RZ ;  /* 0x000000ffff007224 */ /* 0x000fe200078e00ff */
[----:B------:R-:W3:Y:S04]  /*1840*/  LDCU.64 UR8, c[0x0][0x390] ;  /* 0x00007200ff0877ac */ /* 0x000ee80008000a00 */
[----:B------:R-:W4:Y:S01]  /*1850*/  LDC R91, c[0x0][0x450] ;  /* 0x00011400ff5b7b82 */ /* 0x000f220000000800 */
[----:B------:R-:W-:Y:S01]  /*1860*/  SHF.R.U32.HI R106, RZ, 0x2, R76 ;  /* 0x00000002ff6a7819 */ /* 0x000fe2000001164c */
[----:B------:R1:W5:Y:S01]  /*1870*/  @P2 LDG.E R0, desc[UR6][R14.64] ;  /* 0x000000060e002981 */ /* 0x000362000c1e1900 */
[----:B------:R-:W-:Y:S01]  /*1880*/  LOP3.LUT R28, R93, 0x18, RZ, 0xc0, !PT ;  /* 0x000000185d1c7812 */ /* 0x000fe200078ec0ff */
[----:B------:R-:W3:Y:S01]  /*1890*/  LDCU.64 UR10, c[0x0][0x388] ;  /* 0x00007100ff0a77ac */ /* 0x000ee20008000a00 */
[----:B------:R-:W-:-:S02]  /*18a0*/  IMAD.MOV.U32 R107, RZ, RZ, RZ ;  /* 0x000000ffff6b7224 */ /* 0x000fc400078e00ff */
[----:B------:R-:W-:Y:S01]  /*18b0*/  IADD3 R16, P2, PT, R28, R16, RZ ;  /* 0x000000101c107210 */ /* 0x000fe20007f5e0ff */
[----:B------:R-:W2:Y:S01]  /*18c0*/  @!P3 LDC.64 R4, c[0x0][0x398] ;  /* 0x0000e600ff04bb82 */ /* 0x000ea20000000a00 */
[----:B------:R-:W-:Y:S02]  /*18d0*/  IMAD.SHL.U32 R78, R76, 0x4, RZ ;  /* 0x000000044c4e7824 */ /* 0x000fe400078e00ff */
[----:B------:R-:W-:Y:S01]  /*18e0*/  IADD3.X R17, PT, PT, RZ, R6, RZ, P2, !PT ;  /* 0x00000006ff117210 */ /* 0x000fe200017fe4ff */
[----:B------:R-:W-:Y:S01]  /*18f0*/  IMAD.WIDE.U32 R6, R11, 0x40, R106 ;  /* 0x000000400b067825 */ /* 0x000fe200078e006a */
[----:B------:R-:W-:Y:S02]  /*1900*/  IADD3 R12, P2, PT, R28, R12, RZ ;  /* 0x0000000c1c0c7210 */ /* 0x000fe40007f5e0ff */
[----:B------:R-:W-:Y:S01]  /*1910*/  LOP3.LUT R84, R78, 0xc, RZ, 0xc0, !PT ;  /* 0x0000000c4e547812 */ /* 0x000fe200078ec0ff */
[----:B------:R-:W-:-:S04]  /*1920*/  IMAD.WIDE.U32 R16, R106, UR12, R16 ;  /* 0x0000000c6a107c25 */ /* 0x000fc8000f8e0010 */
[----:B------:R-:W-:Y:S02]  /*1930*/  IMAD.X R13, RZ, RZ, R9, P2 ;  /* 0x000000ffff0d7224 */ /* 0x000fe400010e0609 */
[----:B------:R-:W-:Y:S02]  /*1940*/  IMAD R97, R106, UR13, R17 ;  /* 0x0000000d6a617c24 */ /* 0x000fe4000f8e0211 */
[----:B------:R-:W-:Y:S01]  /*1950*/  IMAD.SHL.U32 R96, R16, 0x2, RZ ;  /* 0x0000000210607824 */ /* 0x000fe200078e00ff */
[----:B----4-:R-:W-:Y:S01]  /*1960*/  LEA.HI R91, R91, R91, RZ, 0x1 ;  /* 0x0000005b5b5b7211 */ /* 0x010fe200078f08ff */
[----:B------:R-:W-:Y:S01]  /*1970*/  IMAD.WIDE.U32 R12, R106, R86, R12 ;  /* 0x000000566a0c7225 */ /* 0x000fe200078e000c */
[----:B------:R-:W-:Y:S02]  /*1980*/  SHF.L.U64.HI R97, R16, 0x1, R97 ;  /* 0x0000000110617819 */ /* 0x000fe40000010261 */
[----:B------:R-:W-:Y:S01]  /*1990*/  SHF.R.S32.HI R91, RZ, 0x1, R91 ;  /* 0x00000001ff5b7819 */ /* 0x000fe2000001145b */
[----:B-1----:R-:W-:-:S04]  /*19a0*/  @P3 IMAD.WIDE.U32 R14, R8, R108, RZ ;  /* 0x0000006c080e3225 */ /* 0x002fc800078e00ff */
[----:B--2---:R-:W-:-:S04]  /*19b0*/  @!P3 IMAD.WIDE.U32 R18, R117, R4, RZ ;  /* 0x000000047512b225 */ /* 0x004fc800078e00ff */
[----:B------:R-:W-:Y:S01]  /*19c0*/  @!P3 IMAD R4, R117, R5, R19 ;  /* 0x000000057504b224 */ /* 0x000fe200078e0213 */
[----:B------:R-:W-:Y:S01]  /*19d0*/  @!P3 MOV R9, R18 ;  /* 0x000000120009b202 */ /* 0x000fe20000000f00 */
[----:B------:R-:W-:Y:S01]  /*19e0*/  @P3 IMAD.MOV.U32 R9, RZ, RZ, R14 ;  /* 0x000000ffff093224 */ /* 0x000fe200078e000e */
[----:B------:R-:W-:Y:S01]  /*19f0*/  SHF.R.S32.HI R5, RZ, 0x1f, R10 ;  /* 0x0000001fff057819 */ /* 0x000fe2000001140a */
[----:B------:R-:W-:Y:S02]  /*1a00*/  @P3 IMAD R4, R8, R109, R15 ;  /* 0x0000006d08043224 */ /* 0x000fe400078e020f */
[----:B------:R-:W-:Y:S01]  /*1a10*/  IMAD R113, R106, R87, R13 ;  /* 0x000000576a717224 */ /* 0x000fe200078e020d */
[----:B------:R-:W-:Y:S01]  /*1a20*/  IADD3 R14, P2, PT, R28, R9, RZ ;  /* 0x000000091c0e7210 */ /* 0x000fe20007f5e0ff */
[----:B------:R-:W-:Y:S02]  /*1a30*/  IMAD R5, R5, UR4, RZ ;  /* 0x0000000405057c24 */ /* 0x000fe4000f8e02ff */
[----:B------:R-:W-:Y:S01]  /*1a40*/  IMAD.SHL.U32 R112, R12, 0x2, RZ ;  /* 0x000000020c707824 */ /* 0x000fe200078e00ff */
[----:B------:R-:W-:Y:S01]  /*1a50*/  IADD3.X R15, PT, PT, RZ, R4, RZ, P2, !PT ;  /* 0x00000004ff0f7210 */ /* 0x000fe200017fe4ff */
[----:B------:R-:W-:Y:S01]  /*1a60*/  IMAD R8, R10, UR5, R5 ;  /* 0x000000050a087c24 */ /* 0x000fe2000f8e0205 */
[----:B------:R-:W-:Y:S01]  /*1a70*/  SHF.R.S32.HI R4, RZ, 0x1f, R81 ;  /* 0x0000001fff047819 */ /* 0x000fe20000011451 */
[----:B------:R-:W-:Y:S01]  /*1a80*/  IMAD R5, R7, R108, RZ ;  /* 0x0000006c07057224 */ /* 0x000fe200078e02ff */
[----:B---3--:R-:W-:Y:S01]  /*1a90*/  IADD3 R96, P2, PT, R96, UR8, RZ ;  /* 0x0000000860607c10 */ /* 0x008fe2000ff5e0ff */
[----:B------:R-:W-:Y:S01]  /*1aa0*/  IMAD.WIDE.U32 R10, R10, UR4, R14 ;  /* 0x000000040a0a7c25 */ /* 0x000fe2000f8e000e */
[----:B------:R-:W-:-:S02]  /*1ab0*/  LEA.HI R4, R4, R81, RZ, 0x6 ;  /* 0x0000005104047211 */ /* 0x000fc400078f30ff */
[----:B------:R-:W-:Y:S01]  /*1ac0*/  IADD3.X R97, PT, PT, R97, UR9, RZ, P2, !PT ;  /* 0x0000000961617c10 */ /* 0x000fe200097fe4ff */
[----:B------:R-:W-:Y:S01]  /*1ad0*/  IMAD R89, R106, R91, R84 ;  /* 0x0000005b6a597224 */ /* 0x000fe200078e0254 */
[----:B------:R-:W-:Y:S01]  /*1ae0*/  SHF.R.S32.HI R4, RZ, 0x6, R4 ;  /* 0x00000006ff047819 */ /* 0x000fe20000011404 */
[----:B------:R-:W-:Y:S01]  /*1af0*/  IMAD R5, R6, R109, R5 ;  /* 0x0000006d06057224 */ /* 0x000fe200078e0205 */
[----:B------:R-:W-:Y:S01]  /*1b00*/  IADD3 R11, PT, PT, R11, R8, RZ ;  /* 0x000000080b0b7210 */ /* 0x000fe20007ffe0ff */
[----:B------:R-:W-:Y:S01]  /*1b10*/  VIADD R90, R88, 0xffffffff ;  /* 0xffffffff585a7836 */ /* 0x000fe20000000000 */
[----:B------:R-:W-:Y:S01]  /*1b20*/  VIMNMX R95, PT, PT, R111, R4, !PT ;  /* 0x000000046f5f7248 */ /* 0x000fe20007fe0100 */
[----:B------:R-:W-:Y:S01]  /*1b30*/  IMAD.MOV.U32 R115, RZ, RZ, R97 ;  /* 0x000000ffff737224 */ /* 0x000fe200078e0061 */
[----:B------:R-:W-:Y:S01]  /*1b40*/  SHF.L.U64.HI R113, R12, 0x1, R113 ;  /* 0x000000010c717819 */ /* 0x000fe20000010271 */
[----:B------:R-:W-:Y:S01]  /*1b50*/  IMAD.WIDE.U32 R108, R6, R108, R10 ;  /* 0x0000006c066c7225 */ /* 0x000fe200078e000a */
[----:B------:R-:W-:-:S02]  /*1b60*/  ISETP.GT.AND P2, PT, R88, R95, PT ;  /* 0x0000005f5800720c */ /* 0x000fc40003f44270 */
[----:B------:R-:W-:Y:S01]  /*1b70*/  IADD3 R112, P3, PT, R112, UR10, RZ ;  /* 0x0000000a70707c10 */ /* 0x000fe2000ff7e0ff */
[----:B------:R-:W-:Y:S01]  /*1b80*/  IMAD.SHL.U32 R85, R90, 0x40, RZ ;  /* 0x000000405a557824 */ /* 0x000fe200078e00ff */
[----:B------:R-:W-:Y:S02]  /*1b90*/  IADD3 R84, PT, PT, R84, R89, RZ ;  /* 0x0000005954547210 */ /* 0x000fe40007ffe0ff */
[----:B------:R-:W-:Y:S02]  /*1ba0*/  IADD3.X R113, PT, PT, R113, UR11, RZ, P3, !PT ;  /* 0x0000000b71717c10 */ /* 0x000fe40009ffe4ff */
[----:B------:R-:W-:Y:S02]  /*1bb0*/  SHF.R.S32.HI R83, RZ, 0x1f, R89 ;  /* 0x0000001fff537819 */ /* 0x000fe40000011459 */
[----:B------:R-:W-:Y:S02]  /*1bc0*/  SHF.R.S32.HI R82, RZ, 0x1f, R84 ;  /* 0x0000001fff527819 */ /* 0x000fe40000011454 */
[----:B------:R-:W-:-:S02]  /*1bd0*/  MOV R114, R96 ;  /* 0x0000006000727202 */ /* 0x000fc40000000f00 */
[----:B------:R-:W-:Y:S01]  /*1be0*/  IADD3 R80, PT, PT, R109, R5, RZ ;  /* 0x000000056d507210 */ /* 0x000fe20007ffe0ff */
[----:B------:R-:W-:Y:S06]  /*1bf0*/  @!P2 BRA `(.L_x_5017) ;  /* 0x0000004400c4a947 */ /* 0x000fec0003800000 */
[----:B------:R-:W1:Y:S01]  /*1c00*/  LDCU.128 UR16, c[0x0][0x4a0] ;  /* 0x00009400ff1077ac */ /* 0x000e620008000c00 */
[----:B------:R-:W-:Y:S01]  /*1c10*/  MOV R5, R3 ;  /* 0x0000000300057202 */ /* 0x000fe20000000f00 */
[----:B------:R-:W-:Y:S01]  /*1c20*/  IMAD.MOV.U32 R102, RZ, RZ, R85 ;  /* 0x000000ffff667224 */ /* 0x000fe200078e0055 */
[----:B------:R-:W-:Y:S01]  /*1c30*/  MOV R29, RZ ;  /* 0x000000ff001d7202 */ /* 0x000fe20000000f00 */
[----:B------:R-:W2:Y:S01]  /*1c40*/  LDCU.128 UR8, c[0x0][0x490] ;  /* 0x00009200ff0877ac */ /* 0x000ea20008000c00 */
[----:B-----5:R-:W-:Y:S01]  /*1c50*/  IMAD.IADD R0, R85, 0x1, R0 ;  /* 0x0000000155007824 */ /* 0x020fe200078e0200 */
[----:B------:R-:W-:Y:S01]  /*1c60*/  SHF.R.S32.HI R27, RZ, 0x1f, R81 ;  /* 0x0000001fff1b7819 */ /* 0x000fe20000011451 */
[----:B------:R-:W-:Y:S01]  /*1c70*/  @!P0 IMAD.MOV R5, RZ, RZ, -R5 ;  /* 0x000000ffff058224 */ /* 0x000fe200078e0a05 */
[----:B------:R-:W3:Y:S01]  /*1c80*/  LDCU.128 UR12, c[0x0][0x4b0] ;  /* 0x00009600ff0c77ac */ /* 0x000ee20008000c00 */
[----:B------:R-:W-:Y:S01]  /*1c90*/  SHF.R.S32.HI R3, RZ, 0x1f, R102 ;  /* 0x0000001fff037819 */ /* 0x000fe20000011466 */
[----:B------:R-:W-:Y:S01]  /*1ca0*/  IMAD R64, R0, R91, RZ ;  /* 0x0000005b00407224 */ /* 0x000fe200078e02ff */
[----:B------:R-:W-:Y:S01]  /*1cb0*/  MOV R94, R88 ;  /* 0x00000058005e7202 */ /* 0x000fe20000000f00 */
[----:B------:R-:W4:Y:S01]  /*1cc0*/  LDCU.128 UR20, c[0x0][0x4c0] ;  /* 0x00009800ff1477ac */ /* 0x000f220008000c00 */
[----:B------:R-:W-:Y:S01]  /*1cd0*/  SEL R8, R2, R5, !P1 ;  /* 0x0000000502087207 */ /* 0x000fe20004800000 */
[C---:B------:R-:W-:Y:S01]  /*1ce0*/  IMAD R105, R88.reuse, -0x40, R81 ;  /* 0xffffffc058697824 */ /* 0x040fe200078e0251 */
[----:B------:R-:W-:Y:S01]  /*1cf0*/  SHF.R.S32.HI R65, RZ, 0x1f, R64 ;  /* 0x0000001fff417819 */ /* 0x000fe20000011440 */
[----:B------:R-:W4:Y:S01]  /*1d00*/  LDCU.64 UR4, c[0x0][0x488] ;  /* 0x00009100ff0477ac */ /* 0x000f220008000a00 */
[----:B------:R-:W-:Y:S01]  /*1d10*/  IMAD R103, R88, -0x40, R79 ;  /* 0xffffffc058677824 */ /* 0x000fe200078e024f */
[----:B------:R-:W-:Y:S01]  /*1d20*/  IADD3 R92, PT, PT, R106, 0x20, RZ ;  /* 0x000000206a5c7810 */ /* 0x000fe20007ffe0ff */
[----:B-1----:R-:W-:Y:S01]  /*1d30*/  IMAD.WIDE.U32 R10, R117, UR16, R28 ;  /* 0x00000010750a7c25 */ /* 0x002fe2000f8e001c */
[----:B------:R-:W1:Y:S01]  /*1d40*/  LDCU UR24, c[0x0][0x450] ;  /* 0x00008a00ff1877ac */ /* 0x000e620008000800 */
[----:B------:R-:W-:-:S02]  /*1d50*/  MOV R122, R112 ;  /* 0x00000070007a7202 */ /* 0x000fc40000000f00 */
[C---:B--2---:R-:W-:Y:S01]  /*1d60*/  IMAD.WIDE.U32 R6, R117.reuse, UR10, R28 ;  /* 0x0000000a75067c25 */ /* 0x044fe2000f8e001c */
[----:B------:R-:W2:Y:S01]  /*1d70*/  LDCU.U8 UR25, c[0x0][0x533] ;  /* 0x0000a660ff1977ac */ /* 0x000ea20008000000 */
[----:B------:R-:W-:Y:S02]  /*1d80*/  MOV R123, R113 ;  /* 0x00000071007b7202 */ /* 0x000fe40000000f00 */
[----:B------:R-:W-:Y:S01]  /*1d90*/  IMAD R11, R117, UR17, R11 ;  /* 0x00000011750b7c24 */ /* 0x000fe2000f8e020b */
[----:B------:R-:W-:Y:S01]  /*1da0*/  UMOV UR10, URZ ;  /* 0x000000ff000a7c82 */ /* 0x000fe20008000000 */
[C---:B---3--:R-:W-:Y:S01]  /*1db0*/  IMAD R5, R3.reuse, UR12, RZ ;  /* 0x0000000c03057c24 */ /* 0x048fe2000f8e02ff */
[----:B------:R-:W3:Y:S01]  /*1dc0*/  LDCU.64 UR16, c[0x0][0x4e0] ;  /* 0x00009c00ff1077ac */ /* 0x000ee20008000a00 */
[----:B------:R-:W-:Y:S02]  /*1dd0*/  IMAD R3, R3, UR18, RZ ;  /* 0x0000001203037c24 */ /* 0x000fe4000f8e02ff */
[----:B------:R-:W-:-:S02]  /*1de0*/  IMAD R7, R117, UR11, R7 ;  /* 0x0000000b75077c24 */ /* 0x000fc4000f8e0207 */
[C---:B------:R-:W-:Y:S02]  /*1df0*/  IMAD R2, R102.reuse, UR13, R5 ;  /* 0x0000000d66027c24 */ /* 0x040fe4000f8e0205 */
[----:B------:R-:W-:-:S04]  /*1e00*/  IMAD.WIDE.U32 R10, R102, UR12, R10 ;  /* 0x0000000c660a7c25 */ /* 0x000fc8000f8e000a */
[C---:B------:R-:W-:Y:S01]  /*1e10*/  IMAD R12, R102.reuse, UR19, R3 ;  /* 0x00000013660c7c24 */ /* 0x040fe2000f8e0203 */
[----:B------:R-:W-:Y:S01]  /*1e20*/  SHF.R.S32.HI R3, RZ, 0x1f, R8 ;  /* 0x0000001fff037819 */ /* 0x000fe20000011408 */
[----:B------:R-:W-:Y:S01]  /*1e30*/  IMAD.WIDE.U32 R6, R102, UR18, R6 ;  /* 0x0000001266067c25 */ /* 0x000fe2000f8e0006 */
[----:B------:R-:W-:Y:S02]  /*1e40*/  IADD3 R11, PT, PT, R11, R2, RZ ;  /* 0x000000020b0b7210 */ /* 0x000fe40007ffe0ff */
[----:B------:R-:W-:Y:S01]  /*1e50*/  IADD3 R2, P0, PT, -R81, R106, RZ ;  /* 0x0000006a51027210 */ /* 0x000fe20007f1e1ff */
[----:B------:R-:W-:Y:S01]  /*1e60*/  IMAD.IADD R13, R7, 0x1, R12 ;  /* 0x00000001070d7824 */ /* 0x000fe200078e020c */
[----:B------:R-:W-:Y:S01]  /*1e70*/  MOV R12, R6 ;  /* 0x00000006000c7202 */ /* 0x000fe20000000f00 */
[C---:B----4-:R-:W-:Y:S01]  /*1e80*/  IMAD R5, R3.reuse, UR20, RZ ;  /* 0x0000001403057c24 */ /* 0x050fe2000f8e02ff */
[----:B------:R-:W-:Y:S01]  /*1e90*/  IADD3.X R27, PT, PT, RZ, ~R27, RZ, P0, !PT ;  /* 0x8000001bff1b7210 */ /* 0x000fe200007fe4ff */
[----:B------:R-:W-:Y:S01]  /*1ea0*/  IMAD R3, R3, UR14, RZ ;  /* 0x0000000e03037c24 */ /* 0x000fe2000f8e02ff */
[----:B------:R-:W-:Y:S01]  /*1eb0*/  IADD3 R98, P0, PT, R64, R84, RZ ;  /* 0x0000005440627210 */ /* 0x000fe20007f1e0ff */
[----:B------:R-:W-:Y:S01]  /*1ec0*/  IMAD R4, R8, UR21, R5 ;  /* 0x0000001508047c24 */ /* 0x000fe2000f8e0205 */
[----:B------:R-:W-:Y:S01]  /*1ed0*/  IADD3 R64, P1, PT, R64, R89, RZ ;  /* 0x0000005940407210 */ /* 0x000fe20007f3e0ff */
[----:B------:R-:W-:Y:S01]  /*1ee0*/  IMAD.WIDE.U32 R10, R8, UR20, R10 ;  /* 0x00000014080a7c25 */ /* 0x000fe2000f8e000a */
[----:B------:R-:W-:-:S02]  /*1ef0*/  USHF.L.U32 UR21, UR18, 0x6, URZ ;  /* 0x0000000612157899 */ /* 0x000fc400080006ff */
[----:B------:R-:W-:Y:S01]  /*1f00*/  USHF.L.U32 UR20, UR12, 0x6, URZ ;  /* 0x000000060c147899 */ /* 0x000fe200080006ff */
[C---:B------:R-:W-:Y:S02]  /*1f10*/  IMAD R6, R8.reuse, UR15, R3 ;  /* 0x0000000f08067c24 */ /* 0x040fe4000f8e0203 */
[----:B------:R-:W-:Y:S01]  /*1f20*/  IMAD.WIDE.U32 R8, R8, UR14, R12 ;  /* 0x0000000e08087c25 */ /* 0x000fe2000f8e000c */
[----:B------:R-:W4:Y:S03]  /*1f30*/  LDCU.64 UR14, c[0x0][0x4d0] ;  /* 0x00009a00ff0e77ac */ /* 0x000f260008000a00 */
        /* <DEDUP_REMOVED lines=17> */
[C---:B------:R-:W-:Y:S01]  /*2050*/  IMAD R27, R2.reuse, UR19, R27 ;  /* 0x00000013021b7c24 */ /* 0x040fe2000f8e021b */
        /* <DEDUP_REMOVED lines=10> */
[----:B----4-:R-:W-:Y:S01]  /*2100*/  IADD3 R98, P1, PT, R98, UR14, RZ ;  /* 0x0000000e62627c10 */ /* 0x010fe2000ff3e0ff */
[----:B-1----:R-:W-:Y:S01]  /*2110*/  IMAD.U32 R32, RZ, RZ, UR24 ;  /* 0x00000018ff207e24 */ /* 0x002fe2000f8e00ff */
[----:B------:R-:W-:Y:S01]  /*2120*/  IADD3 R64, P0, PT, R64, UR14, RZ ;  /* 0x0000000e40407c10 */ /* 0x000fe2000ff1e0ff */
[----:B------:R-:W-:Y:S01]  /*2130*/  USHF.R.S64 UR4, UR18, 0x1f, UR20 ;  /* 0x0000001f12047899 */ /* 0x000fe20008001014 */
[----:B------:R-:W-:Y:S01]  /*2140*/  LEA.HI.X R27, R2, UR5, R27, 0x1, P2 ;  /* 0x00000005021b7c11 */ /* 0x000fe200090f0c1b */
[----:B------:R-:W-:Y:S01]  /*2150*/  USHF.R.S64 UR18, UR18, 0x1f, UR21 ;  /* 0x0000001f12127899 */ /* 0x000fe20008001015 */
[----:B------:R-:W-:Y:S01]  /*2160*/  IADD3.X R99, PT, PT, R99, UR15, RZ, P1, !PT ;  /* 0x0000000f63637c10 */ /* 0x000fe20008ffe4ff */
[----:B------:R-:W1:Y:S01]  /*2170*/  LDCU.64 UR12, c[0x0][0x3c0] ;  /* 0x00007800ff0c77ac */ /* 0x000e620008000a00 */
[----:B------:R-:W-:Y:S01]  /*2180*/  IADD3.X R65, PT, PT, R65, UR15, RZ, P0, !PT ;  /* 0x0000000f41417c10 */ /* 0x000fe200087fe4ff */
[----:B------:R-:W4:Y:S01]  /*2190*/  LDCU.128 UR8, c[0x0][0x3a0] ;  /* 0x00007400ff0877ac */ /* 0x000f220008000c00 */
[----:B------:R-:W-:-:S02]  /*21a0*/  USHF.R.S32.HI UR20, URZ, 0x1f, UR20 ;  /* 0x0000001fff147899 */ /* 0x000fc40008011414 */
[----:B------:R-:W-:Y:S02]  /*21b0*/  USHF.R.S32.HI UR21, URZ, 0x1f, UR21 ;  /* 0x0000001fff157899 */ /* 0x000fe40008011415 */
[----:B--23--:R-:W-:-:S11]  /*21c0*/  UISETP.NE.AND UP0, UPT, UR25, URZ, UPT ;  /* 0x000000ff1900728c */ /* 0x00cfd6000bf05270 */
.L_x_5031:
[----:B------:R-:W-:Y:S01]  /*21d0*/  VIADD R103, R103, 0x40 ;  /* 0x0000004067677836 */ /* 0x000fe20000000000 */
[----:B------:R-:W2:Y:S01]  /*21e0*/  LDC.64 R86, c[0x0][0x3b8] ;  /* 0x0000ee00ff567b82 */ /* 0x000ea20000000a00 */
[----:B------:R-:W-:Y:S01]  /*21f0*/  VIADD R105, R105, 0x40 ;  /* 0x0000004069697836 */ /* 0x000fe20000000000 */
[----:B------:R-:W-:Y:S01]  /*2200*/  BSSY.RECONVERGENT B1, `(.L_x_5018) ;  /* 0x00003b0000017945 */ /* 0x000fe20003800200 */
[----:B------:R-:W-:Y:S01]  /*2210*/  VIADD R94, R94, 0xffffffff ;  /* 0xffffffff5e5e7836 */ /* 0x000fe20000000000 */
[-C--:B------:R-:W-:Y:S01]  /*2220*/  ISETP.GE.AND P0, PT, R106, R103.reuse, PT ;  /* 0x000000676a00720c */ /* 0x080fe20003f06270 */
[----:B------:R-:W-:Y:S01]  /*2230*/  IMAD.MOV.U32 R104, RZ, RZ, R102 ;  /* 0x000000ffff687224 */ /* 0x000fe200078e0066 */
[----:B------:R-:W-:Y:S01]  /*2240*/  ISETP.GE.AND P4, PT, R92, R103, PT ;  /* 0x000000675c00720c */ /* 0x000fe20003f86270 */
[----:B------:R-:W-:Y:S01]  /*2250*/  VIADD R102, R102, 0xffffffc0 ;  /* 0xffffffc066667836 */ /* 0x000fe20000000000 */
[-C--:B------:R-:W-:Y:S02]  /*2260*/  ISETP.GE.AND P0, PT, R106, R105.reuse, !P0 ;  /* 0x000000696a00720c */ /* 0x080fe40004706270 */
[----:B------:R-:W-:Y:S02]  /*2270*/  ISETP.GE.AND P4, PT, R92, R105, !P4 ;  /* 0x000000695c00720c */ /* 0x000fe40006786270 */
[----:B------:R-:W-:Y:S09]  /*2280*/  ISETP.GT.AND P3, PT, R94, R95, PT ;  /* 0x0000005f5e00720c */ /* 0x000ff20003f64270 */
[----:B------:R-:W3:Y:S02]  /*2290*/  @P0 LDG.E.128 R16, desc[UR6][R120.64] ;  /* 0x0000000678100981 */ /* 0x000ee4000c1e1d00 */
[----:B------:R-:W5:Y:S02]  /*22a0*/  @P4 LDC.64 R2, c[0x0][0x4b0] ;  /* 0x00012c00ff024b82 */ /* 0x000f640000000a00 */
[----:B---3--:R3:W-:Y:S01]  /*22b0*/  @P0 STG.E.128 desc[UR6][R96.64], R16 ;  /* 0x0000001060000986 */ /* 0x0087e2000c101d06 */
        /* <DEDUP_REMOVED lines=14> */
[----:B---3--:R-:W3:Y:S04]  /*23a0*/  @P4 LDG.E.128 R16, desc[UR6][R22.64+0x40] ;  /* 0x0000400616104981 */ /* 0x008ee8000c1e1d00 */
[----:B---3--:R3:W-:Y:S04]  /*23b0*/  @P4 STG.E.128 desc[UR6][R20.64+0x40], R16 ;  /* 0x0000401014004986 */ /* 0x0087e8000c101d06 */
        /* <DEDUP_REMOVED lines=8> */
[----:B---3--:R-:W2:Y:S04]  /*2440*/  @P0 LDG.E.128 R4, desc[UR6][R26.64+0x80] ;  /* 0x000080061a040981 */ /* 0x008ea8000c1e1d00 */
        /* <DEDUP_REMOVED lines=9> */
[----:B------:R-:W2:Y:S04]  /*24e0*/  LDG.E.128 R12, desc[UR6][R18.64+0x40] ;  /* 0x00004006120c7981 */ /* 0x000ea8000c1e1d00 */
[----:B--2---:R1:W-:Y:S04]  /*24f0*/  STG.E.128 desc[UR6][R16.64+0x40], R12 ;  /* 0x0000400c10007986 */ /* 0x0043e8000c101d06 */
[----:B------:R-:W2:Y:S04]  /*2500*/  LDG.E.128 R8, desc[UR6][R18.64+0x80] ;  /* 0x0000800612087981 */ /* 0x000ea8000c1e1d00 */
[----:B--2---:R1:W-:Y:S01]  /*2510*/  STG.E.128 desc[UR6][R16.64+0x80], R8 ;  /* 0x0000800810007986 */ /* 0x0043e2000c101d06 */
[----:B------:R-:W-:Y:S05]  /*2520*/  BRA `(.L_x_5020) ;  /* 0x0000003400f47947 */ /* 0x000fea0003800000 */
.L_x_5019:
[C---:B------:R-:W-:Y:S02]  /*2530*/  LOP3.LUT R25, R28.reuse, 0x40, RZ, 0xfc, !PT ;  /* 0x000000401c197812 */ /* 0x040fe400078efcff */
[----:B------:R-:W-:Y:S01]  /*2540*/  LOP3.LUT R33, R28, 0x20, RZ, 0xfc, !PT ;  /* 0x000000201c217812 */ /* 0x000fe200078efcff */
[----:B------:R-:W-:Y:S05]  /*2550*/  BRA.U !UP0, `(.L_x_5021) ;  /* 0x0000001508347547 */ /* 0x000fea000b800000 */
[----:B------:R-:W1:Y:S01]  /*2560*/  LDC R42, c[0x0][0x450] ;  /* 0x00011400ff2a7b82 */ /* 0x000e620000000800 */
[----:B------:R-:W-:Y:S04]  /*2570*/  BSSY.RECONVERGENT B0, `(.L_x_5022) ;  /* 0x0000095000007945 */ /* 0x000fe80003800200 */
[----:B------:R-:W-:Y:S05]  /*2580*/  @!P0 BRA `(.L_x_5023) ;  /* 0x00000008004c8947 */ /* 0x000fea0003800000 */
[-C--:B------:R-:W-:Y:S01]  /*2590*/  ISETP.GE.AND P0, PT, R28, R32.reuse, PT ;  /* 0x000000201c00720c */ /* 0x080fe20003f06270 */
[----:B---3--:R-:W2:Y:S01]  /*25a0*/  LDG.E.128 R16, desc[UR6][R26.64] ;  /* 0x000000061a107981 */ /* 0x008ea2000c1e1d00 */
[----:B------:R-:W-:Y:S11]  /*25b0*/  ISETP.GE.AND P1, PT, R33, R32, PT ;  /* 0x000000202100720c */ /* 0x000ff60003f26270 */
[----:B------:R-:W3:Y:S06]  /*25c0*/  @!P0 LDG.E.64 R40, desc[UR6][R64.64] ;  /* 0x0000000640288981 */ /* 0x000eec000c1e1b00 */
[----:B------:R-:W5:Y:S01]  /*25d0*/  @!P0 LDG.E.64 R14, desc[UR6][R30.64] ;  /* 0x000000061e0e8981 */ /* 0x000f62000c1e1b00 */
[--C-:B---3--:R-:W-:Y:S01]  /*25e0*/  @!P0 HADD2.F32 R37, -RZ, R40.reuse.H0_H0 ;  /* 0x20000028ff258230 */ /* 0x108fe20000004100 */
        /* <DEDUP_REMOVED lines=58> */
[--C-:B----4-:R-:W-:Y:S02]  /*2990*/  @!P1 HADD2.F32 R36, -RZ, R40.reuse.H0_H0 ;  /* 0x20000028ff249230 */ /* 0x110fe40000004100 */
        /* <DEDUP_REMOVED lines=82> */
.L_x_5023:
[----:B----4-:R-:W-:Y:S05]  /*2ec0*/  BSYNC.RECONVERGENT B0 ;  /* 0x0000000000007941 */ /* 0x010fea0003800200 */
.L_x_5022:
[----:B------:R-:W-:Y:S04]  /*2ed0*/  BSSY.RECONVERGENT B0, `(.L_x_5024) ;  /* 0x00000ae000007945 */ /* 0x000fe80003800200 */
[----:B------:R-:W-:Y:S05]  /*2ee0*/  @!P4 BRA `(.L_x_5025) ;  /* 0x0000000800b0c947 */ /* 0x000fea0003800000 */
[----:B------:R-:W-:Y:S01]  /*2ef0*/  ISETP.GE.AND P0, PT, R28, R32, PT ;  /* 0x000000201c00720c */ /* 0x000fe20003f06270 */
[----:B------:R-:W4:Y:S01]  /*2f00*/  LDC.64 R52, c[0x0][0x4a8] ;  /* 0x00012a00ff347b82 */ /* 0x000f220000000a00 */
[----:B------:R-:W-:Y:S04]  /*2f10*/  SHF.L.U32 R51, R91, 0x5, RZ ;  /* 0x000000055b337819 */ /* 0x000fe800000006ff */
[----:B------:R-:W-:Y:S07]  /*2f20*/  SHF.R.S32.HI R46, RZ, 0x1f, R51 ;  /* 0x0000001fff2e7819 */ /* 0x000fee0000011433 */
[C---:B------:R-:W-:Y:S02]  /*2f30*/  @!P0 SHF.L.U32 R59, R51.reuse, 0x1, RZ ;  /* 0x00000001333b8819 */ /* 0x040fe400000006ff */
[--C-:B------:R-:W-:Y:S02]  /*2f40*/  @!P0 SHF.L.U64.HI R57, R51, 0x1, R46.reuse ;  /* 0x0000000133398819 */ /* 0x100fe4000001022e */
[----:B------:R-:W-:Y:S04]  /*2f50*/  @!P0 IADD3 R34, P2, PT, R30, R59, RZ ;  /* 0x0000003b1e228210 */ /* 0x000fe80007f5e0ff */
[----:B------:R-:W-:Y:S02]  /*2f60*/  @!P0 IADD3.X R35, PT, PT, R31, R57, RZ, P2, !PT ;  /* 0x000000391f238210 */ /* 0x000fe400017fe4ff */
[C---:B----4-:R-:W-:Y:S03]  /*2f70*/  LEA R54, P1, R52.reuse, R26, 0x6 ;  /* 0x0000001a34367211 */ /* 0x050fe600078230ff */
[----:B------:R-:W4:Y:S01]  /*2f80*/  @!P0 LDG.E.64 R14, desc[UR6][R34.64] ;  /* 0x00000006220e8981 */ /* 0x000f22000c1e1b00 */
[----:B------:R-:W-:Y:S02]  /*2f90*/  LEA.HI.X R55, R52, R27, R53, 0x6, P1 ;  /* 0x0000001b34377211 */ /* 0x000fe400008f3435 */
[----:B------:R-:W-:Y:S03]  /*2fa0*/  @!P0 IADD3 R44, P1, PT, R64, R59, RZ ;  /* 0x0000003b402c8210 */ /* 0x000fe60007f3e0ff */
[----:B--23--:R-:W2:Y:S01]  /*2fb0*/  LDG.E.128 R16, desc[UR6][R54.64] ;  /* 0x0000000636107981 */ /* 0x00cea2000c1e1d00 */
[----:B------:R-:W-:Y:S02]  /*2fc0*/  @!P0 IADD3.X R45, PT, PT, R65, R57, RZ, P1, !PT ;  /* 0x00000039412d8210 */ /* 0x000fe40000ffe4ff */
[----:B------:R-:W-:Y:S05]  /*2fd0*/  ISETP.GE.AND P1, PT, R33, R32, PT ;  /* 0x000000202100720c */ /* 0x000fea0003f26270 */
[----:B------:R-:W3:Y:S08]  /*2fe0*/  @!P0 LDG.E.64 R44, desc[UR6][R44.64] ;  /* 0x000000062c2c8981 */ /* 0x000ef0000c1e1b00 */
[----:B------:R-:W-:Y:S01]  /*2ff0*/  @!P1 SHF.L.U64.HI R61, R51, 0x1, R46 ;  /* 0x00000001333d9819 */ /* 0x000fe2000001022e */
[--C-:B----4-:R-:W-:Y:S02]  /*3000*/  @!P0 HADD2.F32 R20, -RZ, R14.reuse.H0_H0 ;  /* 0x2000000eff148230 */ /* 0x110fe40000004100 */
[----:B------:R-:W-:Y:S02]  /*3010*/  @!P0 HADD2.F32 R14, -RZ, R14.H1_H1 ;  /* 0x3000000eff0e8230 */ /* 0x000fe40000004100 */
[--C-:B------:R-:W-:Y:S02]  /*3020*/  @!P0 HADD2.F32 R13, -RZ, R15.reuse.H0_H0 ;  /* 0x2000000fff0d8230 */ /* 0x100fe40000004100 */
[----:B------:R-:W-:Y:S01]  /*3030*/  @!P0 HADD2.F32 R15, -RZ, R15.H1_H1 ;  /* 0x3000000fff0f8230 */ /* 0x000fe20000004100 */
[----:B--2---:R-:W-:Y:S02]  /*3040*/  @!P0 MOV R21, R16 ;  /* 0x0000001000158202 */ /* 0x004fe40000000f00 */
[----:B------:R-:W-:Y:S03]  /*3050*/  @!P0 MOV R22, R17 ;  /* 0x0000001100168202 */ /* 0x000fe60000000f00 */
[--C-:B------:R-:W-:Y:S02]  /*3060*/  @!P0 HADD2.F32 R33, -RZ, R21.reuse.H1_H1 ;  /* 0x30000015ff218230 */ /* 0x100fe40000004100 */
[----:B------:R-:W-:Y:S01]  /*3070*/  @!P0 HADD2.F32 R39, -RZ, R21.H0_H0 ;  /* 0x20000015ff278230 */ /* 0x000fe20000004100 */
[----:B------:R-:W-:Y:S01]  /*3080*/  @!P0 MOV R21, R18 ;  /* 0x0000001200158202 */ /* 0x000fe20000000f00 */
[----:B---3--:R-:W-:Y:S02]  /*3090*/  @!P0 HADD2.F32 R37, -RZ, R44.H0_H0 ;  /* 0x2000002cff258230 */ /* 0x008fe40000004100 */
[C---:B------:R-:W-:Y:S01]  /*30a0*/  @!P0 FMUL.FTZ R0, R33.reuse, R20 ;  /* 0x0000001421008220 */ /* 0x040fe20000410000 */
[----:B------:R-:W-:Y:S02]  /*30b0*/  @!P0 HADD2.F32 R23, -RZ, R22.H1_H1 ;  /* 0x30000016ff178230 */ /* 0x000fe40000004100 */
[----:B------:R-:W-:Y:S02]  /*30c0*/  @!P0 HADD2.F32 R41, -RZ, R44.H1_H1 ;  /* 0x3000002cff298230 */ /* 0x000fe40000004100 */
[----:B------:R-:W-:Y:S01]  /*30d0*/  @!P0 FMUL.FTZ R53, R33, R37 ;  /* 0x0000002521358220 */ /* 0x000fe20000410000 */
[----:B------:R-:W-:Y:S02]  /*30e0*/  @!P0 HADD2.F32 R43, -RZ, R22.H0_H0 ;  /* 0x20000016ff2b8230 */ /* 0x000fe40000004100 */
[----:B------:R-:W-:Y:S01]  /*30f0*/  @!P0 FMUL.FTZ R2, R23, R14 ;  /* 0x0000000e17028220 */ /* 0x000fe20000410000 */
[----:B------:R-:W-:Y:S02]  /*3100*/  @!P0 HADD2.F32 R22, -RZ, R21.H1_H1 ;  /* 0x30000015ff168230 */ /* 0x000fe40000004100 */
[----:B------:R-:W-:Y:S01]  /*3110*/  @!P0 FFMA.FTZ R53, R39, R20, -R53 ;  /* 0x0000001427358223 */ /* 0x000fe20000010835 */
[----:B------:R-:W-:Y:S01]  /*3120*/  @!P0 MOV R20, R19 ;  /* 0x0000001300148202 */ /* 0x000fe20000000f00 */
[----:B------:R-:W-:Y:S01]  /*3130*/  @!P0 FMUL.FTZ R57, R23, R41 ;  /* 0x0000002917398220 */ /* 0x000fe20000410000 */
[--C-:B------:R-:W-:Y:S02]  /*3140*/  @!P0 HADD2.F32 R36, -RZ, R45.reuse.H0_H0 ;  /* 0x2000002dff248230 */ /* 0x100fe40000004100 */
[C---:B------:R-:W-:Y:S01]  /*3150*/  @!P0 FMUL.FTZ R3, R22.reuse, R13 ;  /* 0x0000000d16038220 */ /* 0x040fe20000410000 */
[----:B------:R-:W-:Y:S02]  /*3160*/  @!P0 HADD2.F32 R45, -RZ, R45.H1_H1 ;  /* 0x3000002dff2d8230 */ /* 0x000fe40000004100 */
[----:B------:R-:W-:Y:S01]  /*3170*/  @!P0 FFMA.FTZ R57, R43, R14, -R57 ;  /* 0x0000000e2b398223 */ /* 0x000fe20000010839 */
        /* <DEDUP_REMOVED lines=8> */
[----:B------:R-:W-:Y:S01]  /*3200*/  @!P0 F2FP.F16.F32.PACK_AB R53, R0, R53 ;  /* 0x000000350035823e */ /* 0x000fe200000000ff */
[----:B------:R-:W-:Y:S01]  /*3210*/  @!P0 FFMA.FTZ R48, R38, R13, -R48 ;  /* 0x0000000d26308223 */ /* 0x000fe20000010830 */
[----:B------:R-:W-:Y:S01]  /*3220*/  @!P0 FFMA.FTZ R3, R36, R38, R3 ;  /* 0x0000002624038223 */ /* 0x000fe20000010003 */
[----:B------:R-:W-:Y:S01]  /*3230*/  @!P0 FFMA.FTZ R59, R40, R15, -R59 ;  /* 0x0000000f283b8223 */ /* 0x000fe2000001083b */
[----:B------:R-:W-:Y:S01]  /*3240*/  @!P0 F2FP.F16.F32.PACK_AB R50, R2, R57 ;  /* 0x000000390232823e */ /* 0x000fe200000000ff */
[----:B------:R-:W-:Y:S01]  /*3250*/  @!P0 FFMA.FTZ R4, R45, R40, R4 ;  /* 0x000000282d048223 */ /* 0x000fe20000010004 */
[----:B------:R-:W-:Y:S02]  /*3260*/  @!P0 MOV R16, R53 ;  /* 0x0000003500108202 */ /* 0x000fe40000000f00 */
[----:B------:R-:W-:Y:S02]  /*3270*/  @!P0 F2FP.F16.F32.PACK_AB R52, R3, R48 ;  /* 0x000000300334823e */ /* 0x000fe400000000ff */
[C---:B------:R-:W-:Y:S02]  /*3280*/  LEA R48, P2, R49.reuse, R122, 0x1 ;  /* 0x0000007a31307211 */ /* 0x040fe400078408ff */
[----:B------:R-:W-:Y:S02]  /*3290*/  @!P0 F2FP.F16.F32.PACK_AB R59, R4, R59 ;  /* 0x0000003b043b823e */ /* 0x000fe400000000ff */
[----:B------:R-:W-:Y:S02]  /*32a0*/  LEA.HI.X R49, R49, R123, R47, 0x1, P2 ;  /* 0x0000007b31317211 */ /* 0x000fe400010f0c2f */
[----:B------:R-:W-:Y:S02]  /*32b0*/  @!P0 MOV R17, R50 ;  /* 0x0000003200118202 */ /* 0x000fe40000000f00 */
[----:B------:R-:W-:Y:S02]  /*32c0*/  @!P0 MOV R18, R52 ;  /* 0x0000003400128202 */ /* 0x000fe40000000f00 */
[----:B------:R-:W-:Y:S02]  /*32d0*/  @!P0 MOV R19, R59 ;  /* 0x0000003b00138202 */ /* 0x000fe40000000f00 */
[----:B------:R-:W-:Y:S02]  /*32e0*/  @!P1 SHF.L.U32 R57, R51, 0x1, RZ ;  /* 0x0000000133399819 */ /* 0x000fe400000006ff */
[----:B------:R-:W-:Y:S01]  /*32f0*/  ISETP.GE.AND P0, PT, R25, R32, PT ;  /* 0x000000201900720c */ /* 0x000fe20003f06270 */
[----:B------:R2:W-:Y:S01]  /*3300*/  STG.E.128 desc[UR6][R48.64], R16 ;  /* 0x0000001030007986 */ /* 0x0005e2000c101d06 */
[-C--:B------:R-:W-:Y:S02]  /*3310*/  @!P1 IADD3 R40, P2, PT, R64, R57.reuse, RZ ;  /* 0x0000003940289210 */ /* 0x080fe40007f5e0ff */
[C---:B------:R-:W-:Y:S02]  /*3320*/  @!P1 IADD3 R34, P4, PT, R30.reuse, R57, RZ ;  /* 0x000000391e229210 */ /* 0x040fe40007f9e0ff */
[-C--:B------:R-:W-:Y:S02]  /*3330*/  @!P1 IADD3.X R41, PT, PT, R65, R61.reuse, RZ, P2, !PT ;  /* 0x0000003d41299210 */ /* 0x080fe400017fe4ff */
[----:B------:R-:W-:Y:S01]  /*3340*/  @!P1 IADD3.X R35, PT, PT, R31, R61, RZ, P4, !PT ;  /* 0x0000003d1f239210 */ /* 0x000fe200027fe4ff */
        /* <DEDUP_REMOVED lines=102> */
.L_x_5025:
[----:B------:R-:W-:Y:S05]  /*39b0*/  BSYNC.RECONVERGENT B0 ;  /* 0x0000000000007941 */ /* 0x000fea0003800200 */
.L_x_5024:
[----:B------:R-:W2:Y:S01]  /*39c0*/  LDC R32, c[0x0][0x450] ;  /* 0x00011400ff207b82 */ /* 0x000ea20000000800 */
[----:B-1----:R-:W-:Y:S05]  /*39d0*/  IMAD.U32 R3, R42, -0x20, RZ ;  /* 0xffffffe02a037824 */ /* 0x002fea00078e00ff */
[C---:B------:R-:W-:Y:S02]  /*39e0*/  LEA R30, P1, R3.reuse, R30, 0x1 ;  /* 0x0000001e031e7211 */ /* 0x040fe400078208ff */
[C---:B------:R-:W-:Y:S02]  /*39f0*/  LEA R64, P0, R3.reuse, R64, 0x1 ;  /* 0x0000004003407211 */ /* 0x040fe400078008ff */
[C---:B------:R-:W-:Y:S02]  /*3a00*/  LEA.HI.X.SX32 R31, R3.reuse, R31, 0x1, P1 ;  /* 0x0000001f031f7211 */ /* 0x040fe400008f0eff */
[----:B------:R-:W-:Y:S01]  /*3a10*/  LEA.HI.X.SX32 R65, R3, R65, 0x1, P0 ;  /* 0x0000004103417211 */ /* 0x000fe200000f0eff */
[----:B------:R-:W-:Y:S05]  /*3a20*/  BRA `(.L_x_5020) ;  /* 0x0000002000b47947 */ /* 0x000fea0003800000 */
.L_x_5021:
        /* <DEDUP_REMOVED lines=14> */
[C---:B------:R-:W-:Y:S02]  /*3b10*/  @!P0 SHF.L.U32 R129, R125.reuse, 0x1, RZ ;  /* 0x000000017d818819 */ /* 0x040fe400000006ff */
        /* <DEDUP_REMOVED lines=9> */
[----:B------:R-:W4:Y:S08]  /*3bb0*/  @!P0 LDG.E.128 R124, desc[UR6][R126.64] ;  /* 0x000000067e7c8981 */ /* 0x000f30000c1e1d00 */
[----:B------:R2:W3:Y:S01]  /*3bc0*/  @!P0 LDG.E.128 R60, desc[UR6][R52.64] ;  /* 0x00000006343c8981 */ /* 0x0004e2000c1e1d00 */
[--C-:B-----5:R-:W-:Y:S01]  /*3bd0*/  @!P0 HADD2.F32 R47, -RZ, R36.reuse.H0_H0 ;  /* 0x20000024ff2f8230 */ /* 0x120fe20000004100 */
[----:B--2---:R-:W-:Y:S01]  /*3be0*/  @!P0 MOV R52, R72 ;  /* 0x0000004800348202 */ /* 0x004fe20000000f00 */
[----:B------:R-:W-:Y:S01]  /*3bf0*/  @!P0 HADD2.F32 R45, -RZ, R36.H1_H1 ;  /* 0x30000024ff2d8230 */ /* 0x000fe20000004100 */
[----:B------:R-:W-:Y:S01]  /*3c00*/  @!P0 MOV R56, R73 ;  /* 0x0000004900388202 */ /* 0x000fe20000000f00 */
[--C-:B------:R-:W-:Y:S01]  /*3c10*/  @!P0 HADD2.F32 R41, -RZ, R38.reuse.H0_H0 ;  /* 0x20000026ff298230 */ /* 0x100fe20000004100 */
[----:B------:R-:W-:Y:S01]  /*3c20*/  @!P0 MOV R66, R74 ;  /* 0x0000004a00428202 */ /* 0x000fe20000000f00 */
        /* <DEDUP_REMOVED lines=19> */
[--C-:B---3--:R-:W-:Y:S02]  /*3d60*/  @!P0 HADD2.F32 R52, -RZ, R60.reuse.H0_H0 ;  /* 0x2000003cff348230 */ /* 0x108fe40000004100 */
        /* <DEDUP_REMOVED lines=50> */
[C---:B------:R-:W-:Y:S02]  /*4090*/  @!P1 IADD3 R124, P0, PT, R129.reuse, R98, RZ ;  /* 0x00000062817c9210 */ /* 0x040fe40007f1e0ff */
        /* <DEDUP_REMOVED lines=168> */
.L_x_5027:
[----:B----4-:R-:W-:Y:S05]  /*4b20*/  BSYNC.RECONVERGENT B0 ;  /* 0x0000000000007941 */ /* 0x010fea0003800200 */
.L_x_5026:
[----:B------:R-:W-:Y:S04]  /*4b30*/  BSSY.RECONVERGENT B0, `(.L_x_5028) ;  /* 0x0000116000007945 */ /* 0x000fe80003800200 */
[----:B------:R-:W-:Y:S05]  /*4b40*/  @!P4 BRA `(.L_x_5029) ;  /* 0x000000100050c947 */ /* 0x000fea0003800000 */
[----:B------:R-:W4:Y:S01]  /*4b50*/  LDC.64 R10, c[0x0][0x4a8] ;  /* 0x00012a00ff0a7b82 */ /* 0x000f220000000a00 */
[C---:B------:R-:W-:Y:S11]  /*4b60*/  ISETP.GE.AND P0, PT, R28.reuse, R32, PT ;  /* 0x000000201c00720c */ /* 0x040ff60003f06270 */
[----:B------:R-:W-:Y:S02]  /*4b70*/  @!UPT UIADD3 URZ, UPT, UPT, URZ, URZ, URZ ;  /* 0x000000fffffff290 */ /* 0x000fe4000fffe0ff */
[----:B------:R-:W-:Y:S02]  /*4b80*/  @!P0 ISETP.GE.U32.AND P1, PT, R28, R34, PT ;  /* 0x000000221c00820c */ /* 0x000fe40003f26070 */
[----:B------:R-:W-:Y:S02]  /*4b90*/  @!P0 SHF.R.S32.HI R13, RZ, 0x1f, R35 ;  /* 0x0000001fff0d8819 */ /* 0x000fe40000011423 */
[----:B------:R-:W-:Y:S02]  /*4ba0*/  @!P0 SHF.L.U32 R9, R91, 0x5, RZ ;  /* 0x000000055b098819 */ /* 0x000fe400000006ff */
[----:B------:R-:W-:Y:S02]  /*4bb0*/  @!P0 SEL R12, R35, RZ, P1 ;  /* 0x000000ff230c8207 */ /* 0x000fe40000800000 */
[----:B---3--:R-:W-:Y:S02]  /*4bc0*/  @!P0 SEL R17, R34, R35, !P1 ;  /* 0x0000002322118207 */ /* 0x008fe40004800000 */
[C---:B----4-:R-:W-:Y:S04]  /*4bd0*/  LEA R20, P2, R10.reuse, R26, 0x6 ;  /* 0x0000001a0a147211 */ /* 0x050fe800078430ff */
        /* <DEDUP_REMOVED lines=16> */
[-C--:B------:R-:W-:Y:S02]  /*4ce0*/  @!P1 ISETP.GE.U32.AND P2, PT, R33, R34.reuse, PT ;  /* 0x000000222100920c */ /* 0x080fe40003f46070 */
        /* <DEDUP_REMOVED lines=73> */
[----:B------:R-:W-:Y:S02]  /*5180*/  @!P1 SHF.L.U32 R15, R11, 0x1, RZ ;  /* 0x000000010b0f9819 */ /* 0x000fe400000006ff */
[----:B------:R-:W-:Y:S02]  /*5190*/  @!P0 MOV R60, R9 ;  /* 0x00000009003c8202 */ /* 0x000fe40000000f00 */
[----:B------:R-:W-:Y:S02]  /*51a0*/  LEA.HI.X R67, R86, R123, R87, 0x6, P4 ;  /* 0x0000007b56437211 */ /* 0x000fe400020f3457 */
[----:B------:R-:W-:Y:S02]  /*51b0*/  @!P0 MOV R62, R12 ;  /* 0x0000000c003e8202 */ /* 0x000fe40000000f00 */
[----:B------:R-:W-:Y:S02]  /*51c0*/  @!P0 MOV R63, R13 ;  /* 0x0000000d003f8202 */ /* 0x000fe40000000f00 */
[----:B------:R-:W-:Y:S02]  /*51d0*/  @!P1 SEL R9, R34, R35, !P2 ;  /* 0x0000002322099207 */ /* 0x000fe40005000000 */
[----:B------:R-:W-:Y:S01]  /*51e0*/  @!P1 IADD3 R68, P0, PT, R15, R98, RZ ;  /* 0x000000620f449210 */ /* 0x000fe20007f1e0ff */
[----:B------:R2:W-:Y:S01]  /*51f0*/  STG.E.128 desc[UR6][R66.64], R60 ;  /* 0x0000003c42007986 */ /* 0x0005e2000c101d06 */
[----:B------:R-:W-:Y:S01]  /*5200*/  @!P1 SHF.L.U64.HI R14, R11, 0x1, R10 ;  /* 0x000000010b0e9819 */ /* 0x000fe2000001020a */
[----:B------:R-:W-:Y:S01]  /*5210*/  @!P1 IMAD.WIDE R10, R9, 0x2, R20 ;  /* 0x00000002090a9825 */ /* 0x000fe200078e0214 */
[----:B------:R-:W-:Y:S02]  /*5220*/  ISETP.GE.U32.OR P4, PT, R33, R34, P1 ;  /* 0x000000222100720c */ /* 0x000fe40000f86470 */
[C---:B------:R-:W-:Y:S02]  /*5230*/  @!P1 IADD3.X R69, PT, PT, R14.reuse, R99, RZ, P0, !PT ;  /* 0x000000630e459210 */ /* 0x040fe400007fe4ff */
[----:B------:R-:W-:Y:S01]  /*5240*/  @!P1 IADD3 R12, P0, PT, R15, R100, RZ ;  /* 0x000000640f0c9210 */ /* 0x000fe20007f1e0ff */
[----:B------:R-:W3:Y:S03]  /*5250*/  @!P1 LDG.E.128 R8, desc[UR6][R10.64+0x40] ;  /* 0x000040060a089981 */ /* 0x000ee6000c1e1d00 */
[----:B------:R-:W-:Y:S02]  /*5260*/  @!P1 IADD3.X R13, PT, PT, R14, R101, RZ, P0, !PT ;  /* 0x000000650e0d9210 */ /* 0x000fe400007fe4ff */
[C---:B------:R-:W-:Y:S03]  /*5270*/  ISETP.GE.AND P0, PT, R25.reuse, R32, PT ;  /* 0x000000201900720c */ /* 0x040fe60003f06270 */
[----:B------:R-:W4:Y:S08]  /*5280*/  @!P1 LDG.E.128 R68, desc[UR6][R68.64+0x40] ;  /* 0x0000400644449981 */ /* 0x000f30000c1e1d00 */
[----:B------:R-:W5:Y:S02]  /*5290*/  LDG.E.128 R56, desc[UR6][R20.64+0x40] ;  /* 0x0000400614387981 */ /* 0x000f64000c1e1d00 */
[----:B------:R-:W-:Y:S02]  /*52a0*/  @!P0 ISETP.GE.U32.AND P2, PT, R25, R34, PT ;  /* 0x000000221900820c */ /* 0x000fe40003f46070 */
[----:B------:R-:W-:Y:S02]  /*52b0*/  @!P0 SHF.R.S32.HI R14, RZ, 0x1f, R35 ;  /* 0x0000001fff0e8819 */ /* 0x000fe40000011423 */
[----:B------:R-:W-:Y:S02]  /*52c0*/  @!P0 SHF.L.U32 R73, R91, 0x5, RZ ;  /* 0x000000055b498819 */ /* 0x000fe400000006ff */
[----:B------:R-:W2:Y:S01]  /*52d0*/  @!P1 LDG.E.128 R52, desc[UR6][R12.64+0x40] ;  /* 0x000040060c349981 */ /* 0x000ea2000c1e1d00 */
[----:B------:R-:W-:Y:S02]  /*52e0*/  @!P0 SEL R72, R35, RZ, P2 ;  /* 0x000000ff23488207 */ /* 0x000fe40001000000 */
[----:B------:R-:W-:Y:S02]  /*52f0*/  @!P0 SEL R14, R14, RZ, P2 ;  /* 0x000000ff0e0e8207 */ /* 0x000fe40001000000 */
[C---:B------:R-:W-:Y:S04]  /*5300*/  @!P0 IADD3 R72, P5, PT, R73.reuse, R72, RZ ;  /* 0x0000004849488210 */ /* 0x040fe80007fbe0ff */
[----:B------:R-:W-:Y:S01]  /*5310*/  @!P0 LEA.HI.X.SX32 R73, R73, R14, 0x1, P5 ;  /* 0x0000000e49498211 */ /* 0x000fe200028f0eff */
        /* <DEDUP_REMOVED lines=14> */
[----:B------:R-:W-:Y:S01]  /*5400*/  @!P1 HADD2.F32 R23, -RZ, R70.H0_H0 ;  /* 0x20000046ff179230 */ /* 0x000fe20000004100 */
        /* <DEDUP_REMOVED lines=10> */
[----:B------:R-:W-:Y:S01]  /*54b0*/  @!P4 FADD.FTZ R36, -R36, -RZ ;  /* 0x800000ff2424c221 */ /* 0x000fe20000010100 */
[--C-:B------:R-:W-:Y:S02]  /*54c0*/  @!P1 HADD2.F32 R17, -RZ, R71.reuse.H0_H0 ;  /* 0x20000047ff119230 */ /* 0x100fe40000004100 */
[----:B------:R-:W-:Y:S01]  /*54d0*/  @!P1 FFMA.FTZ R9, R46, R48, R9 ;  /* 0x000000302e099223 */ /* 0x000fe20000010009 */
[----:B------:R-:W-:Y:S01]  /*54e0*/  @!P1 HADD2.F32 R15, -RZ, R71.H1_H1 ;  /* 0x30000047ff0f9230 */ /* 0x000fe20000004100 */
[----:B------:R-:W-:Y:S01]  /*54f0*/  @!P1 MOV R48, R59 ;  /* 0x0000003b00309202 */ /* 0x000fe20000000f00 */
[--C-:B------:R-:W-:Y:S02]  /*5500*/  @!P1 HADD2.F32 R12, -RZ, R10.reuse.H0_H0 ;  /* 0x2000000aff0c9230 */ /* 0x100fe40000004100 */
[----:B------:R-:W-:Y:S01]  /*5510*/  @!P4 FADD.FTZ R23, -R23, -RZ ;  /* 0x800000ff1717c221 */ /* 0x000fe20000010100 */
[----:B------:R-:W-:Y:S01]  /*5520*/  @!P1 HADD2.F32 R13, -RZ, R10.H1_H1 ;  /* 0x3000000aff0d9230 */ /* 0x000fe20000004100 */
[----:B------:R-:W-:Y:S01]  /*5530*/  @!P1 F2FP.F16.F32.PACK_AB R68, R9, R8 ;  /* 0x000000080944923e */ /* 0x000fe200000000ff */
[--C-:B------:R-:W-:Y:S01]  /*5540*/  @!P1 HADD2.F32 R50, -RZ, R53.reuse.H0_H0 ;  /* 0x20000035ff329230 */ /* 0x100fe20000004100 */
        /* <DEDUP_REMOVED lines=35> */
[C---:B------:R-:W-:Y:S02]  /*5780*/  @!P0 SHF.L.U32 R13, R72.reuse, 0x1, RZ ;  /* 0x00000001480d8819 */ /* 0x040fe400000006ff */
[----:B------:R-:W-:Y:S01]  /*5790*/  @!P0 SHF.L.U64.HI R12, R72, 0x1, R73 ;  /* 0x00000001480c8819 */ /* 0x000fe20000010249 */
[----:B------:R2:W-:Y:S01]  /*57a0*/  STG.E.128 desc[UR6][R66.64+0x40], R56 ;  /* 0x0000403842007986 */ /* 0x0005e2000c101d06 */
[C---:B------:R-:W-:Y:S04]  /*57b0*/  @!P0 IADD3 R68, P1, PT, R13.reuse, R98, RZ ;  /* 0x000000620d448210 */ /* 0x040fe80007f3e0ff */
[C---:B------:R-:W-:Y:S02]  /*57c0*/  @!P0 IADD3.X R69, PT, PT, R12.reuse, R99, RZ, P1, !PT ;  /* 0x000000630c458210 */ /* 0x040fe40000ffe4ff */
[----:B------:R-:W-:Y:S01]  /*57d0*/  @!P0 IADD3 R46, P1, PT, R13, R100, RZ ;  /* 0x000000640d2e8210 */ /* 0x000fe20007f3e0ff */
[----:B------:R-:W3:Y:S03]  /*57e0*/  @!P0 LDG.E.128 R8, desc[UR6][R10.64+0x80] ;  /* 0x000080060a088981 */ /* 0x000ee6000c1e1d00 */
[----:B------:R-:W-:Y:S02]  /*57f0*/  @!P0 IADD3.X R47, PT, PT, R12, R101, RZ, P1, !PT ;  /* 0x000000650c2f8210 */ /* 0x000fe40000ffe4ff */
[----:B------:R-:W-:Y:S03]  /*5800*/  ISETP.GE.U32.OR P1, PT, R25, R34, P0 ;  /* 0x000000221900720c */ /* 0x000fe60000726470 */
        /* <DEDUP_REMOVED lines=15> */
[--C-:B------:R-:W-:Y:S01]  /*5900*/  @!P0 HADD2.F32 R11, -RZ, R69.reuse.H0_H0 ;  /* 0x20000045ff0b8230 */ /* 0x100fe20000004100 */
[----:B--2---:R-:W-:Y:S01]  /*5910*/  @!P0 MOV R56, R61 ;  /* 0x0000003d00388202 */ /* 0x004fe20000000f00 */
[----:B------:R-:W-:Y:S01]  /*5920*/  @!P0 HADD2.F32 R23, -RZ, R8.H1_H1 ;  /* 0x30000008ff178230 */ /* 0x000fe20000004100 */
[----:B------:R-:W-:Y:S01]  /*5930*/  @!P0 MOV R57, R63 ;  /* 0x0000003f00398202 */ /* 0x000fe20000000f00 */
[----:B------:R-:W-:Y:S02]  /*5940*/  @!P0 HADD2.F32 R20, -RZ, R69.H1_H1 ;  /* 0x30000045ff148230 */ /* 0x000fe40000004100 */
[----:B------:R-:W-:Y:S01]  /*5950*/  @!P0 FMUL.FTZ R8, R24, R9 ;  /* 0x0000000918088220 */ /* 0x000fe20000410000 */
[----:B------:R-:W-:Y:S02]  /*5960*/  @!P0 HADD2.F32 R21, -RZ, R70.H0_H0 ;  /* 0x20000046ff158230 */ /* 0x000fe40000004100 */
[----:B------:R-:W-:Y:S01]  /*5970*/  @!P0 FMUL.FTZ R9, R23, R10 ;  /* 0x0000000a17098220 */ /* 0x000fe20000410000 */
[--C-:B------:R-:W-:Y:S02]  /*5980*/  @!P0 HADD2.F32 R44, -RZ, R52.reuse.H0_H0 ;  /* 0x20000034ff2c8230 */ /* 0x100fe40000004100 */
[----:B------:R-:W-:Y:S01]  /*5990*/  @!P1 FADD.FTZ R11, -R11, -RZ ;  /* 0x800000ff0b0b9221 */ /* 0x000fe20000010100 */
[----:B------:R-:W-:Y:S02]  /*59a0*/  @!P0 HADD2.F32 R47, -RZ, R52.H1_H1 ;  /* 0x30000034ff2f8230 */ /* 0x000fe40000004100 */
[----:B------:R-:W-:Y:S01]  /*59b0*/  @!P1 FADD.FTZ R20, -R20, -RZ ;  /* 0x800000ff14149221 */ /* 0x000fe20000010100 */
[----:B------:R-:W-:Y:S02]  /*59c0*/  @!P0 HADD2.F32 R18, -RZ, R70.H1_H1 ;  /* 0x30000046ff128230 */ /* 0x000fe40000004100 */
[----:B------:R-:W-:Y:S01]  /*59d0*/  @!P0 FMUL.FTZ R10, R22, R11 ;  /* 0x0000000b160a8220 */ /* 0x000fe20000410000 */
[--C-:B------:R-:W-:Y:S02]  /*59e0*/  @!P0 HADD2.F32 R48, -RZ, R53.reuse.H0_H0 ;  /* 0x20000035ff308230 */ /* 0x100fe40000004100 */
[----:B------:R-:W-:Y:S01]  /*59f0*/  @!P0 FMUL.FTZ R11, R19, R20 ;  /* 0x00000014130b8220 */ /* 0x000fe20000410000 */
[----:B------:R-:W-:Y:S02]  /*5a00*/  @!P0 HADD2.F32 R50, -RZ, R53.H1_H1 ;  /* 0x30000035ff328230 */ /* 0x000fe40000004100 */
[----:B------:R-:W-:Y:S01]  /*5a10*/  @!P1 FADD.FTZ R21, -R21, -RZ ;  /* 0x800000ff15159221 */ /* 0x000fe20000010100 */
[--C-:B------:R-:W-:Y:S02]  /*5a20*/  @!P0 HADD2.F32 R51, -RZ, R54.reuse.H0_H0 ;  /* 0x20000036ff338230 */ /* 0x100fe40000004100 */
[----:B------:R-:W-:Y:S01]  /*5a30*/  @!P1 FADD.FTZ R18, -R18, -RZ ;  /* 0x800000ff12129221 */ /* 0x000fe20000010100 */
[----:B------:R-:W-:Y:S02]  /*5a40*/  @!P0 HADD2.F32 R52, -RZ, R54.H1_H1 ;  /* 0x30000036ff348230 */ /* 0x000fe40000004100 */
[----:B------:R-:W-:Y:S01]  /*5a50*/  @!P0 FMUL.FTZ R12, R12, R21 ;  /* 0x000000150c0c8220 */ /* 0x000fe20000410000 */
[--C-:B------:R-:W-:Y:S02]  /*5a60*/  @!P0 HADD2.F32 R25, -RZ, R46.reuse.H0_H0 ;  /* 0x2000002eff198230 */ /* 0x100fe40000004100 */
[----:B------:R-:W-:Y:S01]  /*5a70*/  @!P0 FMUL.FTZ R13, R13, R18 ;  /* 0x000000120d0d8220 */ /* 0x000fe20000410000 */
[----:B------:R-:W-:Y:S02]  /*5a80*/  @!P0 HADD2.F32 R17, -RZ, R71.H0_H0 ;  /* 0x20000047ff118230 */ /* 0x000fe40000004100 */
[--C-:B------:R-:W-:Y:S02]  /*5a90*/  @!P0 HADD2.F32 R53, -RZ, R55.reuse.H0_H0 ;  /* 0x20000037ff358230 */ /* 0x100fe40000004100 */
[----:B------:R-:W-:Y:S01]  /*5aa0*/  @!P0 FFMA.FTZ R8, R25, R44, R8 ;  /* 0x0000002c19088223 */ /* 0x000fe20000010008 */
[----:B------:R-:W-:Y:S01]  /*5ab0*/  @!P0 HADD2.F32 R54, -RZ, R55.H1_H1 ;  /* 0x30000037ff368230 */ /* 0x000fe20000004100 */
[----:B------:R-:W-:Y:S01]  /*5ac0*/  @!P0 MOV R55, R62 ;  /* 0x0000003e00378202 */ /* 0x000fe20000000f00 */
[----:B------:R-:W-:Y:S02]  /*5ad0*/  @!P0 HADD2.F32 R46, -RZ, R46.H1_H1 ;  /* 0x3000002eff2e8230 */ /* 0x000fe40000004100 */
[----:B------:R-:W-:Y:S01]  /*5ae0*/  @!P1 FADD.FTZ R17, -R17, -RZ ;  /* 0x800000ff11119221 */ /* 0x000fe20000010100 */
[----:B------:R-:W-:Y:S02]  /*5af0*/  @!P0 HADD2.F32 R15, -RZ, R71.H1_H1 ;  /* 0x30000047ff0f8230 */ /* 0x000fe40000004100 */
[--C-:B------:R-:W-:Y:S02]  /*5b00*/  @!P0 HADD2.F32 R49, -RZ, R56.reuse.H0_H0 ;  /* 0x20000038ff318230 */ /* 0x100fe40000004100 */
[----:B------:R-:W-:Y:S01]  /*5b10*/  @!P0 FFMA.FTZ R9, R46, R47, R9 ;  /* 0x0000002f2e098223 */ /* 0x000fe20000010009 */
[----:B------:R-:W-:Y:S02]  /*5b20*/  @!P0 HADD2.F32 R44, -RZ, R56.H1_H1 ;  /* 0x30000038ff2c8230 */ /* 0x000fe40000004100 */
[----:B------:R-:W-:Y:S01]  /*5b30*/  @!P1 FADD.FTZ R15, -R15, -RZ ;  /* 0x800000ff0f0f9221 */ /* 0x000fe20000010100 */
[--C-:B------:R-:W-:Y:S02]  /*5b40*/  @!P0 HADD2.F32 R25, -RZ, R55.reuse.H0_H0 ;  /* 0x20000037ff198230 */ /* 0x100fe40000004100 */
[----:B------:R-:W-:Y:S01]  /*5b50*/  @!P0 FFMA.FTZ R10, R49, R48, R10 ;  /* 0x00000030310a8223 */ /* 0x000fe2000001000a */
[----:B------:R-:W-:Y:S01]  /*5b60*/  @!P0 F2FP.F16.F32.PACK_AB R9, R9, R8 ;  /* 0x000000080909823e */ /* 0x000fe200000000ff */
[----:B------:R-:W-:Y:S02]  /*5b70*/  @!P0 HADD2.F32 R46, -RZ, R55.H1_H1 ;  /* 0x30000037ff2e8230 */ /* 0x000fe40000004100 */
[----:B------:R-:W-:Y:S01]  /*5b80*/  @!P0 FMUL.FTZ R14, R14, R17 ;  /* 0x000000110e0e8220 */ /* 0x000fe20000410000 */
[--C-:B------:R-:W-:Y:S01]  /*5b90*/  @!P0 HADD2.F32 R47, -RZ, R57.reuse.H0_H0 ;  /* 0x20000039ff2f8230 */ /* 0x100fe20000004100 */
[----:B------:R-:W-:Y:S01]  /*5ba0*/  @!P0 MOV R60, R9 ;  /* 0x00000009003c8202 */ /* 0x000fe20000000f00 */
[----:B------:R-:W-:Y:S02]  /*5bb0*/  @!P0 HADD2.F32 R48, -RZ, R57.H1_H1 ;  /* 0x30000039ff308230 */ /* 0x000fe40000004100 */
[----:B------:R-:W-:Y:S01]  /*5bc0*/  @!P0 FFMA.FTZ R11, R44, R50, R11 ;  /* 0x000000322c0b8223 */ /* 0x000fe2000001000b */
[----:B------:R-:W-:Y:S01]  /*5bd0*/  @!P0 FMUL.FTZ R15, R16, R15 ;  /* 0x0000000f100f8220 */ /* 0x000fe20000410000 */
[----:B------:R-:W-:Y:S01]  /*5be0*/  @!P0 FFMA.FTZ R12, R25, R51, R12 ;  /* 0x00000033190c8223 */ /* 0x000fe2000001000c */
[----:B------:R-:W-:Y:S01]  /*5bf0*/  @!P0 FFMA.FTZ R13, R46, R52, R13 ;  /* 0x000000342e0d8223 */ /* 0x000fe2000001000d */
[----:B------:R-:W-:Y:S01]  /*5c00*/  @!P0 FFMA.FTZ R14, R47, R53, R14 ;  /* 0x000000352f0e8223 */ /* 0x000fe2000001000e */
[----:B------:R-:W-:Y:S01]  /*5c10*/  @!P0 F2FP.F16.F32.PACK_AB R10, R11, R10 ;  /* 0x0000000a0b0a823e */ /* 0x000fe200000000ff */
[----:B------:R-:W-:Y:S02]  /*5c20*/  @!P0 FFMA.FTZ R15, R48, R54, R15 ;  /* 0x00000036300f8223 */ /* 0x000fe4000001000f */
[----:B------:R-:W-:Y:S02]  /*5c30*/  @!P0 F2FP.F16.F32.PACK_AB R12, R13, R12 ;  /* 0x0000000c0d0c823e */ /* 0x000fe400000000ff */
[----:B------:R-:W-:Y:S02]  /*5c40*/  @!P0 MOV R61, R10 ;  /* 0x0000000a003d8202 */ /* 0x000fe40000000f00 */
[----:B------:R-:W-:Y:S02]  /*5c50*/  @!P0 F2FP.F16.F32.PACK_AB R15, R15, R14 ;  /* 0x0000000e0f0f823e */ /* 0x000fe400000000ff */
[----:B------:R-:W-:Y:S02]  /*5c60*/  @!P0 MOV R62, R12 ;  /* 0x0000000c003e8202 */ /* 0x000fe40000000f00 */
[----:B------:R-:W-:Y:S05]  /*5c70*/  @!P0 MOV R63, R15 ;  /* 0x0000000f003f8202 */ /* 0x000fea0000000f00 */
[----:B------:R4:W-:Y:S02]  /*5c80*/  STG.E.128 desc[UR6][R66.64+0x80], R60 ;  /* 0x0000803c42007986 */ /* 0x0009e4000c101d06 */
.L_x_5029:
[----:B------:R-:W-:Y:S05]  /*5c90*/  BSYNC.RECONVERGENT B0 ;  /* 0x0000000000007941 */ /* 0x000fea0003800200 */
.L_x_5028:
[----:B------:R-:W2:Y:S01]  /*5ca0*/  LDC R32, c[0x0][0x450] ;  /* 0x00011400ff207b82 */ /* 0x000ea20000000800 */
[----:B-1----:R-:W-:Y:S05]  /*5cb0*/  IMAD.U32 R3, R110, -0x20, RZ ;  /* 0xffffffe06e037824 */ /* 0x002fea00078e00ff */
[C---:B------:R-:W-:Y:S02]  /*5cc0*/  LEA R100, P1, R3.reuse, R100, 0x1 ;  /* 0x0000006403647211 */ /* 0x040fe400078208ff */
[C---:B------:R-:W-:Y:S02]  /*5cd0*/  LEA R98, P0, R3.reuse, R98, 0x1 ;  /* 0x0000006203627211 */ /* 0x040fe400078008ff */
[C---:B------:R-:W-:Y:S02]  /*5ce0*/  LEA.HI.X.SX32 R101, R3.reuse, R101, 0x1, P1 ;  /* 0x0000006503657211 */ /* 0x040fe400008f0eff */
[----:B------:R-:W-:Y:S09]  /*5cf0*/  LEA.HI.X.SX32 R99, R3, R99, 0x1, P0 ;  /* 0x0000006303637211 */ /* 0x000ff200000f0eff */
.L_x_5020:
[----:B----4-:R-:W-:Y:S05]  /*5d00*/  BSYNC.RECONVERGENT B1 ;  /* 0x0000000000017941 */ /* 0x010fea0003800200 */
.L_x_5018:
[----:B------:R-:W-:Y:S04]  /*5d10*/  ISETP.NE.U32.AND P2, PT, RZ, UR16, PT ;  /* 0x00000010ff007c0c */ /* 0x000fe8000bf45070 */
[----:B------:R-:W-:Y:S11]  /*5d20*/  ISETP.NE.AND.EX P2, PT, RZ, UR17, PT, P2 ;  /* 0x00000011ff007c0c */ /* 0x000ff6000bf45320 */
[----:B------:R-:W-:Y:S02]  /*5d30*/  @!UPT UIADD3 URZ, UPT, UPT, URZ, URZ, URZ ;  /* 0x000000fffffff290 */ /* 0x000fe4000fffe0ff */
[----:B------:R-:W4:Y:S01]  /*5d40*/  @!P2 LDC R0, c[0x0][0x3c0] ;  /* 0x0000f000ff00ab82 */ /* 0x000f220000000800 */
[----:B------:R-:W-:Y:S02]  /*5d50*/  @!P2 IMAD.MOV.U32 R2, RZ, RZ, RZ ;  /* 0x000000ffff02a224 */ /* 0x000fe400078e00ff */
[----:B------:R-:W-:Y:S03]  /*5d60*/  @!P2 IMAD.SHL.U32 R3, R86, 0x40, RZ ;  /* 0x000000405603a824 */ /* 0x000fe600078e00ff */
[----:B------:R-:W-:Y:S05]  /*5d70*/  @!P2 IADD3 R2, P0, PT, RZ, -R2, RZ ;  /* 0x80000002ff02a210 */ /* 0x000fea0007f1e0ff */
[----:B------:R-:W-:Y:S05]  /*5d80*/  @!P2 IMAD.X R3, RZ, RZ, ~R3, P0 ;  /* 0x000000ffff03a224 */ /* 0x000fea00000e0e03 */
[----:B-1-3--:R-:W-:Y:S01]  /*5d90*/  @!P2 SHF.R.S64 R5, R2, 0x1f, R3 ;  /* 0x0000001f0205a819 */ /* 0x00afe20000001003 */
[----:B----4-:R-:W-:Y:S04]  /*5da0*/  @!P2 IMAD.SHL.U32 R0, R0, 0x40, RZ ;  /* 0x000000400000a824 */ /* 0x010fe800078e00ff */
[----:B------:R-:W-:Y:S01]  /*5db0*/  @!P2 IMAD.X R0, RZ, RZ, ~R0, P0 ;  /* 0x000000ffff00a224 */ /* 0x000fe200000e0e00 */
[----:B------:R-:W-:Y:S04]  /*5dc0*/  @!P2 IADD3 R5, P0, PT, R122, R5, RZ ;  /* 0x000000057a05a210 */ /* 0x000fe80007f1e0ff */
[----:B------:R-:W-:Y:S01]  /*5dd0*/  @!P2 SHF.R.S64 R7, R2, 0x1f, R0 ;  /* 0x0000001f0207a819 */ /* 0x000fe20000001000 */
[----:B--2---:R-:W-:Y:S01]  /*5de0*/  @!P2 IMAD.MOV.U32 R122, RZ, RZ, R5 ;  /* 0x000000ffff7aa224 */ /* 0x004fe200078e0005 */
        /* <DEDUP_REMOVED lines=77> */
.L_x_5030:
[----:B------:R-:W-:Y:S02]  /*62c0*/  IADD3 R120, P1, PT, R120, UR4, RZ ;  /* 0x0000000478787c10 */ /* 0x000fe4000ff3e0ff */
[----:B------:R-:W-:Y:S02]  /*62d0*/  IADD3 R26, P0, PT, R26, UR18, RZ ;  /* 0x000000121a1a7c10 */ /* 0x000fe4000ff1e0ff */
[----:B------:R-:W-:Y:S02]  /*62e0*/  IADD3.X R121, PT, PT, R121, UR20, RZ, P1, !PT ;  /* 0x0000001479797c10 */ /* 0x000fe40008ffe4ff */
[----:B------:R-:W-:Y:S01]  /*62f0*/  IADD3.X R27, PT, PT, R27, UR21, RZ, P0, !PT ;  /* 0x000000151b1b7c10 */ /* 0x000fe200087fe4ff */
[----:B------:R-:W-:Y:S08]  /*6300*/  @P3 BRA `(.L_x_5031) ;  /* 0xffffffbc00b03947 */ /* 0x000ff0000383ffff */
.L_x_5017:
[----:B------:R-:W1:Y:S01]  /*6310*/  LDC R3, c[0x0][0x450] ;  /* 0x00011400ff037b82 */ /* 0x000e620000000800 */
[----:B------:R-:W-:Y:S01]  /*6320*/  LOP3.LUT R120, R76, 0x18, RZ, 0xc0, !PT ;  /* 0x000000184c787812 */ /* 0x000fe200078ec0ff */
[----:B------:R-:W-:Y:S01]  /*6330*/  UMOV UR4, 0x400 ;  /* 0x0000040000047882 */ /* 0x000fe20000000000 */
[----:B------:R-:W-:Y:S02]  /*6340*/  BSSY.RECONVERGENT B2, `(.L_x_5032) ;  /* 0x0000392000027945 */ /* 0x000fe40003800200 */
[----:B-----5:R-:W-:-:S03]  /*6350*/  LOP3.LUT R0, R120, 0xd8, R93, 0x78, !PT ;  /* 0x000000d878007812 */ /* 0x020fc600078e785d */
        /* <DEDUP_REMOVED lines=25> */
.L_x_5035:
[----:B------:R-:W-:Y:S05]  /*64f0*/  BSYNC.RECONVERGENT B0 ;  /* 0x0000000000007941 */ /* 0x000fea0003800200 */
.L_x_5034:
        /* <DEDUP_REMOVED lines=10> */
.L_x_5033:
        /* <DEDUP_REMOVED lines=54> */
[C---:B------:R-:W-:Y:S01]  /*6900*/  FFMA.FTZ R34, R23.reuse, R21, -R34 ;  /* 0x0000001517227223 */ /* 0x040fe20000010822 */
        /* <DEDUP_REMOVED lines=24> */
.L_x_5041:
[----:B------:R-:W-:Y:S05]  /*6a90*/  BSYNC.RECONVERGENT B0 ;  /* 0x0000000000007941 */ /* 0x000fea0003800200 */
.L_x_5040:
        /* <DEDUP_REMOVED lines=45> */
.L_x_5043:
[----:B------:R-:W-:Y:S05]  /*6d70*/  BSYNC.RECONVERGENT B0 ;  /* 0x0000000000007941 */ /* 0x000fea0003800200 */
.L_x_5042:
        /* <DEDUP_REMOVED lines=8> */
[----:B------:R-:W-:Y:S02]  /*6e00*/  HADD2.F32 R13, -RZ, R11.H1_H1 ;  /* 0x3000000bff0d7230 */ /* 0x000fe40000004100 */
[--C-:B------:R-:W-:Y:S02]  /*6e10*/  HADD2.F32 R15, -RZ, R9.reuse.H0_H0 ;  /* 0x20000009ff0f7230 */ /* 0x100fe40000004100 */
[----:B--2---:R-:W-:-:S02]  /*6e20*/  HADD2.F32 R20, -RZ, R9.H1_H1 ;  /* 0x30000009ff147230 */ /* 0x004fc40000004100 */
[----:B------:R-:W-:Y:S02]  /*6e30*/  HADD2.F32 R24, -RZ, R11.H0_H0 ;  /* 0x2000000bff187230 */ /* 0x000fe40000004100 */
[----:B----4-:R-:W-:Y:S02]  /*6e40*/  HADD2.F32 R2, -RZ, R5.H1_H1 ;  /* 0x30000005ff027230 */ /* 0x010fe40000004100 */
[----:B------:R-:W-:Y:S02]  /*6e50*/  HADD2.F32 R9, -RZ, R4.H1_H1 ;  /* 0x30000004ff097230 */ /* 0x000fe40000004100 */
[----:B-----5:R-:W-:Y:S02]  /*6e60*/  HADD2.F32 R10, -RZ, R7.H1_H1 ;  /* 0x30000007ff0a7230 */ /* 0x020fe40000004100 */
[----:B------:R-:W-:Y:S01]  /*6e70*/  FMUL.FTZ R11, R13, R2 ;  /* 0x000000020d0b7220 */ /* 0x000fe20000410000 */
[--C-:B------:R-:W-:Y:S02]  /*6e80*/  HADD2.F32 R12, -RZ, R6.reuse.H1_H1 ;  /* 0x30000006ff0c7230 */ /* 0x100fe40000004100 */
[----:B------:R-:W-:Y:S01]  /*6e90*/  FMUL.FTZ R22, R20, R9 ;  /* 0x0000000914167220 */ /* 0x000fe20000410000 */
[----:B------:R-:W-:-:S02]  /*6ea0*/  HADD2.F32 R6, -RZ, R6.H0_H0 ;  /* 0x20000006ff067230 */ /* 0x000fc40000004100 */
[-C--:B------:R-:W-:Y:S01]  /*6eb0*/  FMUL.FTZ R13, R13, R10.reuse ;  /* 0x0000000a0d0d7220 */ /* 0x080fe20000410000 */
[----:B------:R-:W-:Y:S01]  /*6ec0*/  FFMA.FTZ R11, R24, R10, -R11 ;  /* 0x0000000a180b7223 */ /* 0x000fe2000001080b */
[----:B------:R-:W-:Y:S01]  /*6ed0*/  FMUL.FTZ R20, R20, R12 ;  /* 0x0000000c14147220 */ /* 0x000fe20000410000 */
[----:B------:R-:W-:Y:S02]  /*6ee0*/  HADD2.F32 R4, -RZ, R4.H0_H0 ;  /* 0x20000004ff047230 */ /* 0x000fe40000004100 */
[----:B------:R-:W-:Y:S01]  /*6ef0*/  FFMA.FTZ R2, R24, R2, R13 ;  /* 0x0000000218027223 */ /* 0x000fe2000001000d */
[----:B------:R-:W-:Y:S02]  /*6f00*/  HADD2.F32 R13, -RZ, R8.H1_H1 ;  /* 0x30000008ff0d7230 */ /* 0x000fe40000004100 */
[C---:B------:R-:W-:Y:S01]  /*6f10*/  FFMA.FTZ R22, R15.reuse, R12, -R22 ;  /* 0x0000000c0f167223 */ /* 0x040fe20000010816 */
        /* <DEDUP_REMOVED lines=18> */
.L_x_5045:
[----:B------:R-:W-:Y:S05]  /*7040*/  BSYNC.RECONVERGENT B0 ;  /* 0x0000000000007941 */ /* 0x000fea0003800200 */
.L_x_5044:
[----:B------:R4:W-:Y:S02]  /*7050*/  STS.128 [R0+0x2000], R8 ;  /* 0x0020000800007388 */ /* 0x0009e40000000c00 */
.L_x_5039:
[----:B------:R-:W-:Y:S05]  /*7060*/  BSYNC.RECONVERGENT B1 ;  /* 0x0000000000017941 */ /* 0x000fea0003800200 */
.L_x_5038:
        /* <DEDUP_REMOVED lines=12> */
[----:B---3--:R-:W-:Y:S01]  /*7130*/  IADD3 R5, P0, PT, R25, R16, RZ ;  /* 0x0000001019057210 */ /* 0x008fe20007f1e0ff */
[----:B------:R-:W3:Y:S03]  /*7140*/  LDCU.64 UR8, c[0x0][0x4d0] ;  /* 0x00009a00ff0877ac */ /* 0x000ee60008000a00 */
[----:B------:R-:W-:Y:S02]  /*7150*/  SHF.L.U32 R4, R5, 0x1, RZ ;  /* 0x0000000105047819 */ /* 0x000fe400000006ff */
[----:B------:R-:W-:-:S04]  /*7160*/  LEA.HI.X.SX32 R2, R25, R18, 0x1, P0 ;  /* 0x0000001219027211 */ /* 0x000fc800000f0eff */
[----:B------:R-:W-:Y:S02]  /*7170*/  SHF.L.U64.HI R2, R5, 0x1, R2 ;  /* 0x0000000105027819 */ /* 0x000fe40000010202 */
[C---:B--2---:R-:W-:Y:S02]  /*7180*/  IADD3 R6, P1, PT, R4.reuse, UR10, RZ ;  /* 0x0000000a04067c10 */ /* 0x044fe4000ff3e0ff */
[----:B---3--:R-:W-:Y:S02]  /*7190*/  IADD3 R4, P0, PT, R4, UR8, RZ ;  /* 0x0000000804047c10 */ /* 0x008fe4000ff1e0ff */
[C---:B------:R-:W-:Y:S02]  /*71a0*/  IADD3.X R7, PT, PT, R2.reuse, UR11, RZ, P1, !PT ;  /* 0x0000000b02077c10 */ /* 0x040fe40008ffe4ff */
[----:B------:R-:W-:-:S04]  /*71b0*/  IADD3.X R5, PT, PT, R2, UR9, RZ, P0, !PT ;  /* 0x0000000902057c10 */ /* 0x000fc800087fe4ff */
        /* <DEDUP_REMOVED lines=10> */
[----:B------:R-:W-:Y:S02]  /*7260*/  HADD2.F32 R2, -RZ, R5.H1_H1 ;  /* 0x30000005ff027230 */ /* 0x000fe40000004100 */
[----:B------:R-:W-:Y:S01]  /*7270*/  FMUL.FTZ R31, R22, R19 ;  /* 0x00000013161f7220 */ /* 0x000fe20000410000 */
[C---:B------:R-:W-:Y:S01]  /*7280*/  FMUL.FTZ R23, R32.reuse, R17 ;  /* 0x0000001120177220 */ /* 0x040fe20000410000 */
[----:B------:R-:W-:Y:S01]  /*7290*/  FMUL.FTZ R32, R32, R21 ;  /* 0x0000001520207220 */ /* 0x000fe20000410000 */
[-C--:B------:R-:W-:Y:S01]  /*72a0*/  FMUL.FTZ R30, R22, R2.reuse ;  /* 0x00000002161e7220 */ /* 0x080fe20000410000 */
[----:B------:R-:W-:Y:S01]  /*72b0*/  FFMA.FTZ R31, R27, R2, R31 ;  /* 0x000000021b1f7223 */ /* 0x000fe2000001001f */
[----:B------:R-:W-:-:S02]  /*72c0*/  HADD2.F32 R6, -RZ, R6.H0_H0 ;  /* 0x20000006ff067230 */ /* 0x000fc40000004100 */
[----:B------:R-:W-:Y:S01]  /*72d0*/  FFMA.FTZ R32, R26, R17, R32 ;  /* 0x000000111a207223 */ /* 0x000fe20000010020 */
[----:B------:R-:W-:Y:S02]  /*72e0*/  HADD2.F32 R17, -RZ, R20.H1_H1 ;  /* 0x30000014ff117230 */ /* 0x000fe40000004100 */
[----:B------:R-:W-:Y:S02]  /*72f0*/  HADD2.F32 R4, -RZ, R4.H0_H0 ;  /* 0x20000004ff047230 */ /* 0x000fe40000004100 */
[----:B------:R-:W-:Y:S02]  /*7300*/  HADD2.F32 R5, -RZ, R5.H0_H0 ;  /* 0x20000005ff057230 */ /* 0x000fe40000004100 */
[----:B------:R-:W-:Y:S02]  /*7310*/  HADD2.F32 R2, -RZ, R24.H1_H1 ;  /* 0x30000018ff027230 */ /* 0x000fe40000004100 */
[----:B------:R-:W-:Y:S01]  /*7320*/  FFMA.FTZ R30, R27, R19, -R30 ;  /* 0x000000131b1e7223 */ /* 0x000fe2000001081e */
[----:B------:R-:W-:-:S02]  /*7330*/  HADD2.F32 R7, -RZ, R7.H0_H0 ;  /* 0x20000007ff077230 */ /* 0x000fc40000004100 */
[----:B------:R-:W-:Y:S01]  /*7340*/  FFMA.FTZ R23, R26, R21, -R23 ;  /* 0x000000151a177223 */ /* 0x000fe20000010817 */
        /* <DEDUP_REMOVED lines=15> */
.L_x_5047:
[----:B------:R-:W-:Y:S05]  /*7440*/  BSYNC.RECONVERGENT B0 ;  /* 0x0000000000007941 */ /* 0x000fea0003800200 */
.L_x_5046:
        /* <DEDUP_REMOVED lines=16> */
[----:B------:R4:W5:Y:S01]  /*7550*/  LDG.E.64 R4, desc[UR6][R26.64+0x20] ;  /* 0x000020061a047981 */ /* 0x000962000c1e1b00 */
[--C-:B--2---:R-:W-:Y:S02]  /*7560*/  HADD2.F32 R22, -RZ, R13.reuse.H0_H0 ;  /* 0x2000000dff167230 */ /* 0x104fe40000004100 */
[----:B------:R-:W-:Y:S02]  /*7570*/  HADD2.F32 R24, -RZ, R13.H1_H1 ;  /* 0x3000000dff187230 */ /* 0x000fe40000004100 */
[--C-:B------:R-:W-:Y:S01]  /*7580*/  HADD2.F32 R19, -RZ, R15.reuse.H1_H1 ;  /* 0x3000000fff137230 */ /* 0x100fe20000004100 */
[----:B------:R-:W-:Y:S01]  /*7590*/  MOV R20, R14 ;  /* 0x0000000e00147202 */ /* 0x000fe20000000f00 */
[----:B----4-:R-:W-:-:S02]  /*75a0*/  HADD2.F32 R26, -RZ, R15.H0_H0 ;  /* 0x2000000fff1a7230 */ /* 0x010fc40000004100 */
[----:B---3--:R-:W-:Y:S02]  /*75b0*/  HADD2.F32 R17, -RZ, R6.H1_H1 ;  /* 0x30000006ff117230 */ /* 0x008fe40000004100 */
[----:B-----5:R-:W-:Y:S02]  /*75c0*/  HADD2.F32 R13, -RZ, R4.H1_H1 ;  /* 0x30000004ff0d7230 */ /* 0x020fe40000004100 */
        /* <DEDUP_REMOVED lines=31> */
.L_x_5049:
[----:B------:R-:W-:Y:S05]  /*77c0*/  BSYNC.RECONVERGENT B0 ;  /* 0x0000000000007941 */ /* 0x000fea0003800200 */
.L_x_5048:
        /* <DEDUP_REMOVED lines=8> */
[----:B------:R-:W-:Y:S02]  /*7850*/  SHF.L.U32 R2, R16, 0x1, RZ ;  /* 0x0000000110027819 */ /* 0x000fe400000006ff */
[----:B------:R-:W-:-:S04]  /*7860*/  LEA.HI.X.SX32 R25, R25, R18, 0x1, P0 ;  /* 0x0000001219197211 */ /* 0x000fc800000f0eff */
[----:B------:R-:W-:Y:S02]  /*7870*/  SHF.L.U64.HI R25, R16, 0x1, R25 ;  /* 0x0000000110197819 */ /* 0x000fe40000010219 */
[C---:B---3--:R-:W-:Y:S02]  /*7880*/  IADD3 R4, P1, PT, R2.reuse, UR10, RZ ;  /* 0x0000000a02047c10 */ /* 0x048fe4000ff3e0ff */
[----:B-----5:R-:W-:Y:S02]  /*7890*/  IADD3 R2, P0, PT, R2, UR8, RZ ;  /* 0x0000000802027c10 */ /* 0x020fe4000ff1e0ff */
[C---:B------:R-:W-:Y:S02]  /*78a0*/  IADD3.X R5, PT, PT, R25.reuse, UR11, RZ, P1, !PT ;  /* 0x0000000b19057c10 */ /* 0x040fe40008ffe4ff */
[----:B------:R-:W-:-:S04]  /*78b0*/  IADD3.X R3, PT, PT, R25, UR9, RZ, P0, !PT ;  /* 0x0000000919037c10 */ /* 0x000fc800087fe4ff */
[----:B------:R-:W3:Y:S04]  /*78c0*/  LDG.E.64 R4, desc[UR6][R4.64+0x40] ;  /* 0x0000400604047981 */ /* 0x000ee8000c1e1b00 */
[----:B------:R-:W5:Y:S01]  /*78d0*/  LDG.E.64 R2, desc[UR6][R2.64+0x40] ;  /* 0x0000400602027981 */ /* 0x000f62000c1e1b00 */
[----:B----4-:R-:W-:Y:S01]  /*78e0*/  MOV R13, R10 ;  /* 0x0000000a000d7202 */ /* 0x010fe20000000f00 */
[--C-:B------:R-:W-:Y:S02]  /*78f0*/  HADD2.F32 R18, -RZ, R9.reuse.H1_H1 ;  /* 0x30000009ff127230 */ /* 0x100fe40000004100 */
[----:B------:R-:W-:Y:S02]  /*7900*/  HADD2.F32 R14, -RZ, R9.H0_H0 ;  /* 0x20000009ff0e7230 */ /* 0x000fe40000004100 */
[----:B------:R-:W-:-:S02]  /*7910*/  HADD2.F32 R12, -RZ, R11.H1_H1 ;  /* 0x3000000bff0c7230 */ /* 0x000fc40000004100 */
[----:B------:R-:W-:Y:S02]  /*7920*/  HADD2.F32 R15, -RZ, R11.H0_H0 ;  /* 0x2000000bff0f7230 */ /* 0x000fe40000004100 */
[----:B---3--:R-:W-:Y:S02]  /*7930*/  HADD2.F32 R10, -RZ, R4.H1_H1 ;  /* 0x30000004ff0a7230 */ /* 0x008fe40000004100 */
[----:B------:R-:W-:Y:S02]  /*7940*/  HADD2.F32 R9, -RZ, R5.H1_H1 ;  /* 0x30000005ff097230 */ /* 0x000fe40000004100 */
[----:B-----5:R-:W-:Y:S02]  /*7950*/  HADD2.F32 R7, -RZ, R2.H1_H1 ;  /* 0x30000002ff077230 */ /* 0x020fe40000004100 */
[----:B------:R-:W-:Y:S02]  /*7960*/  HADD2.F32 R6, -RZ, R3.H1_H1 ;  /* 0x30000003ff067230 */ /* 0x000fe40000004100 */
[----:B------:R-:W-:Y:S01]  /*7970*/  FMUL.FTZ R17, R12, R9 ;  /* 0x000000090c117220 */ /* 0x000fe20000410000 */
[C---:B------:R-:W-:Y:S01]  /*7980*/  FMUL.FTZ R11, R18.reuse, R7 ;  /* 0x00000007120b7220 */ /* 0x040fe20000410000 */
[----:B------:R-:W-:Y:S01]  /*7990*/  FMUL.FTZ R18, R18, R10 ;  /* 0x0000000a12127220 */ /* 0x000fe20000410000 */
[-C--:B------:R-:W-:Y:S01]  /*79a0*/  FMUL.FTZ R16, R12, R6.reuse ;  /* 0x000000060c107220 */ /* 0x080fe20000410000 */
[----:B------:R-:W-:Y:S01]  /*79b0*/  FFMA.FTZ R17, R15, R6, R17 ;  /* 0x000000060f117223 */ /* 0x000fe20000010011 */
[----:B------:R-:W-:-:S02]  /*79c0*/  HADD2.F32 R4, -RZ, R4.H0_H0 ;  /* 0x20000004ff047230 */ /* 0x000fc40000004100 */
[C---:B------:R-:W-:Y:S01]  /*79d0*/  FFMA.FTZ R18, R14.reuse, R7, R18 ;  /* 0x000000070e127223 */ /* 0x040fe20000010012 */
        /* <DEDUP_REMOVED lines=21> */
.L_x_5051:
[----:B------:R-:W-:Y:S05]  /*7b30*/  BSYNC.RECONVERGENT B0 ;  /* 0x0000000000007941 */ /* 0x000fea0003800200 */
.L_x_5050:
[----:B------:R1:W-:Y:S01]  /*7b40*/  STS.128 [R0+0x2800], R8 ;  /* 0x0028000800007388 */ /* 0x0003e20000000c00 */
[----:B------:R-:W-:Y:S05]  /*7b50*/  BRA `(.L_x_5036) ;  /* 0x0000002000407947 */ /* 0x000fea0003800000 */
.L_x_5037:
        /* <DEDUP_REMOVED lines=92> */
.L_x_5055:
[----:B------:R-:W-:Y:S05]  /*8120*/  BSYNC.RECONVERGENT B0 ;  /* 0x0000000000007941 */ /* 0x000fea0003800200 */
.L_x_5054:
        /* <DEDUP_REMOVED lines=84> */
.L_x_5057:
[----:B------:R-:W-:Y:S05]  /*8670*/  BSYNC.RECONVERGENT B0 ;  /* 0x0000000000007941 */ /* 0x000fea0003800200 */
.L_x_5056:
        /* <DEDUP_REMOVED lines=84> */
.L_x_5059:
[----:B------:R-:W-:Y:S05]  /*8bc0*/  BSYNC.RECONVERGENT B0 ;  /* 0x0000000000007941 */ /* 0x000fea0003800200 */
.L_x_5058:
[----:B------:R4:W-:Y:S02]  /*8bd0*/  STS.128 [R0+0x2000], R16 ;  /* 0x0020001000007388 */ /* 0x0009e40000000c00 */
.L_x_5053:
[----:B------:R-:W-:Y:S05]  /*8be0*/  BSYNC.RECONVERGENT B1 ;  /* 0x0000000000017941 */ /* 0x000fea0003800200 */
.L_x_5052:
        /* <DEDUP_REMOVED lines=90> */
.L_x_5061:
[----:B------:R-:W-:Y:S05]  /*9190*/  BSYNC.RECONVERGENT B0 ;  /* 0x0000000000007941 */ /* 0x000fea0003800200 */
.L_x_5060:
        /* <DEDUP_REMOVED lines=26> */
[----:B--2---:R-:W-:Y:S02]  /*9340*/  HADD2.F32 R32, -RZ, R12.H1_H1 ;  /* 0x3000000cff207230 */ /* 0x004fe40000004100 */
[--C-:B------:R-:W-:Y:S02]  /*9350*/  HADD2.F32 R12, -RZ, R13.reuse.H0_H0 ;  /* 0x2000000dff0c7230 */ /* 0x100fe40000004100 */
[----:B------:R-:W-:Y:S02]  /*9360*/  HADD2.F32 R33, -RZ, R13.H1_H1 ;  /* 0x3000000dff217230 */ /* 0x000fe40000004100 */
[----:B------:R-:W-:-:S02]  /*9370*/  HADD2.F32 R13, -RZ, R14.H0_H0 ;  /* 0x2000000eff0d7230 */ /* 0x000fc40000004100 */
[----:B------:R-:W-:Y:S02]  /*9380*/  HADD2.F32 R34, -RZ, R14.H1_H1 ;  /* 0x3000000eff227230 */ /* 0x000fe40000004100 */
[--C-:B------:R-:W-:Y:S02]  /*9390*/  HADD2.F32 R14, -RZ, R15.reuse.H0_H0 ;  /* 0x2000000fff0e7230 */ /* 0x100fe40000004100 */
[----:B------:R-:W-:Y:S02]  /*93a0*/  HADD2.F32 R35, -RZ, R15.H1_H1 ;  /* 0x3000000fff237230 */ /* 0x000fe40000004100 */
[--C-:B---3--:R-:W-:Y:S02]  /*93b0*/  HADD2.F32 R15, -RZ, R4.reuse.H0_H0 ;  /* 0x20000004ff0f7230 */ /* 0x108fe40000004100 */
[----:B-1----:R-:W-:Y:S02]  /*93c0*/  HADD2.F32 R41, -RZ, R4.H1_H1 ;  /* 0x30000004ff297230 */ /* 0x002fe40000004100 */
        /* <DEDUP_REMOVED lines=16> */
[----:B-----5:R-:W-:Y:S02]  /*94d0*/  HADD2.F32 R4, -RZ, R8.H0_H0 ;  /* 0x20000008ff047230 */ /* 0x020fe40000004100 */
        /* <DEDUP_REMOVED lines=33> */
.L_x_5063:
[----:B------:R-:W-:Y:S05]  /*96f0*/  BSYNC.RECONVERGENT B0 ;  /* 0x0000000000007941 */ /* 0x000fea0003800200 */
.L_x_5062:
        /* <DEDUP_REMOVED lines=38> */
[----:B------:R-:W-:Y:S02]  /*9960*/  HADD2.F32 R24, -RZ, R6.H0_H0 ;  /* 0x20000006ff187230 */ /* 0x000fe40000004100 */
[----:B------:R-:W-:Y:S01]  /*9970*/  @!P0 FADD.FTZ R5, -R5, -RZ ;  /* 0x800000ff05058221 */ /* 0x000fe20000010100 */
[----:B------:R-:W-:Y:S02]  /*9980*/  HADD2.F32 R7, -RZ, R7.H1_H1 ;  /* 0x30000007ff077230 */ /* 0x000fe40000004100 */
[----:B------:R-:W-:Y:S01]  /*9990*/  FMUL.FTZ R3, R3, R4 ;  /* 0x0000000403037220 */ /* 0x000fe20000410000 */
[----:B------:R-:W-:Y:S02]  /*99a0*/  HADD2.F32 R2, -RZ, R12.H0_H0 ;  /* 0x2000000cff027230 */ /* 0x000fe40000004100 */
[----:B------:R-:W-:Y:S01]  /*99b0*/  FMUL.FTZ R20, R20, R5 ;  /* 0x0000000514147220 */ /* 0x000fe20000410000 */
[----:B------:R-:W-:-:S02]  /*99c0*/  HADD2.F32 R6, -RZ, R6.H1_H1 ;  /* 0x30000006ff067230 */ /* 0x000fc40000004100 */
[----:B------:R-:W-:Y:S01]  /*99d0*/  @!P0 FADD.FTZ R7, -R7, -RZ ;  /* 0x800000ff07078221 */ /* 0x000fe20000010100 */
[----:B------:R-:W-:Y:S02]  /*99e0*/  HADD2.F32 R12, -RZ, R12.H1_H1 ;  /* 0x3000000cff0c7230 */ /* 0x000fe40000004100 */
[----:B------:R-:W-:Y:S01]  /*99f0*/  FMUL.FTZ R2, R2, R15 ;  /* 0x0000000f02027220 */ /* 0x000fe20000410000 */
[----:B------:R-:W-:Y:S02]  /*9a00*/  HADD2.F32 R5, -RZ, R16.H0_H0 ;  /* 0x20000010ff057230 */ /* 0x000fe40000004100 */
[----:B------:R-:W-:Y:S01]  /*9a10*/  @!P0 FADD.FTZ R6, -R6, -RZ ;  /* 0x800000ff06068221 */ /* 0x000fe20000010100 */
[----:B---3--:R-:W-:Y:S02]  /*9a20*/  HADD2.F32 R4, -RZ, R8.H0_H0 ;  /* 0x20000008ff047230 */ /* 0x008fe40000004100 */
[----:B------:R-:W-:Y:S01]  /*9a30*/  @!P0 FADD.FTZ R24, -R24, -RZ ;  /* 0x800000ff18188221 */ /* 0x000fe20000010100 */
[----:B------:R-:W-:Y:S01]  /*9a40*/  @!P0 FADD.FTZ R25, -R25, -RZ ;  /* 0x800000ff19198221 */ /* 0x000fe20000010100 */
[----:B------:R-:W-:Y:S01]  /*9a50*/  FMUL.FTZ R22, R22, R7 ;  /* 0x0000000716167220 */ /* 0x000fe20000410000 */
[----:B------:R-:W-:Y:S01]  /*9a60*/  FMUL.FTZ R12, R12, R23 ;  /* 0x000000170c0c7220 */ /* 0x000fe20000410000 */
[----:B------:R-:W-:Y:S01]  /*9a70*/  FMUL.FTZ R21, R21, R6 ;  /* 0x0000000615157220 */ /* 0x000fe20000410000 */
[----:B------:R-:W-:-:S02]  /*9a80*/  HADD2.F32 R7, -RZ, R16.H1_H1 ;  /* 0x30000010ff077230 */ /* 0x000fc40000004100 */
[----:B------:R-:W-:Y:S01]  /*9a90*/  FFMA.FTZ R2, R5, R4, R2 ;  /* 0x0000000405027223 */ /* 0x000fe20000010002 */
[----:B------:R-:W-:Y:S02]  /*9aa0*/  HADD2.F32 R15, -RZ, R8.H1_H1 ;  /* 0x30000008ff0f7230 */ /* 0x000fe40000004100 */
[----:B------:R-:W-:Y:S01]  /*9ab0*/  FMUL.FTZ R13, R13, R24 ;  /* 0x000000180d0d7220 */ /* 0x000fe20000410000 */
[----:B------:R-:W-:Y:S02]  /*9ac0*/  HADD2.F32 R6, -RZ, R17.H0_H0 ;  /* 0x20000011ff067230 */ /* 0x000fe40000004100 */
[----:B------:R-:W-:Y:S01]  /*9ad0*/  FMUL.FTZ R14, R14, R25 ;  /* 0x000000190e0e7220 */ /* 0x000fe20000410000 */
[----:B------:R-:W-:Y:S02]  /*9ae0*/  HADD2.F32 R8, -RZ, R9.H0_H0 ;  /* 0x20000009ff087230 */ /* 0x000fe40000004100 */
[----:B------:R-:W-:Y:S01]  /*9af0*/  FFMA.FTZ R7, R7, R15, R12 ;  /* 0x0000000f07077223 */ /* 0x000fe2000001000c */
[----:B------:R-:W-:-:S02]  /*9b00*/  HADD2.F32 R16, -RZ, R10.H0_H0 ;  /* 0x2000000aff107230 */ /* 0x000fc40000004100 */
        /* <DEDUP_REMOVED lines=19> */
.L_x_5065:
[----:B------:R-:W-:Y:S05]  /*9c40*/  BSYNC.RECONVERGENT B0 ;  /* 0x0000000000007941 */ /* 0x000fea0003800200 */
.L_x_5064:
[----:B------:R1:W-:Y:S02]  /*9c50*/  STS.128 [R0+0x2800], R16 ;  /* 0x0028001000007388 */ /* 0x0003e40000000c00 */
.L_x_5036:
[----:B------:R-:W-:Y:S05]  /*9c60*/  BSYNC.RECONVERGENT B2 ;  /* 0x0000000000027941 */ /* 0x000fea0003800200 */
.L_x_5032:
[----:B-12---:R-:W-:Y:S01]  /*9c70*/  IMAD.IADD R3, R79, 0x1, -R85 ;  /* 0x000000014f037824 */ /* 0x006fe200078e0a55 */
[----:B------:R-:W1:Y:S01]  /*9c80*/  LDC.64 R96, c[0x0][0x3c0] ;  /* 0x0000f000ff607b82 */ /* 0x000e620000000a00 */
[----:B---3--:R-:W-:Y:S01]  /*9c90*/  IMAD.WIDE.U32 R4, R86, 0x40, RZ ;  /* 0x0000004056047825 */ /* 0x008fe200078e00ff */
[----:B------:R-:W-:Y:S01]  /*9ca0*/  SHF.R.U32.HI R84, RZ, 0x1, R76 ;  /* 0x00000001ff547819 */ /* 0x000fe2000001164c */
[----:B------:R-:W2:Y:S01]  /*9cb0*/  LDCU UR4, c[0x0][0x508] ;  /* 0x0000a100ff0477ac */ /* 0x000ea20008000800 */
[-C--:B------:R-:W-:Y:S01]  /*9cc0*/  ISETP.GE.AND P2, PT, R36, R3.reuse, PT ;  /* 0x000000032400720c */ /* 0x080fe20003f46270 */
[----:B------:R-:W-:Y:S01]  /*9cd0*/  IMAD.SHL.U32 R2, R87, 0x40, RZ ;  /* 0x0000004057027824 */ /* 0x000fe200078e00ff */
[-C--:B------:R-:W-:Y:S01]  /*9ce0*/  ISETP.GE.AND P3, PT, R106, R3.reuse, PT ;  /* 0x000000036a00720c */ /* 0x080fe20003f66270 */
[----:B------:R-:W-:Y:S01]  /*9cf0*/  IMAD.SHL.U32 R110, R76, 0x10, RZ ;  /* 0x000000104c6e7824 */ /* 0x000fe200078e00ff */
[----:B------:R-:W-:Y:S01]  /*9d00*/  ISETP.GE.AND P1, PT, R36, R3, PT ;  /* 0x000000032400720c */ /* 0x000fe20003f26270 */
[----:B------:R-:W-:Y:S01]  /*9d10*/  IMAD.SHL.U32 R3, R76, 0x20, RZ ;  /* 0x000000204c037824 */ /* 0x000fe200078e00ff */
[----:B------:R-:W-:Y:S01]  /*9d20*/  LOP3.LUT R106, R106, 0x7, RZ, 0xc0, !PT ;  /* 0x000000076a6a7812 */ /* 0x000fe200078ec0ff */
[----:B------:R-:W-:Y:S01]  /*9d30*/  IMAD.MOV.U32 R98, RZ, RZ, 0x20 ;  /* 0x00000020ff627424 */ /* 0x000fe200078e00ff */
[----:B------:R-:W-:-:S02]  /*9d40*/  LOP3.LUT R6, R110, 0x3e00, RZ, 0xc0, !PT ;  /* 0x00003e006e067812 */ /* 0x000fc400078ec0ff */
[----:B------:R-:W-:Y:S02]  /*9d50*/  LOP3.LUT R7, R3, 0xc0, RZ, 0xc0, !PT ;  /* 0x000000c003077812 */ /* 0x000fe400078ec0ff */
[--C-:B------:R-:W-:Y:S02]  /*9d60*/  LOP3.LUT R109, R6, 0x120, R3.reuse, 0xf8, !PT ;  /* 0x00000120066d7812 */ /* 0x100fe400078ef803 */
[----:B----4-:R-:W-:Y:S01]  /*9d70*/  @!P2 IADD3 R12, P0, PT, R112, R4, RZ ;  /* 0x00000004700ca210 */ /* 0x010fe20007f1e0ff */
[----:B------:R-:W-:Y:S01]  /*9d80*/  @!PT LDS RZ, [RZ] ;  /* 0x00000000fffff984 */ /* 0x000fe20000000800 */
[----:B------:R-:W-:Y:S01]  /*9d90*/  @!PT LDS RZ, [RZ] ;  /* 0x00000000fffff984 */ /* 0x000fe20000000800 */
[----:B------:R-:W-:Y:S01]  /*9da0*/  @!PT LDS RZ, [RZ] ;  /* 0x00000000fffff984 */ /* 0x000fe20000000800 */
[----:B------:R-:W-:Y:S01]  /*9db0*/  @!P3 LDGSTS.E.BYPASS.LTC128B.128 [R0+0x3000], desc[UR6][R112.64] ;  /* 0x030000007000bfae */ /* 0x000fe2000b981a06 */
[----:B------:R-:W-:Y:S02]  /*9dc0*/  LOP3.LUT R4, R110, 0x100, RZ, 0xc0, !PT ;  /* 0x000001006e047812 */ /* 0x000fe400078ec0ff */
[----:B------:R-:W-:Y:S01]  /*9dd0*/  @!P2 IADD3.X R13, PT, PT, R113, R5, R2, P0, !PT ;  /* 0x00000005710da210 */ /* 0x000fe200007fe402 */
[----:B------:R-:W-:Y:S01]  /*9de0*/  @!P3 LDGSTS.E.BYPASS.LTC128B.128 [R0+0x4000], desc[UR6][R112.64+0x40] ;  /* 0x040000407000bfae */ /* 0x000fe2000b981a06 */
[C---:B------:R-:W-:Y:S01]  /*9df0*/  LOP3.LUT R11, R7.reuse, 0x8, R76, 0xf8, !PT ;  /* 0x00000008070b7812 */ /* 0x040fe200078ef84c */
[----:B-1----:R-:W-:Y:S01]  /*9e00*/  IMAD.WIDE.U32 R8, R96, 0x40, RZ ;  /* 0x0000004060087825 */ /* 0x002fe200078e00ff */
[----:B------:R-:W-:Y:S01]  /*9e10*/  LOP3.LUT R7, R7, 0x8, R84, 0xf8, !PT ;  /* 0x0000000807077812 */ /* 0x000fe200078ef854 */
[----:B------:R-:W-:Y:S01]  /*9e20*/  @!P3 LDGSTS.E.BYPASS.LTC128B.128 [R0+0x5000], desc[UR6][R112.64+0x80] ;  /* 0x050000807000bfae */ /* 0x000fe2000b981a06 */
[----:B------:R-:W-:Y:S01]  /*9e30*/  LOP3.LUT R5, R4, 0x20, R3, 0xf8, !PT ;  /* 0x0000002004057812 */ /* 0x000fe200078ef803 */
[----:B------:R-:W-:Y:S01]  /*9e40*/  IMAD.SHL.U32 R2, R97, 0x40, RZ ;  /* 0x0000004061027824 */ /* 0x000fe200078e00ff */
[--C-:B------:R-:W-:Y:S01]  /*9e50*/  LOP3.LUT R4, R11, 0x18, R78.reuse, 0x78, !PT ;  /* 0x000000180b047812 */ /* 0x100fe200078e784e */
[----:B------:R-:W-:Y:S01]  /*9e60*/  @!P2 LDGSTS.E.BYPASS.LTC128B.128 [R0+0x3800], desc[UR6][R12.64] ;  /* 0x038000000c00afae */ /* 0x000fe2000b981a06 */
[----:B------:R-:W-:-:S02]  /*9e70*/  LOP3.LUT R78, R7, 0x18, R78, 0x78, !PT ;  /* 0x00000018074e7812 */ /* 0x000fc400078e784e */
[----:B------:R-:W-:Y:S01]  /*9e80*/  @!P1 IADD3 R8, P0, PT, R114, R8, RZ ;  /* 0x0000000872089210 */ /* 0x000fe20007f1e0ff */
[----:B------:R-:W-:Y:S01]  /*9e90*/  @!P2 LDGSTS.E.BYPASS.LTC128B.128 [R0+0x4800], desc[UR6][R12.64+0x40] ;  /* 0x048000400c00afae */ /* 0x000fe2000b981a06 */
[----:B------:R-:W-:Y:S02]  /*9ea0*/  LOP3.LUT R4, R5, R4, RZ, 0xfc, !PT ;  /* 0x0000000405047212 */ /* 0x000fe400078efcff */
[----:B------:R-:W-:Y:S01]  /*9eb0*/  LOP3.LUT R109, R109, R78, RZ, 0xfc, !PT ;  /* 0x0000004e6d6d7212 */ /* 0x000fe200078efcff */
[----:B------:R1:W-:Y:S01]  /*9ec0*/  @!P2 LDGSTS.E.BYPASS.LTC128B.128 [R0+0x5800], desc[UR6][R12.64+0x80] ;  /* 0x058000800c00afae */ /* 0x0003e2000b981a06 */
[----:B------:R-:W-:Y:S02]  /*9ed0*/  @!P1 IADD3.X R9, PT, PT, R115, R9, R2, P0, !PT ;  /* 0x0000000973099210 */ /* 0x000fe400007fe402 */
[----:B------:R-:W-:Y:S01]  /*9ee0*/  LEA R2, R4, UR5, 0x1 ;  /* 0x0000000504027c11 */ /* 0x000fe2000f8e08ff */
[----:B------:R-:W0:Y:S01]  /*9ef0*/  LDGDEPBAR ;  /* 0x00000000000079af */ /* 0x000e220000000000 */
[----:B------:R-:W-:-:S02]  /*9f00*/  LEA R109, R109, UR5, 0x1 ;  /* 0x000000056d6d7c11 */ /* 0x000fc4000f8e08ff */
[----:B------:R-:W-:Y:S02]  /*9f10*/  LOP3.LUT P0, R99, R76, 0x4, RZ, 0xc0, !PT ;  /* 0x000000044c637812 */ /* 0x000fe4000780c0ff */
[----:B------:R-:W-:Y:S02]  /*9f20*/  LOP3.LUT R84, R84, 0x1f0, RZ, 0xc0, !PT ;  /* 0x000001f054547812 */ /* 0x000fe400078ec0ff */
[----:B------:R-:W-:Y:S02]  /*9f30*/  SEL R101, R98, 0xffffffe0, !P0 ;  /* 0xffffffe062657807 */ /* 0x000fe40004000000 */
[----:B------:R-:W-:Y:S02]  /*9f40*/  ISETP.GT.AND P0, PT, R90, R111, PT ;  /* 0x0000006f5a00720c */ /* 0x000fe40003f04270 */
[----:B------:R-:W-:Y:S01]  /*9f50*/  IADD3 R77, PT, PT, R106, R84, R77 ;  /* 0x000000546a4d7210 */ /* 0x000fe20007ffe04d */
        /* <DEDUP_REMOVED lines=26> */
[----:B------:R-:W2:Y:S04]  /*a100*/  LDSM.16.M88.4 R56, [R2+0x3c00] ;  /* 0x003c00000238783b */ /* 0x000ea80000000200 */
[----:B------:R-:W-:Y:S04]  /*a110*/  LDSM.16.M88.4 R4, [R91] ;  /* 0x000000005b04783b */ /* 0x000fe80000000200 */
[----:B------:R-:W2:Y:S04]  /*a120*/  LDSM.16.M88.4 R52, [R89+0x3000] ;  /* 0x003000005934783b */ /* 0x000ea80000000200 */
[----:B------:R-:W2:Y:S04]  /*a130*/  LDSM.16.M88.4 R20, [R89+0x3400] ;  /* 0x003400005914783b */ /* 0x000ea80000000200 */
[----:B-1----:R-:W1:Y:S04]  /*a140*/  LDSM.16.M88.4 R12, [R89+0x3800] ;  /* 0x00380000590c783b */ /* 0x002e680000000200 */
[----:B---3--:R-:W3:Y:S04]  /*a150*/  LDSM.16.M88.4 R8, [R89+0x3c00] ;  /* 0x003c00005908783b */ /* 0x008ee80000000200 */
[----:B------:R-:W-:Y:S01]  /*a160*/  LDSM.16.M88.4 R16, [R109+0x1000] ;  /* 0x001000006d10783b */ /* 0x000fe20000000200 */
[C---:B----4-:R-:W-:Y:S03]  /*a170*/  HMMA.16816.F32 R48, R72.reuse, R44, RZ ;  /* 0x0000002c4830723c */ /* 0x050fe600000018ff */
[----:B------:R-:W-:Y:S04]  /*a180*/  LDSM.16.M88.4 R60, [R2+0x4000] ;  /* 0x00400000023c783b */ /* 0x000fe80000000200 */
[----:B------:R-:W-:Y:S01]  /*a190*/  LDSM.16.M88.4 R80, [R91+0x1000] ;  /* 0x001000005b50783b */ /* 0x000fe20000000200 */
[C---:B------:R-:W-:Y:S03]  /*a1a0*/  HMMA.16816.F32 R44, R72.reuse, R46, RZ ;  /* 0x0000002e482c723c */ /* 0x040fe600000018ff */
[----:B------:R-:W-:Y:S04]  /*a1b0*/  LDSM.16.M88.4 R92, [R89+0x4c00] ;  /* 0x004c0000595c783b */ /* 0x000fe80000000200 */
[----:B------:R-:W-:Y:S01]  /*a1c0*/  LDSM.16.M88.4 R68, [R109+0x2000] ;  /* 0x002000006d44783b */ /* 0x000fe20000000200 */
[C---:B-----5:R-:W-:Y:S03]  /*a1d0*/  HMMA.16816.F32 R40, R72.reuse, R36, RZ ;  /* 0x000000244828723c */ /* 0x060fe600000018ff */
[----:B------:R-:W-:Y:S04]  /*a1e0*/  LDSM.16.M88.4 R64, [R2+0x5000] ;  /* 0x005000000240783b */ /* 0x000fe80000000200 */
[----:B------:R-:W0:Y:S01]  /*a1f0*/  LDGDEPBAR ;  /* 0x00000000000079af */ /* 0x000e220000000000 */
[C---:B------:R-:W-:Y:S08]  /*a200*/  HMMA.16816.F32 R36, R72.reuse, R38, RZ ;  /* 0x000000264824723c */ /* 0x040ff000000018ff */
[C---:B--2---:R-:W-:Y:S08]  /*a210*/  HMMA.16816.F32 R32, R72.reuse, R28, RZ ;  /* 0x0000001c4820723c */ /* 0x044ff000000018ff */
[C---:B------:R-:W-:Y:S08]  /*a220*/  HMMA.16816.F32 R28, R72.reuse, R30, RZ ;  /* 0x0000001e481c723c */ /* 0x040ff000000018ff */
[C---:B------:R-:W-:Y:S08]  /*a230*/  HMMA.16816.F32 R24, R72.reuse, R56, RZ ;  /* 0x000000384818723c */ /* 0x040ff000000018ff */
[----:B------:R-:W-:Y:S01]  /*a240*/  HMMA.16816.F32 R72, R72, R58, RZ ;  /* 0x0000003a4848723c */ /* 0x000fe200000018ff */
[----:B------:R-:W-:Y:S07]  /*a250*/  LDSM.16.M88.4 R56, [R2+0x4400] ;  /* 0x004400000238783b */ /* 0x000fee0000000200 */
[C---:B------:R-:W-:Y:S08]  /*a260*/  HMMA.16816.F32 R48, R4.reuse, R52, R48 ;  /* 0x000000340430723c */ /* 0x040ff00000001830 */
        /* <DEDUP_REMOVED lines=9> */
[----:B------:R-:W-:Y:S01]  /*a300*/  HMMA.16816.F32 R72, R4, R10, R72 ;  /* 0x0000000a0448723c */ /* 0x000fe20000001848 */
[----:B------:R-:W1:Y:S04]  /*a310*/  LDSM.16.M88.4 R4, [R89+0x4800] ;  /* 0x004800005904783b */ /* 0x000e680000000200 */
[----:B------:R-:W3:Y:S03]  /*a320*/  LDSM.16.M88.4 R8, [R89+0x4400] ;  /* 0x004400005908783b */ /* 0x000ee60000000200 */
[C---:B--2---:R-:W-:Y:S08]  /*a330*/  HMMA.16816.F32 R32, R16.reuse, R52, R32 ;  /* 0x000000341020723c */ /* 0x044ff00000001820 */
[C---:B------:R-:W-:Y:S01]  /*a340*/  HMMA.16816.F32 R28, R16.reuse, R54, R28 ;  /* 0x00000036101c723c */ /* 0x040fe2000000181c */
[----:B------:R-:W2:Y:S07]  /*a350*/  LDSM.16.M88.4 R52, [R2+0x5c00] ;  /* 0x005c00000234783b */ /* 0x000eae0000000200 */
[C---:B----4-:R-:W-:Y:S08]  /*a360*/  HMMA.16816.F32 R24, R16.reuse, R20, R24 ;  /* 0x000000141018723c */ /* 0x050ff00000001818 */
[C---:B------:R-:W-:Y:S08]  /*a370*/  HMMA.16816.F32 R48, R16.reuse, R60, R48 ;  /* 0x0000003c1030723c */ /* 0x040ff00000001830 */
[C---:B------:R-:W-:Y:S01]  /*a380*/  HMMA.16816.F32 R44, R16.reuse, R62, R44 ;  /* 0x0000003e102c723c */ /* 0x040fe2000000182c */
[----:B------:R-:W4:Y:S07]  /*a390*/  LDSM.16.M88.4 R60, [R2+0x5400] ;  /* 0x00540000023c783b */ /* 0x000f2e0000000200 */
[C---:B------:R-:W-:Y:S08]  /*a3a0*/  HMMA.16816.F32 R40, R16.reuse, R56, R40 ;  /* 0x000000381028723c */ /* 0x040ff00000001828 */
[C---:B------:R-:W-:Y:S01]  /*a3b0*/  HMMA.16816.F32 R36, R16.reuse, R58, R36 ;  /* 0x0000003a1024723c */ /* 0x040fe20000001824 */
[----:B------:R-:W5:Y:S07]  /*a3c0*/  LDSM.16.M88.4 R56, [R2+0x5800] ;  /* 0x005800000238783b */ /* 0x000f6e0000000200 */
[----:B------:R-:W-:Y:S01]  /*a3d0*/  HMMA.16816.F32 R72, R16, R22, R72 ;  /* 0x000000161048723c */ /* 0x000fe20000001848 */
[----:B------:R-:W-:Y:S04]  /*a3e0*/  LDSM.16.M88.4 R20, [R91+0x2000] ;  /* 0x002000005b14783b */ /* 0x000fe80000000200 */
[----:B------:R-:W-:Y:S03]  /*a3f0*/  LDSM.16.M88.4 R16, [R89+0x5000] ;  /* 0x005000005910783b */ /* 0x000fe60000000200 */
[C---:B-1----:R-:W-:Y:S08]  /*a400*/  HMMA.16816.F32 R32, R80.reuse, R4, R32 ;  /* 0x000000045020723c */ /* 0x042ff00000001820 */
[C---:B------:R-:W-:Y:S01]  /*a410*/  HMMA.16816.F32 R28, R80.reuse, R6, R28 ;  /* 0x00000006501c723c */ /* 0x040fe2000000181c */
[----:B------:R-:W1:Y:S07]  /*a420*/  LDSM.16.M88.4 R4, [R89+0x5c00] ;  /* 0x005c00005904783b */ /* 0x000e6e0000000200 */
[C---:B------:R-:W-:Y:S08]  /*a430*/  HMMA.16816.F32 R24, R80.reuse, R92, R24 ;  /* 0x0000005c5018723c */ /* 0x040ff00000001818 */
[C---:B------:R-:W-:Y:S08]  /*a440*/  HMMA.16816.F32 R48, R80.reuse, R12, R48 ;  /* 0x0000000c5030723c */ /* 0x040ff00000001830 */
[C---:B------:R-:W-:Y:S01]  /*a450*/  HMMA.16816.F32 R44, R80.reuse, R14, R44 ;  /* 0x0000000e502c723c */ /* 0x040fe2000000182c */
[----:B------:R-:W1:Y:S07]  /*a460*/  LDSM.16.M88.4 R12, [R89+0x5400] ;  /* 0x00540000590c783b */ /* 0x000e6e0000000200 */
[C---:B---3--:R-:W-:Y:S08]  /*a470*/  HMMA.16816.F32 R40, R80.reuse, R8, R40 ;  /* 0x000000085028723c */ /* 0x048ff00000001828 */
[----:B------:R-:W-:Y:S01]  /*a480*/  HMMA.16816.F32 R36, R80, R10, R36 ;  /* 0x0000000a5024723c */ /* 0x000fe20000001824 */
[----:B------:R3:W3:Y:S01]  /*a490*/  LDSM.16.M88.4 R8, [R89+0x5800] ;  /* 0x005800005908783b */ /* 0x0006e20000000200 */
[----:B------:R-:W-:-:S06]  /*a4a0*/  DEPBAR.LE SB0, 0x0 ;  /* 0x000080000000791a */ /* 0x000fcc0000000000 */
[----:B------:R-:W-:Y:S08]  /*a4b0*/  HMMA.16816.F32 R72, R80, R94, R72 ;  /* 0x0000005e5048723c */ /* 0x000ff00000001848 */
[C---:B--2---:R-:W-:Y:S08]  /*a4c0*/  HMMA.16816.F32 R24, R68.reuse, R52, R24 ;  /* 0x000000344418723c */ /* 0x044ff00000001818 */
[C---:B------:R-:W-:Y:S08]  /*a4d0*/  HMMA.16816.F32 R48, R68.reuse, R64, R48 ;  /* 0x000000404430723c */ /* 0x040ff00000001830 */
[C---:B------:R-:W-:Y:S08]  /*a4e0*/  HMMA.16816.F32 R44, R68.reuse, R66, R44 ;  /* 0x00000042442c723c */ /* 0x040ff0000000182c */
[C---:B----4-:R-:W-:Y:S08]  /*a4f0*/  HMMA.16816.F32 R40, R68.reuse, R60, R40 ;  /* 0x0000003c4428723c */ /* 0x050ff00000001828 */
[C---:B------:R-:W-:Y:S08]  /*a500*/  HMMA.16816.F32 R36, R68.reuse, R62, R36 ;  /* 0x0000003e4424723c */ /* 0x040ff00000001824 */
[C---:B-----5:R-:W-:Y:S08]  /*a510*/  HMMA.16816.F32 R32, R68.reuse, R56, R32 ;  /* 0x000000384420723c */ /* 0x060ff00000001820 */
[C---:B------:R-:W-:Y:S08]  /*a520*/  HMMA.16816.F32 R28, R68.reuse, R58, R28 ;  /* 0x0000003a441c723c */ /* 0x040ff0000000181c */
[----:B------:R-:W-:Y:S08]  /*a530*/  HMMA.16816.F32 R72, R68, R54, R72 ;  /* 0x000000364448723c */ /* 0x000ff00000001848 */
[----:B-1----:R-:W-:Y:S01]  /*a540*/  HMMA.16816.F32 R24, R20, R4, R24 ;  /* 0x000000041418723c */ /* 0x002fe20000001818 */
[----:B------:R-:W-:-:S05]  /*a550*/  IADD3 R4, PT, PT, R79, R77, -R116 ;  /* 0x0000004d4f047210 */ /* 0x000fca0007ffe874 */
[----:B------:R-:W-:Y:S02]  /*a560*/  VIADD R4, R4, UR4 ;  /* 0x0000000404047c36 */ /* 0x000fe40008000000 */
[----:B------:R-:W-:Y:S03]  /*a570*/  HMMA.16816.F32 R48, R20, R16, R48 ;  /* 0x000000101430723c */ /* 0x000fe60000001830 */
[C-C-:B---3--:R-:W-:Y:S02]  /*a580*/  VIADDMNMX R89, R4.reuse, 0x1, R79.reuse, PT ;  /* 0x0000000104597846 */ /* 0x148fe4000380014f */
[----:B------:R-:W-:-:S03]  /*a590*/  VIADDMNMX R91, R4, 0x9, R79, PT ;  /* 0x00000009045b7846 */ /* 0x000fc6000380014f */
[C---:B------:R-:W-:Y:S08]  /*a5a0*/  HMMA.16816.F32 R44, R20.reuse, R18, R44 ;  /* 0x00000012142c723c */ /* 0x040ff0000000182c */
        /* <DEDUP_REMOVED lines=18> */
.L_x_5067:
        /* <DEDUP_REMOVED lines=59> */
.L_x_5068:
        /* <DEDUP_REMOVED lines=12> */
.L_x_5066:
[----:B------:R-:W-:Y:S01]  /*ab40*/  IMAD.SHL.U32 R12, R76, 0x2, RZ ;  /* 0x000000024c0c7824 */ /* 0x000fe200078e00ff */
[----:B------:R-:W2:Y:S01]  /*ab50*/  LDCU UR4, c[0x0][0x45c] ;  /* 0x00008b80ff0477ac */ /* 0x000ea20008000800 */
[----:B------:R-:W-:-:S03]  /*ab60*/  LOP3.LUT R108, R78, 0x120, R3, 0xf8, !PT ;  /* 0x000001204e6c7812 */ /* 0x000fc600078ef803 */
[----:B------:R-:W-:Y:S02]  /*ab70*/  LOP3.LUT R12, R12, 0x6, RZ, 0xc0, !PT ;  /* 0x000000060c0c7812 */ /* 0x000fe400078ec0ff */
[----:B------:R-:W-:Y:S02]  /*ab80*/  LEA R108, R108, UR5, 0x1 ;  /* 0x000000056c6c7c11 */ /* 0x000fe4000f8e08ff */
[C---:B------:R-:W-:Y:S02]  /*ab90*/  LOP3.LUT R6, R85.reuse, R12, RZ, 0xfc, !PT ;  /* 0x0000000c55067212 */ /* 0x040fe400078efcff */
[C-C-:B-1----:R-:W-:Y:S01]  /*aba0*/  LOP3.LUT R4, R85.reuse, 0x1, R12.reuse, 0xfe, !PT ;  /* 0x0000000155047812 */ /* 0x142fe200078efe0c */
[----:B------:R-:W-:Y:S01]  /*abb0*/  LDSM.16.MT88.4 R52, [R108+0x7000] ;  /* 0x007000006c34783b */ /* 0x000fe20000004200 */
[C---:B------:R-:W-:Y:S02]  /*abc0*/  ISETP.GE.AND P5, PT, R6.reuse, R89, PT ;  /* 0x000000590600720c */ /* 0x040fe40003fa6270 */
[----:B------:R-:W-:Y:S01]  /*abd0*/  ISETP.GE.AND P1, PT, R6, R91, PT ;  /* 0x0000005b0600720c */ /* 0x000fe20003f26270 */
[----:B------:R-:W-:Y:S01]  /*abe0*/  LDSM.16.MT88.4 R68, [R108+0x8000] ;  /* 0x008000006c44783b */ /* 0x000fe20000004200 */
[----:B------:R-:W-:-:S02]  /*abf0*/  LOP3.LUT R6, R85, 0x8, R12, 0xfe, !PT ;  /* 0x0000000855067812 */ /* 0x000fc400078efe0c */
[C---:B------:R-:W-:Y:S01]  /*ac00*/  ISETP.GE.AND P4, PT, R4.reuse, R89, PT ;  /* 0x000000590400720c */ /* 0x040fe20003f86270 */
[----:B------:R-:W-:Y:S01]  /*ac10*/  LDSM.16.MT88.4 R20, [R108+0x7400] ;  /* 0x007400006c14783b */ /* 0x000fe20000004200 */
[----:B------:R-:W-:Y:S02]  /*ac20*/  ISETP.GE.AND P0, PT, R4, R91, PT ;  /* 0x0000005b0400720c */ /* 0x000fe40003f06270 */
[C-C-:B------:R-:W-:Y:S02]  /*ac30*/  LOP3.LUT R4, R85.reuse, 0x9, R12.reuse, 0xfe, !PT ;  /* 0x0000000955047812 */ /* 0x140fe400078efe0c */
[C---:B------:R-:W-:Y:S02]  /*ac40*/  ISETP.GE.AND P3, PT, R6.reuse, R89, PT ;  /* 0x000000590600720c */ /* 0x040fe40003f66270 */
[----:B------:R-:W-:Y:S02]  /*ac50*/  ISETP.GE.AND P6, PT, R6, R91, PT ;  /* 0x0000005b0600720c */ /* 0x000fe40003fc6270 */
[----:B------:R-:W-:-:S02]  /*ac60*/  LOP3.LUT R6, R85, 0x10, R12, 0xfe, !PT ;  /* 0x0000001055067812 */ /* 0x000fc400078efe0c */
[----:B------:R-:W-:Y:S02]  /*ac70*/  FSEL R13, R48, -INF , !P5 ;  /* 0xff800000300d7808 */ /* 0x000fe40006800000 */
        /* <DEDUP_REMOVED lines=37> */
[----:B------:R-:W-:Y:S02]  /*aed0*/  FSEL R6, R39, -INF , !P1 ;  /* 0xff80000027067808 */ /* 0x000fe40004800000 */
[----:B------:R-:W-:Y:S01]  /*aee0*/  FSEL R125, R32, -INF , !P4 ;  /* 0xff800000207d7808 */ /* 0x000fe20006000000 */
[----:B------:R-:W-:Y:S01]  /*aef0*/  LDSM.16.MT88.4 R36, [R108+0x6000] ;  /* 0x006000006c24783b */ /* 0x000fe20000004200 */
[C---:B------:R-:W-:Y:S02]  /*af00*/  ISETP.GE.AND P1, PT, R14.reuse, R89, PT ;  /* 0x000000590e00720c */ /* 0x040fe40003f26270 */
[----:B------:R-:W-:-:S02]  /*af10*/  ISETP.GE.AND P4, PT, R14, R91, PT ;  /* 0x0000005b0e00720c */ /* 0x000fc40003f86270 */
[----:B------:R-:W-:Y:S02]  /*af20*/  LOP3.LUT R14, R85, 0x31, R12, 0xfe, !PT ;  /* 0x00000031550e7812 */ /* 0x000fe400078efe0c */
[----:B------:R-:W-:Y:S02]  /*af30*/  FSEL R126, R35, -INF , !P6 ;  /* 0xff800000237e7808 */ /* 0x000fe40007000000 */
[----:B------:R-:W-:Y:S02]  /*af40*/  FSEL R129, R28, -INF , !P2 ;  /* 0xff8000001c817808 */ /* 0x000fe40005000000 */
[C---:B------:R-:W-:Y:S02]  /*af50*/  ISETP.GE.AND P6, PT, R14.reuse, R89, PT ;  /* 0x000000590e00720c */ /* 0x040fe40003fc6270 */
[----:B------:R-:W-:Y:S02]  /*af60*/  ISETP.GE.AND P2, PT, R14, R91, PT ;  /* 0x0000005b0e00720c */ /* 0x000fe40003f46270 */
[----:B------:R-:W-:-:S02]  /*af70*/  FMNMX3.FTZ R14, R13, R49, R11, !PT ;  /* 0x000000310d0e7276 */ /* 0x000fc4000781000b */
[----:B------:R-:W-:Y:S02]  /*af80*/  FMNMX3.FTZ R15, R50, R8, R46, !PT ;  /* 0x00000008320f7276 */ /* 0x000fe4000781002e */
[----:B------:R-:W-:Y:S02]  /*af90*/  FMNMX3.FTZ R14, R14, R45, R9, !PT ;  /* 0x0000002d0e0e7276 */ /* 0x000fe40007810009 */
[----:B------:R-:W-:Y:S02]  /*afa0*/  LOP3.LUT R18, R85, 0x30, R12, 0xfe, !PT ;  /* 0x0000003055127812 */ /* 0x000fe400078efe0c */
[----:B------:R-:W-:Y:S02]  /*afb0*/  FMNMX3.FTZ R14, R14, R41, R7, !PT ;  /* 0x000000290e0e7276 */ /* 0x000fe40007810007 */
[----:B------:R-:W-:Y:S02]  /*afc0*/  FMNMX3.FTZ R15, R15, R10, R42, !PT ;  /* 0x0000000a0f0f7276 */ /* 0x000fe4000781002a */
[----:B------:R-:W-:Y:S01]  /*afd0*/  FSEL R134, R34, -INF , !P0 ;  /* 0xff80000022867808 */ /* 0x000fe20004000000 */
[----:B------:R-:W-:Y:S01]  /*afe0*/  IMAD.IADD R34, R101, 0x1, R108 ;  /* 0x0000000165227824 */ /* 0x000fe200078e026c */
[----:B------:R-:W-:-:S02]  /*aff0*/  FSEL R127, R33, -INF , !P3 ;  /* 0xff800000217f7808 */ /* 0x000fc40005800000 */
[C---:B------:R-:W-:Y:S02]  /*b000*/  ISETP.GE.AND P0, PT, R18.reuse, R89, PT ;  /* 0x000000591200720c */ /* 0x040fe40003f06270 */
[----:B------:R-:W-:Y:S01]  /*b010*/  ISETP.GE.AND P3, PT, R18, R91, PT ;  /* 0x0000005b1200720c */ /* 0x000fe20003f66270 */
[----:B------:R-:W-:Y:S01]  /*b020*/  LDSM.16.MT88.4 R60, [R34+0x7000] ;  /* 0x00700000223c783b */ /* 0x000fe20000004200 */
[----:B------:R-:W-:Y:S02]  /*b030*/  LOP3.LUT R18, R85, 0x38, R12, 0xfe, !PT ;  /* 0x0000003855127812 */ /* 0x000fe400078efe0c */
[----:B------:R-:W-:Y:S02]  /*b040*/  FMNMX3.FTZ R14, R14, R5, R125, !PT ;  /* 0x000000050e0e7276 */ /* 0x000fe4000781007d */
[----:B------:R-:W-:Y:S02]  /*b050*/  FMNMX3.FTZ R15, R15, R16, R4, !PT ;  /* 0x000000100f0f7276 */ /* 0x000fe40007810004 */
[----:B------:R-:W-:-:S02]  /*b060*/  FSEL R130, R30, -INF , !P5 ;  /* 0xff8000001e827808 */ /* 0x000fc40006800000 */
[----:B------:R-:W-:Y:S02]  /*b070*/  ISETP.GE.AND P5, PT, R18, R89, PT ;  /* 0x000000591200720c */ /* 0x000fe40003fa6270 */
[----:B------:R-:W-:Y:S02]  /*b080*/  FSEL R131, R29, -INF , !P1 ;  /* 0xff8000001d837808 */ /* 0x000fe40004800000 */
[----:B------:R-:W-:Y:S02]  /*b090*/  LOP3.LUT R12, R85, 0x39, R12, 0xfe, !PT ;  /* 0x00000039550c7812 */ /* 0x000fe400078efe0c */
        /* <DEDUP_REMOVED lines=64> */
[--C-:B------:R-:W-:Y:S01]  /*b4a0*/  FFMA.FTZ R134, R134, UR4, -R107.reuse ;  /* 0x0000000486867c23 */ /* 0x100fe2000801086b */
[----:B---3--:R-:W-:Y:S01]  /*b4b0*/  F2FP.F16.F32.PACK_AB R76, R106, R123 ;  /* 0x0000007b6a4c723e */ /* 0x008fe200000000ff */
[----:B------:R-:W-:Y:S01]  /*b4c0*/  FFMA.FTZ R102, R102, UR4, -R104 ;  /* 0x0000000466667c23 */ /* 0x000fe20008010868 */
[----:B------:R-:W-:Y:S01]  /*b4d0*/  MUFU.EX2 R122, R122 ;  /* 0x0000007a007a7308 */ /* 0x000fe20000000800 */
[--C-:B------:R-:W-:Y:S01]  /*b4e0*/  FFMA.FTZ R95, R95, UR4, -R107.reuse ;  /* 0x000000045f5f7c23 */ /* 0x100fe2000801086b */
[----:B----4-:R-:W-:Y:S01]  /*b4f0*/  F2FP.F16.F32.PACK_AB R78, R32, R121 ;  /* 0x00000079204e723e */ /* 0x010fe200000000ff */
[----:B------:R-:W-:Y:S01]  /*b500*/  FFMA.FTZ R94, R94, UR4, -R107 ;  /* 0x000000045e5e7c23 */ /* 0x000fe2000801086b */
[----:B------:R-:W3:Y:S01]  /*b510*/  MUFU.EX2 R29, R29 ;  /* 0x0000001d001d7308 */ /* 0x000ee20000000800 */
[----:B------:R-:W-:Y:S01]  /*b520*/  FADD.FTZ R106, R123, R106 ;  /* 0x0000006a7b6a7221 */ /* 0x000fe20000010000 */
[----:B------:R-:W-:-:S02]  /*b530*/  ISETP.GT.AND P0, PT, R90, R111, PT ;  /* 0x0000006f5a00720c */ /* 0x000fc40003f04270 */
[----:B------:R-:W-:Y:S01]  /*b540*/  MUFU.EX2 R33, R33 ;  /* 0x0000002100217308 */ /* 0x000fe20000000800 */
[----:B------:R-:W-:Y:S01]  /*b550*/  FADD.FTZ R121, R121, R106 ;  /* 0x0000006a79797221 */ /* 0x000fe20000010000 */
[----:B-1----:R-:W-:Y:S01]  /*b560*/  F2FP.F16.F32.PACK_AB R77, R124, R105 ;  /* 0x000000697c4d723e */ /* 0x002fe200000000ff */
[----:B------:R-:W-:Y:S01]  /*b570*/  FADD.FTZ R105, R105, R124 ;  /* 0x0000007c69697221 */ /* 0x000fe20000010000 */
[----:B------:R-:W1:Y:S01]  /*b580*/  MUFU.EX2 R30, R30 ;  /* 0x0000001e001e7308 */ /* 0x000e620000000800 */
[----:B------:R-:W-:Y:S01]  /*b590*/  FADD.FTZ R32, R32, R121 ;  /* 0x0000007920207221 */ /* 0x000fe20000010000 */
[----:B------:R-:W-:Y:S02]  /*b5a0*/  VIADD R121, R108, 0x6000 ;  /* 0x000060006c797836 */ /* 0x000fe40000000000 */
[----:B------:R-:W-:Y:S01]  /*b5b0*/  MUFU.EX2 R31, R31 ;  /* 0x0000001f001f7308 */ /* 0x000fe20000000800 */
[----:B---3--:R-:W-:Y:S01]  /*b5c0*/  F2FP.F16.F32.PACK_AB R79, R29, R122 ;  /* 0x0000007a1d4f723e */ /* 0x008fe200000000ff */
[----:B------:R-:W-:-:S02]  /*b5d0*/  FADD.FTZ R122, R122, R105 ;  /* 0x000000697a7a7221 */ /* 0x000fc40000010000 */
[----:B------:R-:W3:Y:S02]  /*b5e0*/  MUFU.EX2 R26, R26 ;  /* 0x0000001a001a7308 */ /* 0x000ee40000000800 */
[----:B------:R-:W-:Y:S02]  /*b5f0*/  FADD.FTZ R29, R29, R122 ;  /* 0x0000007a1d1d7221 */ /* 0x000fe40000010000 */
        /* <DEDUP_REMOVED lines=19> */
[----:B------:R-:W-:Y:S04]  /*b730*/  MUFU.EX2 R102, R102 ;  /* 0x0000006600667308 */ /* 0x000fe80000000800 */
[----:B------:R-:W-:Y:S01]  /*b740*/  MUFU.EX2 R95, R95 ;  /* 0x0000005f005f7308 */ /* 0x000fe20000000800 */
[C---:B--2---:R-:W-:Y:S03]  /*b750*/  HMMA.16816.F32 R40, R4.reuse, R8, R40 ;  /* 0x000000080428723c */ /* 0x044fe60000001828 */
[----:B------:R-:W-:Y:S05]  /*b760*/  MUFU.EX2 R94, R94 ;  /* 0x0000005e005e7308 */ /* 0x000fea0000000800 */
[C---:B------:R-:W-:Y:S01]  /*b770*/  HMMA.16816.F32 R44, R4.reuse, R10, R44 ;  /* 0x0000000a042c723c */ /* 0x040fe2000000182c */
[----:B------:R-:W2:Y:S07]  /*b780*/  LDSM.16.MT88.4 R8, [R34+0x8000] ;  /* 0x008000002208783b */ /* 0x000eae0000004200 */
[C---:B-----5:R-:W-:Y:S08]  /*b790*/  HMMA.16816.F32 R80, R4.reuse, R12, R80 ;  /* 0x0000000c0450723c */ /* 0x060ff00000001850 */
        /* <DEDUP_REMOVED lines=21> */
[----:B------:R-:W-:Y:S04]  /*b8f0*/  MUFU.EX2 R20, R20 ;  /* 0x0000001400147308 */ /* 0x000fe80000000800 */
[----:B------:R-:W-:Y:S01]  /*b900*/  MUFU.EX2 R22, R22 ;  /* 0x0000001600167308 */ /* 0x000fe20000000800 */
[C---:B------:R-:W-:Y:S03]  /*b910*/  HMMA.16816.F32 R56, R4.reuse, R16, R56 ;  /* 0x000000100438723c */ /* 0x040fe60000001838 */
[----:B------:R-:W-:Y:S04]  /*b920*/  MUFU.EX2 R126, R134 ;  /* 0x00000086007e7308 */ /* 0x000fe80000000800 */
[----:B------:R-:W4:Y:S01]  /*b930*/  MUFU.EX2 R23, R23 ;  /* 0x0000001700177308 */ /* 0x000f220000000800 */
[C---:B--2---:R-:W-:Y:S08]  /*b940*/  HMMA.16816.F32 R72, R4.reuse, R8, R72 ;  /* 0x000000080448723c */ /* 0x044ff00000001848 */
[C---:B------:R-:W-:Y:S01]  /*b950*/  HMMA.16816.F32 R76, R4.reuse, R10, R76 ;  /* 0x0000000a044c723c */ /* 0x040fe2000000184c */
[----:B------:R-:W2:Y:S07]  /*b960*/  LDSM.16.MT88.4 R8, [R34+0x6800] ;  /* 0x006800002208783b */ /* 0x000eae0000004200 */
[----:B------:R-:W-:Y:S01]  /*b970*/  HMMA.16816.F32 R60, R4, R18, R60 ;  /* 0x00000012043c723c */ /* 0x000fe2000000183c */
[----:B-1----:R-:W-:Y:S01]  /*b980*/  F2FP.F16.F32.PACK_AB R4, R125, R128 ;  /* 0x000000807d04723e */ /* 0x002fe200000000ff */
[----:B------:R-:W-:Y:S01]  /*b990*/  LDSM.16.MT88.4 R16, [R108+0x6c00] ;  /* 0x006c00006c10783b */ /* 0x000fe20000004200 */
[----:B----4-:R-:W-:Y:S01]  /*b9a0*/  F2FP.F16.F32.PACK_AB R5, R23, R126 ;  /* 0x0000007e1705723e */ /* 0x010fe200000000ff */
[----:B------:R-:W-:Y:S01]  /*b9b0*/  FADD.FTZ R128, R128, R31 ;  /* 0x0000001f80807221 */ /* 0x000fe20000010000 */
[----:B------:R-:W-:-:S02]  /*b9c0*/  F2FP.F16.F32.PACK_AB R6, R22, R101 ;  /* 0x000000651606723e */ /* 0x000fc400000000ff */
[----:B------:R-:W-:Y:S01]  /*b9d0*/  F2FP.F16.F32.PACK_AB R7, R20, R21 ;  /* 0x000000151407723e */ /* 0x000fe200000000ff */
[----:B------:R-:W-:-:S04]  /*b9e0*/  FADD.FTZ R128, R125, R128 ;  /* 0x000000807d807221 */ /* 0x000fc80000010000 */
[----:B------:R-:W-:Y:S02]  /*b9f0*/  FADD.FTZ R101, R101, R128 ;  /* 0x0000008065657221 */ /* 0x000fe40000010000 */
[----:B---3--:R-:W-:Y:S02]  /*ba00*/  HMMA.16816.F32 R80, R4, R12, R80 ;  /* 0x0000000c0450723c */ /* 0x008fe40000001850 */
[----:B------:R-:W-:-:S06]  /*ba10*/  FADD.FTZ R101, R22, R101 ;  /* 0x0000006516657221 */ /* 0x000fcc0000010000 */
        /* <DEDUP_REMOVED lines=19> */
[----:B------:R-:W-:Y:S01]  /*bb50*/  FFMA.FTZ R104, R93, UR4, -R104 ;  /* 0x000000045d687c23 */ /* 0x000fe20008010868 */
[----:B------:R-:W-:Y:S01]  /*bb60*/  FFMA.FTZ R6, R92, UR4, -R107 ;  /* 0x000000045c067c23 */ /* 0x000fe2000801086b */
[----:B------:R-:W2:Y:S01]  /*bb70*/  MUFU.EX2 R35, R5 ;  /* 0x0000000500237308 */ /* 0x000ea20000000800 */
[----:B------:R-:W3:Y:S01]  /*bb80*/  LDSM.16.MT88.4 R8, [R108+0x7c00] ;  /* 0x007c00006c08783b */ /* 0x000ee20000004200 */
[----:B------:R-:W-:-:S02]  /*bb90*/  F2FP.F16.F32.PACK_AB R7, R94, R95 ;  /* 0x0000005f5e07723e */ /* 0x000fc400000000ff */
[----:B------:R2:W-:Y:S04]  /*bba0*/  MUFU.EX2 R93, R4 ;  /* 0x00000004005d7308 */ /* 0x0005e80000000800 */
[----:B------:R-:W4:Y:S04]  /*bbb0*/  MUFU.EX2 R92, R104 ;  /* 0x00000068005c7308 */ /* 0x000f280000000800 */
[----:B------:R4:W-:Y:S04]  /*bbc0*/  MUFU.EX2 R100, R6 ;  /* 0x0000000600647308 */ /* 0x0009e80000000800 */
[----:B------:R-:W5:Y:S01]  /*bbd0*/  MUFU.EX2 R103, R103 ;  /* 0x0000006700677308 */ /* 0x000f620000000800 */
[----:B--2---:R-:W-:Y:S01]  /*bbe0*/  F2FP.F16.F32.PACK_AB R4, R35, R102 ;  /* 0x000000662304723e */ /* 0x004fe200000000ff */
[----:B------:R-:W-:-:S04]  /*bbf0*/  FADD.FTZ R102, R102, R101 ;  /* 0x0000006566667221 */ /* 0x000fc80000010000 */
[----:B------:R-:W-:Y:S01]  /*bc00*/  FADD.FTZ R102, R35, R102 ;  /* 0x0000006623667221 */ /* 0x000fe20000010000 */
[----:B----4-:R-:W-:-:S03]  /*bc10*/  F2FP.F16.F32.PACK_AB R6, R92, R93 ;  /* 0x0000005d5c06723e */ /* 0x010fc600000000ff */
[----:B------:R-:W-:Y:S01]  /*bc20*/  FADD.FTZ R93, R93, R102 ;  /* 0x000000665d5d7221 */ /* 0x000fe20000010000 */
[----:B-----5:R-:W-:-:S03]  /*bc30*/  F2FP.F16.F32.PACK_AB R5, R103, R100 ;  /* 0x000000646705723e */ /* 0x020fc600000000ff */
[----:B------:R-:W-:-:S04]  /*bc40*/  FADD.FTZ R127, R92, R93 ;  /* 0x0000005d5c7f7221 */ /* 0x000fc80000010000 */
[C---:B------:R-:W-:Y:S08]  /*bc50*/  HMMA.16816.F32 R80, R4.reuse, R16, R80 ;  /* 0x000000100450723c */ /* 0x040ff00000001850 */
        /* <DEDUP_REMOVED lines=9> */
[----:B------:R-:W-:-:S04]  /*bcf0*/  FADD.FTZ R16, R28, R29 ;  /* 0x0000001d1c107221 */ /* 0x000fc80000010000 */
[----:B------:R-:W-:-:S03]  /*bd00*/  FADD.FTZ R16, R27, R16 ;  /* 0x000000101b107221 */ /* 0x000fc60000010000 */
[C---:B------:R-:W-:Y:S08]  /*bd10*/  HMMA.16816.F32 R60, R4.reuse, R18, R60 ;  /* 0x00000012043c723c */ /* 0x040ff0000000183c */
        /* <DEDUP_REMOVED lines=14> */
[----:B------:R-:W-:Y:S05]  /*be00*/  @!P0 BRA `(.L_x_5069) ;  /* 0x0000002400b88947 */ /* 0x000fea0003800000 */
        /* <DEDUP_REMOVED lines=66> */
.L_x_5070:
[----:B------:R-:W-:Y:S01]  /*c230*/  UMOV UR8, URZ ;  /* 0x000000ff00087c82 */ /* 0x000fe20008000000 */
[----:B------:R-:W-:Y:S01]  /*c240*/  IMAD.SHL.U32 R4, R96, 0x40, RZ ;  /* 0x0000004060047824 */ /* 0x000fe200078e00ff */
[----:B------:R-:W-:-:S05]  /*c250*/  IADD3 R5, P0, PT, RZ, -UR8, RZ ;  /* 0x80000008ff057c10 */ /* 0x000fca000ff1e0ff */
[----:B------:R-:W-:-:S05]  /*c260*/  IMAD.X R4, RZ, RZ, ~R4, P0 ;  /* 0x000000ffff047224 */ /* 0x000fca00000e0e04 */
[----:B------:R-:W-:-:S04]  /*c270*/  SHF.R.S64 R5, R5, 0x1f, R4 ;  /* 0x0000001f05057819 */ /* 0x000fc80000001004 */
[----:B------:R-:W-:-:S04]  /*c280*/  IADD3 R114, P0, PT, R5, R114, RZ ;  /* 0x0000007205727210 */ /* 0x000fc80007f1e0ff */
[----:B------:R-:W-:-:S09]  /*c290*/  LEA.HI.X.SX32 R115, R4, R115, 0x1, P0 ;  /* 0x0000007304737211 */ /* 0x000fd200000f0eff */
.L_x_5071:
        /* <DEDUP_REMOVED lines=22> */
[----:B------:R-:W5:Y:S01]  /*c400*/  LDSM.16.M88.4 R104, [R85+0x3400] ;  /* 0x003400005568783b */ /* 0x000f620000000200 */
[----:B------:R-:W5:Y:S03]  /*c410*/  S2R R122, SR_TID.X ;  /* 0x00000000007a7919 */ /* 0x000f660000002100 */
        /* <DEDUP_REMOVED lines=52> */
[----:B------:R1:W2:Y:S07]  /*c760*/  LDSM.16.M88.4 R96, [R2+0x5c00] ;  /* 0x005c00000260783b */ /* 0x0002ae0000000200 */
[C---:B------:R-:W-:Y:S01]  /*c770*/  HMMA.16816.F32 R20, R92.reuse, R106, R20 ;  /* 0x0000006a5c14723c */ /* 0x040fe20000001814 */
[----:B------:R-:W-:Y:S07]  /*c780*/  LDSM.16.M88.4 R104, [R90+0x2000] ;  /* 0x002000005a68783b */ /* 0x000fee0000000200 */
[C---:B------:R-:W-:Y:S08]  /*c790*/  HMMA.16816.F32 R16, R92.reuse, R100, R16 ;  /* 0x000000645c10723c */ /* 0x040ff00000001810 */
[----:B------:R-:W-:Y:S01]  /*c7a0*/  HMMA.16816.F32 R12, R92, R102, R12 ;  /* 0x000000665c0c723c */ /* 0x000fe2000000180c */
[----:B------:R-:W3:Y:S01]  /*c7b0*/  LDSM.16.M88.4 R100, [R85+0x5000] ;  /* 0x005000005564783b */ /* 0x000ee20000000200 */
[----:B-1----:R-:W-:-:S05]  /*c7c0*/  IMAD.SHL.U32 R2, R122, 0x2, RZ ;  /* 0x000000027a027824 */ /* 0x002fca00078e00ff */
[----:B------:R-:W-:Y:S01]  /*c7d0*/  LOP3.LUT R2, R2, 0x6, RZ, 0xc0, !PT ;  /* 0x0000000602027812 */ /* 0x000fe200078ec0ff */
[C---:B--2---:R-:W-:Y:S08]  /*c7e0*/  HMMA.16816.F32 R8, R92.reuse, R96, R8 ;  /* 0x000000605c08723c */ /* 0x044ff00000001808 */
[----:B------:R-:W-:Y:S01]  /*c7f0*/  HMMA.16816.F32 R4, R92, R98, R4 ;  /* 0x000000625c04723c */ /* 0x000fe20000001804 */
[----:B------:R-:W1:Y:S04]  /*c800*/  LDSM.16.M88.4 R96, [R85+0x5400] ;  /* 0x005400005560783b */ /* 0x000e680000000200 */
[----:B------:R-:W2:Y:S03]  /*c810*/  LDSM.16.M88.4 R92, [R85+0x5800] ;  /* 0x00580000555c783b */ /* 0x000ea60000000200 */
[C---:B---3--:R-:W-:Y:S08]  /*c820*/  HMMA.16816.F32 R32, R104.reuse, R100, R32 ;  /* 0x000000646820723c */ /* 0x048ff00000001820 */
[C---:B------:R-:W-:Y:S08]  /*c830*/  HMMA.16816.F32 R28, R104.reuse, R102, R28 ;  /* 0x00000066681c723c */ /* 0x040ff0000000181c */
[----:B-1----:R-:W-:Y:S01]  /*c840*/  HMMA.16816.F32 R24, R104, R96, R24 ;  /* 0x000000606818723c */ /* 0x002fe20000001818 */
[----:B------:R-:W-:-:S05]  /*c850*/  IMAD.SHL.U32 R97, R88, 0x40, RZ ;  /* 0x0000004058617824 */ /* 0x000fca00078e00ff */
[----:B------:R-:W-:Y:S02]  /*c860*/  LOP3.LUT R2, R97, R2, RZ, 0xfc, !PT ;  /* 0x0000000261027212 */ /* 0x000fe400078efcff */
[----:B--2---:R-:W-:Y:S03]  /*c870*/  HMMA.16816.F32 R16, R104, R92, R16 ;  /* 0x0000005c6810723c */ /* 0x004fe60000001810 */
[C---:B------:R-:W-:Y:S02]  /*c880*/  VIADD R92, R2.reuse, 0xffffff80 ;  /* 0xffffff80025c7836 */ /* 0x040fe40000000000 */
[----:B------:R-:W-:-:S03]  /*c890*/  VIADD R90, R2, 0xffffff81 ;  /* 0xffffff81025a7836 */ /* 0x000fc60000000000 */
[C---:B------:R-:W-:Y:S01]  /*c8a0*/  ISETP.GE.AND P5, PT, R92.reuse, R89, PT ;  /* 0x000000595c00720c */ /* 0x040fe20003fa6270 */
[C---:B------:R-:W-:Y:S01]  /*c8b0*/  HMMA.16816.F32 R12, R104.reuse, R94, R12 ;  /* 0x0000005e680c723c */ /* 0x040fe2000000180c */
[----:B------:R-:W-:Y:S01]  /*c8c0*/  ISETP.GE.AND P4, PT, R92, R91, PT ;  /* 0x0000005b5c00720c */ /* 0x000fe20003f86270 */
[----:B------:R-:W-:Y:S01]  /*c8d0*/  VIADD R92, R2, 0xffffff88 ;  /* 0xffffff88025c7836 */ /* 0x000fe20000000000 */
[C---:B------:R-:W-:Y:S02]  /*c8e0*/  ISETP.GE.AND P2, PT, R90.reuse, R89, PT ;  /* 0x000000595a00720c */ /* 0x040fe40003f46270 */
[----:B------:R-:W-:Y:S01]  /*c8f0*/  ISETP.GE.AND P1, PT, R90, R91, PT ;  /* 0x0000005b5a00720c */ /* 0x000fe20003f26270 */
[----:B------:R-:W-:Y:S01]  /*c900*/  VIADD R90, R2, 0xffffff89 ;  /* 0xffffff89025a7836 */ /* 0x000fe20000000000 */
[C---:B------:R-:W-:Y:S01]  /*c910*/  ISETP.GE.AND P0, PT, R92.reuse, R89, PT ;  /* 0x000000595c00720c */ /* 0x040fe20003f06270 */
[----:B------:R-:W-:Y:S01]  /*c920*/  HMMA.16816.F32 R20, R104, R98, R20 ;  /* 0x000000626814723c */ /* 0x000fe20000001814 */
[----:B------:R-:W-:-:S02]  /*c930*/  ISETP.GE.AND P6, PT, R92, R91, PT ;  /* 0x0000005b5c00720c */ /* 0x000fc40003fc6270 */
[----:B------:R-:W1:Y:S01]  /*c940*/  LDSM.16.M88.4 R92, [R85+0x5c00] ;  /* 0x005c0000555c783b */ /* 0x000e620000000200 */
[----:B------:R-:W-:Y:S01]  /*c950*/  FSEL R32, R32, -INF , !P5 ;  /* 0xff80000020207808 */ /* 0x000fe20006800000 */
[----:B------:R-:W-:-:S04]  /*c960*/  DEPBAR.LE SB0, 0x0 ;  /* 0x000080000000791a */ /* 0x000fc80000000000 */
[C---:B------:R-:W-:Y:S02]  /*c970*/  ISETP.GE.AND P3, PT, R90.reuse, R89, PT ;  /* 0x000000595a00720c */ /* 0x040fe40003f66270 */
[----:B------:R-:W-:Y:S01]  /*c980*/  ISETP.GE.AND P5, PT, R90, R91, PT ;  /* 0x0000005b5a00720c */ /* 0x000fe20003fa6270 */
[----:B------:R-:W-:Y:S01]  /*c990*/  VIADD R90, R2, 0xffffff90 ;  /* 0xffffff90025a7836 */ /* 0x000fe20000000000 */
        /* <DEDUP_REMOVED lines=9> */
[----:B------:R-:W-:Y:S01]  /*ca30*/  ISETP.GE.AND P0, PT, R90, R91, PT ;  /* 0x0000005b5a00720c */ /* 0x000fe20003f06270 */
[----:B------:R-:W-:Y:S01]  /*ca40*/  VIADD R90, R2, 0xffffff99 ;  /* 0xffffff99025a7836 */ /* 0x000fe20000000000 */
[----:B------:R-:W-:Y:S02]  /*ca50*/  FSEL R30, R30, -INF , !P6 ;  /* 0xff8000001e1e7808 */ /* 0x000fe40007000000 */
[----:B------:R-:W-:Y:S01]  /*ca60*/  FSEL R150, R24, -INF , !P4 ;  /* 0xff80000018967808 */ /* 0x000fe20006000000 */
[----:B------:R-:W-:Y:S01]  /*ca70*/  VIADD R24, R2, 0xffffffa0 ;  /* 0xffffffa002187836 */ /* 0x000fe20000000000 */
[----:B------:R-:W-:Y:S02]  /*ca80*/  ISETP.GE.AND P6, PT, R28, R89, PT ;  /* 0x000000591c00720c */ /* 0x000fe40003fc6270 */
[----:B------:R-:W-:-:S02]  /*ca90*/  FSEL R156, R29, -INF , !P3 ;  /* 0xff8000001d9c7808 */ /* 0x000fc40005800000 */
[----:B------:R-:W-:Y:S02]  /*caa0*/  ISETP.GE.AND P3, PT, R28, R91, PT ;  /* 0x0000005b1c00720c */ /* 0x000fe40003f66270 */
[----:B------:R-:W-:Y:S02]  /*cab0*/  FSEL R28, R31, -INF , !P5 ;  /* 0xff8000001f1c7808 */ /* 0x000fe40006800000 */
[----:B------:R-:W-:Y:S01]  /*cac0*/  FSEL R140, R26, -INF , !P2 ;  /* 0xff8000001a8c7808 */ /* 0x000fe20005000000 */
[----:B-1----:R-:W-:Y:S01]  /*cad0*/  HMMA.16816.F32 R8, R104, R92, R8 ;  /* 0x0000005c6808723c */ /* 0x002fe20000001808 */
[----:B------:R-:W-:Y:S02]  /*cae0*/  FSEL R138, R25, -INF , !P1 ;  /* 0xff800000198a7808 */ /* 0x000fe40004800000 */
[----:B------:R-:W-:Y:S01]  /*caf0*/  FSEL R144, R20, -INF , !P6 ;  /* 0xff80000014907808 */ /* 0x000fe20007000000 */
[----:B------:R-:W-:Y:S01]  /*cb00*/  VIADD R20, R2, 0xffffffa8 ;  /* 0xffffffa802147836 */ /* 0x000fe20000000000 */
[----:B------:R-:W-:Y:S01]  /*cb10*/  BAR.SYNC.DEFER_BLOCKING 0x0 ;  /* 0x0000000000007b1d */ /* 0x000fe20000010000 */
[----:B------:R-:W-:-:S02]  /*cb20*/  ISETP.GE.AND P5, PT, R90, R89, PT ;  /* 0x000000595a00720c */ /* 0x000fc40003fa6270 */
[C---:B------:R-:W-:Y:S01]  /*cb30*/  ISETP.GE.AND P2, PT, R24.reuse, R89, PT ;  /* 0x000000591800720c */ /* 0x040fe20003f46270 */
[----:B------:R-:W-:Y:S01]  /*cb40*/  HMMA.16816.F32 R4, R104, R94, R4 ;  /* 0x0000005e6804723c */ /* 0x000fe20000001804 */
[----:B------:R-:W-:Y:S01]  /*cb50*/  ISETP.GE.AND P1, PT, R24, R91, PT ;  /* 0x0000005b1800720c */ /* 0x000fe20003f26270 */
[----:B------:R-:W-:Y:S01]  /*cb60*/  VIADD R24, R2, 0xffffffa1 ;  /* 0xffffffa102187836 */ /* 0x000fe20000000000 */
[----:B------:R-:W-:Y:S02]  /*cb70*/  FSEL R146, R22, -INF , !P3 ;  /* 0xff80000016927808 */ /* 0x000fe40005800000 */
[----:B------:R-:W-:Y:S02]  /*cb80*/  FSEL R152, R21, -INF , !P5 ;  /* 0xff80000015987808 */ /* 0x000fe40006800000 */
[----:B------:R-:W-:Y:S02]  /*cb90*/  FSEL R142, R27, -INF , !P0 ;  /* 0xff8000001b8e7808 */ /* 0x000fe40004000000 */
[----:B------:R-:W-:-:S02]  /*cba0*/  ISETP.GE.AND P3, PT, R20, R89, PT ;  /* 0x000000591400720c */ /* 0x000fc40003f66270 */
[----:B------:R-:W-:Y:S01]  /*cbb0*/  ISETP.GE.AND P5, PT, R20, R91, PT ;  /* 0x0000005b1400720c */ /* 0x000fe20003fa6270 */
[----:B------:R-:W-:Y:S01]  /*cbc0*/  VIADD R20, R2, 0xffffffb0 ;  /* 0xffffffb002147836 */ /* 0x000fe20000000000 */
[----:B------:R-:W-:Y:S02]  /*cbd0*/  ISETP.GE.AND P0, PT, R24, R89, PT ;  /* 0x000000591800720c */ /* 0x000fe40003f06270 */
[-C--:B------:R-:W-:Y:S01]  /*cbe0*/  ISETP.GE.AND P4, PT, R90, R91.reuse, PT ;  /* 0x0000005b5a00720c */ /* 0x080fe20003f86270 */
[----:B------:R-:W-:Y:S01]  /*cbf0*/  VIADD R90, R88, 0xfffffffe ;  /* 0xfffffffe585a7836 */ /* 0x000fe20000000000 */
[----:B------:R-:W-:Y:S02]  /*cc00*/  FSEL R130, R17, -INF , !P0 ;  /* 0xff80000011827808 */ /* 0x000fe40004000000 */
[-C--:B------:R-:W-:Y:S02]  /*cc10*/  ISETP.GE.AND P0, PT, R20, R91.reuse, PT ;  /* 0x0000005b1400720c */ /* 0x080fe40003f06270 */
[----:B------:R-:W-:Y:S01]  /*cc20*/  ISETP.GE.AND P6, PT, R24, R91, PT ;  /* 0x0000005b1800720c */ /* 0x000fe20003fc6270 */
[----:B------:R-:W-:Y:S01]  /*cc30*/  VIADD R24, R2, 0xffffffa9 ;  /* 0xffffffa902187836 */ /* 0x000fe20000000000 */
[----:B------:R-:W-:-:S02]  /*cc40*/  FSEL R85, R10, -INF , !P0 ;  /* 0xff8000000a557808 */ /* 0x000fc40004000000 */
[----:B------:R-:W-:Y:S02]  /*cc50*/  ISETP.GT.AND P0, PT, R90, R111, PT ;  /* 0x0000006f5a00720c */ /* 0x000fe40003f04270 */
[----:B------:R-:W-:Y:S01]  /*cc60*/  FSEL R132, R16, -INF , !P2 ;  /* 0xff80000010847808 */ /* 0x000fe20005000000 */
[----:B------:R-:W-:Y:S01]  /*cc70*/  VIADD R16, R2, 0xffffffb1 ;  /* 0xffffffb102107836 */ /* 0x000fe20000000000 */
[----:B------:R-:W-:Y:S01]  /*cc80*/  FSEL R128, R12, -INF , !P3 ;  /* 0xff8000000c807808 */ /* 0x000fe20005800000 */
[C---:B------:R-:W-:Y:S01]  /*cc90*/  VIADD R12, R2.reuse, 0xffffffb8 ;  /* 0xffffffb8020c7836 */ /* 0x040fe20000000000 */
[----:B------:R-:W-:Y:S01]  /*cca0*/  FSEL R148, R23, -INF , !P4 ;  /* 0xff80000017947808 */ /* 0x000fe20006000000 */
[----:B------:R-:W-:Y:S01]  /*ccb0*/  VIADD R2, R2, 0xffffffb9 ;  /* 0xffffffb902027836 */ /* 0x000fe20000000000 */
[----:B------:R-:W-:Y:S02]  /*ccc0*/  FSEL R122, R18, -INF , !P1 ;  /* 0xff800000127a7808 */ /* 0x000fe40004800000 */
[----:B------:R-:W-:-:S02]  /*ccd0*/  ISETP.GE.AND P4, PT, R24, R89, PT ;  /* 0x000000591800720c */ /* 0x000fc40003f86270 */
[----:B------:R-:W-:Y:S02]  /*cce0*/  ISETP.GE.AND P2, PT, R24, R91, PT ;  /* 0x0000005b1800720c */ /* 0x000fe40003f46270 */
[----:B------:R-:W-:Y:S02]  /*ccf0*/  ISETP.GE.AND P1, PT, R20, R89, PT ;  /* 0x000000591400720c */ /* 0x000fe40003f26270 */
[----:B------:R-:W-:Y:S02]  /*cd00*/  FSEL R124, R19, -INF , !P6 ;  /* 0xff800000137c7808 */ /* 0x000fe40007000000 */
[----:B------:R-:W-:Y:S02]  /*cd10*/  FSEL R106, R14, -INF , !P5 ;  /* 0xff8000000e6a7808 */ /* 0x000fe40006800000 */
[----:B------:R-:W-:Y:S02]  /*cd20*/  FSEL R134, R13, -INF , !P4 ;  /* 0xff8000000d867808 */ /* 0x000fe40006000000 */
[----:B------:R-:W-:-:S02]  /*cd30*/  FSEL R136, R15, -INF , !P2 ;  /* 0xff8000000f887808 */ /* 0x000fc40005000000 */
[----:B------:R-:W-:Y:S02]  /*cd40*/  FSEL R101, R8, -INF , !P1 ;  /* 0xff80000008657808 */ /* 0x000fe40004800000 */
[C---:B------:R-:W-:Y:S02]  /*cd50*/  ISETP.GE.AND P6, PT, R16.reuse, R89, PT ;  /* 0x000000591000720c */ /* 0x040fe40003fc6270 */
[----:B------:R-:W-:Y:S02]  /*cd60*/  ISETP.GE.AND P3, PT, R16, R91, PT ;  /* 0x0000005b1000720c */ /* 0x000fe40003f66270 */
[-C--:B------:R-:W-:Y:S02]  /*cd70*/  ISETP.GE.AND P5, PT, R12, R89.reuse, PT ;  /* 0x000000590c00720c */ /* 0x080fe40003fa6270 */
        /* <DEDUP_REMOVED lines=12> */
[----:B------:R-:W-:Y:S01]  /*ce40*/  VIADD R8, R88, 0xffffffff ;  /* 0xffffffff58087836 */ /* 0x000fe20000000000 */
        /* <DEDUP_REMOVED lines=12> */
[----:B-1----:R-:W-:Y:S01]  /*cf10*/  IADD3 R5, PT, PT, RZ, -R15, RZ ;  /* 0x8000000fff057210 */ /* 0x002fe20007ffe0ff */
[----:B------:R-:W-:-:S04]  /*cf20*/  IMAD.MOV.U32 R14, RZ, RZ, RZ ;  /* 0x000000ffff0e7224 */ /* 0x000fc800078e00ff */
        /* <DEDUP_REMOVED lines=28> */
[----:B------:R-:W-:-:S05]  /*d0f0*/  SEL R5, R5, R2, !P2 ;  /* 0x0000000205057207 */ /* 0x000fca0005000000 */
        /* <DEDUP_REMOVED lines=19> */
.L_x_5073:
[----:B------:R-:W-:Y:S01]  /*d230*/  UMOV UR8, URZ ;  /* 0x000000ff00087c82 */ /* 0x000fe20008000000 */
[----:B------:R-:W-:Y:S01]  /*d240*/  IMAD.SHL.U32 R2, R86, 0x40, RZ ;  /* 0x0000004056027824 */ /* 0x000fe200078e00ff */
[----:B------:R-:W-:-:S05]  /*d250*/  IADD3 R4, P1, PT, RZ, -UR8, RZ ;  /* 0x80000008ff047c10 */ /* 0x000fca000ff3e0ff */
[----:B------:R-:W-:-:S05]  /*d260*/  IMAD.X R2, RZ, RZ, ~R2, P1 ;  /* 0x000000ffff027224 */ /* 0x000fca00008e0e02 */
[----:B------:R-:W-:-:S04]  /*d270*/  SHF.R.S64 R5, R4, 0x1f, R2 ;  /* 0x0000001f04057819 */ /* 0x000fc80000001002 */
[----:B------:R-:W-:-:S04]  /*d280*/  IADD3 R112, P1, PT, R5, R112, RZ ;  /* 0x0000007005707210 */ /* 0x000fc80007f3e0ff */
[----:B------:R-:W-:-:S09]  /*d290*/  LEA.HI.X.SX32 R113, R2, R113, 0x1, P1 ;  /* 0x0000007102717211 */ /* 0x000fd200008f0eff */
.L_x_5074:
        /* <DEDUP_REMOVED lines=12> */
.L_x_5072:
[----:B-1----:R-:W-:Y:S01]  /*d360*/  FMNMX3.FTZ R5, R3, R96, R34, !PT ;  /* 0x0000006003057276 */ /* 0x002fe20007810022 */
[----:B------:R-:W1:Y:S01]  /*d370*/  S2R R4, SR_TID.X ;  /* 0x0000000000047919 */ /* 0x000e620000002100 */
        /* <DEDUP_REMOVED lines=18> */
[----:B------:R-:W-:-:S03]  /*d4a0*/  @P0 IADD3 R88, PT, PT, R88, -0x3, RZ ;  /* 0xfffffffd58580810 */ /* 0x000fc60007ffe0ff */
[----:B------:R-:W3:Y:S01]  /*d4b0*/  SHFL.BFLY PT, R7, R8, 0x2, 0x1f ;  /* 0x0c401f0008077f89 */ /* 0x000ee200000e0000 */
[----:B--2---:R-:W-:Y:S02]  /*d4c0*/  FMNMX.FTZ R5, R6, R5, !PT ;  /* 0x0000000506057209 */ /* 0x004fe40007810000 */
[----:B---3--:R-:W-:-:S03]  /*d4d0*/  FMNMX.FTZ R7, R8, R7, !PT ;  /* 0x0000000708077209 */ /* 0x008fc60007810000 */
[----:B------:R-:W2:Y:S04]  /*d4e0*/  SHFL.BFLY PT, R0, R5, 0x1, 0x1f ;  /* 0x0c201f0005007f89 */ /* 0x000ea800000e0000 */
[----:B------:R-:W3:Y:S04]  /*d4f0*/  SHFL.BFLY PT, R2, R7, 0x1, 0x1f ;  /* 0x0c201f0007027f89 */ /* 0x000ee800000e0000 */
[----:B------:R-:W-:Y:S01]  /*d500*/  LDSM.16.MT88.4 R8, [R108+0x6000] ;  /* 0x006000006c08783b */ /* 0x000fe20000004200 */
[----:B--2---:R-:W-:-:S04]  /*d510*/  FMNMX.FTZ R0, R5, R0, !PT ;  /* 0x0000000005007209 */ /* 0x004fc80007810000 */
[C---:B------:R-:W-:Y:S01]  /*d520*/  FSETP.NEU.FTZ.AND P1, PT, R0.reuse, -INF , PT ;  /* 0xff8000000000780b */ /* 0x040fe20003f3d000 */
[C---:B------:R-:W-:Y:S01]  /*d530*/  FMUL.FTZ R87, R0.reuse, UR4 ;  /* 0x0000000400577c20 */ /* 0x040fe20008410000 */
[----:B---3--:R-:W-:Y:S02]  /*d540*/  FMNMX.FTZ R2, R7, R2, !PT ;  /* 0x0000000207027209 */ /* 0x008fe40007810000 */
[----:B------:R-:W-:Y:S02]  /*d550*/  FSEL R6, R0, RZ, P1 ;  /* 0x000000ff00067208 */ /* 0x000fe40000800000 */
[----:B------:R-:W-:Y:S01]  /*d560*/  FSEL R87, R87, RZ, P1 ;  /* 0x000000ff57577208 */ /* 0x000fe20000800000 */
[----:B------:R-:W-:Y:S01]  /*d570*/  FMUL.FTZ R105, R2, UR4 ;  /* 0x0000000402697c20 */ /* 0x000fe20008410000 */
[----:B-1----:R-:W-:Y:S01]  /*d580*/  LOP3.LUT P1, RZ, R4, 0x4, RZ, 0xc0, !PT ;  /* 0x0000000404ff7812 */ /* 0x002fe2000782c0ff */
[----:B------:R-:W-:Y:S01]  /*d590*/  FADD.FTZ R6, R3, -R6 ;  /* 0x8000000603067221 */ /* 0x000fe20000010000 */
[----:B------:R-:W-:Y:S01]  /*d5a0*/  FSETP.NEU.FTZ.AND P2, PT, R2, -INF , PT ;  /* 0xff8000000200780b */ /* 0x000fe20003f5d000 */
[--C-:B------:R-:W-:Y:S01]  /*d5b0*/  FFMA.FTZ R91, R34, UR4, -R87.reuse ;  /* 0x00000004225b7c23 */ /* 0x100fe20008010857 */
[--C-:B------:R-:W-:Y:S01]  /*d5c0*/  FFMA.FTZ R95, R96, UR4, -R87.reuse ;  /* 0x00000004605f7c23 */ /* 0x100fe20008010857 */
[----:B------:R-:W-:Y:S01]  /*d5d0*/  FMUL.FTZ R96, R6, UR4 ;  /* 0x0000000406607c20 */ /* 0x000fe20008410000 */
[----:B------:R-:W-:Y:S01]  /*d5e0*/  FSEL R105, R105, RZ, P2 ;  /* 0x000000ff69697208 */ /* 0x000fe20001000000 */
[--C-:B------:R-:W-:Y:S01]  /*d5f0*/  FFMA.FTZ R94, R30, UR4, -R87.reuse ;  /* 0x000000041e5e7c23 */ /* 0x100fe20008010857 */
[----:B------:R-:W-:Y:S01]  /*d600*/  FSEL R5, R2, RZ, P2 ;  /* 0x000000ff02057208 */ /* 0x000fe20001000000 */
[----:B------:R-:W-:Y:S01]  /*d610*/  FFMA.FTZ R3, R28, UR4, -R87 ;  /* 0x000000041c037c23 */ /* 0x000fe20008010857 */
[----:B------:R-:W-:Y:S01]  /*d620*/  MUFU.EX2 R95, R95 ;  /* 0x0000005f005f7308 */ /* 0x000fe20000000800 */
[--C-:B------:R-:W-:Y:S01]  /*d630*/  FFMA.FTZ R86, R32, UR4, -R105.reuse ;  /* 0x0000000420567c23 */ /* 0x100fe20008010869 */
[----:B------:R-:W-:Y:S01]  /*d640*/  FFMA.FTZ R93, R154, UR4, -R105 ;  /* 0x000000049a5d7c23 */ /* 0x000fe20008010869 */
[----:B------:R-:W-:Y:S01]  /*d650*/  @P1 IADD3 R97, PT, PT, R121, -0x20, RZ ;  /* 0xffffffe079611810 */ /* 0x000fe20007ffe0ff */
[----:B------:R-:W-:Y:S01]  /*d660*/  FADD.FTZ R5, R84, -R5 ;  /* 0x8000000554057221 */ /* 0x000fe20000010000 */
[----:B------:R-:W1:Y:S01]  /*d670*/  MUFU.EX2 R96, R96 ;  /* 0x0000006000607308 */ /* 0x000e620000000800 */
[--C-:B------:R-:W-:Y:S01]  /*d680*/  FFMA.FTZ R92, R158, UR4, -R105.reuse ;  /* 0x000000049e5c7c23 */ /* 0x100fe20008010869 */
[--C-:B------:R-:W-:Y:S01]  /*d690*/  FFMA.FTZ R89, R156, UR4, -R105.reuse ;  /* 0x000000049c597c23 */ /* 0x100fe20008010869 */
[----:B------:R-:W2:Y:S01]  /*d6a0*/  LDSM.16.MT88.4 R32, [R97+0x1000] ;  /* 0x001000006120783b */ /* 0x000ea20000004200 */
[----:B------:R-:W-:Y:S01]  /*d6b0*/  FMUL.FTZ R84, R5, UR4 ;  /* 0x0000000405547c20 */ /* 0x000fe20008410000 */
[----:B------:R-:W-:Y:S01]  /*d6c0*/  MUFU.EX2 R86, R86 ;  /* 0x0000005600567308 */ /* 0x000fe20000000800 */
[----:B------:R-:W-:Y:S01]  /*d6d0*/  FFMA.FTZ R107, R144, UR4, -R105 ;  /* 0x00000004906b7c23 */ /* 0x000fe20008010869 */
[----:B------:R-:W3:Y:S01]  /*d6e0*/  LDSM.16.MT88.4 R16, [R97] ;  /* 0x000000006110783b */ /* 0x000ee20000004200 */
[----:B------:R-:W-:Y:S01]  /*d6f0*/  FFMA.FTZ R129, R142, UR4, -R87 ;  /* 0x000000048e817c23 */ /* 0x000fe20008010857 */
[----:B------:R-:W-:Y:S01]  /*d700*/  MUFU.EX2 R93, R93 ;  /* 0x0000005d005d7308 */ /* 0x000fe20000000800 */
[----:B------:R-:W-:Y:S01]  /*d710*/  FFMA.FTZ R123, R138, UR4, -R105 ;  /* 0x000000048a7b7c23 */ /* 0x000fe20008010869 */
[--C-:B------:R-:W-:Y:S01]  /*d720*/  FFMA.FTZ R144, R140, UR4, -R87.reuse ;  /* 0x000000048c907c23 */ /* 0x100fe20008010857 */
[--C-:B------:R-:W-:Y:S01]  /*d730*/  FFMA.FTZ R142, R146, UR4, -R87.reuse ;  /* 0x00000004928e7c23 */ /* 0x100fe20008010857 */
[----:B------:R-:W4:Y:S01]  /*d740*/  MUFU.EX2 R84, R84 ;  /* 0x0000005400547308 */ /* 0x000f220000000800 */
[-C--:B-1----:R-:W-:Y:S01]  /*d750*/  FMUL.FTZ R30, R58, R96.reuse ;  /* 0x000000603a1e7220 */ /* 0x082fe20000410000 */
[-C--:B------:R-:W-:Y:S01]  /*d760*/  FMUL.FTZ R31, R59, R96.reuse ;  /* 0x000000603b1f7220 */ /* 0x080fe20000410000 */
[-C--:B------:R-:W-:Y:S01]  /*d770*/  FMUL.FTZ R6, R82, R96.reuse ;  /* 0x0000006052067220 */ /* 0x080fe20000410000 */
[----:B------:R-:W-:Y:S01]  /*d780*/  MUFU.EX2 R92, R92 ;  /* 0x0000005c005c7308 */ /* 0x000fe20000000800 */
[-C--:B------:R-:W-:Y:S01]  /*d790*/  FMUL.FTZ R7, R83, R96.reuse ;  /* 0x0000006053077220 */ /* 0x080fe20000410000 */
[-C--:B------:R-:W-:Y:S01]  /*d7a0*/  FMUL.FTZ R62, R62, R96.reuse ;  /* 0x000000603e3e7220 */ /* 0x080fe20000410000 */
[-C--:B------:R-:W-:Y:S01]  /*d7b0*/  FMUL.FTZ R63, R63, R96.reuse ;  /* 0x000000603f3f7220 */ /* 0x080fe20000410000 */
[----:B------:R-:W1:Y:S01]  /*d7c0*/  MUFU.EX2 R89, R89 ;  /* 0x0000005900597308 */ /* 0x000e620000000800 */
[-C--:B------:R-:W-:Y:S01]  /*d7d0*/  FMUL.FTZ R22, R50, R96.reuse ;  /* 0x0000006032167220 */ /* 0x080fe20000410000 */
[-C--:B------:R-:W-:Y:S01]  /*d7e0*/  FMUL.FTZ R23, R51, R96.reuse ;  /* 0x0000006033177220 */ /* 0x080fe20000410000 */
[-C--:B------:R-:W-:Y:S01]  /*d7f0*/  FMUL.FTZ R54, R54, R96.reuse ;  /* 0x0000006036367220 */ /* 0x080fe20000410000 */
[----:B------:R-:W5:Y:S01]  /*d800*/  MUFU.EX2 R91, R91 ;  /* 0x0000005b005b7308 */ /* 0x000f620000000800 */
[----:B------:R-:W-:Y:S01]  /*d810*/  FMUL.FTZ R55, R55, R96 ;  /* 0x0000006037377220 */ /* 0x000fe20000410000 */
[-C--:B----4-:R-:W-:Y:S01]  /*d820*/  FMUL.FTZ R28, R56, R84.reuse ;  /* 0x00000054381c7220 */ /* 0x090fe20000410000 */
[-C--:B------:R-:W-:Y:S01]  /*d830*/  FMUL.FTZ R29, R57, R84.reuse ;  /* 0x00000054391d7220 */ /* 0x080fe20000410000 */
[----:B------:R-:W-:Y:S01]  /*d840*/  MUFU.EX2 R94, R94 ;  /* 0x0000005e005e7308 */ /* 0x000fe20000000800 */
[----:B------:R-:W4:Y:S01]  /*d850*/  LDSM.16.MT88.4 R56, [R108+0x7400] ;  /* 0x007400006c38783b */ /* 0x000f220000004200 */
[-C--:B------:R-:W-:Y:S01]  /*d860*/  FMUL.FTZ R4, R80, R84.reuse ;  /* 0x0000005450047220 */ /* 0x080fe20000410000 */
[----:B------:R-:W-:Y:S01]  /*d870*/  FMUL.FTZ R5, R81, R84 ;  /* 0x0000005451057220 */ /* 0x000fe20000410000 */
[----:B------:R-:W2:Y:S01]  /*d880*/  MUFU.EX2 R3, R3 ;  /* 0x0000000300037308 */ /* 0x000ea20000000800 */
[----:B------:R-:W-:Y:S01]  /*d890*/  F2FP.F16.F32.PACK_AB R80, R93, R86 ;  /* 0x000000565d50723e */ /* 0x000fe200000000ff */
[----:B------:R-:W-:Y:S01]  /*d8a0*/  FMUL.FTZ R60, R60, R84 ;  /* 0x000000543c3c7220 */ /* 0x000fe20000410000 */
[----:B-1----:R-:W-:Y:S01]  /*d8b0*/  F2FP.F16.F32.PACK_AB R82, R89, R92 ;  /* 0x0000005c5952723e */ /* 0x002fe200000000ff */
[-C--:B------:R-:W-:Y:S01]  /*d8c0*/  FMUL.FTZ R61, R61, R84.reuse ;  /* 0x000000543d3d7220 */ /* 0x080fe20000410000 */
[-C--:B------:R-:W-:Y:S01]  /*d8d0*/  FMUL.FTZ R20, R48, R84.reuse ;  /* 0x0000005430147220 */ /* 0x080fe20000410000 */
[----:B-----5:R-:W-:Y:S01]  /*d8e0*/  F2FP.F16.F32.PACK_AB R81, R91, R95 ;  /* 0x0000005f5b51723e */ /* 0x020fe200000000ff */
[-C--:B------:R-:W-:Y:S01]  /*d8f0*/  FMUL.FTZ R21, R49, R84.reuse ;  /* 0x0000005431157220 */ /* 0x080fe20000410000 */
[-C--:B------:R-:W-:Y:S01]  /*d900*/  FMUL.FTZ R52, R52, R84.reuse ;  /* 0x0000005434347220 */ /* 0x080fe20000410000 */
[----:B------:R-:W-:Y:S01]  /*d910*/  FMUL.FTZ R53, R53, R84 ;  /* 0x0000005435357220 */ /* 0x000fe20000410000 */
[----:B------:R-:W-:Y:S01]  /*d920*/  FFMA.FTZ R125, R148, UR4, -R87 ;  /* 0x00000004947d7c23 */ /* 0x000fe20008010857 */
[--C-:B------:R-:W-:Y:S01]  /*d930*/  FFMA.FTZ R150, R150, UR4, -R105.reuse ;  /* 0x0000000496967c23 */ /* 0x100fe20008010869 */
[----:B------:R-:W-:Y:S01]  /*d940*/  FFMA.FTZ R152, R152, UR4, -R105 ;  /* 0x0000000498987c23 */ /* 0x000fe20008010869 */
[----:B------:R-:W-:Y:S01]  /*d950*/  MUFU.EX2 R123, R123 ;  /* 0x0000007b007b7308 */ /* 0x000fe20000000800 */
[----:B--2---:R-:W-:Y:S01]  /*d960*/  F2FP.F16.F32.PACK_AB R83, R3, R94 ;  /* 0x0000005e0353723e */ /* 0x004fe200000000ff */
[----:B------:R-:W-:Y:S01]  /*d970*/  LDSM.16.MT88.4 R48, [R97+0x2000] ;  /* 0x002000006130783b */ /* 0x000fe20000004200 */
[-C--:B------:R-:W-:Y:S01]  /*d980*/  FMUL.FTZ R36, R36, R84.reuse ;  /* 0x0000005424247220 */ /* 0x080fe20000410000 */
[----:B------:R-:W1:Y:S01]  /*d990*/  MUFU.EX2 R138, R150 ;  /* 0x00000096008a7308 */ /* 0x000e620000000800 */
        /* <DEDUP_REMOVED lines=12> */
[----:B------:R-:W5:Y:S01]  /*da60*/  LDSM.16.MT88.4 R60, [R97+0x400] ;  /* 0x00040000613c783b */ /* 0x000f620000004200 */
[----:B------:R-:W-:Y:S01]  /*da70*/  MUFU.EX2 R144, R144 ;  /* 0x0000009000907308 */ /* 0x000fe20000000800 */
[----:B------:R-:W-:Y:S01]  /*da80*/  FMUL.FTZ R45, R45, R84 ;  /* 0x000000542d2d7220 */ /* 0x000fe20000410000 */
[-C--:B------:R-:W-:Y:S01]  /*da90*/  FMUL.FTZ R46, R46, R96.reuse ;  /* 0x000000602e2e7220 */ /* 0x080fe20000410000 */
[----:B------:R-:W-:Y:S01]  /*daa0*/  FMUL.FTZ R47, R47, R96 ;  /* 0x000000602f2f7220 */ /* 0x000fe20000410000 */
[----:B------:R-:W3:Y:S01]  /*dab0*/  MUFU.EX2 R129, R129 ;  /* 0x0000008100817308 */ /* 0x000ee20000000800 */
[----:B------:R-:W-:Y:S01]  /*dac0*/  LDSM.16.MT88.4 R40, [R108+0x8000] ;  /* 0x008000006c28783b */ /* 0x000fe20000004200 */
[C---:B------:R-:W-:Y:S01]  /*dad0*/  HMMA.16816.F32 R20, R80.reuse, R24, R20 ;  /* 0x000000185014723c */ /* 0x040fe20000001814 */
[-C--:B------:R-:W-:Y:S01]  /*dae0*/  FMUL.FTZ R76, R76, R84.reuse ;  /* 0x000000544c4c7220 */ /* 0x080fe20000410000 */
[----:B------:R-:W-:Y:S01]  /*daf0*/  MUFU.EX2 R142, R142 ;  /* 0x0000008e008e7308 */ /* 0x000fe20000000800 */
[----:B------:R-:W-:Y:S01]  /*db00*/  FMUL.FTZ R77, R77, R84 ;  /* 0x000000544d4d7220 */ /* 0x000fe20000410000 */
[-C--:B------:R-:W-:Y:S01]  /*db10*/  FMUL.FTZ R78, R78, R96.reuse ;  /* 0x000000604e4e7220 */ /* 0x080fe20000410000 */
[----:B------:R-:W-:Y:S01]  /*db20*/  FMUL.FTZ R79, R79, R96 ;  /* 0x000000604f4f7220 */ /* 0x000fe20000410000 */
[----:B------:R-:W4:Y:S01]  /*db30*/  MUFU.EX2 R125, R125 ;  /* 0x0000007d007d7308 */ /* 0x000f220000000800 */
[----:B------:R-:W-:Y:S01]  /*db40*/  FMUL.FTZ R68, R68, R84 ;  /* 0x0000005444447220 */ /* 0x000fe20000410000 */
[C---:B------:R-:W-:Y:S01]  /*db50*/  HMMA.16816.F32 R24, R80.reuse, R26, R52 ;  /* 0x0000001a5018723c */ /* 0x040fe20000001834 */
[----:B-1----:R-:W-:Y:S01]  /*db60*/  F2FP.F16.F32.PACK_AB R52, R123, R138 ;  /* 0x0000008a7b34723e */ /* 0x002fe200000000ff */
[----:B------:R-:W-:Y:S01]  /*db70*/  FMUL.FTZ R69, R69, R84 ;  /* 0x0000005445457220 */ /* 0x000fe20000410000 */
[----:B--2---:R-:W-:Y:S01]  /*db80*/  F2FP.F16.F32.PACK_AB R54, R140, R107 ;  /* 0x0000006b8c36723e */ /* 0x004fe200000000ff */
[----:B------:R-:W-:Y:S01]  /*db90*/  FMUL.FTZ R70, R70, R96 ;  /* 0x0000006046467220 */ /* 0x000fe20000410000 */
[----:B---3--:R-:W-:Y:S01]  /*dba0*/  F2FP.F16.F32.PACK_AB R53, R129, R144 ;  /* 0x000000908135723e */ /* 0x008fe200000000ff */
[----:B------:R-:W-:Y:S01]  /*dbb0*/  FMUL.FTZ R71, R71, R96 ;  /* 0x0000006047477220 */ /* 0x000fe20000410000 */
[----:B------:R-:W-:Y:S01]  /*dbc0*/  FFMA.FTZ R135, R106, UR4, -R87 ;  /* 0x000000046a877c23 */ /* 0x000fe20008010857 */
[C---:B------:R-:W-:Y:S01]  /*dbd0*/  HMMA.16816.F32 R4, R80.reuse, R8, R4 ;  /* 0x000000085004723c */ /* 0x040fe20000001804 */
[--C-:B------:R-:W-:Y:S01]  /*dbe0*/  FFMA.FTZ R133, R132, UR4, -R105.reuse ;  /* 0x0000000484857c23 */ /* 0x100fe20008010869 */
[----:B------:R-:W-:Y:S01]  /*dbf0*/  FFMA.FTZ R131, R128, UR4, -R105 ;  /* 0x0000000480837c23 */ /* 0x000fe20008010869 */
[--C-:B------:R-:W-:Y:S01]  /*dc00*/  FFMA.FTZ R137, R122, UR4, -R87.reuse ;  /* 0x000000047a897c23 */ /* 0x100fe20008010857 */
[----:B----4-:R-:W-:Y:S01]  /*dc10*/  F2FP.F16.F32.PACK_AB R55, R125, R142 ;  /* 0x0000008e7d37723e */ /* 0x010fe200000000ff */
[--C-:B------:R-:W-:Y:S01]  /*dc20*/  FFMA.FTZ R124, R124, UR4, -R87.reuse ;  /* 0x000000047c7c7c23 */ /* 0x100fe20008010857 */
[----:B------:R-:W-:Y:S01]  /*dc30*/  FFMA.FTZ R106, R136, UR4, -R87 ;  /* 0x00000004886a7c23 */ /* 0x000fe20008010857 */
[--C-:B------:R-:W-:Y:S01]  /*dc40*/  FFMA.FTZ R130, R130, UR4, -R105.reuse ;  /* 0x0000000482827c23 */ /* 0x100fe20008010869 */
[C---:B------:R-:W-:Y:S01]  /*dc50*/  HMMA.16816.F32 R8, R80.reuse, R10, R36 ;  /* 0x0000000a5008723c */ /* 0x040fe20000001824 */
[-C--:B------:R-:W-:Y:S01]  /*dc60*/  FMUL.FTZ R36, R64, R84.reuse ;  /* 0x0000005440247220 */ /* 0x080fe20000410000 */
[----:B------:R-:W-:Y:S01]  /*dc70*/  FMUL.FTZ R37, R65, R84 ;  /* 0x0000005441257220 */ /* 0x000fe20000410000 */
[-C--:B------:R-:W-:Y:S01]  /*dc80*/  FMUL.FTZ R38, R66, R96.reuse ;  /* 0x0000006042267220 */ /* 0x080fe20000410000 */
[----:B------:R-:W-:Y:S01]  /*dc90*/  FMUL.FTZ R39, R67, R96 ;  /* 0x0000006043277220 */ /* 0x000fe20000410000 */
[----:B------:R-:W-:Y:S01]  /*dca0*/  FFMA.FTZ R134, R134, UR4, -R105 ;  /* 0x0000000486867c23 */ /* 0x000fe20008010869 */
[----:B------:R-:W1:Y:S01]  /*dcb0*/  LDSM.16.MT88.4 R64, [R108+0x6400] ;  /* 0x006400006c40783b */ /* 0x000e620000004200 */
[----:B------:R-:W-:Y:S01]  /*dcc0*/  MUFU.EX2 R133, R133 ;  /* 0x0000008500857308 */ /* 0x000fe20000000800 */
[----:B------:R-:W-:Y:S01]  /*dcd0*/  HMMA.16816.F32 R12, R80, R16, R12 ;  /* 0x00000010500c723c */ /* 0x000fe2000000180c */
[----:B------:R-:W-:-:S02]  /*dce0*/  FFMA.FTZ R85, R85, UR4, -R87 ;  /* 0x0000000455557c23 */ /* 0x000fc40008010857 */
[----:B------:R2:W3:Y:S04]  /*dcf0*/  MUFU.EX2 R128, R130 ;  /* 0x0000008200807308 */ /* 0x0004e80000000800 */
[----:B------:R-:W-:Y:S01]  /*dd00*/  MUFU.EX2 R131, R131 ;  /* 0x0000008300837308 */ /* 0x000fe20000000800 */
[----:B------:R-:W-:Y:S01]  /*dd10*/  HMMA.16816.F32 R16, R80, R18, R44 ;  /* 0x000000125010723c */ /* 0x000fe2000000182c */
[-C--:B------:R-:W-:Y:S01]  /*dd20*/  FMUL.FTZ R44, R72, R84.reuse ;  /* 0x00000054482c7220 */ /* 0x080fe20000410000 */
[----:B------:R-:W-:Y:S01]  /*dd30*/  FMUL.FTZ R45, R73, R84 ;  /* 0x00000054492d7220 */ /* 0x000fe20000410000 */
[-C--:B------:R-:W-:Y:S01]  /*dd40*/  FMUL.FTZ R46, R74, R96.reuse ;  /* 0x000000604a2e7220 */ /* 0x080fe20000410000 */
[-C--:B------:R-:W-:Y:S01]  /*dd50*/  FMUL.FTZ R47, R75, R96.reuse ;  /* 0x000000604b2f7220 */ /* 0x080fe20000410000 */
[----:B------:R-:W-:Y:S01]  /*dd60*/  MUFU.EX2 R122, R134 ;  /* 0x00000086007a7308 */ /* 0x000fe20000000800 */
[----:B------:R-:W-:-:S02]  /*dd70*/  FFMA.FTZ R96, R126, R96, R95 ;  /* 0x000000607e607223 */ /* 0x000fc4000001005f */
[C---:B------:R-:W-:Y:S01]  /*dd80*/  HMMA.16816.F32 R20, R52.reuse, R56, R20 ;  /* 0x000000383414723c */ /* 0x040fe20000001814 */
[----:B------:R-:W-:Y:S01]  /*dd90*/  MUFU.EX2 R137, R137 ;  /* 0x0000008900897308 */ /* 0x000fe20000000800 */
[--C-:B--2---:R-:W-:Y:S01]  /*dda0*/  FFMA.FTZ R130, R101, UR4, -R105.reuse ;  /* 0x0000000465827c23 */ /* 0x104fe20008010869 */
[----:B------:R-:W-:Y:S01]  /*ddb0*/  FFMA.FTZ R101, R104, UR4, -R105 ;  /* 0x0000000468657c23 */ /* 0x000fe20008010869 */
[----:B------:R-:W-:Y:S01]  /*ddc0*/  FADD.FTZ R91, R91, R96 ;  /* 0x000000605b5b7221 */ /* 0x000fe20000010000 */
[----:B------:R-:W2:Y:S03]  /*ddd0*/  MUFU.EX2 R124, R124 ;  /* 0x0000007c007c7308 */ /* 0x000ea60000000800 */
[----:B------:R-:W-:Y:S01]  /*dde0*/  HMMA.16816.F32 R24, R52, R58, R24 ;  /* 0x0000003a3418723c */ /* 0x000fe20000001818 */
[----:B------:R-:W4:Y:S01]  /*ddf0*/  LDSM.16.MT88.4 R56, [R97+0x2400] ;  /* 0x002400006138783b */ /* 0x000f220000004200 */
[----:B------:R-:W-:Y:S01]  /*de00*/  MUFU.EX2 R135, R135 ;  /* 0x0000008700877308 */ /* 0x000fe20000000800 */
[----:B------:R-:W-:-:S03]  /*de10*/  FADD.FTZ R94, R94, R91 ;  /* 0x0000005b5e5e7221 */ /* 0x000fc60000010000 */
[----:B------:R-:W2:Y:S01]  /*de20*/  MUFU.EX2 R106, R106 ;  /* 0x0000006a006a7308 */ /* 0x000ea20000000800 */
[----:B------:R-:W-:Y:S01]  /*de30*/  FADD.FTZ R3, R3, R94 ;  /* 0x0000005e03037221 */ /* 0x000fe20000010000 */
[C---:B-----5:R-:W-:Y:S02]  /*de40*/  HMMA.16816.F32 R12, R52.reuse, R60, R12 ;  /* 0x0000003c340c723c */ /* 0x060fe4000000180c */
[----:B------:R-:W-:Y:S01]  /*de50*/  MUFU.EX2 R130, R130 ;  /* 0x0000008200827308 */ /* 0x000fe20000000800 */
[----:B------:R-:W-:Y:S01]  /*de60*/  FADD.FTZ R144, R144, R3 ;  /* 0x0000000390907221 */ /* 0x000fe20000010000 */
[-C--:B------:R-:W-:Y:S02]  /*de70*/  MOV R3, R0.reuse ;  /* 0x0000000000037202 */ /* 0x080fe40000000f00 */
[----:B------:R-:W-:Y:S01]  /*de80*/  MUFU.EX2 R101, R101 ;  /* 0x0000006500657308 */ /* 0x000fe20000000800 */
[----:B------:R-:W-:Y:S01]  /*de90*/  FADD.FTZ R129, R129, R144 ;  /* 0x0000009081817221 */ /* 0x000fe20000010000 */
[----:B------:R-:W-:Y:S01]  /*dea0*/  HMMA.16816.F32 R16, R52, R62, R16 ;  /* 0x0000003e3410723c */ /* 0x000fe20000001810 */
[----:B------:R-:W5:Y:S01]  /*deb0*/  LDSM.16.MT88.4 R60, [R108+0x8400] ;  /* 0x008400006c3c783b */ /* 0x000f620000004200 */
[----:B------:R-:W-:Y:S01]  /*dec0*/  @P0 MOV R3, R0 ;  /* 0x0000000000030202 */ /* 0x000fe20000000f00 */
[----:B------:R-:W-:-:S04]  /*ded0*/  FADD.FTZ R142, R142, R129 ;  /* 0x000000818e8e7221 */ /* 0x000fc80000010000 */
[----:B------:R-:W-:Y:S01]  /*dee0*/  FADD.FTZ R142, R125, R142 ;  /* 0x0000008e7d8e7221 */ /* 0x000fe20000010000 */
[C---:B------:R-:W-:Y:S08]  /*def0*/  HMMA.16816.F32 R44, R80.reuse, R48, R44 ;  /* 0x00000030502c723c */ /* 0x040ff0000000182c */
[----:B------:R-:W-:Y:S01]  /*df00*/  HMMA.16816.F32 R48, R80, R50, R76 ;  /* 0x000000325030723c */ /* 0x000fe2000000184c */
[----:B------:R-:W-:Y:S07]  /*df10*/  LDSM.16.MT88.4 R76, [R97+0x2800] ;  /* 0x00280000614c783b */ /* 0x000fee0000004200 */
[C---:B-1----:R-:W-:Y:S08]  /*df20*/  HMMA.16816.F32 R4, R52.reuse, R64, R4 ;  /* 0x000000403404723c */ /* 0x042ff00000001804 */
[----:B------:R-:W-:Y:S01]  /*df30*/  HMMA.16816.F32 R8, R52, R66, R8 ;  /* 0x000000423408723c */ /* 0x000fe20000001808 */
[----:B------:R-:W1:Y:S07]  /*df40*/  LDSM.16.MT88.4 R64, [R97+0x1400] ;  /* 0x001400006140783b */ /* 0x000e6e0000004200 */
[C---:B------:R-:W-:Y:S08]  /*df50*/  HMMA.16816.F32 R36, R80.reuse, R40, R36 ;  /* 0x000000285024723c */ /* 0x040ff00000001824 */
[----:B------:R-:W-:Y:S01]  /*df60*/  HMMA.16816.F32 R40, R80, R42, R68 ;  /* 0x0000002a5028723c */ /* 0x000fe20000001844 */
[----:B------:R-:W-:Y:S07]  /*df70*/  LDSM.16.MT88.4 R68, [R108+0x8800] ;  /* 0x008800006c44783b */ /* 0x000fee0000004200 */
[C---:B----4-:R-:W-:Y:S08]  /*df80*/  HMMA.16816.F32 R44, R52.reuse, R56, R44 ;  /* 0x00000038342c723c */ /* 0x050ff0000000182c */
[C---:B------:R-:W-:Y:S01]  /*df90*/  HMMA.16816.F32 R48, R52.reuse, R58, R48 ;  /* 0x0000003a3430723c */ /* 0x040fe20000001830 */
[----:B------:R-:W4:Y:S07]  /*dfa0*/  LDSM.16.MT88.4 R56, [R97+0x800] ;  /* 0x000800006138783b */ /* 0x000f2e0000004200 */
[C---:B-----5:R-:W-:Y:S08]  /*dfb0*/  HMMA.16816.F32 R36, R52.reuse, R60, R36 ;  /* 0x0000003c3424723c */ /* 0x060ff00000001824 */
[C---:B------:R-:W-:Y:S01]  /*dfc0*/  HMMA.16816.F32 R40, R52.reuse, R62, R40 ;  /* 0x0000003e3428723c */ /* 0x040fe20000001828 */
[----:B------:R-:W5:Y:S07]  /*dfd0*/  LDSM.16.MT88.4 R60, [R108+0x6800] ;  /* 0x006800006c3c783b */ /* 0x000f6e0000004200 */
[C---:B-1----:R-:W-:Y:S08]  /*dfe0*/  HMMA.16816.F32 R28, R52.reuse, R64, R28 ;  /* 0x00000040341c723c */ /* 0x042ff0000000181c */
[----:B------:R-:W-:Y:S01]  /*dff0*/  HMMA.16816.F32 R32, R52, R66, R32 ;  /* 0x000000423420723c */ /* 0x000fe20000001820 */
[----:B---3--:R-:W-:-:S02]  /*e000*/  F2FP.F16.F32.PACK_AB R52, R128, R133 ;  /* 0x000000858034723e */ /* 0x008fc400000000ff */
[----:B--2---:R-:W-:Y:S01]  /*e010*/  F2FP.F16.F32.PACK_AB R53, R124, R137 ;  /* 0x000000897c35723e */ /* 0x004fe200000000ff */
[----:B------:R-:W-:Y:S01]  /*e020*/  FADD.FTZ R137, R137, R142 ;  /* 0x0000008e89897221 */ /* 0x000fe20000010000 */
[----:B------:R-:W-:Y:S02]  /*e030*/  F2FP.F16.F32.PACK_AB R54, R122, R131 ;  /* 0x000000837a36723e */ /* 0x000fe400000000ff */
[----:B------:R-:W-:Y:S01]  /*e040*/  F2FP.F16.F32.PACK_AB R55, R106, R135 ;  /* 0x000000876a37723e */ /* 0x000fe200000000ff */
[----:B------:R-:W-:-:S04]  /*e050*/  FADD.FTZ R124, R124, R137 ;  /* 0x000000897c7c7221 */ /* 0x000fc80000010000 */
[----:B------:R-:W-:Y:S02]  /*e060*/  FADD.FTZ R135, R135, R124 ;  /* 0x0000007c87877221 */ /* 0x000fe40000010000 */
[----:B----4-:R-:W-:Y:S02]  /*e070*/  HMMA.16816.F32 R12, R52, R56, R12 ;  /* 0x00000038340c723c */ /* 0x010fe4000000180c */
[----:B------:R-:W-:-:S06]  /*e080*/  FADD.FTZ R135, R106, R135 ;  /* 0x000000876a877221 */ /* 0x000fcc0000010000 */
[C---:B------:R-:W-:Y:S01]  /*e090*/  HMMA.16816.F32 R16, R52.reuse, R58, R16 ;  /* 0x0000003a3410723c */ /* 0x040fe20000001810 */
[----:B------:R-:W1:Y:S07]  /*e0a0*/  LDSM.16.MT88.4 R56, [R97+0x1800] ;  /* 0x001800006138783b */ /* 0x000e6e0000004200 */
[C---:B-----5:R-:W-:Y:S08]  /*e0b0*/  HMMA.16816.F32 R4, R52.reuse, R60, R4 ;  /* 0x0000003c3404723c */ /* 0x060ff00000001804 */
[C---:B------:R-:W-:Y:S01]  /*e0c0*/  HMMA.16816.F32 R8, R52.reuse, R62, R8 ;  /* 0x0000003e3408723c */ /* 0x040fe20000001808 */
[----:B------:R-:W2:Y:S07]  /*e0d0*/  LDSM.16.MT88.4 R60, [R108+0x7800] ;  /* 0x007800006c3c783b */ /* 0x000eae0000004200 */
[C---:B------:R-:W-:Y:S01]  /*e0e0*/  HMMA.16816.F32 R64, R52.reuse, R68, R36 ;  /* 0x000000443440723c */ /* 0x040fe20000001824 */
[----:B------:R-:W3:Y:S07]  /*e0f0*/  LDSM.16.MT88.4 R36, [R108+0x6c00] ;  /* 0x006c00006c24783b */ /* 0x000eee0000004200 */
[C---:B------:R-:W-:Y:S01]  /*e100*/  HMMA.16816.F32 R68, R52.reuse, R70, R40 ;  /* 0x000000463444723c */ /* 0x040fe20000001828 */
[--C-:B------:R-:W-:Y:S01]  /*e110*/  FFMA.FTZ R42, R102, UR4, -R105.reuse ;  /* 0x00000004662a7c23 */ /* 0x100fe20008010869 */
[----:B------:R-:W-:Y:S01]  /*e120*/  FFMA.FTZ R102, R103, UR4, -R105 ;  /* 0x0000000467667c23 */ /* 0x000fe20008010869 */
[--C-:B------:R-:W-:Y:S01]  /*e130*/  FFMA.FTZ R105, R98, UR4, -R87.reuse ;  /* 0x0000000462697c23 */ /* 0x100fe20008010857 */
[--C-:B------:R-:W-:Y:S01]  /*e140*/  FFMA.FTZ R41, R100, UR4, -R87.reuse ;  /* 0x0000000464297c23 */ /* 0x100fe20008010857 */
[----:B------:R-:W-:Y:S01]  /*e150*/  FFMA.FTZ R40, R99, UR4, -R87 ;  /* 0x0000000463287c23 */ /* 0x000fe20008010857 */
[----:B------:R-:W4:Y:S02]  /*e160*/  MUFU.EX2 R103, R42 ;  /* 0x0000002a00677308 */ /* 0x000f240000000800 */
[C---:B------:R-:W-:Y:S01]  /*e170*/  HMMA.16816.F32 R72, R52.reuse, R76, R44 ;  /* 0x0000004c3448723c */ /* 0x040fe2000000182c */
[----:B------:R-:W5:Y:S01]  /*e180*/  LDSM.16.MT88.4 R44, [R97+0xc00] ;  /* 0x000c0000612c783b */ /* 0x000f620000004200 */
[----:B------:R-:W2:Y:S04]  /*e190*/  MUFU.EX2 R102, R102 ;  /* 0x0000006600667308 */ /* 0x000ea80000000800 */
[----:B------:R-:W-:Y:S02]  /*e1a0*/  MUFU.EX2 R100, R85 ;  /* 0x0000005500647308 */ /* 0x000fe40000000800 */
[----:B-1----:R-:W-:Y:S01]  /*e1b0*/  HMMA.16816.F32 R28, R52, R56, R28 ;  /* 0x00000038341c723c */ /* 0x002fe2000000181c */
[----:B------:R-:W-:Y:S01]  /*e1c0*/  FFMA.FTZ R56, R127, R84, R86 ;  /* 0x000000547f387223 */ /* 0x000fe20000010056 */
[----:B------:R-:W1:Y:S01]  /*e1d0*/  MUFU.EX2 R99, R41 ;  /* 0x0000002900637308 */ /* 0x000e620000000800 */
[----:B----4-:R-:W-:-:S02]  /*e1e0*/  F2FP.F16.F32.PACK_AB R84, R103, R130 ;  /* 0x000000826754723e */ /* 0x010fc400000000ff */
[----:B------:R-:W-:Y:S01]  /*e1f0*/  FADD.FTZ R93, R93, R56 ;  /* 0x000000385d5d7221 */ /* 0x000fe20000010000 */
[----:B------:R-:W-:Y:S01]  /*e200*/  MUFU.EX2 R98, R40 ;  /* 0x0000002800627308 */ /* 0x000fe20000000800 */
[----:B--2---:R-:W-:Y:S02]  /*e210*/  F2FP.F16.F32.PACK_AB R86, R102, R101 ;  /* 0x000000656656723e */ /* 0x004fe400000000ff */
[----:B------:R-:W-:Y:S01]  /*e220*/  FADD.FTZ R92, R92, R93 ;  /* 0x0000005d5c5c7221 */ /* 0x000fe20000010000 */
[----:B------:R-:W2:Y:S01]  /*e230*/  MUFU.EX2 R105, R105 ;  /* 0x0000006900697308 */ /* 0x000ea20000000800 */
[----:B------:R-:W-:Y:S02]  /*e240*/  HMMA.16816.F32 R20, R52, R60, R20 ;  /* 0x0000003c3414723c */ /* 0x000fe40000001814 */
[----:B------:R-:W-:Y:S01]  /*e250*/  FADD.FTZ R89, R89, R92 ;  /* 0x0000005c59597221 */ /* 0x000fe20000010000 */
[----:B-1----:R-:W-:-:S03]  /*e260*/  F2FP.F16.F32.PACK_AB R85, R99, R100 ;  /* 0x000000646355723e */ /* 0x002fc600000000ff */
[----:B------:R-:W-:Y:S01]  /*e270*/  FADD.FTZ R138, R138, R89 ;  /* 0x000000598a8a7221 */ /* 0x000fe20000010000 */
[----:B------:R-:W-:Y:S01]  /*e280*/  FADD.FTZ R100, R100, R135 ;  /* 0x0000008764647221 */ /* 0x000fe20000010000 */
[C---:B------:R-:W-:Y:S01]  /*e290*/  HMMA.16816.F32 R24, R52.reuse, R62, R24 ;  /* 0x0000003e3418723c */ /* 0x040fe20000001818 */
[----:B------:R-:W1:Y:S01]  /*e2a0*/  LDSM.16.MT88.4 R60, [R97+0x1c00] ;  /* 0x001c0000613c783b */ /* 0x000e620000004200 */
[----:B------:R-:W-:Y:S01]  /*e2b0*/  FADD.FTZ R138, R123, R138 ;  /* 0x0000008a7b8a7221 */ /* 0x000fe20000010000 */
[----:B------:R-:W-:Y:S01]  /*e2c0*/  FADD.FTZ R99, R99, R100 ;  /* 0x0000006463637221 */ /* 0x000fe20000010000 */
[----:B--2---:R-:W-:Y:S02]  /*e2d0*/  F2FP.F16.F32.PACK_AB R87, R105, R98 ;  /* 0x000000626957723e */ /* 0x004fe400000000ff */
[----:B------:R-:W-:Y:S01]  /*e2e0*/  FADD.FTZ R107, R107, R138 ;  /* 0x0000008a6b6b7221 */ /* 0x000fe20000010000 */
[----:B------:R-:W-:Y:S01]  /*e2f0*/  FADD.FTZ R98, R98, R99 ;  /* 0x0000006362627221 */ /* 0x000fe20000010000 */
[----:B------:R-:W-:Y:S02]  /*e300*/  HMMA.16816.F32 R32, R52, R58, R32 ;  /* 0x0000003a3420723c */ /* 0x000fe40000001820 */
[----:B------:R-:W-:Y:S01]  /*e310*/  FADD.FTZ R140, R140, R107 ;  /* 0x0000006b8c8c7221 */ /* 0x000fe20000010000 */
[----:B------:R-:W-:-:S03]  /*e320*/  FADD.FTZ R126, R105, R98 ;  /* 0x00000062697e7221 */ /* 0x000fc60000010000 */
[----:B------:R-:W-:Y:S02]  /*e330*/  FADD.FTZ R133, R133, R140 ;  /* 0x0000008c85857221 */ /* 0x000fe40000010000 */
[----:B------:R-:W-:Y:S01]  /*e340*/  HMMA.16816.F32 R76, R52, R78, R48 ;  /* 0x0000004e344c723c */ /* 0x000fe20000001830 */
[----:B------:R-:W2:Y:S01]  /*e350*/  LDSM.16.MT88.4 R52, [R108+0x7c00] ;  /* 0x007c00006c34783b */ /* 0x000ea20000004200 */
[----:B------:R-:W-:-:S04]  /*e360*/  FADD.FTZ R128, R128, R133 ;  /* 0x0000008580807221 */ /* 0x000fc80000010000 */
[----:B------:R-:W-:Y:S02]  /*e370*/  FADD.FTZ R131, R131, R128 ;  /* 0x0000008083837221 */ /* 0x000fe40000010000 */
[----:B---3--:R-:W-:Y:S01]  /*e380*/  HMMA.16816.F32 R80, R84, R36, R4 ;  /* 0x000000245450723c */ /* 0x008fe20000001804 */
[----:B------:R-:W3:Y:S01]  /*e390*/  LDSM.16.MT88.4 R4, [R108+0x8c00] ;  /* 0x008c00006c04783b */ /* 0x000ee20000004200 */
[----:B------:R-:W-:-:S04]  /*e3a0*/  FADD.FTZ R131, R122, R131 ;  /* 0x000000837a837221 */ /* 0x000fc80000010000 */
[----:B------:R-:W-:Y:S02]  /*e3b0*/  FADD.FTZ R130, R130, R131 ;  /* 0x0000008382827221 */ /* 0x000fe40000010000 */
[----:B------:R-:W-:Y:S01]  /*e3c0*/  HMMA.16816.F32 R36, R84, R38, R8 ;  /* 0x000000265424723c */ /* 0x000fe20000001808 */
[----:B------:R-:W4:Y:S01]  /*e3d0*/  LDSM.16.MT88.4 R8, [R97+0x2c00] ;  /* 0x002c00006108783b */ /* 0x000f220000004200 */
[----:B------:R-:W-:-:S04]  /*e3e0*/  FADD.FTZ R130, R103, R130 ;  /* 0x0000008267827221 */ /* 0x000fc80000010000 */
[----:B------:R-:W-:Y:S02]  /*e3f0*/  FADD.FTZ R101, R101, R130 ;  /* 0x0000008265657221 */ /* 0x000fe40000010000 */
[----:B-----5:R-:W-:Y:S02]  /*e400*/  HMMA.16816.F32 R40, R84, R44, R12 ;  /* 0x0000002c5428723c */ /* 0x020fe4000000180c */
[----:B------:R-:W-:-:S06]  /*e410*/  FADD.FTZ R127, R102, R101 ;  /* 0x00000065667f7221 */ /* 0x000fcc0000010000 */
[C---:B-1----:R-:W-:Y:S08]  /*e420*/  HMMA.16816.F32 R56, R84.reuse, R60, R28 ;  /* 0x0000003c5438723c */ /* 0x042ff0000000181c */
[C---:B------:R-:W-:Y:S08]  /*e430*/  HMMA.16816.F32 R44, R84.reuse, R46, R16 ;  /* 0x0000002e542c723c */ /* 0x040ff00000001810 */
[C---:B--2---:R-:W-:Y:S08]  /*e440*/  HMMA.16816.F32 R48, R84.reuse, R52, R20 ;  /* 0x000000345430723c */ /* 0x044ff00000001814 */
[C---:B------:R-:W-:Y:S08]  /*e450*/  HMMA.16816.F32 R52, R84.reuse, R54, R24 ;  /* 0x000000365434723c */ /* 0x040ff00000001818 */
[C---:B------:R-:W-:Y:S08]  /*e460*/  HMMA.16816.F32 R60, R84.reuse, R62, R32 ;  /* 0x0000003e543c723c */ /* 0x040ff00000001820 */
[C---:B---3--:R-:W-:Y:S08]  /*e470*/  HMMA.16816.F32 R64, R84.reuse, R4, R64 ;  /* 0x000000045440723c */ /* 0x048ff00000001840 */
[C---:B------:R-:W-:Y:S08]  /*e480*/  HMMA.16816.F32 R68, R84.reuse, R6, R68 ;  /* 0x000000065444723c */ /* 0x040ff00000001844 */
[C---:B----4-:R-:W-:Y:S08]  /*e490*/  HMMA.16816.F32 R72, R84.reuse, R8, R72 ;  /* 0x000000085448723c */ /* 0x050ff00000001848 */
[----:B------:R-:W-:Y:S01]  /*e4a0*/  HMMA.16816.F32 R76, R84, R10, R76 ;  /* 0x0000000a544c723c */ /* 0x000fe2000000184c */
[----:B------:R-:W-:-:S02]  /*e4b0*/  MOV R84, R2 ;  /* 0x0000000200547202 */ /* 0x000fc40000000f00 */
[----:B------:R-:W-:Y:S01]  /*e4c0*/  @P0 MOV R84, R2 ;  /* 0x0000000200540202 */ /* 0x000fe20000000f00 */
[----:B------:R-:W-:-:S01]  /*e4d0*/  NOP ;  /* 0x0000000000007918 */ /* 0x000fc20000000000 */
[----:B------:R-:W-:-:S15]  /*e4e0*/  @P0 BRA `(.L_x_5075) ;  /* 0x0000000000040947 */ /* 0x000fde0003800000 */
.L_x_5069:
[----:B------:R-:W-:-:S07]  /*e4f0*/  IADD3 R88, PT, PT, R90, -0x1, RZ ;  /* 0xffffffff5a587810 */ /* 0x000fce0007ffe0ff */
.L_x_5075:
        /* <DEDUP_REMOVED lines=14> */
[----:B------:R-:W3:Y:S01]  /*e5e0*/  LDCU.64 UR8, c[0x0][0x3a0] ;  /* 0x00007400ff0877ac */ /* 0x000ee20008000a00 */
[----:B------:R-:W4:Y:S01]  /*e5f0*/  LDCU.64 UR10, c[0x0][0x3a8] ;  /* 0x00007500ff0a77ac */ /* 0x000f220008000a00 */
[----:B-1----:R-:W-:-:S12]  /*e600*/  ULEA UR5, UR5, UR12, 0x18 ;  /* 0x0000000c05057291 */ /* 0x002fd8000f8ec0ff */
.L_x_5080:
        /* <DEDUP_REMOVED lines=8> */
[----:B------:R-:W-:Y:S02]  /*e690*/  IMAD.SHL.U32 R110, R2, 0x10, RZ ;  /* 0x00000010026e7824 */ /* 0x000fe400078e00ff */
[----:B-----5:R-:W-:Y:S02]  /*e6a0*/  @!P1 IMAD.SHL.U32 R10, R6, 0x40, RZ ;  /* 0x00000040060a9824 */ /* 0x020fe400078e00ff */
[----:B------:R-:W-:Y:S01]  /*e6b0*/  IMAD.SHL.U32 R7, R2, 0x20, RZ ;  /* 0x0000002002077824 */ /* 0x000fe200078e00ff */
[----:B------:R-:W-:Y:S01]  /*e6c0*/  LOP3.LUT R4, R110, 0x100, RZ, 0xc0, !PT ;  /* 0x000001006e047812 */ /* 0x000fe200078ec0ff */
[----:B------:R-:W-:Y:S02]  /*e6d0*/  @!P1 IMAD.X R10, RZ, RZ, ~R10, P0 ;  /* 0x000000ffff0a9224 */ /* 0x000fe400000e0e0a */
[----:B------:R-:W-:Y:S01]  /*e6e0*/  IMAD.SHL.U32 R87, R2, 0x8, RZ ;  /* 0x0000000802577824 */ /* 0x000fe200078e00ff */
[----:B------:R-:W-:Y:S01]  /*e6f0*/  LOP3.LUT R5, R4, 0x20, R7, 0xf8, !PT ;  /* 0x0000002004057812 */ /* 0x000fe200078ef807 */
[----:B------:R-:W-:Y:S01]  /*e700*/  IMAD.SHL.U32 R3, R2, 0x4, RZ ;  /* 0x0000000402037824 */ /* 0x000fe200078e00ff */
[----:B------:R-:W-:Y:S02]  /*e710*/  LOP3.LUT R7, R7, 0xc0, RZ, 0xc0, !PT ;  /* 0x000000c007077812 */ /* 0x000fe400078ec0ff */
[----:B------:R-:W-:Y:S02]  /*e720*/  @!P1 SHF.R.S64 R11, R11, 0x1f, R10 ;  /* 0x0000001f0b0b9819 */ /* 0x000fe4000000100a */
[----:B------:R-:W-:Y:S02]  /*e730*/  LOP3.LUT R4, R7, 0x8, R2, 0xf8, !PT ;  /* 0x0000000807047812 */ /* 0x000fe400078ef802 */
[----:B------:R-:W-:Y:S02]  /*e740*/  LOP3.LUT R12, R120, 0xd8, R87, 0x78, !PT ;  /* 0x000000d8780c7812 */ /* 0x000fe400078e7857 */
[----:B------:R-:W-:Y:S02]  /*e750*/  @!P1 IADD3 R114, P0, PT, R114, R11, RZ ;  /* 0x0000000b72729210 */ /* 0x000fe40007f1e0ff */
[----:B------:R-:W-:Y:S01]  /*e760*/  LOP3.LUT R4, R4, 0x18, R3, 0x78, !PT ;  /* 0x0000001804047812 */ /* 0x000fe200078e7803 */
[----:B------:R-:W-:Y:S01]  /*e770*/  IMAD.MOV.U32 R3, RZ, RZ, R115 ;  /* 0x000000ffff037224 */ /* 0x000fe200078e0073 */
[----:B------:R-:W-:Y:S02]  /*e780*/  LOP3.LUT R87, R12, 0x1f20, R87, 0xf8, !PT ;  /* 0x00001f200c577812 */ /* 0x000fe400078ef857 */
[----:B------:R-:W-:Y:S01]  /*e790*/  @!P1 LEA.HI.X.SX32 R115, R10, R115, 0x1, P0 ;  /* 0x000000730a739211 */ /* 0x000fe200000f0eff */
[----:B--2---:R-:W-:Y:S06]  /*e7a0*/  @!P1 BRA `(.L_x_5077) ;  /* 0x0000000000f49947 */ /* 0x004fec0003800000 */
        /* <DEDUP_REMOVED lines=21> */
[----:B------:R-:W-:Y:S02]  /*e900*/  LOP3.LUT R13, RZ, R10, RZ, 0x33, !PT ;  /* 0x0000000aff0d7212 */ /* 0x000fe400078e33ff */
        /* <DEDUP_REMOVED lines=10> */
[----:B------:R-:W-:Y:S02]  /*e9b0*/  ISETP.GE.AND P3, PT, R6, RZ, PT ;  /* 0x000000ff0600720c */ /* 0x000fe40003f66270 */
[----:B------:R-:W1:Y:S03]  /*e9c0*/  LDC.64 R6, c[0x0][0x3c0] ;  /* 0x0000f000ff067b82 */ /* 0x000e660000000a00 */
        /* <DEDUP_REMOVED lines=11> */
[----:B------:R-:W2:Y:S02]  /*ea80*/  LDG.E R12, desc[UR6][R20.64] ;  /* 0x00000006140c7981 */ /* 0x000ea4000c1e1900 */
[----:B------:R-:W-:Y:S02]  /*ea90*/  IMAD R13, R13, R10, -0x40 ;  /* 0xffffffc00d0d7424 */ /* 0x000fe400078e020a */
[----:B------:R-:W2:Y:S03]  /*eaa0*/  LDG.E R11, desc[UR6][R18.64] ;  /* 0x00000006120b7981 */ /* 0x000ea6000c1e1900 */
[----:B------:R-:W-:Y:S05]  /*eab0*/  SHF.R.S32.HI R15, RZ, 0x1f, R13 ;  /* 0x0000001fff0f7819 */ /* 0x000fea000001140d */
[-C--:B-1----:R-:W-:Y:S02]  /*eac0*/  IMAD R10, R15, R6.reuse, RZ ;  /* 0x000000060f0a7224 */ /* 0x082fe400078e02ff */
        /* <DEDUP_REMOVED lines=11> */
.L_x_5077:
[----:B------:R-:W-:Y:S01]  /*eb80*/  LEA R87, R87, UR5, 0x1 ;  /* 0x0000000557577c11 */ /* 0x000fe2000f8e08ff */
[----:B------:R-:W-:Y:S01]  /*eb90*/  VIADD R124, R124, 0xffffffff ;  /* 0xffffffff7c7c7836 */ /* 0x000fe20000000000 */
[C---:B------:R-:W-:Y:S02]  /*eba0*/  LEA R12, P0, R6.reuse, R114, 0x6 ;  /* 0x00000072060c7211 */ /* 0x040fe400078030ff */
[----:B------:R-:W-:Y:S01]  /*ebb0*/  LOP3.LUT R4, R5, R4, RZ, 0xfc, !PT ;  /* 0x0000000405047212 */ /* 0x000fe200078efcff */
[----:B------:R-:W-:Y:S01]  /*ebc0*/  @!PT LDS RZ, [RZ] ;  /* 0x00000000fffff984 */ /* 0x000fe20000000800 */
[----:B------:R-:W-:Y:S01]  /*ebd0*/  @!PT LDS RZ, [RZ] ;  /* 0x00000000fffff984 */ /* 0x000fe20000000800 */
[----:B------:R-:W-:Y:S01]  /*ebe0*/  @!PT LDS RZ, [RZ] ;  /* 0x00000000fffff984 */ /* 0x000fe20000000800 */
[----:B------:R-:W-:Y:S01]  /*ebf0*/  LDGSTS.E.BYPASS.LTC128B.128 [R87+0x6000], desc[UR6][R114.64] ;  /* 0x0600000072577fae */ /* 0x000fe2000b981a06 */
[----:B------:R-:W-:Y:S02]  /*ec00*/  LEA.HI.X R13, R6, R115, R8, 0x6, P0 ;  /* 0x00000073060d7211 */ /* 0x000fe400000f3408 */
[----:B------:R-:W-:Y:S01]  /*ec10*/  LEA R84, R4, UR5, 0x1 ;  /* 0x0000000504547c11 */ /* 0x000fe2000f8e08ff */
[----:B------:R-:W-:Y:S01]  /*ec20*/  LDGSTS.E.BYPASS.LTC128B.128 [R87+0x7000], desc[UR6][R114.64+0x40] ;  /* 0x0700004072577fae */ /* 0x000fe2000b981a06 */
[----:B------:R-:W-:Y:S01]  /*ec30*/  IMAD.MOV.U32 R4, RZ, RZ, 0x20 ;  /* 0x00000020ff047424 */ /* 0x000fe200078e00ff */
[----:B------:R-:W-:Y:S02]  /*ec40*/  LOP3.LUT P0, RZ, R2, 0x4, RZ, 0xc0, !PT ;  /* 0x0000000402ff7812 */ /* 0x000fe4000780c0ff */
[----:B------:R-:W-:Y:S01]  /*ec50*/  LDGSTS.E.BYPASS.LTC128B.128 [R87+0x8000], desc[UR6][R114.64+0x80] ;  /* 0x0800008072577fae */ /* 0x000fe2000b981a06 */
[----:B------:R-:W-:Y:S02]  /*ec60*/  ISETP.GT.AND P2, PT, R124, R111, PT ;  /* 0x0000006f7c00720c */ /* 0x000fe40003f44270 */
[----:B------:R-:W-:Y:S01]  /*ec70*/  SEL R4, R4, 0xffffffe0, !P0 ;  /* 0xffffffe004047807 */ /* 0x000fe20004000000 */
[----:B------:R-:W-:Y:S04]  /*ec80*/  LDGSTS.E.BYPASS.LTC128B.128 [R87+0x6800], desc[UR6][R12.64] ;  /* 0x068000000c577fae */ /* 0x000fe8000b981a06 */
[----:B------:R-:W-:Y:S01]  /*ec90*/  LDGSTS.E.BYPASS.LTC128B.128 [R87+0x7800], desc[UR6][R12.64+0x40] ;  /* 0x078000400c577fae */ /* 0x000fe2000b981a06 */
[--C-:B------:R-:W-:Y:S02]  /*eca0*/  IMAD.IADD R3, R109, 0x1, R4.reuse ;  /* 0x000000016d037824 */ /* 0x100fe400078e0204 */
[----:B------:R-:W-:Y:S01]  /*ecb0*/  IMAD.IADD R2, R84, 0x1, R4 ;  /* 0x0000000154027824 */ /* 0x000fe200078e0204 */
[----:B------:R1:W-:Y:S04]  /*ecc0*/  LDGSTS.E.BYPASS.LTC128B.128 [R87+0x8800], desc[UR6][R12.64+0x80] ;  /* 0x088000800c577fae */ /* 0x0003e8000b981a06 */
[----:B------:R-:W-:Y:S04]  /*ecd0*/  LDSM.16.M88.4 R32, [R109] ;  /* 0x000000006d20783b */ /* 0x000fe80000000200 */
[----:B------:R-:W2:Y:S04]  /*ece0*/  LDSM.16.M88.4 R8, [R84+0x3000] ;  /* 0x003000005408783b */ /* 0x000ea80000000200 */
[----:B------:R-:W1:Y:S04]  /*ecf0*/  LDSM.16.M88.4 R16, [R84+0x3400] ;  /* 0x003400005410783b */ /* 0x000e680000000200 */
[----:B------:R-:W5:Y:S04]  /*ed00*/  LDSM.16.M88.4 R24, [R84+0x3800] ;  /* 0x003800005418783b */ /* 0x000f680000000200 */
[----:B------:R-:W0:Y:S04]  /*ed10*/  LDGDEPBAR ;  /* 0x00000000000079af */ /* 0x000e280000000000 */
[----:B------:R-:W3:Y:S04]  /*ed20*/  LDSM.16.M88.4 R88, [R84+0x3c00] ;  /* 0x003c00005458783b */ /* 0x000ee80000000200 */
[----:B------:R-:W-:Y:S04]  /*ed30*/  LDSM.16.M88.4 R92, [R3] ;  /* 0x00000000035c783b */ /* 0x000fe80000000200 */
[----:B------:R-:W4:Y:S04]  /*ed40*/  LDSM.16.M88.4 R96, [R2+0x3000] ;  /* 0x003000000260783b */ /* 0x000f280000000200 */
[----:B------:R-:W4:Y:S04]  /*ed50*/  LDSM.16.M88.4 R100, [R2+0x3400] ;  /* 0x003400000264783b */ /* 0x000f280000000200 */
        /* <DEDUP_REMOVED lines=150> */
.L_x_5079:
        /* <DEDUP_REMOVED lines=12> */
.L_x_5078:
        /* <DEDUP_REMOVED lines=276> */
.L_x_5076:
[----:B------:R-:W1:Y:S01]  /*108c0*/  SHFL.BFLY PT, R0, R127, 0x2, 0x1f ;  /* 0x0c401f007f007f89 */ /* 0x000e6200000e0000 */
[----:B------:R-:W2:Y:S01]  /*108d0*/  S2UR UR4, SR_CTAID.Y ;  /* 0x00000000000479c3 */ /* 0x000ea20000002600 */
[----:B------:R-:W-:Y:S01]  /*108e0*/  IADD3 R21, PT, PT, -R117, RZ, RZ ;  /* 0x000000ff75157210 */ /* 0x000fe20007ffe1ff */
[----:B------:R-:W-:Y:S01]  /*108f0*/  BSSY.RECONVERGENT B0, `(.L_x_5081) ;  /* 0x0000093000007945 */ /* 0x000fe20003800200 */
[----:B------:R-:W3:Y:S05]  /*10900*/  SHFL.BFLY PT, R11, R126, 0x2, 0x1f ;  /* 0x0c401f007e0b7f89 */ /* 0x000eea00000e0000 */
[----:B------:R-:W-:Y:S08]  /*10910*/  BAR.SYNC.DEFER_BLOCKING 0x0 ;  /* 0x0000000000007b1d */ /* 0x000ff00000010000 */
[----:B------:R-:W2:Y:S08]  /*10920*/  LDC.64 R16, c[0x0][0x430] ;  /* 0x00010c00ff107b82 */ /* 0x000eb00000000a00 */
[----:B------:R-:W4:Y:S01]  /*10930*/  S2UR UR8, SR_CTAID.Z ;  /* 0x00000000000879c3 */ /* 0x000f220000002700 */
[----:B-1----:R-:W-:-:S02]  /*10940*/  FADD.FTZ R9, R0, R127 ;  /* 0x0000007f00097221 */ /* 0x002fc40000010000 */
[----:B------:R-:W1:Y:S01]  /*10950*/  S2R R0, SR_TID.X ;  /* 0x0000000000007919 */ /* 0x000e620000002100 */
[----:B---3--:R-:W-:Y:S02]  /*10960*/  FADD.FTZ R11, R11, R126 ;  /* 0x0000007e0b0b7221 */ /* 0x008fe40000010000 */
[----:B------:R-:W3:Y:S02]  /*10970*/  SHFL.BFLY PT, R12, R9, 0x1, 0x1f ;  /* 0x0c201f00090c7f89 */ /* 0x000ee400000e0000 */
[----:B------:R-:W4:Y:S02]  /*10980*/  LDC R18, c[0x0][0x3e0] ;  /* 0x0000f800ff127b82 */ /* 0x000f240000000800 */
[----:B------:R-:W5:Y:S01]  /*10990*/  SHFL.BFLY PT, R2, R11, 0x1, 0x1f ;  /* 0x0c201f000b027f89 */ /* 0x000f6200000e0000 */
[----:B--2---:R-:W-:Y:S01]  /*109a0*/  IMAD R117, R16, UR4, R117 ;  /* 0x0000000410757c24 */ /* 0x004fe2000f8e0275 */
[----:B------:R-:W2:Y:S01]  /*109b0*/  LDCU UR4, c[0x0][0x44c] ;  /* 0x00008980ff0477ac */ /* 0x000ea20008000800 */
[----:B------:R-:W-:Y:S01]  /*109c0*/  MOV R16, 0xff800000 ;  /* 0xff80000000107802 */ /* 0x000fe20000000f00 */
[----:B---3--:R-:W-:Y:S01]  /*109d0*/  FADD.FTZ R12, R9, R12 ;  /* 0x0000000c090c7221 */ /* 0x008fe20000010000 */
[----:B----4-:R-:W-:-:S03]  /*109e0*/  IMAD R21, R18, R21, UR8 ;  /* 0x0000000812157e24 */ /* 0x010fc6000f8e0215 */
[----:B------:R-:W3:Y:S01]  /*109f0*/  MUFU.RCP R6, R12 ;  /* 0x0000000c00067308 */ /* 0x000ee20000001000 */
[----:B-----5:R-:W-:Y:S01]  /*10a00*/  FADD.FTZ R2, R11, R2 ;  /* 0x000000020b027221 */ /* 0x020fe20000010000 */
[C---:B-1----:R-:W-:Y:S01]  /*10a10*/  SHF.L.U32 R7, R0.reuse, 0x1, RZ ;  /* 0x0000000100077819 */ /* 0x042fe200000006ff */
[----:B------:R-:W-:Y:S01]  /*10a20*/  IMAD R18, R117, R18, R21 ;  /* 0x0000001275127224 */ /* 0x000fe200078e0215 */
[----:B------:R-:W-:Y:S02]  /*10a30*/  SHF.L.U32 R5, R0, 0x3, RZ ;  /* 0x0000000300057819 */ /* 0x000fe400000006ff */
[----:B------:R-:W-:Y:S02]  /*10a40*/  LOP3.LUT R7, R7, 0x6, RZ, 0xc0, !PT ;  /* 0x0000000607077812 */ /* 0x000fe400078ec0ff */
[----:B------:R-:W1:Y:S01]  /*10a50*/  MUFU.RCP R4, R2 ;  /* 0x0000000200047308 */ /* 0x000e620000001000 */
[----:B------:R-:W-:Y:S02]  /*10a60*/  FSETP.NE.FTZ.AND P1, PT, R12, RZ, PT ;  /* 0x000000ff0c00720b */ /* 0x000fe40003f35000 */
[----:B------:R-:W-:-:S02]  /*10a70*/  LOP3.LUT R8, R7, 0x3e00, R110, 0xf8, !PT ;  /* 0x00003e0007087812 */ /* 0x000fc400078ef86e */
[--C-:B------:R-:W-:Y:S02]  /*10a80*/  LOP3.LUT R9, R120, 0xc0, R5.reuse, 0xf8, !PT ;  /* 0x000000c078097812 */ /* 0x100fe400078ef805 */
[----:B------:R-:W-:Y:S02]  /*10a90*/  LOP3.LUT R8, R8, 0x20, R5, 0xf8, !PT ;  /* 0x0000002008087812 */ /* 0x000fe400078ef805 */
[----:B------:R-:W-:Y:S02]  /*10aa0*/  FSETP.NE.FTZ.AND P0, PT, R2, RZ, PT ;  /* 0x000000ff0200720b */ /* 0x000fe40003f15000 */
[----:B---3--:R-:W-:Y:S02]  /*10ab0*/  FSEL R7, R6, 1, P1 ;  /* 0x3f80000006077808 */ /* 0x008fe40000800000 */
[----:B------:R-:W-:Y:S01]  /*10ac0*/  LOP3.LUT R6, R8, R9, RZ, 0xfc, !PT ;  /* 0x0000000908067212 */ /* 0x000fe200078efcff */
[----:B------:R-:W3:Y:S01]  /*10ad0*/  @P1 LDC R19, c[0x0][0x458] ;  /* 0x00011600ff131b82 */ /* 0x000ee20000000800 */
[----:B------:R-:W-:Y:S01]  /*10ae0*/  SHF.L.U32 R13, R0, 0x2, RZ ;  /* 0x00000002000d7819 */ /* 0x000fe200000006ff */
        /* <DEDUP_REMOVED lines=54> */
[----:B------:R-:W1:Y:S01]  /*10e50*/  @P0 LDC R20, c[0x0][0x458] ;  /* 0x00011600ff140b82 */ /* 0x000e620000000800 */
[-C--:B------:R-:W-:Y:S01]  /*10e60*/  IADD3 R7, PT, PT, R6, -R5.reuse, RZ ;  /* 0x8000000506077210 */ /* 0x080fe20007ffe0ff */
[----:B------:R-:W-:Y:S01]  /*10e70*/  STS.64 [R6+0x400], R82 ;  /* 0x0004005206007388 */ /* 0x000fe20000000a00 */
[----:B------:R-:W-:Y:S01]  /*10e80*/  IADD3 R14, PT, PT, R4, -R5, RZ ;  /* 0x80000005040e7210 */ /* 0x000fe20007ffe0ff */
[----:B------:R-:W4:Y:S01]  /*10e90*/  @P0 MUFU.LG2 R2, R2 ;  /* 0x0000000200020308 */ /* 0x000f220000000c00 */
[----:B------:R-:W-:Y:S01]  /*10ea0*/  SHF.R.U32.HI R15, RZ, 0x1, R0 ;  /* 0x00000001ff0f7819 */ /* 0x000fe20000011600 */
[----:B------:R-:W-:Y:S01]  /*10eb0*/  STS.64 [R4+0x20], R36 ;  /* 0x0000202404007388 */ /* 0x000fe20000000a00 */
[----:B------:R-:W-:-:S02]  /*10ec0*/  LOP3.LUT R8, R13, 0xd8, RZ, 0xc0, !PT ;  /* 0x000000d80d087812 */ /* 0x000fc400078ec0ff */
[----:B------:R-:W-:Y:S01]  /*10ed0*/  LOP3.LUT P2, RZ, R0, 0x3, RZ, 0xc0, !PT ;  /* 0x0000000300ff7812 */ /* 0x000fe2000784c0ff */
[----:B------:R-:W-:Y:S01]  /*10ee0*/  STS.64 [R4+0x420], R38 ;  /* 0x0004202604007388 */ /* 0x000fe20000000a00 */
[----:B------:R-:W-:Y:S01]  /*10ef0*/  LOP3.LUT R8, R8, 0x18, R15, 0x78, !PT ;  /* 0x0000001808087812 */ /* 0x000fe200078e780f */
[----:B------:R-:W5:Y:S01]  /*10f00*/  @P1 MUFU.LG2 R12, R12 ;  /* 0x0000000c000c1308 */ /* 0x000f620000000c00 */
[----:B------:R-:W-:Y:S01]  /*10f10*/  LOP3.LUT R22, R15, 0x30, RZ, 0xc0, !PT ;  /* 0x000000300f167812 */ /* 0x000fe200078ec0ff */
[----:B------:R-:W-:Y:S01]  /*10f20*/  STS.64 [R7+0x40], R40 ;  /* 0x0000402807007388 */ /* 0x000fe20000000a00 */
[----:B------:R-:W-:Y:S02]  /*10f30*/  LOP3.LUT R8, R8, 0xf24, R13, 0xf8, !PT ;  /* 0x00000f2408087812 */ /* 0x000fe400078ef80d */
[----:B------:R-:W-:Y:S01]  /*10f40*/  SHF.R.U32.HI R21, RZ, 0x2, R0 ;  /* 0x00000002ff157819 */ /* 0x000fe20000011600 */
[----:B------:R-:W-:Y:S03]  /*10f50*/  STS.64 [R7+0x440], R42 ;  /* 0x0004402a07007388 */ /* 0x000fe60000000a00 */
[----:B------:R-:W-:Y:S01]  /*10f60*/  LOP3.LUT R22, R22, 0x7, R21, 0xf8, !PT ;  /* 0x0000000716167812 */ /* 0x000fe200078ef815 */
[----:B------:R-:W-:Y:S01]  /*10f70*/  STS.64 [R14+0x60], R44 ;  /* 0x0000602c0e007388 */ /* 0x000fe20000000a00 */
[----:B----4-:R-:W-:-:S03]  /*10f80*/  @P0 FMUL.FTZ R2, R2, 0.69314718246459960938 ;  /* 0x3f31721802020820 */ /* 0x010fc60000410000 */
[----:B------:R-:W-:Y:S04]  /*10f90*/  STS.64 [R14+0x460], R46 ;  /* 0x0004602e0e007388 */ /* 0x000fe80000000a00 */
[----:B------:R-:W-:Y:S01]  /*10fa0*/  STS.64 [R6+0x2000], R48 ;  /* 0x0020003006007388 */ /* 0x000fe20000000a00 */
[----:B-----5:R-:W-:-:S03]  /*10fb0*/  @P1 FMUL.FTZ R15, R12, 0.69314718246459960938 ;  /* 0x3f3172180c0f1820 */ /* 0x020fc60000410000 */
[----:B------:R-:W-:Y:S01]  /*10fc0*/  STS.64 [R6+0x2400], R50 ;  /* 0x0024003206007388 */ /* 0x000fe20000000a00 */
[----:B---3--:R-:W-:-:S03]  /*10fd0*/  @P1 FFMA.FTZ R16, R84, R19, R15 ;  /* 0x0000001354101223 */ /* 0x008fc6000001000f */
        /* <DEDUP_REMOVED lines=15> */
[----:B------:R4:W-:Y:S01]  /*110d0*/  STS.64 [R14+0x4460], R78 ;  /* 0x0044604e0e007388 */ /* 0x0009e20000000a00 */
[----:B---3--:R-:W-:Y:S01]  /*110e0*/  USHF.L.U32 UR8, UR5, 0x6, URZ ;  /* 0x0000000605087899 */ /* 0x008fe200080006ff */
[----:B------:R-:W-:Y:S05]  /*110f0*/  BAR.SYNC.DEFER_BLOCKING 0x0 ;  /* 0x0000000000007b1d */ /* 0x000fea0000010000 */
[----:B------:R-:W-:Y:S01]  /*11100*/  IMAD R17, R18, R17, UR8 ;  /* 0x0000000812117e24 */ /* 0x000fe2000f8e0211 */
[----:B----4-:R-:W-:Y:S01]  /*11110*/  MOV R14, 0xff800000 ;  /* 0xff800000000e7802 */ /* 0x010fe20000000f00 */
[----:B------:R3:W4:Y:S01]  /*11120*/  LDS.128 R8, [R52] ;  /* 0x0000000034087984 */ /* 0x0007220000000c00 */
[----:B-1----:R-:W-:Y:S01]  /*11130*/  @P0 FFMA.FTZ R14, R3, R20, R2 ;  /* 0x00000014030e0223 */ /* 0x002fe20000010002 */
[----:B--2---:R-:W-:-:S02]  /*11140*/  IMAD R2, R17, UR4, RZ ;  /* 0x0000000411027c24 */ /* 0x004fc4000f8e02ff */
        /* <DEDUP_REMOVED lines=13> */
.L_x_5082:
[----:B------:R-:W-:Y:S05]  /*11220*/  BSYNC.RECONVERGENT B0 ;  /* 0x0000000000007941 */ /* 0x000fea0003800200 */
.L_x_5081:
[----:B------:R-:W5:Y:S01]  /*11230*/  LDS.128 R48, [R52+0x1000] ;  /* 0x0010000034307984 */ /* 0x000f620000000c00 */
[----:B------:R-:W3:Y:S01]  /*11240*/  LDCU.64 UR4, c[0x0][0x3f8] ;  /* 0x00007f00ff0477ac */ /* 0x000ee20008000a00 */
[----:B------:R-:W-:Y:S01]  /*11250*/  LOP3.LUT R3, R13, 0x1c, RZ, 0xc0, !PT ;  /* 0x0000001c0d037812 */ /* 0x000fe200078ec0ff */
[----:B------:R-:W-:Y:S01]  /*11260*/  VIADD R55, R116, -UR8 ;  /* 0x8000000874377c36 */ /* 0x000fe20008000000 */
[----:B------:R-:W5:Y:S01]  /*11270*/  LDS.128 R40, [R52+0x2000] ;  /* 0x0020000034287984 */ /* 0x000f620000000c00 */
[----:B------:R-:W-:-:S03]  /*11280*/  SHF.R.U32.HI R0, RZ, 0x3, R0 ;  /* 0x00000003ff007819 */ /* 0x000fc60000011600 */
[----:B------:R-:W5:Y:S01]  /*11290*/  LDS.128 R36, [R52+0x2800] ;  /* 0x0028000034247984 */ /* 0x000f620000000c00 */
[C---:B------:R-:W-:Y:S01]  /*112a0*/  ISETP.GE.AND P3, PT, R0.reuse, R55, PT ;  /* 0x000000370000720c */ /* 0x040fe20003f66270 */
[C---:B------:R-:W-:Y:S02]  /*112b0*/  IMAD R3, R0.reuse, 0x60, R3 ;  /* 0x0000006000037824 */ /* 0x040fe400078e0203 */
[----:B------:R-:W5:Y:S01]  /*112c0*/  LDS.128 R32, [R52+0x3000] ;  /* 0x0030000034207984 */ /* 0x000f620000000c00 */
[----:B------:R-:W-:Y:S02]  /*112d0*/  VIADD R54, R0, 0x10 ;  /* 0x0000001000367836 */ /* 0x000fe40000000000 */
[----:B------:R-:W-:Y:S01]  /*112e0*/  IADD3 R3, P0, PT, R2, R3, RZ ;  /* 0x0000000302037210 */ /* 0x000fe20007f1e0ff */
[----:B------:R-:W5:Y:S01]  /*112f0*/  LDS.128 R24, [R52+0x4000] ;  /* 0x0040000034187984 */ /* 0x000f620000000c00 */
[----:B------:R-:W-:Y:S01]  /*11300*/  VIADD R53, R0, 0x20 ;  /* 0x0000002000357836 */ /* 0x000fe20000000000 */
[----:B------:R-:W-:Y:S01]  /*11310*/  ISETP.GE.AND P2, PT, R54, R55, PT ;  /* 0x000000373600720c */ /* 0x000fe20003f46270 */
[----:B------:R-:W-:Y:S01]  /*11320*/  VIADD R0, R0, 0x30 ;  /* 0x0000003000007836 */ /* 0x000fe20000000000 */
[----:B------:R-:W5:Y:S01]  /*11330*/  LDS.128 R20, [R52+0x4800] ;  /* 0x0048000034147984 */ /* 0x000f620000000c00 */
[----:B------:R-:W-:-:S02]  /*11340*/  LEA.HI.X.SX32 R2, R2, RZ, 0x1, P0 ;  /* 0x000000ff02027211 */ /* 0x000fc400000f0eff */
[----:B---3--:R-:W-:Y:S01]  /*11350*/  LEA R56, P0, R3, UR4, 0x2 ;  /* 0x0000000403387c11 */ /* 0x008fe2000f8010ff */
[----:B--2---:R-:W2:Y:S01]  /*11360*/  LDS.128 R16, [R52+0x5000] ;  /* 0x0050000034107984 */ /* 0x004ea20000000c00 */
[-C--:B------:R-:W-:Y:S02]  /*11370*/  ISETP.GE.AND P1, PT, R53, R55.reuse, PT ;  /* 0x000000373500720c */ /* 0x080fe40003f26270 */
[----:B------:R-:W-:Y:S01]  /*11380*/  LEA.HI.X R57, R3, UR5, R2, 0x2, P0 ;  /* 0x0000000503397c11 */ /* 0x000fe200080f1402 */
[----:B------:R3:W2:Y:S01]  /*11390*/  LDS.128 R44, [R52+0x1800] ;  /* 0x00180000342c7984 */ /* 0x0006a20000000c00 */
[----:B------:R-:W-:-:S03]  /*113a0*/  ISETP.GE.AND P0, PT, R0, R55, PT ;  /* 0x000000370000720c */ /* 0x000fc60003f06270 */
[----:B------:R3:W2:Y:S04]  /*113b0*/  LDS.128 R28, [R52+0x3800] ;  /* 0x00380000341c7984 */ /* 0x0006a80000000c00 */
[----:B------:R3:W3:Y:S04]  /*113c0*/  LDS.128 R12, [R52+0x5800] ;  /* 0x00580000340c7984 */ /* 0x0006e80000000c00 */
[----:B----4-:R4:W-:Y:S04]  /*113d0*/  @!P3 STG.E.128 desc[UR6][R56.64], R8 ;  /* 0x000000083800b986 */ /* 0x0109e8000c101d06 */
[----:B-1----:R4:W-:Y:S04]  /*113e0*/  @!P2 STG.E.128 desc[UR6][R56.64+0x1800], R4 ;  /* 0x001800043800a986 */ /* 0x0029e8000c101d06 */
[----:B-----5:R4:W-:Y:S04]  /*113f0*/  @!P1 STG.E.128 desc[UR6][R56.64+0x3000], R48 ;  /* 0x0030003038009986 */ /* 0x0209e8000c101d06 */
[----:B------:R4:W-:Y:S04]  /*11400*/  @!P3 STG.E.128 desc[UR6][R56.64+0x80], R40 ;  /* 0x000080283800b986 */ /* 0x0009e8000c101d06 */
[----:B------:R4:W-:Y:S04]  /*11410*/  @!P2 STG.E.128 desc[UR6][R56.64+0x1880], R36 ;  /* 0x001880243800a986 */ /* 0x0009e8000c101d06 */
[----:B------:R4:W-:Y:S04]  /*11420*/  @!P1 STG.E.128 desc[UR6][R56.64+0x3080], R32 ;  /* 0x0030802038009986 */ /* 0x0009e8000c101d06 */
[----:B------:R4:W-:Y:S04]  /*11430*/  @!P3 STG.E.128 desc[UR6][R56.64+0x100], R24 ;  /* 0x000100183800b986 */ /* 0x0009e8000c101d06 */
[----:B------:R4:W-:Y:S04]  /*11440*/  @!P2 STG.E.128 desc[UR6][R56.64+0x1900], R20 ;  /* 0x001900143800a986 */ /* 0x0009e8000c101d06 */
[----:B--2---:R4:W-:Y:S01]  /*11450*/  @!P1 STG.E.128 desc[UR6][R56.64+0x3100], R16 ;  /* 0x0031001038009986 */ /* 0x0049e2000c101d06 */
[----:B------:R-:W-:Y:S05]  /*11460*/  @P0 EXIT ;  /* 0x000000000000094d */ /* 0x000fea0003800000 */
[----:B------:R-:W-:Y:S04]  /*11470*/  STG.E.128 desc[UR6][R56.64+0x4800], R44 ;  /* 0x0048002c38007986 */ /* 0x000fe8000c101d06 */
[----:B------:R-:W-:Y:S04]  /*11480*/  STG.E.128 desc[UR6][R56.64+0x4880], R28 ;  /* 0x0048801c38007986 */ /* 0x000fe8000c101d06 */
[----:B---3--:R-:W-:Y:S01]  /*11490*/  STG.E.128 desc[UR6][R56.64+0x4900], R12 ;  /* 0x0049000c38007986 */ /* 0x008fe2000c101d06 */
[----:B------:R-:W-:Y:S05]  /*114a0*/  EXIT ;  /* 0x000000000000794d */ /* 0x000fea0003800000 */
.L_x_5083:
        /* <DEDUP_REMOVED lines=13> */
.L_x_5552:


//--------------------- .text._ZN5flash24flash_fwd_splitkv_kernelI23Flash_fwd_kernel_traitsILi96ELi64ELi64ELi4ELb0ELb0EN7cutlass6half_tE19Flash_kernel_traitsILi96ELi64ELi64ELi4ES3_EELb1ELb0ELb0ELb0ELb1ELb1ELb1ELb1EEEvNS_16Flash_fwd_paramsE --------------------------
	.section	.text._ZN5flash24flash_fwd_splitkv_kernelI23Flash_fwd_kernel_traitsILi96ELi64ELi64ELi4ELb0ELb0EN7cutlass6half_tE19Flash_kernel_traitsILi96ELi64ELi64ELi4ES3_EELb1ELb0ELb0ELb0ELb1ELb1ELb1ELb1EEEvNS_16Flash_fwd_paramsE,"ax",@progbits
	.align	128
        .global         _ZN5flash24flash_fwd_splitkv_kernelI23Flash_fwd_kernel_traitsILi96ELi64ELi64ELi4ELb0ELb0EN7cutlass6half_tE19Flash_kernel_traitsILi96ELi64ELi64ELi4ES3_EELb1ELb0ELb0ELb0ELb1ELb1ELb1ELb1EEEvNS_16Flash_fwd_paramsE
        .type           _ZN5flash24flash_fwd_splitkv_kernelI23Flash_fwd_kernel_traitsILi96ELi64ELi64ELi4ELb0ELb0EN7cutlass6half_tE19Flash_kernel_traitsILi96ELi64ELi64ELi4ES3_EELb1ELb0ELb0ELb0ELb1ELb1ELb1ELb1EEEvNS_16Flash_fwd_paramsE,@function
        .size           _ZN5flash24flash_fwd_splitkv_kernelI23Flash_fwd_kernel_traitsILi96ELi64ELi64ELi4ELb0ELb0EN7cutlass6half_tE19Flash_kernel_traitsILi96ELi64ELi64ELi4ES3_EELb1ELb0ELb0ELb0ELb1ELb1ELb1ELb1EEEvNS_16Flash_fwd_paramsE,(.L_x_5553 - _ZN5flash24flash_fwd_splitkv_kernelI23Flash_fwd_kernel_traitsILi96ELi64ELi64ELi4ELb0ELb0EN7cutlass6half_tE19Flash_kernel_traitsILi96ELi64ELi64ELi4ES3_EELb1ELb0ELb0ELb0ELb1ELb1ELb1ELb1EEEvNS_16Flash_fwd_paramsE)
        .other          _ZN5flash24flash_fwd_splitkv_kernelI23Flash_fwd_kernel_traitsILi96ELi64ELi64ELi4ELb0ELb0EN7cutlass6half_tE19Flash_kernel_traitsILi96ELi64ELi64ELi4ES3_EELb1ELb0ELb0ELb0ELb1ELb1ELb1ELb1EEEvNS_16Flash_fwd_paramsE,@"STO_CUDA_ENTRY STV_DEFAULT"
_ZN5flash24flash_fwd_splitkv_kernelI23Flash_fwd_kernel_traitsILi96ELi64ELi64ELi4ELb0ELb0EN7cutlass6half_tE19Flash_kernel_traitsILi96ELi64ELi64ELi4ES3_EELb1ELb0ELb0ELb0ELb1ELb1ELb1ELb1EEEvNS_16Flash_fwd_paramsE:
.text._ZN5flash24flash_fwd_splitkv_kernelI23Flash_fwd_kernel_traitsILi96ELi64ELi64ELi4ELb0ELb0EN7cutlass6half_tE19Flash_kernel_traitsILi96ELi64ELi64ELi4ES3_EELb1ELb0ELb0ELb0ELb1ELb1ELb1ELb1EEEvNS_16Flash_fwd_paramsE:
        /* <DEDUP_REMOVED lines=70> */
.L_x_5084:
        /* <DEDUP_REMOVED lines=112> */
.L_x_5085:
        /* <DEDUP_REMOVED lines=9> */
.L_x_5086:
        /* <DEDUP_REMOVED lines=102> */
.L_x_5087:
        /* <DEDUP_REMOVED lines=15> */
.L_x_5089:
[----:B------:R-:W2:Y:S01]  /*1340*/  LDC.64 R86, c[0x0][0x3b8] ;  /* 0x0000ee00ff567b82 */ /* 0x000ea20000000a00 */
[----:B------:R-:W-:-:S05]  /*1350*/  IADD3 R2, PT, PT, R0, R5, RZ ;  /* 0x0000000500027210 */ /* 0x000fca0007ffe0ff */
[C---:B--2---:R-:W-:Y:S02]  /*1360*/  IMAD R19, R2.reuse, R87, RZ ;  /* 0x0000005702137224 */ /* 0x044fe400078e02ff */
[----:B------:R-:W-:-:S05]  /*1370*/  IMAD.WIDE.U32 R2, R2, R86, RZ ;  /* 0x0000005602027225 */ /* 0x000fca00078e00ff */
[----:B------:R-:W-:Y:S02]  /*1380*/  IADD3 R19, PT, PT, R3, R19, RZ ;  /* 0x0000001303137210 */ /* 0x000fe40007ffe0ff */
[----:B------:R-:W-:Y:S02]  /*1390*/  MOV R18, R2 ;  /* 0x0000000200127202 */ /* 0x000fe40000000f00 */
.L_x_5090:
        /* <DEDUP_REMOVED lines=14> */
.L_x_5091:
[----:B------:R-:W2:Y:S01]  /*1480*/  LDCU.64 UR12, c[0x0][0x3c0] ;  /* 0x00007800ff0c77ac */ /* 0x000ea20008000a00 */
[----:B------:R-:W-:-:S05]  /*1490*/  IADD3 R0, PT, PT, R0, R5, RZ ;  /* 0x0000000500007210 */ /* 0x000fca0007ffe0ff */
[C---:B--2---:R-:W-:Y:S02]  /*14a0*/  IMAD R21, R0.reuse, UR13, RZ ;  /* 0x0000000d00157c24 */ /* 0x044fe4000f8e02ff */
[----:B------:R-:W-:-:S05]  /*14b0*/  IMAD.WIDE.U32 R2, R0, UR12, RZ ;  /* 0x0000000c00027c25 */ /* 0x000fca000f8e00ff */
[----:B------:R-:W-:Y:S02]  /*14c0*/  IADD3 R21, PT, PT, R3, R21, RZ ;  /* 0x0000001503157210 */ /* 0x000fe40007ffe0ff */
[----:B------:R-:W-:-:S07]  /*14d0*/  MOV R20, R2 ;  /* 0x0000000200147202 */ /* 0x000fce0000000f00 */
.L_x_5092:
        /* <DEDUP_REMOVED lines=49> */
.L_x_5088:
        /* <DEDUP_REMOVED lines=17> */
[----:B------:R-:W-:-:S03]  /*1900*/  IADD3 R12, P2, PT, R28, R12, RZ ;  /* 0x0000000c1c0c7210 */ /* 0x000fc60007f5e0ff */
        /* <DEDUP_REMOVED lines=29> */
[----:B------:R-:W-:Y:S01]  /*1ae0*/  VIADD R92, R88, 0xffffffff ;  /* 0xffffffff585c7836 */ /* 0x000fe20000000000 */
[----:B------:R-:W-:Y:S01]  /*1af0*/  LOP3.LUT R7, R78, 0xc, RZ, 0xc0, !PT ;  /* 0x0000000c4e077812 */ /* 0x000fe200078ec0ff */
[----:B------:R-:W-:Y:S01]  /*1b00*/  IMAD.MOV.U32 R109, RZ, RZ, R95 ;  /* 0x000000ffff6d7224 */ /* 0x000fe200078e005f */
[----:B------:R-:W-:Y:S01]  /*1b10*/  VIMNMX R93, PT, PT, R105, R4, !PT ;  /* 0x00000004695d7248 */ /* 0x000fe20007fe0100 */
[----:B------:R-:W-:Y:S01]  /*1b20*/  IMAD.SHL.U32 R85, R92, 0x40, RZ ;  /* 0x000000405c557824 */ /* 0x000fe200078e00ff */
[----:B------:R-:W-:Y:S01]  /*1b30*/  IADD3 R11, PT, PT, R11, R8, RZ ;  /* 0x000000080b0b7210 */ /* 0x000fe20007ffe0ff */
[----:B------:R-:W-:Y:S01]  /*1b40*/  IMAD R89, R116, R90, R7 ;  /* 0x0000005a74597224 */ /* 0x000fe200078e0207 */
[----:B------:R-:W-:-:S02]  /*1b50*/  ISETP.GT.AND P2, PT, R88, R93, PT ;  /* 0x0000005d5800720c */ /* 0x000fc40003f44270 */
[----:B------:R-:W-:Y:S01]  /*1b60*/  SHF.L.U64.HI R107, R12, 0x1, R107 ;  /* 0x000000010c6b7819 */ /* 0x000fe2000001026b */
[----:B------:R-:W-:Y:S01]  /*1b70*/  IMAD.WIDE.U32 R118, R6, R118, R10 ;  /* 0x0000007606767225 */ /* 0x000fe200078e000a */
[----:B------:R-:W-:Y:S02]  /*1b80*/  IADD3 R106, P3, PT, R106, UR10, RZ ;  /* 0x0000000a6a6a7c10 */ /* 0x000fe4000ff7e0ff */
[----:B------:R-:W-:Y:S02]  /*1b90*/  IADD3 R84, PT, PT, R7, R89, RZ ;  /* 0x0000005907547210 */ /* 0x000fe40007ffe0ff */
[----:B------:R-:W-:Y:S02]  /*1ba0*/  IADD3.X R107, PT, PT, R107, UR11, RZ, P3, !PT ;  /* 0x0000000b6b6b7c10 */ /* 0x000fe40009ffe4ff */
[----:B------:R-:W-:Y:S02]  /*1bb0*/  SHF.R.S32.HI R83, RZ, 0x1f, R89 ;  /* 0x0000001fff537819 */ /* 0x000fe40000011459 */
[----:B------:R-:W-:-:S02]  /*1bc0*/  SHF.R.S32.HI R82, RZ, 0x1f, R84 ;  /* 0x0000001fff527819 */ /* 0x000fc40000011454 */
[----:B------:R-:W-:Y:S02]  /*1bd0*/  MOV R108, R94 ;  /* 0x0000005e006c7202 */ /* 0x000fe40000000f00 */
[----:B------:R-:W-:Y:S01]  /*1be0*/  IADD3 R80, PT, PT, R119, R5, RZ ;  /* 0x0000000577507210 */ /* 0x000fe20007ffe0ff */
[----:B------:R-:W-:Y:S06]  /*1bf0*/  @!P2 BRA `(.L_x_5093) ;  /* 0x0000004400c4a947 */ /* 0x000fec0003800000 */
[----:B------:R-:W1:Y:S01]  /*1c00*/  LDCU.128 UR12, c[0x0][0x4b0] ;  /* 0x00009600ff0c77ac */ /* 0x000e620008000c00 */
[----:B------:R-:W-:Y:S01]  /*1c10*/  MOV R5, R3 ;  /* 0x0000000300057202 */ /* 0x000fe20000000f00 */
[----:B------:R-:W-:Y:S01]  /*1c20*/  IMAD.MOV.U32 R104, RZ, RZ, R85 ;  /* 0x000000ffff687224 */ /* 0x000fe200078e0055 */
[----:B------:R-:W-:Y:S01]  /*1c30*/  MOV R29, RZ ;  /* 0x000000ff001d7202 */ /* 0x000fe20000000f00 */
[----:B------:R-:W2:Y:S01]  /*1c40*/  LDCU.128 UR16, c[0x0][0x4a0] ;  /* 0x00009400ff1077ac */ /* 0x000ea20008000c00 */
[----:B------:R-:W-:Y:S01]  /*1c50*/  SHF.R.S32.HI R27, RZ, 0x1f, R81 ;  /* 0x0000001fff1b7819 */ /* 0x000fe20000011451 */
[----:B------:R-:W-:Y:S01]  /*1c60*/  @!P0 IMAD.MOV R5, RZ, RZ, -R5 ;  /* 0x000000ffff058224 */ /* 0x000fe200078e0a05 */
[----:B------:R-:W-:Y:S01]  /*1c70*/  SHF.R.S32.HI R3, RZ, 0x1f, R104 ;  /* 0x0000001fff037819 */ /* 0x000fe20000011468 */
[----:B------:R-:W3:Y:S01]  /*1c80*/  LDCU.128 UR8, c[0x0][0x490] ;  /* 0x00009200ff0877ac */ /* 0x000ee20008000c00 */
[C---:B------:R-:W-:Y:S01]  /*1c90*/  IMAD R103, R88.reuse, -0x40, R81 ;  /* 0xffffffc058677824 */ /* 0x040fe200078e0251 */
[----:B------:R-:W-:Y:S01]  /*1ca0*/  MOV R102, R88 ;  /* 0x0000005800667202 */ /* 0x000fe20000000f00 */
[----:B------:R-:W-:Y:S01]  /*1cb0*/  IMAD R101, R88, -0x40, R79 ;  /* 0xffffffc058657824 */ /* 0x000fe200078e024f */
[----:B------:R-:W4:Y:S01]  /*1cc0*/  LDCU.128 UR20, c[0x0][0x4c0] ;  /* 0x00009800ff1477ac */ /* 0x000f220008000c00 */
[----:B------:R-:W-:-:S02]  /*1cd0*/  SEL R8, R2, R5, !P1 ;  /* 0x0000000502087207 */ /* 0x000fc40004800000 */
[----:B------:R-:W-:Y:S01]  /*1ce0*/  IADD3 R100, PT, PT, R116, 0x20, RZ ;  /* 0x0000002074647810 */ /* 0x000fe20007ffe0ff */
[----:B------:R-:W4:Y:S01]  /*1cf0*/  LDCU.64 UR4, c[0x0][0x488] ;  /* 0x00009100ff0477ac */ /* 0x000f220008000a00 */
[----:B------:R-:W-:Y:S01]  /*1d00*/  MOV R122, R106 ;  /* 0x0000006a007a7202 */ /* 0x000fe20000000f00 */
[C---:B-1----:R-:W-:Y:S01]  /*1d10*/  IMAD R5, R3.reuse, UR12, RZ ;  /* 0x0000000c03057c24 */ /* 0x042fe2000f8e02ff */
[----:B------:R-:W-:Y:S01]  /*1d20*/  MOV R123, R107 ;  /* 0x0000006b007b7202 */ /* 0x000fe20000000f00 */
[----:B------:R-:W1:Y:S01]  /*1d30*/  LDCU UR24, c[0x0][0x450] ;  /* 0x00008a00ff1877ac */ /* 0x000e620008000800 */
[----:B--2---:R-:W-:Y:S02]  /*1d40*/  IMAD R3, R3, UR18, RZ ;  /* 0x0000001203037c24 */ /* 0x004fe4000f8e02ff */
[C-C-:B------:R-:W-:Y:S01]  /*1d50*/  IMAD.WIDE.U32 R10, R111.reuse, UR16, R28.reuse ;  /* 0x000000106f0a7c25 */ /* 0x140fe2000f8e001c */
[----:B------:R-:W2:Y:S03]  /*1d60*/  LDCU.U8 UR25, c[0x0][0x533] ;  /* 0x0000a660ff1977ac */ /* 0x000ea60008000000 */
[----:B---3--:R-:W-:Y:S01]  /*1d70*/  IMAD.WIDE.U32 R6, R111, UR10, R28 ;  /* 0x0000000a6f067c25 */ /* 0x008fe2000f8e001c */
[----:B------:R-:W-:-:S03]  /*1d80*/  UMOV UR10, URZ ;  /* 0x000000ff000a7c82 */ /* 0x000fc60008000000 */
[C---:B------:R-:W-:Y:S01]  /*1d90*/  IMAD R12, R104.reuse, UR19, R3 ;  /* 0x00000013680c7c24 */ /* 0x040fe2000f8e0203 */
[----:B------:R-:W-:Y:S01]  /*1da0*/  SHF.R.S32.HI R3, RZ, 0x1f, R8 ;  /* 0x0000001fff037819 */ /* 0x000fe20000011408 */
[----:B------:R-:W-:Y:S02]  /*1db0*/  IMAD R7, R111, UR11, R7 ;  /* 0x0000000b6f077c24 */ /* 0x000fe4000f8e0207 */
[C---:B------:R-:W-:Y:S02]  /*1dc0*/  IMAD R2, R104.reuse, UR13, R5 ;  /* 0x0000000d68027c24 */ /* 0x040fe4000f8e0205 */
[----:B------:R-:W-:-:S04]  /*1dd0*/  IMAD.WIDE.U32 R6, R104, UR18, R6 ;  /* 0x0000001268067c25 */ /* 0x000fc8000f8e0006 */
[----:B------:R-:W-:Y:S01]  /*1de0*/  IMAD R11, R111, UR17, R11 ;  /* 0x000000116f0b7c24 */ /* 0x000fe2000f8e020b */
[----:B------:R-:W3:Y:S01]  /*1df0*/  LDCU.64 UR16, c[0x0][0x4e0] ;  /* 0x00009c00ff1077ac */ /* 0x000ee20008000a00 */
[C---:B----4-:R-:W-:Y:S02]  /*1e00*/  IMAD R5, R3.reuse, UR20, RZ ;  /* 0x0000001403057c24 */ /* 0x050fe4000f8e02ff */
[----:B------:R-:W-:Y:S02]  /*1e10*/  IMAD R3, R3, UR14, RZ ;  /* 0x0000000e03037c24 */ /* 0x000fe4000f8e02ff */
[----:B------:R-:W-:Y:S01]  /*1e20*/  IMAD.IADD R13, R7, 0x1, R12 ;  /* 0x00000001070d7824 */ /* 0x000fe200078e020c */
[----:B------:R-:W-:Y:S01]  /*1e30*/  MOV R12, R6 ;  /* 0x00000006000c7202 */ /* 0x000fe20000000f00 */
[----:B------:R-:W-:-:S04]  /*1e40*/  IMAD.WIDE.U32 R10, R104, UR12, R10 ;  /* 0x0000000c680a7c25 */ /* 0x000fc8000f8e000a */
[C---:B------:R-:W-:Y:S01]  /*1e50*/  IMAD R6, R8.reuse, UR15, R3 ;  /* 0x0000000f08067c24 */ /* 0x040fe2000f8e0203 */
[----:B------:R-:W-:Y:S01]  /*1e60*/  IADD3 R11, PT, PT, R11, R2, RZ ;  /* 0x000000020b0b7210 */ /* 0x000fe20007ffe0ff */
[----:B-----5:R-:W-:Y:S01]  /*1e70*/  IMAD.IADD R3, R85, 0x1, R0 ;  /* 0x0000000155037824 */ /* 0x020fe200078e0200 */
[----:B------:R-:W-:Y:S01]  /*1e80*/  IADD3 R2, P0, PT, -R81, R116, RZ ;  /* 0x0000007451027210 */ /* 0x000fe20007f1e1ff */
[C---:B------:R-:W-:Y:S01]  /*1e90*/  IMAD R4, R8.reuse, UR21, R5 ;  /* 0x0000001508047c24 */ /* 0x040fe2000f8e0205 */
[----:B------:R-:W-:Y:S01]  /*1ea0*/  USHF.L.U32 UR21, UR18, 0x6, URZ ;  /* 0x0000000612157899 */ /* 0x000fe200080006ff */
[----:B------:R-:W-:Y:S01]  /*1eb0*/  IMAD R64, R3, R90, RZ ;  /* 0x0000005a03407224 */ /* 0x000fe200078e02ff */
[----:B------:R-:W-:Y:S01]  /*1ec0*/  IADD3.X R27, PT, PT, RZ, ~R27, RZ, P0, !PT ;  /* 0x8000001bff1b7210 */ /* 0x000fe200007fe4ff */
[C---:B------:R-:W-:Y:S01]  /*1ed0*/  IMAD.WIDE.U32 R10, R8.reuse, UR20, R10 ;  /* 0x00000014080a7c25 */ /* 0x040fe2000f8e000a */
[----:B------:R-:W-:Y:S02]  /*1ee0*/  USHF.L.U32 UR20, UR12, 0x6, URZ ;  /* 0x000000060c147899 */ /* 0x000fe400080006ff */
[----:B------:R-:W-:Y:S01]  /*1ef0*/  SHF.R.S32.HI R65, RZ, 0x1f, R64 ;  /* 0x0000001fff417819 */ /* 0x000fe20000011440 */
[----:B------:R-:W-:Y:S01]  /*1f00*/  IMAD.WIDE.U32 R8, R8, UR14, R12 ;  /* 0x0000000e08087c25 */ /* 0x000fe2000f8e000c */
[C---:B------:R-:W-:Y:S01]  /*1f10*/  IADD3 R96, P0, PT, R64.reuse, R84, RZ ;  /* 0x0000005440607210 */ /* 0x040fe20007f1e0ff */
[----:B------:R-:W4:Y:S01]  /*1f20*/  LDCU.64 UR14, c[0x0][0x4d0] ;  /* 0x00009a00ff0e77ac */ /* 0x000f220008000a00 */
[----:B------:R-:W-:Y:S01]  /*1f30*/  IADD3 R64, P1, PT, R64, R89, RZ ;  /* 0x0000005940407210 */ /* 0x000fe20007f3e0ff */
[----:B------:R-:W-:Y:S01]  /*1f40*/  IMAD.IADD R5, R11, 0x1, R4 ;  /* 0x000000010b057824 */ /* 0x000fe200078e0204 */
[----:B------:R-:W-:Y:S01]  /*1f50*/  IADD3 R7, PT, PT, R9, R6, RZ ;  /* 0x0000000609077210 */ /* 0x000fe20007ffe0ff */
[C---:B------:R-:W-:Y:S01]  /*1f60*/  IMAD.X R97, R65.reuse, 0x1, R82, P0 ;  /* 0x0000000141617824 */ /* 0x040fe200000e0652 */
[----:B------:R-:W-:Y:S01]  /*1f70*/  IADD3.X R65, PT, PT, R65, R83, RZ, P1, !PT ;  /* 0x0000005341417210 */ /* 0x000fe20000ffe4ff */
[----:B------:R-:W-:Y:S01]  /*1f80*/  IMAD.MOV.U32 R4, RZ, RZ, R10 ;  /* 0x000000ffff047224 */ /* 0x000fe200078e000a */
[----:B------:R-:W-:Y:S01]  /*1f90*/  MOV R6, R8 ;  /* 0x0000000800067202 */ /* 0x000fe20000000f00 */
[----:B------:R-:W-:Y:S01]  /*1fa0*/  IMAD R121, R27, UR12, RZ ;  /* 0x0000000c1b797c24 */ /* 0x000fe2000f8e02ff */
[----:B------:R-:W-:Y:S01]  /*1fb0*/  SHF.L.U64.HI R97, R96, 0x1, R97 ;  /* 0x0000000160617819 */ /* 0x000fe20000010261 */
        /* <DEDUP_REMOVED lines=33> */
.L_x_5107:
        /* <DEDUP_REMOVED lines=54> */
.L_x_5095:
        /* <DEDUP_REMOVED lines=153> */
.L_x_5099:
[----:B----4-:R-:W-:Y:S05]  /*2ec0*/  BSYNC.RECONVERGENT B0 ;  /* 0x0000000000007941 */ /* 0x010fea0003800200 */
.L_x_5098:
        /* <DEDUP_REMOVED lines=174> */
.L_x_5101:
[----:B------:R-:W-:Y:S05]  /*39b0*/  BSYNC.RECONVERGENT B0 ;  /* 0x0000000000007941 */ /* 0x000fea0003800200 */
.L_x_5100:
[----:B------:R-:W2:Y:S01]  /*39c0*/  LDC R32, c[0x0][0x450] ;  /* 0x00011400ff207b82 */ /* 0x000ea20000000800 */
[----:B-1----:R-:W-:Y:S05]  /*39d0*/  IMAD.U32 R3, R42, -0x20, RZ ;  /* 0xffffffe02a037824 */ /* 0x002fea00078e00ff */
[C---:B------:R-:W-:Y:S02]  /*39e0*/  LEA R30, P1, R3.reuse, R30, 0x1 ;  /* 0x0000001e031e7211 */ /* 0x040fe400078208ff */
[C---:B------:R-:W-:Y:S02]  /*39f0*/  LEA R64, P0, R3.reuse, R64, 0x1 ;  /* 0x0000004003407211 */ /* 0x040fe400078008ff */
[C---:B------:R-:W-:Y:S02]  /*3a00*/  LEA.HI.X.SX32 R31, R3.reuse, R31, 0x1, P1 ;  /* 0x0000001f031f7211 */ /* 0x040fe400008f0eff */
[----:B------:R-:W-:Y:S01]  /*3a10*/  LEA.HI.X.SX32 R65, R3, R65, 0x1, P0 ;  /* 0x0000004103417211 */ /* 0x000fe200000f0eff */
[----:B------:R-:W-:Y:S05]  /*3a20*/  BRA `(.L_x_5096) ;  /* 0x0000002000b47947 */ /* 0x000fea0003800000 */
.L_x_5097:
        /* <DEDUP_REMOVED lines=271> */
.L_x_5103:
[----:B----4-:R-:W-:Y:S05]  /*4b20*/  BSYNC.RECONVERGENT B0 ;  /* 0x0000000000007941 */ /* 0x010fea0003800200 */
.L_x_5102:
        /* <DEDUP_REMOVED lines=278> */
.L_x_5105:
[----:B------:R-:W-:Y:S05]  /*5c90*/  BSYNC.RECONVERGENT B0 ;  /* 0x0000000000007941 */ /* 0x000fea0003800200 */
.L_x_5104:
[----:B------:R-:W2:Y:S01]  /*5ca0*/  LDC R32, c[0x0][0x450] ;  /* 0x00011400ff207b82 */ /* 0x000ea20000000800 */
[----:B-1----:R-:W-:Y:S05]  /*5cb0*/  IMAD.U32 R115, R115, -0x20, RZ ;  /* 0xffffffe073737824 */ /* 0x002fea00078e00ff */
[C---:B------:R-:W-:Y:S02]  /*5cc0*/  LEA R98, P1, R115.reuse, R98, 0x1 ;  /* 0x0000006273627211 */ /* 0x040fe400078208ff */
[C---:B------:R-:W-:Y:S02]  /*5cd0*/  LEA R96, P0, R115.reuse, R96, 0x1 ;  /* 0x0000006073607211 */ /* 0x040fe400078008ff */
[C---:B------:R-:W-:Y:S02]  /*5ce0*/  LEA.HI.X.SX32 R99, R115.reuse, R99, 0x1, P1 ;  /* 0x0000006373637211 */ /* 0x040fe400008f0eff */
[----:B------:R-:W-:Y:S09]  /*5cf0*/  LEA.HI.X.SX32 R97, R115, R97, 0x1, P0 ;  /* 0x0000006173617211 */ /* 0x000ff200000f0eff */
.L_x_5096:
[----:B----4-:R-:W-:Y:S05]  /*5d00*/  BSYNC.RECONVERGENT B1 ;  /* 0x0000000000017941 */ /* 0x010fea0003800200 */
.L_x_5094:
        /* <DEDUP_REMOVED lines=91> */
.L_x_5106:
[----:B------:R-:W-:Y:S02]  /*62c0*/  IADD3 R120, P1, PT, R120, UR4, RZ ;  /* 0x0000000478787c10 */ /* 0x000fe4000ff3e0ff */
[----:B------:R-:W-:Y:S02]  /*62d0*/  IADD3 R26, P0, PT, R26, UR18, RZ ;  /* 0x000000121a1a7c10 */ /* 0x000fe4000ff1e0ff */
[----:B------:R-:W-:Y:S02]  /*62e0*/  IADD3.X R121, PT, PT, R121, UR20, RZ, P1, !PT ;  /* 0x0000001479797c10 */ /* 0x000fe40008ffe4ff */
[----:B------:R-:W-:Y:S01]  /*62f0*/  IADD3.X R27, PT, PT, R27, UR21, RZ, P0, !PT ;  /* 0x000000151b1b7c10 */ /* 0x000fe200087fe4ff */
[----:B------:R-:W-:Y:S08]  /*6300*/  @P3 BRA `(.L_x_5107) ;  /* 0xffffffbc00b03947 */ /* 0x000ff0000383ffff */
.L_x_5093:
        /* <DEDUP_REMOVED lines=30> */
.L_x_5111:
[----:B------:R-:W-:Y:S05]  /*64f0*/  BSYNC.RECONVERGENT B0 ;  /* 0x0000000000007941 */ /* 0x000fea0003800200 */
.L_x_5110:
        /* <DEDUP_REMOVED lines=10> */
.L_x_5109:
        /* <DEDUP_REMOVED lines=79> */
.L_x_5117:
[----:B------:R-:W-:Y:S05]  /*6a90*/  BSYNC.RECONVERGENT B0 ;  /* 0x0000000000007941 */ /* 0x000fea0003800200 */
.L_x_5116:
        /* <DEDUP_REMOVED lines=45> */
.L_x_5119:
[----:B------:R-:W-:Y:S05]  /*6d70*/  BSYNC.RECONVERGENT B0 ;  /* 0x0000000000007941 */ /* 0x000fea0003800200 */
.L_x_5118:
        /* <DEDUP_REMOVED lines=44> */
.L_x_5121:
[----:B------:R-:W-:Y:S05]  /*7040*/  BSYNC.RECONVERGENT B0 ;  /* 0x0000000000007941 */ /* 0x000fea0003800200 */
.L_x_5120:
[----:B------:R4:W-:Y:S02]  /*7050*/  STS.128 [R0+0x2000], R8 ;  /* 0x0020000800007388 */ /* 0x0009e40000000c00 */
.L_x_5115:
[----:B------:R-:W-:Y:S05]  /*7060*/  BSYNC.RECONVERGENT B1 ;  /* 0x0000000000017941 */ /* 0x000fea0003800200 */
.L_x_5114:
        /* <DEDUP_REMOVED lines=61> */
.L_x_5123:
[----:B------:R-:W-:Y:S05]  /*7440*/  BSYNC.RECONVERGENT B0 ;  /* 0x0000000000007941 */ /* 0x000fea0003800200 */
.L_x_5122:
        /* <DEDUP_REMOVED lines=55> */
.L_x_5125:
[----:B------:R-:W-:Y:S05]  /*77c0*/  BSYNC.RECONVERGENT B0 ;  /* 0x0000000000007941 */ /* 0x000fea0003800200 */
.L_x_5124:
        /* <DEDUP_REMOVED lines=54> */
.L_x_5127:
[----:B------:R-:W-:Y:S05]  /*7b30*/  BSYNC.RECONVERGENT B0 ;  /* 0x0000000000007941 */ /* 0x000fea0003800200 */
.L_x_5126:
[----:B------:R1:W-:Y:S01]  /*7b40*/  STS.128 [R0+0x2800], R8 ;  /* 0x0028000800007388 */ /* 0x0003e20000000c00 */
[----:B------:R-:W-:Y:S05]  /*7b50*/  BRA `(.L_x_5112) ;  /* 0x0000002000407947 */ /* 0x000fea0003800000 */
.L_x_5113:
        /* <DEDUP_REMOVED lines=92> */
.L_x_5131:
[----:B------:R-:W-:Y:S05]  /*8120*/  BSYNC.RECONVERGENT B0 ;  /* 0x0000000000007941 */ /* 0x000fea0003800200 */
.L_x_5130:
        /* <DEDUP_REMOVED lines=84> */
.L_x_5133:
[----:B------:R-:W-:Y:S05]  /*8670*/  BSYNC.RECONVERGENT B0 ;  /* 0x0000000000007941 */ /* 0x000fea0003800200 */
.L_x_5132:
        /* <DEDUP_REMOVED lines=84> */
.L_x_5135:
[----:B------:R-:W-:Y:S05]  /*8bc0*/  BSYNC.RECONVERGENT B0 ;  /* 0x0000000000007941 */ /* 0x000fea0003800200 */
.L_x_5134:
[----:B------:R4:W-:Y:S02]  /*8bd0*/  STS.128 [R0+0x2000], R16 ;  /* 0x0020001000007388 */ /* 0x0009e40000000c00 */
.L_x_5129:
[----:B------:R-:W-:Y:S05]  /*8be0*/  BSYNC.RECONVERGENT B1 ;  /* 0x0000000000017941 */ /* 0x000fea0003800200 */
.L_x_5128:
        /* <DEDUP_REMOVED lines=90> */
.L_x_5137:
[----:B------:R-:W-:Y:S05]  /*9190*/  BSYNC.RECONVERGENT B0 ;  /* 0x0000000000007941 */ /* 0x000fea0003800200 */
.L_x_5136:
        /* <DEDUP_REMOVED lines=85> */
.L_x_5139:
[----:B------:R-:W-:Y:S05]  /*96f0*/  BSYNC.RECONVERGENT B0 ;  /* 0x0000000000007941 */ /* 0x000fea0003800200 */
.L_x_5138:
        /* <DEDUP_REMOVED lines=84> */
.L_x_5141:
[----:B------:R-:W-:Y:S05]  /*9c40*/  BSYNC.RECONVERGENT B0 ;  /* 0x0000000000007941 */ /* 0x000fea0003800200 */
.L_x_5140:
[----:B------:R1:W-:Y:S02]  /*9c50*/  STS.128 [R0+0x2800], R16 ;  /* 0x0028001000007388 */ /* 0x0003e40000000c00 */
.L_x_5112:
[----:B------:R-:W-:Y:S05]  /*9c60*/  BSYNC.RECONVERGENT B2 ;  /* 0x0000000000027941 */ /* 0x000fea0003800200 */
.L_x_5108:
[----:B-12---:R-:W-:Y:S01]  /*9c70*/  IADD3 R3, PT, PT, -R85, R79, RZ ;  /* 0x0000004f55037210 */ /* 0x006fe20007ffe1ff */
[----:B---3--:R-:W-:Y:S01]  /*9c80*/  IMAD.WIDE.U32 R4, R86, 0x40, RZ ;  /* 0x0000004056047825 */ /* 0x008fe200078e00ff */
[----:B------:R-:W-:Y:S01]  /*9c90*/  SHF.L.U32 R2, R87, 0x6, RZ ;  /* 0x0000000657027819 */ /* 0x000fe200000006ff */
[----:B------:R-:W1:Y:S01]  /*9ca0*/  LDC.64 R94, c[0x0][0x3c0] ;  /* 0x0000f000ff5e7b82 */ /* 0x000e620000000a00 */
[-C--:B------:R-:W-:Y:S01]  /*9cb0*/  ISETP.GE.AND P2, PT, R36, R3.reuse, PT ;  /* 0x000000032400720c */ /* 0x080fe20003f46270 */
[----:B------:R-:W-:Y:S01]  /*9cc0*/  IMAD.SHL.U32 R104, R76, 0x10, RZ ;  /* 0x000000104c687824 */ /* 0x000fe200078e00ff */
[-C--:B------:R-:W-:Y:S01]  /*9cd0*/  ISETP.GE.AND P3, PT, R116, R3.reuse, PT ;  /* 0x000000037400720c */ /* 0x080fe20003f66270 */
[----:B------:R-:W2:Y:S01]  /*9ce0*/  LDCU.64 UR10, c[0x0][0x508] ;  /* 0x0000a100ff0a77ac */ /* 0x000ea20008000a00 */
[----:B------:R-:W-:Y:S02]  /*9cf0*/  ISETP.GE.AND P1, PT, R36, R3, PT ;  /* 0x000000032400720c */ /* 0x000fe40003f26270 */
[----:B------:R-:W-:-:S02]  /*9d00*/  SHF.L.U32 R3, R76, 0x5, RZ ;  /* 0x000000054c037819 */ /* 0x000fc400000006ff */
[C---:B------:R-:W-:Y:S02]  /*9d10*/  LOP3.LUT R6, R104.reuse, 0x100, RZ, 0xc0, !PT ;  /* 0x0000010068067812 */ /* 0x040fe400078ec0ff */
[----:B------:R-:W-:Y:S02]  /*9d20*/  LOP3.LUT R7, R3, 0xc0, RZ, 0xc0, !PT ;  /* 0x000000c003077812 */ /* 0x000fe400078ec0ff */
[----:B----4-:R-:W-:Y:S02]  /*9d30*/  LOP3.LUT R8, R104, 0x3e00, RZ, 0xc0, !PT ;  /* 0x00003e0068087812 */ /* 0x010fe400078ec0ff */
        /* <DEDUP_REMOVED lines=8> */
[----:B------:R-:W-:-:S02]  /*9dc0*/  SHF.R.U32.HI R2, RZ, 0x1, R76 ;  /* 0x00000001ff027819 */ /* 0x000fc4000001164c */
[C---:B------:R-:W-:Y:S01]  /*9dd0*/  LOP3.LUT R5, R7.reuse, 0x8, R76, 0xf8, !PT ;  /* 0x0000000807057812 */ /* 0x040fe200078ef84c */
[----:B------:R-:W-:Y:S01]  /*9de0*/  @!P3 LDGSTS.E.BYPASS.LTC128B.128 [R0+0x5000], desc[UR6][R106.64+0x80] ;  /* 0x050000806a00bfae */ /* 0x000fe2000b981a06 */
[----:B-1----:R-:W-:Y:S01]  /*9df0*/  IMAD.WIDE.U32 R10, R94, 0x40, RZ ;  /* 0x000000405e0a7825 */ /* 0x002fe200078e00ff */
[----:B------:R-:W-:Y:S02]  /*9e00*/  LOP3.LUT R7, R7, 0x8, R2, 0xf8, !PT ;  /* 0x0000000807077812 */ /* 0x000fe400078ef802 */
[----:B------:R-:W-:Y:S01]  /*9e10*/  @!P2 LDGSTS.E.BYPASS.LTC128B.128 [R0+0x3800], desc[UR6][R12.64] ;  /* 0x038000000c00afae */ /* 0x000fe2000b981a06 */
[--C-:B------:R-:W-:Y:S02]  /*9e20*/  LOP3.LUT R5, R5, 0x18, R78.reuse, 0x78, !PT ;  /* 0x0000001805057812 */ /* 0x100fe400078e784e */
[----:B------:R-:W-:Y:S01]  /*9e30*/  LOP3.LUT R78, R7, 0x18, R78, 0x78, !PT ;  /* 0x00000018074e7812 */ /* 0x000fe200078e784e */
[----:B------:R-:W-:Y:S01]  /*9e40*/  @!P2 LDGSTS.E.BYPASS.LTC128B.128 [R0+0x4800], desc[UR6][R12.64+0x40] ;  /* 0x048000400c00afae */ /* 0x000fe2000b981a06 */
[----:B------:R-:W-:-:S02]  /*9e50*/  LOP3.LUT R91, R8, 0x120, R3, 0xf8, !PT ;  /* 0x00000120085b7812 */ /* 0x000fc400078ef803 */
[----:B------:R-:W-:Y:S01]  /*9e60*/  SHF.L.U32 R4, R95, 0x6, RZ ;  /* 0x000000065f047819 */ /* 0x000fe200000006ff */
[----:B------:R1:W-:Y:S01]  /*9e70*/  @!P2 LDGSTS.E.BYPASS.LTC128B.128 [R0+0x5800], desc[UR6][R12.64+0x80] ;  /* 0x058000800c00afae */ /* 0x0003e2000b981a06 */
[----:B------:R-:W-:Y:S02]  /*9e80*/  LOP3.LUT R5, R6, R5, RZ, 0xfc, !PT ;  /* 0x0000000506057212 */ /* 0x000fe400078efcff */
[----:B------:R-:W-:Y:S01]  /*9e90*/  LOP3.LUT R91, R91, R78, RZ, 0xfc, !PT ;  /* 0x0000004e5b5b7212 */ /* 0x000fe200078efcff */
[----:B------:R-:W0:Y:S01]  /*9ea0*/  LDGDEPBAR ;  /* 0x00000000000079af */ /* 0x000e220000000000 */
[----:B------:R-:W-:Y:S02]  /*9eb0*/  LEA R120, R5, UR5, 0x1 ;  /* 0x0000000505787c11 */ /* 0x000fe4000f8e08ff */
[----:B------:R-:W-:Y:S02]  /*9ec0*/  LEA R91, R91, UR5, 0x1 ;  /* 0x000000055b5b7c11 */ /* 0x000fe4000f8e08ff */
[----:B------:R-:W-:-:S02]  /*9ed0*/  MOV R93, 0x20 ;  /* 0x00000020005d7802 */ /* 0x000fc40000000f00 */
[----:B------:R-:W-:Y:S02]  /*9ee0*/  LOP3.LUT R116, R116, 0x7, RZ, 0xc0, !PT ;  /* 0x0000000774747812 */ /* 0x000fe400078ec0ff */
[----:B------:R-:W-:-:S04]  /*9ef0*/  LOP3.LUT R2, R2, 0x1f0, RZ, 0xc0, !PT ;  /* 0x000001f002027812 */ /* 0x000fc800078ec0ff */
[----:B------:R-:W-:-:S04]  /*9f00*/  IADD3 R2, PT, PT, R116, R2, R77 ;  /* 0x0000000274027210 */ /* 0x000fc80007ffe04d */
[----:B------:R-:W-:Y:S02]  /*9f10*/  IADD3 R2, PT, PT, R79, R2, -R110 ;  /* 0x000000024f027210 */ /* 0x000fe40007ffe86e */
[----:B-1----:R-:W-:Y:S01]  /*9f20*/  @!P1 IADD3 R12, P0, PT, R108, R10, RZ ;  /* 0x0000000a6c0c9210 */ /* 0x002fe20007f1e0ff */
[----:B------:R-:W-:-:S04]  /*9f30*/  DEPBAR.LE SB0, 0x0 ;  /* 0x000080000000791a */ /* 0x000fc80000000000 */
[----:B------:R-:W-:Y:S01]  /*9f40*/  BAR.SYNC.DEFER_BLOCKING 0x0 ;  /* 0x0000000000007b1d */ /* 0x000fe20000010000 */
[----:B------:R-:W-:Y:S02]  /*9f50*/  @!P1 IADD3.X R13, PT, PT, R109, R11, R4, P0, !PT ;  /* 0x0000000b6d0d9210 */ /* 0x000fe400007fe404 */
[----:B------:R-:W-:-:S04]  /*9f60*/  LOP3.LUT P0, R100, R76, 0x4, RZ, 0xc0, !PT ;  /* 0x000000044c647812 */ /* 0x000fc8000780c0ff */
[----:B------:R-:W-:Y:S02]  /*9f70*/  SEL R81, R93, 0xffffffe0, !P0 ;  /* 0xffffffe05d517807 */ /* 0x000fe40004000000 */
[----:B------:R-:W-:Y:S02]  /*9f80*/  ISETP.GT.AND P0, PT, R92, R105, PT ;  /* 0x000000695c00720c */ /* 0x000fe40003f04270 */
[----:B------:R-:W-:Y:S01]  /*9f90*/  IADD3 R80, PT, PT, R120, R81, RZ ;  /* 0x0000005178507210 */ /* 0x000fe20007ffe0ff */
[----:B------:R-:W-:Y:S01]  /*9fa0*/  IMAD.IADD R82, R91, 0x1, R81 ;  /* 0x000000015b527824 */ /* 0x000fe200078e0251 */
        /* <DEDUP_REMOVED lines=19> */
[----:B------:R-:W1:Y:S04]  /*a0e0*/  LDSM.16.M88.4 R28, [R120+0x3000] ;  /* 0x00300000781c783b */ /* 0x000e680000000200 */
[----:B------:R-:W3:Y:S04]  /*a0f0*/  LDSM.16.M88.4 R56, [R120+0x3400] ;  /* 0x003400007838783b */ /* 0x000ee80000000200 */
[----:B------:R-:W4:Y:S04]  /*a100*/  LDSM.16.M88.4 R48, [R120+0x3800] ;  /* 0x003800007830783b */ /* 0x000f280000000200 */
[----:B------:R-:W5:Y:S04]  /*a110*/  LDSM.16.M88.4 R8, [R120+0x3c00] ;  /* 0x003c00007808783b */ /* 0x000f680000000200 */
[----:B------:R-:W-:Y:S04]  /*a120*/  LDSM.16.M88.4 R4, [R82] ;  /* 0x000000005204783b */ /* 0x000fe80000000200 */
[----:B------:R-:W2:Y:S04]  /*a130*/  LDSM.16.M88.4 R20, [R80+0x3000] ;  /* 0x003000005014783b */ /* 0x000ea80000000200 */
[----:B------:R-:W2:Y:S04]  /*a140*/  LDSM.16.M88.4 R16, [R80+0x3400] ;  /* 0x003400005010783b */ /* 0x000ea80000000200 */
[----:B------:R-:W-:Y:S04]  /*a150*/  LDSM.16.M88.4 R64, [R91+0x1000] ;  /* 0x001000005b40783b */ /* 0x000fe80000000200 */
[----:B------:R-:W2:Y:S04]  /*a160*/  LDSM.16.M88.4 R32, [R120+0x4000] ;  /* 0x004000007820783b */ /* 0x000ea80000000200 */
[----:B------:R-:W2:Y:S01]  /*a170*/  LDSM.16.M88.4 R60, [R80+0x3800] ;  /* 0x00380000503c783b */ /* 0x000ea20000000200 */
[C---:B-1----:R-:W-:Y:S03]  /*a180*/  HMMA.16816.F32 R12, R40.reuse, R28, RZ ;  /* 0x0000001c280c723c */ /* 0x042fe600000018ff */
[----:B------:R-:W-:Y:S04]  /*a190*/  LDSM.16.M88.4 R36, [R82+0x1000] ;  /* 0x001000005224783b */ /* 0x000fe80000000200 */
[----:B------:R-:W-:Y:S01]  /*a1a0*/  LDSM.16.M88.4 R72, [R80+0x4000] ;  /* 0x004000005048783b */ /* 0x000fe20000000200 */
[C---:B------:R-:W-:Y:S03]  /*a1b0*/  HMMA.16816.F32 R28, R40.reuse, R30, RZ ;  /* 0x0000001e281c723c */ /* 0x040fe600000018ff */
[----:B------:R-:W-:Y:S04]  /*a1c0*/  LDSM.16.M88.4 R68, [R120+0x4400] ;  /* 0x004400007844783b */ /* 0x000fe80000000200 */
[----:B------:R-:W0:Y:S01]  /*a1d0*/  LDGDEPBAR ;  /* 0x00000000000079af */ /* 0x000e220000000000 */
[C---:B---3--:R-:W-:Y:S08]  /*a1e0*/  HMMA.16816.F32 R24, R40.reuse, R56, RZ ;  /* 0x000000382818723c */ /* 0x048ff000000018ff */
[C---:B----4-:R-:W-:Y:S08]  /*a1f0*/  HMMA.16816.F32 R52, R40.reuse, R48, RZ ;  /* 0x000000302834723c */ /* 0x050ff000000018ff */
[C---:B------:R-:W-:Y:S08]  /*a200*/  HMMA.16816.F32 R56, R40.reuse, R58, RZ ;  /* 0x0000003a2838723c */ /* 0x040ff000000018ff */
[C---:B------:R-:W-:Y:S08]  /*a210*/  HMMA.16816.F32 R48, R40.reuse, R50, RZ ;  /* 0x000000322830723c */ /* 0x040ff000000018ff */
[C---:B-----5:R-:W-:Y:S08]  /*a220*/  HMMA.16816.F32 R44, R40.reuse, R8, RZ ;  /* 0x00000008282c723c */ /* 0x060ff000000018ff */
        /* <DEDUP_REMOVED lines=44> */
[----:B--2---:R-:W-:Y:S08]  /*a4f0*/  HMMA.16816.F32 R40, R64, R18, R40 ;  /* 0x000000124028723c */ /* 0x004ff00000001828 */
[C---:B-1----:R-:W-:Y:S08]  /*a500*/  HMMA.16816.F32 R68, R36.reuse, R4, R68 ;  /* 0x000000042444723c */ /* 0x042ff00000001844 */
[----:B------:R-:W-:Y:S01]  /*a510*/  HMMA.16816.F32 R48, R36, R6, R48 ;  /* 0x000000062430723c */ /* 0x000fe20000001830 */
[----:B------:R-:W1:Y:S07]  /*a520*/  LDSM.16.M88.4 R4, [R120+0x5c00] ;  /* 0x005c00007804783b */ /* 0x000e6e0000000200 */
[----:B------:R-:W-:Y:S01]  /*a530*/  HMMA.16816.F32 R44, R64, R16, R44 ;  /* 0x00000010402c723c */ /* 0x000fe2000000182c */
[----:B------:R-:W-:Y:S01]  /*a540*/  FMUL.FTZ R16, R28, UR11 ;  /* 0x0000000b1c107c20 */ /* 0x000fe20008410000 */
[----:B------:R-:W-:-:S05]  /*a550*/  FMUL.FTZ R17, R29, UR11 ;  /* 0x0000000b1d117c20 */ /* 0x000fca0008410000 */
[----:B------:R-:W2:Y:S01]  /*a560*/  MUFU.TANH R16, R16 ;  /* 0x0000001000107308 */ /* 0x000ea20000002400 */
[C---:B---3--:R-:W-:Y:S07]  /*a570*/  HMMA.16816.F32 R72, R20.reuse, R52, R72 ;  /* 0x000000341448723c */ /* 0x048fee0000001848 */
[----:B------:R-:W3:Y:S01]  /*a580*/  MUFU.TANH R17, R17 ;  /* 0x0000001100117308 */ /* 0x000ee20000002400 */
[C---:B----4-:R-:W-:Y:S08]  /*a590*/  HMMA.16816.F32 R68, R20.reuse, R12, R68 ;  /* 0x0000000c1444723c */ /* 0x050ff00000001844 */
[----:B------:R-:W-:Y:S01]  /*a5a0*/  HMMA.16816.F32 R48, R20, R14, R48 ;  /* 0x0000000e1430723c */ /* 0x000fe20000001830 */
[----:B------:R-:W4:Y:S07]  /*a5b0*/  LDSM.16.M88.4 R12, [R80+0x5c00] ;  /* 0x005c0000500c783b */ /* 0x000f2e0000000200 */
[----:B-----5:R-:W-:Y:S08]  /*a5c0*/  HMMA.16816.F32 R40, R36, R34, R40 ;  /* 0x000000222428723c */ /* 0x020ff00000001828 */
[----:B------:R-:W-:Y:S01]  /*a5d0*/  HMMA.16816.F32 R56, R20, R54, R56 ;  /* 0x000000361438723c */ /* 0x000fe20000001838 */
[----:B------:R-:W5:Y:S01]  /*a5e0*/  LDSM.16.M88.4 R52, [R80+0x5800] ;  /* 0x005800005034783b */ /* 0x000f620000000200 */
[----:B------:R-:W-:-:S06]  /*a5f0*/  DEPBAR.LE SB0, 0x0 ;  /* 0x000080000000791a */ /* 0x000fcc0000000000 */
[----:B------:R-:W-:Y:S08]  /*a600*/  HMMA.16816.F32 R44, R36, R32, R44 ;  /* 0x00000020242c723c */ /* 0x000ff0000000182c */
[----:B-1----:R-:W-:Y:S01]  /*a610*/  HMMA.16816.F32 R40, R20, R6, R40 ;  /* 0x000000061428723c */ /* 0x002fe20000001828 */
[----:B------:R-:W-:-:S04]  /*a620*/  IADD3 R6, PT, PT, R2, UR10, RZ ;  /* 0x0000000a02067c10 */ /* 0x000fc8000fffe0ff */
[C-C-:B------:R-:W-:Y:S02]  /*a630*/  VIADDMNMX R2, R6.reuse, 0x1, R79.reuse, PT ;  /* 0x0000000106027846 */ /* 0x140fe4000380014f */
[----:B------:R-:W-:Y:S01]  /*a640*/  VIADDMNMX R89, R6, 0x9, R79, PT ;  /* 0x0000000906597846 */ /* 0x000fe2000380014f */
[----:B------:R-:W-:Y:S01]  /*a650*/  HMMA.16816.F32 R72, R8, R24, R72 ;  /* 0x000000180848723c */ /* 0x000fe20000001848 */
[----:B------:R-:W-:Y:S01]  /*a660*/  FMUL.FTZ R24, R30, UR11 ;  /* 0x0000000b1e187c20 */ /* 0x000fe20008410000 */
[----:B------:R-:W-:-:S05]  /*a670*/  FMUL.FTZ R25, R31, UR11 ;  /* 0x0000000b1f197c20 */ /* 0x000fca0008410000 */
[----:B------:R-:W1:Y:S01]  /*a680*/  MUFU.TANH R24, R24 ;  /* 0x0000001800187308 */ /* 0x000e620000002400 */
[----:B------:R-:W-:Y:S07]  /*a690*/  HMMA.16816.F32 R44, R20, R4, R44 ;  /* 0x00000004142c723c */ /* 0x000fee000000182c */
[----:B------:R-:W1:Y:S01]  /*a6a0*/  MUFU.TANH R25, R25 ;  /* 0x0000001900197308 */ /* 0x000e620000002400 */
[----:B------:R-:W-:Y:S03]  /*a6b0*/  HMMA.16816.F32 R56, R8, R26, R56 ;  /* 0x0000001a0838723c */ /* 0x000fe60000001838 */
[----:B------:R-:W-:Y:S01]  /*a6c0*/  FMUL.FTZ R28, R72, UR11 ;  /* 0x0000000b481c7c20 */ /* 0x000fe20008410000 */
[----:B------:R-:W-:Y:S01]  /*a6d0*/  FMUL.FTZ R26, R73, UR11 ;  /* 0x0000000b491a7c20 */ /* 0x000fe20008410000 */
[----:B------:R-:W-:Y:S01]  /*a6e0*/  FMUL.FTZ R27, R74, UR11 ;  /* 0x0000000b4a1b7c20 */ /* 0x000fe20008410000 */
[----:B------:R-:W-:-:S02]  /*a6f0*/  FMUL.FTZ R29, R75, UR11 ;  /* 0x0000000b4b1d7c20 */ /* 0x000fc40008410000 */
[C---:B----4-:R-:W-:Y:S01]  /*a700*/  HMMA.16816.F32 R40, R8.reuse, R14, R40 ;  /* 0x0000000e0828723c */ /* 0x050fe20000001828 */
[----:B------:R-:W4:Y:S07]  /*a710*/  MUFU.TANH R28, R28 ;  /* 0x0000001c001c7308 */ /* 0x000f2e0000002400 */
[----:B-----5:R-:W-:Y:S01]  /*a720*/  HMMA.16816.F32 R68, R8, R52, R68 ;  /* 0x000000340844723c */ /* 0x020fe20000001844 */
[----:B------:R-:W1:Y:S02]  /*a730*/  MUFU.TANH R26, R26 ;  /* 0x0000001a001a7308 */ /* 0x000e640000002400 */
[----:B------:R-:W-:Y:S01]  /*a740*/  FMUL.FTZ R30, R56, UR11 ;  /* 0x0000000b381e7c20 */ /* 0x000fe20008410000 */
[----:B------:R-:W-:Y:S01]  /*a750*/  FMUL.FTZ R31, R57, UR11 ;  /* 0x0000000b391f7c20 */ /* 0x000fe20008410000 */
[----:B------:R-:W-:Y:S01]  /*a760*/  FMUL.FTZ R18, R58, UR11 ;  /* 0x0000000b3a127c20 */ /* 0x000fe20008410000 */
[----:B------:R-:W-:-:S02]  /*a770*/  FMUL.FTZ R4, R59, UR11 ;  /* 0x0000000b3b047c20 */ /* 0x000fc40008410000 */
[C---:B------:R-:W-:Y:S01]  /*a780*/  HMMA.16816.F32 R48, R8.reuse, R54, R48 ;  /* 0x000000360830723c */ /* 0x040fe20000001830 */
[----:B------:R-:W1:Y:S02]  /*a790*/  MUFU.TANH R27, R27 ;  /* 0x0000001b001b7308 */ /* 0x000e640000002400 */
[----:B------:R-:W-:Y:S01]  /*a7a0*/  FMUL.FTZ R35, R43, UR11 ;  /* 0x0000000b2b237c20 */ /* 0x000fe20008410000 */
[----:B------:R-:W-:Y:S01]  /*a7b0*/  FMUL.FTZ R40, R40, UR11 ;  /* 0x0000000b28287c20 */ /* 0x000fe20008410000 */
[----:B------:R-:W-:Y:S01]  /*a7c0*/  FMUL.FTZ R41, R41, UR11 ;  /* 0x0000000b29297c20 */ /* 0x000fe20008410000 */
[----:B------:R-:W-:Y:S02]  /*a7d0*/  FMUL.FTZ R42, R42, UR11 ;  /* 0x0000000b2a2a7c20 */ /* 0x000fe40008410000 */
        /* <DEDUP_REMOVED lines=47> */
.L_x_5143:
        /* <DEDUP_REMOVED lines=59> */
.L_x_5144:
        /* <DEDUP_REMOVED lines=12> */
.L_x_5142:
[----:B------:R-:W-:Y:S01]  /*af40*/  IMAD.SHL.U32 R12, R76, 0x2, RZ ;  /* 0x000000024c0c7824 */ /* 0x000fe200078e00ff */
[----:B------:R-:W3:Y:S01]  /*af50*/  LDCU UR4, c[0x0][0x45c] ;  /* 0x00008b80ff0477ac */ /* 0x000ee20008000800 */
[----:B------:R-:W-:-:S03]  /*af60*/  LOP3.LUT R90, R78, 0x120, R3, 0xf8, !PT ;  /* 0x000001204e5a7812 */ /* 0x000fc600078ef803 */
[----:B------:R-:W-:Y:S02]  /*af70*/  LOP3.LUT R12, R12, 0x6, RZ, 0xc0, !PT ;  /* 0x000000060c0c7812 */ /* 0x000fe400078ec0ff */
[----:B------:R-:W-:Y:S02]  /*af80*/  LEA R90, R90, UR5, 0x1 ;  /* 0x000000055a5a7c11 */ /* 0x000fe4000f8e08ff */
[C---:B------:R-:W-:Y:S02]  /*af90*/  LOP3.LUT R5, R85.reuse, R12, RZ, 0xfc, !PT ;  /* 0x0000000c55057212 */ /* 0x040fe400078efcff */
[----:B--2---:R-:W-:Y:S01]  /*afa0*/  LOP3.LUT R6, R85, 0x1, R12, 0xfe, !PT ;  /* 0x0000000155067812 */ /* 0x004fe200078efe0c */
[----:B------:R-:W-:Y:S01]  /*afb0*/  IMAD.IADD R34, R81, 0x1, R90 ;  /* 0x0000000151227824 */ /* 0x000fe200078e025a */
[C---:B------:R-:W-:Y:S01]  /*afc0*/  ISETP.GE.AND P5, PT, R5.reuse, R2, PT ;  /* 0x000000020500720c */ /* 0x040fe20003fa6270 */
[----:B------:R-:W-:Y:S01]  /*afd0*/  LDSM.16.MT88.4 R76, [R90+0x6000] ;  /* 0x006000005a4c783b */ /* 0x000fe20000004200 */
[----:B------:R-:W-:-:S02]  /*afe0*/  ISETP.GE.AND P1, PT, R5, R89, PT ;  /* 0x000000590500720c */ /* 0x000fc40003f26270 */
[C-C-:B------:R-:W-:Y:S01]  /*aff0*/  LOP3.LUT R5, R85.reuse, 0x8, R12.reuse, 0xfe, !PT ;  /* 0x0000000855057812 */ /* 0x140fe200078efe0c */
[----:B-1----:R-:W-:Y:S01]  /*b000*/  LDSM.16.MT88.4 R68, [R34+0x6000] ;  /* 0x006000002244783b */ /* 0x002fe20000004200 */
[CC--:B------:R-:W-:Y:S02]  /*b010*/  ISETP.GE.AND P4, PT, R6.reuse, R2.reuse, PT ;  /* 0x000000020600720c */ /* 0x0c0fe40003f86270 */
[-C--:B------:R-:W-:Y:S01]  /*b020*/  ISETP.GE.AND P0, PT, R6, R89.reuse, PT ;  /* 0x000000590600720c */ /* 0x080fe20003f06270 */
[----:B------:R-:W-:Y:S01]  /*b030*/  LDSM.16.MT88.4 R52, [R34+0x7000] ;  /* 0x007000002234783b */ /* 0x000fe20000004200 */
[----:B------:R-:W-:Y:S02]  /*b040*/  LOP3.LUT R6, R85, 0x9, R12, 0xfe, !PT ;  /* 0x0000000955067812 */ /* 0x000fe400078efe0c */
[C---:B------:R-:W-:Y:S01]  /*b050*/  ISETP.GE.AND P3, PT, R5.reuse, R2, PT ;  /* 0x000000020500720c */ /* 0x040fe20003f66270 */
[----:B------:R-:W-:Y:S01]  /*b060*/  LDSM.16.MT88.4 R40, [R90+0x8000] ;  /* 0x008000005a28783b */ /* 0x000fe20000004200 */
[----:B------:R-:W-:-:S02]  /*b070*/  ISETP.GE.AND P6, PT, R5, R89, PT ;  /* 0x000000590500720c */ /* 0x000fc40003fc6270 */
[C-C-:B------:R-:W-:Y:S02]  /*b080*/  LOP3.LUT R5, R85.reuse, 0x10, R12.reuse, 0xfe, !PT ;  /* 0x0000001055057812 */ /* 0x140fe400078efe0c */
        /* <DEDUP_REMOVED lines=11> */
[CC--:B------:R-:W-:Y:S02]  /*b140*/  ISETP.GE.AND P0, PT, R6.reuse, R2.reuse, PT ;  /* 0x000000020600720c */ /* 0x0c0fe40003f06270 */
[----:B------:R-:W-:Y:S02]  /*b150*/  ISETP.GE.AND P3, PT, R6, R89, PT ;  /* 0x000000590600720c */ /* 0x000fe40003f66270 */
[----:B------:R-:W-:Y:S02]  /*b160*/  LOP3.LUT R6, R85, 0x19, R12, 0xfe, !PT ;  /* 0x0000001955067812 */ /* 0x000fe400078efe0c */
[----:B------:R-:W-:Y:S02]  /*b170*/  FSEL R24, R24, -INF , !P6 ;  /* 0xff80000018187808 */ /* 0x000fe40007000000 */
[----:B------:R-:W-:Y:S02]  /*b180*/  FSEL R17, R17, -INF , !P2 ;  /* 0xff80000011117808 */ /* 0x000fe40005000000 */
[----:B------:R-:W-:-:S02]  /*b190*/  ISETP.GE.AND P6, PT, R5, R2, PT ;  /* 0x000000020500720c */ /* 0x000fc40003fc6270 */
[-C--:B------:R-:W-:Y:S02]  /*b1a0*/  ISETP.GE.AND P2, PT, R5, R89.reuse, PT ;  /* 0x000000590500720c */ /* 0x080fe40003f46270 */
[----:B------:R-:W-:Y:S02]  /*b1b0*/  LOP3.LUT R5, R85, 0x20, R12, 0xfe, !PT ;  /* 0x0000002055057812 */ /* 0x000fe400078efe0c */
[----:B------:R-:W-:Y:S02]  /*b1c0*/  FSEL R10, R25, -INF , !P5 ;  /* 0xff800000190a7808 */ /* 0x000fe40006800000 */
[----:B------:R-:W-:Y:S02]  /*b1d0*/  FSEL R9, R28, -INF , !P1 ;  /* 0xff8000001c097808 */ /* 0x000fe40004800000 */
        /* <DEDUP_REMOVED lines=11> */
[C-C-:B------:R-:W-:Y:S02]  /*b290*/  LOP3.LUT R14, R85.reuse, 0x28, R12.reuse, 0xfe, !PT ;  /* 0x00000028550e7812 */ /* 0x140fe400078efe0c */
[----:B------:R-:W-:Y:S02]  /*b2a0*/  LOP3.LUT R15, R85, 0x29, R12, 0xfe, !PT ;  /* 0x00000029550f7812 */ /* 0x000fe400078efe0c */
[----:B------:R-:W-:-:S02]  /*b2b0*/  FSEL R18, R18, -INF , !P2 ;  /* 0xff80000012127808 */ /* 0x000fc40005000000 */
[----:B------:R-:W-:Y:S02]  /*b2c0*/  FSEL R4, R4, -INF , !P1 ;  /* 0xff80000004047808 */ /* 0x000fe40004800000 */
[----:B------:R-:W-:Y:S02]  /*b2d0*/  FSEL R131, R131, -INF , !P4 ;  /* 0xff80000083837808 */ /* 0x000fe40006000000 */
[-C--:B------:R-:W-:Y:S02]  /*b2e0*/  ISETP.GE.AND P2, PT, R14, R2.reuse, PT ;  /* 0x000000020e00720c */ /* 0x080fe40003f46270 */
[C---:B------:R-:W-:Y:S02]  /*b2f0*/  ISETP.GE.AND P1, PT, R15.reuse, R2, PT ;  /* 0x000000020f00720c */ /* 0x040fe40003f26270 */
[----:B------:R-:W-:Y:S02]  /*b300*/  ISETP.GE.AND P4, PT, R15, R89, PT ;  /* 0x000000590f00720c */ /* 0x000fe40003f86270 */
[----:B------:R-:W-:-:S02]  /*b310*/  LOP3.LUT R15, R85, 0x31, R12, 0xfe, !PT ;  /* 0x00000031550f7812 */ /* 0x000fc400078efe0c */
[----:B------:R-:W-:Y:S02]  /*b320*/  FMNMX3.FTZ R20, R13, R61, R11, !PT ;  /* 0x0000003d0d147276 */ /* 0x000fe4000781000b */
[----:B------:R-:W-:Y:S02]  /*b330*/  FSEL R124, R124, -INF , !P6 ;  /* 0xff8000007c7c7808 */ /* 0x000fe40007000000 */
[----:B------:R-:W-:Y:S02]  /*b340*/  FSEL R129, R129, -INF , !P2 ;  /* 0xff80000081817808 */ /* 0x000fe40005000000 */
[C---:B------:R-:W-:Y:S02]  /*b350*/  ISETP.GE.AND P6, PT, R15.reuse, R2, PT ;  /* 0x000000020f00720c */ /* 0x040fe40003fc6270 */
[----:B------:R-:W-:Y:S02]  /*b360*/  ISETP.GE.AND P2, PT, R15, R89, PT ;  /* 0x000000590f00720c */ /* 0x000fe40003f46270 */
[----:B------:R-:W-:-:S02]  /*b370*/  FMNMX3.FTZ R20, R20, R17, R9, !PT ;  /* 0x0000001114147276 */ /* 0x000fc40007810009 */
[----:B------:R-:W-:Y:S02]  /*b380*/  FSEL R31, R31, -INF , !P5 ;  /* 0xff8000001f1f7808 */ /* 0x000fe40006800000 */
[----:B------:R-:W-:Y:S02]  /*b390*/  FMNMX3.FTZ R15, R62, R8, R24, !PT ;  /* 0x000000083e0f7276 */ /* 0x000fe40007810018 */
[----:B------:R-:W-:Y:S02]  /*b3a0*/  ISETP.GE.AND P5, PT, R14, R89, PT ;  /* 0x000000590e00720c */ /* 0x000fe40003fa6270 */
[----:B------:R-:W-:Y:S02]  /*b3b0*/  LOP3.LUT R14, R85, 0x30, R12, 0xfe, !PT ;  /* 0x00000030550e7812 */ /* 0x000fe400078efe0c */
[----:B------:R-:W-:Y:S02]  /*b3c0*/  FMNMX3.FTZ R20, R20, R7, R5, !PT ;  /* 0x0000000714147276 */ /* 0x000fe40007810005 */
[----:B------:R-:W-:-:S02]  /*b3d0*/  FMNMX3.FTZ R15, R15, R10, R6, !PT ;  /* 0x0000000a0f0f7276 */ /* 0x000fc40007810006 */
[----:B------:R-:W-:Y:S02]  /*b3e0*/  FSEL R132, R132, -INF , !P0 ;  /* 0xff80000084847808 */ /* 0x000fe40004000000 */
[----:B------:R-:W-:Y:S02]  /*b3f0*/  FSEL R127, R127, -INF , !P3 ;  /* 0xff8000007f7f7808 */ /* 0x000fe40005800000 */
[C---:B------:R-:W-:Y:S02]  /*b400*/  ISETP.GE.AND P0, PT, R14.reuse, R2, PT ;  /* 0x000000020e00720c */ /* 0x040fe40003f06270 */
[----:B------:R-:W-:Y:S02]  /*b410*/  ISETP.GE.AND P3, PT, R14, R89, PT ;  /* 0x000000590e00720c */ /* 0x000fe40003f66270 */
[----:B------:R-:W-:Y:S02]  /*b420*/  LOP3.LUT R14, R85, 0x38, R12, 0xfe, !PT ;  /* 0x00000038550e7812 */ /* 0x000fe400078efe0c */
[----:B------:R-:W-:-:S02]  /*b430*/  FMNMX3.FTZ R20, R20, R31, R131, !PT ;  /* 0x0000001f14147276 */ /* 0x000fc40007810083 */
[----:B------:R-:W-:Y:S02]  /*b440*/  FMNMX3.FTZ R15, R15, R16, R18, !PT ;  /* 0x000000100f0f7276 */ /* 0x000fe40007810012 */
[----:B------:R-:W-:Y:S02]  /*b450*/  FSEL R130, R130, -INF , !P5 ;  /* 0xff80000082827808 */ /* 0x000fe40006800000 */
[----:B------:R-:W-:Y:S02]  /*b460*/  ISETP.GE.AND P5, PT, R14, R2, PT ;  /* 0x000000020e00720c */ /* 0x000fe40003fa6270 */
[----:B------:R-:W-:Y:S02]  /*b470*/  FSEL R125, R125, -INF , !P1 ;  /* 0xff8000007d7d7808 */ /* 0x000fe40004800000 */
[----:B------:R-:W-:Y:S02]  /*b480*/  LOP3.LUT R12, R85, 0x39, R12, 0xfe, !PT ;  /* 0x00000039550c7812 */ /* 0x000fe400078efe0c */
[----:B------:R-:W-:-:S02]  /*b490*/  FSEL R123, R123, -INF , !P0 ;  /* 0xff8000007b7b7808 */ /* 0x000fc40004000000 */
[----:B------:R-:W-:Y:S02]  /*b4a0*/  FMNMX3.FTZ R20, R20, R127, R129, !PT ;  /* 0x0000007f14147276 */ /* 0x000fe40007810081 */
[----:B------:R-:W-:Y:S02]  /*b4b0*/  FMNMX3.FTZ R15, R15, R4, R132, !PT ;  /* 0x000000040f0f7276 */ /* 0x000fe40007810084 */
[----:B------:R-:W-:Y:S02]  /*b4c0*/  FSEL R128, R128, -INF , !P4 ;  /* 0xff80000080807808 */ /* 0x000fe40006000000 */
        /* <DEDUP_REMOVED lines=18> */
[----:B------:R-:W2:Y:S01]  /*b5f0*/  SHFL.BFLY PT, R15, R14, 0x2, 0x1f ;  /* 0x0c401f000e0f7f89 */ /* 0x000ea200000e0000 */
[----:B-1----:R-:W-:-:S03]  /*b600*/  FMNMX.FTZ R19, R20, R19, !PT ;  /* 0x0000001314137209 */ /* 0x002fc60007810000 */
[----:B------:R-:W-:Y:S04]  /*b610*/  LDSM.16.MT88.4 R20, [R90+0x7400] ;  /* 0x007400005a14783b */ /* 0x000fe80000004200 */
        /* <DEDUP_REMOVED lines=32> */
[----:B------:R-:W4:Y:S01]  /*b820*/  LDSM.16.MT88.4 R12, [R90+0x6400] ;  /* 0x006400005a0c783b */ /* 0x000f220000004200 */
[----:B------:R-:W-:Y:S01]  /*b830*/  MUFU.EX2 R103, R103 ;  /* 0x0000006700677308 */ /* 0x000fe20000000800 */
[--C-:B------:R-:W-:Y:S01]  /*b840*/  FFMA.FTZ R126, R127, UR4, -R102.reuse ;  /* 0x000000047f7e7c23 */ /* 0x100fe20008010866 */
[----:B-1----:R-:W-:Y:S01]  /*b850*/  F2FP.F16.F32.PACK_AB R48, R116, R119 ;  /* 0x000000777430723e */ /* 0x002fe200000000ff */
[----:B------:R-:W1:Y:S01]  /*b860*/  LDSM.16.MT88.4 R60, [R90+0x7000] ;  /* 0x007000005a3c783b */ /* 0x000e620000004200 */
[----:B------:R-:W5:Y:S01]  /*b870*/  MUFU.EX2 R122, R122 ;  /* 0x0000007a007a7308 */ /* 0x000f620000000800 */
[--C-:B------:R-:W-:Y:S01]  /*b880*/  FFMA.FTZ R131, R131, UR4, -R102.reuse ;  /* 0x0000000483837c23 */ /* 0x100fe20008010866 */
[--C-:B------:R-:W-:Y:S01]  /*b890*/  FFMA.FTZ R129, R129, UR4, -R102.reuse ;  /* 0x0000000481817c23 */ /* 0x100fe20008010866 */
[----:B------:R-:W-:Y:S01]  /*b8a0*/  LDSM.16.MT88.4 R16, [R34+0x7400] ;  /* 0x007400002210783b */ /* 0x000fe20000004200 */
[----:B------:R-:W-:Y:S01]  /*b8b0*/  MUFU.EX2 R118, R118 ;  /* 0x0000007600767308 */ /* 0x000fe20000000800 */
[--C-:B------:R-:W-:Y:S01]  /*b8c0*/  FFMA.FTZ R132, R132, UR4, -R115.reuse ;  /* 0x0000000484847c23 */ /* 0x100fe20008010873 */
[----:B---3--:R-:W-:Y:S01]  /*b8d0*/  F2FP.F16.F32.PACK_AB R50, R32, R117 ;  /* 0x000000752032723e */ /* 0x008fe200000000ff */
[----:B------:R-:W-:Y:S01]  /*b8e0*/  FFMA.FTZ R121, R121, UR4, -R102 ;  /* 0x0000000479797c23 */ /* 0x000fe20008010866 */
[----:B------:R-:W3:Y:S01]  /*b8f0*/  MUFU.EX2 R29, R29 ;  /* 0x0000001d001d7308 */ /* 0x000ee20000000800 */
[--C-:B------:R-:W-:Y:S01]  /*b900*/  FFMA.FTZ R96, R96, UR4, -R115.reuse ;  /* 0x0000000460607c23 */ /* 0x100fe20008010873 */
[----:B------:R-:W-:Y:S01]  /*b910*/  FFMA.FTZ R35, R35, UR4, -R115 ;  /* 0x0000000423237c23 */ /* 0x000fe20008010873 */
[----:B------:R-:W-:Y:S01]  /*b920*/  FADD.FTZ R116, R119, R116 ;  /* 0x0000007477747221 */ /* 0x000fe20000010000 */
[----:B------:R-:W-:Y:S01]  /*b930*/  MUFU.EX2 R33, R33 ;  /* 0x0000002100217308 */ /* 0x000fe20000000800 */
[----:B------:R-:W-:-:S02]  /*b940*/  ISETP.GT.AND P0, PT, R92, R105, PT ;  /* 0x000000695c00720c */ /* 0x000fc40003f04270 */
[----:B-----5:R-:W-:Y:S01]  /*b950*/  F2FP.F16.F32.PACK_AB R49, R122, R103 ;  /* 0x000000677a31723e */ /* 0x020fe200000000ff */
[----:B------:R-:W5:Y:S01]  /*b960*/  MUFU.EX2 R30, R30 ;  /* 0x0000001e001e7308 */ /* 0x000f620000000800 */
[----:B------:R-:W-:Y:S01]  /*b970*/  FADD.FTZ R103, R103, R122 ;  /* 0x0000007a67677221 */ /* 0x000fe20000010000 */
[----:B------:R-:W-:Y:S02]  /*b980*/  FADD.FTZ R117, R117, R116 ;  /* 0x0000007475757221 */ /* 0x000fe40000010000 */
[----:B------:R-:W-:Y:S01]  /*b990*/  MUFU.EX2 R31, R5 ;  /* 0x00000005001f7308 */ /* 0x000fe20000000800 */
[C---:B---3--:R-:W-:Y:S01]  /*b9a0*/  F2FP.F16.F32.PACK_AB R51, R29.reuse, R118 ;  /* 0x000000761d33723e */ /* 0x048fe200000000ff */
[----:B------:R-:W-:Y:S02]  /*b9b0*/  FADD.FTZ R118, R118, R103 ;  /* 0x0000006776767221 */ /* 0x000fe40000010000 */
[----:B------:R-:W3:Y:S01]  /*b9c0*/  MUFU.EX2 R26, R26 ;  /* 0x0000001a001a7308 */ /* 0x000ee20000000800 */
[----:B------:R-:W-:Y:S01]  /*b9d0*/  FADD.FTZ R32, R32, R117 ;  /* 0x0000007520207221 */ /* 0x000fe20000010000 */
[----:B------:R-:W-:-:S02]  /*b9e0*/  FADD.FTZ R29, R29, R118 ;  /* 0x000000761d1d7221 */ /* 0x000fc40000010000 */
        /* <DEDUP_REMOVED lines=14> */
[----:B-----5:R-:W-:-:S02]  /*bad0*/  F2FP.F16.F32.PACK_AB R5, R27, R28 ;  /* 0x0000001c1b05723e */ /* 0x020fc400000000ff */
[----:B------:R-:W5:Y:S04]  /*bae0*/  MUFU.EX2 R126, R126 ;  /* 0x0000007e007e7308 */ /* 0x000f680000000800 */
[----:B------:R-:W-:Y:S01]  /*baf0*/  MUFU.EX2 R96, R96 ;  /* 0x0000006000607308 */ /* 0x000fe20000000800 */
[----:B------:R-:W-:Y:S01]  /*bb00*/  HMMA.16816.F32 R76, R48, R78, RZ ;  /* 0x0000004e304c723c */ /* 0x000fe200000018ff */
[----:B---3--:R-:W-:-:S07]  /*bb10*/  F2FP.F16.F32.PACK_AB R7, R24, R25 ;  /* 0x000000191807723e */ /* 0x008fce00000000ff */
[C---:B--2---:R-:W-:Y:S08]  /*bb20*/  HMMA.16816.F32 R72, R4.reuse, R8, R72 ;  /* 0x000000080448723c */ /* 0x044ff00000001848 */
[C---:B------:R-:W-:Y:S01]  /*bb30*/  HMMA.16816.F32 R68, R4.reuse, R10, R68 ;  /* 0x0000000a0444723c */ /* 0x040fe20000001844 */
[----:B------:R-:W2:Y:S07]  /*bb40*/  LDSM.16.MT88.4 R8, [R34+0x8000] ;  /* 0x008000002208783b */ /* 0x000eae0000004200 */
[C---:B----4-:R-:W-:Y:S08]  /*bb50*/  HMMA.16816.F32 R80, R4.reuse, R12, R80 ;  /* 0x0000000c0450723c */ /* 0x050ff00000001850 */
        /* <DEDUP_REMOVED lines=11> */
[C---:B---3--:R-:W-:Y:S08]  /*bc10*/  HMMA.16816.F32 R36, R4.reuse, R12, R36 ;  /* 0x0000000c0424723c */ /* 0x048ff00000001824 */
[C---:B------:R-:W-:Y:S01]  /*bc20*/  HMMA.16816.F32 R40, R4.reuse, R14, R40 ;  /* 0x0000000e0428723c */ /* 0x040fe20000001828 */
[----:B------:R-:W2:Y:S07]  /*bc30*/  LDSM.16.MT88.4 R12, [R90+0x6800] ;  /* 0x006800005a0c783b */ /* 0x000eae0000004200 */
[----:B------:R-:W-:Y:S01]  /*bc40*/  HMMA.16816.F32 R64, R4, R20, R64 ;  /* 0x000000140440723c */ /* 0x000fe20000001840 */
[--C-:B------:R-:W-:Y:S01]  /*bc50*/  FFMA.FTZ R21, R130, UR4, -R115.reuse ;  /* 0x0000000482157c23 */ /* 0x100fe20008010873 */
[----:B------:R-:W-:Y:S01]  /*bc60*/  FFMA.FTZ R20, R128, UR4, -R115 ;  /* 0x0000000480147c23 */ /* 0x000fe20008010873 */
[----:B------:R-:W-:-:S04]  /*bc70*/  FFMA.FTZ R128, R123, UR4, -R102 ;  /* 0x000000047b807c23 */ /* 0x000fc80008010866 */
        /* <DEDUP_REMOVED lines=8> */
[----:B------:R-:W3:Y:S01]  /*bd00*/  MUFU.EX2 R23, R23 ;  /* 0x0000001700177308 */ /* 0x000ee20000000800 */
[C---:B-1----:R-:W-:Y:S03]  /*bd10*/  HMMA.16816.F32 R44, R4.reuse, R8, R44 ;  /* 0x00000008042c723c */ /* 0x042fe6000000182c */
[----:B------:R-:W1:Y:S04]  /*bd20*/  MUFU.EX2 R20, R20 ;  /* 0x0000001400147308 */ /* 0x000e680000000800 */
[----:B------:R-:W-:Y:S01]  /*bd30*/  MUFU.EX2 R128, R128 ;  /* 0x0000008000807308 */ /* 0x000fe20000000800 */
[C---:B------:R-:W-:Y:S01]  /*bd40*/  HMMA.16816.F32 R48, R4.reuse, R10, R48 ;  /* 0x0000000a0430723c */ /* 0x040fe20000001830 */
[----:B------:R-:W4:Y:S07]  /*bd50*/  LDSM.16.MT88.4 R8, [R34+0x6800] ;  /* 0x006800002208783b */ /* 0x000f2e0000004200 */
[----:B------:R-:W-:Y:S01]  /*bd60*/  HMMA.16816.F32 R52, R4, R18, R52 ;  /* 0x000000120434723c */ /* 0x000fe20000001834 */
[----:B-----5:R-:W-:Y:S01]  /*bd70*/  F2FP.F16.F32.PACK_AB R4, R126, R127 ;  /* 0x0000007f7e04723e */ /* 0x020fe200000000ff */
[----:B------:R-:W-:Y:S01]  /*bd80*/  LDSM.16.MT88.4 R16, [R90+0x6c00] ;  /* 0x006c00005a10783b */ /* 0x000fe20000004200 */
[----:B---3--:R-:W-:Y:S01]  /*bd90*/  F2FP.F16.F32.PACK_AB R5, R23, R124 ;  /* 0x0000007c1705723e */ /* 0x008fe200000000ff */
[----:B------:R-:W-:Y:S01]  /*bda0*/  FADD.FTZ R127, R127, R26 ;  /* 0x0000001a7f7f7221 */ /* 0x000fe20000010000 */
[----:B------:R-:W-:-:S02]  /*bdb0*/  F2FP.F16.F32.PACK_AB R6, R22, R125 ;  /* 0x0000007d1606723e */ /* 0x000fc400000000ff */
[----:B-1----:R-:W-:Y:S01]  /*bdc0*/  F2FP.F16.F32.PACK_AB R7, R20, R21 ;  /* 0x000000151407723e */ /* 0x002fe200000000ff */
[----:B------:R-:W-:-:S04]  /*bdd0*/  FADD.FTZ R126, R126, R127 ;  /* 0x0000007f7e7e7221 */ /* 0x000fc80000010000 */
[----:B------:R-:W-:Y:S02]  /*bde0*/  FADD.FTZ R125, R125, R126 ;  /* 0x0000007e7d7d7221 */ /* 0x000fe40000010000 */
[----:B--2---:R-:W-:Y:S02]  /*bdf0*/  HMMA.16816.F32 R80, R4, R12, R80 ;  /* 0x0000000c0450723c */ /* 0x004fe40000001850 */
[----:B------:R-:W-:-:S06]  /*be00*/  FADD.FTZ R125, R22, R125 ;  /* 0x0000007d167d7221 */ /* 0x000fcc0000010000 */
        /* <DEDUP_REMOVED lines=17> */
[----:B------:R-:W-:Y:S01]  /*bf20*/  FFMA.FTZ R5, R99, UR4, -R102 ;  /* 0x0000000463057c23 */ /* 0x000fe20008010866 */
[--C-:B------:R-:W-:Y:S01]  /*bf30*/  FFMA.FTZ R102, R97, UR4, -R115.reuse ;  /* 0x0000000461667c23 */ /* 0x100fe20008010873 */
[----:B------:R-:W-:Y:S01]  /*bf40*/  FFMA.FTZ R6, R98, UR4, -R115 ;  /* 0x0000000462067c23 */ /* 0x000fe20008010873 */
[----:B------:R-:W2:Y:S01]  /*bf50*/  MUFU.EX2 R101, R121 ;  /* 0x0000007900657308 */ /* 0x000ea20000000800 */
[----:B------:R-:W3:Y:S01]  /*bf60*/  LDSM.16.MT88.4 R8, [R90+0x7c00] ;  /* 0x007c00005a08783b */ /* 0x000ee20000004200 */
[----:B------:R-:W-:-:S02]  /*bf70*/  VIADD R115, R90, 0x6000 ;  /* 0x000060005a737836 */ /* 0x000fc40000000000 */
[----:B------:R2:W-:Y:S04]  /*bf80*/  MUFU.EX2 R99, R4 ;  /* 0x0000000400637308 */ /* 0x0005e80000000800 */
[----:B------:R-:W4:Y:S04]  /*bf90*/  MUFU.EX2 R98, R5 ;  /* 0x0000000500627308 */ /* 0x000f280000000800 */
[----:B------:R4:W-:Y:S04]  /*bfa0*/  MUFU.EX2 R97, R6 ;  /* 0x0000000600617308 */ /* 0x0009e80000000800 */
[----:B------:R-:W5:Y:S01]  /*bfb0*/  MUFU.EX2 R102, R102 ;  /* 0x0000006600667308 */ /* 0x000f620000000800 */
[----:B--2---:R-:W-:Y:S01]  /*bfc0*/  F2FP.F16.F32.PACK_AB R4, R101, R128 ;  /* 0x000000806504723e */ /* 0x004fe200000000ff */
[----:B------:R-:W-:-:S02]  /*bfd0*/  FADD.FTZ R128, R128, R125 ;  /* 0x0000007d80807221 */ /* 0x000fc40000010000 */
[----:B------:R-:W2:Y:S02]  /*bfe0*/  MUFU.EX2 R121, R35 ;  /* 0x0000002300797308 */ /* 0x000ea40000000800 */
[----:B------:R-:W-:Y:S01]  /*bff0*/  FADD.FTZ R128, R101, R128 ;  /* 0x0000008065807221 */ /* 0x000fe20000010000 */
[----:B----4-:R-:W-:-:S03]  /*c000*/  F2FP.F16.F32.PACK_AB R6, R98, R99 ;  /* 0x000000636206723e */ /* 0x010fc600000000ff */
[----:B------:R-:W-:Y:S01]  /*c010*/  FADD.FTZ R99, R99, R128 ;  /* 0x0000008063637221 */ /* 0x000fe20000010000 */
[----:B-----5:R-:W-:-:S03]  /*c020*/  F2FP.F16.F32.PACK_AB R5, R102, R97 ;  /* 0x000000616605723e */ /* 0x020fc600000000ff */
[----:B------:R-:W-:Y:S01]  /*c030*/  FADD.FTZ R123, R98, R99 ;  /* 0x00000063627b7221 */ /* 0x000fe20000010000 */
[----:B--2---:R-:W-:-:S07]  /*c040*/  F2FP.F16.F32.PACK_AB R7, R121, R96 ;  /* 0x000000607907723e */ /* 0x004fce00000000ff */
        /* <DEDUP_REMOVED lines=94> */
.L_x_5146:
[----:B------:R-:W-:Y:S01]  /*c630*/  UMOV UR8, URZ ;  /* 0x000000ff00087c82 */ /* 0x000fe20008000000 */
[----:B------:R-:W-:Y:S01]  /*c640*/  IMAD.SHL.U32 R4, R94, 0x40, RZ ;  /* 0x000000405e047824 */ /* 0x000fe200078e00ff */
[----:B------:R-:W-:-:S05]  /*c650*/  IADD3 R5, P0, PT, RZ, -UR8, RZ ;  /* 0x80000008ff057c10 */ /* 0x000fca000ff1e0ff */
[----:B------:R-:W-:-:S05]  /*c660*/  IMAD.X R4, RZ, RZ, ~R4, P0 ;  /* 0x000000ffff047224 */ /* 0x000fca00000e0e04 */
[----:B------:R-:W-:-:S04]  /*c670*/  SHF.R.S64 R5, R5, 0x1f, R4 ;  /* 0x0000001f05057819 */ /* 0x000fc80000001004 */
[----:B------:R-:W-:-:S04]  /*c680*/  IADD3 R108, P0, PT, R5, R108, RZ ;  /* 0x0000006c056c7210 */ /* 0x000fc80007f1e0ff */
[----:B------:R-:W-:-:S09]  /*c690*/  LEA.HI.X.SX32 R109, R4, R109, 0x1, P0 ;  /* 0x0000006d046d7211 */ /* 0x000fd200000f0eff */
.L_x_5147:
        /* <DEDUP_REMOVED lines=97> */
[----:B------:R1:W-:Y:S04]  /*ccb0*/  MUFU.TANH R150, R21 ;  /* 0x0000001500967308 */ /* 0x0003e80000002400 */
[----:B------:R-:W-:Y:S01]  /*ccc0*/  FMUL.FTZ R32, R28, UR11 ;  /* 0x0000000b1c207c20 */ /* 0x000fe20008410000 */
[----:B------:R-:W-:Y:S01]  /*ccd0*/  FMUL.FTZ R33, R29, UR11 ;  /* 0x0000000b1d217c20 */ /* 0x000fe20008410000 */
[----:B------:R-:W-:Y:S01]  /*cce0*/  FMUL.FTZ R34, R30, UR11 ;  /* 0x0000000b1e227c20 */ /* 0x000fe20008410000 */
[----:B------:R-:W-:Y:S01]  /*ccf0*/  FMUL.FTZ R35, R31, UR11 ;  /* 0x0000000b1f237c20 */ /* 0x000fe20008410000 */
[----:B------:R-:W-:Y:S01]  /*cd00*/  MUFU.TANH R146, R146 ;  /* 0x0000009200927308 */ /* 0x000fe20000002400 */
[----:B------:R-:W2:Y:S03]  /*cd10*/  LDSM.16.M88.4 R28, [R85+0x5800] ;  /* 0x00580000551c783b */ /* 0x000ea60000000200 */
[----:B------:R-:W-:Y:S01]  /*cd20*/  FMUL.FTZ R100, R24, UR11 ;  /* 0x0000000b18647c20 */ /* 0x000fe20008410000 */
[----:B------:R-:W-:Y:S01]  /*cd30*/  FMUL.FTZ R24, R25, UR11 ;  /* 0x0000000b19187c20 */ /* 0x000fe20008410000 */
[----:B------:R-:W-:Y:S01]  /*cd40*/  FMUL.FTZ R25, R27, UR11 ;  /* 0x0000000b1b197c20 */ /* 0x000fe20008410000 */
[----:B------:R-:W-:Y:S01]  /*cd50*/  FMUL.FTZ R26, R26, UR11 ;  /* 0x0000000b1a1a7c20 */ /* 0x000fe20008410000 */
[----:B------:R-:W3:Y:S01]  /*cd60*/  S2R R27, SR_TID.X ;  /* 0x00000000001b7919 */ /* 0x000ee20000002100 */
[----:B------:R-:W4:Y:S01]  /*cd70*/  MUFU.TANH R32, R32 ;  /* 0x0000002000207308 */ /* 0x000f220000002400 */
[----:B-1----:R-:W1:Y:S01]  /*cd80*/  LDSM.16.M88.4 R20, [R85+0x5c00] ;  /* 0x005c00005514783b */ /* 0x002e620000000200 */
[----:B------:R-:W-:-:S06]  /*cd90*/  DEPBAR.LE SB0, 0x0 ;  /* 0x000080000000791a */ /* 0x000fcc0000000000 */
[----:B------:R-:W-:Y:S08]  /*cda0*/  MUFU.TANH R33, R33 ;  /* 0x0000002100217308 */ /* 0x000ff00000002400 */
[----:B------:R-:W5:Y:S08]  /*cdb0*/  MUFU.TANH R34, R34 ;  /* 0x0000002200227308 */ /* 0x000f700000002400 */
[----:B------:R-:W5:Y:S01]  /*cdc0*/  MUFU.TANH R35, R35 ;  /* 0x0000002300237308 */ /* 0x000f620000002400 */
[C---:B--2---:R-:W-:Y:S07]  /*cdd0*/  HMMA.16816.F32 R12, R92.reuse, R28, R12 ;  /* 0x0000001c5c0c723c */ /* 0x044fee000000180c */
[----:B------:R-:W-:Y:S01]  /*cde0*/  MUFU.TANH R100, R100 ;  /* 0x0000006400647308 */ /* 0x000fe20000002400 */
[C---:B------:R-:W-:Y:S07]  /*cdf0*/  HMMA.16816.F32 R8, R92.reuse, R30, R8 ;  /* 0x0000001e5c08723c */ /* 0x040fee0000001808 */
[----:B------:R-:W2:Y:S01]  /*ce00*/  MUFU.TANH R24, R24 ;  /* 0x0000001800187308 */ /* 0x000ea20000002400 */
[----:B-1----:R-:W-:Y:S07]  /*ce10*/  HMMA.16816.F32 R4, R92, R20, R4 ;  /* 0x000000145c04723c */ /* 0x002fee0000001804 */
[----:B------:R-:W1:Y:S01]  /*ce20*/  MUFU.TANH R25, R25 ;  /* 0x0000001900197308 */ /* 0x000e620000002400 */
[----:B------:R-:W-:Y:S01]  /*ce30*/  FMUL.FTZ R136, R13, UR11 ;  /* 0x0000000b0d887c20 */ /* 0x000fe20008410000 */
[----:B---3--:R-:W-:-:S02]  /*ce40*/  IMAD.SHL.U32 R13, R27, 0x2, RZ ;  /* 0x000000021b0d7824 */ /* 0x008fc400078e00ff */
[----:B------:R-:W-:Y:S01]  /*ce50*/  FMUL.FTZ R142, R12, UR11 ;  /* 0x0000000b0c8e7c20 */ /* 0x000fe20008410000 */
[----:B------:R-:W-:Y:S02]  /*ce60*/  IMAD.SHL.U32 R12, R88, 0x40, RZ ;  /* 0x00000040580c7824 */ /* 0x000fe400078e00ff */
[----:B------:R-:W-:Y:S01]  /*ce70*/  FMUL.FTZ R124, R14, UR11 ;  /* 0x0000000b0e7c7c20 */ /* 0x000fe20008410000 */
[----:B------:R-:W-:Y:S01]  /*ce80*/  HMMA.16816.F32 R96, R92, R22, R96 ;  /* 0x000000165c60723c */ /* 0x000fe20000001860 */
[----:B------:R-:W-:Y:S01]  /*ce90*/  LOP3.LUT R13, R13, 0x6, RZ, 0xc0, !PT ;  /* 0x000000060d0d7812 */ /* 0x000fe200078ec0ff */
[----:B------:R-:W3:Y:S01]  /*cea0*/  MUFU.TANH R26, R26 ;  /* 0x0000001a001a7308 */ /* 0x000ee20000002400 */
[----:B------:R-:W-:Y:S01]  /*ceb0*/  FMUL.FTZ R132, R9, UR11 ;  /* 0x0000000b09847c20 */ /* 0x000fe20008410000 */
[----:B------:R-:W-:Y:S01]  /*cec0*/  FMUL.FTZ R8, R8, UR11 ;  /* 0x0000000b08087c20 */ /* 0x000fe20008410000 */
[----:B------:R-:W-:Y:S01]  /*ced0*/  LOP3.LUT R13, R12, R13, RZ, 0xfc, !PT ;  /* 0x0000000d0c0d7212 */ /* 0x000fe200078efcff */
[----:B------:R-:W-:Y:S01]  /*cee0*/  FMUL.FTZ R130, R10, UR11 ;  /* 0x0000000b0a827c20 */ /* 0x000fe20008410000 */
[----:B------:R-:W-:Y:S01]  /*cef0*/  FMUL.FTZ R134, R11, UR11 ;  /* 0x0000000b0b867c20 */ /* 0x000fe20008410000 */
[----:B------:R-:W-:Y:S01]  /*cf00*/  FMUL.FTZ R15, R15, UR11 ;  /* 0x0000000b0f0f7c20 */ /* 0x000fe20008410000 */
[----:B------:R-:W-:Y:S01]  /*cf10*/  VIADD R92, R88, 0xfffffffe ;  /* 0xfffffffe585c7836 */ /* 0x000fe20000000000 */
[----:B------:R-:W-:Y:S01]  /*cf20*/  MUFU.TANH R148, R17 ;  /* 0x0000001100947308 */ /* 0x000fe20000002400 */
[----:B------:R-:W-:-:S02]  /*cf30*/  VIADD R12, R13, 0xffffff80 ;  /* 0xffffff800d0c7836 */ /* 0x000fc40000000000 */
[----:B------:R-:W-:Y:S01]  /*cf40*/  FMUL.FTZ R102, R6, UR11 ;  /* 0x0000000b06667c20 */ /* 0x000fe20008410000 */
[----:B------:R-:W-:Y:S02]  /*cf50*/  VIADD R14, R13, 0xffffff81 ;  /* 0xffffff810d0e7836 */ /* 0x000fe40000000000 */
[----:B------:R-:W-:Y:S01]  /*cf60*/  FMUL.FTZ R118, R5, UR11 ;  /* 0x0000000b05767c20 */ /* 0x000fe20008410000 */
[C---:B------:R-:W-:Y:S01]  /*cf70*/  VIADD R9, R13.reuse, 0xffffff89 ;  /* 0xffffff890d097836 */ /* 0x040fe20000000000 */
[CC--:B------:R-:W-:Y:S01]  /*cf80*/  ISETP.GE.AND P5, PT, R12.reuse, R2.reuse, PT ;  /* 0x000000020c00720c */ /* 0x0c0fe20003fa6270 */
[C---:B------:R-:W-:Y:S01]  /*cf90*/  VIADD R10, R13.reuse, 0xffffff90 ;  /* 0xffffff900d0a7836 */ /* 0x040fe20000000000 */
[-C--:B------:R-:W-:Y:S01]  /*cfa0*/  ISETP.GE.AND P4, PT, R12, R89.reuse, PT ;  /* 0x000000590c00720c */ /* 0x080fe20003f86270 */
[C---:B------:R-:W-:Y:S01]  /*cfb0*/  VIADD R12, R13.reuse, 0xffffff88 ;  /* 0xffffff880d0c7836 */ /* 0x040fe20000000000 */
[----:B------:R-:W3:Y:S01]  /*cfc0*/  MUFU.TANH R144, R18 ;  /* 0x0000001200907308 */ /* 0x000ee20000002400 */
[-C--:B------:R-:W-:Y:S01]  /*cfd0*/  ISETP.GE.AND P2, PT, R14, R2.reuse, PT ;  /* 0x000000020e00720c */ /* 0x080fe20003f46270 */
[C---:B------:R-:W-:Y:S01]  /*cfe0*/  VIADD R11, R13.reuse, 0xffffff98 ;  /* 0xffffff980d0b7836 */ /* 0x040fe20000000000 */
[----:B----4-:R-:W-:Y:S01]  /*cff0*/  FSEL R32, R32, -INF , !P5 ;  /* 0xff80000020207808 */ /* 0x010fe20006800000 */
[----:B------:R-:W-:Y:S01]  /*d000*/  VIADD R5, R13, 0xffffffa0 ;  /* 0xffffffa00d057836 */ /* 0x000fe20000000000 */
[CC--:B------:R-:W-:Y:S01]  /*d010*/  ISETP.GE.AND P3, PT, R9.reuse, R2.reuse, PT ;  /* 0x000000020900720c */ /* 0x0c0fe20003f66270 */
[----:B------:R-:W-:Y:S01]  /*d020*/  FMUL.FTZ R103, R4, UR11 ;  /* 0x0000000b04677c20 */ /* 0x000fe20008410000 */
[-C--:B------:R-:W-:Y:S01]  /*d030*/  ISETP.GE.AND P5, PT, R9, R89.reuse, PT ;  /* 0x000000590900720c */ /* 0x080fe20003fa6270 */
[----:B------:R-:W-:Y:S01]  /*d040*/  MUFU.TANH R140, R140 ;  /* 0x0000008c008c7308 */ /* 0x000fe20000002400 */
[-C--:B------:R-:W-:Y:S01]  /*d050*/  ISETP.GE.AND P1, PT, R14, R89.reuse, PT ;  /* 0x000000590e00720c */ /* 0x080fe20003f26270 */
[C---:B------:R-:W-:Y:S01]  /*d060*/  VIADD R9, R13.reuse, 0xffffff91 ;  /* 0xffffff910d097836 */ /* 0x040fe20000000000 */
[-C--:B------:R-:W-:Y:S01]  /*d070*/  ISETP.GE.AND P0, PT, R12, R2.reuse, PT ;  /* 0x000000020c00720c */ /* 0x080fe20003f06270 */
[----:B------:R-:W-:Y:S01]  /*d080*/  VIADD R6, R13, 0xffffffa8 ;  /* 0xffffffa80d067836 */ /* 0x000fe20000000000 */
[----:B-----5:R-:W-:Y:S01]  /*d090*/  FSEL R34, R34, -INF , !P4 ;  /* 0xff80000022227808 */ /* 0x020fe20006000000 */
[----:B------:R-:W-:Y:S01]  /*d0a0*/  FMUL.FTZ R85, R99, UR11 ;  /* 0x0000000b63557c20 */ /* 0x000fe20008410000 */
[-C--:B------:R-:W-:Y:S01]  /*d0b0*/  ISETP.GE.AND P4, PT, R10, R2.reuse, PT ;  /* 0x000000020a00720c */ /* 0x080fe20003f86270 */
[----:B------:R-:W4:Y:S01]  /*d0c0*/  MUFU.TANH R122, R16 ;  /* 0x00000010007a7308 */ /* 0x000f220000002400 */
[----:B------:R-:W-:Y:S01]  /*d0d0*/  FSEL R14, R35, -INF , !P1 ;  /* 0xff800000230e7808 */ /* 0x000fe20004800000 */
[----:B------:R-:W-:Y:S01]  /*d0e0*/  FMUL.FTZ R7, R7, UR11 ;  /* 0x0000000b07077c20 */ /* 0x000fe20008410000 */
[----:B------:R-:W-:Y:S01]  /*d0f0*/  ISETP.GE.AND P1, PT, R9, R2, PT ;  /* 0x000000020900720c */ /* 0x000fe20003f26270 */
[----:B------:R-:W-:Y:S01]  /*d100*/  FMUL.FTZ R96, R96, UR11 ;  /* 0x0000000b60607c20 */ /* 0x000fe20008410000 */
[----:B------:R-:W-:Y:S01]  /*d110*/  ISETP.GE.AND P6, PT, R12, R89, PT ;  /* 0x000000590c00720c */ /* 0x000fe20003fc6270 */
[----:B------:R-:W-:Y:S01]  /*d120*/  FMUL.FTZ R97, R97, UR11 ;  /* 0x0000000b61617c20 */ /* 0x000fe20008410000 */
[----:B--2---:R-:W-:Y:S01]  /*d130*/  FSEL R24, R24, -INF , !P3 ;  /* 0xff80000018187808 */ /* 0x004fe20005800000 */
[----:B------:R2:W-:Y:S01]  /*d140*/  MUFU.TANH R128, R8 ;  /* 0x0000000800807308 */ /* 0x0005e20000002400 */
[----:B-1----:R-:W-:Y:S01]  /*d150*/  FSEL R4, R25, -INF , !P5 ;  /* 0xff80000019047808 */ /* 0x002fe20006800000 */
[----:B------:R-:W-:Y:S01]  /*d160*/  FMUL.FTZ R98, R98, UR11 ;  /* 0x0000000b62627c20 */ /* 0x000fe20008410000 */
[----:B------:R-:W-:-:S02]  /*d170*/  FSEL R150, R150, -INF , !P1 ;  /* 0xff80000096967808 */ /* 0x000fc40004800000 */
[-C--:B------:R-:W-:Y:S02]  /*d180*/  ISETP.GE.AND P3, PT, R11, R89.reuse, PT ;  /* 0x000000590b00720c */ /* 0x080fe40003f66270 */
[----:B------:R-:W-:Y:S01]  /*d190*/  ISETP.GE.AND P1, PT, R5, R89, PT ;  /* 0x000000590500720c */ /* 0x000fe20003f26270 */
[----:B------:R-:W1:Y:S01]  /*d1a0*/  MUFU.TANH R136, R136 ;  /* 0x0000008800887308 */ /* 0x000e620000002400 */
[----:B---3--:R-:W-:Y:S02]  /*d1b0*/  FSEL R12, R26, -INF , !P6 ;  /* 0xff8000001a0c7808 */ /* 0x008fe40007000000 */
[-C--:B------:R-:W-:Y:S02]  /*d1c0*/  ISETP.GE.AND P6, PT, R11, R2.reuse, PT ;  /* 0x000000020b00720c */ /* 0x080fe40003fc6270 */
[----:B------:R-:W-:Y:S02]  /*d1d0*/  FSEL R144, R144, -INF , !P3 ;  /* 0xff80000090907808 */ /* 0x000fe40005800000 */
[----:B------:R-:W-:Y:S01]  /*d1e0*/  ISETP.GE.AND P3, PT, R6, R2, PT ;  /* 0x000000020600720c */ /* 0x000fe20003f66270 */
[----:B------:R-:W3:Y:S01]  /*d1f0*/  MUFU.TANH R138, R19 ;  /* 0x00000013008a7308 */ /* 0x000ee20000002400 */
[----:B----4-:R-:W-:-:S02]  /*d200*/  FSEL R122, R122, -INF , !P6 ;  /* 0xff8000007a7a7808 */ /* 0x010fc40007000000 */
[----:B--2---:R-:W-:Y:S02]  /*d210*/  FSEL R8, R33, -INF , !P2 ;  /* 0xff80000021087808 */ /* 0x004fe40005000000 */
[-C--:B------:R-:W-:Y:S02]  /*d220*/  ISETP.GE.AND P2, PT, R10, R89.reuse, PT ;  /* 0x000000590a00720c */ /* 0x080fe40003f46270 */
[----:B------:R-:W-:Y:S01]  /*d230*/  FSEL R10, R100, -INF , !P0 ;  /* 0xff800000640a7808 */ /* 0x000fe20004000000 */
[----:B------:R-:W2:Y:S01]  /*d240*/  MUFU.TANH R142, R142 ;  /* 0x0000008e008e7308 */ /* 0x000ea20000002400 */
[----:B------:R-:W-:Y:S01]  /*d250*/  ISETP.GE.AND P0, PT, R9, R89, PT ;  /* 0x000000590900720c */ /* 0x000fe20003f06270 */
[----:B------:R-:W-:Y:S01]  /*d260*/  VIADD R9, R13, 0xffffff99 ;  /* 0xffffff990d097836 */ /* 0x000fe20000000000 */
[----:B------:R-:W-:Y:S02]  /*d270*/  FSEL R146, R146, -INF , !P2 ;  /* 0xff80000092927808 */ /* 0x000fe40005000000 */
[-C--:B------:R-:W-:Y:S01]  /*d280*/  ISETP.GE.AND P2, PT, R5, R2.reuse, PT ;  /* 0x000000020500720c */ /* 0x080fe20003f46270 */
[----:B------:R-:W-:Y:S01]  /*d290*/  VIADD R5, R13, 0xffffffa1 ;  /* 0xffffffa10d057836 */ /* 0x000fe20000000000 */
[----:B------:R-:W-:Y:S01]  /*d2a0*/  ISETP.GE.AND P5, PT, R9, R2, PT ;  /* 0x000000020900720c */ /* 0x000fe20003fa6270 */
[----:B------:R-:W4:Y:S01]  /*d2b0*/  MUFU.TANH R102, R102 ;  /* 0x0000006600667308 */ /* 0x000f220000002400 */
[----:B------:R-:W-:-:S02]  /*d2c0*/  FSEL R140, R140, -INF , !P0 ;  /* 0xff8000008c8c7808 */ /* 0x000fc40004000000 */
[----:B------:R-:W-:Y:S02]  /*d2d0*/  FSEL R148, R148, -INF , !P5 ;  /* 0xff80000094947808 */ /* 0x000fe40006800000 */
[-C--:B------:R-:W-:Y:S01]  /*d2e0*/  ISETP.GE.AND P5, PT, R6, R89.reuse, PT ;  /* 0x000000590600720c */ /* 0x080fe20003fa6270 */
[----:B------:R-:W-:Y:S01]  /*d2f0*/  VIADD R6, R13, 0xffffffb0 ;  /* 0xffffffb00d067836 */ /* 0x000fe20000000000 */
[C---:B------:R-:W-:Y:S01]  /*d300*/  ISETP.GE.AND P0, PT, R5.reuse, R2, PT ;  /* 0x000000020500720c */ /* 0x040fe20003f06270 */
[----:B------:R-:W5:Y:S01]  /*d310*/  MUFU.TANH R126, R15 ;  /* 0x0000000f007e7308 */ /* 0x000f620000002400 */
[----:B------:R-:W-:Y:S02]  /*d320*/  FSEL R120, R120, -INF , !P4 ;  /* 0xff80000078787808 */ /* 0x000fe40006000000 */
[-C--:B------:R-:W-:Y:S01]  /*d330*/  ISETP.GE.AND P6, PT, R5, R89.reuse, PT ;  /* 0x000000590500720c */ /* 0x080fe20003fc6270 */
[----:B------:R-:W-:Y:S01]  /*d340*/  VIADD R5, R13, 0xffffffa9 ;  /* 0xffffffa90d057836 */ /* 0x000fe20000000000 */
[----:B------:R-:W-:-:S02]  /*d350*/  ISETP.GE.AND P4, PT, R9, R89, PT ;  /* 0x000000590900720c */ /* 0x000fc40003f86270 */
[----:B-1----:R-:W-:Y:S01]  /*d360*/  FSEL R136, R136, -INF , !P0 ;  /* 0xff80000088887808 */ /* 0x002fe20004000000 */
[----:B------:R-:W1:Y:S01]  /*d370*/  MUFU.TANH R124, R124 ;  /* 0x0000007c007c7308 */ /* 0x000e620000002400 */
[-C--:B------:R-:W-:Y:S02]  /*d380*/  ISETP.GE.AND P0, PT, R6, R89.reuse, PT ;  /* 0x000000590600720c */ /* 0x080fe40003f06270 */
[----:B---3--:R-:W-:Y:S02]  /*d390*/  FSEL R138, R138, -INF , !P4 ;  /* 0xff8000008a8a7808 */ /* 0x008fe40006000000 */
[----:B--2---:R-:W-:Y:S02]  /*d3a0*/  FSEL R142, R142, -INF , !P2 ;  /* 0xff8000008e8e7808 */ /* 0x004fe40005000000 */
[C---:B------:R-:W-:Y:S01]  /*d3b0*/  ISETP.GE.AND P4, PT, R5.reuse, R2, PT ;  /* 0x000000020500720c */ /* 0x040fe20003f86270 */
[----:B------:R-:W2:Y:S01]  /*d3c0*/  MUFU.TANH R132, R132 ;  /* 0x0000008400847308 */ /* 0x000ea20000002400 */
[----:B------:R-:W-:Y:S01]  /*d3d0*/  ISETP.GE.AND P2, PT, R5, R89, PT ;  /* 0x000000590500720c */ /* 0x000fe20003f46270 */
[----:B------:R-:W-:Y:S01]  /*d3e0*/  VIADD R5, R13, 0xffffffb1 ;  /* 0xffffffb10d057836 */ /* 0x000fe20000000000 */
[----:B----4-:R-:W-:-:S02]  /*d3f0*/  FSEL R102, R102, -INF , !P0 ;  /* 0xff80000066667808 */ /* 0x010fc40004000000 */
[----:B------:R-:W-:Y:S02]  /*d400*/  ISETP.GT.AND P0, PT, R92, R105, PT ;  /* 0x000000695c00720c */ /* 0x000fe40003f04270 */
[----:B-----5:R-:W-:Y:S01]  /*d410*/  FSEL R126, R126, -INF , !P6 ;  /* 0xff8000007e7e7808 */ /* 0x020fe20007000000 */
[----:B------:R-:W3:Y:S01]  /*d420*/  MUFU.TANH R130, R130 ;  /* 0x0000008200827308 */ /* 0x000ee20000002400 */
[----:B------:R-:W-:Y:S02]  /*d430*/  FSEL R128, R128, -INF , !P3 ;  /* 0xff80000080807808 */ /* 0x000fe40005800000 */
[CC--:B------:R-:W-:Y:S02]  /*d440*/  ISETP.GE.AND P6, PT, R5.reuse, R2.reuse, PT ;  /* 0x000000020500720c */ /* 0x0c0fe40003fc6270 */
[----:B------:R-:W-:Y:S01]  /*d450*/  ISETP.GE.AND P3, PT, R5, R89, PT ;  /* 0x000000590500720c */ /* 0x000fe20003f66270 */
[C---:B------:R-:W-:Y:S01]  /*d460*/  VIADD R5, R13.reuse, 0xffffffb8 ;  /* 0xffffffb80d057836 */ /* 0x040fe20000000000 */
[----:B-1----:R-:W-:Y:S01]  /*d470*/  FSEL R124, R124, -INF , !P1 ;  /* 0xff8000007c7c7808 */ /* 0x002fe20004800000 */
[----:B------:R-:W1:Y:S01]  /*d480*/  MUFU.TANH R134, R134 ;  /* 0x0000008600867308 */ /* 0x000e620000002400 */
[----:B------:R-:W-:Y:S01]  /*d490*/  ISETP.GE.AND P1, PT, R6, R2, PT ;  /* 0x000000020600720c */ /* 0x000fe20003f26270 */
[----:B------:R-:W-:Y:S01]  /*d4a0*/  VIADD R13, R13, 0xffffffb9 ;  /* 0xffffffb90d0d7836 */ /* 0x000fe20000000000 */
[----:B--2---:R-:W-:-:S04]  /*d4b0*/  FSEL R132, R132, -INF , !P4 ;  /* 0xff80000084847808 */ /* 0x004fc80006000000 */
[-C--:B------:R-:W-:Y:S01]  /*d4c0*/  ISETP.GE.AND P4, PT, R13, R2.reuse, PT ;  /* 0x000000020d00720c */ /* 0x080fe20003f86270 */
[----:B------:R-:W2:Y:S01]  /*d4d0*/  MUFU.TANH R103, R103 ;  /* 0x0000006700677308 */ /* 0x000ea20000002400 */
[----:B---3--:R-:W-:Y:S02]  /*d4e0*/  FSEL R130, R130, -INF , !P5 ;  /* 0xff80000082827808 */ /* 0x008fe40006800000 */
[----:B------:R-:W-:-:S05]  /*d4f0*/  ISETP.GE.AND P5, PT, R5, R2, PT ;  /* 0x000000020500720c */ /* 0x000fca0003fa6270 */
        /* <DEDUP_REMOVED lines=83> */
.L_x_5149:
[----:B------:R-:W-:Y:S01]  /*da30*/  UMOV UR8, URZ ;  /* 0x000000ff00087c82 */ /* 0x000fe20008000000 */
[----:B------:R-:W-:Y:S01]  /*da40*/  IMAD.SHL.U32 R2, R86, 0x40, RZ ;  /* 0x0000004056027824 */ /* 0x000fe200078e00ff */
[----:B------:R-:W-:-:S05]  /*da50*/  IADD3 R5, P1, PT, RZ, -UR8, RZ ;  /* 0x80000008ff057c10 */ /* 0x000fca000ff3e0ff */
[----:B------:R-:W-:-:S05]  /*da60*/  IMAD.X R2, RZ, RZ, ~R2, P1 ;  /* 0x000000ffff027224 */ /* 0x000fca00008e0e02 */
[----:B------:R-:W-:-:S04]  /*da70*/  SHF.R.S64 R5, R5, 0x1f, R2 ;  /* 0x0000001f05057819 */ /* 0x000fc80000001002 */
[----:B------:R-:W-:-:S04]  /*da80*/  IADD3 R106, P1, PT, R5, R106, RZ ;  /* 0x0000006a056a7210 */ /* 0x000fc80007f3e0ff */
[----:B------:R-:W-:-:S09]  /*da90*/  LEA.HI.X.SX32 R107, R2, R107, 0x1, P1 ;  /* 0x0000006b026b7211 */ /* 0x000fd200008f0eff */
.L_x_5150:
        /* <DEDUP_REMOVED lines=12> */
.L_x_5148:
[----:B------:R-:W-:Y:S02]  /*db60*/  FMNMX3.FTZ R5, R3, R34, R14, !PT ;  /* 0x0000002203057276 */ /* 0x000fe4000781000e */
        /* <DEDUP_REMOVED lines=10> */
[----:B------:R-:W-:Y:S01]  /*dc10*/  FMNMX3.FTZ R16, R7, R128, R132, !PT ;  /* 0x0000008007107276 */ /* 0x000fe20007810084 */
[----:B------:R-:W1:Y:S01]  /*dc20*/  S2R R5, SR_TID.X ;  /* 0x0000000000057919 */ /* 0x000e620000002100 */
[----:B------:R-:W-:-:S02]  /*dc30*/  FMNMX3.FTZ R6, R6, R102, R101, !PT ;  /* 0x0000006606067276 */ /* 0x000fc40007810065 */
        /* <DEDUP_REMOVED lines=15> */
[----:B------:R-:W-:Y:S02]  /*dd30*/  FSEL R6, R0, RZ, P1 ;  /* 0x000000ff00067208 */ /* 0x000fe40000800000 */
[----:B------:R-:W-:Y:S01]  /*dd40*/  FSEL R87, R87, RZ, P1 ;  /* 0x000000ff57577208 */ /* 0x000fe20000800000 */
[C---:B------:R-:W-:Y:S01]  /*dd50*/  FMUL.FTZ R119, R2.reuse, UR4 ;  /* 0x0000000402777c20 */ /* 0x040fe20008410000 */
        /* <DEDUP_REMOVED lines=11> */
[----:B------:R-:W-:Y:S01]  /*de10*/  FADD.FTZ R7, R84, -R7 ;  /* 0x8000000754077221 */ /* 0x000fe20000010000 */
[----:B------:R-:W-:Y:S01]  /*de20*/  FFMA.FTZ R131, R140, UR4, -R87 ;  /* 0x000000048c837c23 */ /* 0x000fe20008010857 */
[----:B------:R-:W-:Y:S01]  /*de30*/  @P1 IADD3 R99, PT, PT, R115, -0x20, RZ ;  /* 0xffffffe073631810 */ /* 0x000fe20007ffe0ff */
[--C-:B------:R-:W-:Y:S01]  /*de40*/  FFMA.FTZ R86, R32, UR4, -R119.reuse ;  /* 0x0000000420567c23 */ /* 0x100fe20008010877 */
[----:B------:R-:W-:Y:S01]  /*de50*/  FMUL.FTZ R7, R7, UR4 ;  /* 0x0000000407077c20 */ /* 0x000fe20008410000 */
[----:B------:R-:W1:Y:S01]  /*de60*/  MUFU.EX2 R97, R97 ;  /* 0x0000006100617308 */ /* 0x000e620000000800 */
        /* <DEDUP_REMOVED lines=9> */
[----:B------:R-:W-:Y:S01]  /*df00*/  LDSM.16.MT88.4 R16, [R99] ;  /* 0x000000006310783b */ /* 0x000fe20000004200 */
[----:B------:R-:W-:Y:S01]  /*df10*/  FFMA.FTZ R129, R148, UR4, -R119 ;  /* 0x0000000494817c23 */ /* 0x000fe20008010877 */
[----:B------:R-:W5:Y:S01]  /*df20*/  MUFU.EX2 R95, R95 ;  /* 0x0000005f005f7308 */ /* 0x000f620000000800 */
[----:B------:R-:W-:Y:S01]  /*df30*/  FFMA.FTZ R127, R138, UR4, -R87 ;  /* 0x000000048a7f7c23 */ /* 0x000fe20008010857 */
[-C--:B-1----:R-:W-:Y:S01]  /*df40*/  FMUL.FTZ R30, R58, R97.reuse ;  /* 0x000000613a1e7220 */ /* 0x082fe20000410000 */
[-C--:B------:R-:W-:Y:S01]  /*df50*/  FMUL.FTZ R31, R59, R97.reuse ;  /* 0x000000613b1f7220 */ /* 0x080fe20000410000 */
[----:B------:R-:W-:Y:S01]  /*df60*/  MUFU.EX2 R94, R94 ;  /* 0x0000005e005e7308 */ /* 0x000fe20000000800 */
[-C--:B------:R-:W-:Y:S01]  /*df70*/  FMUL.FTZ R6, R82, R97.reuse ;  /* 0x0000006152067220 */ /* 0x080fe20000410000 */
[-C--:B---3--:R-:W-:Y:S01]  /*df80*/  FMUL.FTZ R28, R56, R84.reuse ;  /* 0x00000054381c7220 */ /* 0x088fe20000410000 */
[-C--:B------:R-:W-:Y:S01]  /*df90*/  FMUL.FTZ R29, R57, R84.reuse ;  /* 0x00000054391d7220 */ /* 0x080fe20000410000 */
[----:B------:R-:W1:Y:S01]  /*dfa0*/  MUFU.EX2 R89, R89 ;  /* 0x0000005900597308 */ /* 0x000e620000000800 */
[----:B------:R-:W3:Y:S01]  /*dfb0*/  LDSM.16.MT88.4 R56, [R90+0x8000] ;  /* 0x008000005a38783b */ /* 0x000ee20000004200 */
[-C--:B------:R-:W-:Y:S01]  /*dfc0*/  FMUL.FTZ R4, R80, R84.reuse ;  /* 0x0000005450047220 */ /* 0x080fe20000410000 */
[----:B------:R-:W-:Y:S01]  /*dfd0*/  FMUL.FTZ R5, R81, R84 ;  /* 0x0000005451057220 */ /* 0x000fe20000410000 */
[----:B------:R-:W1:Y:S01]  /*dfe0*/  MUFU.EX2 R93, R93 ;  /* 0x0000005d005d7308 */ /* 0x000e620000000800 */
[-C--:B------:R-:W-:Y:S01]  /*dff0*/  FMUL.FTZ R7, R83, R97.reuse ;  /* 0x0000006153077220 */ /* 0x080fe20000410000 */
[----:B-----5:R-:W-:Y:S01]  /*e000*/  F2FP.F16.F32.PACK_AB R80, R95, R86 ;  /* 0x000000565f50723e */ /* 0x020fe200000000ff */
[-C--:B------:R-:W-:Y:S01]  /*e010*/  FMUL.FTZ R52, R52, R84.reuse ;  /* 0x0000005434347220 */ /* 0x080fe20000410000 */
[----:B------:R-:W-:Y:S01]  /*e020*/  MUFU.EX2 R96, R96 ;  /* 0x0000006000607308 */ /* 0x000fe20000000800 */
[----:B------:R-:W-:Y:S01]  /*e030*/  FMUL.FTZ R53, R53, R84 ;  /* 0x0000005435357220 */ /* 0x000fe20000410000 */
[-C--:B------:R-:W-:Y:S01]  /*e040*/  FMUL.FTZ R54, R54, R97.reuse ;  /* 0x0000006136367220 */ /* 0x080fe20000410000 */
[-C--:B------:R-:W-:Y:S01]  /*e050*/  FMUL.FTZ R55, R55, R97.reuse ;  /* 0x0000006137377220 */ /* 0x080fe20000410000 */
[----:B------:R-:W5:Y:S01]  /*e060*/  MUFU.EX2 R3, R3 ;  /* 0x0000000300037308 */ /* 0x000f620000000800 */
[----:B------:R-:W3:Y:S01]  /*e070*/  LDSM.16.MT88.4 R8, [R90+0x6000] ;  /* 0x006000005a08783b */ /* 0x000ee20000004200 */
[----:B-1----:R-:W-:Y:S01]  /*e080*/  F2FP.F16.F32.PACK_AB R82, R89, R94 ;  /* 0x0000005e5952723e */ /* 0x002fe200000000ff */
[-C--:B------:R-:W-:Y:S01]  /*e090*/  FMUL.FTZ R20, R64, R84.reuse ;  /* 0x0000005440147220 */ /* 0x080fe20000410000 */
[----:B------:R-:W-:Y:S01]  /*e0a0*/  FMUL.FTZ R21, R65, R84 ;  /* 0x0000005441157220 */ /* 0x000fe20000410000 */
[-C--:B------:R-:W-:Y:S01]  /*e0b0*/  FMUL.FTZ R22, R66, R97.reuse ;  /* 0x0000006142167220 */ /* 0x080fe20000410000 */
[----:B------:R-:W-:Y:S01]  /*e0c0*/  F2FP.F16.F32.PACK_AB R81, R93, R98 ;  /* 0x000000625d51723e */ /* 0x000fe200000000ff */
        /* <DEDUP_REMOVED lines=16> */
[-C--:B------:R-:W-:Y:S01]  /*e1d0*/  FMUL.FTZ R13, R73, R84.reuse ;  /* 0x00000054490d7220 */ /* 0x080fe20000410000 */
[-C--:B------:R-:W-:Y:S01]  /*e1e0*/  FMUL.FTZ R14, R74, R97.reuse ;  /* 0x000000614a0e7220 */ /* 0x080fe20000410000 */
[-C--:B------:R-:W-:Y:S01]  /*e1f0*/  FMUL.FTZ R15, R75, R97.reuse ;  /* 0x000000614b0f7220 */ /* 0x080fe20000410000 */
[----:B------:R-:W-:Y:S01]  /*e200*/  LDSM.16.MT88.4 R64, [R90+0x6400] ;  /* 0x006400005a40783b */ /* 0x000fe20000004200 */
[-C--:B------:R-:W-:Y:S01]  /*e210*/  FMUL.FTZ R68, R68, R84.reuse ;  /* 0x0000005444447220 */ /* 0x080fe20000410000 */
[-C--:B------:R-:W-:Y:S01]  /*e220*/  FMUL.FTZ R69, R69, R84.reuse ;  /* 0x0000005445457220 */ /* 0x080fe20000410000 */
[C---:B------:R-:W-:Y:S01]  /*e230*/  HMMA.16816.F32 R32, R80.reuse, R34, R52 ;  /* 0x000000225020723c */ /* 0x040fe20000001834 */
[----:B------:R-:W1:Y:S01]  /*e240*/  LDSM.16.MT88.4 R52, [R99+0x2000] ;  /* 0x002000006334783b */ /* 0x000e620000004200 */
[-C--:B------:R-:W-:Y:S01]  /*e250*/  FMUL.FTZ R70, R70, R97.reuse ;  /* 0x0000006146467220 */ /* 0x080fe20000410000 */
[-C--:B------:R-:W-:Y:S01]  /*e260*/  FMUL.FTZ R71, R71, R97.reuse ;  /* 0x0000006147477220 */ /* 0x080fe20000410000 */
[----:B------:R-:W-:Y:S01]  /*e270*/  FFMA.FTZ R150, R150, UR4, -R119 ;  /* 0x0000000496967c23 */ /* 0x000fe20008010877 */
[--C-:B------:R-:W-:Y:S01]  /*e280*/  FFMA.FTZ R146, R146, UR4, -R87.reuse ;  /* 0x0000000492927c23 */ /* 0x100fe20008010857 */
[----:B------:R-:W-:Y:S01]  /*e290*/  FFMA.FTZ R144, R144, UR4, -R87 ;  /* 0x0000000490907c23 */ /* 0x000fe20008010857 */
[----:B------:R-:W-:Y:S01]  /*e2a0*/  MUFU.EX2 R125, R125 ;  /* 0x0000007d007d7308 */ /* 0x000fe20000000800 */
[C---:B----4-:R-:W-:Y:S01]  /*e2b0*/  HMMA.16816.F32 R20, R80.reuse, R24, R20 ;  /* 0x000000185014723c */ /* 0x050fe20000001814 */
[-C--:B------:R-:W-:Y:S01]  /*e2c0*/  FMUL.FTZ R76, R76, R84.reuse ;  /* 0x000000544c4c7220 */ /* 0x080fe20000410000 */
[-C--:B------:R-:W-:Y:S01]  /*e2d0*/  FMUL.FTZ R77, R77, R84.reuse ;  /* 0x000000544d4d7220 */ /* 0x080fe20000410000 */
[----:B------:R-:W2:Y:S01]  /*e2e0*/  MUFU.EX2 R122, R150 ;  /* 0x00000096007a7308 */ /* 0x000ea20000000800 */
[-C--:B------:R-:W-:Y:S01]  /*e2f0*/  FMUL.FTZ R78, R78, R97.reuse ;  /* 0x000000614e4e7220 */ /* 0x080fe20000410000 */
[-C--:B------:R-:W-:Y:S01]  /*e300*/  FMUL.FTZ R79, R79, R97.reuse ;  /* 0x000000614f4f7220 */ /* 0x080fe20000410000 */
[-C--:B------:R-:W-:Y:S01]  /*e310*/  FMUL.FTZ R44, R44, R84.reuse ;  /* 0x000000542c2c7220 */ /* 0x080fe20000410000 */
[----:B------:R-:W-:Y:S01]  /*e320*/  MUFU.EX2 R120, R120 ;  /* 0x0000007800787308 */ /* 0x000fe20000000800 */
[C---:B------:R-:W-:Y:S01]  /*e330*/  HMMA.16816.F32 R24, R80.reuse, R26, R60 ;  /* 0x0000001a5018723c */ /* 0x040fe2000000183c */
[----:B------:R-:W4:Y:S01]  /*e340*/  LDSM.16.MT88.4 R60, [R99+0x400] ;  /* 0x00040000633c783b */ /* 0x000f220000004200 */
[-C--:B------:R-:W-:Y:S01]  /*e350*/  FMUL.FTZ R45, R45, R84.reuse ;  /* 0x000000542d2d7220 */ /* 0x080fe20000410000 */
[----:B------:R-:W-:Y:S01]  /*e360*/  MUFU.EX2 R129, R129 ;  /* 0x0000008100817308 */ /* 0x000fe20000000800 */
[-C--:B------:R-:W-:Y:S01]  /*e370*/  FMUL.FTZ R46, R46, R97.reuse ;  /* 0x000000612e2e7220 */ /* 0x080fe20000410000 */
[-C--:B------:R-:W-:Y:S01]  /*e380*/  FMUL.FTZ R47, R47, R97.reuse ;  /* 0x000000612f2f7220 */ /* 0x080fe20000410000 */
[-C--:B------:R-:W-:Y:S01]  /*e390*/  FMUL.FTZ R48, R48, R84.reuse ;  /* 0x0000005430307220 */ /* 0x080fe20000410000 */
[----:B------:R-:W-:Y:S01]  /*e3a0*/  MUFU.EX2 R140, R146 ;  /* 0x00000092008c7308 */ /* 0x000fe20000000800 */
[C---:B---3--:R-:W-:Y:S01]  /*e3b0*/  HMMA.16816.F32 R36, R80.reuse, R56, R36 ;  /* 0x000000385024723c */ /* 0x048fe20000001824 */
[----:B------:R-:W-:Y:S01]  /*e3c0*/  FMUL.FTZ R49, R49, R84 ;  /* 0x0000005431317220 */ /* 0x000fe20000410000 */
[-C--:B------:R-:W-:Y:S01]  /*e3d0*/  FMUL.FTZ R50, R50, R97.reuse ;  /* 0x0000006132327220 */ /* 0x080fe20000410000 */
[----:B------:R-:W3:Y:S01]  /*e3e0*/  MUFU.EX2 R131, R131 ;  /* 0x0000008300837308 */ /* 0x000ee20000000800 */
[-C--:B------:R-:W-:Y:S01]  /*e3f0*/  FMUL.FTZ R51, R51, R97.reuse ;  /* 0x0000006133337220 */ /* 0x080fe20000410000 */
[--C-:B------:R-:W-:Y:S01]  /*e400*/  FFMA.FTZ R135, R142, UR4, -R119.reuse ;  /* 0x000000048e877c23 */ /* 0x100fe20008010877 */
[----:B------:R-:W-:Y:S01]  /*e410*/  FFMA.FTZ R133, R128, UR4, -R119 ;  /* 0x0000000480857c23 */ /* 0x000fe20008010877 */
[----:B------:R-:W-:Y:S01]  /*e420*/  MUFU.EX2 R138, R144 ;  /* 0x00000090008a7308 */ /* 0x000fe20000000800 */
[C---:B------:R-:W-:Y:S01]  /*e430*/  HMMA.16816.F32 R40, R80.reuse, R58, R40 ;  /* 0x0000003a5028723c */ /* 0x040fe20000001828 */
[----:B------:R-:W5:Y:S01]  /*e440*/  LDSM.16.MT88.4 R56, [R90+0x7400] ;  /* 0x007400005a38783b */ /* 0x000f620000004200 */
[--C-:B------:R-:W-:Y:S01]  /*e450*/  FFMA.FTZ R139, R124, UR4, -R87.reuse ;  /* 0x000000047c8b7c23 */ /* 0x100fe20008010857 */
[----:B------:R-:W3:Y:S01]  /*e460*/  MUFU.EX2 R127, R127 ;  /* 0x0000007f007f7308 */ /* 0x000ee20000000800 */
[----:B------:R-:W-:Y:S01]  /*e470*/  FFMA.FTZ R137, R130, UR4, -R87 ;  /* 0x0000000482897c23 */ /* 0x000fe20008010857 */
[--C-:B------:R-:W-:Y:S01]  /*e480*/  FFMA.FTZ R136, R136, UR4, -R119.reuse ;  /* 0x0000000488887c23 */ /* 0x100fe20008010877 */
[--C-:B------:R-:W-:Y:S01]  /*e490*/  FFMA.FTZ R132, R132, UR4, -R119.reuse ;  /* 0x0000000484847c23 */ /* 0x100fe20008010877 */
[----:B------:R-:W-:Y:S01]  /*e4a0*/  MUFU.EX2 R135, R135 ;  /* 0x0000008700877308 */ /* 0x000fe20000000800 */
[C---:B------:R-:W-:Y:S01]  /*e4b0*/  HMMA.16816.F32 R12, R80.reuse, R16, R12 ;  /* 0x00000010500c723c */ /* 0x040fe2000000180c */
[--C-:B------:R-:W-:Y:S01]  /*e4c0*/  FFMA.FTZ R141, R103, UR4, -R119.reuse ;  /* 0x00000004678d7c23 */ /* 0x100fe20008010877 */
[----:B------:R-:W-:Y:S01]  /*e4d0*/  FFMA.FTZ R103, R117, UR4, -R119 ;  /* 0x0000000475677c23 */ /* 0x000fe20008010877 */
[----:B------:R-:W5:Y:S01]  /*e4e0*/  MUFU.EX2 R128, R136 ;  /* 0x0000008800807308 */ /* 0x000f620000000800 */
[--C-:B------:R-:W-:Y:S01]  /*e4f0*/  FFMA.FTZ R101, R101, UR4, -R87.reuse ;  /* 0x0000000465657c23 */ /* 0x100fe20008010857 */
[--C-:B------:R-:W-:Y:S01]  /*e500*/  FFMA.FTZ R100, R100, UR4, -R87.reuse ;  /* 0x0000000464647c23 */ /* 0x100fe20008010857 */
[----:B------:R-:W-:Y:S01]  /*e510*/  FFMA.FTZ R117, R85, UR4, -R87 ;  /* 0x0000000455757c23 */ /* 0x000fe20008010857 */
[----:B------:R-:W-:Y:S01]  /*e520*/  MUFU.EX2 R133, R133 ;  /* 0x0000008500857308 */ /* 0x000fe20000000800 */
[----:B------:R-:W-:Y:S01]  /*e530*/  HMMA.16816.F32 R16, R80, R18, R68 ;  /* 0x000000125010723c */ /* 0x000fe20000001844 */
[----:B------:R-:W-:Y:S01]  /*e540*/  FFMA.FTZ R98, R121, R97, R98 ;  /* 0x0000006179627223 */ /* 0x000fe20000010062 */
[----:B------:R-:W-:Y:S01]  /*e550*/  LDSM.16.MT88.4 R68, [R99+0xc00] ;  /* 0x000c00006344783b */ /* 0x000fe20000004200 */
[----:B------:R-:W-:Y:S02]  /*e560*/  MUFU.EX2 R124, R132 ;  /* 0x00000084007c7308 */ /* 0x000fe40000000800 */
[----:B------:R-:W-:-:S02]  /*e570*/  FADD.FTZ R93, R93, R98 ;  /* 0x000000625d5d7221 */ /* 0x000fc40000010000 */
[----:B------:R-:W-:Y:S01]  /*e580*/  MUFU.EX2 R139, R139 ;  /* 0x0000008b008b7308 */ /* 0x000fe20000000800 */
[C---:B------:R-:W-:Y:S01]  /*e590*/  HMMA.16816.F32 R4, R80.reuse, R8, R4 ;  /* 0x000000085004723c */ /* 0x040fe20000001804 */
[----:B------:R-:W-:Y:S02]  /*e5a0*/  FADD.FTZ R96, R96, R93 ;  /* 0x0000005d60607221 */ /* 0x000fe40000010000 */
[----:B------:R-:W-:Y:S02]  /*e5b0*/  MUFU.EX2 R137, R137 ;  /* 0x0000008900897308 */ /* 0x000fe40000000800 */
[----:B------:R-:W-:Y:S02]  /*e5c0*/  FADD.FTZ R3, R3, R96 ;  /* 0x0000006003037221 */ /* 0x000fe40000010000 */
[----:B------:R-:W-:Y:S01]  /*e5d0*/  MUFU.EX2 R141, R141 ;  /* 0x0000008d008d7308 */ /* 0x000fe20000000800 */
[C---:B------:R-:W-:Y:S01]  /*e5e0*/  HMMA.16816.F32 R8, R80.reuse, R10, R76 ;  /* 0x0000000a5008723c */ /* 0x040fe2000000184c */
[----:B------:R-:W-:Y:S02]  /*e5f0*/  LDSM.16.MT88.4 R76, [R90+0x6c00] ;  /* 0x006c00005a4c783b */ /* 0x000fe40000004200 */
[----:B------:R-:W-:Y:S04]  /*e600*/  MUFU.EX2 R103, R103 ;  /* 0x0000006700677308 */ /* 0x000fe80000000800 */
[----:B------:R-:W-:Y:S01]  /*e610*/  MUFU.EX2 R101, R101 ;  /* 0x0000006500657308 */ /* 0x000fe20000000800 */
[----:B-1----:R-:W-:Y:S01]  /*e620*/  HMMA.16816.F32 R44, R80, R52, R44 ;  /* 0x00000034502c723c */ /* 0x002fe2000000182c */
[----:B--2---:R-:W-:-:S02]  /*e630*/  F2FP.F16.F32.PACK_AB R52, R122, R125 ;  /* 0x0000007d7a34723e */ /* 0x004fc400000000ff */
[----:B---3--:R-:W-:Y:S01]  /*e640*/  F2FP.F16.F32.PACK_AB R53, R131, R140 ;  /* 0x0000008c8335723e */ /* 0x008fe200000000ff */
[----:B------:R-:W-:Y:S01]  /*e650*/  MUFU.EX2 R100, R100 ;  /* 0x0000006400647308 */ /* 0x000fe20000000800 */
[----:B------:R-:W-:Y:S01]  /*e660*/  FADD.FTZ R140, R140, R3 ;  /* 0x000000038c8c7221 */ /* 0x000fe20000010000 */
[----:B------:R-:W-:Y:S02]  /*e670*/  MOV R3, R0 ;  /* 0x0000000000037202 */ /* 0x000fe40000000f00 */
[----:B------:R-:W-:Y:S01]  /*e680*/  HMMA.16816.F32 R48, R80, R54, R48 ;  /* 0x000000365030723c */ /* 0x000fe20000001830 */
[----:B------:R-:W-:Y:S01]  /*e690*/  F2FP.F16.F32.PACK_AB R54, R129, R120 ;  /* 0x000000788136723e */ /* 0x000fe200000000ff */
[----:B------:R-:W-:Y:S01]  /*e6a0*/  MUFU.EX2 R117, R117 ;  /* 0x0000007500757308 */ /* 0x000fe20000000800 */
[----:B------:R-:W-:Y:S01]  /*e6b0*/  F2FP.F16.F32.PACK_AB R55, R127, R138 ;  /* 0x0000008a7f37723e */ /* 0x000fe200000000ff */
[----:B------:R-:W-:Y:S01]  /*e6c0*/  FADD.FTZ R131, R131, R140 ;  /* 0x0000008c83837221 */ /* 0x000fe20000010000 */
[----:B------:R-:W-:-:S03]  /*e6d0*/  @P0 MOV R3, R0 ;  /* 0x0000000000030202 */ /* 0x000fc60000000f00 */
[----:B------:R-:W-:Y:S02]  /*e6e0*/  FADD.FTZ R138, R138, R131 ;  /* 0x000000838a8a7221 */ /* 0x000fe40000010000 */
[----:B----4-:R-:W-:Y:S02]  /*e6f0*/  HMMA.16816.F32 R12, R52, R60, R12 ;  /* 0x0000003c340c723c */ /* 0x010fe4000000180c */
[----:B------:R-:W-:-:S06]  /*e700*/  FADD.FTZ R138, R127, R138 ;  /* 0x0000008a7f8a7221 */ /* 0x000fcc0000010000 */
        /* <DEDUP_REMOVED lines=22> */
[----:B----4-:R-:W-:Y:S01]  /*e870*/  F2FP.F16.F32.PACK_AB R53, R130, R139 ;  /* 0x0000008b8235723e */ /* 0x010fe200000000ff */
[----:B------:R-:W-:Y:S01]  /*e880*/  FADD.FTZ R139, R139, R138 ;  /* 0x0000008a8b8b7221 */ /* 0x000fe20000010000 */
[----:B------:R-:W-:Y:S02]  /*e890*/  F2FP.F16.F32.PACK_AB R54, R124, R133 ;  /* 0x000000857c36723e */ /* 0x000fe400000000ff */
[----:B-----5:R-:W-:Y:S01]  /*e8a0*/  F2FP.F16.F32.PACK_AB R55, R126, R137 ;  /* 0x000000897e37723e */ /* 0x020fe200000000ff */
[----:B------:R-:W-:-:S04]  /*e8b0*/  FADD.FTZ R130, R130, R139 ;  /* 0x0000008b82827221 */ /* 0x000fc80000010000 */
[----:B------:R-:W-:Y:S02]  /*e8c0*/  FADD.FTZ R137, R137, R130 ;  /* 0x0000008289897221 */ /* 0x000fe40000010000 */
[----:B-1----:R-:W-:Y:S02]  /*e8d0*/  HMMA.16816.F32 R4, R52, R60, R4 ;  /* 0x0000003c3404723c */ /* 0x002fe40000001804 */
[----:B------:R-:W-:-:S06]  /*e8e0*/  FADD.FTZ R137, R126, R137 ;  /* 0x000000897e897221 */ /* 0x000fcc0000010000 */
[C---:B------:R-:W-:Y:S01]  /*e8f0*/  HMMA.16816.F32 R8, R52.reuse, R62, R8 ;  /* 0x0000003e3408723c */ /* 0x040fe20000001808 */
[----:B------:R-:W1:Y:S07]  /*e900*/  LDSM.16.MT88.4 R60, [R99+0x1800] ;  /* 0x00180000633c783b */ /* 0x000e6e0000004200 */
[C---:B--2---:R-:W-:Y:S08]  /*e910*/  HMMA.16816.F32 R20, R52.reuse, R64, R20 ;  /* 0x000000403414723c */ /* 0x044ff00000001814 */
[C---:B---3--:R-:W-:Y:S08]  /*e920*/  HMMA.16816.F32 R12, R52.reuse, R56, R12 ;  /* 0x00000038340c723c */ /* 0x048ff0000000180c */
[C---:B------:R-:W-:Y:S01]  /*e930*/  HMMA.16816.F32 R16, R52.reuse, R58, R16 ;  /* 0x0000003a3410723c */ /* 0x040fe20000001810 */
[----:B------:R-:W2:Y:S07]  /*e940*/  LDSM.16.MT88.4 R56, [R90+0x8800] ;  /* 0x008800005a38783b */ /* 0x000eae0000004200 */
[C---:B------:R-:W-:Y:S08]  /*e950*/  HMMA.16816.F32 R24, R52.reuse, R66, R24 ;  /* 0x000000423418723c */ /* 0x040ff00000001818 */
[C---:B-1----:R-:W-:Y:S08]  /*e960*/  HMMA.16816.F32 R28, R52.reuse, R60, R28 ;  /* 0x0000003c341c723c */ /* 0x042ff0000000181c */
[C---:B------:R-:W-:Y:S01]  /*e970*/  HMMA.16816.F32 R32, R52.reuse, R62, R32 ;  /* 0x0000003e3420723c */ /* 0x040fe20000001820 */
[----:B------:R-:W1:Y:S07]  /*e980*/  LDSM.16.MT88.4 R60, [R99+0x2800] ;  /* 0x00280000633c783b */ /* 0x000e6e0000004200 */
[C---:B--2---:R-:W-:Y:S01]  /*e990*/  HMMA.16816.F32 R36, R52.reuse, R56, R36 ;  /* 0x000000383424723c */ /* 0x044fe20000001824 */
[----:B------:R-:W-:Y:S01]  /*e9a0*/  FFMA.FTZ R56, R118, UR4, -R119 ;  /* 0x0000000476387c23 */ /* 0x000fe20008010877 */
[----:B------:R-:W-:Y:S01]  /*e9b0*/  FFMA.FTZ R118, R102, UR4, -R87 ;  /* 0x0000000466767c23 */ /* 0x000fe20008010857 */
[----:B------:R-:W-:Y:S01]  /*e9c0*/  FFMA.FTZ R119, R116, UR4, -R119 ;  /* 0x0000000474777c23 */ /* 0x000fe20008010877 */
[----:B------:R-:W-:Y:S01]  /*e9d0*/  F2FP.F16.F32.PACK_AB R87, R117, R100 ;  /* 0x000000647557723e */ /* 0x000fe200000000ff */
[----:B------:R2:W3:Y:S03]  /*e9e0*/  MUFU.EX2 R116, R56 ;  /* 0x0000003800747308 */ /* 0x0004e60000000800 */
[----:B------:R-:W-:Y:S01]  /*e9f0*/  HMMA.16816.F32 R40, R52, R58, R40 ;  /* 0x0000003a3428723c */ /* 0x000fe20000001828 */
[----:B------:R-:W4:Y:S04]  /*ea00*/  MUFU.EX2 R102, R119 ;  /* 0x0000007700667308 */ /* 0x000f280000000800 */
[----:B------:R-:W5:Y:S01]  /*ea10*/  MUFU.EX2 R118, R118 ;  /* 0x0000007600767308 */ /* 0x000f620000000800 */
[----:B--2---:R-:W-:Y:S01]  /*ea20*/  FFMA.FTZ R56, R123, R84, R86 ;  /* 0x000000547b387223 */ /* 0x004fe20000010056 */
[----:B---3--:R-:W-:-:S03]  /*ea30*/  F2FP.F16.F32.PACK_AB R84, R116, R141 ;  /* 0x0000008d7454723e */ /* 0x008fc600000000ff */
[----:B------:R-:W-:Y:S01]  /*ea40*/  FADD.FTZ R95, R95, R56 ;  /* 0x000000385f5f7221 */ /* 0x000fe20000010000 */
[----:B----4-:R-:W-:Y:S01]  /*ea50*/  F2FP.F16.F32.PACK_AB R86, R102, R103 ;  /* 0x000000676656723e */ /* 0x010fe200000000ff */
[----:B-1----:R-:W-:Y:S01]  /*ea60*/  HMMA.16816.F32 R44, R52, R60, R44 ;  /* 0x0000003c342c723c */ /* 0x002fe2000000182c */
[----:B-----5:R-:W-:Y:S01]  /*ea70*/  F2FP.F16.F32.PACK_AB R85, R101, R118 ;  /* 0x000000766555723e */ /* 0x020fe200000000ff */
[----:B------:R-:W-:Y:S01]  /*ea80*/  FADD.FTZ R94, R94, R95 ;  /* 0x0000005f5e5e7221 */ /* 0x000fe20000010000 */
[----:B------:R-:W-:-:S03]  /*ea90*/  FADD.FTZ R118, R118, R137 ;  /* 0x0000008976767221 */ /* 0x000fc60000010000 */
[----:B------:R-:W-:Y:S02]  /*eaa0*/  FADD.FTZ R94, R89, R94 ;  /* 0x0000005e595e7221 */ /* 0x000fe40000010000 */
[----:B------:R-:W-:Y:S01]  /*eab0*/  HMMA.16816.F32 R48, R52, R62, R48 ;  /* 0x0000003e3430723c */ /* 0x000fe20000001830 */
[----:B------:R-:W1:Y:S01]  /*eac0*/  LDSM.16.MT88.4 R60, [R90+0x7c00] ;  /* 0x007c00005a3c783b */ /* 0x000e620000004200 */
[----:B------:R-:W-:Y:S01]  /*ead0*/  FADD.FTZ R101, R101, R118 ;  /* 0x0000007665657221 */ /* 0x000fe20000010000 */
[----:B------:R-:W-:Y:S02]  /*eae0*/  FADD.FTZ R125, R125, R94 ;  /* 0x0000005e7d7d7221 */ /* 0x000fe40000010000 */
[----:B------:R-:W2:Y:S01]  /*eaf0*/  LDSM.16.MT88.4 R52, [R99+0x1c00] ;  /* 0x001c00006334783b */ /* 0x000ea20000004200 */
[----:B------:R-:W-:Y:S01]  /*eb00*/  FADD.FTZ R100, R100, R101 ;  /* 0x0000006564647221 */ /* 0x000fe20000010000 */
[----:B------:R-:W-:Y:S01]  /*eb10*/  FADD.FTZ R125, R122, R125 ;  /* 0x0000007d7a7d7221 */ /* 0x000fe20000010000 */
[----:B------:R-:W-:Y:S01]  /*eb20*/  HMMA.16816.F32 R80, R84, R76, R4 ;  /* 0x0000004c5450723c */ /* 0x000fe20000001804 */
[----:B------:R-:W3:Y:S01]  /*eb30*/  LDSM.16.MT88.4 R4, [R90+0x8c00] ;  /* 0x008c00005a04783b */ /* 0x000ee20000004200 */
[----:B------:R-:W-:Y:S01]  /*eb40*/  FADD.FTZ R121, R117, R100 ;  /* 0x0000006475797221 */ /* 0x000fe20000010000 */
[----:B------:R-:W-:-:S04]  /*eb50*/  FADD.FTZ R120, R120, R125 ;  /* 0x0000007d78787221 */ /* 0x000fc80000010000 */
[----:B------:R-:W-:Y:S01]  /*eb60*/  FADD.FTZ R120, R129, R120 ;  /* 0x0000007881787221 */ /* 0x000fe20000010000 */
[----:B------:R-:W-:Y:S01]  /*eb70*/  HMMA.16816.F32 R76, R84, R78, R8 ;  /* 0x0000004e544c723c */ /* 0x000fe20000001808 */
[----:B------:R-:W4:Y:S02]  /*eb80*/  LDSM.16.MT88.4 R8, [R99+0x2c00] ;  /* 0x002c00006308783b */ /* 0x000f240000004200 */
        /* <DEDUP_REMOVED lines=22> */
.L_x_5145:
[----:B------:R-:W-:-:S07]  /*ecf0*/  IADD3 R88, PT, PT, R92, -0x1, RZ ;  /* 0xffffffff5c587810 */ /* 0x000fce0007ffe0ff */
.L_x_5151:
        /* <DEDUP_REMOVED lines=18> */
.L_x_5156:
        /* <DEDUP_REMOVED lines=87> */
.L_x_5153:
[----:B------:R-:W-:Y:S02]  /*f390*/  LEA R125, R125, UR5, 0x1 ;  /* 0x000000057d7d7c11 */ /* 0x000fe4000f8e08ff */
[C---:B------:R-:W-:Y:S02]  /*f3a0*/  LEA R12, P0, R6.reuse, R108, 0x6 ;  /* 0x0000006c060c7211 */ /* 0x040fe400078030ff */
[----:B------:R-:W-:Y:S01]  /*f3b0*/  LOP3.LUT R4, R5, R4, RZ, 0xfc, !PT ;  /* 0x0000000405047212 */ /* 0x000fe200078efcff */
[----:B------:R-:W-:Y:S01]  /*f3c0*/  @!PT LDS RZ, [RZ] ;  /* 0x00000000fffff984 */ /* 0x000fe20000000800 */
[----:B------:R-:W-:Y:S01]  /*f3d0*/  @!PT LDS RZ, [RZ] ;  /* 0x00000000fffff984 */ /* 0x000fe20000000800 */
[----:B------:R-:W-:Y:S01]  /*f3e0*/  @!PT LDS RZ, [RZ] ;  /* 0x00000000fffff984 */ /* 0x000fe20000000800 */
[----:B------:R-:W-:Y:S01]  /*f3f0*/  LDGSTS.E.BYPASS.LTC128B.128 [R125+0x6000], desc[UR6][R108.64] ;  /* 0x060000006c7d7fae */ /* 0x000fe2000b981a06 */
[----:B------:R-:W-:Y:S02]  /*f400*/  LEA.HI.X R13, R6, R109, R8, 0x6, P0 ;  /* 0x0000006d060d7211 */ /* 0x000fe400000f3408 */
[----:B------:R-:W-:Y:S02]  /*f410*/  LEA R88, R4, UR5, 0x1 ;  /* 0x0000000504587c11 */ /* 0x000fe4000f8e08ff */
[----:B------:R-:W-:Y:S02]  /*f420*/  LOP3.LUT P0, RZ, R2, 0x4, RZ, 0xc0, !PT ;  /* 0x0000000402ff7812 */ /* 0x000fe4000780c0ff */
[----:B------:R-:W-:Y:S01]  /*f430*/  MOV R4, 0x20 ;  /* 0x0000002000047802 */ /* 0x000fe20000000f00 */
[----:B------:R-:W-:Y:S01]  /*f440*/  LDGSTS.E.BYPASS.LTC128B.128 [R125+0x7000], desc[UR6][R108.64+0x40] ;  /* 0x070000406c7d7fae */ /* 0x000fe2000b981a06 */
[----:B------:R-:W-:Y:S02]  /*f450*/  IADD3 R118, PT, PT, R118, -0x1, RZ ;  /* 0xffffffff76767810 */ /* 0x000fe40007ffe0ff */
[----:B------:R-:W-:Y:S02]  /*f460*/  SEL R4, R4, 0xffffffe0, !P0 ;  /* 0xffffffe004047807 */ /* 0x000fe40004000000 */
[----:B------:R-:W-:Y:S02]  /*f470*/  ISETP.GT.AND P2, PT, R118, R105, PT ;  /* 0x000000697600720c */ /* 0x000fe40003f44270 */
[-C--:B------:R-:W-:Y:S01]  /*f480*/  IADD3 R3, PT, PT, R91, R4.reuse, RZ ;  /* 0x000000045b037210 */ /* 0x080fe20007ffe0ff */
[----:B------:R-:W-:Y:S01]  /*f490*/  LDGSTS.E.BYPASS.LTC128B.128 [R125+0x8000], desc[UR6][R108.64+0x80] ;  /* 0x080000806c7d7fae */ /* 0x000fe2000b981a06 */
[----:B------:R-:W-:Y:S07]  /*f4a0*/  IADD3 R2, PT, PT, R88, R4, RZ ;  /* 0x0000000458027210 */ /* 0x000fee0007ffe0ff */
[----:B------:R-:W-:Y:S08]  /*f4b0*/  LDGSTS.E.BYPASS.LTC128B.128 [R125+0x6800], desc[UR6][R12.64] ;  /* 0x068000000c7d7fae */ /* 0x000ff0000b981a06 */
[----:B------:R-:W-:Y:S08]  /*f4c0*/  LDGSTS.E.BYPASS.LTC128B.128 [R125+0x7800], desc[UR6][R12.64+0x40] ;  /* 0x078000400c7d7fae */ /* 0x000ff0000b981a06 */
[----:B------:R1:W-:Y:S08]  /*f4d0*/  LDGSTS.E.BYPASS.LTC128B.128 [R125+0x8800], desc[UR6][R12.64+0x80] ;  /* 0x088000800c7d7fae */ /* 0x0003f0000b981a06 */
        /* <DEDUP_REMOVED lines=222> */
.L_x_5155:
        /* <DEDUP_REMOVED lines=12> */
.L_x_5154:
[----:B-1----:R-:W-:Y:S01]  /*10380*/  FMNMX3.FTZ R3, R89, R163, R103, !PT ;  /* 0x000000a359037276 */ /* 0x002fe20007810067 */
[----:B---3--:R-:W-:Y:S01]  /*10390*/  LDSM.16.MT88.4 R12, [R90+0x6000] ;  /* 0x006000005a0c783b */ /* 0x008fe20000004200 */
        /* <DEDUP_REMOVED lines=48> */
[----:B------:R-:W-:Y:S05]  /*106a0*/  FFMA.FTZ R97, R161, UR4, -R122 ;  /* 0x00000004a1617c23 */ /* 0x000fea000801087a */
[----:B------:R-:W2:Y:S01]  /*106b0*/  MUFU.EX2 R0, R0 ;  /* 0x0000000000007308 */ /* 0x000ea20000000800 */
[--C-:B------:R-:W-:Y:S01]  /*106c0*/  FFMA.FTZ R132, R141, UR4, -R120.reuse ;  /* 0x000000048d847c23 */ /* 0x100fe20008010878 */
[----:B------:R-:W-:Y:S01]  /*106d0*/  FFMA.FTZ R141, R133, UR4, -R120 ;  /* 0x00000004858d7c23 */ /* 0x000fe20008010878 */
[--C-:B------:R-:W-:Y:S07]  /*106e0*/  FFMA.FTZ R138, R129, UR4, -R122.reuse ;  /* 0x00000004818a7c23 */ /* 0x100fee000801087a */
[----:B------:R3:W-:Y:S01]  /*106f0*/  MUFU.EX2 R95, R4 ;  /* 0x00000004005f7308 */ /* 0x0007e20000000800 */
[----:B------:R-:W-:Y:S01]  /*10700*/  FFMA.FTZ R131, R131, UR4, -R122 ;  /* 0x0000000483837c23 */ /* 0x000fe2000801087a */
[--C-:B------:R-:W-:Y:S01]  /*10710*/  FFMA.FTZ R133, R135, UR4, -R120.reuse ;  /* 0x0000000487857c23 */ /* 0x100fe20008010878 */
[----:B------:R-:W-:Y:S07]  /*10720*/  FFMA.FTZ R134, R137, UR4, -R120 ;  /* 0x0000000489867c23 */ /* 0x000fee0008010878 */
[----:B------:R-:W-:Y:S01]  /*10730*/  MUFU.EX2 R103, R163 ;  /* 0x000000a300677308 */ /* 0x000fe20000000800 */
[C---:B-1----:R-:W-:Y:S01]  /*10740*/  FMUL.FTZ R5, R2.reuse, R81 ;  /* 0x0000005102057220 */ /* 0x042fe20000410000 */
        /* <DEDUP_REMOVED lines=9> */
[----:B------:R-:W-:Y:S07]  /*107e0*/  FMUL.FTZ R11, R0, R79 ;  /* 0x0000004f000b7220 */ /* 0x000fee0000410000 */
[----:B------:R-:W-:Y:S01]  /*107f0*/  MUFU.EX2 R101, R101 ;  /* 0x0000006500657308 */ /* 0x000fe20000000800 */
[----:B------:R-:W-:Y:S01]  /*10800*/  FMUL.FTZ R17, R2, R69 ;  /* 0x0000004502117220 */ /* 0x000fe20000410000 */
[C---:B------:R-:W-:Y:S01]  /*10810*/  FMUL.FTZ R18, R0.reuse, R70 ;  /* 0x0000004600127220 */ /* 0x040fe20000410000 */
        /* <DEDUP_REMOVED lines=10> */
[----:B------:R-:W-:Y:S01]  /*108c0*/  FMUL.FTZ R27, R0, R63 ;  /* 0x0000003f001b7220 */ /* 0x000fe20000410000 */
[C---:B------:R-:W-:Y:S01]  /*108d0*/  FMUL.FTZ R32, R2.reuse, R52 ;  /* 0x0000003402207220 */ /* 0x040fe20000410000 */
[----:B------:R-:W-:Y:S01]  /*108e0*/  FMUL.FTZ R33, R2, R53 ;  /* 0x0000003502217220 */ /* 0x000fe20000410000 */
[C---:B------:R-:W-:Y:S01]  /*108f0*/  FMUL.FTZ R34, R0.reuse, R54 ;  /* 0x0000003600227220 */ /* 0x040fe20000410000 */
[----:B------:R-:W-:Y:S01]  /*10900*/  FMUL.FTZ R35, R0, R55 ;  /* 0x0000003700237220 */ /* 0x000fe20000410000 */
[----:B---3--:R-:W-:Y:S01]  /*10910*/  F2FP.F16.F32.PACK_AB R82, R100, R101 ;  /* 0x000000656452723e */ /* 0x008fe200000000ff */
        /* <DEDUP_REMOVED lines=35> */
[--C-:B------:R-:W-:Y:S01]  /*10b50*/  FFMA.FTZ R136, R139, UR4, -R122.reuse ;  /* 0x000000048b887c23 */ /* 0x100fe2000801087a */
[C---:B------:R-:W-:Y:S03]  /*10b60*/  HMMA.16816.F32 R16, R80.reuse, R22, R16 ;  /* 0x000000165010723c */ /* 0x040fe60000001810 */
[C---:B------:R-:W-:Y:S01]  /*10b70*/  FMUL.FTZ R22, R0.reuse, R66 ;  /* 0x0000004200167220 */ /* 0x040fe20000410000 */
[----:B------:R-:W-:Y:S01]  /*10b80*/  FMUL.FTZ R23, R0, R67 ;  /* 0x0000004300177220 */ /* 0x000fe20000410000 */
[----:B------:R-:W-:Y:S01]  /*10b90*/  MUFU.EX2 R136, R136 ;  /* 0x0000008800887308 */ /* 0x000fe20000000800 */
[----:B------:R-:W1:Y:S01]  /*10ba0*/  LDSM.16.MT88.4 R64, [R90+0x8000] ;  /* 0x008000005a40783b */ /* 0x000e620000004200 */
[----:B------:R-:W-:Y:S01]  /*10bb0*/  FFMA.FTZ R129, R143, UR4, -R122 ;  /* 0x000000048f817c23 */ /* 0x000fe2000801087a */
[--C-:B------:R-:W-:Y:S01]  /*10bc0*/  FFMA.FTZ R92, R92, UR4, -R120.reuse ;  /* 0x000000045c5c7c23 */ /* 0x100fe20008010878 */
[--C-:B------:R-:W-:Y:S01]  /*10bd0*/  FFMA.FTZ R93, R93, UR4, -R120.reuse ;  /* 0x000000045d5d7c23 */ /* 0x100fe20008010878 */
[--C-:B------:R-:W-:Y:S01]  /*10be0*/  FFMA.FTZ R145, R145, UR4, -R120.reuse ;  /* 0x0000000491917c23 */ /* 0x100fe20008010878 */
[C---:B------:R-:W-:Y:S04]  /*10bf0*/  HMMA.16816.F32 R20, R80.reuse, R28, R20 ;  /* 0x0000001c5014723c */ /* 0x040fe80000001814 */
[----:B------:R-:W-:Y:S01]  /*10c00*/  MUFU.EX2 R129, R129 ;  /* 0x0000008100817308 */ /* 0x000fe20000000800 */
[C---:B------:R-:W-:Y:S01]  /*10c10*/  FMUL.FTZ R28, R2.reuse, R56 ;  /* 0x00000038021c7220 */ /* 0x040fe20000410000 */
[----:B------:R-:W-:Y:S01]  /*10c20*/  FMUL.FTZ R29, R2, R57 ;  /* 0x00000039021d7220 */ /* 0x000fe20000410000 */
[----:B------:R-:W-:Y:S07]  /*10c30*/  FFMA.FTZ R126, R159, UR4, -R120 ;  /* 0x000000049f7e7c23 */ /* 0x000fee0008010878 */
[----:B------:R-:W-:Y:S01]  /*10c40*/  MUFU.EX2 R145, R145 ;  /* 0x0000009100917308 */ /* 0x000fe20000000800 */
[--C-:B------:R-:W-:Y:S01]  /*10c50*/  FFMA.FTZ R125, R155, UR4, -R122.reuse ;  /* 0x000000049b7d7c23 */ /* 0x100fe2000801087a */
[C---:B------:R-:W-:Y:S03]  /*10c60*/  HMMA.16816.F32 R24, R80.reuse, R30, R24 ;  /* 0x0000001e5018723c */ /* 0x040fe60000001818 */
[C---:B------:R-:W-:Y:S01]  /*10c70*/  FMUL.FTZ R30, R0.reuse, R58 ;  /* 0x0000003a001e7220 */ /* 0x040fe20000410000 */
[C---:B------:R-:W-:Y:S04]  /*10c80*/  FMUL.FTZ R31, R0.reuse, R59 ;  /* 0x0000003b001f7220 */ /* 0x040fe80000410000 */
[----:B------:R-:W2:Y:S01]  /*10c90*/  MUFU.EX2 R126, R126 ;  /* 0x0000007e007e7308 */ /* 0x000ea20000000800 */
[----:B------:R-:W3:Y:S01]  /*10ca0*/  LDSM.16.MT88.4 R56, [R90+0x6400] ;  /* 0x006400005a38783b */ /* 0x000ee20000004200 */
[----:B------:R-:W-:Y:S01]  /*10cb0*/  FFMA.FTZ R0, R0, R121, R95 ;  /* 0x0000007900007223 */ /* 0x000fe2000001005f */
[----:B------:R-:W-:Y:S07]  /*10cc0*/  FFMA.FTZ R128, R153, UR4, -R122 ;  /* 0x0000000499807c23 */ /* 0x000fee000801087a */
[----:B------:R-:W-:Y:S01]  /*10cd0*/  MUFU.EX2 R125, R125 ;  /* 0x0000007d007d7308 */ /* 0x000fe20000000800 */
[----:B------:R-:W-:Y:S01]  /*10ce0*/  FFMA.FTZ R130, R149, UR4, -R120 ;  /* 0x0000000495827c23 */ /* 0x000fe20008010878 */
[C---:B----4-:R-:W-:Y:S08]  /*10cf0*/  HMMA.16816.F32 R28, R80.reuse, R68, R28 ;  /* 0x00000044501c723c */ /* 0x050ff0000000181c */
[----:B------:R-:W4:Y:S01]  /*10d00*/  MUFU.EX2 R128, R128 ;  /* 0x0000008000807308 */ /* 0x000f220000000800 */
[----:B------:R-:W-:Y:S01]  /*10d10*/  FFMA.FTZ R124, R147, UR4, -R122 ;  /* 0x00000004937c7c23 */ /* 0x000fe2000801087a */
[----:B------:R-:W-:Y:S01]  /*10d20*/  FFMA.FTZ R157, R157, UR4, -R120 ;  /* 0x000000049d9d7c23 */ /* 0x000fe20008010878 */
[--C-:B------:R-:W-:Y:S07]  /*10d30*/  FFMA.FTZ R151, R151, UR4, -R122.reuse ;  /* 0x0000000497977c23 */ /* 0x100fee000801087a */
[----:B------:R-:W-:Y:S01]  /*10d40*/  MUFU.EX2 R130, R130 ;  /* 0x0000008200827308 */ /* 0x000fe20000000800 */
[C---:B------:R-:W-:Y:S01]  /*10d50*/  HMMA.16816.F32 R32, R80.reuse, R70, R32 ;  /* 0x000000465020723c */ /* 0x040fe20000001820 */
[----:B------:R-:W-:Y:S08]  /*10d60*/  LDSM.16.MT88.4 R68, [R96+0xc00] ;  /* 0x000c00006044783b */ /* 0x000ff00000004200 */
[----:B------:R-:W5:Y:S01]  /*10d70*/  MUFU.EX2 R149, R157 ;  /* 0x0000009d00957308 */ /* 0x000f620000000800 */
[----:B------:R-:W-:Y:S01]  /*10d80*/  FFMA.FTZ R140, R87, UR4, -R122 ;  /* 0x00000004578c7c23 */ /* 0x000fe2000801087a */
[----:B------:R-:W-:Y:S01]  /*10d90*/  FFMA.FTZ R103, R2, R123, R103 ;  /* 0x0000007b02677223 */ /* 0x000fe20000010067 */
[----:B------:R-:W-:Y:S07]  /*10da0*/  FADD.FTZ R99, R99, R0 ;  /* 0x0000000063637221 */ /* 0x000fee0000010000 */
[----:B------:R-:W-:Y:S01]  /*10db0*/  MUFU.EX2 R147, R151 ;  /* 0x0000009700937308 */ /* 0x000fe20000000800 */
[C---:B-1----:R-:W-:Y:S09]  /*10dc0*/  HMMA.16816.F32 R36, R80.reuse, R64, R36 ;  /* 0x000000405024723c */ /* 0x042ff20000001824 */
[----:B------:R-:W1:Y:S01]  /*10dd0*/  MUFU.EX2 R124, R124 ;  /* 0x0000007c007c7308 */ /* 0x000e620000000800 */
[----:B------:R-:W-:Y:S01]  /*10de0*/  FADD.FTZ R102, R102, R103 ;  /* 0x0000006766667221 */ /* 0x000fe20000010000 */
[----:B------:R-:W-:Y:S08]  /*10df0*/  FADD.FTZ R98, R98, R99 ;  /* 0x0000006362627221 */ /* 0x000ff00000010000 */
[----:B------:R-:W-:Y:S01]  /*10e00*/  MUFU.EX2 R140, R140 ;  /* 0x0000008c008c7308 */ /* 0x000fe20000000800 */
[C---:B------:R-:W-:Y:S01]  /*10e10*/  HMMA.16816.F32 R40, R80.reuse, R66, R40 ;  /* 0x000000425028723c */ /* 0x040fe20000001828 */
[----:B------:R-:W-:Y:S02]  /*10e20*/  LDSM.16.MT88.4 R64, [R96+0x1400] ;  /* 0x001400006040783b */ /* 0x000fe40000004200 */
[----:B------:R-:W-:Y:S01]  /*10e30*/  FADD.FTZ R101, R101, R102 ;  /* 0x0000006665657221 */ /* 0x000fe20000010000 */
[----:B------:R-:W-:Y:S03]  /*10e40*/  FADD.FTZ R98, R97, R98 ;  /* 0x0000006261627221 */ /* 0x000fe60000010000 */
[----:B------:R-:W-:Y:S01]  /*10e50*/  FADD.FTZ R100, R100, R101 ;  /* 0x0000006564647221 */ /* 0x000fe20000010000 */
[C---:B------:R-:W-:Y:S03]  /*10e60*/  HMMA.16816.F32 R44, R80.reuse, R52, R44 ;  /* 0x00000034502c723c */ /* 0x040fe6000000182c */
[----:B--2---:R-:W-:Y:S01]  /*10e70*/  F2FP.F16.F32.PACK_AB R52, R126, R145 ;  /* 0x000000917e34723e */ /* 0x004fe200000000ff */
[----:B------:R-:W-:Y:S01]  /*10e80*/  FADD.FTZ R145, R145, R100 ;  /* 0x0000006491917221 */ /* 0x000fe20000010000 */
[----:B----4-:R-:W-:Y:S01]  /*10e90*/  F2FP.F16.F32.PACK_AB R53, R128, R125 ;  /* 0x0000007d8035723e */ /* 0x010fe200000000ff */
[----:B------:R-:W-:Y:S02]  /*10ea0*/  FADD.FTZ R125, R125, R98 ;  /* 0x000000627d7d7221 */ /* 0x000fe40000010000 */
[----:B------:R-:W-:Y:S03]  /*10eb0*/  HMMA.16816.F32 R48, R80, R54, R48 ;  /* 0x000000365030723c */ /* 0x000fe60000001830 */
[----:B-----5:R-:W-:Y:S01]  /*10ec0*/  F2FP.F16.F32.PACK_AB R54, R130, R149 ;  /* 0x000000958236723e */ /* 0x020fe200000000ff */
[----:B------:R-:W-:Y:S01]  /*10ed0*/  FADD.FTZ R126, R126, R145 ;  /* 0x000000917e7e7221 */ /* 0x000fe20000010000 */
[----:B-1----:R-:W-:Y:S01]  /*10ee0*/  F2FP.F16.F32.PACK_AB R55, R124, R147 ;  /* 0x000000937c37723e */ /* 0x002fe200000000ff */
[----:B------:R-:W-:Y:S04]  /*10ef0*/  FADD.FTZ R128, R128, R125 ;  /* 0x0000007d80807221 */ /* 0x000fe80000010000 */
[----:B------:R-:W-:Y:S02]  /*10f00*/  FADD.FTZ R147, R147, R128 ;  /* 0x0000008093937221 */ /* 0x000fe40000010000 */
[C---:B---3--:R-:W-:Y:S05]  /*10f10*/  HMMA.16816.F32 R4, R52.reuse, R56, R4 ;  /* 0x000000383404723c */ /* 0x048fea0000001804 */
[----:B------:R-:W-:Y:S03]  /*10f20*/  FADD.FTZ R147, R124, R147 ;  /* 0x000000937c937221 */ /* 0x000fe60000010000 */
        /* <DEDUP_REMOVED lines=36> */
[--C-:B------:R-:W-:Y:S01]  /*11170*/  FFMA.FTZ R56, R86, UR4, -R122.reuse ;  /* 0x0000000456387c23 */ /* 0x100fe2000801087a */
[----:B------:R-:W-:Y:S01]  /*11180*/  FFMA.FTZ R122, R85, UR4, -R122 ;  /* 0x00000004557a7c23 */ /* 0x000fe2000801087a */
[----:B------:R-:W-:Y:S02]  /*11190*/  MUFU.EX2 R86, R93 ;  /* 0x0000005d00567308 */ /* 0x000fe40000000800 */
[C---:B------:R-:W-:Y:S08]  /*111a0*/  HMMA.16816.F32 R32, R52.reuse, R58, R32 ;  /* 0x0000003a3420723c */ /* 0x040ff00000001820 */
[----:B------:R-:W1:Y:S01]  /*111b0*/  MUFU.EX2 R87, R57 ;  /* 0x0000003900577308 */ /* 0x000e620000000800 */
[--C-:B------:R-:W-:Y:S01]  /*111c0*/  FFMA.FTZ R58, R127, UR4, -R120.reuse ;  /* 0x000000047f3a7c23 */ /* 0x100fe20008010878 */
[----:B------:R-:W-:Y:S08]  /*111d0*/  FFMA.FTZ R120, R94, UR4, -R120 ;  /* 0x000000045e787c23 */ /* 0x000ff00008010878 */
[----:B------:R-:W-:Y:S01]  /*111e0*/  MUFU.EX2 R127, R92 ;  /* 0x0000005c007f7308 */ /* 0x000fe20000000800 */
[C---:B---3--:R-:W-:Y:S09]  /*111f0*/  HMMA.16816.F32 R36, R52.reuse, R64, R36 ;  /* 0x000000403424723c */ /* 0x048ff20000001824 */
[----:B------:R-:W3:Y:S10]  /*11200*/  MUFU.EX2 R88, R58 ;  /* 0x0000003a00587308 */ /* 0x000ef40000000800 */
[----:B------:R-:W4:Y:S01]  /*11210*/  MUFU.EX2 R135, R120 ;  /* 0x0000007800877308 */ /* 0x000f220000000800 */
[C---:B------:R-:W-:Y:S09]  /*11220*/  HMMA.16816.F32 R40, R52.reuse, R66, R40 ;  /* 0x000000423428723c */ /* 0x040ff20000001828 */
[----:B------:R-:W-:Y:S01]  /*11230*/  MUFU.EX2 R85, R56 ;  /* 0x0000003800557308 */ /* 0x000fe20000000800 */
[----:B-1----:R-:W-:Y:S01]  /*11240*/  F2FP.F16.F32.PACK_AB R93, R140, R87 ;  /* 0x000000578c5d723e */ /* 0x002fe200000000ff */
[----:B------:R-:W-:Y:S08]  /*11250*/  FADD.FTZ R87, R87, R136 ;  /* 0x0000008857577221 */ /* 0x000ff00000010000 */
[----:B------:R-:W1:Y:S01]  /*11260*/  MUFU.EX2 R122, R122 ;  /* 0x0000007a007a7308 */ /* 0x000e620000000800 */
[C---:B--2---:R-:W-:Y:S03]  /*11270*/  HMMA.16816.F32 R44, R52.reuse, R60, R44 ;  /* 0x0000003c342c723c */ /* 0x044fe6000000182c */
[----:B---3--:R-:W-:Y:S01]  /*11280*/  F2FP.F16.F32.PACK_AB R92, R88, R127 ;  /* 0x0000007f585c723e */ /* 0x008fe200000000ff */
[----:B------:R-:W-:Y:S01]  /*11290*/  FADD.FTZ R140, R140, R87 ;  /* 0x000000578c8c7221 */ /* 0x000fe20000010000 */
[----:B----4-:R-:W-:Y:S03]  /*112a0*/  F2FP.F16.F32.PACK_AB R94, R135, R86 ;  /* 0x00000056875e723e */ /* 0x010fe600000000ff */
[----:B------:R-:W-:Y:S01]  /*112b0*/  HMMA.16816.F32 R48, R52, R62, R48 ;  /* 0x0000003e3430723c */ /* 0x000fe20000001830 */
[----:B------:R-:W2:Y:S02]  /*112c0*/  LDSM.16.MT88.4 R60, [R90+0x7c00] ;  /* 0x007c00005a3c783b */ /* 0x000ea40000004200 */
[C---:B-1----:R-:W-:Y:S01]  /*112d0*/  F2FP.F16.F32.PACK_AB R95, R122.reuse, R85 ;  /* 0x000000557a5f723e */ /* 0x042fe200000000ff */
[----:B------:R-:W-:Y:S05]  /*112e0*/  FADD.FTZ R85, R85, R140 ;  /* 0x0000008c55557221 */ /* 0x000fea0000010000 */
[----:B------:R-:W1:Y:S01]  /*112f0*/  LDSM.16.MT88.4 R52, [R96+0x1c00] ;  /* 0x001c00006034783b */ /* 0x000e620000004200 */
[----:B------:R-:W-:Y:S01]  /*11300*/  FADD.FTZ R121, R122, R85 ;  /* 0x000000557a797221 */ /* 0x000fe20000010000 */
[C---:B------:R-:W-:Y:S06]  /*11310*/  HMMA.16816.F32 R80, R92.reuse, R76, R4 ;  /* 0x0000004c5c50723c */ /* 0x040fec0000001804 */
[----:B------:R-:W3:Y:S02]  /*11320*/  LDSM.16.MT88.4 R4, [R90+0x8c00] ;  /* 0x008c00005a04783b */ /* 0x000ee40000004200 */
[C---:B------:R-:W-:Y:S06]  /*11330*/  HMMA.16816.F32 R76, R92.reuse, R78, R8 ;  /* 0x0000004e5c4c723c */ /* 0x040fec0000001808 */
[----:B------:R-:W4:Y:S02]  /*11340*/  LDSM.16.MT88.4 R8, [R96+0x2c00] ;  /* 0x002c00006008783b */ /* 0x000f240000004200 */
[C---:B------:R-:W-:Y:S03]  /*11350*/  HMMA.16816.F32 R72, R92.reuse, R68, R12 ;  /* 0x000000445c48723c */ /* 0x040fe6000000180c */
[----:B------:R-:W-:Y:S04]  /*11360*/  FADD.FTZ R13, R149, R126 ;  /* 0x0000007e950d7221 */ /* 0x000fe80000010000 */
[----:B------:R-:W-:Y:S01]  /*11370*/  FADD.FTZ R13, R130, R13 ;  /* 0x0000000d820d7221 */ /* 0x000fe20000010000 */
[C---:B------:R-:W-:Y:S03]  /*11380*/  HMMA.16816.F32 R68, R92.reuse, R70, R16 ;  /* 0x000000465c44723c */ /* 0x040fe60000001810 */
[----:B------:R-:W-:Y:S04]  /*11390*/  FADD.FTZ R0, R132, R13 ;  /* 0x0000000d84007221 */ /* 0x000fe80000010000 */
[----:B------:R-:W-:Y:S01]  /*113a0*/  FADD.FTZ R0, R141, R0 ;  /* 0x000000008d007221 */ /* 0x000fe20000010000 */
[C---:B--2---:R-:W-:Y:S03]  /*113b0*/  HMMA.16816.F32 R64, R92.reuse, R60, R20 ;  /* 0x0000003c5c40723c */ /* 0x044fe60000001814 */
[----:B------:R-:W-:Y:S01]  /*113c0*/  FADD.FTZ R133, R133, R0 ;  /* 0x0000000085857221 */ /* 0x000fe20000010000 */
[----:B------:R-:W-:Y:S03]  /*113d0*/  MOV R0, R3 ;  /* 0x0000000300007202 */ /* 0x000fe60000000f00 */
[----:B------:R-:W-:Y:S01]  /*113e0*/  FADD.FTZ R134, R134, R133 ;  /* 0x0000008586867221 */ /* 0x000fe20000010000 */
        /* <DEDUP_REMOVED lines=13> */
.L_x_5152:
        /* <DEDUP_REMOVED lines=8> */
[----:B-1----:R-:W-:Y:S01]  /*11540*/  FADD.FTZ R9, R2, R123 ;  /* 0x0000007b02097221 */ /* 0x002fe20000010000 */
[----:B---3--:R-:W-:-:S04]  /*11550*/  FADD.FTZ R11, R0, R121 ;  /* 0x00000079000b7221 */ /* 0x008fc80000010000 */
[----:B------:R-:W1:Y:S02]  /*11560*/  SHFL.BFLY PT, R12, R9, 0x1, 0x1f ;  /* 0x0c201f00090c7f89 */ /* 0x000e6400000e0000 */
[----:B------:R-:W4:Y:S01]  /*11570*/  LDC R18, c[0x0][0x3e0] ;  /* 0x0000f800ff127b82 */ /* 0x000f220000000800 */
[----:B------:R-:W3:Y:S01]  /*11580*/  S2R R0, SR_TID.X ;  /* 0x0000000000007919 */ /* 0x000ee20000002100 */
[----:B------:R-:W5:Y:S01]  /*11590*/  SHFL.BFLY PT, R2, R11, 0x1, 0x1f ;  /* 0x0c201f000b027f89 */ /* 0x000f6200000e0000 */
[----:B--2---:R-:W-:Y:S01]  /*115a0*/  IMAD R111, R16, UR4, R111 ;  /* 0x00000004106f7c24 */ /* 0x004fe2000f8e026f */
[----:B------:R-:W2:Y:S01]  /*115b0*/  LDCU UR4, c[0x0][0x44c] ;  /* 0x00008980ff0477ac */ /* 0x000ea20008000800 */
[----:B------:R-:W-:Y:S01]  /*115c0*/  MOV R16, 0xff800000 ;  /* 0xff80000000107802 */ /* 0x000fe20000000f00 */
[----:B-1----:R-:W-:Y:S01]  /*115d0*/  FADD.FTZ R12, R9, R12 ;  /* 0x0000000c090c7221 */ /* 0x002fe20000010000 */
[----:B----4-:R-:W-:-:S03]  /*115e0*/  IMAD R21, R18, R21, UR8 ;  /* 0x0000000812157e24 */ /* 0x010fc6000f8e0215 */
[----:B------:R-:W1:Y:S01]  /*115f0*/  MUFU.RCP R6, R12 ;  /* 0x0000000c00067308 */ /* 0x000e620000001000 */
[----:B------:R-:W-:Y:S01]  /*11600*/  FSETP.NE.FTZ.AND P1, PT, R12, RZ, PT ;  /* 0x000000ff0c00720b */ /* 0x000fe20003f35000 */
[----:B------:R-:W-:Y:S02]  /*11610*/  IMAD R18, R111, R18, R21 ;  /* 0x000000126f127224 */ /* 0x000fe400078e0215 */
[----:B-----5:R-:W-:-:S04]  /*11620*/  FADD.FTZ R2, R11, R2 ;  /* 0x000000020b027221 */ /* 0x020fc80000010000 */
[----:B------:R-:W4:Y:S01]  /*11630*/  MUFU.RCP R4, R2 ;  /* 0x0000000200047308 */ /* 0x000f220000001000 */
[C---:B---3--:R-:W-:Y:S02]  /*11640*/  SHF.L.U32 R7, R0.reuse, 0x1, RZ ;  /* 0x0000000100077819 */ /* 0x048fe400000006ff */
[----:B------:R-:W-:Y:S02]  /*11650*/  SHF.L.U32 R5, R0, 0x3, RZ ;  /* 0x0000000300057819 */ /* 0x000fe400000006ff */
[----:B------:R-:W-:Y:S01]  /*11660*/  LOP3.LUT R7, R7, 0x6, RZ, 0xc0, !PT ;  /* 0x0000000607077812 */ /* 0x000fe200078ec0ff */
[----:B------:R-:W3:Y:S01]  /*11670*/  @P1 LDC R19, c[0x0][0x458] ;  /* 0x00011600ff131b82 */ /* 0x000ee20000000800 */
[----:B------:R-:W-:Y:S01]  /*11680*/  LOP3.LUT R9, R114, 0xc0, R5, 0xf8, !PT ;  /* 0x000000c072097812 */ /* 0x000fe200078ef805 */
[----:B------:R-:W5:Y:S01]  /*11690*/  @P1 MUFU.LG2 R12, R12 ;  /* 0x0000000c000c1308 */ /* 0x000f620000000c00 */
[----:B------:R-:W-:Y:S02]  /*116a0*/  LOP3.LUT R8, R7, 0x3e00, R104, 0xf8, !PT ;  /* 0x00003e0007087812 */ /* 0x000fe400078ef868 */
[----:B------:R-:W-:-:S02]  /*116b0*/  FSETP.NE.FTZ.AND P0, PT, R2, RZ, PT ;  /* 0x000000ff0200720b */ /* 0x000fc40003f15000 */
[----:B------:R-:W-:Y:S02]  /*116c0*/  LOP3.LUT R8, R8, 0x20, R5, 0xf8, !PT ;  /* 0x0000002008087812 */ /* 0x000fe400078ef805 */
[----:B-1----:R-:W-:Y:S02]  /*116d0*/  FSEL R7, R6, 1, P1 ;  /* 0x3f80000006077808 */ /* 0x002fe40000800000 */
[----:B------:R-:W-:Y:S02]  /*116e0*/  LOP3.LUT R6, R8, R9, RZ, 0xfc, !PT ;  /* 0x0000000908067212 */ /* 0x000fe400078efcff */
        /* <DEDUP_REMOVED lines=59> */
[----:B------:R-:W-:Y:S01]  /*11aa0*/  SHF.L.U32 R13, R0, 0x2, RZ ;  /* 0x00000002000d7819 */ /* 0x000fe200000006ff */
[----:B------:R-:W-:Y:S01]  /*11ab0*/  STS.64 [R4+0x20], R76 ;  /* 0x0000204c04007388 */ /* 0x000fe20000000a00 */
[----:B------:R-:W-:-:S02]  /*11ac0*/  SHF.R.U32.HI R15, RZ, 0x1, R0 ;  /* 0x00000001ff0f7819 */ /* 0x000fc40000011600 */
[----:B------:R-:W-:Y:S01]  /*11ad0*/  LOP3.LUT R8, R13, 0xd8, RZ, 0xc0, !PT ;  /* 0x000000d80d087812 */ /* 0x000fe200078ec0ff */
[----:B------:R-:W-:Y:S01]  /*11ae0*/  STS.64 [R4+0x420], R78 ;  /* 0x0004204e04007388 */ /* 0x000fe20000000a00 */
[----:B------:R-:W-:Y:S02]  /*11af0*/  LOP3.LUT P2, RZ, R0, 0x3, RZ, 0xc0, !PT ;  /* 0x0000000300ff7812 */ /* 0x000fe4000784c0ff */
[----:B------:R-:W-:Y:S01]  /*11b00*/  LOP3.LUT R8, R8, 0x18, R15, 0x78, !PT ;  /* 0x0000001808087812 */ /* 0x000fe200078e780f */
[----:B------:R-:W-:Y:S01]  /*11b10*/  STS.64 [R7+0x40], R72 ;  /* 0x0000404807007388 */ /* 0x000fe20000000a00 */
[----:B------:R-:W-:Y:S01]  /*11b20*/  LOP3.LUT R22, R15, 0x30, RZ, 0xc0, !PT ;  /* 0x000000300f167812 */ /* 0x000fe200078ec0ff */
[----:B-----5:R-:W-:Y:S01]  /*11b30*/  @P1 FMUL.FTZ R15, R12, 0.69314718246459960938 ;  /* 0x3f3172180c0f1820 */ /* 0x020fe20000410000 */
[----:B------:R-:W-:Y:S01]  /*11b40*/  LOP3.LUT R8, R8, 0xf24, R13, 0xf8, !PT ;  /* 0x00000f2408087812 */ /* 0x000fe200078ef80d */
[----:B------:R-:W-:Y:S01]  /*11b50*/  STS.64 [R7+0x440], R74 ;  /* 0x0004404a07007388 */ /* 0x000fe20000000a00 */
[----:B------:R-:W-:Y:S01]  /*11b60*/  SHF.R.U32.HI R21, RZ, 0x2, R0 ;  /* 0x00000002ff157819 */ /* 0x000fe20000011600 */
[----:B---3--:R-:W-:-:S02]  /*11b70*/  @P1 FFMA.FTZ R16, R84, R19, R15 ;  /* 0x0000001354101223 */ /* 0x008fc4000001000f */
[----:B------:R-:W-:Y:S01]  /*11b80*/  STS.64 [R14+0x60], R68 ;  /* 0x000060440e007388 */ /* 0x000fe20000000a00 */
[----:B----4-:R-:W-:Y:S01]  /*11b90*/  @P0 FMUL.FTZ R2, R2, 0.69314718246459960938 ;  /* 0x3f31721802020820 */ /* 0x010fe20000410000 */
[----:B------:R-:W-:Y:S02]  /*11ba0*/  LOP3.LUT R22, R22, 0x7, R21, 0xf8, !PT ;  /* 0x0000000716167812 */ /* 0x000fe400078ef815 */
        /* <DEDUP_REMOVED lines=39> */
.L_x_5158:
[----:B------:R-:W-:Y:S05]  /*11e20*/  BSYNC.RECONVERGENT B0 ;  /* 0x0000000000007941 */ /* 0x000fea0003800200 */
.L_x_5157:
        /* <DEDUP_REMOVED lines=40> */
.L_x_5159:
        /* <DEDUP_REMOVED lines=13> */
.L_x_5553:


//--------------------- .text._ZN5flash24flash_fwd_splitkv_kernelI23Flash_fwd_kernel_traitsILi96ELi64ELi64ELi4ELb0ELb0EN7cutlass6half_tE19Flash_kernel_traitsILi96ELi64ELi64ELi4ES3_EELb1ELb0ELb1ELb0ELb0ELb0ELb1ELb1EEEvNS_16Flash_fwd_paramsE --------------------------
	.section	.text._ZN5flash24flash_fwd_splitkv_kernelI23Flash_fwd_kernel_traitsILi96ELi64ELi64ELi4ELb0ELb0EN7cutlass6half_tE19Flash_kernel_traitsILi96ELi64ELi64ELi4ES3_EELb1ELb0ELb1ELb0ELb0ELb0ELb1ELb1EEEvNS_16Flash_fwd_paramsE,"ax",@progbits
	.align	128
        .global         _ZN5flash24flash_fwd_splitkv_kernelI23Flash_fwd_kernel_traitsILi96ELi64ELi64ELi4ELb0ELb0EN7cutlass6half_tE19Flash_kernel_traitsILi96ELi64ELi64ELi4ES3_EELb1ELb0ELb1ELb0ELb0ELb0ELb1ELb1EEEvNS_16Flash_fwd_paramsE
        .type           _ZN5flash24flash_fwd_splitkv_kernelI23Flash_fwd_kernel_traitsILi96ELi64ELi64ELi4ELb0ELb0EN7cutlass6half_tE19Flash_kernel_traitsILi96ELi64ELi64ELi4ES3_EELb1ELb0ELb1ELb0ELb0ELb0ELb1ELb1EEEvNS_16Flash_fwd_paramsE,@function
        .size           _ZN5flash24flash_fwd_splitkv_kernelI23Flash_fwd_kernel_traitsILi96ELi64ELi64ELi4ELb0ELb0EN7cutlass6half_tE19Flash_kernel_traitsILi96ELi64ELi64ELi4ES3_EELb1ELb0ELb1ELb0ELb0ELb0ELb1ELb1EEEvNS_16Flash_fwd_paramsE,(.L_x_5554 - _ZN5flash24flash_fwd_splitkv_kernelI23Flash_fwd_kernel_traitsILi96ELi64ELi64ELi4ELb0ELb0EN7cutlass6half_tE19Flash_kernel_traitsILi96ELi64ELi64ELi4ES3_EELb1ELb0ELb1ELb0ELb0ELb0ELb1ELb1EEEvNS_16Flash_fwd_paramsE)
        .other          _ZN5flash24flash_fwd_splitkv_kernelI23Flash_fwd_kernel_traitsILi96ELi64ELi64ELi4ELb0ELb0EN7cutlass6half_tE19Flash_kernel_traitsILi96ELi64ELi64ELi4ES3_EELb1ELb0ELb1ELb0ELb0ELb0ELb1ELb1EEEvNS_16Flash_fwd_paramsE,@"STO_CUDA_ENTRY STV_DEFAULT"
_ZN5flash24flash_fwd_splitkv_kernelI23Flash_fwd_kernel_traitsILi96ELi64ELi64ELi4ELb0ELb0EN7cutlass6half_tE19Flash_kernel_traitsILi96ELi64ELi64ELi4ES3_EELb1ELb0ELb1ELb0ELb0ELb0ELb1ELb1EEEvNS_16Flash_fwd_paramsE:
.text._ZN5flash24flash_fwd_splitkv_kernelI23Flash_fwd_kernel_traitsILi96ELi64ELi64ELi4ELb0ELb0EN7cutlass6half_tE19Flash_kernel_traitsILi96ELi64ELi64ELi4ES3_EELb1ELb0ELb1ELb0ELb0ELb0ELb1ELb1EEEvNS_16Flash_fwd_paramsE:
        /* <DEDUP_REMOVED lines=59> */
[----:B------:R-:W-:Y:S01]  /*03b0*/  ISETP.NE.AND.EX P0, PT, R3, RZ, PT, P0 ;  /* 0x000000ff0300720c */ /* 0x000fe20003f05300 */
[----:B------:R-:W1:-:S12]  /*03c0*/  S2R R123, SR_CTAID.Y ;  /* 0x00000000007b7919 */ /* 0x000e580000002600 */
        /* <DEDUP_REMOVED lines=8> */
.L_x_5160:
[----:B------:R-:W-:Y:S05]  /*0450*/  @!P1 EXIT ;  /* 0x000000000000994d */ /* 0x000fea0003800000 */
[----:B------:R-:W1:Y:S01]  /*0460*/  LDC R4, c[0x0][0x374] ;  /* 0x0000dd00ff047b82 */ /* 0x000e620000000800 */
[--C-:B-----5:R-:W-:Y:S01]  /*0470*/  IMAD.IADD R67, R67, 0x1, -R8.reuse ;  /* 0x0000000143437824 */ /* 0x120fe200078e0a08 */
[----:B------:R-:W2:Y:S01]  /*0480*/  S2R R85, SR_TID.X ;  /* 0x0000000000557919 */ /* 0x000ea20000002100 */
[----:B------:R-:W-:Y:S02]  /*0490*/  @P3 IMAD.IADD R65, R65, 0x1, -R8 ;  /* 0x0000000141413824 */ /* 0x000fe400078e0a08 */
[----:B------:R-:W-:-:S03]  /*04a0*/  IMAD.MOV R131, RZ, RZ, -R127 ;  /* 0x000000ffff837224 */ /* 0x000fc600078e0a7f */
[----:B------:R-:W3:Y:S01]  /*04b0*/  LDC R2, c[0x0][0x438] ;  /* 0x00010e00ff027b82 */ /* 0x000ee20000000800 */
[----:B------:R-:W-:Y:S01]  /*04c0*/  IMAD R130, R5, R131, R130 ;  /* 0x0000008305827224 */ /* 0x000fe200078e0282 */
[-C--:B-1----:R-:W-:Y:S02]  /*04d0*/  IABS R10, R4.reuse ;  /* 0x00000004000a7213 */ /* 0x082fe40000000000 */
        /* <DEDUP_REMOVED lines=23> */
[----:B-1----:R-:W-:-:S03]  /*0650*/  @!P3 ISETP.NE.U32.AND P2, PT, R2, RZ, PT ;  /* 0x000000ff0200b20c */ /* 0x002fc60003f45070 */
[----:B------:R-:W1:Y:S08]  /*0660*/  LDC R2, c[0x0][0x508] ;  /* 0x00014200ff027b82 */ /* 0x000e700000000800 */
[----:B------:R-:W-:Y:S01]  /*0670*/  @!P1 IMAD.IADD R15, R15, 0x1, -R10 ;  /* 0x000000010f0f9824 */ /* 0x000fe200078e0a0a */
[----:B------:R-:W-:Y:S01]  /*0680*/  @!P3 ISETP.NE.AND.EX P2, PT, R3, RZ, PT, P2 ;  /* 0x000000ff0300b20c */ /* 0x000fe20003f45320 */
[----:B------:R-:W-:Y:S01]  /*0690*/  @!P1 VIADD R6, R6, 0x1 ;  /* 0x0000000106069836 */ /* 0x000fe20000000000 */
[----:B------:R-:W-:-:S02]  /*06a0*/  ISETP.NE.AND P1, PT, R4, RZ, PT ;  /* 0x000000ff0400720c */ /* 0x000fc40003f25270 */
[----:B------:R-:W-:Y:S02]  /*06b0*/  ISETP.GE.U32.AND P5, PT, R15, R10, PT ;  /* 0x0000000a0f00720c */ /* 0x000fe40003fa6070 */
[----:B---3--:R-:W-:-:S05]  /*06c0*/  @!P3 SEL R10, R11, RZ, P2 ;  /* 0x000000ff0b0ab207 */ /* 0x008fca0001000000 */
[----:B------:R-:W-:Y:S02]  /*06d0*/  @!P3 IMAD.IADD R65, R67, 0x1, R10 ;  /* 0x000000014341b824 */ /* 0x000fe400078e020a */
[----:B------:R-:W-:Y:S02]  /*06e0*/  VIADD R10, R17, 0x1 ;  /* 0x00000001110a7836 */ /* 0x000fe40000000000 */
[----:B------:R-:W-:Y:S02]  /*06f0*/  VIADD R3, R65, 0x3f ;  /* 0x0000003f41037836 */ /* 0x000fe40000000000 */
[----:B------:R-:W-:Y:S02]  /*0700*/  IMAD R10, R10, 0x40, -R125 ;  /* 0x000000400a0a7824 */ /* 0x000fe400078e0a7d */
[----:B------:R-:W-:-:S03]  /*0710*/  @P5 VIADD R6, R6, 0x1 ;  /* 0x0000000106065836 */ /* 0x000fc60000000000 */
[----:B-1----:R-:W-:Y:S01]  /*0720*/  IADD3 R2, PT, PT, R3, R2, R10 ;  /* 0x0000000203027210 */ /* 0x002fe20007ffe00a */
        /* <DEDUP_REMOVED lines=47> */
.L_x_5163:
[----:B------:R-:W-:Y:S05]  /*0a20*/  BSYNC.RECONVERGENT B0 ;  /* 0x0000000000007941 */ /* 0x000fea0003800200 */
.L_x_5162:
        /* <DEDUP_REMOVED lines=18> */
.L_x_5165:
[----:B------:R-:W-:Y:S05]  /*0b50*/  BSYNC.RECONVERGENT B0 ;  /* 0x0000000000007941 */ /* 0x000fea0003800200 */
.L_x_5164:
        /* <DEDUP_REMOVED lines=18> */
.L_x_5167:
[----:B------:R-:W-:Y:S05]  /*0c80*/  BSYNC.RECONVERGENT B0 ;  /* 0x0000000000007941 */ /* 0x000fea0003800200 */
.L_x_5166:
        /* <DEDUP_REMOVED lines=18> */
.L_x_5169:
[----:B------:R-:W-:Y:S05]  /*0db0*/  BSYNC.RECONVERGENT B0 ;  /* 0x0000000000007941 */ /* 0x000fea0003800200 */
.L_x_5168:
        /* <DEDUP_REMOVED lines=20> */
.L_x_5161:
        /* <DEDUP_REMOVED lines=11> */
.L_x_5170:
        /* <DEDUP_REMOVED lines=101> */
.L_x_5171:
        /* <DEDUP_REMOVED lines=15> */
.L_x_5173:
[----:B------:R-:W2:Y:S01]  /*16f0*/  LDC.64 R6, c[0x0][0x3b8] ;  /* 0x0000ee00ff067b82 */ /* 0x000ea20000000a00 */
[----:B------:R-:W-:-:S05]  /*1700*/  IADD3 R0, PT, PT, R8, R9, RZ ;  /* 0x0000000908007210 */ /* 0x000fca0007ffe0ff */
[C---:B--2---:R-:W-:Y:S02]  /*1710*/  IMAD R25, R0.reuse, R7, RZ ;  /* 0x0000000700197224 */ /* 0x044fe400078e02ff */
[----:B-1----:R-:W-:-:S05]  /*1720*/  IMAD.WIDE.U32 R2, R0, R6, RZ ;  /* 0x0000000600027225 */ /* 0x002fca00078e00ff */
[----:B------:R-:W-:Y:S02]  /*1730*/  IADD3 R25, PT, PT, R3, R25, RZ ;  /* 0x0000001903197210 */ /* 0x000fe40007ffe0ff */
[----:B------:R-:W-:Y:S02]  /*1740*/  MOV R24, R2 ;  /* 0x0000000200187202 */ /* 0x000fe40000000f00 */
.L_x_5174:
        /* <DEDUP_REMOVED lines=14> */
.L_x_5175:
[----:B------:R-:W1:Y:S01]  /*1830*/  LDC.64 R2, c[0x0][0x3c0] ;  /* 0x0000f000ff027b82 */ /* 0x000e620000000a00 */
[----:B------:R-:W-:-:S05]  /*1840*/  IADD3 R8, PT, PT, R8, R9, RZ ;  /* 0x0000000908087210 */ /* 0x000fca0007ffe0ff */
[C---:B-1----:R-:W-:Y:S02]  /*1850*/  IMAD R21, R8.reuse, R3, RZ ;  /* 0x0000000308157224 */ /* 0x042fe400078e02ff */
[----:B------:R-:W-:-:S05]  /*1860*/  IMAD.WIDE.U32 R8, R8, R2, RZ ;  /* 0x0000000208087225 */ /* 0x000fca00078e00ff */
[----:B------:R-:W-:Y:S02]  /*1870*/  IADD3 R21, PT, PT, R9, R21, RZ ;  /* 0x0000001509157210 */ /* 0x000fe40007ffe0ff */
[----:B------:R-:W-:-:S07]  /*1880*/  MOV R20, R8 ;  /* 0x0000000800147202 */ /* 0x000fce0000000f00 */
.L_x_5176:
        /* <DEDUP_REMOVED lines=33> */
[----:B------:R-:W-:-:S04]  /*1aa0*/  IMAD.WIDE.U32 R18, R5, R6, R24 ;  /* 0x0000000605127225 */ /* 0x000fc800078e0018 */
[----:B------:R-:W-:Y:S02]  /*1ab0*/  @!P0 IMAD.MOV R15, RZ, RZ, -R15 ;  /* 0x000000ffff0f8224 */ /* 0x000fe400078e0a0f */
[C---:B------:R-:W-:Y:S02]  /*1ac0*/  IMAD R14, R5.reuse, R3, R14 ;  /* 0x00000003050e7224 */ /* 0x040fe400078e020e */
[----:B------:R-:W-:Y:S01]  /*1ad0*/  IMAD R12, R5, R7, R12 ;  /* 0x00000007050c7224 */ /* 0x000fe200078e020c */
[----:B------:R-:W-:Y:S02]  /*1ae0*/  SEL R5, R4, R15, !P1 ;  /* 0x0000000f04057207 */ /* 0x000fe40004800000 */
[----:B------:R-:W-:Y:S02]  /*1af0*/  IADD3 R21, PT, PT, R21, R14, RZ ;  /* 0x0000000e15157210 */ /* 0x000fe40007ffe0ff */
[----:B------:R-:W-:Y:S02]  /*1b00*/  SHF.R.S32.HI R15, RZ, 0x1f, R5 ;  /* 0x0000001fff0f7819 */ /* 0x000fe40000011405 */
[----:B------:R-:W-:Y:S01]  /*1b10*/  IADD3 R19, PT, PT, R19, R12, RZ ;  /* 0x0000000c13137210 */ /* 0x000fe20007ffe0ff */
        /* <DEDUP_REMOVED lines=9> */
.L_x_5172:
        /* <DEDUP_REMOVED lines=10> */
[----:B------:R-:W-:Y:S01]  /*1c50*/  IMAD.SHL.U32 R121, R2, 0x20, RZ ;  /* 0x0000002002797824 */ /* 0x000fe200078e00ff */
[----:B------:R-:W-:Y:S01]  /*1c60*/  LOP3.LUT R51, R51, 0x3e00, R12, 0xf8, !PT ;  /* 0x00003e0033337812 */ /* 0x000fe200078ef80c */
[----:B------:R-:W4:Y:S01]  /*1c70*/  LDCU.64 UR8, c[0x0][0x388] ;  /* 0x00007100ff0877ac */ /* 0x000f220008000a00 */
[----:B------:R-:W2:Y:S01]  /*1c80*/  @!P2 LDC.64 R8, c[0x0][0x398] ;  /* 0x0000e600ff08ab82 */ /* 0x000ea20000000a00 */
[----:B------:R-:W-:Y:S01]  /*1c90*/  LOP3.LUT R12, R12, 0x100, RZ, 0xc0, !PT ;  /* 0x000001000c0c7812 */ /* 0x000fe200078ec0ff */
[----:B------:R-:W-:Y:S01]  /*1ca0*/  IMAD.MOV.U32 R103, RZ, RZ, RZ ;  /* 0x000000ffff677224 */ /* 0x000fe200078e00ff */
[----:B------:R-:W-:Y:S01]  /*1cb0*/  SHF.R.S32.HI R131, RZ, 0x1f, R130 ;  /* 0x0000001fff837819 */ /* 0x000fe20000011482 */
[----:B------:R-:W-:Y:S01]  /*1cc0*/  VIADD R86, R84, 0xffffffff ;  /* 0xffffffff54567836 */ /* 0x000fe20000000000 */
[----:B------:R-:W-:Y:S01]  /*1cd0*/  LOP3.LUT R19, R12, 0x20, R49, 0xf8, !PT ;  /* 0x000000200c137812 */ /* 0x000fe200078ef831 */
[----:B------:R-:W-:Y:S01]  /*1ce0*/  IMAD.SHL.U32 R119, R6, 0x20, RZ ;  /* 0x0000002006777824 */ /* 0x000fe200078e00ff */
[----:B------:R-:W-:Y:S01]  /*1cf0*/  LOP3.LUT R12, R99, 0x18, RZ, 0xc0, !PT ;  /* 0x00000018630c7812 */ /* 0x000fe200078ec0ff */
[----:B------:R-:W-:Y:S01]  /*1d00*/  IMAD.SHL.U32 R64, R86, 0x40, RZ ;  /* 0x0000004056407824 */ /* 0x000fe200078e00ff */
[----:B------:R-:W-:-:S02]  /*1d10*/  SHF.R.U32.HI R102, RZ, 0x2, R85 ;  /* 0x00000002ff667819 */ /* 0x000fc40000011655 */
[----:B------:R-:W-:Y:S01]  /*1d20*/  SHF.L.U64.HI R120, R2, 0x5, R3 ;  /* 0x0000000502787819 */ /* 0x000fe20000010203 */
[----:B-1----:R-:W-:Y:S01]  /*1d30*/  @P2 IMAD.WIDE.U32 R22, R13, R100, RZ ;  /* 0x000000640d162225 */ /* 0x002fe200078e00ff */
[----:B------:R-:W-:Y:S02]  /*1d40*/  SHF.L.U64.HI R118, R6, 0x5, R7 ;  /* 0x0000000506767819 */ /* 0x000fe40000010207 */
[----:B------:R-:W-:Y:S01]  /*1d50*/  LOP3.LUT R90, R99, 0x20, RZ, 0xc0, !PT ;  /* 0x00000020635a7812 */ /* 0x000fe200078ec0ff */
[----:B------:R-:W-:-:S04]  /*1d60*/  IMAD.WIDE.U32 R16, R17, 0x40, R102 ;  /* 0x0000004011107825 */ /* 0x000fc800078e0066 */
[----:B--2---:R-:W-:-:S04]  /*1d70*/  @!P2 IMAD.WIDE.U32 R20, R127, R8, RZ ;  /* 0x000000087f14a225 */ /* 0x004fc800078e00ff */
[----:B------:R-:W-:Y:S01]  /*1d80*/  @!P2 IMAD.MOV.U32 R15, RZ, RZ, R20 ;  /* 0x000000ffff0fa224 */ /* 0x000fe200078e0014 */
[----:B------:R-:W-:Y:S01]  /*1d90*/  LOP3.LUT R20, R49, 0xc0, RZ, 0xc0, !PT ;  /* 0x000000c031147812 */ /* 0x000fe200078ec0ff */
[----:B------:R-:W-:Y:S01]  /*1da0*/  @P2 IMAD.MOV.U32 R15, RZ, RZ, R22 ;  /* 0x000000ffff0f2224 */ /* 0x000fe200078e0016 */
[----:B------:R-:W-:Y:S01]  /*1db0*/  IADD3 R22, P3, PT, R12, R18, RZ ;  /* 0x000000120c167210 */ /* 0x000fe20007f7e0ff */
[----:B------:R-:W-:Y:S01]  /*1dc0*/  @!P2 IMAD R8, R127, R9, R21 ;  /* 0x000000097f08a224 */ /* 0x000fe200078e0215 */
[C---:B------:R-:W-:Y:S01]  /*1dd0*/  LOP3.LUT R50, R20.reuse, 0x8, R85, 0xf8, !PT ;  /* 0x0000000814327812 */ /* 0x040fe200078ef855 */
[----:B------:R-:W-:Y:S01]  /*1de0*/  IMAD.SHL.U32 R9, R85, 0x4, RZ ;  /* 0x0000000455097824 */ /* 0x000fe200078e00ff */
[----:B------:R-:W-:Y:S01]  /*1df0*/  LOP3.LUT R20, R20, 0x8, R73, 0xf8, !PT ;  /* 0x0000000814147812 */ /* 0x000fe200078ef849 */
[----:B------:R-:W-:Y:S01]  /*1e00*/  @P2 IMAD R8, R13, R101, R23 ;  /* 0x000000650d082224 */ /* 0x000fe200078e0217 */
[----:B------:R-:W-:Y:S01]  /*1e10*/  IADD3 R24, P2, PT, R12, R15, RZ ;  /* 0x0000000f0c187210 */ /* 0x000fe20007f5e0ff */
[----:B------:R-:W-:Y:S01]  /*1e20*/  IMAD R15, R131, UR4, RZ ;  /* 0x00000004830f7c24 */ /* 0x000fe2000f8e02ff */
[--C-:B------:R-:W-:Y:S01]  /*1e30*/  LOP3.LUT R20, R20, 0x18, R9.reuse, 0x78, !PT ;  /* 0x0000001814147812 */ /* 0x100fe200078e7809 */
[----:B------:R-:W-:Y:S01]  /*1e40*/  IMAD.X R23, RZ, RZ, R10, P3 ;  /* 0x000000ffff177224 */ /* 0x000fe200018e060a */
[----:B------:R-:W-:Y:S01]  /*1e50*/  LOP3.LUT R50, R50, 0x18, R9, 0x78, !PT ;  /* 0x0000001832327812 */ /* 0x000fe200078e7809 */
[----:B------:R-:W-:Y:S01]  /*1e60*/  IMAD.X R25, RZ, RZ, R8, P2 ;  /* 0x000000ffff197224 */ /* 0x000fe200010e0608 */
[----:B------:R-:W-:Y:S01]  /*1e70*/  LOP3.LUT R51, R51, R20, RZ, 0xfc, !PT ;  /* 0x0000001433337212 */ /* 0x000fe200078efcff */
[----:B------:R-:W1:Y:S01]  /*1e80*/  LDC R8, c[0x0][0x450] ;  /* 0x00011400ff087b82 */ /* 0x000e620000000800 */
[----:B------:R-:W-:Y:S01]  /*1e90*/  LOP3.LUT R49, R20, 0x120, R49, 0xf8, !PT ;  /* 0x0000012014317812 */ /* 0x000fe200078ef831 */
[----:B------:R-:W-:Y:S01]  /*1ea0*/  IMAD R15, R130, UR5, R15 ;  /* 0x00000005820f7c24 */ /* 0x000fe2000f8e020f */
[----:B------:R-:W-:Y:S01]  /*1eb0*/  IADD3 R20, P2, PT, R12, R14, RZ ;  /* 0x0000000e0c147210 */ /* 0x000fe20007f5e0ff */
[----:B------:R-:W-:Y:S01]  /*1ec0*/  IMAD.WIDE.U32 R22, R102, R6, R22 ;  /* 0x0000000666167225 */ /* 0x000fe200078e0016 */
[----:B------:R-:W-:-:S02]  /*1ed0*/  LOP3.LUT R50, R19, R50, RZ, 0xfc, !PT ;  /* 0x0000003213327212 */ /* 0x000fc400078efcff */
[----:B------:R-:W-:Y:S01]  /*1ee0*/  LOP3.LUT R10, R12, 0x40, RZ, 0xfc, !PT ;  /* 0x000000400c0a7812 */ /* 0x000fe200078efcff */
[----:B------:R-:W-:Y:S01]  /*1ef0*/  IMAD.WIDE.U32 R18, R130, UR4, R24 ;  /* 0x0000000482127c25 */ /* 0x000fe2000f8e0018 */
[----:B------:R-:W2:Y:S03]  /*1f00*/  LDCU.64 UR4, c[0x0][0x390] ;  /* 0x00007200ff0477ac */ /* 0x000ea60008000a00 */
[----:B------:R-:W-:Y:S02]  /*1f10*/  IMAD.X R21, RZ, RZ, R11, P2 ;  /* 0x000000ffff157224 */ /* 0x000fe400010e060b */
[C---:B------:R-:W-:Y:S02]  /*1f20*/  IMAD R109, R102.reuse, R7, R23 ;  /* 0x00000007666d7224 */ /* 0x040fe400078e0217 */
[----:B------:R-:W-:Y:S01]  /*1f30*/  IMAD.WIDE.U32 R20, R102, R2, R20 ;  /* 0x0000000266147225 */ /* 0x000fe200078e0014 */
[----:B------:R-:W-:-:S02]  /*1f40*/  SHF.R.S32.HI R2, RZ, 0x1f, R67 ;  /* 0x0000001fff027819 */ /* 0x000fc40000011443 */
[----:B------:R-:W-:Y:S01]  /*1f50*/  SHF.L.U64.HI R109, R22, 0x1, R109 ;  /* 0x00000001166d7819 */ /* 0x000fe2000001026d */
[----:B------:R-:W-:Y:S01]  /*1f60*/  IMAD R77, R102, R3, R21 ;  /* 0x00000003664d7224 */ /* 0x000fe200078e0215 */
[----:B------:R-:W-:Y:S01]  /*1f70*/  LEA.HI R2, R2, R67, RZ, 0x6 ;  /* 0x0000004302027211 */ /* 0x000fe200078f30ff */
[----:B------:R-:W-:Y:S01]  /*1f80*/  IMAD.SHL.U32 R76, R20, 0x2, RZ ;  /* 0x00000002144c7824 */ /* 0x000fe200078e00ff */
[----:B------:R-:W-:Y:S01]  /*1f90*/  LOP3.LUT R3, R9, 0xc, RZ, 0xc0, !PT ;  /* 0x0000000c09037812 */ /* 0x000fe200078ec0ff */
[----:B------:R-:W-:Y:S01]  /*1fa0*/  IMAD.SHL.U32 R108, R22, 0x2, RZ ;  /* 0x00000002166c7824 */ /* 0x000fe200078e00ff */
[----:B------:R-:W-:Y:S01]  /*1fb0*/  SHF.R.S32.HI R2, RZ, 0x6, R2 ;  /* 0x00000006ff027819 */ /* 0x000fe20000011402 */
[----:B------:R-:W-:Y:S01]  /*1fc0*/  IMAD R11, R17, R100, RZ ;  /* 0x00000064110b7224 */ /* 0x000fe200078e02ff */
[----:B------:R-:W-:Y:S01]  /*1fd0*/  SHF.L.U64.HI R77, R20, 0x1, R77 ;  /* 0x00000001144d7819 */ /* 0x000fe2000001024d */
[----:B------:R-:W-:Y:S01]  /*1fe0*/  IMAD.IADD R19, R19, 0x1, R15 ;  /* 0x0000000113137824 */ /* 0x000fe200078e020f */
[----:B--2---:R-:W-:Y:S01]  /*1ff0*/  IADD3 R76, P2, PT, R76, UR4, RZ ;  /* 0x000000044c4c7c10 */ /* 0x004fe2000ff5e0ff */
[C---:B------:R-:W-:Y:S01]  /*2000*/  IMAD R11, R16.reuse, R101, R11 ;  /* 0x00000065100b7224 */ /* 0x040fe200078e020b */
[----:B------:R-:W-:Y:S01]  /*2010*/  VIMNMX R75, PT, PT, R113, R2, !PT ;  /* 0x00000002714b7248 */ /* 0x000fe20007fe0100 */
[----:B------:R-:W-:Y:S01]  /*2020*/  IMAD.WIDE.U32 R100, R16, R100, R18 ;  /* 0x0000006410647225 */ /* 0x000fe200078e0012 */
[----:B-1----:R-:W-:-:S02]  /*2030*/  LEA.HI R72, R8, R8, RZ, 0x1 ;  /* 0x0000000808487211 */ /* 0x002fc400078f08ff */
[----:B------:R-:W-:Y:S01]  /*2040*/  IADD3.X R77, PT, PT, R77, UR5, RZ, P2, !PT ;  /* 0x000000054d4d7c10 */ /* 0x000fe200097fe4ff */
[----:B------:R-:W-:Y:S01]  /*2050*/  IMAD.MOV.U32 R116, RZ, RZ, R76 ;  /* 0x000000ffff747224 */ /* 0x000fe200078e004c */
[----:B------:R-:W-:Y:S01]  /*2060*/  ISETP.GT.AND P2, PT, R84, R75, PT ;  /* 0x0000004b5400720c */ /* 0x000fe20003f44270 */
[----:B------:R-:W-:Y:S01]  /*2070*/  IMAD.IADD R66, R101, 0x1, R11 ;  /* 0x0000000165427824 */ /* 0x000fe200078e020b */
[----:B------:R-:W-:Y:S01]  /*2080*/  SHF.R.S32.HI R72, RZ, 0x1, R72 ;  /* 0x00000001ff487819 */ /* 0x000fe20000011448 */
[----:B------:R-:W-:Y:S01]  /*2090*/  IMAD.MOV.U32 R117, RZ, RZ, R77 ;  /* 0x000000ffff757224 */ /* 0x000fe200078e004d */
[----:B----4-:R-:W-:Y:S02]  /*20a0*/  IADD3 R108, P3, PT, R108, UR8, RZ ;  /* 0x000000086c6c7c10 */ /* 0x010fe4000ff7e0ff */
[----:B------:R-:W-:Y:S01]  /*20b0*/  LOP3.LUT R9, R12, 0x20, RZ, 0xfc, !PT ;  /* 0x000000200c097812 */ /* 0x000fe200078efcff */
[----:B------:R-:W-:Y:S01]  /*20c0*/  IMAD R71, R102, R72, R3 ;  /* 0x0000004866477224 */ /* 0x000fe200078e0203 */
[----:B------:R-:W-:Y:S01]  /*20d0*/  IADD3.X R109, PT, PT, R109, UR9, RZ, P3, !PT ;  /* 0x000000096d6d7c10 */ /* 0x000fe20009ffe4ff */
[----:B------:R-:W-:-:S02]  /*20e0*/  IMAD.MOV.U32 R114, RZ, RZ, R108 ;  /* 0x000000ffff727224 */ /* 0x000fc400078e006c */
[--C-:B------:R-:W-:Y:S01]  /*20f0*/  IMAD.IADD R70, R3, 0x1, R71.reuse ;  /* 0x0000000103467824 */ /* 0x100fe200078e0247 */
[----:B------:R-:W-:Y:S01]  /*2100*/  SHF.R.S32.HI R69, RZ, 0x1f, R71 ;  /* 0x0000001fff457819 */ /* 0x000fe20000011447 */
[----:B------:R-:W-:-:S03]  /*2110*/  IMAD.MOV.U32 R115, RZ, RZ, R109 ;  /* 0x000000ffff737224 */ /* 0x000fc600078e006d */
        /* <DEDUP_REMOVED lines=14> */
[----:B------:R-:W-:Y:S01]  /*2200*/  IADD3 R95, PT, PT, R102, 0x20, RZ ;  /* 0x00000020665f7810 */ /* 0x000fe20007ffe0ff */
[----:B------:R-:W2:Y:S01]  /*2210*/  LDCU.U8 UR20, c[0x0][0x533] ;  /* 0x0000a660ff1477ac */ /* 0x000ea20008000000 */
[----:B------:R-:W-:Y:S01]  /*2220*/  SHF.R.S32.HI R0, RZ, 0x1f, R7 ;  /* 0x0000001fff007819 */ /* 0x000fe20000011407 */
[----:B------:R-:W-:Y:S01]  /*2230*/  IMAD.SHL.U32 R97, R72, 0x20, RZ ;  /* 0x0000002048617824 */ /* 0x000fe200078e00ff */
[----:B------:R-:W-:Y:S01]  /*2240*/  SHF.R.S32.HI R5, RZ, 0x1f, R52 ;  /* 0x0000001fff057819 */ /* 0x000fe20000011434 */
[C---:B------:R-:W-:Y:S01]  /*2250*/  IMAD R94, R84.reuse, -0x40, R67 ;  /* 0xffffffc0545e7824 */ /* 0x040fe200078e0243 */
[----:B------:R-:W1:Y:S01]  /*2260*/  LDCU.64 UR4, c[0x0][0x3b8] ;  /* 0x00007700ff0477ac */ /* 0x000e620008000a00 */
[----:B------:R-:W-:-:S02]  /*2270*/  IMAD R93, R84, -0x40, R65 ;  /* 0xffffffc0545d7824 */ /* 0x000fc400078e0241 */
[----:B------:R-:W-:Y:S02]  /*2280*/  IMAD.MOV.U32 R92, RZ, RZ, R84 ;  /* 0x000000ffff5c7224 */ /* 0x000fe400078e0054 */
[----:B---3--:R-:W-:-:S04]  /*2290*/  IMAD.WIDE.U32 R16, R127, UR10, R12 ;  /* 0x0000000a7f107c25 */ /* 0x008fc8000f8e000c */
[----:B-1----:R-:W-:Y:S01]  /*22a0*/  IMAD.WIDE.U32 R14, R127, R2, R12 ;  /* 0x000000027f0e7225 */ /* 0x002fe200078e000c */
[----:B------:R-:W-:-:S03]  /*22b0*/  IADD3 R2, P0, PT, -R67, R102, RZ ;  /* 0x0000006643027210 */ /* 0x000fc60007f1e1ff */
[----:B------:R-:W-:Y:S01]  /*22c0*/  IMAD R15, R127, R3, R15 ;  /* 0x000000037f0f7224 */ /* 0x000fe200078e020f */
[----:B----4-:R-:W-:Y:S01]  /*22d0*/  SHF.L.U32 R83, R88, 0x6, RZ ;  /* 0x0000000658537819 */ /* 0x010fe200000006ff */
[----:B--2---:R-:W-:Y:S01]  /*22e0*/  IMAD R3, R11, UR16, RZ ;  /* 0x000000100b037c24 */ /* 0x004fe2000f8e02ff */
[----:B------:R-:W-:Y:S01]  /*22f0*/  UISETP.NE.AND UP0, UPT, UR20, URZ, UPT ;  /* 0x000000ff1400728c */ /* 0x000fe2000bf05270 */
[----:B------:R-:W-:-:S04]  /*2300*/  IMAD.WIDE.U32 R14, R96, UR16, R14 ;  /* 0x00000010600e7c25 */ /* 0x000fc8000f8e000e */
[C---:B------:R-:W-:Y:S02]  /*2310*/  IMAD R18, R96.reuse, UR17, R3 ;  /* 0x0000001160127c24 */ /* 0x040fe4000f8e0203 */
[----:B------:R-:W-:Y:S01]  /*2320*/  IMAD R17, R127, UR11, R17 ;  /* 0x0000000b7f117c24 */ /* 0x000fe2000f8e0211 */
[----:B------:R-:W1:Y:S01]  /*2330*/  LDCU.64 UR10, c[0x0][0x488] ;  /* 0x00009100ff0a77ac */ /* 0x000e620008000a00 */
[-C--:B------:R-:W-:Y:S02]  /*2340*/  IMAD R3, R11, R88.reuse, RZ ;  /* 0x000000580b037224 */ /* 0x080fe400078e02ff */
[----:B------:R-:W-:Y:S01]  /*2350*/  IMAD.IADD R19, R15, 0x1, R18 ;  /* 0x000000010f137824 */ /* 0x000fe200078e0212 */
[----:B------:R-:W-:Y:S01]  /*2360*/  SHF.R.S32.HI R15, RZ, 0x1f, R67 ;  /* 0x0000001fff0f7819 */ /* 0x000fe20000011443 */
[C---:B------:R-:W-:Y:S02]  /*2370*/  IMAD R3, R96.reuse, R89, R3 ;  /* 0x0000005960037224 */ /* 0x040fe400078e0203 */
[----:B------:R-:W-:-:S04]  /*2380*/  IMAD.WIDE.U32 R16, R96, R88, R16 ;  /* 0x0000005860107225 */ /* 0x000fc800078e0010 */
[----:B------:R-:W-:Y:S01]  /*2390*/  IMAD.MOV.U32 R18, RZ, RZ, R14 ;  /* 0x000000ffff127224 */ /* 0x000fe200078e000e */
[----:B------:R-:W-:Y:S01]  /*23a0*/  IADD3 R17, PT, PT, R17, R3, RZ ;  /* 0x0000000311117210 */ /* 0x000fe20007ffe0ff */
[----:B------:R-:W-:Y:S02]  /*23b0*/  IMAD R4, R0, UR12, RZ ;  /* 0x0000000c00047c24 */ /* 0x000fe4000f8e02ff */
[----:B------:R-:W-:Y:S01]  /*23c0*/  IMAD.X R15, RZ, RZ, ~R15, P0 ;  /* 0x000000ffff0f7224 */ /* 0x000fe200000e0e0f */
[----:B------:R-:W-:Y:S01]  /*23d0*/  IADD3 R78, P0, PT, R52, R70, RZ ;  /* 0x00000046344e7210 */ /* 0x000fe20007f1e0ff */
[----:B------:R-:W-:Y:S01]  /*23e0*/  IMAD R0, R0, UR18, RZ ;  /* 0x0000001200007c24 */ /* 0x000fe2000f8e02ff */
[----:B------:R-:W-:Y:S01]  /*23f0*/  IADD3 R52, P1, PT, R52, R71, RZ ;  /* 0x0000004734347210 */ /* 0x000fe20007f3e0ff */
[C---:B------:R-:W-:Y:S02]  /*2400*/  IMAD R3, R7.reuse, UR13, R4 ;  /* 0x0000000d07037c24 */ /* 0x040fe4000f8e0204 */
[C---:B------:R-:W-:Y:S01]  /*2410*/  IMAD.WIDE.U32 R18, R7.reuse, UR12, R18 ;  /* 0x0000000c07127c25 */ /* 0x040fe2000f8e0012 */
[----:B------:R-:W2:Y:S03]  /*2420*/  LDCU.64 UR12, c[0x0][0x4d0] ;  /* 0x00009a00ff0c77ac */ /* 0x000ea60008000a00 */
[----:B------:R-:W-:Y:S01]  /*2430*/  IMAD R0, R7, UR19, R0 ;  /* 0x0000001307007c24 */ /* 0x000fe2000f8e0200 */
[----:B------:R-:W-:Y:S01]  /*2440*/  IADD3 R19, PT, PT, R19, R3, RZ ;  /* 0x0000000313137210 */ /* 0x000fe20007ffe0ff */
[----:B------:R-:W-:Y:S01]  /*2450*/  IMAD.WIDE.U32 R16, R7, UR18, R16 ;  /* 0x0000001207107c25 */ /* 0x000fe2000f8e0010 */
[----:B------:R-:W-:Y:S01]  /*2460*/  UMOV UR19, URZ ;  /* 0x000000ff00137c82 */ /* 0x000fe20008000000 */
[----:B------:R-:W-:-:S02]  /*2470*/  USHF.L.U32 UR18, UR16, 0x6, URZ ;  /* 0x0000000610127899 */ /* 0x000fc400080006ff */
[C---:B------:R-:W-:Y:S01]  /*2480*/  IMAD.X R79, R5.reuse, 0x1, R68, P0 ;  /* 0x00000001054f7824 */ /* 0x040fe200000e0644 */
[----:B------:R-:W-:Y:S01]  /*2490*/  IADD3.X R5, PT, PT, R5, R69, RZ, P1, !PT ;  /* 0x0000004505057210 */ /* 0x000fe20000ffe4ff */
[----:B------:R-:W-:Y:S01]  /*24a0*/  IMAD R107, R15, UR16, RZ ;  /* 0x000000100f6b7c24 */ /* 0x000fe2000f8e02ff */
[----:B------:R-:W-:Y:S01]  /*24b0*/  IADD3 R17, PT, PT, R17, R0, RZ ;  /* 0x0000000011117210 */ /* 0x000fe20007ffe0ff */
[----:B------:R-:W-:Y:S01]  /*24c0*/  IMAD R15, R15, R88, RZ ;  /* 0x000000580f0f7224 */ /* 0x000fe200078e02ff */
[----:B------:R-:W-:Y:S01]  /*24d0*/  SHF.L.U64.HI R0, R52, 0x1, R5 ;  /* 0x0000000134007819 */ /* 0x000fe20000010205 */
[----:B------:R-:W-:Y:S01]  /*24e0*/  IMAD R107, R2, UR17, R107 ;  /* 0x00000011026b7c24 */ /* 0x000fe2000f8e026b */
[----:B------:R-:W-:Y:S01]  /*24f0*/  SHF.L.U32 R52, R52, 0x1, RZ ;  /* 0x0000000134347819 */ /* 0x000fe200000006ff */
[----:B------:R-:W-:Y:S01]  /*2500*/  IMAD.WIDE.U32 R6, R2, UR16, R18 ;  /* 0x0000001002067c25 */ /* 0x000fe2000f8e0012 */
[----:B------:R-:W3:Y:S01]  /*2510*/  LDCU UR17, c[0x0][0x450] ;  /* 0x00008a00ff1177ac */ /* 0x000ee20008000800 */
[----:B------:R-:W-:-:S02]  /*2520*/  SHF.L.U64.HI R79, R78, 0x1, R79 ;  /* 0x000000014e4f7819 */ /* 0x000fc4000001024f */
[----:B------:R-:W-:Y:S01]  /*2530*/  IMAD R15, R2, R89, R15 ;  /* 0x00000059020f7224 */ /* 0x000fe200078e020f */
[----:B------:R-:W-:Y:S01]  /*2540*/  LEA R106, P2, R6, UR8, 0x1 ;  /* 0x00000008066a7c11 */ /* 0x000fe2000f8408ff */
[----:B------:R-:W-:Y:S01]  /*2550*/  IMAD.WIDE.U32 R2, R2, R88, R16 ;  /* 0x0000005802027225 */ /* 0x000fe200078e0010 */
[----:B------:R-:W-:Y:S01]  /*2560*/  IADD3 R16, P0, PT, R52, UR14, RZ ;  /* 0x0000000e34107c10 */ /* 0x000fe2000ff1e0ff */
[----:B------:R-:W4:Y:S01]  /*2570*/  LDCU UR16, c[0x0][0x440] ;  /* 0x00008800ff1077ac */ /* 0x000f220008000800 */
[----:B------:R-:W-:Y:S01]  /*2580*/  SHF.L.U64.HI R89, R88, 0x5, R89 ;  /* 0x0000000558597819 */ /* 0x000fe20000010259 */
[----:B------:R-:W-:Y:S01]  /*2590*/  IMAD.SHL.U32 R78, R78, 0x2, RZ ;  /* 0x000000024e4e7824 */ /* 0x000fe200078e00ff */
[----:B------:R-:W-:Y:S01]  /*25a0*/  IADD3.X R17, PT, PT, R0, UR15, RZ, P0, !PT ;  /* 0x0000000f00117c10 */ /* 0x000fe200087fe4ff */
[----:B------:R-:W-:Y:S01]  /*25b0*/  IMAD.IADD R107, R7, 0x1, R107 ;  /* 0x00000001076b7824 */ /* 0x000fe200078e026b */
[----:B--2---:R-:W-:Y:S01]  /*25c0*/  IADD3 R52, P0, PT, R52, UR12, RZ ;  /* 0x0000000c34347c10 */ /* 0x004fe2000ff1e0ff */
[----:B------:R-:W-:Y:S01]  /*25d0*/  IMAD.SHL.U32 R91, R88, 0x20, RZ ;  /* 0x00000020585b7824 */ /* 0x000fe200078e00ff */
[----:B------:R-:W-:-:S02]  /*25e0*/  IADD3 R80, P1, PT, R78, UR14, RZ ;  /* 0x0000000e4e507c10 */ /* 0x000fc4000ff3e0ff */
[----:B------:R-:W-:Y:S02]  /*25f0*/  IADD3.X R53, PT, PT, R0, UR13, RZ, P0, !PT ;  /* 0x0000000d00357c10 */ /* 0x000fe400087fe4ff */
[----:B------:R-:W-:Y:S02]  /*2600*/  IADD3 R0, P0, PT, RZ, -UR19, RZ ;  /* 0x80000013ff007c10 */ /* 0x000fe4000ff1e0ff */
[----:B------:R-:W-:Y:S02]  /*2610*/  IADD3 R15, PT, PT, R3, R15, RZ ;  /* 0x0000000f030f7210 */ /* 0x000fe40007ffe0ff */
[----:B------:R-:W-:Y:S01]  /*2620*/  IADD3.X R3, PT, PT, RZ, ~UR18, RZ, P0, !PT ;  /* 0x80000012ff037c10 */ /* 0x000fe200087fe4ff */
[----:B------:R-:W-:Y:S01]  /*2630*/  IMAD.X R83, RZ, RZ, ~R83, P0 ;  /* 0x000000ffff537224 */ /* 0x000fe200000e0e53 */
[----:B------:R-:W-:Y:S01]  /*2640*/  IADD3.X R81, PT, PT, R79, UR15, RZ, P1, !PT ;  /* 0x0000000f4f517c10 */ /* 0x000fe20008ffe4ff */
[----:B------:R-:W2:Y:S01]  /*2650*/  LDCU.64 UR14, c[0x0][0x3c0] ;  /* 0x00007800ff0e77ac */ /* 0x000ea20008000a00 */
[----:B------:R-:W-:-:S02]  /*2660*/  LEA.HI.X R107, R6, UR9, R107, 0x1, P2 ;  /* 0x00000009066b7c11 */ /* 0x000fc400090f0c6b */
[----:B-1----:R-:W-:Y:S02]  /*2670*/  LEA R14, P2, R2, UR10, 0x1 ;  /* 0x0000000a020e7c11 */ /* 0x002fe4000f8408ff */
[----:B------:R-:W-:Y:S02]  /*2680*/  IADD3 R78, P1, PT, R78, UR12, RZ ;  /* 0x0000000c4e4e7c10 */ /* 0x000fe4000ff3e0ff */
[C---:B------:R-:W-:Y:S02]  /*2690*/  SHF.R.S64 R87, R0.reuse, 0x1f, R83 ;  /* 0x0000001f00577819 */ /* 0x040fe40000001053 */
[----:B------:R-:W-:Y:S02]  /*26a0*/  SHF.R.S32.HI R88, RZ, 0x1f, R97 ;  /* 0x0000001fff587819 */ /* 0x000fe40000011461 */
[----:B---3--:R-:W-:Y:S02]  /*26b0*/  MOV R11, UR17 ;  /* 0x00000011000b7c02 */ /* 0x008fe40008000f00 */
[----:B------:R-:W-:-:S02]  /*26c0*/  SHF.R.S64 R82, R0, 0x1f, R3 ;  /* 0x0000001f00527819 */ /* 0x000fc40000001003 */
[----:B------:R-:W-:Y:S02]  /*26d0*/  SHF.R.S32.HI R74, RZ, 0x1f, R3 ;  /* 0x0000001fff4a7819 */ /* 0x000fe40000011403 */
[----:B------:R-:W-:Y:S02]  /*26e0*/  SHF.R.S32.HI R83, RZ, 0x1f, R83 ;  /* 0x0000001fff537819 */ /* 0x000fe40000011453 */
[----:B------:R-:W-:Y:S01]  /*26f0*/  LEA.HI.X R15, R2, UR11, R15, 0x1, P2 ;  /* 0x0000000b020f7c11 */ /* 0x000fe200090f0c0f */
[----:B------:R-:W1:Y:S01]  /*2700*/  LDCU.128 UR8, c[0x0][0x3a0] ;  /* 0x00007400ff0877ac */ /* 0x000e620008000c00 */
[----:B------:R-:W-:Y:S01]  /*2710*/  IADD3.X R79, PT, PT, R79, UR13, RZ, P1, !PT ;  /* 0x0000000d4f4f7c10 */ /* 0x000fe20008ffe4ff */
[----:B--2-4-:R-:W3:Y:S06]  /*2720*/  LDCU.64 UR12, c[0x0][0x4e0] ;  /* 0x00009c00ff0c77ac */ /* 0x014eec0008000a00 */
.L_x_5213:
[----:B------:R-:W-:Y:S01]  /*2730*/  ISETP.NE.AND P5, PT, R11, RZ, PT ;  /* 0x000000ff0b00720c */ /* 0x000fe20003fa5270 */
[----:B------:R-:W-:Y:S01]  /*2740*/  VIADD R93, R93, 0x40 ;  /* 0x000000405d5d7836 */ /* 0x000fe20000000000 */
[----:B------:R-:W-:Y:S01]  /*2750*/  BSSY.RECONVERGENT B0, `(.L_x_5178) ;  /* 0x0000012000007945 */ /* 0x000fe20003800200 */
[----:B------:R-:W-:Y:S02]  /*2760*/  VIADD R94, R94, 0x40 ;  /* 0x000000405e5e7836 */ /* 0x000fe40000000000 */
[----:B------:R-:W-:Y:S01]  /*2770*/  VIADD R92, R92, 0xffffffff ;  /* 0xffffffff5c5c7836 */ /* 0x000fe20000000000 */
[CC--:B------:R-:W-:Y:S01]  /*2780*/  ISETP.GE.AND P3, PT, R102.reuse, R93.reuse, PT ;  /* 0x0000005d6600720c */ /* 0x0c0fe20003f66270 */
[----:B------:R-:W-:Y:S01]  /*2790*/  IMAD.MOV.U32 R98, RZ, RZ, R96 ;  /* 0x000000ffff627224 */ /* 0x000fe200078e0060 */
[C---:B------:R-:W-:Y:S02]  /*27a0*/  ISETP.GE.AND P2, PT, R95.reuse, R93, PT ;  /* 0x0000005d5f00720c */ /* 0x040fe40003f46270 */
[-C--:B------:R-:W-:Y:S02]  /*27b0*/  ISETP.GE.AND P3, PT, R102, R94.reuse, !P3 ;  /* 0x0000005e6600720c */ /* 0x080fe40005f66270 */
[----:B------:R-:W-:Y:S11]  /*27c0*/  ISETP.GE.AND P2, PT, R95, R94, !P2 ;  /* 0x0000005e5f00720c */ /* 0x000ff60005746270 */
        /* <DEDUP_REMOVED lines=10> */
.L_x_5179:
[----:B-1-3--:R-:W-:Y:S05]  /*2870*/  BSYNC.RECONVERGENT B0 ;  /* 0x0000000000007941 */ /* 0x00afea0003800200 */
.L_x_5178:
        /* <DEDUP_REMOVED lines=16> */
.L_x_5181:
[----:B------:R-:W-:Y:S05]  /*2980*/  BSYNC.RECONVERGENT B0 ;  /* 0x0000000000007941 */ /* 0x000fea0003800200 */
.L_x_5180:
[----:B------:R-:W-:Y:S01]  /*2990*/  IADD3 R96, PT, PT, R96, -0x40, RZ ;  /* 0xffffffc060607810 */ /* 0x000fe20007ffe0ff */
[----:B------:R-:W-:Y:S04]  /*29a0*/  BSSY.RECONVERGENT B2, `(.L_x_5182) ;  /* 0x00003bb000027945 */ /* 0x000fe80003800200 */
[----:B------:R-:W-:Y:S05]  /*29b0*/  @P5 BRA `(.L_x_5183) ;  /* 0x0000000000785947 */ /* 0x000fea0003800000 */
[----:B------:R-:W-:Y:S04]  /*29c0*/  BSSY.RECONVERGENT B0, `(.L_x_5184) ;  /* 0x000000b000007945 */ /* 0x000fe80003800200 */
[----:B------:R-:W-:Y:S05]  /*29d0*/  @!P3 BRA `(.L_x_5185) ;  /* 0x000000000024b947 */ /* 0x000fea0003800000 */
[----:B------:R-:W-:Y:S02]  /*29e0*/  ISETP.GE.AND P0, PT, R12, UR16, PT ;  /* 0x000000100c007c0c */ /* 0x000fe4000bf06270 */
[----:B------:R-:W-:Y:S11]  /*29f0*/  ISETP.GE.AND P1, PT, R9, UR16, PT ;  /* 0x0000001009007c0c */ /* 0x000ff6000bf26270 */
[----:B-12---:R-:W2:Y:S04]  /*2a00*/  @!P0 LDG.E.128 R24, desc[UR6][R14.64] ;  /* 0x000000060e188981 */ /* 0x006ea8000c1e1d00 */
[----:B--2---:R3:W-:Y:S01]  /*2a10*/  @!P0 STG.E.128 desc[UR6][R108.64], R24 ;  /* 0x000000186c008986 */ /* 0x0047e2000c101d06 */
[----:B------:R-:W-:Y:S03]  /*2a20*/  ISETP.GE.AND P0, PT, R10, UR16, PT ;  /* 0x000000100a007c0c */ /* 0x000fe6000bf06270 */
[----:B------:R-:W2:Y:S04]  /*2a30*/  @!P1 LDG.E.128 R20, desc[UR6][R14.64+0x40] ;  /* 0x000040060e149981 */ /* 0x000ea8000c1e1d00 */
[----:B--2---:R3:W-:Y:S06]  /*2a40*/  @!P1 STG.E.128 desc[UR6][R108.64+0x40], R20 ;  /* 0x000040146c009986 */ /* 0x0047ec000c101d06 */
[----:B------:R-:W2:Y:S04]  /*2a50*/  @!P0 LDG.E.128 R4, desc[UR6][R14.64+0x80] ;  /* 0x000080060e048981 */ /* 0x000ea8000c1e1d00 */
[----:B--2---:R3:W-:Y:S02]  /*2a60*/  @!P0 STG.E.128 desc[UR6][R108.64+0x80], R4 ;  /* 0x000080046c008986 */ /* 0x0047e4000c101d06 */
.L_x_5185:
[----:B------:R-:W-:Y:S05]  /*2a70*/  BSYNC.RECONVERGENT B0 ;  /* 0x0000000000007941 */ /* 0x000fea0003800200 */
.L_x_5184:
        /* <DEDUP_REMOVED lines=8> */
[----:B--23--:R-:W2:Y:S04]  /*2b00*/  @!P1 LDG.E.128 R20, desc[UR6][R18.64] ;  /* 0x0000000612149981 */ /* 0x00cea8000c1e1d00 */
        /* <DEDUP_REMOVED lines=9> */
.L_x_5183:
        /* <DEDUP_REMOVED lines=59> */
.L_x_5191:
[----:B------:R-:W-:Y:S05]  /*2f50*/  BSYNC.RECONVERGENT B0 ;  /* 0x0000000000007941 */ /* 0x000fea0003800200 */
.L_x_5190:
        /* <DEDUP_REMOVED lines=52> */
.L_x_5193:
[----:B------:R-:W-:Y:S05]  /*32a0*/  BSYNC.RECONVERGENT B0 ;  /* 0x0000000000007941 */ /* 0x000fea0003800200 */
.L_x_5192:
        /* <DEDUP_REMOVED lines=51> */
.L_x_5189:
[----:B------:R-:W-:Y:S05]  /*35e0*/  BSYNC.RECONVERGENT B1 ;  /* 0x0000000000017941 */ /* 0x000fea0003800200 */
.L_x_5188:
        /* <DEDUP_REMOVED lines=68> */
.L_x_5197:
[----:B------:R-:W-:Y:S05]  /*3a30*/  BSYNC.RECONVERGENT B0 ;  /* 0x0000000000007941 */ /* 0x000fea0003800200 */
.L_x_5196:
        /* <DEDUP_REMOVED lines=52> */
.L_x_5199:
[----:B------:R-:W-:Y:S05]  /*3d80*/  BSYNC.RECONVERGENT B0 ;  /* 0x0000000000007941 */ /* 0x000fea0003800200 */
.L_x_5198:
        /* <DEDUP_REMOVED lines=51> */
.L_x_5195:
[----:B------:R-:W-:Y:S05]  /*40c0*/  BSYNC.RECONVERGENT B1 ;  /* 0x0000000000017941 */ /* 0x000fea0003800200 */
.L_x_5194:
        /* <DEDUP_REMOVED lines=8> */
.L_x_5187:
        /* <DEDUP_REMOVED lines=9> */
[-C--:B-1----:R-:W-:Y:S02]  /*41e0*/  ISETP.GE.AND P0, PT, R12, R55.reuse, PT ;  /* 0x000000370c00720c */ /* 0x082fe40003f06270 */
[----:B------:R-:W-:Y:S11]  /*41f0*/  ISETP.GE.AND P4, PT, R9, R55, PT ;  /* 0x000000370900720c */ /* 0x000ff60003f86270 */
        /* <DEDUP_REMOVED lines=8> */
[----:B--2---:R-:W-:Y:S02]  /*4280*/  @!P0 SEL R21, R19, R18, !P1 ;  /* 0x0000001213158207 */ /* 0x004fe40004800000 */
        /* <DEDUP_REMOVED lines=79> */
.L_x_5203:
[----:B------:R-:W-:Y:S05]  /*4780*/  BSYNC.RECONVERGENT B0 ;  /* 0x0000000000007941 */ /* 0x000fea0003800200 */
.L_x_5202:
[----:B------:R-:W-:Y:S01]  /*4790*/  ISETP.GE.AND P3, PT, R10, R55, PT ;  /* 0x000000370a00720c */ /* 0x000fe20003f66270 */
[----:B------:R-:W-:Y:S04]  /*47a0*/  BSSY.RECONVERGENT B0, `(.L_x_5204) ;  /* 0x000005b000007945 */ /* 0x000fe80003800200 */
[----:B------:R-:W-:Y:S08]  /*47b0*/  @P4 BRA `(.L_x_5205) ;  /* 0x0000000400644947 */ /* 0x000ff00003800000 */
[C---:B------:R-:W-:Y:S01]  /*47c0*/  ISETP.GE.AND P0, PT, R9.reuse, R11, PT ;  /* 0x0000000b0900720c */ /* 0x040fe20003f06270 */
[----:B-1----:R-:W3:Y:S11]  /*47d0*/  LDG.E.128 R56, desc[UR6][R14.64+0x40] ;  /* 0x000040060e387981 */ /* 0x002ef6000c1e1d00 */
[----:B------:R-:W-:Y:S01]  /*47e0*/  @!UPT UIADD3 URZ, UPT, UPT, URZ, URZ, URZ ;  /* 0x000000fffffff290 */ /* 0x000fe2000fffe0ff */
[----:B------:R-:W-:Y:S02]  /*47f0*/  @!P0 ISETP.GE.U32.AND P1, PT, R9, R19, PT ;  /* 0x000000130900820c */ /* 0x000fe40003f26070 */
[----:B------:R-:W-:Y:S02]  /*4800*/  @!P0 IADD3 R61, P4, PT, R18, 0x20, RZ ;  /* 0x00000020123d8810 */ /* 0x000fe40007f9e0ff */
[----:B--2---:R-:W-:Y:S02]  /*4810*/  @!P0 SEL R21, R19, R18, !P1 ;  /* 0x0000001213158207 */ /* 0x004fe40004800000 */
        /* <DEDUP_REMOVED lines=83> */
.L_x_5205:
[----:B------:R-:W-:Y:S05]  /*4d50*/  BSYNC.RECONVERGENT B0 ;  /* 0x0000000000007941 */ /* 0x000fea0003800200 */
.L_x_5204:
[----:B------:R-:W-:Y:S05]  /*4d60*/  @P3 BRA `(.L_x_5201) ;  /* 0x0000000400643947 */ /* 0x000fea0003800000 */
[C---:B------:R-:W-:Y:S01]  /*4d70*/  ISETP.GE.AND P0, PT, R10.reuse, R11, PT ;  /* 0x0000000b0a00720c */ /* 0x040fe20003f06270 */
[----:B-1-3--:R-:W3:Y:S11]  /*4d80*/  LDG.E.128 R56, desc[UR6][R14.64+0x80] ;  /* 0x000080060e387981 */ /* 0x00aef6000c1e1d00 */
        /* <DEDUP_REMOVED lines=87> */
.L_x_5201:
[----:B------:R-:W-:Y:S05]  /*5300*/  BSYNC.RECONVERGENT B1 ;  /* 0x0000000000017941 */ /* 0x000fea0003800200 */
.L_x_5200:
[----:B------:R-:W-:Y:S04]  /*5310*/  BSSY.RECONVERGENT B1, `(.L_x_5206) ;  /* 0x000011c000017945 */ /* 0x000fe80003800200 */
[----:B------:R-:W-:Y:S05]  /*5320*/  @!P2 BRA `(.L_x_5207) ;  /* 0x000000100068a947 */ /* 0x000fea0003800000 */
[----:B--2---:R-:W-:Y:S01]  /*5330*/  LEA R24, P1, R91, R14, 0x1 ;  /* 0x0000000e5b187211 */ /* 0x004fe200078208ff */
[----:B------:R-:W2:Y:S01]  /*5340*/  LDC R3, c[0x0][0x440] ;  /* 0x00011000ff037b82 */ /* 0x000ea20000000800 */
[----:B------:R-:W-:Y:S01]  /*5350*/  LEA R136, P0, R119, R108, 0x1 ;  /* 0x0000006c77887211 */ /* 0x000fe200078008ff */
[----:B------:R-:W-:Y:S01]  /*5360*/  BSSY.RECONVERGENT B0, `(.L_x_5208) ;  /* 0x0000060000007945 */ /* 0x000fe20003800200 */
[----:B------:R-:W-:Y:S02]  /*5370*/  LEA.HI.X R25, R91, R15, R89, 0x1, P1 ;  /* 0x0000000f5b197211 */ /* 0x000fe400008f0c59 */
[----:B------:R-:W-:Y:S02]  /*5380*/  LEA.HI.X R137, R119, R109, R118, 0x1, P0 ;  /* 0x0000006d77897211 */ /* 0x000fe400000f0c76 */
[-C--:B--2---:R-:W-:Y:S02]  /*5390*/  ISETP.GE.AND P4, PT, R12, R3.reuse, PT ;  /* 0x000000030c00720c */ /* 0x084fe40003f86270 */
[-C--:B------:R-:W-:Y:S02]  /*53a0*/  ISETP.GE.AND P3, PT, R9, R3.reuse, PT ;  /* 0x000000030900720c */ /* 0x080fe40003f66270 */
[----:B------:R-:W-:Y:S09]  /*53b0*/  ISETP.GE.AND P2, PT, R10, R3, PT ;  /* 0x000000030a00720c */ /* 0x000ff20003f46270 */
        /* <DEDUP_REMOVED lines=18> */
[----:B------:R-:W2:Y:S01]  /*54e0*/  @!P0 LDG.E.128 R132, desc[UR6][R134.64] ;  /* 0x0000000686848981 */ /* 0x000ea2000c1e1d00 */
[----:B------:R-:W-:Y:S07]  /*54f0*/  ISETP.GE.U32.OR P1, PT, R12, R19, P0 ;  /* 0x000000130c00720c */ /* 0x000fee0000726470 */
[----:B-1-34-:R2:W3:Y:S01]  /*5500*/  @!P0 LDG.E.128 R56, desc[UR6][R38.64] ;  /* 0x0000000626388981 */ /* 0x01a4e2000c1e1d00 */
[--C-:B-----5:R-:W-:Y:S01]  /*5510*/  @!P0 HADD2.F32 R33, -RZ, R20.reuse.H0_H0 ;  /* 0x20000014ff218230 */ /* 0x120fe20000004100 */
[----:B--2---:R-:W-:Y:S01]  /*5520*/  @!P0 MOV R38, R60 ;  /* 0x0000003c00268202 */ /* 0x004fe20000000f00 */
        /* <DEDUP_REMOVED lines=67> */
.L_x_5209:
[----:B------:R-:W-:Y:S05]  /*5960*/  BSYNC.RECONVERGENT B0 ;  /* 0x0000000000007941 */ /* 0x000fea0003800200 */
.L_x_5208:
[----:B------:R-:W-:Y:S04]  /*5970*/  BSSY.RECONVERGENT B0, `(.L_x_5210) ;  /* 0x000005b000007945 */ /* 0x000fe80003800200 */
        /* <DEDUP_REMOVED lines=90> */
.L_x_5211:
[----:B------:R-:W-:Y:S05]  /*5f20*/  BSYNC.RECONVERGENT B0 ;  /* 0x0000000000007941 */ /* 0x000fea0003800200 */
.L_x_5210:
[----:B------:R-:W-:Y:S05]  /*5f30*/  @P2 BRA `(.L_x_5207) ;  /* 0x0000000400642947 */ /* 0x000fea0003800000 */
[C---:B------:R-:W-:Y:S01]  /*5f40*/  ISETP.GE.AND P0, PT, R10.reuse, R11, PT ;  /* 0x0000000b0a00720c */ /* 0x040fe20003f06270 */
[----:B------:R-:W5:Y:S11]  /*5f50*/  LDG.E.128 R44, desc[UR6][R24.64+0x80] ;  /* 0x00008006182c7981 */ /* 0x000f76000c1e1d00 */
[----:B------:R-:W-:Y:S01]  /*5f60*/  @!UPT UIADD3 URZ, UPT, UPT, URZ, URZ, URZ ;  /* 0x000000fffffff290 */ /* 0x000fe2000fffe0ff */
[----:B------:R-:W-:Y:S04]  /*5f70*/  @!P0 ISETP.GE.U32.AND P1, PT, R10, R19, PT ;  /* 0x000000130a00820c */ /* 0x000fe80003f26070 */
[----:B-12---:R-:W-:Y:S02]  /*5f80*/  @!P0 SEL R60, R18, RZ, P1 ;  /* 0x000000ff123c8207 */ /* 0x006fe40000800000 */
[----:B---34-:R-:W-:Y:S02]  /*5f90*/  @!P0 SEL R57, R110, RZ, P1 ;  /* 0x000000ff6e398207 */ /* 0x018fe40000800000 */
        /* <DEDUP_REMOVED lines=83> */
.L_x_5207:
[----:B------:R-:W-:Y:S05]  /*64d0*/  BSYNC.RECONVERGENT B1 ;  /* 0x0000000000017941 */ /* 0x000fea0003800200 */
.L_x_5206:
[----:B------:R-:W5:Y:S08]  /*64e0*/  LDC R3, c[0x0][0x450] ;  /* 0x00011400ff037b82 */ /* 0x000f700000000800 */
[----:B------:R-:W1:Y:S01]  /*64f0*/  LDC R11, c[0x0][0x450] ;  /* 0x00011400ff0b7b82 */ /* 0x000e620000000800 */
[----:B-----5:R-:W-:Y:S05]  /*6500*/  IMAD.U32 R3, R3, -0x20, RZ ;  /* 0xffffffe003037824 */ /* 0x020fea00078e00ff */
[C---:B------:R-:W-:Y:S02]  /*6510*/  LEA R80, P1, R3.reuse, R80, 0x1 ;  /* 0x0000005003507211 */ /* 0x040fe400078208ff */
[C---:B------:R-:W-:Y:S02]  /*6520*/  LEA R78, P0, R3.reuse, R78, 0x1 ;  /* 0x0000004e034e7211 */ /* 0x040fe400078008ff */
[C---:B------:R-:W-:Y:S02]  /*6530*/  LEA.HI.X.SX32 R81, R3.reuse, R81, 0x1, P1 ;  /* 0x0000005103517211 */ /* 0x040fe400008f0eff */
[----:B-1----:R-:W-:Y:S09]  /*6540*/  LEA.HI.X.SX32 R79, R3, R79, 0x1, P0 ;  /* 0x0000004f034f7211 */ /* 0x002ff200000f0eff */
.L_x_5186:
[----:B------:R-:W-:Y:S05]  /*6550*/  BSYNC.RECONVERGENT B2 ;  /* 0x0000000000027941 */ /* 0x000fea0003800200 */
.L_x_5182:
        /* <DEDUP_REMOVED lines=92> */
.L_x_5212:
[----:B------:R-:W-:Y:S02]  /*6b20*/  ISETP.GT.AND P0, PT, R92, R75, PT ;  /* 0x0000004b5c00720c */ /* 0x000fe40003f04270 */
[----:B------:R-:W-:Y:S02]  /*6b30*/  IADD3 R106, P2, PT, R106, R82, RZ ;  /* 0x000000526a6a7210 */ /* 0x000fe40007f5e0ff */
[----:B------:R-:W-:Y:S03]  /*6b40*/  IADD3 R14, P1, PT, R14, R87, RZ ;  /* 0x000000570e0e7210 */ /* 0x000fe60007f3e0ff */
[----:B------:R-:W-:Y:S02]  /*6b50*/  IMAD.X R107, R107, 0x1, R74, P2 ;  /* 0x000000016b6b7824 */ /* 0x000fe400010e064a */
[----:B------:R-:W-:Y:S04]  /*6b60*/  IMAD.X R15, R15, 0x1, R83, P1 ;  /* 0x000000010f0f7824 */ /* 0x000fe800008e0653 */
[----:B------:R-:W-:Y:S05]  /*6b70*/  @P0 BRA `(.L_x_5213) ;  /* 0xffffffb800ec0947 */ /* 0x000fea000383ffff */
.L_x_5177:
        /* <DEDUP_REMOVED lines=43> */
.L_x_5218:
[----:B------:R2:W-:Y:S02]  /*6e30*/  STS.128 [R133+0x2000], RZ ;  /* 0x002000ff85007388 */ /* 0x0005e40000000c00 */
.L_x_5217:
[----:B------:R-:W-:Y:S05]  /*6e40*/  BSYNC.RECONVERGENT B0 ;  /* 0x0000000000007941 */ /* 0x000fea0003800200 */
.L_x_5216:
        /* <DEDUP_REMOVED lines=25> */
.L_x_5220:
[----:B------:R1:W-:Y:S01]  /*6fe0*/  STS.128 [R133+0x2800], RZ ;  /* 0x002800ff85007388 */ /* 0x0003e20000000c00 */
[----:B------:R-:W-:Y:S05]  /*6ff0*/  BRA `(.L_x_5219) ;  /* 0x0000003800a07947 */ /* 0x000fea0003800000 */
.L_x_5215:
        /* <DEDUP_REMOVED lines=81> */
.L_x_5227:
[----:B------:R-:W-:Y:S05]  /*7510*/  BSYNC.RECONVERGENT B0 ;  /* 0x0000000000007941 */ /* 0x000fea0003800200 */
.L_x_5226:
[----:B-----5:R-:W-:Y:S01]  /*7520*/  IMAD.MOV.U32 R6, RZ, RZ, R18 ;  /* 0x000000ffff067224 */ /* 0x020fe200078e0012 */
[----:B------:R-:W-:Y:S01]  /*7530*/  MOV R4, R16 ;  /* 0x0000001000047202 */ /* 0x000fe20000000f00 */
[----:B------:R-:W-:Y:S01]  /*7540*/  IMAD.MOV.U32 R7, RZ, RZ, R19 ;  /* 0x000000ffff077224 */ /* 0x000fe200078e0013 */
[----:B------:R-:W-:Y:S02]  /*7550*/  MOV R5, R17 ;  /* 0x0000001100057202 */ /* 0x000fe40000000f00 */
.L_x_5225:
[----:B------:R-:W-:Y:S05]  /*7560*/  BSYNC.RECONVERGENT B1 ;  /* 0x0000000000017941 */ /* 0x000fea0003800200 */
.L_x_5224:
        /* <DEDUP_REMOVED lines=49> */
.L_x_5231:
[----:B------:R-:W-:Y:S05]  /*7880*/  BSYNC.RECONVERGENT B0 ;  /* 0x0000000000007941 */ /* 0x000fea0003800200 */
.L_x_5230:
[----:B-----5:R4:W-:Y:S02]  /*7890*/  STS.128 [R133+0x1000], R16 ;  /* 0x0010001085007388 */ /* 0x0209e40000000c00 */
.L_x_5229:
[----:B------:R-:W-:Y:S05]  /*78a0*/  BSYNC.RECONVERGENT B1 ;  /* 0x0000000000017941 */ /* 0x000fea0003800200 */
.L_x_5228:
        /* <DEDUP_REMOVED lines=47> */
.L_x_5233:
[----:B------:R-:W-:Y:S05]  /*7ba0*/  BSYNC.RECONVERGENT B0 ;  /* 0x0000000000007941 */ /* 0x000fea0003800200 */
.L_x_5232:
[----:B-----5:R1:W-:Y:S02]  /*7bb0*/  STS.128 [R133+0x2000], R16 ;  /* 0x0020001085007388 */ /* 0x0203e40000000c00 */
.L_x_5223:
[----:B------:R-:W-:Y:S05]  /*7bc0*/  BSYNC.RECONVERGENT B2 ;  /* 0x0000000000027941 */ /* 0x000fea0003800200 */
.L_x_5222:
        /* <DEDUP_REMOVED lines=64> */
.L_x_5237:
[----:B------:R-:W-:Y:S05]  /*7fd0*/  BSYNC.RECONVERGENT B0 ;  /* 0x0000000000007941 */ /* 0x000fea0003800200 */
.L_x_5236:
[----:B-----5:R4:W-:Y:S02]  /*7fe0*/  STS.128 [R133+0x800], R16 ;  /* 0x0008001085007388 */ /* 0x0209e40000000c00 */
.L_x_5235:
[----:B------:R-:W-:Y:S05]  /*7ff0*/  BSYNC.RECONVERGENT B1 ;  /* 0x0000000000017941 */ /* 0x000fea0003800200 */
.L_x_5234:
        /* <DEDUP_REMOVED lines=58> */
.L_x_5241:
[----:B------:R-:W-:Y:S05]  /*83a0*/  BSYNC.RECONVERGENT B0 ;  /* 0x0000000000007941 */ /* 0x000fea0003800200 */
.L_x_5240:
[----:B-----5:R4:W-:Y:S02]  /*83b0*/  STS.128 [R133+0x1800], R16 ;  /* 0x0018001085007388 */ /* 0x0209e40000000c00 */
.L_x_5239:
[----:B------:R-:W-:Y:S05]  /*83c0*/  BSYNC.RECONVERGENT B1 ;  /* 0x0000000000017941 */ /* 0x000fea0003800200 */
.L_x_5238:
        /* <DEDUP_REMOVED lines=56> */
.L_x_5243:
[----:B------:R-:W-:Y:S05]  /*8750*/  BSYNC.RECONVERGENT B0 ;  /* 0x0000000000007941 */ /* 0x000fea0003800200 */
.L_x_5242:
[----:B-----5:R4:W-:Y:S01]  /*8760*/  STS.128 [R133+0x2800], R16 ;  /* 0x0028001085007388 */ /* 0x0209e20000000c00 */
[----:B------:R-:W-:Y:S05]  /*8770*/  BRA `(.L_x_5219) ;  /* 0x0000002000c07947 */ /* 0x000fea0003800000 */
.L_x_5221:
        /* <DEDUP_REMOVED lines=98> */
.L_x_5249:
[----:B------:R-:W-:Y:S05]  /*8da0*/  BSYNC.RECONVERGENT B0 ;  /* 0x0000000000007941 */ /* 0x000fea0003800200 */
.L_x_5248:
[----:B-----5:R-:W-:Y:S01]  /*8db0*/  IMAD.MOV.U32 R6, RZ, RZ, R26 ;  /* 0x000000ffff067224 */ /* 0x020fe200078e001a */
[----:B------:R-:W-:Y:S01]  /*8dc0*/  MOV R4, R24 ;  /* 0x0000001800047202 */ /* 0x000fe20000000f00 */
[----:B------:R-:W-:Y:S01]  /*8dd0*/  IMAD.MOV.U32 R7, RZ, RZ, R27 ;  /* 0x000000ffff077224 */ /* 0x000fe200078e001b */
[----:B------:R-:W-:Y:S02]  /*8de0*/  MOV R5, R25 ;  /* 0x0000001900057202 */ /* 0x000fe40000000f00 */
.L_x_5247:
[----:B------:R-:W-:Y:S05]  /*8df0*/  BSYNC.RECONVERGENT B1 ;  /* 0x0000000000017941 */ /* 0x000fea0003800200 */
.L_x_5246:
        /* <DEDUP_REMOVED lines=88> */
.L_x_5253:
[----:B------:R-:W-:Y:S05]  /*9380*/  BSYNC.RECONVERGENT B0 ;  /* 0x0000000000007941 */ /* 0x000fea0003800200 */
.L_x_5252:
[----:B-----5:R4:W-:Y:S02]  /*9390*/  STS.128 [R133+0x1000], R24 ;  /* 0x0010001885007388 */ /* 0x0209e40000000c00 */
.L_x_5251:
[----:B------:R-:W-:Y:S05]  /*93a0*/  BSYNC.RECONVERGENT B1 ;  /* 0x0000000000017941 */ /* 0x000fea0003800200 */
.L_x_5250:
        /* <DEDUP_REMOVED lines=86> */
.L_x_5255:
[----:B------:R-:W-:Y:S05]  /*9910*/  BSYNC.RECONVERGENT B0 ;  /* 0x0000000000007941 */ /* 0x000fea0003800200 */
.L_x_5254:
[----:B-----5:R1:W-:Y:S02]  /*9920*/  STS.128 [R133+0x2000], R24 ;  /* 0x0020001885007388 */ /* 0x0203e40000000c00 */
.L_x_5245:
[----:B------:R-:W-:Y:S05]  /*9930*/  BSYNC.RECONVERGENT B2 ;  /* 0x0000000000027941 */ /* 0x000fea0003800200 */
.L_x_5244:
        /* <DEDUP_REMOVED lines=94> */
.L_x_5259:
[----:B------:R-:W-:Y:S05]  /*9f20*/  BSYNC.RECONVERGENT B0 ;  /* 0x0000000000007941 */ /* 0x000fea0003800200 */
.L_x_5258:
[----:B-----5:R4:W-:Y:S02]  /*9f30*/  STS.128 [R133+0x800], R24 ;  /* 0x0008001885007388 */ /* 0x0209e40000000c00 */
.L_x_5257:
[----:B------:R-:W-:Y:S05]  /*9f40*/  BSYNC.RECONVERGENT B1 ;  /* 0x0000000000017941 */ /* 0x000fea0003800200 */
.L_x_5256:
        /* <DEDUP_REMOVED lines=88> */
.L_x_5263:
[----:B------:R-:W-:Y:S05]  /*a4d0*/  BSYNC.RECONVERGENT B0 ;  /* 0x0000000000007941 */ /* 0x000fea0003800200 */
.L_x_5262:
[----:B-----5:R1:W-:Y:S02]  /*a4e0*/  STS.128 [R133+0x1800], R24 ;  /* 0x0018001885007388 */ /* 0x0203e40000000c00 */
.L_x_5261:
[----:B------:R-:W-:Y:S05]  /*a4f0*/  BSYNC.RECONVERGENT B1 ;  /* 0x0000000000017941 */ /* 0x000fea0003800200 */
.L_x_5260:
        /* <DEDUP_REMOVED lines=26> */
[----:B--2---:R-:W-:Y:S02]  /*a6a0*/  HADD2.F32 R3, -RZ, R22.H0_H0 ;  /* 0x20000016ff037230 */ /* 0x004fe40000004100 */
[--C-:B------:R-:W-:Y:S02]  /*a6b0*/  HADD2.F32 R8, -RZ, R23.reuse.H0_H0 ;  /* 0x20000017ff087230 */ /* 0x100fe40000004100 */
[----:B------:R-:W-:Y:S02]  /*a6c0*/  HADD2.F32 R0, -RZ, R20.H0_H0 ;  /* 0x20000014ff007230 */ /* 0x000fe40000004100 */
        /* <DEDUP_REMOVED lines=23> */
[----:B----4-:R-:W-:Y:S02]  /*a840*/  HADD2.F32 R4, -RZ, R16.H0_H0 ;  /* 0x20000010ff047230 */ /* 0x010fe40000004100 */
        /* <DEDUP_REMOVED lines=33> */
.L_x_5265:
[----:B------:R-:W-:Y:S05]  /*aa60*/  BSYNC.RECONVERGENT B0 ;  /* 0x0000000000007941 */ /* 0x000fea0003800200 */
.L_x_5264:
[----:B-----5:R4:W-:Y:S02]  /*aa70*/  STS.128 [R133+0x2800], R24 ;  /* 0x0028001885007388 */ /* 0x0209e40000000c00 */
.L_x_5219:
[----:B------:R-:W-:Y:S05]  /*aa80*/  BSYNC.RECONVERGENT B3 ;  /* 0x0000000000037941 */ /* 0x000fea0003800200 */
.L_x_5214:
        /* <DEDUP_REMOVED lines=26> */
.L_x_5268:
[----:B------:R3:W-:Y:S02]  /*ac30*/  STS.128 [R133+0x5000], RZ ;  /* 0x005000ff85007388 */ /* 0x0007e40000000c00 */
.L_x_5267:
[----:B------:R-:W-:Y:S05]  /*ac40*/  BSYNC.RECONVERGENT B0 ;  /* 0x0000000000007941 */ /* 0x000fea0003800200 */
.L_x_5266:
        /* <DEDUP_REMOVED lines=25> */
.L_x_5270:
[----:B------:R-:W-:Y:S05]  /*ade0*/  BSYNC.RECONVERGENT B0 ;  /* 0x0000000000007941 */ /* 0x000fea0003800200 */
.L_x_5269:
[----:B------:R-:W4:Y:S01]  /*adf0*/  LDCU.64 UR8, c[0x0][0x540] ;  /* 0x0000a800ff0877ac */ /* 0x000f220008000a00 */
        /* <DEDUP_REMOVED lines=12> */
[----:B------:R-:W-:Y:S01]  /*aec0*/  IADD3 R73, PT, PT, R73, 0x1, R122 ;  /* 0x0000000149497810 */ /* 0x000fe20007ffe07a */
[----:B------:R-:W-:Y:S03]  /*aed0*/  BSSY.RECONVERGENT B0, `(.L_x_5271) ;  /* 0x0000021000007945 */ /* 0x000fe60003800200 */
        /* <DEDUP_REMOVED lines=27> */
.L_x_5273:
[----:B------:R4:W-:Y:S01]  /*b090*/  STS.128 [R133+0x8000], RZ ;  /* 0x008000ff85007388 */ /* 0x0009e20000000c00 */
[----:B------:R-:W-:Y:S05]  /*b0a0*/  BRA `(.L_x_5274) ;  /* 0x00000000000c7947 */ /* 0x000fea0003800000 */
.L_x_5272:
[----:B------:R1:W-:Y:S04]  /*b0b0*/  STS.128 [R133+0x6000], RZ ;  /* 0x006000ff85007388 */ /* 0x0003e80000000c00 */
[----:B------:R1:W-:Y:S04]  /*b0c0*/  STS.128 [R133+0x7000], RZ ;  /* 0x007000ff85007388 */ /* 0x0003e80000000c00 */
[----:B------:R1:W-:Y:S02]  /*b0d0*/  STS.128 [R133+0x8000], RZ ;  /* 0x008000ff85007388 */ /* 0x0003e40000000c00 */
.L_x_5274:
[----:B------:R-:W-:Y:S05]  /*b0e0*/  BSYNC.RECONVERGENT B0 ;  /* 0x0000000000007941 */ /* 0x000fea0003800200 */
.L_x_5271:
        /* <DEDUP_REMOVED lines=32> */
.L_x_5277:
[----:B------:R1:W-:Y:S02]  /*b2f0*/  STS.128 [R133+0x8800], RZ ;  /* 0x008800ff85007388 */ /* 0x0003e40000000c00 */
.L_x_5276:
[----:B------:R-:W-:Y:S05]  /*b300*/  BSYNC.RECONVERGENT B0 ;  /* 0x0000000000007941 */ /* 0x000fea0003800200 */
.L_x_5275:
[----:B------:R-:W-:Y:S01]  /*b310*/  LEA R110, R51, UR4, 0x1 ;  /* 0x00000004336e7c11 */ /* 0x000fe2000f8e08ff */
[----:B------:R-:W-:Y:S01]  /*b320*/  IMAD R3, R3, 0x2, R64 ;  /* 0x0000000203037824 */ /* 0x000fe200078e0240 */
[----:B------:R-:W-:Y:S01]  /*b330*/  LEA R109, R50, UR4, 0x1 ;  /* 0x00000004326d7c11 */ /* 0x000fe2000f8e08ff */
[----:B------:R-:W0:Y:S01]  /*b340*/  LDGDEPBAR ;  /* 0x00000000000079af */ /* 0x000e220000000000 */
[----:B------:R-:W-:Y:S01]  /*b350*/  VIMNMX R87, PT, PT, R2, R65, PT ;  /* 0x0000004102577248 */ /* 0x000fe20003fe0100 */
[C---:B------:R-:W-:Y:S02]  /*b360*/  IMAD R14, R11.reuse, 0x2, R110 ;  /* 0x000000020b0e7824 */ /* 0x040fe400078e026e */
[----:B------:R-:W-:Y:S01]  /*b370*/  LDSM.16.M88.4 R32, [R110] ;  /* 0x000000006e20783b */ /* 0x000fe20000000200 */
[----:B------:R-:W-:Y:S02]  /*b380*/  IMAD R8, R11, 0x2, R109 ;  /* 0x000000020b087824 */ /* 0x000fe400078e026d */
[----:B------:R-:W-:Y:S01]  /*b390*/  VIADD R51, R3, 0x1 ;  /* 0x0000000103337836 */ /* 0x000fe20000000000 */
[----:B------:R-:W5:Y:S04]  /*b3a0*/  LDSM.16.M88.4 R56, [R109+0x3000] ;  /* 0x003000006d38783b */ /* 0x000f680000000200 */
[----:B------:R-:W2:Y:S01]  /*b3b0*/  LDSM.16.M88.4 R44, [R109+0x3400] ;  /* 0x003400006d2c783b */ /* 0x000ea20000000200 */
[----:B------:R-:W-:-:S03]  /*b3c0*/  ISETP.GE.AND P4, PT, R51, R87, PT ;  /* 0x000000573300720c */ /* 0x000fc60003f86270 */
        /* <DEDUP_REMOVED lines=44> */
[----:B------:R-:W-:Y:S01]  /*b690*/  HMMA.16816.F32 R36, R20, R30, R36 ;  /* 0x0000001e1424723c */ /* 0x000fe20000001824 */
[----:B------:R-:W-:Y:S07]  /*b6a0*/  LDSM.16.M88.4 R28, [R14+0x2000] ;  /* 0x002000000e1c783b */ /* 0x000fee0000000200 */
[C---:B-1----:R-:W-:Y:S08]  /*b6b0*/  HMMA.16816.F32 R52, R96.reuse, R4, R52 ;  /* 0x000000046034723c */ /* 0x042ff00000001834 */
[C---:B------:R-:W-:Y:S01]  /*b6c0*/  HMMA.16816.F32 R44, R96.reuse, R6, R44 ;  /* 0x00000006602c723c */ /* 0x040fe2000000182c */
[----:B------:R-:W1:Y:S07]  /*b6d0*/  LDSM.16.M88.4 R4, [R8+0x5c00] ;  /* 0x005c00000804783b */ /* 0x000e6e0000000200 */
[----:B------:R-:W-:Y:S08]  /*b6e0*/  HMMA.16816.F32 R32, R96, R106, R32 ;  /* 0x0000006a6020723c */ /* 0x000ff00000001820 */
[----:B------:R-:W-:Y:S01]  /*b6f0*/  HMMA.16816.F32 R92, R20, R24, R92 ;  /* 0x00000018145c723c */ /* 0x000fe2000000185c */
[----:B------:R-:W2:Y:S04]  /*b700*/  LDSM.16.M88.4 R24, [R8+0x5000] ;  /* 0x005000000818783b */ /* 0x000ea80000000200 */
[----:B------:R-:W3:Y:S03]  /*b710*/  LDSM.16.M88.4 R20, [R8+0x5400] ;  /* 0x005400000814783b */ /* 0x000ee60000000200 */
[C---:B----4-:R-:W-:Y:S08]  /*b720*/  HMMA.16816.F32 R60, R96.reuse, R16, R60 ;  /* 0x00000010603c723c */ /* 0x050ff0000000183c */
[----:B------:R-:W-:Y:S01]  /*b730*/  HMMA.16816.F32 R56, R96, R18, R56 ;  /* 0x000000126038723c */ /* 0x000fe20000001838 */
[----:B------:R-:W4:Y:S01]  /*b740*/  LDSM.16.M88.4 R16, [R8+0x5800] ;  /* 0x005800000810783b */ /* 0x000f220000000200 */
[----:B------:R-:W-:-:S06]  /*b750*/  DEPBAR.LE SB0, 0x0 ;  /* 0x000080000000791a */ /* 0x000fcc0000000000 */
[C---:B-----5:R-:W-:Y:S08]  /*b760*/  HMMA.16816.F32 R32, R88.reuse, R70, R32 ;  /* 0x000000465820723c */ /* 0x060ff00000001820 */
[----:B------:R-:W-:Y:S08]  /*b770*/  HMMA.16816.F32 R60, R88, R80, R60 ;  /* 0x00000050583c723c */ /* 0x000ff0000000183c */
[----:B------:R-:W-:Y:S01]  /*b780*/  HMMA.16816.F32 R40, R96, R100, R40 ;  /* 0x000000646028723c */ /* 0x000fe20000001828 */
[----:B------:R-:W-:Y:S01]  /*b790*/  VIADDMNMX R100, R2, 0x8, R65, PT ;  /* 0x0000000802647846 */ /* 0x000fe20003800141 */
[----:B------:R-:W-:-:S03]  /*b7a0*/  VIADD R2, R3, 0x9 ;  /* 0x0000000903027836 */ /* 0x000fc60000000000 */
[----:B------:R-:W-:Y:S02]  /*b7b0*/  ISETP.GE.AND P1, PT, R51, R100, PT ;  /* 0x000000643300720c */ /* 0x000fe40003f26270 */
[----:B------:R-:W-:Y:S01]  /*b7c0*/  I2FP.F32.S32 R51, R51 ;  /* 0x0000003300337245 */ /* 0x000fe20000201400 */
[----:B------:R-:W-:Y:S01]  /*b7d0*/  HMMA.16816.F32 R36, R96, R102, R36 ;  /* 0x000000666024723c */ /* 0x000fe20000001824 */
[----:B------:R-:W-:-:S07]  /*b7e0*/  ISETP.GE.AND P3, PT, R2, R87, PT ;  /* 0x000000570200720c */ /* 0x000fce0003f66270 */
[----:B------:R-:W-:Y:S08]  /*b7f0*/  HMMA.16816.F32 R92, R96, R104, R92 ;  /* 0x00000068605c723c */ /* 0x000ff0000000185c */
[----:B------:R-:W-:Y:S08]  /*b800*/  HMMA.16816.F32 R56, R88, R82, R56 ;  /* 0x000000525838723c */ /* 0x000ff00000001838 */
[----:B-1----:R-:W-:Y:S01]  /*b810*/  HMMA.16816.F32 R32, R28, R6, R32 ;  /* 0x000000061c20723c */ /* 0x002fe20000001820 */
[----:B------:R-:W-:-:S05]  /*b820*/  VIADD R6, R3, 0x38 ;  /* 0x0000003803067836 */ /* 0x000fca0000000000 */
[----:B------:R-:W-:Y:S02]  /*b830*/  I2FP.F32.S32 R7, R6 ;  /* 0x0000000600077245 */ /* 0x000fe40000201400 */
[----:B------:R-:W-:Y:S01]  /*b840*/  HMMA.16816.F32 R52, R88, R76, R52 ;  /* 0x0000004c5834723c */ /* 0x000fe20000001834 */
[C---:B------:R-:W-:Y:S02]  /*b850*/  ISETP.GE.AND P5, PT, R6.reuse, R87, PT ;  /* 0x000000570600720c */ /* 0x040fe40003fa6270 */
[----:B------:R-:W-:-:S05]  /*b860*/  ISETP.GE.AND P2, PT, R6, R100, PT ;  /* 0x000000640600720c */ /* 0x000fca0003f46270 */
[----:B------:R-:W-:Y:S03]  /*b870*/  HMMA.16816.F32 R44, R88, R78, R44 ;  /* 0x0000004e582c723c */ /* 0x000fe6000000182c */
[CC--:B------:R-:W-:Y:S01]  /*b880*/  FFMA.FTZ R107, R0.reuse, R7.reuse, R32 ;  /* 0x00000007006b7223 */ /* 0x0c0fe20000010020 */
[----:B------:R-:W-:-:S04]  /*b890*/  FFMA.FTZ R32, R0, R7, R34 ;  /* 0x0000000700207223 */ /* 0x000fc80000010022 */
[----:B--2---:R-:W-:Y:S01]  /*b8a0*/  HMMA.16816.F32 R60, R28, R24, R60 ;  /* 0x000000181c3c723c */ /* 0x004fe2000000183c */
[----:B------:R-:W-:Y:S01]  /*b8b0*/  VIADD R25, R3, 0x8 ;  /* 0x0000000803197836 */ /* 0x000fe20000000000 */
[----:B------:R-:W-:Y:S02]  /*b8c0*/  FSEL R107, R107, -INF , !P5 ;  /* 0xff8000006b6b7808 */ /* 0x000fe40006800000 */
[-C--:B------:R-:W-:Y:S02]  /*b8d0*/  ISETP.GE.AND P5, PT, R2, R100.reuse, PT ;  /* 0x000000640200720c */ /* 0x080fe40003fa6270 */
[C---:B------:R-:W-:Y:S02]  /*b8e0*/  ISETP.GE.AND P0, PT, R25.reuse, R87, PT ;  /* 0x000000571900720c */ /* 0x040fe40003f06270 */
[----:B------:R-:W-:Y:S01]  /*b8f0*/  HMMA.16816.F32 R40, R88, R72, R40 ;  /* 0x000000485828723c */ /* 0x000fe20000001828 */
[----:B------:R-:W-:Y:S02]  /*b900*/  ISETP.GE.AND P6, PT, R25, R100, PT ;  /* 0x000000641900720c */ /* 0x000fe40003fc6270 */
[----:B------:R-:W-:-:S02]  /*b910*/  I2FP.F32.S32 R25, R25 ;  /* 0x0000001900197245 */ /* 0x000fc40000201400 */
[----:B------:R-:W-:Y:S02]  /*b920*/  I2FP.F32.S32 R2, R2 ;  /* 0x0000000200027245 */ /* 0x000fe40000201400 */
[----:B------:R-:W-:Y:S01]  /*b930*/  FSEL R32, R32, -INF , !P2 ;  /* 0xff80000020207808 */ /* 0x000fe20005000000 */
[----:B------:R-:W-:Y:S03]  /*b940*/  HMMA.16816.F32 R36, R88, R74, R36 ;  /* 0x0000004a5824723c */ /* 0x000fe60000001824 */
[CC--:B------:R-:W-:Y:S01]  /*b950*/  FFMA.FTZ R61, R0.reuse, R51.reuse, R61 ;  /* 0x00000033003d7223 */ /* 0x0c0fe2000001003d */
[----:B------:R-:W-:-:S04]  /*b960*/  FFMA.FTZ R51, R0, R51, R63 ;  /* 0x0000003300337223 */ /* 0x000fc8000001003f */
[----:B------:R-:W-:Y:S01]  /*b970*/  HMMA.16816.F32 R92, R88, R68, R92 ;  /* 0x00000044585c723c */ /* 0x000fe2000000185c */
[----:B------:R-:W-:-:S07]  /*b980*/  FSEL R51, R51, -INF , !P1 ;  /* 0xff80000033337808 */ /* 0x000fce0004800000 */
[C---:B------:R-:W-:Y:S08]  /*b990*/  HMMA.16816.F32 R56, R28.reuse, R26, R56 ;  /* 0x0000001a1c38723c */ /* 0x040ff00000001838 */
[----:B---3--:R-:W-:Y:S01]  /*b9a0*/  HMMA.16816.F32 R52, R28, R20, R52 ;  /* 0x000000141c34723c */ /* 0x008fe20000001834 */
[----:B------:R-:W-:-:S07]  /*b9b0*/  VIADD R21, R3, 0x18 ;  /* 0x0000001803157836 */ /* 0x000fce0000000000 */
[C---:B------:R-:W-:Y:S01]  /*b9c0*/  HMMA.16816.F32 R44, R28.reuse, R22, R44 ;  /* 0x000000161c2c723c */ /* 0x040fe2000000182c */
[----:B------:R-:W-:Y:S02]  /*b9d0*/  VIADD R23, R3, 0x10 ;  /* 0x0000001003177836 */ /* 0x000fe40000000000 */
[CC--:B------:R-:W-:Y:S01]  /*b9e0*/  FFMA.FTZ R56, R0.reuse, R25.reuse, R56 ;  /* 0x0000001900387223 */ /* 0x0c0fe20000010038 */
[----:B------:R-:W-:Y:S01]  /*b9f0*/  FFMA.FTZ R25, R0, R25, R58 ;  /* 0x0000001900197223 */ /* 0x000fe2000001003a */
[----:B------:R-:W-:Y:S01]  /*ba00*/  BAR.SYNC.DEFER_BLOCKING 0x0 ;  /* 0x0000000000007b1d */ /* 0x000fe20000010000 */
[-C--:B------:R-:W-:Y:S02]  /*ba10*/  ISETP.GE.AND P2, PT, R23, R87.reuse, PT ;  /* 0x000000571700720c */ /* 0x080fe40003f46270 */
[----:B----4-:R-:W-:Y:S01]  /*ba20*/  HMMA.16816.F32 R40, R28, R16, R40 ;  /* 0x000000101c28723c */ /* 0x010fe20000001828 */
[----:B------:R-:W-:Y:S02]  /*ba30*/  FSEL R25, R25, -INF , !P6 ;  /* 0xff80000019197808 */ /* 0x000fe40007000000 */
[----:B------:R-:W-:-:S05]  /*ba40*/  ISETP.GE.AND P6, PT, R21, R87, PT ;  /* 0x000000571500720c */ /* 0x000fca0003fc6270 */
[C---:B------:R-:W-:Y:S08]  /*ba50*/  HMMA.16816.F32 R36, R28.reuse, R18, R36 ;  /* 0x000000121c24723c */ /* 0x040ff00000001824 */
[----:B------:R-:W-:Y:S01]  /*ba60*/  HMMA.16816.F32 R92, R28, R4, R92 ;  /* 0x000000041c5c723c */ /* 0x000fe2000000185c */
[CC--:B------:R-:W-:Y:S01]  /*ba70*/  FFMA.FTZ R31, R0.reuse, R2.reuse, R57 ;  /* 0x00000002001f7223 */ /* 0x0c0fe20000010039 */
[----:B------:R-:W-:Y:S01]  /*ba80*/  FFMA.FTZ R29, R0, R2, R59 ;  /* 0x00000002001d7223 */ /* 0x000fe2000001003b */
[----:B------:R-:W-:Y:S01]  /*ba90*/  VIADD R2, R3, 0x11 ;  /* 0x0000001103027836 */ /* 0x000fe20000000000 */
[----:B------:R-:W-:Y:S01]  /*baa0*/  FSEL R59, R61, -INF , !P4 ;  /* 0xff8000003d3b7808 */ /* 0x000fe20006000000 */
[----:B------:R-:W-:Y:S01]  /*bab0*/  VIADD R5, R3, 0x19 ;  /* 0x0000001903057836 */ /* 0x000fe20000000000 */
[----:B------:R-:W-:Y:S01]  /*bac0*/  ISETP.GE.AND P4, PT, R23, R100, PT ;  /* 0x000000641700720c */ /* 0x000fe20003f86270 */
[----:B------:R-:W-:Y:S01]  /*bad0*/  VIADD R4, R3, 0x29 ;  /* 0x0000002903047836 */ /* 0x000fe20000000000 */
[----:B------:R-:W-:-:S02]  /*bae0*/  I2FP.F32.S32 R23, R23 ;  /* 0x0000001700177245 */ /* 0x000fc40000201400 */
[----:B------:R-:W-:Y:S02]  /*baf0*/  FSEL R57, R56, -INF , !P0 ;  /* 0xff80000038397808 */ /* 0x000fe40004000000 */
[----:B------:R-:W-:Y:S01]  /*bb00*/  FSEL R31, R31, -INF , !P3 ;  /* 0xff8000001f1f7808 */ /* 0x000fe20005800000 */
[----:B------:R-:W-:Y:S01]  /*bb10*/  FFMA.FTZ R27, R0, R23, R52 ;  /* 0x00000017001b7223 */ /* 0x000fe20000010034 */
[----:B------:R-:W-:Y:S01]  /*bb20*/  ISETP.GE.AND P1, PT, R2, R87, PT ;  /* 0x000000570200720c */ /* 0x000fe20003f26270 */
[----:B------:R-:W-:Y:S01]  /*bb30*/  FFMA.FTZ R23, R0, R23, R54 ;  /* 0x0000001700177223 */ /* 0x000fe20000010036 */
[-C--:B------:R-:W-:Y:S02]  /*bb40*/  ISETP.GE.AND P0, PT, R2, R100.reuse, PT ;  /* 0x000000640200720c */ /* 0x080fe40003f06270 */
[----:B------:R-:W-:Y:S02]  /*bb50*/  ISETP.GE.AND P3, PT, R21, R100, PT ;  /* 0x000000641500720c */ /* 0x000fe40003f66270 */
[----:B------:R-:W-:-:S02]  /*bb60*/  I2FP.F32.S32 R2, R2 ;  /* 0x0000000200027245 */ /* 0x000fc40000201400 */
[----:B------:R-:W-:Y:S02]  /*bb70*/  I2FP.F32.S32 R21, R21 ;  /* 0x0000001500157245 */ /* 0x000fe40000201400 */
[----:B------:R-:W-:Y:S01]  /*bb80*/  FSEL R29, R29, -INF , !P5 ;  /* 0xff8000001d1d7808 */ /* 0x000fe20006800000 */
[CC--:B------:R-:W-:Y:S01]  /*bb90*/  FFMA.FTZ R19, R0.reuse, R2.reuse, R53 ;  /* 0x0000000200137223 */ /* 0x0c0fe20000010035 */
[C---:B------:R-:W-:Y:S01]  /*bba0*/  FFMA.FTZ R7, R0.reuse, R2, R55 ;  /* 0x0000000200077223 */ /* 0x040fe20000010037 */
[C---:B------:R-:W-:Y:S01]  /*bbb0*/  FFMA.FTZ R17, R0.reuse, R21, R44 ;  /* 0x0000001500117223 */ /* 0x040fe2000001002c */
[----:B------:R-:W-:Y:S01]  /*bbc0*/  VIADD R2, R3, 0x21 ;  /* 0x0000002103027836 */ /* 0x000fe20000000000 */
[----:B------:R-:W-:Y:S01]  /*bbd0*/  FSEL R27, R27, -INF , !P2 ;  /* 0xff8000001b1b7808 */ /* 0x000fe20005000000 */
[----:B------:R-:W-:Y:S01]  /*bbe0*/  VIADD R53, R3, 0x20 ;  /* 0x0000002003357836 */ /* 0x000fe20000000000 */
[C---:B------:R-:W-:Y:S01]  /*bbf0*/  ISETP.GE.AND P5, PT, R5.reuse, R87, PT ;  /* 0x000000570500720c */ /* 0x040fe20003fa6270 */
[----:B------:R-:W-:Y:S01]  /*bc00*/  FFMA.FTZ R21, R0, R21, R46 ;  /* 0x0000001500157223 */ /* 0x000fe2000001002e */
[----:B------:R-:W-:-:S02]  /*bc10*/  ISETP.GE.AND P2, PT, R5, R100, PT ;  /* 0x000000640500720c */ /* 0x000fc40003f46270 */
[----:B------:R-:W-:Y:S02]  /*bc20*/  I2FP.F32.S32 R5, R5 ;  /* 0x0000000500057245 */ /* 0x000fe40000201400 */
[----:B------:R-:W-:Y:S02]  /*bc30*/  FSEL R7, R7, -INF , !P0 ;  /* 0xff80000007077808 */ /* 0x000fe40004000000 */
[----:B------:R-:W-:Y:S01]  /*bc40*/  FSEL R17, R17, -INF , !P6 ;  /* 0xff80000011117808 */ /* 0x000fe20007000000 */
[----:B------:R-:W-:Y:S01]  /*bc50*/  FFMA.FTZ R15, R0, R5, R45 ;  /* 0x00000005000f7223 */ /* 0x000fe2000001002d */
[C---:B------:R-:W-:Y:S01]  /*bc60*/  ISETP.GE.AND P0, PT, R2.reuse, R87, PT ;  /* 0x000000570200720c */ /* 0x040fe20003f06270 */
[----:B------:R-:W-:Y:S01]  /*bc70*/  VIADD R45, R3, 0x28 ;  /* 0x00000028032d7836 */ /* 0x000fe20000000000 */
        /* <DEDUP_REMOVED lines=10> */
[----:B------:R-:W-:Y:S02]  /*bd20*/  I2FP.F32.S32 R53, R53 ;  /* 0x0000003500357245 */ /* 0x000fe40000201400 */
[----:B------:R-:W-:-:S02]  /*bd30*/  FSEL R21, R21, -INF , !P3 ;  /* 0xff80000015157808 */ /* 0x000fc40005800000 */
[----:B------:R-:W-:Y:S01]  /*bd40*/  FSEL R15, R15, -INF , !P5 ;  /* 0xff8000000f0f7808 */ /* 0x000fe20006800000 */
[C---:B------:R-:W-:Y:S01]  /*bd50*/  FFMA.FTZ R40, R0.reuse, R53, R40 ;  /* 0x0000003500287223 */ /* 0x040fe20000010028 */
[C---:B------:R-:W-:Y:S01]  /*bd60*/  ISETP.GE.AND P3, PT, R45.reuse, R87, PT ;  /* 0x000000572d00720c */ /* 0x040fe20003f66270 */
[C---:B------:R-:W-:Y:S01]  /*bd70*/  FFMA.FTZ R42, R0.reuse, R53, R42 ;  /* 0x00000035002a7223 */ /* 0x040fe2000001002a */
[----:B------:R-:W-:Y:S02]  /*bd80*/  ISETP.GE.AND P5, PT, R45, R100, PT ;  /* 0x000000642d00720c */ /* 0x000fe40003fa6270 */
[----:B------:R-:W-:Y:S02]  /*bd90*/  I2FP.F32.S32 R45, R45 ;  /* 0x0000002d002d7245 */ /* 0x000fe40000201400 */
[----:B------:R-:W-:Y:S02]  /*bda0*/  FSEL R98, R41, -INF , !P0 ;  /* 0xff80000029627808 */ /* 0x000fe40004000000 */
[----:B------:R-:W-:Y:S01]  /*bdb0*/  I2FP.F32.S32 R41, R2 ;  /* 0x0000000200297245 */ /* 0x000fe20000201400 */
[CC--:B------:R-:W-:Y:S01]  /*bdc0*/  FFMA.FTZ R36, R0.reuse, R45.reuse, R36 ;  /* 0x0000002d00247223 */ /* 0x0c0fe20000010024 */
[----:B------:R-:W-:Y:S01]  /*bdd0*/  FSEL R5, R5, -INF , !P2 ;  /* 0xff80000005057808 */ /* 0x000fe20005000000 */
[----:B------:R-:W-:Y:S01]  /*bde0*/  FFMA.FTZ R38, R0, R45, R38 ;  /* 0x0000002d00267223 */ /* 0x000fe20000010026 */
[----:B------:R-:W-:Y:S01]  /*bdf0*/  FSEL R101, R40, -INF , !P4 ;  /* 0xff80000028657808 */ /* 0x000fe20006000000 */
[----:B------:R-:W-:Y:S01]  /*be00*/  FFMA.FTZ R34, R0, R41, R94 ;  /* 0x0000002900227223 */ /* 0x000fe2000001005e */
[----:B------:R-:W-:Y:S01]  /*be10*/  ISETP.GE.AND P2, PT, R4, R87, PT ;  /* 0x000000570400720c */ /* 0x000fe20003f46270 */
[----:B------:R-:W-:Y:S01]  /*be20*/  FFMA.FTZ R92, R0, R41, R92 ;  /* 0x00000029005c7223 */ /* 0x000fe2000001005c */
[----:B------:R-:W-:-:S02]  /*be30*/  ISETP.GE.AND P4, PT, R4, R100, PT ;  /* 0x000000640400720c */ /* 0x000fc40003f86270 */
[----:B------:R-:W-:Y:S02]  /*be40*/  I2FP.F32.S32 R4, R4 ;  /* 0x0000000400047245 */ /* 0x000fe40000201400 */
[----:B------:R-:W-:Y:S02]  /*be50*/  ISETP.GE.AND P0, PT, R2, R100, PT ;  /* 0x000000640200720c */ /* 0x000fe40003f06270 */
[----:B------:R-:W-:Y:S01]  /*be60*/  FSEL R99, R42, -INF , !P1 ;  /* 0xff8000002a637808 */ /* 0x000fe20004800000 */
[-C--:B------:R-:W-:Y:S01]  /*be70*/  FFMA.FTZ R37, R0, R4.reuse, R37 ;  /* 0x0000000400257223 */ /* 0x080fe20000010025 */
[----:B------:R-:W-:Y:S01]  /*be80*/  ISETP.GE.AND P1, PT, R2, R87, PT ;  /* 0x000000570200720c */ /* 0x000fe20003f26270 */
[----:B------:R-:W-:Y:S01]  /*be90*/  VIADD R2, R3, 0x31 ;  /* 0x0000003103027836 */ /* 0x000fe20000000000 */
[----:B------:R-:W-:Y:S01]  /*bea0*/  FSEL R137, R43, -INF , !P6 ;  /* 0xff8000002b897808 */ /* 0x000fe20007000000 */
[----:B------:R-:W-:Y:S01]  /*beb0*/  FFMA.FTZ R39, R0, R4, R39 ;  /* 0x0000000400277223 */ /* 0x000fe20000010027 */
[----:B------:R-:W-:-:S02]  /*bec0*/  FSEL R105, R36, -INF , !P3 ;  /* 0xff80000024697808 */ /* 0x000fc40005800000 */
[C---:B------:R-:W-:Y:S02]  /*bed0*/  ISETP.GE.AND P6, PT, R3.reuse, R87, PT ;  /* 0x000000570300720c */ /* 0x040fe40003fc6270 */
[C---:B------:R-:W-:Y:S02]  /*bee0*/  ISETP.GE.AND P3, PT, R3.reuse, R100, PT ;  /* 0x000000640300720c */ /* 0x040fe40003f66270 */
[----:B------:R-:W-:Y:S01]  /*bef0*/  I2FP.F32.S32 R41, R3 ;  /* 0x0000000300297245 */ /* 0x000fe20000201400 */
[----:B------:R-:W-:Y:S01]  /*bf00*/  VIADD R3, R3, 0x39 ;  /* 0x0000003903037836 */ /* 0x000fe20000000000 */
[----:B------:R-:W-:Y:S02]  /*bf10*/  FSEL R34, R34, -INF , !P0 ;  /* 0xff80000022227808 */ /* 0x000fe40004000000 */
[----:B------:R-:W-:Y:S02]  /*bf20*/  ISETP.GT.AND P0, PT, R86, R113, PT ;  /* 0x000000715600720c */ /* 0x000fe40003f04270 */
[----:B------:R-:W-:-:S02]  /*bf30*/  FSEL R103, R38, -INF , !P5 ;  /* 0xff80000026677808 */ /* 0x000fc40006800000 */
[----:B------:R-:W-:Y:S01]  /*bf40*/  FSEL R139, R37, -INF , !P2 ;  /* 0xff800000258b7808 */ /* 0x000fe20005000000 */
[----:B------:R-:W-:Y:S01]  /*bf50*/  FFMA.FTZ R37, R0, R41, R62 ;  /* 0x0000002900257223 */ /* 0x000fe2000001003e */
[C---:B------:R-:W-:Y:S02]  /*bf60*/  ISETP.GE.AND P5, PT, R2.reuse, R87, PT ;  /* 0x000000570200720c */ /* 0x040fe40003fa6270 */
[----:B------:R-:W-:Y:S02]  /*bf70*/  ISETP.GE.AND P2, PT, R2, R100, PT ;  /* 0x000000640200720c */ /* 0x000fe40003f46270 */
[----:B------:R-:W-:Y:S02]  /*bf80*/  I2FP.F32.S32 R4, R3 ;  /* 0x0000000300047245 */ /* 0x000fe40000201400 */
[----:B------:R-:W-:Y:S02]  /*bf90*/  I2FP.F32.S32 R2, R2 ;  /* 0x0000000200027245 */ /* 0x000fe40000201400 */
[----:B------:R-:W-:Y:S01]  /*bfa0*/  FSEL R135, R39, -INF , !P4 ;  /* 0xff80000027877808 */ /* 0x000fe20006000000 */
[C---:B------:R-:W-:Y:S01]  /*bfb0*/  FFMA.FTZ R33, R0.reuse, R4, R33 ;  /* 0x0000000400217223 */ /* 0x040fe20000010021 */
[C---:B------:R-:W-:Y:S01]  /*bfc0*/  ISETP.GE.AND P4, PT, R3.reuse, R87, PT ;  /* 0x000000570300720c */ /* 0x040fe20003f86270 */
[-C--:B------:R-:W-:Y:S01]  /*bfd0*/  FFMA.FTZ R93, R0, R2.reuse, R93 ;  /* 0x00000002005d7223 */ /* 0x080fe2000001005d */
[----:B------:R-:W-:Y:S01]  /*bfe0*/  FSEL R111, R92, -INF , !P1 ;  /* 0xff8000005c6f7808 */ /* 0x000fe20004800000 */
[C---:B------:R-:W-:Y:S01]  /*bff0*/  FFMA.FTZ R95, R0.reuse, R2, R95 ;  /* 0x00000002005f7223 */ /* 0x040fe2000001005f */
[C---:B------:R-:W-:Y:S01]  /*c000*/  FFMA.FTZ R39, R0.reuse, R41, R60 ;  /* 0x0000002900277223 */ /* 0x040fe2000001003c */
[----:B------:R-:W-:Y:S01]  /*c010*/  FFMA.FTZ R4, R0, R4, R35 ;  /* 0x0000000400047223 */ /* 0x000fe20000010023 */
        /* <DEDUP_REMOVED lines=20> */
.L_x_5279:
        /* <DEDUP_REMOVED lines=60> */
.L_x_5280:
        /* <DEDUP_REMOVED lines=39> */
.L_x_5278:
        /* <DEDUP_REMOVED lines=18> */
[----:B------:R-:W2:Y:S04]  /*c8b0*/  SHFL.BFLY PT, R4, R43, 0x2, 0x1f ;  /* 0x0c401f002b047f89 */ /* 0x000ea800000e0000 */
[----:B------:R-:W3:Y:S04]  /*c8c0*/  SHFL.BFLY PT, R41, R6, 0x2, 0x1f ;  /* 0x0c401f0006297f89 */ /* 0x000ee800000e0000 */
[----:B------:R-:W-:Y:S04]  /*c8d0*/  LDSM.16.MT88.4 R76, [R108+0x6000] ;  /* 0x006000006c4c783b */ /* 0x000fe80000004200 */
        /* <DEDUP_REMOVED lines=24> */
[----:B------:R-:W-:Y:S01]  /*ca60*/  LEA R31, R11, R108, 0x1 ;  /* 0x0000006c0b1f7211 */ /* 0x000fe200078e08ff */
[----:B------:R-:W-:Y:S01]  /*ca70*/  LDSM.16.MT88.4 R16, [R108+0x6400] ;  /* 0x006400006c10783b */ /* 0x000fe20000004200 */
[----:B------:R-:W1:Y:S01]  /*ca80*/  MUFU.EX2 R91, R91 ;  /* 0x0000005b005b7308 */ /* 0x000e620000000800 */
[--C-:B------:R-:W-:Y:S01]  /*ca90*/  FFMA.FTZ R97, R27, UR5, -R126.reuse ;  /* 0x000000051b617c23 */ /* 0x100fe2000801087e */
[----:B------:R-:W-:Y:S01]  /*caa0*/  FFMA.FTZ R14, R15, UR5, -R126 ;  /* 0x000000050f0e7c23 */ /* 0x000fe2000801087e */
[--C-:B------:R-:W-:Y:S01]  /*cab0*/  FFMA.FTZ R29, R23, UR5, -R88.reuse ;  /* 0x00000005171d7c23 */ /* 0x100fe20008010858 */
[----:B------:R-:W-:Y:S01]  /*cac0*/  MUFU.EX2 R90, R90 ;  /* 0x0000005a005a7308 */ /* 0x000fe20000000800 */
[--C-:B------:R-:W-:Y:S01]  /*cad0*/  FFMA.FTZ R28, R7, UR5, -R88.reuse ;  /* 0x00000005071c7c23 */ /* 0x100fe20008010858 */
[--C-:B------:R-:W-:Y:S01]  /*cae0*/  FFMA.FTZ R11, R21, UR5, -R88.reuse ;  /* 0x00000005150b7c23 */ /* 0x100fe20008010858 */
[----:B------:R-:W-:Y:S01]  /*caf0*/  FFMA.FTZ R8, R5, UR5, -R88 ;  /* 0x0000000505087c23 */ /* 0x000fe20008010858 */
[----:B------:R-:W2:Y:S01]  /*cb00*/  MUFU.EX2 R89, R89 ;  /* 0x0000005900597308 */ /* 0x000ea20000000800 */
[----:B------:R-:W3:Y:S01]  /*cb10*/  LDSM.16.MT88.4 R56, [R31+0x7000] ;  /* 0x007000001f38783b */ /* 0x000ee20000004200 */
[----:B------:R-:W-:Y:S01]  /*cb20*/  FFMA.FTZ R106, R101, UR5, -R126 ;  /* 0x00000005656a7c23 */ /* 0x000fe2000801087e */
[----:B------:R-:W-:Y:S01]  /*cb30*/  FFMA.FTZ R104, R99, UR5, -R88 ;  /* 0x0000000563687c23 */ /* 0x000fe20008010858 */
[----:B------:R-:W-:Y:S01]  /*cb40*/  MUFU.EX2 R96, R96 ;  /* 0x0000006000607308 */ /* 0x000fe20000000800 */
[----:B------:R-:W4:Y:S01]  /*cb50*/  LDSM.16.MT88.4 R48, [R108+0x7000] ;  /* 0x007000006c30783b */ /* 0x000f220000004200 */
[----:B-1----:R-:W-:Y:S01]  /*cb60*/  F2FP.F16.F32.PACK_AB R72, R91, R92 ;  /* 0x0000005c5b48723e */ /* 0x002fe200000000ff */
[--C-:B------:R-:W-:Y:S01]  /*cb70*/  FFMA.FTZ R102, R105, UR5, -R126.reuse ;  /* 0x0000000569667c23 */ /* 0x100fe2000801087e */
[----:B------:R-:W1:Y:S01]  /*cb80*/  MUFU.EX2 R95, R95 ;  /* 0x0000005f005f7308 */ /* 0x000e620000000800 */
[----:B------:R-:W5:Y:S01]  /*cb90*/  LDSM.16.MT88.4 R40, [R31+0x6000] ;  /* 0x006000001f28783b */ /* 0x000f620000004200 */
[----:B------:R-:W-:Y:S01]  /*cba0*/  FFMA.FTZ R101, R139, UR5, -R126 ;  /* 0x000000058b657c23 */ /* 0x000fe2000801087e */
[--C-:B------:R-:W-:Y:S01]  /*cbb0*/  FFMA.FTZ R99, R103, UR5, -R88.reuse ;  /* 0x0000000567637c23 */ /* 0x100fe20008010858 */
[----:B------:R-:W-:Y:S01]  /*cbc0*/  MUFU.EX2 R94, R94 ;  /* 0x0000005e005e7308 */ /* 0x000fe20000000800 */
[----:B------:R-:W-:Y:S01]  /*cbd0*/  LDSM.16.MT88.4 R20, [R108+0x7400] ;  /* 0x007400006c14783b */ /* 0x000fe20000004200 */
[----:B--2---:R-:W-:Y:S01]  /*cbe0*/  F2FP.F16.F32.PACK_AB R74, R89, R90 ;  /* 0x0000005a594a723e */ /* 0x004fe200000000ff */
[----:B------:R-:W-:Y:S01]  /*cbf0*/  FFMA.FTZ R137, R137, UR5, -R88 ;  /* 0x0000000589897c23 */ /* 0x000fe20008010858 */
[----:B------:R-:W2:Y:S01]  /*cc00*/  MUFU.EX2 R93, R93 ;  /* 0x0000005d005d7308 */ /* 0x000ea20000000800 */
[----:B------:R-:W-:Y:S01]  /*cc10*/  LDSM.16.MT88.4 R24, [R31+0x6400] ;  /* 0x006400001f18783b */ /* 0x000fe20000004200 */
        /* <DEDUP_REMOVED lines=10> */
[----:B------:R1:W-:Y:S01]  /*ccc0*/  MUFU.EX2 R15, R4 ;  /* 0x00000004000f7308 */ /* 0x0003e20000000800 */
[----:B------:R-:W-:Y:S01]  /*ccd0*/  FADD.FTZ R91, R92, R91 ;  /* 0x0000005b5c5b7221 */ /* 0x000fe20000010000 */
[----:B--2---:R-:W-:Y:S01]  /*cce0*/  F2FP.F16.F32.PACK_AB R75, R93, R94 ;  /* 0x0000005e5d4b723e */ /* 0x004fe200000000ff */
[----:B------:R-:W-:Y:S01]  /*ccf0*/  FADD.FTZ R95, R96, R95 ;  /* 0x0000005f605f7221 */ /* 0x000fe20000010000 */
[----:B------:R-:W2:Y:S01]  /*cd00*/  MUFU.EX2 R14, R14 ;  /* 0x0000000e000e7308 */ /* 0x000ea20000000800 */
[----:B------:R-:W-:Y:S01]  /*cd10*/  FADD.FTZ R90, R90, R91 ;  /* 0x0000005b5a5a7221 */ /* 0x000fe20000010000 */
[----:B------:R-:W-:-:S02]  /*cd20*/  ISETP.GT.AND P0, PT, R86, R113, PT ;  /* 0x000000715600720c */ /* 0x000fc40003f04270 */
[----:B------:R-:W-:Y:S01]  /*cd30*/  MUFU.EX2 R29, R29 ;  /* 0x0000001d001d7308 */ /* 0x000fe20000000800 */
[C---:B------:R-:W-:Y:S01]  /*cd40*/  HMMA.16816.F32 R80, R72.reuse, R76, RZ ;  /* 0x0000004c4850723c */ /* 0x040fe200000018ff */
[----:B------:R-:W-:Y:S02]  /*cd50*/  FADD.FTZ R90, R89, R90 ;  /* 0x0000005a595a7221 */ /* 0x000fe40000010000 */
[----:B------:R-:W4:Y:S01]  /*cd60*/  MUFU.EX2 R28, R28 ;  /* 0x0000001c001c7308 */ /* 0x000f220000000800 */
[----:B-1----:R-:W-:Y:S01]  /*cd70*/  F2FP.F16.F32.PACK_AB R4, R30, R97 ;  /* 0x000000611e04723e */ /* 0x002fe200000000ff */
[----:B------:R-:W-:Y:S02]  /*cd80*/  FADD.FTZ R97, R97, R90 ;  /* 0x0000005a61617221 */ /* 0x000fe40000010000 */
[----:B------:R-:W-:Y:S01]  /*cd90*/  MUFU.EX2 R11, R11 ;  /* 0x0000000b000b7308 */ /* 0x000fe20000000800 */
[C---:B------:R-:W-:Y:S01]  /*cda0*/  HMMA.16816.F32 R76, R72.reuse, R78, RZ ;  /* 0x0000004e484c723c */ /* 0x040fe200000018ff */
[----:B--2---:R-:W-:Y:S01]  /*cdb0*/  F2FP.F16.F32.PACK_AB R6, R14, R15 ;  /* 0x0000000f0e06723e */ /* 0x004fe200000000ff */
[----:B------:R-:W-:Y:S01]  /*cdc0*/  FADD.FTZ R30, R30, R97 ;  /* 0x000000611e1e7221 */ /* 0x000fe20000010000 */
[----:B------:R-:W1:Y:S03]  /*cdd0*/  MUFU.EX2 R8, R8 ;  /* 0x0000000800087308 */ /* 0x000e660000000800 */
[----:B------:R-:W-:Y:S01]  /*cde0*/  FADD.FTZ R15, R15, R30 ;  /* 0x0000001e0f0f7221 */ /* 0x000fe20000010000 */
[----:B------:R-:W-:Y:S01]  /*cdf0*/  MUFU.EX2 R106, R106 ;  /* 0x0000006a006a7308 */ /* 0x000fe20000000800 */
[----:B---3--:R-:W-:Y:S01]  /*ce00*/  HMMA.16816.F32 R52, R72, R56, RZ ;  /* 0x000000384834723c */ /* 0x008fe200000018ff */
[----:B----4-:R-:W-:-:S02]  /*ce10*/  F2FP.F16.F32.PACK_AB R5, R28, R29 ;  /* 0x0000001d1c05723e */ /* 0x010fc400000000ff */
[----:B------:R-:W-:Y:S04]  /*ce20*/  MUFU.EX2 R102, R102 ;  /* 0x0000006600667308 */ /* 0x000fe80000000800 */
[----:B------:R-:W-:Y:S01]  /*ce30*/  MUFU.EX2 R101, R101 ;  /* 0x0000006500657308 */ /* 0x000fe20000000800 */
[----:B------:R-:W-:Y:S01]  /*ce40*/  HMMA.16816.F32 R56, R72, R58, RZ ;  /* 0x0000003a4838723c */ /* 0x000fe200000018ff */
[----:B-1----:R-:W-:Y:S02]  /*ce50*/  F2FP.F16.F32.PACK_AB R7, R8, R11 ;  /* 0x0000000b0807723e */ /* 0x002fe400000000ff */
[----:B------:R-:W-:Y:S04]  /*ce60*/  MUFU.EX2 R104, R104 ;  /* 0x0000006800687308 */ /* 0x000fe80000000800 */
[----:B------:R1:W2:Y:S01]  /*ce70*/  MUFU.EX2 R103, R137 ;  /* 0x0000008900677308 */ /* 0x0002a20000000800 */
[C---:B------:R-:W-:Y:S03]  /*ce80*/  HMMA.16816.F32 R80, R4.reuse, R16, R80 ;  /* 0x000000100450723c */ /* 0x040fe60000001850 */
[----:B------:R-:W-:Y:S04]  /*ce90*/  MUFU.EX2 R99, R99 ;  /* 0x0000006300637308 */ /* 0x000fe80000000800 */
[----:B------:R-:W-:Y:S01]  /*cea0*/  MUFU.EX2 R111, R111 ;  /* 0x0000006f006f7308 */ /* 0x000fe20000000800 */
[----:B------:R-:W-:Y:S01]  /*ceb0*/  HMMA.16816.F32 R76, R4, R18, R76 ;  /* 0x00000012044c723c */ /* 0x000fe2000000184c */
[----:B------:R-:W3:Y:S02]  /*cec0*/  LDSM.16.MT88.4 R16, [R31+0x7400] ;  /* 0x007400001f10783b */ /* 0x000ee40000004200 */
[----:B------:R-:W-:Y:S01]  /*ced0*/  MUFU.EX2 R124, R124 ;  /* 0x0000007c007c7308 */ /* 0x000fe20000000800 */
[----:B-1----:R-:W-:-:S03]  /*cee0*/  FFMA.FTZ R137, R33, UR5, -R88 ;  /* 0x0000000521897c23 */ /* 0x002fc60008010858 */
        /* <DEDUP_REMOVED lines=8> */
[----:B------:R-:W-:Y:S05]  /*cf70*/  MUFU.EX2 R137, R137 ;  /* 0x0000008900897308 */ /* 0x000fea0000000800 */
[C---:B------:R-:W-:Y:S08]  /*cf80*/  HMMA.16816.F32 R60, R72.reuse, R64, RZ ;  /* 0x00000040483c723c */ /* 0x040ff000000018ff */
[----:B------:R-:W-:Y:S08]  /*cf90*/  HMMA.16816.F32 R40, R72, R42, RZ ;  /* 0x0000002a4828723c */ /* 0x000ff000000018ff */
[C---:B---3--:R-:W-:Y:S08]  /*cfa0*/  HMMA.16816.F32 R52, R4.reuse, R16, R52 ;  /* 0x000000100434723c */ /* 0x048ff00000001834 */
[----:B------:R-:W-:Y:S01]  /*cfb0*/  HMMA.16816.F32 R56, R4, R18, R56 ;  /* 0x000000120438723c */ /* 0x000fe20000001838 */
[----:B------:R-:W1:Y:S07]  /*cfc0*/  LDSM.16.MT88.4 R16, [R31+0x8000] ;  /* 0x008000001f10783b */ /* 0x000e6e0000004200 */
[----:B------:R-:W-:Y:S08]  /*cfd0*/  HMMA.16816.F32 R64, R72, R66, RZ ;  /* 0x000000424840723c */ /* 0x000ff000000018ff */
[C---:B------:R-:W-:Y:S08]  /*cfe0*/  HMMA.16816.F32 R44, R4.reuse, R20, R44 ;  /* 0x00000014042c723c */ /* 0x040ff0000000182c */
[C---:B------:R-:W-:Y:S01]  /*cff0*/  HMMA.16816.F32 R48, R4.reuse, R22, R48 ;  /* 0x000000160430723c */ /* 0x040fe20000001830 */
[----:B------:R-:W3:Y:S07]  /*d000*/  LDSM.16.MT88.4 R20, [R108+0x8400] ;  /* 0x008400006c14783b */ /* 0x000eee0000004200 */
[C---:B------:R-:W-:Y:S08]  /*d010*/  HMMA.16816.F32 R36, R4.reuse, R24, R36 ;  /* 0x000000180424723c */ /* 0x040ff00000001824 */
[----:B------:R-:W-:Y:S01]  /*d020*/  HMMA.16816.F32 R40, R4, R26, R40 ;  /* 0x0000001a0428723c */ /* 0x000fe20000001828 */
[----:B------:R-:W-:Y:S07]  /*d030*/  LDSM.16.MT88.4 R24, [R108+0x6c00] ;  /* 0x006c00006c18783b */ /* 0x000fee0000004200 */
[C---:B-1----:R-:W-:Y:S08]  /*d040*/  HMMA.16816.F32 R68, R72.reuse, R16, RZ ;  /* 0x000000104844723c */ /* 0x042ff000000018ff */
[----:B------:R-:W-:Y:S01]  /*d050*/  HMMA.16816.F32 R72, R72, R18, RZ ;  /* 0x000000124848723c */ /* 0x000fe200000018ff */
[----:B------:R-:W1:Y:S07]  /*d060*/  LDSM.16.MT88.4 R16, [R31+0x8400] ;  /* 0x008400001f10783b */ /* 0x000e6e0000004200 */
[C---:B---3--:R-:W-:Y:S08]  /*d070*/  HMMA.16816.F32 R60, R4.reuse, R20, R60 ;  /* 0x00000014043c723c */ /* 0x048ff0000000183c */
[C---:B------:R-:W-:Y:S01]  /*d080*/  HMMA.16816.F32 R64, R4.reuse, R22, R64 ;  /* 0x000000160440723c */ /* 0x040fe20000001840 */
[----:B------:R-:W-:Y:S07]  /*d090*/  LDSM.16.MT88.4 R20, [R31+0x6c00] ;  /* 0x006c00001f14783b */ /* 0x000fee0000004200 */
[C---:B-1----:R-:W-:Y:S08]  /*d0a0*/  HMMA.16816.F32 R68, R4.reuse, R16, R68 ;  /* 0x000000100444723c */ /* 0x042ff00000001844 */
[----:B------:R-:W-:Y:S01]  /*d0b0*/  HMMA.16816.F32 R72, R4, R18, R72 ;  /* 0x000000120448723c */ /* 0x000fe20000001848 */
[----:B------:R-:W1:Y:S01]  /*d0c0*/  LDSM.16.MT88.4 R16, [R108+0x6800] ;  /* 0x006800006c10783b */ /* 0x000e620000004200 */
[----:B------:R-:W-:Y:S01]  /*d0d0*/  FFMA.FTZ R4, R98, UR5, -R126 ;  /* 0x0000000562047c23 */ /* 0x000fe2000801087e */
[----:B------:R-:W-:Y:S01]  /*d0e0*/  FFMA.FTZ R98, R135, UR5, -R88 ;  /* 0x0000000587627c23 */ /* 0x000fe20008010858 */
[----:B--2---:R-:W-:Y:S01]  /*d0f0*/  F2FP.F16.F32.PACK_AB R5, R103, R104 ;  /* 0x000000686705723e */ /* 0x004fe200000000ff */
[----:B------:R-:W-:Y:S01]  /*d100*/  FADD.FTZ R88, R94, R95 ;  /* 0x0000005f5e587221 */ /* 0x000fe20000010000 */
[----:B------:R-:W2:Y:S01]  /*d110*/  MUFU.EX2 R105, R4 ;  /* 0x0000000400697308 */ /* 0x000ea20000000800 */
[----:B------:R-:W-:-:S02]  /*d120*/  F2FP.F16.F32.PACK_AB R6, R101, R102 ;  /* 0x000000666506723e */ /* 0x000fc400000000ff */
[----:B------:R-:W-:Y:S01]  /*d130*/  FADD.FTZ R88, R93, R88 ;  /* 0x000000585d587221 */ /* 0x000fe20000010000 */
[----:B------:R-:W3:Y:S03]  /*d140*/  MUFU.EX2 R98, R98 ;  /* 0x0000006200627308 */ /* 0x000ee60000000800 */
[----:B------:R-:W-:-:S04]  /*d150*/  FADD.FTZ R29, R29, R88 ;  /* 0x000000581d1d7221 */ /* 0x000fc80000010000 */
[----:B------:R-:W-:Y:S01]  /*d160*/  FADD.FTZ R28, R28, R29 ;  /* 0x0000001d1c1c7221 */ /* 0x000fe20000010000 */
[----:B--2---:R-:W-:Y:S02]  /*d170*/  F2FP.F16.F32.PACK_AB R4, R105, R106 ;  /* 0x0000006a6904723e */ /* 0x004fe400000000ff */
        /* <DEDUP_REMOVED lines=18> */
[----:B------:R-:W-:Y:S01]  /*d2a0*/  F2FP.F16.F32.PACK_AB R4, R124, R111 ;  /* 0x0000006f7c04723e */ /* 0x000fe200000000ff */
[----:B------:R-:W1:Y:S01]  /*d2b0*/  LDSM.16.MT88.4 R16, [R108+0x7c00] ;  /* 0x007c00006c10783b */ /* 0x000e620000004200 */
[----:B------:R-:W-:-:S02]  /*d2c0*/  F2FP.F16.F32.PACK_AB R5, R33, R34 ;  /* 0x000000222105723e */ /* 0x000fc400000000ff */
[----:B------:R-:W-:Y:S02]  /*d2d0*/  F2FP.F16.F32.PACK_AB R6, R112, R107 ;  /* 0x0000006b7006723e */ /* 0x000fe400000000ff */
[----:B------:R-:W-:-:S07]  /*d2e0*/  F2FP.F16.F32.PACK_AB R7, R137, R32 ;  /* 0x000000208907723e */ /* 0x000fce00000000ff */
        /* <DEDUP_REMOVED lines=44> */
[----:B------:R-:W2:Y:S03]  /*d5b0*/  LDCU.64 UR8, c[0x0][0x3c0] ;  /* 0x00007800ff0877ac */ /* 0x000ea60008000a00 */
[----:B------:R-:W-:Y:S01]  /*d5c0*/  IABS R8, R6 ;  /* 0x0000000600087213 */ /* 0x000fe20000000000 */
[----:B------:R-:W-:Y:S01]  /*d5d0*/  VIADD R18, R6, 0x40 ;  /* 0x0000004006127836 */ /* 0x000fe20000000000 */
[----:B------:R-:W3:Y:S04]  /*d5e0*/  LDCU.64 UR4, c[0x0][0x3a8] ;  /* 0x00007500ff0477ac */ /* 0x000ee80008000a00 */
[----:B------:R-:W-:-:S02]  /*d5f0*/  IABS R14, R18 ;  /* 0x00000012000e7213 */ /* 0x000fc40000000000 */
        /* <DEDUP_REMOVED lines=53> */
[----:B------:R-:W-:Y:S01]  /*d950*/  LEA.HI.X R117, R6, R117, R4, 0x1, P0 ;  /* 0x0000007506757211 */ /* 0x000fe200000f0c04 */
[----:B------:R-:W-:Y:S06]  /*d960*/  BRA `(.L_x_5283) ;  /* 0x0000000000207947 */ /* 0x000fec0003800000 */
.L_x_5282:
        /* <DEDUP_REMOVED lines=8> */
.L_x_5283:
[----:B------:R-:W1:Y:S01]  /*d9f0*/  LDCU UR4, c[0x0][0x440] ;  /* 0x00008800ff0477ac */ /* 0x000e620008000800 */
[----:B------:R-:W-:Y:S02]  /*da00*/  LEA R8, P0, R121, R116, 0x1 ;  /* 0x0000007479087211 */ /* 0x000fe400078008ff */
[----:B-1----:R-:W-:Y:S02]  /*da10*/  ISETP.GE.AND P3, PT, R9, UR4, PT ;  /* 0x0000000409007c0c */ /* 0x002fe4000bf66270 */
[----:B------:R-:W-:Y:S02]  /*da20*/  ISETP.GE.AND P4, PT, R12, UR4, PT ;  /* 0x000000040c007c0c */ /* 0x000fe4000bf86270 */
[----:B------:R-:W-:Y:S02]  /*da30*/  ISETP.GE.AND P2, PT, R10, UR4, PT ;  /* 0x000000040a007c0c */ /* 0x000fe4000bf46270 */
[----:B------:R-:W-:Y:S02]  /*da40*/  LEA.HI.X R9, R121, R117, R120, 0x1, P0 ;  /* 0x0000007579097211 */ /* 0x000fe400000f0c78 */
[----:B------:R-:W-:Y:S01]  /*da50*/  LOP3.LUT P0, RZ, R85, 0x4, RZ, 0xc0, !PT ;  /* 0x0000000455ff7812 */ /* 0x000fe2000780c0ff */
[----:B------:R-:W-:-:S04]  /*da60*/  IMAD.MOV.U32 R85, RZ, RZ, 0x10 ;  /* 0x00000010ff557424 */ /* 0x000fc800078e00ff */
[----:B------:R-:W-:Y:S01]  /*da70*/  @!P3 IMAD.MOV.U32 R10, RZ, RZ, R116 ;  /* 0x000000ffff0ab224 */ /* 0x000fe200078e0074 */
[----:B------:R-:W-:Y:S01]  /*da80*/  SEL R85, R85, 0xfffffff0, !P0 ;  /* 0xfffffff055557807 */ /* 0x000fe20004000000 */
[----:B------:R-:W-:Y:S01]  /*da90*/  @!P3 IMAD.MOV.U32 R11, RZ, RZ, R117 ;  /* 0x000000ffff0bb224 */ /* 0x000fe200078e0075 */
[----:B------:R-:W-:Y:S01]  /*daa0*/  @!PT LDS RZ, [RZ] ;  /* 0x00000000fffff984 */ /* 0x000fe20000000800 */
[----:B------:R-:W-:Y:S01]  /*dab0*/  @!PT LDS RZ, [RZ] ;  /* 0x00000000fffff984 */ /* 0x000fe20000000800 */
[----:B------:R-:W-:Y:S01]  /*dac0*/  @!PT LDS RZ, [RZ] ;  /* 0x00000000fffff984 */ /* 0x000fe20000000800 */
[----:B------:R-:W-:Y:S03]  /*dad0*/  @!P4 LDGSTS.E.BYPASS.LTC128B.128 [R133+0x6000], desc[UR6][R116.64] ;  /* 0x060000007485cfae */ /* 0x000fe6000b981a06 */
[C---:B------:R-:W-:Y:S01]  /*dae0*/  IMAD R101, R85.reuse, 0x2, R110 ;  /* 0x0000000255657824 */ /* 0x040fe200078e026e */
[----:B------:R-:W-:Y:S01]  /*daf0*/  @P4 STS.128 [R133+0x6000], RZ ;  /* 0x006000ff85004388 */ /* 0x000fe20000000c00 */
[----:B------:R-:W-:-:S03]  /*db00*/  IMAD R85, R85, 0x2, R109 ;  /* 0x0000000255557824 */ /* 0x000fc600078e026d */
        /* <DEDUP_REMOVED lines=101> */
[C---:B-1----:R-:W-:Y:S01]  /*e160*/  HMMA.16816.F32 R16, R96.reuse, R92, R16 ;  /* 0x0000005c6010723c */ /* 0x042fe20000001810 */
[----:B------:R-:W1:Y:S07]  /*e170*/  S2R R92, SR_TID.X ;  /* 0x00000000005c7919 */ /* 0x000e6e0000002100 */
[C---:B------:R-:W-:Y:S08]  /*e180*/  HMMA.16816.F32 R12, R96.reuse, R94, R12 ;  /* 0x0000005e600c723c */ /* 0x040ff0000000180c */
[----:B--2---:R-:W-:Y:S01]  /*e190*/  HMMA.16816.F32 R8, R96, R88, R8 ;  /* 0x000000586008723c */ /* 0x004fe20000001808 */
[----:B------:R-:W-:-:S04]  /*e1a0*/  VIADD R88, R84, 0xffffffff ;  /* 0xffffffff54587836 */ /* 0x000fc80000000000 */
[----:B------:R-:W-:-:S03]  /*e1b0*/  IMAD.SHL.U32 R88, R88, 0x40, RZ ;  /* 0x0000004058587824 */ /* 0x000fc600078e00ff */
[----:B------:R-:W-:Y:S01]  /*e1c0*/  HMMA.16816.F32 R4, R96, R90, R4 ;  /* 0x0000005a6004723c */ /* 0x000fe20000001804 */
[----:B-1----:R-:W-:-:S05]  /*e1d0*/  LOP3.LUT R89, R92, 0x3, RZ, 0xc0, !PT ;  /* 0x000000035c597812 */ /* 0x002fca00078ec0ff */
[----:B------:R-:W-:-:S04]  /*e1e0*/  IMAD R88, R89, 0x2, R88 ;  /* 0x0000000259587824 */ /* 0x000fc800078e0258 */
[----:B------:R-:W-:-:S05]  /*e1f0*/  VIADD R89, R88, 0xffffffc0 ;  /* 0xffffffc058597836 */ /* 0x000fca0000000000 */
[----:B------:R-:W-:Y:S01]  /*e200*/  I2FP.F32.S32 R85, R89 ;  /* 0x0000005900557245 */ /* 0x000fe20000201400 */
[----:B------:R-:W-:Y:S01]  /*e210*/  BAR.SYNC.DEFER_BLOCKING 0x0 ;  /* 0x0000000000007b1d */ /* 0x000fe20000010000 */
[C---:B------:R-:W-:Y:S02]  /*e220*/  ISETP.GE.AND P1, PT, R89.reuse, R87, PT ;  /* 0x000000575900720c */ /* 0x040fe40003f26270 */
[----:B------:R-:W-:Y:S01]  /*e230*/  ISETP.GE.AND P5, PT, R89, R100, PT ;  /* 0x000000645900720c */ /* 0x000fe20003fa6270 */
[-C--:B------:R-:W-:Y:S01]  /*e240*/  FFMA.FTZ R94, R0, R85.reuse, R32 ;  /* 0x00000055005e7223 */ /* 0x080fe20000010020 */
[----:B------:R-:W-:Y:S02]  /*e250*/  VIADD R32, R88, 0xffffffc1 ;  /* 0xffffffc158207836 */ /* 0x000fe40000000000 */
[----:B------:R-:W-:Y:S01]  /*e260*/  FFMA.FTZ R34, R0, R85, R34 ;  /* 0x0000005500227223 */ /* 0x000fe20000010022 */
[C---:B------:R-:W-:Y:S02]  /*e270*/  VIADD R89, R88.reuse, 0xffffffc8 ;  /* 0xffffffc858597836 */ /* 0x040fe40000000000 */
[----:B------:R-:W-:Y:S01]  /*e280*/  VIADD R85, R88, 0xfffffff8 ;  /* 0xfffffff858557836 */ /* 0x000fe20000000000 */
[----:B------:R-:W-:-:S02]  /*e290*/  ISETP.GE.AND P6, PT, R32, R87, PT ;  /* 0x000000572000720c */ /* 0x000fc40003fc6270 */
[----:B------:R-:W-:Y:S02]  /*e2a0*/  I2FP.F32.S32 R90, R32 ;  /* 0x00000020005a7245 */ /* 0x000fe40000201400 */
[----:B------:R-:W-:Y:S02]  /*e2b0*/  ISETP.GE.AND P0, PT, R32, R100, PT ;  /* 0x000000642000720c */ /* 0x000fe40003f06270 */
[----:B------:R-:W-:Y:S01]  /*e2c0*/  I2FP.F32.S32 R32, R32 ;  /* 0x0000002000207245 */ /* 0x000fe20000201400 */
[----:B------:R-:W-:Y:S01]  /*e2d0*/  FFMA.FTZ R90, R0, R90, R33 ;  /* 0x0000005a005a7223 */ /* 0x000fe20000010021 */
[----:B------:R-:W-:Y:S02]  /*e2e0*/  I2FP.F32.S32 R33, R89 ;  /* 0x0000005900217245 */ /* 0x000fe40000201400 */
[----:B------:R-:W-:Y:S01]  /*e2f0*/  FSEL R94, R94, -INF , !P1 ;  /* 0xff8000005e5e7808 */ /* 0x000fe20004800000 */
[----:B------:R-:W-:Y:S01]  /*e300*/  FFMA.FTZ R32, R0, R32, R35 ;  /* 0x0000002000207223 */ /* 0x000fe20000010023 */
[----:B------:R-:W-:Y:S01]  /*e310*/  FSEL R90, R90, -INF , !P6 ;  /* 0xff8000005a5a7808 */ /* 0x000fe20007000000 */
[----:B------:R-:W-:Y:S01]  /*e320*/  FFMA.FTZ R28, R0, R33, R28 ;  /* 0x00000021001c7223 */ /* 0x000fe2000001001c */
[----:B------:R-:W-:Y:S01]  /*e330*/  ISETP.GE.AND P6, PT, R85, R87, PT ;  /* 0x000000575500720c */ /* 0x000fe20003fc6270 */
[----:B------:R-:W-:Y:S01]  /*e340*/  VIADD R33, R88, 0xffffffc9 ;  /* 0xffffffc958217836 */ /* 0x000fe20000000000 */
[----:B------:R-:W-:-:S02]  /*e350*/  FSEL R32, R32, -INF , !P0 ;  /* 0xff80000020207808 */ /* 0x000fc40004000000 */
[-C--:B------:R-:W-:Y:S02]  /*e360*/  ISETP.GE.AND P0, PT, R85, R100.reuse, PT ;  /* 0x000000645500720c */ /* 0x080fe40003f06270 */
[----:B------:R-:W-:Y:S02]  /*e370*/  I2FP.F32.S32 R35, R89 ;  /* 0x0000005900237245 */ /* 0x000fe40000201400 */
[----:B------:R-:W-:Y:S02]  /*e380*/  I2FP.F32.S32 R85, R85 ;  /* 0x0000005500557245 */ /* 0x000fe40000201400 */
[----:B------:R-:W-:Y:S01]  /*e390*/  FSEL R34, R34, -INF , !P5 ;  /* 0xff80000022227808 */ /* 0x000fe20006800000 */
[C---:B------:R-:W-:Y:S01]  /*e3a0*/  FFMA.FTZ R35, R0.reuse, R35, R30 ;  /* 0x0000002300237223 */ /* 0x040fe2000001001e */
[C---:B------:R-:W-:Y:S01]  /*e3b0*/  ISETP.GE.AND P1, PT, R89.reuse, R87, PT ;  /* 0x000000575900720c */ /* 0x040fe20003f26270 */
[CC--:B------:R-:W-:Y:S01]  /*e3c0*/  FFMA.FTZ R101, R0.reuse, R85.reuse, R4 ;  /* 0x0000005500657223 */ /* 0x0c0fe20000010004 */
[----:B------:R-:W-:Y:S01]  /*e3d0*/  ISETP.GE.AND P5, PT, R89, R100, PT ;  /* 0x000000645900720c */ /* 0x000fe20003fa6270 */
[----:B------:R-:W-:Y:S01]  /*e3e0*/  FFMA.FTZ R85, R0, R85, R6 ;  /* 0x0000005500557223 */ /* 0x000fe20000010006 */
[----:B------:R-:W-:Y:S01]  /*e3f0*/  VIADD R30, R88, 0xffffffd0 ;  /* 0xffffffd0581e7836 */ /* 0x000fe20000000000 */
[----:B------:R-:W-:-:S02]  /*e400*/  I2FP.F32.S32 R6, R33 ;  /* 0x0000002100067245 */ /* 0x000fc40000201400 */
[----:B------:R-:W-:Y:S02]  /*e410*/  FSEL R28, R28, -INF , !P1 ;  /* 0xff8000001c1c7808 */ /* 0x000fe40004800000 */
[----:B------:R-:W-:Y:S02]  /*e420*/  FSEL R4, R35, -INF , !P5 ;  /* 0xff80000023047808 */ /* 0x000fe40006800000 */
[C---:B------:R-:W-:Y:S02]  /*e430*/  ISETP.GE.AND P1, PT, R33.reuse, R87, PT ;  /* 0x000000572100720c */ /* 0x040fe40003f26270 */
[----:B------:R-:W-:Y:S01]  /*e440*/  ISETP.GE.AND P5, PT, R33, R100, PT ;  /* 0x000000642100720c */ /* 0x000fe20003fa6270 */
[----:B------:R-:W-:Y:S01]  /*e450*/  FFMA.FTZ R33, R0, R6, R29 ;  /* 0x0000000600217223 */ /* 0x000fe2000001001d */
[----:B------:R-:W-:Y:S01]  /*e460*/  I2FP.F32.S32 R35, R30 ;  /* 0x0000001e00237245 */ /* 0x000fe20000201400 */
[----:B------:R-:W-:Y:S01]  /*e470*/  VIADD R29, R88, 0xffffffd1 ;  /* 0xffffffd1581d7836 */ /* 0x000fe20000000000 */
[----:B------:R-:W-:Y:S01]  /*e480*/  FSEL R101, R101, -INF , !P6 ;  /* 0xff80000065657808 */ /* 0x000fe20007000000 */
[C---:B------:R-:W-:Y:S01]  /*e490*/  FFMA.FTZ R6, R0.reuse, R6, R31 ;  /* 0x0000000600067223 */ /* 0x040fe2000001001f */
[----:B------:R-:W-:Y:S01]  /*e4a0*/  FSEL R85, R85, -INF , !P0 ;  /* 0xff80000055557808 */ /* 0x000fe20004000000 */
[----:B------:R-:W-:Y:S01]  /*e4b0*/  FFMA.FTZ R138, R0, R35, R26 ;  /* 0x00000023008a7223 */ /* 0x000fe2000001001a */
[----:B------:R-:W-:Y:S01]  /*e4c0*/  ISETP.GE.AND P6, PT, R30, R87, PT ;  /* 0x000000571e00720c */ /* 0x000fe20003fc6270 */
[----:B------:R-:W-:Y:S01]  /*e4d0*/  FFMA.FTZ R124, R0, R35, R24 ;  /* 0x00000023007c7223 */ /* 0x000fe20000010018 */
[----:B------:R-:W-:Y:S01]  /*e4e0*/  ISETP.GE.AND P0, PT, R30, R100, PT ;  /* 0x000000641e00720c */ /* 0x000fe20003f06270 */
[----:B------:R-:W-:Y:S01]  /*e4f0*/  VIADD R30, R88, 0xffffffd8 ;  /* 0xffffffd8581e7836 */ /* 0x000fe20000000000 */
[----:B------:R-:W-:-:S02]  /*e500*/  I2FP.F32.S32 R26, R29 ;  /* 0x0000001d001a7245 */ /* 0x000fc40000201400 */
[----:B------:R-:W-:Y:S02]  /*e510*/  FSEL R24, R33, -INF , !P1 ;  /* 0xff80000021187808 */ /* 0x000fe40004800000 */
[----:B------:R-:W-:Y:S01]  /*e520*/  FSEL R6, R6, -INF , !P5 ;  /* 0xff80000006067808 */ /* 0x000fe20006800000 */
[----:B------:R-:W-:Y:S01]  /*e530*/  FFMA.FTZ R140, R0, R26, R25 ;  /* 0x0000001a008c7223 */ /* 0x000fe20000010019 */
[C---:B------:R-:W-:Y:S01]  /*e540*/  ISETP.GE.AND P1, PT, R29.reuse, R87, PT ;  /* 0x000000571d00720c */ /* 0x040fe20003f26270 */
[----:B------:R-:W-:Y:S01]  /*e550*/  VIADD R25, R88, 0xffffffd9 ;  /* 0xffffffd958197836 */ /* 0x000fe20000000000 */
[----:B------:R-:W-:Y:S01]  /*e560*/  ISETP.GE.AND P5, PT, R29, R100, PT ;  /* 0x000000641d00720c */ /* 0x000fe20003fa6270 */
[----:B------:R-:W-:Y:S01]  /*e570*/  FFMA.FTZ R27, R0, R26, R27 ;  /* 0x0000001a001b7223 */ /* 0x000fe2000001001b */
[----:B------:R-:W-:Y:S02]  /*e580*/  I2FP.F32.S32 R29, R30 ;  /* 0x0000001e001d7245 */ /* 0x000fe40000201400 */
[----:B------:R-:W-:-:S02]  /*e590*/  FSEL R140, R140, -INF , !P1 ;  /* 0xff8000008c8c7808 */ /* 0x000fc40004800000 */
[----:B------:R-:W-:Y:S01]  /*e5a0*/  FSEL R148, R27, -INF , !P5 ;  /* 0xff8000001b947808 */ /* 0x000fe20006800000 */
[CC--:B------:R-:W-:Y:S01]  /*e5b0*/  FFMA.FTZ R154, R0.reuse, R29.reuse, R20 ;  /* 0x0000001d009a7223 */ /* 0x0c0fe20000010014 */
[----:B------:R-:W-:Y:S01]  /*e5c0*/  FFMA.FTZ R146, R0, R29, R22 ;  /* 0x0000001d00927223 */ /* 0x000fe20000010016 */
[----:B------:R-:W-:Y:S01]  /*e5d0*/  VIADD R22, R88, 0xffffffe0 ;  /* 0xffffffe058167836 */ /* 0x000fe20000000000 */
[----:B------:R-:W-:Y:S02]  /*e5e0*/  I2FP.F32.S32 R20, R25 ;  /* 0x0000001900147245 */ /* 0x000fe40000201400 */
[C---:B------:R-:W-:Y:S02]  /*e5f0*/  ISETP.GE.AND P1, PT, R25.reuse, R87, PT ;  /* 0x000000571900720c */ /* 0x040fe40003f26270 */
[----:B------:R-:W-:Y:S01]  /*e600*/  ISETP.GE.AND P5, PT, R25, R100, PT ;  /* 0x000000641900720c */ /* 0x000fe20003fa6270 */
[C---:B------:R-:W-:Y:S01]  /*e610*/  FFMA.FTZ R21, R0.reuse, R20, R21 ;  /* 0x0000001400157223 */ /* 0x040fe20000010015 */
[----:B------:R-:W-:Y:S01]  /*e620*/  I2FP.F32.S32 R25, R22 ;  /* 0x0000001600197245 */ /* 0x000fe20000201400 */
[----:B------:R-:W-:Y:S01]  /*e630*/  FFMA.FTZ R23, R0, R20, R23 ;  /* 0x0000001400177223 */ /* 0x000fe20000010017 */
[----:B------:R-:W-:Y:S01]  /*e640*/  VIADD R20, R88, 0xffffffe1 ;  /* 0xffffffe158147836 */ /* 0x000fe20000000000 */
[----:B------:R-:W-:-:S02]  /*e650*/  FSEL R124, R124, -INF , !P6 ;  /* 0xff8000007c7c7808 */ /* 0x000fc40007000000 */
[CC--:B------:R-:W-:Y:S01]  /*e660*/  FFMA.FTZ R105, R0.reuse, R25.reuse, R16 ;  /* 0x0000001900697223 */ /* 0x0c0fe20000010010 */
[----:B------:R-:W-:Y:S01]  /*e670*/  FFMA.FTZ R112, R0, R25, R18 ;  /* 0x0000001900707223 */ /* 0x000fe20000010012 */
[----:B------:R-:W-:Y:S01]  /*e680*/  FSEL R138, R138, -INF , !P0 ;  /* 0xff8000008a8a7808 */ /* 0x000fe20004000000 */
[----:B------:R-:W-:Y:S01]  /*e690*/  VIADD R18, R88, 0xffffffe8 ;  /* 0xffffffe858127836 */ /* 0x000fe20000000000 */
[----:B------:R-:W-:Y:S02]  /*e6a0*/  I2FP.F32.S32 R16, R20 ;  /* 0x0000001400107245 */ /* 0x000fe40000201400 */
[C---:B------:R-:W-:Y:S02]  /*e6b0*/  ISETP.GE.AND P6, PT, R30.reuse, R87, PT ;  /* 0x000000571e00720c */ /* 0x040fe40003fc6270 */
[----:B------:R-:W-:Y:S01]  /*e6c0*/  ISETP.GE.AND P0, PT, R30, R100, PT ;  /* 0x000000641e00720c */ /* 0x000fe20003f06270 */
[CC--:B------:R-:W-:Y:S01]  /*e6d0*/  FFMA.FTZ R17, R0.reuse, R16.reuse, R17 ;  /* 0x0000001000117223 */ /* 0x0c0fe20000010011 */
[----:B------:R-:W-:Y:S01]  /*e6e0*/  FSEL R152, R21, -INF , !P1 ;  /* 0xff80000015987808 */ /* 0x000fe20004800000 */
[----:B------:R-:W-:Y:S01]  /*e6f0*/  FFMA.FTZ R19, R0, R16, R19 ;  /* 0x0000001000137223 */ /* 0x000fe20000010013 */
[----:B------:R-:W-:Y:S01]  /*e700*/  FSEL R154, R154, -INF , !P6 ;  /* 0xff8000009a9a7808 */ /* 0x000fe20007000000 */
[----:B------:R-:W-:Y:S01]  /*e710*/  VIADD R16, R88, 0xffffffe9 ;  /* 0xffffffe958107836 */ /* 0x000fe20000000000 */
[----:B------:R-:W-:-:S02]  /*e720*/  FSEL R146, R146, -INF , !P0 ;  /* 0xff80000092927808 */ /* 0x000fc40004000000 */
        /* <DEDUP_REMOVED lines=8> */
[----:B------:R-:W-:-:S02]  /*e7b0*/  ISETP.GE.AND P1, PT, R20, R87, PT ;  /* 0x000000571400720c */ /* 0x000fc40003f26270 */
[----:B------:R-:W-:Y:S02]  /*e7c0*/  FSEL R150, R23, -INF , !P5 ;  /* 0xff80000017967808 */ /* 0x000fe40006800000 */
[C---:B------:R-:W-:Y:S02]  /*e7d0*/  ISETP.GE.AND P6, PT, R18.reuse, R87, PT ;  /* 0x000000571200720c */ /* 0x040fe40003fc6270 */
[----:B------:R-:W-:Y:S02]  /*e7e0*/  ISETP.GE.AND P0, PT, R18, R100, PT ;  /* 0x000000641200720c */ /* 0x000fe40003f06270 */
[----:B------:R-:W-:Y:S02]  /*e7f0*/  I2FP.F32.S32 R12, R16 ;  /* 0x00000010000c7245 */ /* 0x000fe40000201400 */
[----:B------:R-:W-:Y:S02]  /*e800*/  ISETP.GE.AND P5, PT, R20, R100, PT ;  /* 0x000000641400720c */ /* 0x000fe40003fa6270 */
[----:B------:R-:W-:Y:S01]  /*e810*/  FSEL R134, R17, -INF , !P1 ;  /* 0xff80000011867808 */ /* 0x000fe20004800000 */
[-C--:B------:R-:W-:Y:S01]  /*e820*/  FFMA.FTZ R13, R0, R12.reuse, R13 ;  /* 0x0000000c000d7223 */ /* 0x080fe2000001000d */
[----:B------:R-:W-:Y:S01]  /*e830*/  FSEL R132, R132, -INF , !P6 ;  /* 0xff80000084847808 */ /* 0x000fe20007000000 */
[----:B------:R-:W-:Y:S01]  /*e840*/  FFMA.FTZ R15, R0, R12, R15 ;  /* 0x0000000c000f7223 */ /* 0x000fe2000001000f */
[----:B------:R-:W-:Y:S01]  /*e850*/  FSEL R102, R102, -INF , !P0 ;  /* 0xff80000066667808 */ /* 0x000fe20004000000 */
[----:B------:R-:W1:Y:S01]  /*e860*/  S2R R12, SR_TID.X ;  /* 0x00000000000c7919 */ /* 0x000e620000002100 */
[----:B------:R-:W-:-:S02]  /*e870*/  FSEL R104, R19, -INF , !P5 ;  /* 0xff80000013687808 */ /* 0x000fc40006800000 */
[CC--:B------:R-:W-:Y:S02]  /*e880*/  ISETP.GE.AND P6, PT, R14.reuse, R87.reuse, PT ;  /* 0x000000570e00720c */ /* 0x0c0fe40003fc6270 */
[----:B------:R-:W-:Y:S02]  /*e890*/  I2FP.F32.S32 R17, R14 ;  /* 0x0000000e00117245 */ /* 0x000fe40000201400 */
[-C--:B------:R-:W-:Y:S01]  /*e8a0*/  ISETP.GE.AND P0, PT, R14, R100.reuse, PT ;  /* 0x000000640e00720c */ /* 0x080fe20003f06270 */
[----:B------:R-:W-:Y:S01]  /*e8b0*/  VIADD R14, R88, 0xfffffff1 ;  /* 0xfffffff1580e7836 */ /* 0x000fe20000000000 */
[----:B------:R-:W-:Y:S01]  /*e8c0*/  ISETP.GE.AND P1, PT, R16, R87, PT ;  /* 0x000000571000720c */ /* 0x000fe20003f26270 */
[-C--:B------:R-:W-:Y:S01]  /*e8d0*/  FFMA.FTZ R103, R0, R17.reuse, R8 ;  /* 0x0000001100677223 */ /* 0x080fe20000010008 */
[----:B------:R-:W-:Y:S01]  /*e8e0*/  ISETP.GE.AND P5, PT, R16, R100, PT ;  /* 0x000000641000720c */ /* 0x000fe20003fa6270 */
[----:B------:R-:W-:Y:S01]  /*e8f0*/  FFMA.FTZ R10, R0, R17, R10 ;  /* 0x00000011000a7223 */ /* 0x000fe2000001000a */
[----:B------:R-:W-:Y:S01]  /*e900*/  FSEL R144, R13, -INF , !P1 ;  /* 0xff8000000d907808 */ /* 0x000fe20004800000 */
[----:B------:R-:W-:Y:S01]  /*e910*/  VIADD R8, R88, 0xfffffff9 ;  /* 0xfffffff958087836 */ /* 0x000fe20000000000 */
[----:B------:R-:W-:-:S02]  /*e920*/  FSEL R106, R15, -INF , !P5 ;  /* 0xff8000000f6a7808 */ /* 0x000fc40006800000 */
[CC--:B------:R-:W-:Y:S02]  /*e930*/  ISETP.GE.AND P1, PT, R14.reuse, R87.reuse, PT ;  /* 0x000000570e00720c */ /* 0x0c0fe40003f26270 */
[----:B------:R-:W-:Y:S02]  /*e940*/  ISETP.GE.AND P5, PT, R14, R100, PT ;  /* 0x000000640e00720c */ /* 0x000fe40003fa6270 */
[----:B------:R-:W-:Y:S02]  /*e950*/  I2FP.F32.S32 R14, R14 ;  /* 0x0000000e000e7245 */ /* 0x000fe40000201400 */
[----:B------:R-:W-:Y:S02]  /*e960*/  FSEL R103, R103, -INF , !P6 ;  /* 0xff80000067677808 */ /* 0x000fe40007000000 */
[----:B------:R-:W-:Y:S01]  /*e970*/  FSEL R88, R10, -INF , !P0 ;  /* 0xff8000000a587808 */ /* 0x000fe20004000000 */
[-C--:B------:R-:W-:Y:S01]  /*e980*/  FFMA.FTZ R9, R0, R14.reuse, R9 ;  /* 0x0000000e00097223 */ /* 0x080fe20000010009 */
[----:B------:R-:W-:Y:S01]  /*e990*/  ISETP.GE.AND P6, PT, R8, R87, PT ;  /* 0x000000570800720c */ /* 0x000fe20003fc6270 */
[----:B------:R-:W-:Y:S01]  /*e9a0*/  FFMA.FTZ R95, R0, R14, R11 ;  /* 0x0000000e005f7223 */ /* 0x000fe2000001000b */
[----:B------:R-:W-:Y:S01]  /*e9b0*/  ISETP.GE.AND P0, PT, R8, R100, PT ;  /* 0x000000640800720c */ /* 0x000fe20003f06270 */
[----:B------:R-:W-:Y:S01]  /*e9c0*/  VIADD R11, R84, 0xffffffff ;  /* 0xffffffff540b7836 */ /* 0x000fe20000000000 */
[----:B------:R-:W-:-:S02]  /*e9d0*/  FSEL R126, R9, -INF , !P1 ;  /* 0xff800000097e7808 */ /* 0x000fc40004800000 */
[----:B------:R-:W-:Y:S01]  /*e9e0*/  ISETP.GT.AND P1, PT, R86, R113, PT ;  /* 0x000000715600720c */ /* 0x000fe20003f24270 */
[----:B------:R-:W-:Y:S01]  /*e9f0*/  IMAD.SHL.U32 R11, R11, 0x40, RZ ;  /* 0x000000400b0b7824 */ /* 0x000fe200078e00ff */
[----:B------:R-:W-:Y:S02]  /*ea00*/  I2FP.F32.S32 R8, R8 ;  /* 0x0000000800087245 */ /* 0x000fe40000201400 */
[----:B------:R-:W-:-:S03]  /*ea10*/  FSEL R95, R95, -INF , !P5 ;  /* 0xff8000005f5f7808 */ /* 0x000fc60006800000 */
[CC--:B------:R-:W-:Y:S01]  /*ea20*/  FFMA.FTZ R5, R0.reuse, R8.reuse, R5 ;  /* 0x0000000800057223 */ /* 0x0c0fe20000010005 */
[----:B------:R-:W-:-:S04]  /*ea30*/  FFMA.FTZ R7, R0, R8, R7 ;  /* 0x0000000800077223 */ /* 0x000fc80000010007 */
[----:B------:R-:W-:Y:S02]  /*ea40*/  FSEL R142, R5, -INF , !P6 ;  /* 0xff800000058e7808 */ /* 0x000fe40007000000 */
[----:B------:R-:W-:Y:S01]  /*ea50*/  FSEL R96, R7, -INF , !P0 ;  /* 0xff80000007607808 */ /* 0x000fe20004000000 */
[----:B-1----:R-:W-:Y:S06]  /*ea60*/  @!P1 BRA `(.L_x_5284) ;  /* 0x0000000400a49947 */ /* 0x002fec0003800000 */
[----:B------:R-:W-:Y:S05]  /*ea70*/  BRA.U !UP0, `(.L_x_5285) ;  /* 0x0000000108fc7547 */ /* 0x000fea000b800000 */
[----:B------:R-:W1:Y:S01]  /*ea80*/  LDC R8, c[0x0][0x4f0] ;  /* 0x00013c00ff087b82 */ /* 0x000e620000000800 */
[----:B------:R-:W-:Y:S01]  /*ea90*/  IMAD.SHL.U32 R9, R86, 0x40, RZ ;  /* 0x0000004056097824 */ /* 0x000fe200078e00ff */
[----:B------:R-:W2:Y:S01]  /*eaa0*/  LDCU.64 UR8, c[0x0][0x3b8] ;  /* 0x00007700ff0877ac */ /* 0x000ea20008000a00 */
[----:B------:R-:W-:-:S03]  /*eab0*/  VIADD R11, R11, 0xffffff80 ;  /* 0xffffff800b0b7836 */ /* 0x000fc60000000000 */
[----:B------:R-:W-:Y:S01]  /*eac0*/  IABS R16, R9 ;  /* 0x0000000900107213 */ /* 0x000fe20000000000 */
[----:B------:R-:W3:Y:S01]  /*ead0*/  LDCU.64 UR4, c[0x0][0x3a0] ;  /* 0x00007400ff0477ac */ /* 0x000ee20008000a00 */
        /* <DEDUP_REMOVED lines=57> */
.L_x_5285:
        /* <DEDUP_REMOVED lines=8> */
.L_x_5286:
        /* <DEDUP_REMOVED lines=33> */
.L_x_5284:
        /* <DEDUP_REMOVED lines=17> */
[----:B------:R-:W3:Y:S04]  /*f210*/  SHFL.BFLY PT, R5, R10, 0x2, 0x1f ;  /* 0x0c401f000a057f89 */ /* 0x000ee800000e0000 */
[----:B-1----:R-:W1:Y:S01]  /*f220*/  SHFL.BFLY PT, R8, R7, 0x2, 0x1f ;  /* 0x0c401f0007087f89 */ /* 0x002e6200000e0000 */
[----:B---3--:R-:W-:Y:S02]  /*f230*/  FMNMX.FTZ R5, R10, R5, !PT ;  /* 0x000000050a057209 */ /* 0x008fe40007810000 */
[----:B-1----:R-:W-:-:S03]  /*f240*/  FMNMX.FTZ R8, R7, R8, !PT ;  /* 0x0000000807087209 */ /* 0x002fc60007810000 */
[----:B------:R-:W1:Y:S04]  /*f250*/  SHFL.BFLY PT, R92, R5, 0x1, 0x1f ;  /* 0x0c201f00055c7f89 */ /* 0x000e6800000e0000 */
[----:B------:R-:W3:Y:S01]  /*f260*/  SHFL.BFLY PT, R87, R8, 0x1, 0x1f ;  /* 0x0c201f0008577f89 */ /* 0x000ee200000e0000 */
[----:B-1----:R-:W-:-:S04]  /*f270*/  FMNMX.FTZ R92, R5, R92, !PT ;  /* 0x0000005c055c7209 */ /* 0x002fc80007810000 */
[C---:B------:R-:W-:Y:S01]  /*f280*/  FSETP.NEU.FTZ.AND P2, PT, R92.reuse, -INF , PT ;  /* 0xff8000005c00780b */ /* 0x040fe20003f5d000 */
[----:B--2---:R-:W-:Y:S01]  /*f290*/  FMUL.FTZ R143, R92, UR4 ;  /* 0x000000045c8f7c20 */ /* 0x004fe20008410000 */
[----:B---3--:R-:W-:Y:S02]  /*f2a0*/  FMNMX.FTZ R87, R8, R87, !PT ;  /* 0x0000005708577209 */ /* 0x008fe40007810000 */
[----:B------:R-:W-:Y:S02]  /*f2b0*/  FSEL R8, R92, RZ, P2 ;  /* 0x000000ff5c087208 */ /* 0x000fe40001000000 */
[C---:B------:R-:W-:Y:S01]  /*f2c0*/  FSETP.NEU.FTZ.AND P0, PT, R87.reuse, -INF , PT ;  /* 0xff8000005700780b */ /* 0x040fe20003f1d000 */
[----:B------:R-:W-:Y:S01]  /*f2d0*/  FMUL.FTZ R97, R87, UR4 ;  /* 0x0000000457617c20 */ /* 0x000fe20008410000 */
[----:B------:R-:W-:Y:S01]  /*f2e0*/  FSEL R143, R143, RZ, P2 ;  /* 0x000000ff8f8f7208 */ /* 0x000fe20001000000 */
[----:B------:R-:W-:Y:S01]  /*f2f0*/  FADD.FTZ R3, R3, -R8 ;  /* 0x8000000803037221 */ /* 0x000fe20000010000 */
[----:B------:R-:W-:Y:S01]  /*f300*/  FSEL R5, R87, RZ, P0 ;  /* 0x000000ff57057208 */ /* 0x000fe20000000000 */
[----:B------:R-:W1:Y:S01]  /*f310*/  LDSM.16.MT88.4 R8, [R108+0x6000] ;  /* 0x006000006c08783b */ /* 0x000e620000004200 */
[----:B------:R-:W-:Y:S01]  /*f320*/  FSEL R97, R97, RZ, P0 ;  /* 0x000000ff61617208 */ /* 0x000fe20000000000 */
[----:B------:R-:W-:Y:S01]  /*f330*/  FMUL.FTZ R3, R3, UR4 ;  /* 0x0000000403037c20 */ /* 0x000fe20008410000 */
[----:B------:R-:W-:Y:S01]  /*f340*/  LOP3.LUT P0, RZ, R12, 0x4, RZ, 0xc0, !PT ;  /* 0x000000040cff7812 */ /* 0x000fe2000780c0ff */
[----:B------:R-:W-:Y:S01]  /*f350*/  FADD.FTZ R2, R2, -R5 ;  /* 0x8000000502027221 */ /* 0x000fe20000010000 */
[----:B------:R-:W-:Y:S01]  /*f360*/  FFMA.FTZ R141, R94, UR4, -R143 ;  /* 0x000000045e8d7c23 */ /* 0x000fe2000801088f */
[----:B------:R2:W3:Y:S01]  /*f370*/  MUFU.EX2 R145, R3 ;  /* 0x0000000300917308 */ /* 0x0004e20000000800 */
[--C-:B------:R-:W-:Y:S01]  /*f380*/  FFMA.FTZ R98, R34, UR4, -R97.reuse ;  /* 0x0000000422627c23 */ /* 0x100fe20008010861 */
[----:B------:R-:W-:Y:S01]  /*f390*/  FFMA.FTZ R93, R32, UR4, -R97 ;  /* 0x00000004205d7c23 */ /* 0x000fe20008010861 */
[----:B------:R-:W-:Y:S01]  /*f3a0*/  FMUL.FTZ R99, R2, UR4 ;  /* 0x0000000402637c20 */ /* 0x000fe20008410000 */
[--C-:B------:R-:W-:Y:S01]  /*f3b0*/  FFMA.FTZ R90, R90, UR4, -R143.reuse ;  /* 0x000000045a5a7c23 */ /* 0x100fe2000801088f */
[--C-:B------:R-:W-:Y:S01]  /*f3c0*/  FFMA.FTZ R89, R28, UR4, -R143.reuse ;  /* 0x000000041c597c23 */ /* 0x100fe2000801088f */
[----:B------:R-:W-:Y:S01]  /*f3d0*/  FFMA.FTZ R94, R24, UR4, -R143 ;  /* 0x00000004185e7c23 */ /* 0x000fe2000801088f */
[--C-:B------:R-:W-:Y:S01]  /*f3e0*/  FFMA.FTZ R91, R4, UR4, -R97.reuse ;  /* 0x00000004045b7c23 */ /* 0x100fe20008010861 */
[----:B------:R-:W-:Y:S01]  /*f3f0*/  FFMA.FTZ R2, R6, UR4, -R97 ;  /* 0x0000000406027c23 */ /* 0x000fe20008010861 */
[----:B------:R-:W4:Y:S01]  /*f400*/  MUFU.EX2 R99, R99 ;  /* 0x0000006300637308 */ /* 0x000f220000000800 */
[--C-:B------:R-:W-:Y:S01]  /*f410*/  FFMA.FTZ R139, R140, UR4, -R143.reuse ;  /* 0x000000048c8b7c23 */ /* 0x100fe2000801088f */
[----:B------:R-:W-:Y:S01]  /*f420*/  FFMA.FTZ R111, R152, UR4, -R143 ;  /* 0x00000004986f7c23 */ /* 0x000fe2000801088f */
[----:B------:R-:W-:Y:S01]  /*f430*/  FFMA.FTZ R138, R138, UR4, -R97 ;  /* 0x000000048a8a7c23 */ /* 0x000fe20008010861 */
[----:B------:R-:W-:Y:S01]  /*f440*/  MUFU.EX2 R141, R141 ;  /* 0x0000008d008d7308 */ /* 0x000fe20000000800 */
[----:B--2---:R-:W-:Y:S01]  /*f450*/  MOV R3, 0x10 ;  /* 0x0000001000037802 */ /* 0x004fe20000000f00 */
[-C--:B---3--:R-:W-:Y:S01]  /*f460*/  FMUL.FTZ R4, R80, R145.reuse ;  /* 0x0000009150047220 */ /* 0x088fe20000410000 */
[-C--:B------:R-:W-:Y:S01]  /*f470*/  FMUL.FTZ R5, R81, R145.reuse ;  /* 0x0000009151057220 */ /* 0x080fe20000410000 */
[----:B------:R-:W2:Y:S01]  /*f480*/  MUFU.EX2 R90, R90 ;  /* 0x0000005a005a7308 */ /* 0x000ea20000000800 */
[----:B------:R-:W-:Y:S01]  /*f490*/  SEL R3, R3, 0xfffffff0, !P0 ;  /* 0xfffffff003037807 */ /* 0x000fe20004000000 */
[-C--:B------:R-:W-:Y:S01]  /*f4a0*/  FMUL.FTZ R28, R52, R145.reuse ;  /* 0x00000091341c7220 */ /* 0x080fe20000410000 */
[----:B------:R-:W-:Y:S01]  /*f4b0*/  FMUL.FTZ R29, R53, R145 ;  /* 0x00000091351d7220 */ /* 0x000fe20000410000 */
[----:B------:R-:W-:Y:S01]  /*f4c0*/  MUFU.EX2 R89, R89 ;  /* 0x0000005900597308 */ /* 0x000fe20000000800 */
[----:B------:R-:W-:Y:S01]  /*f4d0*/  LEA R3, R3, R108, 0x1 ;  /* 0x0000006c03037211 */ /* 0x000fe200078e08ff */
[-C--:B----4-:R-:W-:Y:S01]  /*f4e0*/  FMUL.FTZ R6, R82, R99.reuse ;  /* 0x0000006352067220 */ /* 0x090fe20000410000 */
[-C--:B------:R-:W-:Y:S01]  /*f4f0*/  FMUL.FTZ R7, R83, R99.reuse ;  /* 0x0000006353077220 */ /* 0x080fe20000410000 */
[----:B------:R-:W3:Y:S01]  /*f500*/  MUFU.EX2 R94, R94 ;  /* 0x0000005e005e7308 */ /* 0x000ee20000000800 */
[-C--:B------:R-:W-:Y:S01]  /*f510*/  FMUL.FTZ R30, R54, R99.reuse ;  /* 0x00000063361e7220 */ /* 0x080fe20000410000 */
[----:B------:R-:W4:Y:S01]  /*f520*/  LDSM.16.MT88.4 R32, [R3+0x7000] ;  /* 0x007000000320783b */ /* 0x000f220000004200 */
        /* <DEDUP_REMOVED lines=8> */
[--C-:B------:R-:W-:Y:S01]  /*f5b0*/  FFMA.FTZ R52, R124, UR4, -R143.reuse ;  /* 0x000000047c347c23 */ /* 0x100fe2000801088f */
[----:B------:R-:W-:Y:S01]  /*f5c0*/  MUFU.EX2 R91, R91 ;  /* 0x0000005b005b7308 */ /* 0x000fe20000000800 */
[----:B------:R-:W-:Y:S01]  /*f5d0*/  FMUL.FTZ R76, R76, R145 ;  /* 0x000000914c4c7220 */ /* 0x000fe20000410000 */
[----:B---3--:R-:W-:Y:S01]  /*f5e0*/  F2FP.F16.F32.PACK_AB R82, R94, R89 ;  /* 0x000000595e52723e */ /* 0x008fe200000000ff */
[----:B------:R-:W-:Y:S01]  /*f5f0*/  FMUL.FTZ R77, R77, R145 ;  /* 0x000000914d4d7220 */ /* 0x000fe20000410000 */
[----:B------:R-:W3:Y:S01]  /*f600*/  MUFU.EX2 R2, R2 ;  /* 0x0000000200027308 */ /* 0x000ee20000000800 */
[-C--:B------:R-:W-:Y:S01]  /*f610*/  FMUL.FTZ R78, R78, R99.reuse ;  /* 0x000000634e4e7220 */ /* 0x080fe20000410000 */
[----:B------:R-:W-:Y:S01]  /*f620*/  FMUL.FTZ R79, R79, R99 ;  /* 0x000000634f4f7220 */ /* 0x000fe20000410000 */
[----:B------:R-:W-:Y:S01]  /*f630*/  FFMA.FTZ R124, R154, UR4, -R143 ;  /* 0x000000049a7c7c23 */ /* 0x000fe2000801088f */
[--C-:B------:R-:W-:Y:S01]  /*f640*/  FFMA.FTZ R135, R148, UR4, -R97.reuse ;  /* 0x0000000494877c23 */ /* 0x100fe20008010861 */
[--C-:B------:R-:W-:Y:S01]  /*f650*/  FFMA.FTZ R107, R146, UR4, -R97.reuse ;  /* 0x00000004926b7c23 */ /* 0x100fe20008010861 */
[----:B--2---:R-:W-:Y:S01]  /*f660*/  F2FP.F16.F32.PACK_AB R81, R93, R98 ;  /* 0x000000625d51723e */ /* 0x004fe200000000ff */
[--C-:B------:R-:W-:Y:S01]  /*f670*/  FFMA.FTZ R100, R150, UR4, -R97.reuse ;  /* 0x0000000496647c23 */ /* 0x100fe20008010861 */
[----:B------:R-:W-:Y:S01]  /*f680*/  MUFU.EX2 R140, R52 ;  /* 0x00000034008c7308 */ /* 0x000fe20000000800 */
[----:B------:R-:W2:Y:S01]  /*f690*/  LDSM.16.MT88.4 R16, [R3+0x6000] ;  /* 0x006000000310783b */ /* 0x000ea20000004200 */
[-C--:B------:R-:W-:Y:S01]  /*f6a0*/  FMUL.FTZ R12, R36, R145.reuse ;  /* 0x00000091240c7220 */ /* 0x080fe20000410000 */
[----:B------:R-:W-:Y:S01]  /*f6b0*/  FMUL.FTZ R13, R37, R145 ;  /* 0x00000091250d7220 */ /* 0x000fe20000410000 */
[----:B------:R-:W5:Y:S01]  /*f6c0*/  MUFU.EX2 R139, R139 ;  /* 0x0000008b008b7308 */ /* 0x000f620000000800 */
[----:B------:R-:W-:Y:S01]  /*f6d0*/  FMUL.FTZ R14, R38, R99 ;  /* 0x00000063260e7220 */ /* 0x000fe20000410000 */
[----:B---3--:R-:W-:Y:S01]  /*f6e0*/  F2FP.F16.F32.PACK_AB R83, R2, R91 ;  /* 0x0000005b0253723e */ /* 0x008fe200000000ff */
[----:B------:R-:W-:Y:S01]  /*f6f0*/  FMUL.FTZ R15, R39, R99 ;  /* 0x00000063270f7220 */ /* 0x000fe20000410000 */
[----:B------:R-:W-:Y:S01]  /*f700*/  MUFU.EX2 R124, R124 ;  /* 0x0000007c007c7308 */ /* 0x000fe20000000800 */
[-C--:B------:R-:W-:Y:S01]  /*f710*/  FMUL.FTZ R40, R40, R145.reuse ;  /* 0x0000009128287220 */ /* 0x080fe20000410000 */
[----:B------:R-:W-:Y:S01]  /*f720*/  FMUL.FTZ R41, R41, R145 ;  /* 0x0000009129297220 */ /* 0x000fe20000410000 */
[-C--:B------:R-:W-:Y:S01]  /*f730*/  FMUL.FTZ R42, R42, R99.reuse ;  /* 0x000000632a2a7220 */ /* 0x080fe20000410000 */
[----:B------:R-:W3:Y:S01]  /*f740*/  MUFU.EX2 R111, R111 ;  /* 0x0000006f006f7308 */ /* 0x000ee20000000800 */
[C---:B-1----:R-:W-:Y:S01]  /*f750*/  HMMA.16816.F32 R4, R80.reuse, R8, R4 ;  /* 0x000000085004723c */ /* 0x042fe20000001804 */
[----:B------:R-:W-:Y:S01]  /*f760*/  FMUL.FTZ R43, R43, R99 ;  /* 0x000000632b2b7220 */ /* 0x000fe20000410000 */
[----:B------:R-:W1:Y:S01]  /*f770*/  LDSM.16.MT88.4 R24, [R108+0x7000] ;  /* 0x007000006c18783b */ /* 0x000e620000004200 */
[----:B------:R-:W-:Y:S01]  /*f780*/  MUFU.EX2 R138, R138 ;  /* 0x0000008a008a7308 */ /* 0x000fe20000000800 */
[-C--:B------:R-:W-:Y:S01]  /*f790*/  FMUL.FTZ R20, R44, R145.reuse ;  /* 0x000000912c147220 */ /* 0x080fe20000410000 */
[----:B-----5:R-:W-:Y:S01]  /*f7a0*/  F2FP.F16.F32.PACK_AB R52, R139, R140 ;  /* 0x0000008c8b34723e */ /* 0x020fe200000000ff */
[----:B------:R-:W-:Y:S01]  /*f7b0*/  FMUL.FTZ R21, R45, R145 ;  /* 0x000000912d157220 */ /* 0x000fe20000410000 */
[----:B------:R-:W5:Y:S01]  /*f7c0*/  MUFU.EX2 R135, R135 ;  /* 0x0000008700877308 */ /* 0x000f620000000800 */
[C---:B----4-:R-:W-:Y:S01]  /*f7d0*/  HMMA.16816.F32 R28, R80.reuse, R32, R28 ;  /* 0x00000020501c723c */ /* 0x050fe2000000181c */
[-C--:B------:R-:W-:Y:S01]  /*f7e0*/  FMUL.FTZ R22, R46, R99.reuse ;  /* 0x000000632e167220 */ /* 0x080fe20000410000 */
[----:B------:R-:W-:Y:S01]  /*f7f0*/  FMUL.FTZ R23, R47, R99 ;  /* 0x000000632f177220 */ /* 0x000fe20000410000 */
[----:B------:R-:W-:Y:S01]  /*f800*/  MUFU.EX2 R107, R107 ;  /* 0x0000006b006b7308 */ /* 0x000fe20000000800 */
[-C--:B------:R-:W-:Y:S01]  /*f810*/  FMUL.FTZ R48, R48, R145.reuse ;  /* 0x0000009130307220 */ /* 0x080fe20000410000 */
[----:B---3--:R-:W-:Y:S01]  /*f820*/  F2FP.F16.F32.PACK_AB R54, R111, R124 ;  /* 0x0000007c6f36723e */ /* 0x008fe200000000ff */
[----:B------:R-:W-:Y:S01]  /*f830*/  FMUL.FTZ R49, R49, R145 ;  /* 0x0000009131317220 */ /* 0x000fe20000410000 */
[----:B------:R-:W3:Y:S01]  /*f840*/  MUFU.EX2 R100, R100 ;  /* 0x0000006400647308 */ /* 0x000ee20000000800 */
[C---:B------:R-:W-:Y:S01]  /*f850*/  HMMA.16816.F32 R32, R80.reuse, R34, R56 ;  /* 0x000000225020723c */ /* 0x040fe20000001838 */
[----:B------:R-:W4:Y:S01]  /*f860*/  LDSM.16.MT88.4 R56, [R108+0x6400] ;  /* 0x006400006c38783b */ /* 0x000f220000004200 */
[-C--:B------:R-:W-:Y:S01]  /*f870*/  FMUL.FTZ R50, R50, R99.reuse ;  /* 0x0000006332327220 */ /* 0x080fe20000410000 */
[----:B------:R-:W-:Y:S01]  /*f880*/  FMUL.FTZ R51, R51, R99 ;  /* 0x0000006333337220 */ /* 0x000fe20000410000 */
[-C--:B------:R-:W-:Y:S01]  /*f890*/  FMUL.FTZ R36, R60, R145.reuse ;  /* 0x000000913c247220 */ /* 0x080fe20000410000 */
[----:B-----5:R-:W-:Y:S01]  /*f8a0*/  F2FP.F16.F32.PACK_AB R53, R135, R138 ;  /* 0x0000008a8735723e */ /* 0x020fe200000000ff */
[----:B------:R-:W-:Y:S01]  /*f8b0*/  FMUL.FTZ R37, R61, R145 ;  /* 0x000000913d257220 */ /* 0x000fe20000410000 */
[-C--:B------:R-:W-:Y:S01]  /*f8c0*/  FMUL.FTZ R38, R62, R99.reuse ;  /* 0x000000633e267220 */ /* 0x080fe20000410000 */
[C---:B------:R-:W-:Y:S01]  /*f8d0*/  HMMA.16816.F32 R8, R80.reuse, R10, R76 ;  /* 0x0000000a5008723c */ /* 0x040fe2000000184c */
[----:B------:R-:W-:Y:S01]  /*f8e0*/  FMUL.FTZ R39, R63, R99 ;  /* 0x000000633f277220 */ /* 0x000fe20000410000 */
[-C--:B------:R-:W-:Y:S01]  /*f8f0*/  FMUL.FTZ R64, R64, R145.reuse ;  /* 0x0000009140407220 */ /* 0x080fe20000410000 */
[----:B------:R-:W-:Y:S01]  /*f900*/  FMUL.FTZ R65, R65, R145 ;  /* 0x0000009141417220 */ /* 0x000fe20000410000 */
[----:B------:R-:W-:Y:S01]  /*f910*/  FMUL.FTZ R66, R66, R99 ;  /* 0x0000006342427220 */ /* 0x000fe20000410000 */
[----:B---3--:R-:W-:Y:S01]  /*f920*/  F2FP.F16.F32.PACK_AB R55, R100, R107 ;  /* 0x0000006b6437723e */ /* 0x008fe200000000ff */
        /* <DEDUP_REMOVED lines=11> */
[----:B------:R-:W2:Y:S01]  /*f9e0*/  LDSM.16.MT88.4 R40, [R108+0x8000] ;  /* 0x008000006c28783b */ /* 0x000ea20000004200 */
[----:B------:R-:W-:Y:S01]  /*f9f0*/  FFMA.FTZ R149, R102, UR4, -R97 ;  /* 0x0000000466957c23 */ /* 0x000fe20008010861 */
[----:B------:R-:W-:Y:S01]  /*fa00*/  FFMA.FTZ R147, R134, UR4, -R143 ;  /* 0x0000000486937c23 */ /* 0x000fe2000801088f */
[--C-:B------:R-:W-:Y:S01]  /*fa10*/  FFMA.FTZ R151, R104, UR4, -R97.reuse ;  /* 0x0000000468977c23 */ /* 0x100fe20008010861 */
[----:B------:R-:W-:Y:S01]  /*fa20*/  LDSM.16.MT88.4 R60, [R108+0x6800] ;  /* 0x006800006c3c783b */ /* 0x000fe20000004200 */
[----:B------:R-:W-:Y:S01]  /*fa30*/  FFMA.FTZ R102, R106, UR4, -R97 ;  /* 0x000000046a667c23 */ /* 0x000fe20008010861 */
[--C-:B------:R-:W-:Y:S01]  /*fa40*/  FFMA.FTZ R144, R144, UR4, -R143.reuse ;  /* 0x0000000490907c23 */ /* 0x100fe2000801088f */
[C---:B-1----:R-:W-:Y:S01]  /*fa50*/  HMMA.16816.F32 R20, R80.reuse, R24, R20 ;  /* 0x000000185014723c */ /* 0x042fe20000001814 */
[----:B------:R-:W-:Y:S01]  /*fa60*/  MUFU.EX2 R147, R147 ;  /* 0x0000009300937308 */ /* 0x000fe20000000800 */
[----:B------:R-:W-:Y:S01]  /*fa70*/  LDSM.16.MT88.4 R76, [R108+0x6c00] ;  /* 0x006c00006c4c783b */ /* 0x000fe20000004200 */
[--C-:B------:R-:W-:Y:S01]  /*fa80*/  FFMA.FTZ R103, R103, UR4, -R143.reuse ;  /* 0x0000000467677c23 */ /* 0x100fe2000801088f */
[--C-:B------:R-:W-:Y:S01]  /*fa90*/  FFMA.FTZ R126, R126, UR4, -R143.reuse ;  /* 0x000000047e7e7c23 */ /* 0x100fe2000801088f */
[----:B------:R-:W-:Y:S01]  /*faa0*/  MUFU.EX2 R151, R151 ;  /* 0x0000009700977308 */ /* 0x000fe20000000800 */
[--C-:B------:R-:W-:Y:S01]  /*fab0*/  FFMA.FTZ R101, R101, UR4, -R143.reuse ;  /* 0x0000000465657c23 */ /* 0x100fe2000801088f */
[----:B------:R-:W-:Y:S01]  /*fac0*/  FFMA.FTZ R142, R142, UR4, -R143 ;  /* 0x000000048e8e7c23 */ /* 0x000fe2000801088f */
[----:B------:R-:W-:Y:S01]  /*fad0*/  HMMA.16816.F32 R24, R80, R26, R48 ;  /* 0x0000001a5018723c */ /* 0x000fe20000001830 */
[----:B------:R-:W1:Y:S01]  /*fae0*/  LDSM.16.MT88.4 R48, [R3+0x8000] ;  /* 0x008000000330783b */ /* 0x000e620000004200 */
[----:B------:R-:W-:Y:S01]  /*faf0*/  MUFU.EX2 R149, R149 ;  /* 0x0000009500957308 */ /* 0x000fe20000000800 */
[--C-:B------:R-:W-:Y:S01]  /*fb00*/  FFMA.FTZ R106, R95, UR4, -R97.reuse ;  /* 0x000000045f6a7c23 */ /* 0x100fe20008010861 */
[----:B------:R-:W-:Y:S01]  /*fb10*/  FFMA.FTZ R88, R88, UR4, -R97 ;  /* 0x0000000458587c23 */ /* 0x000fe20008010861 */
[----:B------:R-:W-:Y:S01]  /*fb20*/  FFMA.FTZ R98, R137, R99, R98 ;  /* 0x0000006389627223 */ /* 0x000fe20000010062 */
[----:B------:R-:W-:Y:S01]  /*fb30*/  MUFU.EX2 R102, R102 ;  /* 0x0000006600667308 */ /* 0x000fe20000000800 */
[----:B------:R-:W-:Y:S01]  /*fb40*/  FFMA.FTZ R141, R136, R145, R141 ;  /* 0x00000091888d7223 */ /* 0x000fe2000001008d */
[----:B----4-:R-:W-:Y:S01]  /*fb50*/  HMMA.16816.F32 R4, R52, R56, R4 ;  /* 0x000000383404723c */ /* 0x010fe20000001804 */
[----:B------:R-:W-:Y:S01]  /*fb60*/  FADD.FTZ R98, R93, R98 ;  /* 0x000000625d627221 */ /* 0x000fe20000010000 */
[----:B------:R-:W-:Y:S01]  /*fb70*/  MUFU.EX2 R103, R103 ;  /* 0x0000006700677308 */ /* 0x000fe20000000800 */
[----:B------:R-:W-:-:S02]  /*fb80*/  FADD.FTZ R90, R90, R141 ;  /* 0x0000008d5a5a7221 */ /* 0x000fc40000010000 */
[----:B------:R-:W-:Y:S01]  /*fb90*/  FADD.FTZ R93, R91, R98 ;  /* 0x000000625b5d7221 */ /* 0x000fe20000010000 */
[----:B------:R-:W3:Y:S02]  /*fba0*/  MUFU.EX2 R126, R126 ;  /* 0x0000007e007e7308 */ /* 0x000ee40000000800 */
[----:B------:R-:W-:Y:S01]  /*fbb0*/  HMMA.16816.F32 R8, R52, R58, R8 ;  /* 0x0000003a3408723c */ /* 0x000fe20000001808 */
[----:B------:R-:W4:Y:S01]  /*fbc0*/  LDSM.16.MT88.4 R56, [R3+0x6400] ;  /* 0x006400000338783b */ /* 0x000f220000004200 */
[----:B------:R-:W-:Y:S01]  /*fbd0*/  MUFU.EX2 R101, R101 ;  /* 0x0000006500657308 */ /* 0x000fe20000000800 */
[----:B------:R-:W-:-:S03]  /*fbe0*/  FADD.FTZ R93, R2, R93 ;  /* 0x0000005d025d7221 */ /* 0x000fc60000010000 */
[----:B------:R-:W-:Y:S01]  /*fbf0*/  MUFU.EX2 R142, R142 ;  /* 0x0000008e008e7308 */ /* 0x000fe20000000800 */
[----:B------:R-:W-:Y:S01]  /*fc00*/  FADD.FTZ R2, R138, R93 ;  /* 0x0000005d8a027221 */ /* 0x000fe20000010000 */
[----:B--2---:R-:W-:Y:S02]  /*fc10*/  HMMA.16816.F32 R36, R80, R40, R36 ;  /* 0x000000285024723c */ /* 0x004fe40000001824 */
[----:B------:R3:W-:Y:S01]  /*fc20*/  MUFU.EX2 R95, R88 ;  /* 0x00000058005f7308 */ /* 0x0007e20000000800 */
[----:B------:R-:W-:-:S03]  /*fc30*/  FADD.FTZ R2, R135, R2 ;  /* 0x0000000287027221 */ /* 0x000fc60000010000 */
[----:B------:R-:W-:Y:S01]  /*fc40*/  MUFU.EX2 R106, R106 ;  /* 0x0000006a006a7308 */ /* 0x000fe20000000800 */
[----:B------:R-:W-:Y:S01]  /*fc50*/  FADD.FTZ R107, R107, R2 ;  /* 0x000000026b6b7221 */ /* 0x000fe20000010000 */
[----:B------:R-:W-:Y:S01]  /*fc60*/  HMMA.16816.F32 R40, R80, R42, R64 ;  /* 0x0000002a5028723c */ /* 0x000fe20000001840 */
[----:B------:R-:W-:Y:S01]  /*fc70*/  LDSM.16.MT88.4 R64, [R108+0x8800] ;  /* 0x008800006c40783b */ /* 0x000fe20000004200 */
[----:B---3--:R-:W-:-:S06]  /*fc80*/  F2FP.F16.F32.PACK_AB R88, R126, R103 ;  /* 0x000000677e58723e */ /* 0x008fcc00000000ff */
[C---:B-1----:R-:W-:Y:S08]  /*fc90*/  HMMA.16816.F32 R44, R80.reuse, R48, R44 ;  /* 0x00000030502c723c */ /* 0x042ff0000000182c */
[----:B------:R-:W-:Y:S01]  /*fca0*/  HMMA.16816.F32 R48, R80, R50, R72 ;  /* 0x000000325030723c */ /* 0x000fe20000001848 */
[----:B------:R-:W-:Y:S07]  /*fcb0*/  LDSM.16.MT88.4 R72, [R3+0x8800] ;  /* 0x008800000348783b */ /* 0x000fee0000004200 */
        /* <DEDUP_REMOVED lines=16> */
[----:B------:R-:W-:Y:S01]  /*fdc0*/  FFMA.FTZ R52, R112, UR4, -R97 ;  /* 0x0000000470347c23 */ /* 0x000fe20008010861 */
[----:B------:R-:W-:Y:S01]  /*fdd0*/  F2FP.F16.F32.PACK_AB R55, R102, R149 ;  /* 0x000000956637723e */ /* 0x000fe200000000ff */
[----:B------:R-:W-:Y:S01]  /*fde0*/  MUFU.EX2 R134, R53 ;  /* 0x0000003500867308 */ /* 0x000fe20000000800 */
[----:B------:R-:W1:Y:S01]  /*fdf0*/  LDSM.16.MT88.4 R56, [R3+0x6800] ;  /* 0x006800000338783b */ /* 0x000e620000004200 */
[----:B------:R-:W-:-:S02]  /*fe00*/  @P1 IADD3 R132, PT, PT, R84, -0x3, RZ ;  /* 0xfffffffd54841810 */ /* 0x000fc40007ffe0ff */
[----:B------:R-:W-:Y:S04]  /*fe10*/  MUFU.EX2 R105, R105 ;  /* 0x0000006900697308 */ /* 0x000fe80000000800 */
[----:B------:R-:W2:Y:S04]  /*fe20*/  MUFU.EX2 R112, R144 ;  /* 0x0000009000707308 */ /* 0x000ea80000000800 */
[----:B------:R3:W4:Y:S01]  /*fe30*/  MUFU.EX2 R104, R52 ;  /* 0x0000003400687308 */ /* 0x0007220000000800 */
        /* <DEDUP_REMOVED lines=14> */
[C---:B------:R-:W-:Y:S01]  /*ff20*/  HMMA.16816.F32 R60, R52.reuse, R64, R36 ;  /* 0x00000040343c723c */ /* 0x040fe20000001824 */
[--C-:B------:R-:W-:Y:S01]  /*ff30*/  FFMA.FTZ R36, R85, UR4, -R97.reuse ;  /* 0x0000000455247c23 */ /* 0x100fe20008010861 */
[----:B------:R-:W-:Y:S01]  /*ff40*/  FFMA.FTZ R97, R96, UR4, -R97 ;  /* 0x0000000460617c23 */ /* 0x000fe20008010861 */
[----:B------:R-:W-:Y:S01]  /*ff50*/  FADD.FTZ R85, R89, R90 ;  /* 0x0000005a59557221 */ /* 0x000fe20000010000 */
[----:B------:R-:W-:Y:S01]  /*ff60*/  F2FP.F16.F32.PACK_AB R89, R106, R95 ;  /* 0x0000005f6a59723e */ /* 0x000fe200000000ff */
[----:B------:R-:W-:Y:S01]  /*ff70*/  MUFU.EX2 R96, R36 ;  /* 0x0000002400607308 */ /* 0x000fe20000000800 */
[----:B------:R-:W-:Y:S01]  /*ff80*/  F2FP.F16.F32.PACK_AB R90, R142, R101 ;  /* 0x000000658e5a723e */ /* 0x000fe200000000ff */
[----:B------:R-:W-:Y:S01]  /*ff90*/  FADD.FTZ R85, R94, R85 ;  /* 0x000000555e557221 */ /* 0x000fe20000010000 */
[----:B-1----:R-:W-:Y:S01]  /*ffa0*/  HMMA.16816.F32 R28, R52, R56, R28 ;  /* 0x00000038341c723c */ /* 0x002fe2000000181c */
[----:B------:R-:W1:Y:S02]  /*ffb0*/  MUFU.EX2 R137, R97 ;  /* 0x0000006100897308 */ /* 0x000e640000000800 */
[----:B------:R-:W-:-:S04]  /*ffc0*/  FADD.FTZ R140, R140, R85 ;  /* 0x000000558c8c7221 */ /* 0x000fc80000010000 */
[----:B------:R-:W-:Y:S01]  /*ffd0*/  FADD.FTZ R139, R139, R140 ;  /* 0x0000008c8b8b7221 */ /* 0x000fe20000010000 */
[----:B------:R-:W-:Y:S01]  /*ffe0*/  HMMA.16816.F32 R32, R52, R58, R32 ;  /* 0x0000003a3420723c */ /* 0x000fe20000001820 */
[----:B------:R-:W2:Y:S02]  /*fff0*/  LDSM.16.MT88.4 R56, [R3+0x7c00] ;  /* 0x007c00000338783b */ /* 0x000ea40000004200 */
[----:B------:R-:W-:Y:S01]  /*10000*/  FADD.FTZ R124, R124, R139 ;  /* 0x0000008b7c7c7221 */ /* 0x000fe20000010000 */
[----:B-1----:R-:W-:-:S04]  /*10010*/  F2FP.F16.F32.PACK_AB R91, R137, R96 ;  /* 0x00000060895b723e */ /* 0x002fc800000000ff */
[----:B------:R-:W-:Y:S01]  /*10020*/  HMMA.16816.F32 R64, R52, R66, R40 ;  /* 0x000000423440723c */ /* 0x000fe20000001828 */
[----:B------:R-:W1:Y:S01]  /*10030*/  LDSM.16.MT88.4 R40, [R3+0x6c00] ;  /* 0x006c00000328783b */ /* 0x000e620000004200 */
[----:B------:R-:W-:-:S04]  /*10040*/  FADD.FTZ R111, R111, R124 ;  /* 0x0000007c6f6f7221 */ /* 0x000fc80000010000 */
[----:B------:R-:W-:Y:S02]  /*10050*/  FADD.FTZ R2, R134, R111 ;  /* 0x0000006f86027221 */ /* 0x000fe40000010000 */
[----:B------:R-:W-:Y:S01]  /*10060*/  HMMA.16816.F32 R80, R88, R76, R4 ;  /* 0x0000004c5850723c */ /* 0x000fe20000001804 */
[----:B------:R4:W-:Y:S01]  /*10070*/  LDSM.16.MT88.4 R4, [R3+0x8c00] ;  /* 0x008c00000304783b */ /* 0x0009e20000004200 */
[----:B------:R-:W-:-:S04]  /*10080*/  FADD.FTZ R2, R147, R2 ;  /* 0x0000000293027221 */ /* 0x000fc80000010000 */
[----:B------:R-:W-:Y:S01]  /*10090*/  FADD.FTZ R105, R105, R2 ;  /* 0x0000000269697221 */ /* 0x000fe20000010000 */
[-C--:B------:R-:W-:Y:S01]  /*100a0*/  MOV R2, R87.reuse ;  /* 0x0000005700027202 */ /* 0x080fe20000000f00 */
[----:B------:R-:W-:Y:S01]  /*100b0*/  HMMA.16816.F32 R76, R88, R78, R8 ;  /* 0x0000004e584c723c */ /* 0x000fe20000001808 */
[----:B------:R-:W5:Y:S01]  /*100c0*/  LDSM.16.MT88.4 R8, [R108+0x8c00] ;  /* 0x008c00006c08783b */ /* 0x000f620000004200 */
[----:B------:R-:W-:Y:S01]  /*100d0*/  FADD.FTZ R112, R112, R105 ;  /* 0x0000006970707221 */ /* 0x000fe20000010000 */
[----:B------:R-:W-:-:S03]  /*100e0*/  @P1 MOV R2, R87 ;  /* 0x0000005700021202 */ /* 0x000fc60000000f00 */
[----:B------:R-:W-:Y:S02]  /*100f0*/  FADD.FTZ R103, R103, R112 ;  /* 0x0000007067677221 */ /* 0x000fe40000010000 */
[----:B---3--:R-:W-:Y:S02]  /*10100*/  HMMA.16816.F32 R44, R88, R48, R20 ;  /* 0x00000030582c723c */ /* 0x008fe40000001814 */
[----:B------:R-:W-:-:S04]  /*10110*/  FADD.FTZ R126, R126, R103 ;  /* 0x000000677e7e7221 */ /* 0x000fc80000010000 */
[----:B------:R-:W-:Y:S01]  /*10120*/  FADD.FTZ R101, R101, R126 ;  /* 0x0000007e65657221 */ /* 0x000fe20000010000 */
[----:B----4-:R-:W-:Y:S01]  /*10130*/  FADD.FTZ R3, R100, R107 ;  /* 0x0000006b64037221 */ /* 0x010fe20000010000 */
[----:B--2---:R-:W-:Y:S02]  /*10140*/  HMMA.16816.F32 R52, R88, R56, R28 ;  /* 0x000000385834723c */ /* 0x004fe4000000181c */
[----:B------:R-:W-:-:S06]  /*10150*/  FADD.FTZ R136, R142, R101 ;  /* 0x000000658e887221 */ /* 0x000fcc0000010000 */
[C---:B-1----:R-:W-:Y:S08]  /*10160*/  HMMA.16816.F32 R36, R88.reuse, R40, R12 ;  /* 0x000000285824723c */ /* 0x042ff0000000180c */
[C---:B------:R-:W-:Y:S08]  /*10170*/  HMMA.16816.F32 R40, R88.reuse, R42, R16 ;  /* 0x0000002a5828723c */ /* 0x040ff00000001810 */
[----:B-----5:R-:W-:Y:S01]  /*10180*/  HMMA.16816.F32 R60, R88, R8, R60 ;  /* 0x00000008583c723c */ /* 0x020fe2000000183c */
[----:B------:R-:W-:Y:S01]  /*10190*/  FADD.FTZ R8, R104, R3 ;  /* 0x0000000368087221 */ /* 0x000fe20000010000 */
[----:B------:R-:W-:-:S02]  /*101a0*/  MOV R3, R92 ;  /* 0x0000005c00037202 */ /* 0x000fc40000000f00 */
[----:B------:R-:W-:Y:S01]  /*101b0*/  @P1 MOV R3, R92 ;  /* 0x0000005c00031202 */ /* 0x000fe20000000f00 */
        /* <DEDUP_REMOVED lines=10> */
[C---:B------:R-:W-:Y:S08]  /*10260*/  HMMA.16816.F32 R68, R88.reuse, R4, R68 ;  /* 0x000000045844723c */ /* 0x040ff00000001844 */
[----:B------:R-:W-:Y:S01]  /*10270*/  HMMA.16816.F32 R72, R88, R6, R72 ;  /* 0x000000065848723c */ /* 0x000fe20000001848 */
[----:B------:R-:W-:-:S04]  /*10280*/  NOP ;  /* 0x0000000000007918 */ /* 0x000fc80000000000 */
[----:B------:R-:W-:-:S15]  /*10290*/  @P1 BRA `(.L_x_5287) ;  /* 0x0000000000041947 */ /* 0x000fde0003800000 */
.L_x_5281:
[----:B------:R-:W-:-:S07]  /*102a0*/  IADD3 R132, PT, PT, R86, -0x1, RZ ;  /* 0xffffffff56847810 */ /* 0x000fce0007ffe0ff */
.L_x_5287:
[----:B------:R-:W-:-:S13]  /*102b0*/  ISETP.GE.AND P0, PT, R132, R113, PT ;  /* 0x000000718400720c */ /* 0x000fda0003f06270 */
[----:B------:R-:W-:Y:S05]  /*102c0*/  @!P0 BRA `(.L_x_5288) ;  /* 0x00000028007c8947 */ /* 0x000fea0003800000 */
[----:B------:R-:W-:Y:S01]  /*102d0*/  ISETP.NE.U32.AND P1, PT, RZ, UR12, PT ;  /* 0x0000000cff007c0c */ /* 0x000fe2000bf25070 */
[----:B------:R-:W1:Y:S01]  /*102e0*/  S2R R112, SR_TID.X ;  /* 0x0000000000707919 */ /* 0x000e620000002100 */
[----:B------:R-:W-:Y:S01]  /*102f0*/  IMAD.MOV.U32 R84, RZ, RZ, R3 ;  /* 0x000000ffff547224 */ /* 0x000fe200078e0003 */
[----:B------:R-:W-:Y:S01]  /*10300*/  MOV R111, 0x10 ;  /* 0x00000010006f7802 */ /* 0x000fe20000000f00 */
[C---:B------:R-:W-:Y:S01]  /*10310*/  IMAD.SHL.U32 R134, R132.reuse, 0x40, RZ ;  /* 0x0000004084867824 */ /* 0x040fe200078e00ff */
[----:B------:R-:W-:Y:S01]  /*10320*/  ISETP.NE.AND.EX P1, PT, RZ, UR13, PT, P1 ;  /* 0x0000000dff007c0c */ /* 0x000fe2000bf25310 */
[----:B------:R-:W-:Y:S01]  /*10330*/  IMAD.MOV.U32 R85, RZ, RZ, R2 ;  /* 0x000000ffff557224 */ /* 0x000fe200078e0002 */
[----:B------:R-:W-:Y:S01]  /*10340*/  IADD3 R132, PT, PT, R132, 0x1, RZ ;  /* 0x0000000184847810 */ /* 0x000fe20007ffe0ff */
[----:B------:R-:W2:Y:S01]  /*10350*/  LDCU UR5, c[0x0][0x440] ;  /* 0x00008800ff0577ac */ /* 0x000ea20008000800 */
[----:B------:R-:W3:Y:S01]  /*10360*/  LDCU UR4, c[0x0][0x45c] ;  /* 0x00008b80ff0477ac */ /* 0x000ee20008000800 */
[----:B------:R-:W4:Y:S08]  /*10370*/  LDCU.64 UR10, c[0x0][0x3b8] ;  /* 0x00007700ff0a77ac */ /* 0x000f300008000a00 */
[----:B------:R-:W5:Y:S01]  /*10380*/  @!P1 LDC R124, c[0x0][0x3c0] ;  /* 0x0000f000ff7c9b82 */ /* 0x000f620000000800 */
[----:B------:R-:W-:Y:S01]  /*10390*/  @!P1 IMAD.MOV.U32 R135, RZ, RZ, RZ ;  /* 0x000000ffff879224 */ /* 0x000fe200078e00ff */
[----:B------:R-:W2:Y:S04]  /*103a0*/  LDCU.64 UR14, c[0x0][0x3c0] ;  /* 0x00007800ff0e77ac */ /* 0x000ea80008000a00 */
[----:B------:R-:W-:Y:S01]  /*103b0*/  @!P1 IADD3 R135, P2, PT, RZ, -R135, RZ ;  /* 0x80000087ff879210 */ /* 0x000fe20007f5e0ff */
[----:B------:R-:W2:Y:S01]  /*103c0*/  LDCU.64 UR8, c[0x0][0x3a0] ;  /* 0x00007400ff0877ac */ /* 0x000ea20008000a00 */
[----:B------:R-:W2:Y:S01]  /*103d0*/  LDCU.64 UR12, c[0x0][0x3a8] ;  /* 0x00007500ff0c77ac */ /* 0x000ea20008000a00 */
[----:B-1----:R-:W-:-:S02]  /*103e0*/  LOP3.LUT R3, R112, 0x3, RZ, 0xc0, !PT ;  /* 0x0000000370037812 */ /* 0x002fc400078ec0ff */
[----:B------:R-:W-:-:S03]  /*103f0*/  LOP3.LUT P0, RZ, R112, 0x4, RZ, 0xc0, !PT ;  /* 0x0000000470ff7812 */ /* 0x000fc6000780c0ff */
[----:B------:R-:W-:Y:S01]  /*10400*/  IMAD R126, R3, 0x2, R134 ;  /* 0x00000002037e7824 */ /* 0x000fe200078e0286 */
[----:B------:R-:W-:Y:S02]  /*10410*/  SEL R111, R111, 0xfffffff0, !P0 ;  /* 0xfffffff06f6f7807 */ /* 0x000fe40004000000 */
[----:B------:R-:W-:Y:S01]  /*10420*/  IADD3 R134, PT, PT, R134, 0x40, RZ ;  /* 0x0000004086867810 */ /* 0x000fe20007ffe0ff */
[----:B-----5:R-:W-:Y:S01]  /*10430*/  @!P1 IMAD.SHL.U32 R124, R124, 0x40, RZ ;  /* 0x000000407c7c9824 */ /* 0x020fe200078e00ff */
[----:B------:R-:W-:Y:S01]  /*10440*/  LEA R111, R111, R108, 0x1 ;  /* 0x0000006c6f6f7211 */ /* 0x000fe200078e08ff */
[----:B------:R-:W-:Y:S02]  /*10450*/  VIADD R126, R126, 0x20 ;  /* 0x000000207e7e7836 */ /* 0x000fe40000000000 */
[----:B------:R-:W-:-:S05]  /*10460*/  @!P1 IMAD.X R124, RZ, RZ, ~R124, P2 ;  /* 0x000000ffff7c9224 */ /* 0x000fca00010e0e7c */
[----:B--234-:R-:W-:-:S07]  /*10470*/  @!P1 SHF.R.S64 R135, R135, 0x1f, R124 ;  /* 0x0000001f87879819 */ /* 0x01cfce000000107c */
.L_x_5292:
[----:B------:R-:W-:Y:S04]  /*10480*/  DEPBAR.LE SB0, 0x0 ;  /* 0x000080000000791a */ /* 0x000fe80000000000 */
[----:B------:R-:W-:Y:S01]  /*10490*/  BAR.SYNC.DEFER_BLOCKING 0x0 ;  /* 0x0000000000007b1d */ /* 0x000fe20000010000 */
[----:B------:R-:W-:Y:S02]  /*104a0*/  IMAD.SHL.U32 R139, R112, 0x8, RZ ;  /* 0x00000008708b7824 */ /* 0x000fe400078e00ff */
[----:B------:R-:W-:Y:S01]  /*104b0*/  IMAD.MOV.U32 R3, RZ, RZ, R116 ;  /* 0x000000ffff037224 */ /* 0x000fe200078e0074 */
[----:B------:R-:W-:Y:S01]  /*104c0*/  @!P1 IADD3 R116, P4, PT, R116, R135, RZ ;  /* 0x0000008774749210 */ /* 0x000fe20007f9e0ff */
[----:B------:R-:W-:Y:S01]  /*104d0*/  IMAD.MOV.U32 R2, RZ, RZ, R117 ;  /* 0x000000ffff027224 */ /* 0x000fe200078e0075 */
[----:B------:R-:W-:Y:S02]  /*104e0*/  LOP3.LUT R139, R139, 0x18, RZ, 0xc0, !PT ;  /* 0x000000188b8b7812 */ /* 0x000fe400078ec0ff */
[----:B------:R-:W-:Y:S02]  /*104f0*/  @!P1 LEA.HI.X.SX32 R117, R124, R117, 0x1, P4 ;  /* 0x000000757c759211 */ /* 0x000fe400020f0eff */
[C---:B------:R-:W-:Y:S02]  /*10500*/  LOP3.LUT R138, R139.reuse, 0x20, RZ, 0xfc, !PT ;  /* 0x000000208b8a7812 */ /* 0x040fe400078efcff */
[C---:B------:R-:W-:Y:S02]  /*10510*/  LOP3.LUT R87, R139.reuse, 0x40, RZ, 0xfc, !PT ;  /* 0x000000408b577812 */ /* 0x040fe400078efcff */
[----:B------:R-:W-:Y:S02]  /*10520*/  ISETP.GE.AND P3, PT, R139, UR5, PT ;  /* 0x000000058b007c0c */ /* 0x000fe4000bf66270 */
[----:B------:R-:W-:Y:S02]  /*10530*/  ISETP.GE.AND P2, PT, R138, UR5, PT ;  /* 0x000000058a007c0c */ /* 0x000fe4000bf46270 */
[----:B------:R-:W-:Y:S01]  /*10540*/  ISETP.GE.AND P0, PT, R87, UR5, PT ;  /* 0x0000000557007c0c */ /* 0x000fe2000bf06270 */
[----:B------:R-:W-:Y:S01]  /*10550*/  @!UPT UIADD3 URZ, UPT, UPT, URZ, URZ, URZ ;  /* 0x000000fffffff290 */ /* 0x000fe2000fffe0ff */
[----:B------:R-:W-:Y:S11]  /*10560*/  @!P1 BRA `(.L_x_5289) ;  /* 0x0000000000f09947 */ /* 0x000ff60003800000 */
        /* <DEDUP_REMOVED lines=60> */
.L_x_5289:
[----:B------:R-:W-:Y:S01]  /*10930*/  @!PT LDS RZ, [RZ] ;  /* 0x00000000fffff984 */ /* 0x000fe20000000800 */
[----:B------:R-:W-:Y:S01]  /*10940*/  @!PT LDS RZ, [RZ] ;  /* 0x00000000fffff984 */ /* 0x000fe20000000800 */
[----:B------:R-:W-:Y:S01]  /*10950*/  @!PT LDS RZ, [RZ] ;  /* 0x00000000fffff984 */ /* 0x000fe20000000800 */
[----:B------:R1:W-:Y:S01]  /*10960*/  @!P3 LDGSTS.E.BYPASS.LTC128B.128 [R133+0x6000], desc[UR6][R116.64] ;  /* 0x060000007485bfae */ /* 0x0003e2000b981a06 */
[----:B------:R-:W-:Y:S01]  /*10970*/  @!P0 IMAD.MOV.U32 R142, RZ, RZ, R116 ;  /* 0x000000ffff8e8224 */ /* 0x000fe200078e0074 */
[C---:B------:R-:W-:Y:S01]  /*10980*/  LEA R140, P4, R121.reuse, R116, 0x1 ;  /* 0x00000074798c7211 */ /* 0x040fe200078808ff */
[----:B------:R-:W-:Y:S01]  /*10990*/  @!P0 IMAD.MOV.U32 R143, RZ, RZ, R117 ;  /* 0x000000ffff8f8224 */ /* 0x000fe200078e0075 */
[----:B------:R-:W-:Y:S01]  /*109a0*/  @P3 STS.128 [R133+0x6000], RZ ;  /* 0x006000ff85003388 */ /* 0x000fe20000000c00 */
[----:B------:R-:W-:Y:S01]  /*109b0*/  IMAD.MOV.U32 R86, RZ, RZ, 0x10 ;  /* 0x00000010ff567424 */ /* 0x000fe200078e00ff */
[----:B------:R-:W-:Y:S02]  /*109c0*/  LEA.HI.X R141, R121, R117, R120, 0x1, P4 ;  /* 0x00000075798d7211 */ /* 0x000fe400020f0c78 */
[----:B------:R-:W-:Y:S01]  /*109d0*/  @!PT LDS RZ, [RZ] ;  /* 0x00000000fffff984 */ /* 0x000fe20000000800 */
[----:B------:R-:W-:Y:S01]  /*109e0*/  @!PT LDS RZ, [RZ] ;  /* 0x00000000fffff984 */ /* 0x000fe20000000800 */
[----:B------:R-:W-:Y:S01]  /*109f0*/  @!PT LDS RZ, [RZ] ;  /* 0x00000000fffff984 */ /* 0x000fe20000000800 */
[----:B------:R1:W-:Y:S01]  /*10a00*/  @!P2 LDGSTS.E.BYPASS.LTC128B.128 [R133+0x7000], desc[UR6][R116.64+0x40] ;  /* 0x070000407485afae */ /* 0x0003e2000b981a06 */
[----:B------:R-:W-:Y:S03]  /*10a10*/  IADD3 R132, PT, PT, R132, -0x1, RZ ;  /* 0xffffffff84847810 */ /* 0x000fe60007ffe0ff */
        /* <DEDUP_REMOVED lines=22> */
[----:B------:R-:W-:Y:S01]  /*10b80*/  LDSM.16.M88.4 R88, [R110] ;  /* 0x000000006e58783b */ /* 0x000fe20000000200 */
[----:B------:R-:W-:Y:S02]  /*10b90*/  SEL R86, R86, 0xfffffff0, !P0 ;  /* 0xfffffff056567807 */ /* 0x000fe40004000000 */
[----:B------:R-:W-:Y:S01]  /*10ba0*/  ISETP.GT.AND P0, PT, R132, R113, PT ;  /* 0x000000718400720c */ /* 0x000fe20003f04270 */
[----:B------:R-:W2:Y:S01]  /*10bb0*/  LDSM.16.M88.4 R92, [R109+0x3000] ;  /* 0x003000006d5c783b */ /* 0x000ea20000000200 */
[C---:B------:R-:W-:Y:S01]  /*10bc0*/  LEA R3, R86.reuse, R110, 0x1 ;  /* 0x0000006e56037211 */ /* 0x040fe200078e08ff */
[----:B------:R-:W-:Y:S02]  /*10bd0*/  IMAD R2, R86, 0x2, R109 ;  /* 0x0000000256027824 */ /* 0x000fe400078e026d */
[----:B------:R-:W3:Y:S04]  /*10be0*/  LDSM.16.M88.4 R96, [R109+0x3400] ;  /* 0x003400006d60783b */ /* 0x000ee80000000200 */
[----:B------:R-:W4:Y:S04]  /*10bf0*/  LDSM.16.M88.4 R100, [R109+0x3800] ;  /* 0x003800006d64783b */ /* 0x000f280000000200 */
[----:B------:R-:W0:Y:S04]  /*10c00*/  LDGDEPBAR ;  /* 0x00000000000079af */ /* 0x000e280000000000 */
[----:B------:R-:W5:Y:S01]  /*10c10*/  LDSM.16.M88.4 R104, [R109+0x3c00] ;  /* 0x003c00006d68783b */ /* 0x000f620000000200 */
[C---:B--2---:R-:W-:Y:S08]  /*10c20*/  HMMA.16816.F32 R4, R88.reuse, R92, RZ ;  /* 0x0000005c5804723c */ /* 0x044ff000000018ff */
[C---:B------:R-:W-:Y:S01]  /*10c30*/  HMMA.16816.F32 R8, R88.reuse, R94, RZ ;  /* 0x0000005e5808723c */ /* 0x040fe200000018ff */
[----:B------:R-:W-:Y:S07]  /*10c40*/  LDSM.16.M88.4 R92, [R2+0x3000] ;  /* 0x00300000025c783b */ /* 0x000fee0000000200 */
[C---:B---3--:R-:W-:Y:S08]  /*10c50*/  HMMA.16816.F32 R12, R88.reuse, R96, RZ ;  /* 0x00000060580c723c */ /* 0x048ff000000018ff */
[C---:B------:R-:W-:Y:S08]  /*10c60*/  HMMA.16816.F32 R16, R88.reuse, R98, RZ ;  /* 0x000000625810723c */ /* 0x040ff000000018ff */
[C---:B----4-:R-:W-:Y:S08]  /*10c70*/  HMMA.16816.F32 R20, R88.reuse, R100, RZ ;  /* 0x000000645814723c */ /* 0x050ff000000018ff */
        /* <DEDUP_REMOVED lines=83> */
[C---:B------:R-:W-:Y:S01]  /*111b0*/  VIADD R87, R134.reuse, 0xffffffc0 ;  /* 0xffffffc086577836 */ /* 0x040fe20000000000 */
[----:B------:R-:W1:Y:S01]  /*111c0*/  LDC R86, c[0x0][0x4f0] ;  /* 0x00013c00ff567b82 */ /* 0x000e620000000800 */
[----:B------:R-:W-:Y:S03]  /*111d0*/  IADD3 R91, PT, PT, R134, -0x80, RZ ;  /* 0xffffff80865b7810 */ /* 0x000fe60007ffe0ff */
        /* <DEDUP_REMOVED lines=21> */
[--C-:B------:R-:W-:Y:S02]  /*11330*/  @!P5 IMAD.IADD R89, R89, 0x1, -R3.reuse ;  /* 0x000000015959d824 */ /* 0x100fe400078e0a03 */
[----:B------:R-:W-:Y:S01]  /*11340*/  @!P5 VIADD R92, R92, 0x1 ;  /* 0x000000015c5cd836 */ /* 0x000fe20000000000 */
[----:B------:R-:W-:Y:S03]  /*11350*/  ISETP.GE.AND P5, PT, R91, RZ, PT ;  /* 0x000000ff5b00720c */ /* 0x000fe60003fa6270 */
[----:B------:R-:W-:Y:S01]  /*11360*/  @!P4 IADD3 R2, PT, PT, R2, 0x1, RZ ;  /* 0x000000010202c810 */ /* 0x000fe20007ffe0ff */
[----:B------:R-:W-:Y:S01]  /*11370*/  @!P4 IMAD.IADD R88, R88, 0x1, -R3 ;  /* 0x000000015858c824 */ /* 0x000fe200078e0a03 */
[-C--:B------:R-:W-:Y:S04]  /*11380*/  ISETP.GE.U32.AND P4, PT, R89, R3.reuse, PT ;  /* 0x000000035900720c */ /* 0x080fe80003f86070 */
[----:B------:R-:W-:Y:S02]  /*11390*/  ISETP.GE.U32.AND P6, PT, R88, R3, PT ;  /* 0x000000035800720c */ /* 0x000fe40003fc6070 */
[----:B------:R-:W-:Y:S07]  /*113a0*/  LOP3.LUT R3, RZ, R86, RZ, 0x33, !PT ;  /* 0x00000056ff037212 */ /* 0x000fee00078e33ff */
[----:B------:R-:W-:Y:S02]  /*113b0*/  @P4 IADD3 R92, PT, PT, R92, 0x1, RZ ;  /* 0x000000015c5c4810 */ /* 0x000fe40007ffe0ff */
[----:B------:R-:W-:Y:S02]  /*113c0*/  ISETP.NE.AND P4, PT, R86, RZ, PT ;  /* 0x000000ff5600720c */ /* 0x000fe40003f85270 */
[----:B------:R-:W-:Y:S01]  /*113d0*/  @P6 VIADD R2, R2, 0x1 ;  /* 0x0000000102026836 */ /* 0x000fe20000000000 */
[----:B------:R-:W-:Y:S03]  /*113e0*/  ISETP.GE.AND P6, PT, R87, RZ, PT ;  /* 0x000000ff5700720c */ /* 0x000fe60003fc6270 */
        /* <DEDUP_REMOVED lines=11> */
[----:B------:R-:W-:Y:S04]  /*114a0*/  IMAD R86, R3, R86, -0x40 ;  /* 0xffffffc003567424 */ /* 0x000fe800078e0256 */
        /* <DEDUP_REMOVED lines=13> */
.L_x_5291:
        /* <DEDUP_REMOVED lines=35> */
.L_x_5290:
[C---:B-1----:R-:W-:Y:S02]  /*117b0*/  IADD3 R2, PT, PT, R126.reuse, -0x1f, RZ ;  /* 0xffffffe17e027810 */ /* 0x042fe40007ffe0ff */
[----:B------:R-:W-:Y:S02]  /*117c0*/  I2FP.F32.S32 R87, R126 ;  /* 0x0000007e00577245 */ /* 0x000fe40000201400 */
[----:B------:R-:W-:Y:S02]  /*117d0*/  I2FP.F32.S32 R2, R2 ;  /* 0x0000000200027245 */ /* 0x000fe40000201400 */
[----:B------:R-:W-:Y:S01]  /*117e0*/  IADD3 R3, PT, PT, R126, -0x20, RZ ;  /* 0xffffffe07e037810 */ /* 0x000fe20007ffe0ff */
[CC--:B------:R-:W-:Y:S01]  /*117f0*/  FFMA.FTZ R22, R0.reuse, R87.reuse, R22 ;  /* 0x0000005700167223 */ /* 0x0c0fe20000010016 */
[C---:B------:R-:W-:Y:S01]  /*11800*/  FFMA.FTZ R20, R0.reuse, R87, R20 ;  /* 0x0000005700147223 */ /* 0x040fe20000010014 */
[CC--:B------:R-:W-:Y:S01]  /*11810*/  FFMA.FTZ R7, R0.reuse, R2.reuse, R7 ;  /* 0x0000000200077223 */ /* 0x0c0fe20000010007 */
[----:B------:R-:W-:Y:S01]  /*11820*/  FFMA.FTZ R5, R0, R2, R5 ;  /* 0x0000000200057223 */ /* 0x000fe20000010005 */
[C---:B------:R-:W-:Y:S02]  /*11830*/  IADD3 R87, PT, PT, R126.reuse, -0x18, RZ ;  /* 0xffffffe87e577810 */ /* 0x040fe40007ffe0ff */
[C---:B------:R-:W-:Y:S02]  /*11840*/  IADD3 R2, PT, PT, R126.reuse, -0xf, RZ ;  /* 0xfffffff17e027810 */ /* 0x040fe40007ffe0ff */
[----:B------:R-:W-:Y:S02]  /*11850*/  I2FP.F32.S32 R3, R3 ;  /* 0x0000000300037245 */ /* 0x000fe40000201400 */
[----:B------:R-:W-:Y:S02]  /*11860*/  I2FP.F32.S32 R87, R87 ;  /* 0x0000005700577245 */ /* 0x000fe40000201400 */
[----:B------:R-:W-:Y:S01]  /*11870*/  IADD3 R86, PT, PT, R126, -0x17, RZ ;  /* 0xffffffe97e567810 */ /* 0x000fe20007ffe0ff */
[CC--:B------:R-:W-:Y:S01]  /*11880*/  FFMA.FTZ R6, R0.reuse, R3.reuse, R6 ;  /* 0x0000000300067223 */ /* 0x0c0fe20000010006 */
[----:B------:R-:W-:Y:S01]  /*11890*/  I2FP.F32.S32 R2, R2 ;  /* 0x0000000200027245 */ /* 0x000fe20000201400 */
[C---:B------:R-:W-:Y:S01]  /*118a0*/  FFMA.FTZ R4, R0.reuse, R3, R4 ;  /* 0x0000000300047223 */ /* 0x040fe20000010004 */
[----:B------:R-:W-:Y:S01]  /*118b0*/  I2FP.F32.S32 R86, R86 ;  /* 0x0000005600567245 */ /* 0x000fe20000201400 */
[-C--:B------:R-:W-:Y:S01]  /*118c0*/  FFMA.FTZ R10, R0, R87.reuse, R10 ;  /* 0x00000057000a7223 */ /* 0x080fe2000001000a */
[----:B------:R-:W-:Y:S01]  /*118d0*/  IADD3 R3, PT, PT, R126, -0x10, RZ ;  /* 0xfffffff07e037810 */ /* 0x000fe20007ffe0ff */
[C---:B------:R-:W-:Y:S01]  /*118e0*/  FFMA.FTZ R8, R0.reuse, R87, R8 ;  /* 0x0000005700087223 */ /* 0x040fe20000010008 */
[CC--:B------:R-:W-:Y:S01]  /*118f0*/  FFMA.FTZ R15, R0.reuse, R2.reuse, R15 ;  /* 0x00000002000f7223 */ /* 0x0c0fe2000001000f */
[----:B------:R-:W-:Y:S01]  /*11900*/  FFMA.FTZ R13, R0, R2, R13 ;  /* 0x00000002000d7223 */ /* 0x000fe2000001000d */
[----:B------:R-:W-:Y:S01]  /*11910*/  IADD3 R87, PT, PT, R126, -0x8, RZ ;  /* 0xfffffff87e577810 */ /* 0x000fe20007ffe0ff */
[-C--:B------:R-:W-:Y:S01]  /*11920*/  FFMA.FTZ R11, R0, R86.reuse, R11 ;  /* 0x00000056000b7223 */ /* 0x080fe2000001000b */
[----:B------:R-:W-:Y:S01]  /*11930*/  IADD3 R2, PT, PT, R126, 0x9, RZ ;  /* 0x000000097e027810 */ /* 0x000fe20007ffe0ff */
[C---:B------:R-:W-:Y:S01]  /*11940*/  FFMA.FTZ R9, R0.reuse, R86, R9 ;  /* 0x0000005600097223 */ /* 0x040fe20000010009 */
[----:B------:R-:W-:Y:S02]  /*11950*/  I2FP.F32.S32 R3, R3 ;  /* 0x0000000300037245 */ /* 0x000fe40000201400 */
[----:B------:R-:W-:Y:S02]  /*11960*/  I2FP.F32.S32 R87, R87 ;  /* 0x0000005700577245 */ /* 0x000fe40000201400 */
[----:B------:R-:W-:Y:S01]  /*11970*/  I2FP.F32.S32 R2, R2 ;  /* 0x0000000200027245 */ /* 0x000fe20000201400 */
[-C--:B------:R-:W-:Y:S01]  /*11980*/  FFMA.FTZ R14, R0, R3.reuse, R14 ;  /* 0x00000003000e7223 */ /* 0x080fe2000001000e */
[----:B------:R-:W-:Y:S01]  /*11990*/  IADD3 R86, PT, PT, R126, -0x7, RZ ;  /* 0xfffffff97e567810 */ /* 0x000fe20007ffe0ff */
[----:B------:R-:W-:Y:S01]  /*119a0*/  FFMA.FTZ R12, R0, R3, R12 ;  /* 0x00000003000c7223 */ /* 0x000fe2000001000c */
[----:B------:R-:W-:Y:S01]  /*119b0*/  IADD3 R3, PT, PT, R126, 0x1, RZ ;  /* 0x000000017e037810 */ /* 0x000fe20007ffe0ff */
[CC--:B------:R-:W-:Y:S01]  /*119c0*/  FFMA.FTZ R18, R0.reuse, R87.reuse, R18 ;  /* 0x0000005700127223 */ /* 0x0c0fe20000010012 */
[----:B------:R-:W-:Y:S01]  /*119d0*/  I2FP.F32.S32 R86, R86 ;  /* 0x0000005600567245 */ /* 0x000fe20000201400 */
[C---:B------:R-:W-:Y:S01]  /*119e0*/  FFMA.FTZ R16, R0.reuse, R87, R16 ;  /* 0x0000005700107223 */ /* 0x040fe20000010010 */
[CC--:B------:R-:W-:Y:S01]  /*119f0*/  FFMA.FTZ R27, R0.reuse, R2.reuse, R27 ;  /* 0x00000002001b7223 */ /* 0x0c0fe2000001001b */
[----:B------:R-:W-:Y:S01]  /*11a00*/  FFMA.FTZ R25, R0, R2, R25 ;  /* 0x0000000200197223 */ /* 0x000fe20000010019 */
[----:B------:R-:W-:Y:S01]  /*11a10*/  IADD3 R87, PT, PT, R126, 0x8, RZ ;  /* 0x000000087e577810 */ /* 0x000fe20007ffe0ff */
[C---:B------:R-:W-:Y:S01]  /*11a20*/  FFMA.FTZ R19, R0.reuse, R86, R19 ;  /* 0x0000005600137223 */ /* 0x040fe20000010013 */
        /* <DEDUP_REMOVED lines=9> */
[----:B------:R-:W-:Y:S01]  /*11ac0*/  IADD3 R86, PT, PT, R126, 0x10, RZ ;  /* 0x000000107e567810 */ /* 0x000fe20007ffe0ff */
[-C--:B------:R-:W-:Y:S01]  /*11ad0*/  FFMA.FTZ R26, R0, R87.reuse, R26 ;  /* 0x00000057001a7223 */ /* 0x080fe2000001001a */
[----:B------:R-:W-:Y:S01]  /*11ae0*/  FMNMX3.FTZ R2, R2, R14, R15, !PT ;  /* 0x0000000e02027276 */ /* 0x000fe2000781000f */
[----:B------:R-:W-:Y:S01]  /*11af0*/  FFMA.FTZ R24, R0, R87, R24 ;  /* 0x0000005700187223 */ /* 0x000fe20000010018 */
[----:B------:R-:W-:Y:S02]  /*11b00*/  FMNMX3.FTZ R88, R88, R12, R13, !PT ;  /* 0x0000000c58587276 */ /* 0x000fe4000781000d */
[----:B------:R-:W-:Y:S02]  /*11b10*/  I2FP.F32.S32 R3, R86 ;  /* 0x0000005600037245 */ /* 0x000fe40000201400 */
[----:B------:R-:W-:Y:S02]  /*11b20*/  IADD3 R87, PT, PT, R126, 0x11, RZ ;  /* 0x000000117e577810 */ /* 0x000fe40007ffe0ff */
[----:B------:R-:W-:Y:S01]  /*11b30*/  FMNMX3.FTZ R2, R2, R18, R19, !PT ;  /* 0x0000001202027276 */ /* 0x000fe20007810013 */
[-C--:B------:R-:W-:Y:S01]  /*11b40*/  FFMA.FTZ R28, R0, R3.reuse, R28 ;  /* 0x00000003001c7223 */ /* 0x080fe2000001001c */
[----:B------:R-:W-:Y:S01]  /*11b50*/  FMNMX3.FTZ R88, R88, R16, R17, !PT ;  /* 0x0000001058587276 */ /* 0x000fe20007810011 */
[----:B------:R-:W-:Y:S01]  /*11b60*/  FFMA.FTZ R30, R0, R3, R30 ;  /* 0x00000003001e7223 */ /* 0x000fe2000001001e */
        /* <DEDUP_REMOVED lines=13> */
[C---:B------:R-:W-:Y:S01]  /*11c40*/  FFMA.FTZ R35, R0.reuse, R86, R35 ;  /* 0x0000005600237223 */ /* 0x040fe20000010023 */
[----:B------:R-:W-:Y:S01]  /*11c50*/  FFMA.FTZ R34, R0, R3, R34 ;  /* 0x0000000300227223 */ /* 0x000fe20000010022 */
        /* <DEDUP_REMOVED lines=14> */
[C---:B------:R-:W-:Y:S01]  /*11d40*/  FADD.FTZ R86, -R2.reuse, R85 ;  /* 0x0000005502567221 */ /* 0x040fe20000010100 */
[C---:B------:R-:W-:Y:S01]  /*11d50*/  FMUL.FTZ R95, R2.reuse, UR4 ;  /* 0x00000004025f7c20 */ /* 0x040fe20008410000 */
[----:B------:R-:W-:Y:S01]  /*11d60*/  FSETP.NEU.FTZ.AND P0, PT, R2, -INF , PT ;  /* 0xff8000000200780b */ /* 0x000fe20003f1d000 */
[----:B------:R-:W1:Y:S01]  /*11d70*/  LDSM.16.MT88.4 R88, [R108+0x6000] ;  /* 0x006000006c58783b */ /* 0x000e620000004200 */
[----:B------:R-:W-:Y:S01]  /*11d80*/  FADD.FTZ R87, -R3, R84 ;  /* 0x0000005403577221 */ /* 0x000fe20000010100 */
[----:B------:R-:W-:Y:S01]  /*11d90*/  FMUL.FTZ R84, R86, UR4 ;  /* 0x0000000456547c20 */ /* 0x000fe20008410000 */
[----:B------:R-:W-:Y:S01]  /*11da0*/  FSEL R95, R95, RZ, P0 ;  /* 0x000000ff5f5f7208 */ /* 0x000fe20000000000 */
[----:B------:R-:W-:Y:S01]  /*11db0*/  FMUL.FTZ R94, R3, UR4 ;  /* 0x00000004035e7c20 */ /* 0x000fe20008410000 */
[----:B------:R-:W-:Y:S01]  /*11dc0*/  FMUL.FTZ R85, R87, UR4 ;  /* 0x0000000457557c20 */ /* 0x000fe20008410000 */
[----:B------:R-:W-:Y:S02]  /*11dd0*/  FSETP.NEU.FTZ.AND P0, PT, R3, -INF , PT ;  /* 0xff8000000300780b */ /* 0x000fe40003f1d000 */
[----:B------:R-:W2:Y:S01]  /*11de0*/  MUFU.EX2 R84, R84 ;  /* 0x0000005400547308 */ /* 0x000ea20000000800 */
[--C-:B------:R-:W-:Y:S01]  /*11df0*/  FFMA.FTZ R92, R10, UR4, -R95.reuse ;  /* 0x000000040a5c7c23 */ /* 0x100fe2000801085f */
[----:B------:R-:W-:Y:S01]  /*11e00*/  FSEL R94, R94, RZ, P0 ;  /* 0x000000ff5e5e7208 */ /* 0x000fe20000000000 */
[--C-:B------:R-:W-:Y:S07]  /*11e10*/  FFMA.FTZ R87, R11, UR4, -R95.reuse ;  /* 0x000000040b577c23 */ /* 0x100fee000801085f */
[----:B------:R-:W3:Y:S01]  /*11e20*/  MUFU.EX2 R85, R85 ;  /* 0x0000005500557308 */ /* 0x000ee20000000800 */
[--C-:B------:R-:W-:Y:S01]  /*11e30*/  FFMA.FTZ R99, R6, UR4, -R95.reuse ;  /* 0x0000000406637c23 */ /* 0x100fe2000801085f */
[--C-:B------:R-:W-:Y:S01]  /*11e40*/  FFMA.FTZ R96, R7, UR4, -R95.reuse ;  /* 0x0000000407607c23 */ /* 0x100fe2000801085f */
[--C-:B------:R-:W-:Y:S01]  /*11e50*/  FFMA.FTZ R93, R8, UR4, -R94.reuse ;  /* 0x00000004085d7c23 */ /* 0x100fe2000801085e */
[--C-:B------:R-:W-:Y:S01]  /*11e60*/  FFMA.FTZ R86, R9, UR4, -R94.reuse ;  /* 0x0000000409567c23 */ /* 0x100fe2000801085e */
[--C-:B------:R-:W-:Y:S01]  /*11e70*/  FFMA.FTZ R100, R4, UR4, -R94.reuse ;  /* 0x0000000404647c23 */ /* 0x100fe2000801085e */
[--C-:B------:R-:W-:Y:S04]  /*11e80*/  FFMA.FTZ R98, R5, UR4, -R94.reuse ;  /* 0x0000000405627c23 */ /* 0x100fe8000801085e */
[----:B------:R-:W-:Y:S01]  /*11e90*/  MUFU.EX2 R87, R87 ;  /* 0x0000005700577308 */ /* 0x000fe20000000800 */
[--C-:B------:R-:W-:Y:S01]  /*11ea0*/  FFMA.FTZ R97, R13, UR4, -R94.reuse ;  /* 0x000000040d617c23 */ /* 0x100fe2000801085e */
[--C-:B------:R-:W-:Y:S01]  /*11eb0*/  FFMA.FTZ R14, R14, UR4, -R95.reuse ;  /* 0x000000040e0e7c23 */ /* 0x100fe2000801085f */
[C---:B--2---:R-:W-:Y:S01]  /*11ec0*/  FMUL.FTZ R10, R84.reuse, R78 ;  /* 0x0000004e540a7220 */ /* 0x044fe20000410000 */
[C---:B------:R-:W-:Y:S06]  /*11ed0*/  FMUL.FTZ R11, R84.reuse, R79 ;  /* 0x0000004f540b7220 */ /* 0x040fec0000410000 */
[----:B------:R-:W-:Y:S01]  /*11ee0*/  MUFU.EX2 R99, R99 ;  /* 0x0000006300637308 */ /* 0x000fe20000000800 */
[C---:B------:R-:W-:Y:S01]  /*11ef0*/  FMUL.FTZ R6, R84.reuse, R82 ;  /* 0x0000005254067220 */ /* 0x040fe20000410000 */
[C---:B---3--:R-:W-:Y:S01]  /*11f00*/  FMUL.FTZ R8, R85.reuse, R76 ;  /* 0x0000004c55087220 */ /* 0x048fe20000410000 */
[C---:B------:R-:W-:Y:S07]  /*11f10*/  FMUL.FTZ R9, R85.reuse, R77 ;  /* 0x0000004d55097220 */ /* 0x040fee0000410000 */
[----:B------:R-:W2:Y:S01]  /*11f20*/  MUFU.EX2 R96, R96 ;  /* 0x0000006000607308 */ /* 0x000ea20000000800 */
[----:B------:R-:W3:Y:S01]  /*11f30*/  LDSM.16.MT88.4 R76, [R111+0x6000] ;  /* 0x006000006f4c783b */ /* 0x000ee20000004200 */
[C---:B------:R-:W-:Y:S01]  /*11f40*/  FMUL.FTZ R7, R84.reuse, R83 ;  /* 0x0000005354077220 */ /* 0x040fe20000410000 */
[C---:B------:R-:W-:Y:S07]  /*11f50*/  FMUL.FTZ R4, R85.reuse, R80 ;  /* 0x0000005055047220 */ /* 0x040fee0000410000 */
[----:B------:R-:W4:Y:S01]  /*11f60*/  MUFU.EX2 R92, R92 ;  /* 0x0000005c005c7308 */ /* 0x000f220000000800 */
[C---:B------:R-:W-:Y:S01]  /*11f70*/  FMUL.FTZ R5, R85.reuse, R81 ;  /* 0x0000005155057220 */ /* 0x040fe20000410000 */
[C---:B------:R-:W-:Y:S01]  /*11f80*/  FMUL.FTZ R38, R84.reuse, R38 ;  /* 0x0000002654267220 */ /* 0x040fe20000410000 */
[C---:B------:R-:W-:Y:S07]  /*11f90*/  FMUL.FTZ R39, R84.reuse, R39 ;  /* 0x0000002754277220 */ /* 0x040fee0000410000 */
[----:B------:R-:W-:Y:S01]  /*11fa0*/  MUFU.EX2 R100, R100 ;  /* 0x0000006400647308 */ /* 0x000fe20000000800 */
[C---:B------:R-:W-:Y:S01]  /*11fb0*/  FMUL.FTZ R36, R85.reuse, R36 ;  /* 0x0000002455247220 */ /* 0x040fe20000410000 */
[C---:B------:R-:W-:Y:S01]  /*11fc0*/  FMUL.FTZ R37, R85.reuse, R37 ;  /* 0x0000002555257220 */ /* 0x040fe20000410000 */
[C---:B------:R-:W-:Y:S07]  /*11fd0*/  FMUL.FTZ R42, R84.reuse, R42 ;  /* 0x0000002a542a7220 */ /* 0x040fee0000410000 */
[----:B------:R-:W5:Y:S01]  /*11fe0*/  MUFU.EX2 R98, R98 ;  /* 0x0000006200627308 */ /* 0x000f620000000800 */
[----:B------:R-:W-:Y:S01]  /*11ff0*/  FMUL.FTZ R43, R84, R43 ;  /* 0x0000002b542b7220 */ /* 0x000fe20000410000 */
        /* <DEDUP_REMOVED lines=18> */
[----:B------:R-:W-:Y:S01]  /*12120*/  FMUL.FTZ R53, R85, R53 ;  /* 0x0000003555357220 */ /* 0x000fe20000410000 */
        /* <DEDUP_REMOVED lines=8> */
[C---:B-1----:R-:W-:Y:S01]  /*121b0*/  HMMA.16816.F32 R4, R80.reuse, R88, R4 ;  /* 0x000000585004723c */ /* 0x042fe20000001804 */
[----:B------:R-:W-:Y:S01]  /*121c0*/  LDSM.16.MT88.4 R20, [R111+0x6800] ;  /* 0x006800006f14783b */ /* 0x000fe20000004200 */
[----:B------:R-:W-:Y:S03]  /*121d0*/  MUFU.EX2 R97, R97 ;  /* 0x0000006100617308 */ /* 0x000fe60000000800 */
[--C-:B------:R-:W-:Y:S01]  /*121e0*/  FFMA.FTZ R89, R18, UR4, -R95.reuse ;  /* 0x0000000412597c23 */ /* 0x100fe2000801085f */
[--C-:B------:R-:W-:Y:S01]  /*121f0*/  FFMA.FTZ R88, R19, UR4, -R95.reuse ;  /* 0x0000000413587c23 */ /* 0x100fe2000801085f */
[----:B------:R-:W-:Y:S01]  /*12200*/  FMUL.FTZ R59, R84, R59 ;  /* 0x0000003b543b7220 */ /* 0x000fe20000410000 */
[C---:B------:R-:W-:Y:S04]  /*12210*/  HMMA.16816.F32 R8, R80.reuse, R90, R8 ;  /* 0x0000005a5008723c */ /* 0x040fe80000001808 */
[----:B------:R-:W-:Y:S01]  /*12220*/  MUFU.EX2 R103, R103 ;  /* 0x0000006700677308 */ /* 0x000fe20000000800 */
[--C-:B------:R-:W-:Y:S01]  /*12230*/  FFMA.FTZ R91, R16, UR4, -R94.reuse ;  /* 0x00000004105b7c23 */ /* 0x100fe2000801085e */
[--C-:B------:R-:W-:Y:S01]  /*12240*/  FFMA.FTZ R90, R17, UR4, -R94.reuse ;  /* 0x00000004115a7c23 */ /* 0x100fe2000801085e */
[C---:B------:R-:W-:Y:S01]  /*12250*/  FMUL.FTZ R56, R85.reuse, R56 ;  /* 0x0000003855387220 */ /* 0x040fe20000410000 */
[----:B------:R-:W-:Y:S01]  /*12260*/  LDSM.16.MT88.4 R16, [R111+0x6400] ;  /* 0x006400006f10783b */ /* 0x000fe20000004200 */
[C---:B------:R-:W-:Y:S01]  /*12270*/  FMUL.FTZ R57, R85.reuse, R57 ;  /* 0x0000003955397220 */ /* 0x040fe20000410000 */
[C---:B---3--:R-:W-:Y:S04]  /*12280*/  HMMA.16816.F32 R36, R80.reuse, R76, R36 ;  /* 0x0000004c5024723c */ /* 0x048fe80000001824 */
        /* <DEDUP_REMOVED lines=22> */
[----:B------:R-:W-:Y:S01]  /*123f0*/  MUFU.EX2 R91, R91 ;  /* 0x0000005b005b7308 */ /* 0x000fe20000000800 */
[--C-:B------:R-:W-:Y:S01]  /*12400*/  FFMA.FTZ R106, R24, UR4, -R94.reuse ;  /* 0x00000004186a7c23 */ /* 0x100fe2000801085e */
[--C-:B------:R-:W-:Y:S01]  /*12410*/  FFMA.FTZ R24, R31, UR4, -R95.reuse ;  /* 0x000000041f187c23 */ /* 0x100fe2000801085f */
[----:B------:R-:W-:Y:S01]  /*12420*/  FFMA.FTZ R31, R34, UR4, -R95 ;  /* 0x00000004221f7c23 */ /* 0x000fe2000801085f */
[--C-:B------:R-:W-:Y:S06]  /*12430*/  FFMA.FTZ R34, R29, UR4, -R94.reuse ;  /* 0x000000041d227c23 */ /* 0x100fec000801085e */
[----:B------:R-:W3:Y:S01]  /*12440*/  MUFU.EX2 R90, R90 ;  /* 0x0000005a005a7308 */ /* 0x000ee20000000800 */
[----:B------:R-:W-:Y:S01]  /*12450*/  FFMA.FTZ R99, R84, R137, R99 ;  /* 0x0000008954637223 */ /* 0x000fe20000010063 */
[----:B------:R-:W-:Y:S01]  /*12460*/  FFMA.FTZ R30, R30, UR4, -R95 ;  /* 0x000000041e1e7c23 */ /* 0x000fe2000801085f */
[----:B------:R-:W-:Y:S07]  /*12470*/  FFMA.FTZ R32, R32, UR4, -R94 ;  /* 0x0000000420207c23 */ /* 0x000fee000801085e */
[----:B------:R-:W-:Y:S01]  /*12480*/  MUFU.EX2 R29, R25 ;  /* 0x00000019001d7308 */ /* 0x000fe20000000800 */
[----:B------:R-:W-:Y:S01]  /*12490*/  FADD.FTZ R99, R96, R99 ;  /* 0x0000006360637221 */ /* 0x000fe20000010000 */
[----:B------:R-:W-:Y:S01]  /*124a0*/  FFMA.FTZ R100, R85, R136, R100 ;  /* 0x0000008855647223 */ /* 0x000fe20000010064 */
[----:B------:R-:W-:Y:S07]  /*124b0*/  ISETP.GT.AND P0, PT, R132, R113, PT ;  /* 0x000000718400720c */ /* 0x000fee0003f04270 */
[----:B------:R-:W-:Y:S01]  /*124c0*/  MUFU.EX2 R104, R104 ;  /* 0x0000006800687308 */ /* 0x000fe20000000800 */
[----:B------:R-:W-:Y:S01]  /*124d0*/  FADD.FTZ R92, R92, R99 ;  /* 0x000000635c5c7221 */ /* 0x000fe20000010000 */
[----:B------:R-:W-:Y:S01]  /*124e0*/  FADD.FTZ R100, R98, R100 ;  /* 0x0000006462647221 */ /* 0x000fe20000010000 */
[----:B------:R-:W-:Y:S07]  /*124f0*/  MOV R85, R2 ;  /* 0x0000000200557202 */ /* 0x000fee0000000f00 */
[----:B------:R-:W-:Y:S01]  /*12500*/  MUFU.EX2 R101, R101 ;  /* 0x0000006500657308 */ /* 0x000fe20000000800 */
[----:B------:R-:W-:Y:S09]  /*12510*/  FADD.FTZ R93, R93, R100 ;  /* 0x000000645d5d7221 */ /* 0x000ff20000010000 */
[----:B------:R-:W-:Y:S01]  /*12520*/  MUFU.EX2 R102, R102 ;  /* 0x0000006600667308 */ /* 0x000fe20000000800 */
[----:B------:R-:W-:Y:S01]  /*12530*/  FADD.FTZ R93, R86, R93 ;  /* 0x0000005d565d7221 */ /* 0x000fe20000010000 */
[C---:B-1----:R-:W-:Y:S08]  /*12540*/  HMMA.16816.F32 R44, R80.reuse, R76, R44 ;  /* 0x0000004c502c723c */ /* 0x042ff0000000182c */
[----:B------:R-:W-:Y:S10]  /*12550*/  MUFU.EX2 R107, R107 ;  /* 0x0000006b006b7308 */ /* 0x000ff40000000800 */
[----:B------:R-:W-:Y:S01]  /*12560*/  MUFU.EX2 R138, R138 ;  /* 0x0000008a008a7308 */ /* 0x000fe20000000800 */
[C---:B------:R-:W-:Y:S01]  /*12570*/  HMMA.16816.F32 R48, R80.reuse, R78, R48 ;  /* 0x0000004e5030723c */ /* 0x040fe20000001830 */
[----:B------:R-:W1:Y:S08]  /*12580*/  LDSM.16.MT88.4 R76, [R111+0x7000] ;  /* 0x007000006f4c783b */ /* 0x000e700000004200 */
[----:B------:R-:W-:Y:S10]  /*12590*/  MUFU.EX2 R106, R106 ;  /* 0x0000006a006a7308 */ /* 0x000ff40000000800 */
[----:B------:R-:W-:Y:S10]  /*125a0*/  MUFU.EX2 R105, R105 ;  /* 0x0000006900697308 */ /* 0x000ff40000000800 */
[----:B------:R-:W-:Y:S10]  /*125b0*/  MUFU.EX2 R30, R30 ;  /* 0x0000001e001e7308 */ /* 0x000ff40000000800 */
[----:B------:R-:W-:Y:S10]  /*125c0*/  MUFU.EX2 R31, R31 ;  /* 0x0000001f001f7308 */ /* 0x000ff40000000800 */
[----:B------:R-:W-:Y:S10]  /*125d0*/  MUFU.EX2 R34, R34 ;  /* 0x0000002200227308 */ /* 0x000ff40000000800 */
        /* <DEDUP_REMOVED lines=10> */
[----:B------:R3:W-:Y:S01]  /*12680*/  MUFU.EX2 R81, R14 ;  /* 0x0000000e00517308 */ /* 0x0007e20000000800 */
[--C-:B------:R-:W-:Y:S01]  /*12690*/  FFMA.FTZ R80, R15, UR4, -R95.reuse ;  /* 0x000000040f507c23 */ /* 0x100fe2000801085f */
[--C-:B------:R-:W-:Y:S01]  /*126a0*/  FFMA.FTZ R82, R12, UR4, -R94.reuse ;  /* 0x000000040c527c23 */ /* 0x100fe2000801085e */
[----:B--2---:R-:W-:Y:S01]  /*126b0*/  F2FP.F16.F32.PACK_AB R15, R88, R89 ;  /* 0x00000059580f723e */ /* 0x004fe200000000ff */
[----:B------:R-:W-:Y:S01]  /*126c0*/  FFMA.FTZ R95, R35, UR4, -R95 ;  /* 0x00000004235f7c23 */ /* 0x000fe2000801085f */
[----:B------:R-:W-:Y:S05]  /*126d0*/  FFMA.FTZ R94, R33, UR4, -R94 ;  /* 0x00000004215e7c23 */ /* 0x000fea000801085e */
[----:B------:R2:W-:Y:S10]  /*126e0*/  MUFU.EX2 R35, R24 ;  /* 0x0000001800237308 */ /* 0x0005f40000000800 */
[----:B------:R-:W4:Y:S10]  /*126f0*/  MUFU.EX2 R80, R80 ;  /* 0x0000005000507308 */ /* 0x000f340000000800 */
[----:B------:R-:W5:Y:S01]  /*12700*/  MUFU.EX2 R82, R82 ;  /* 0x0000005200527308 */ /* 0x000f620000000800 */
[----:B---3--:R-:W-:Y:S09]  /*12710*/  F2FP.F16.F32.PACK_AB R14, R90, R91 ;  /* 0x0000005b5a0e723e */ /* 0x008ff200000000ff */
[----:B------:R-:W3:Y:S01]  /*12720*/  MUFU.EX2 R28, R95 ;  /* 0x0000005f001c7308 */ /* 0x000ee20000000800 */
[----:B--2---:R-:W-:Y:S09]  /*12730*/  FADD.FTZ R24, R87, R92 ;  /* 0x0000005c57187221 */ /* 0x004ff20000010000 */
[----:B------:R-:W2:Y:S01]  /*12740*/  MUFU.EX2 R33, R94 ;  /* 0x0000005e00217308 */ /* 0x000ea20000000800 */
[----:B----4-:R-:W-:Y:S01]  /*12750*/  F2FP.F16.F32.PACK_AB R13, R80, R81 ;  /* 0x00000051500d723e */ /* 0x010fe200000000ff */
[----:B------:R-:W-:Y:S02]  /*12760*/  FADD.FTZ R81, R81, R24 ;  /* 0x0000001851517221 */ /* 0x000fe40000010000 */
[----:B------:R-:W-:Y:S01]  /*12770*/  LDSM.16.MT88.4 R24, [R111+0x7c00] ;  /* 0x007c00006f18783b */ /* 0x000fe20000004200 */
[C---:B-----5:R-:W-:Y:S01]  /*12780*/  F2FP.F16.F32.PACK_AB R12, R97.reuse, R82 ;  /* 0x00000052610c723e */ /* 0x060fe200000000ff */
[----:B------:R-:W-:Y:S01]  /*12790*/  FADD.FTZ R86, R82, R93 ;  /* 0x0000005d52567221 */ /* 0x000fe20000010000 */
[----:B------:R-:W-:Y:S03]  /*127a0*/  FADD.FTZ R84, R80, R81 ;  /* 0x0000005150547221 */ /* 0x000fe60000010000 */
[----:B------:R-:W-:Y:S01]  /*127b0*/  FADD.FTZ R86, R97, R86 ;  /* 0x0000005661567221 */ /* 0x000fe20000010000 */
[----:B------:R-:W-:Y:S01]  /*127c0*/  FADD.FTZ R89, R89, R84 ;  /* 0x0000005459597221 */ /* 0x000fe20000010000 */
[----:B------:R-:W-:Y:S02]  /*127d0*/  MOV R84, R3 ;  /* 0x0000000300547202 */ /* 0x000fe40000000f00 */
[----:B------:R-:W-:Y:S01]  /*127e0*/  FADD.FTZ R91, R91, R86 ;  /* 0x000000565b5b7221 */ /* 0x000fe20000010000 */
[----:B------:R-:W-:Y:S01]  /*127f0*/  FADD.FTZ R88, R88, R89 ;  /* 0x0000005958587221 */ /* 0x000fe20000010000 */
[C---:B-1----:R-:W-:Y:S05]  /*12800*/  HMMA.16816.F32 R4, R12.reuse, R76, R4 ;  /* 0x0000004c0c04723c */ /* 0x042fea0000001804 */
[----:B------:R-:W-:Y:S03]  /*12810*/  FADD.FTZ R90, R90, R91 ;  /* 0x0000005b5a5a7221 */ /* 0x000fe60000010000 */
[C---:B------:R-:W-:Y:S01]  /*12820*/  HMMA.16816.F32 R8, R12.reuse, R78, R8 ;  /* 0x0000004e0c08723c */ /* 0x040fe20000001808 */
[----:B------:R-:W-:Y:S07]  /*12830*/  LDSM.16.MT88.4 R76, [R108+0x6c00] ;  /* 0x006c00006c4c783b */ /* 0x000fee0000004200 */
        /* <DEDUP_REMOVED lines=15> */
[----:B------:R-:W-:Y:S01]  /*12930*/  F2FP.F16.F32.PACK_AB R13, R104, R103 ;  /* 0x00000067680d723e */ /* 0x000fe200000000ff */
[----:B------:R-:W-:Y:S01]  /*12940*/  FADD.FTZ R103, R103, R88 ;  /* 0x0000005867677221 */ /* 0x000fe20000010000 */
[----:B------:R-:W-:Y:S02]  /*12950*/  F2FP.F16.F32.PACK_AB R15, R102, R101 ;  /* 0x00000065660f723e */ /* 0x000fe400000000ff */
[----:B------:R-:W-:Y:S01]  /*12960*/  F2FP.F16.F32.PACK_AB R12, R138, R107 ;  /* 0x0000006b8a0c723e */ /* 0x000fe200000000ff */
[----:B------:R-:W-:Y:S01]  /*12970*/  FADD.FTZ R104, R104, R103 ;  /* 0x0000006768687221 */ /* 0x000fe20000010000 */
[----:B------:R-:W-:Y:S03]  /*12980*/  F2FP.F16.F32.PACK_AB R14, R105, R106 ;  /* 0x0000006a690e723e */ /* 0x000fe600000000ff */
[----:B------:R-:W-:Y:S04]  /*12990*/  FADD.FTZ R101, R101, R104 ;  /* 0x0000006865657221 */ /* 0x000fe80000010000 */
[C---:B-1----:R-:W-:Y:S08]  /*129a0*/  HMMA.16816.F32 R4, R12.reuse, R16, R4 ;  /* 0x000000100c04723c */ /* 0x042ff00000001804 */
[C---:B------:R-:W-:Y:S01]  /*129b0*/  HMMA.16816.F32 R8, R12.reuse, R18, R8 ;  /* 0x000000120c08723c */ /* 0x040fe20000001808 */
[----:B------:R-:W1:Y:S07]  /*129c0*/  LDSM.16.MT88.4 R16, [R108+0x7800] ;  /* 0x007800006c10783b */ /* 0x000e6e0000004200 */
[C---:B------:R-:W-:Y:S08]  /*129d0*/  HMMA.16816.F32 R36, R12.reuse, R20, R36 ;  /* 0x000000140c24723c */ /* 0x040ff00000001824 */
[C---:B------:R-:W-:Y:S01]  /*129e0*/  HMMA.16816.F32 R40, R12.reuse, R22, R40 ;  /* 0x000000160c28723c */ /* 0x040fe20000001828 */
[----:B------:R-:W4:Y:S07]  /*129f0*/  LDSM.16.MT88.4 R20, [R111+0x7800] ;  /* 0x007800006f14783b */ /* 0x000f2e0000004200 */
[C---:B-1----:R-:W-:Y:S08]  /*12a00*/  HMMA.16816.F32 R44, R12.reuse, R16, R44 ;  /* 0x000000100c2c723c */ /* 0x042ff0000000182c */
[C---:B------:R-:W-:Y:S01]  /*12a10*/  HMMA.16816.F32 R48, R12.reuse, R18, R48 ;  /* 0x000000120c30723c */ /* 0x040fe20000001830 */
[----:B------:R-:W1:Y:S07]  /*12a20*/  LDSM.16.MT88.4 R16, [R108+0x8800] ;  /* 0x008800006c10783b */ /* 0x000e6e0000004200 */
[C---:B----4-:R-:W-:Y:S08]  /*12a30*/  HMMA.16816.F32 R52, R12.reuse, R20, R52 ;  /* 0x000000140c34723c */ /* 0x050ff00000001834 */
[C---:B------:R-:W-:Y:S01]  /*12a40*/  HMMA.16816.F32 R56, R12.reuse, R22, R56 ;  /* 0x000000160c38723c */ /* 0x040fe20000001838 */
[----:B------:R-:W4:Y:S07]  /*12a50*/  LDSM.16.MT88.4 R20, [R111+0x8800] ;  /* 0x008800006f14783b */ /* 0x000f2e0000004200 */
[C---:B-1----:R-:W-:Y:S08]  /*12a60*/  HMMA.16816.F32 R60, R12.reuse, R16, R60 ;  /* 0x000000100c3c723c */ /* 0x042ff0000000183c */
[C---:B------:R-:W-:Y:S01]  /*12a70*/  HMMA.16816.F32 R64, R12.reuse, R18, R64 ;  /* 0x000000120c40723c */ /* 0x040fe20000001840 */
[----:B------:R-:W1:Y:S07]  /*12a80*/  LDSM.16.MT88.4 R16, [R111+0x6c00] ;  /* 0x006c00006f10783b */ /* 0x000e6e0000004200 */
[C---:B----4-:R-:W-:Y:S08]  /*12a90*/  HMMA.16816.F32 R68, R12.reuse, R20, R68 ;  /* 0x000000140c44723c */ /* 0x050ff00000001844 */
[----:B------:R-:W-:Y:S01]  /*12aa0*/  HMMA.16816.F32 R72, R12, R22, R72 ;  /* 0x000000160c48723c */ /* 0x000fe20000001848 */
[----:B------:R-:W4:Y:S02]  /*12ab0*/  LDSM.16.MT88.4 R20, [R108+0x7c00] ;  /* 0x007c00006c14783b */ /* 0x000f240000004200 */
[----:B------:R-:W-:Y:S02]  /*12ac0*/  F2FP.F16.F32.PACK_AB R13, R35, R30 ;  /* 0x0000001e230d723e */ /* 0x000fe400000000ff */
[----:B---3--:R-:W-:Y:S02]  /*12ad0*/  F2FP.F16.F32.PACK_AB R15, R28, R31 ;  /* 0x0000001f1c0f723e */ /* 0x008fe400000000ff */
[----:B------:R-:W-:Y:S02]  /*12ae0*/  F2FP.F16.F32.PACK_AB R12, R34, R29 ;  /* 0x0000001d220c723e */ /* 0x000fe400000000ff */
[----:B--2---:R-:W-:Y:S07]  /*12af0*/  F2FP.F16.F32.PACK_AB R14, R33, R32 ;  /* 0x00000020210e723e */ /* 0x004fee00000000ff */
[C---:B------:R-:W-:Y:S01]  /*12b00*/  HMMA.16816.F32 R80, R12.reuse, R76, R4 ;  /* 0x0000004c0c50723c */ /* 0x040fe20000001804 */
[----:B------:R-:W2:Y:S07]  /*12b10*/  LDSM.16.MT88.4 R4, [R108+0x8c00] ;  /* 0x008c00006c04783b */ /* 0x000eae0000004200 */
[C---:B------:R-:W-:Y:S01]  /*12b20*/  HMMA.16816.F32 R76, R12.reuse, R78, R8 ;  /* 0x0000004e0c4c723c */ /* 0x040fe20000001808 */
[----:B------:R-:W3:Y:S07]  /*12b30*/  LDSM.16.MT88.4 R8, [R111+0x8c00] ;  /* 0x008c00006f08783b */ /* 0x000eee0000004200 */
[C---:B-1----:R-:W-:Y:S08]  /*12b40*/  HMMA.16816.F32 R36, R12.reuse, R16, R36 ;  /* 0x000000100c24723c */ /* 0x042ff00000001824 */
[C---:B------:R-:W-:Y:S08]  /*12b50*/  HMMA.16816.F32 R40, R12.reuse, R18, R40 ;  /* 0x000000120c28723c */ /* 0x040ff00000001828 */
[C---:B----4-:R-:W-:Y:S08]  /*12b60*/  HMMA.16816.F32 R44, R12.reuse, R20, R44 ;  /* 0x000000140c2c723c */ /* 0x050ff0000000182c */
[C---:B------:R-:W-:Y:S08]  /*12b70*/  HMMA.16816.F32 R48, R12.reuse, R22, R48 ;  /* 0x000000160c30723c */ /* 0x040ff00000001830 */
[C---:B------:R-:W-:Y:S08]  /*12b80*/  HMMA.16816.F32 R52, R12.reuse, R24, R52 ;  /* 0x000000180c34723c */ /* 0x040ff00000001834 */
[C---:B------:R-:W-:Y:S08]  /*12b90*/  HMMA.16816.F32 R56, R12.reuse, R26, R56 ;  /* 0x0000001a0c38723c */ /* 0x040ff00000001838 */
[C---:B--2---:R-:W-:Y:S03]  /*12ba0*/  HMMA.16816.F32 R60, R12.reuse, R4, R60 ;  /* 0x000000040c3c723c */ /* 0x044fe6000000183c */
[----:B------:R-:W-:Y:S04]  /*12bb0*/  FADD.FTZ R5, R107, R90 ;  /* 0x0000005a6b057221 */ /* 0x000fe80000010000 */
        /* <DEDUP_REMOVED lines=16> */
.L_x_5288:
[----:B------:R-:W1:Y:S01]  /*12cc0*/  SHFL.BFLY PT, R5, R136, 0x2, 0x1f ;  /* 0x0c401f0088057f89 */ /* 0x000e6200000e0000 */
[----:B------:R-:W-:Y:S01]  /*12cd0*/  IADD3 R13, PT, PT, -R122, R125, RZ ;  /* 0x0000007d7a0d7210 */ /* 0x000fe20007ffe1ff */
[----:B------:R-:W2:Y:S01]  /*12ce0*/  S2UR UR5, SR_CgaCtaId ;  /* 0x00000000000579c3 */ /* 0x000ea20000008800 */
[----:B------:R-:W-:Y:S01]  /*12cf0*/  UMOV UR4, 0x400 ;  /* 0x0000040000047882 */ /* 0x000fe20000000000 */
[----:B------:R-:W3:Y:S01]  /*12d00*/  SHFL.BFLY PT, R12, R137, 0x2, 0x1f ;  /* 0x0c401f00890c7f89 */ /* 0x000ee200000e0000 */
[----:B------:R-:W-:Y:S01]  /*12d10*/  BSSY.RECONVERGENT B0, `(.L_x_5293) ;  /* 0x00000a0000007945 */ /* 0x000fe20003800200 */
[----:B------:R-:W4:Y:S04]  /*12d20*/  S2R R11, SR_TID.X ;  /* 0x00000000000b7919 */ /* 0x000f280000002100 */
[----:B------:R-:W-:Y:S01]  /*12d30*/  BAR.SYNC.DEFER_BLOCKING 0x0 ;  /* 0x0000000000007b1d */ /* 0x000fe20000010000 */
[----:B-1----:R-:W-:Y:S01]  /*12d40*/  FADD.FTZ R5, R5, R136 ;  /* 0x0000008805057221 */ /* 0x002fe20000010000 */
[----:B--2---:R-:W-:Y:S01]  /*12d50*/  ULEA UR5, UR5, UR4, 0x18 ;  /* 0x0000000405057291 */ /* 0x004fe2000f8ec0ff */
[----:B---3--:R-:W-:-:S03]  /*12d60*/  FADD.FTZ R12, R12, R137 ;  /* 0x000000890c0c7221 */ /* 0x008fc60000010000 */
[----:B------:R-:W1:Y:S01]  /*12d70*/  SHFL.BFLY PT, R8, R5, 0x1, 0x1f ;  /* 0x0c201f0005087f89 */ /* 0x000e6200000e0000 */
[----:B------:R-:W2:Y:S03]  /*12d80*/  LDCU UR4, c[0x0][0x44c] ;  /* 0x00008980ff0477ac */ /* 0x000ea60008000800 */
[----:B------:R-:W3:Y:S01]  /*12d90*/  SHFL.BFLY PT, R7, R12, 0x1, 0x1f ;  /* 0x0c201f000c077f89 */ /* 0x000ee200000e0000 */
[----:B----4-:R-:W-:Y:S02]  /*12da0*/  SHF.R.U32.HI R6, RZ, 0x3, R11 ;  /* 0x00000003ff067819 */ /* 0x010fe4000001160b */
[----:B------:R-:W-:Y:S02]  /*12db0*/  SHF.L.U32 R10, R11, 0x4, RZ ;  /* 0x000000040b0a7819 */ /* 0x000fe400000006ff */
[C---:B------:R-:W-:Y:S02]  /*12dc0*/  IADD3 R9, PT, PT, R6.reuse, 0x10, RZ ;  /* 0x0000001006097810 */ /* 0x040fe40007ffe0ff */
[----:B------:R-:W-:-:S02]  /*12dd0*/  IADD3 R4, PT, PT, R6, 0x20, RZ ;  /* 0x0000002006047810 */ /* 0x000fc40007ffe0ff */
[----:B------:R-:W-:Y:S02]  /*12de0*/  IADD3 R0, PT, PT, R6, 0x30, RZ ;  /* 0x0000003006007810 */ /* 0x000fe40007ffe0ff */
[-C--:B------:R-:W-:Y:S02]  /*12df0*/  ISETP.GE.AND P4, PT, R9, R13.reuse, PT ;  /* 0x0000000d0900720c */ /* 0x080fe40003f86270 */
[-C--:B------:R-:W-:Y:S01]  /*12e00*/  ISETP.GE.AND P5, PT, R4, R13.reuse, PT ;  /* 0x0000000d0400720c */ /* 0x080fe20003fa6270 */
[----:B-1----:R-:W-:Y:S01]  /*12e10*/  FADD.FTZ R8, R5, R8 ;  /* 0x0000000805087221 */ /* 0x002fe20000010000 */
[-C--:B------:R-:W-:Y:S02]  /*12e20*/  ISETP.GE.AND P1, PT, R6, R13.reuse, PT ;  /* 0x0000000d0600720c */ /* 0x080fe40003f26270 */
[----:B------:R-:W-:Y:S01]  /*12e30*/  ISETP.GE.AND P6, PT, R0, R13, PT ;  /* 0x0000000d0000720c */ /* 0x000fe20003fc6270 */
[----:B---3--:R-:W-:Y:S01]  /*12e40*/  FADD.FTZ R7, R12, R7 ;  /* 0x000000070c077221 */ /* 0x008fe20000010000 */
[----:B------:R-:W1:Y:S01]  /*12e50*/  MUFU.RCP R13, R8 ;  /* 0x00000008000d7308 */ /* 0x000e620000001000 */
[----:B------:R-:W-:-:S02]  /*12e60*/  SHF.L.U32 R0, R11, 0x2, RZ ;  /* 0x000000020b007819 */ /* 0x000fc400000006ff */
[C---:B------:R-:W-:Y:S02]  /*12e70*/  LOP3.LUT R17, R11.reuse, 0x3, RZ, 0xc0, !PT ;  /* 0x000000030b117812 */ /* 0x040fe400078ec0ff */
[----:B------:R-:W-:Y:S02]  /*12e80*/  LOP3.LUT R10, R10, 0x3e00, RZ, 0xc0, !PT ;  /* 0x00003e000a0a7812 */ /* 0x000fe400078ec0ff */
[----:B------:R-:W-:Y:S01]  /*12e90*/  LOP3.LUT R19, R11, 0x1, RZ, 0xc0, !PT ;  /* 0x000000010b137812 */ /* 0x000fe200078ec0ff */
[----:B------:R-:W3:Y:S01]  /*12ea0*/  MUFU.RCP R5, R7 ;  /* 0x0000000700057308 */ /* 0x000ee20000001000 */
[----:B------:R-:W-:Y:S02]  /*12eb0*/  LOP3.LUT R4, R0, 0xf00, RZ, 0xc0, !PT ;  /* 0x00000f0000047812 */ /* 0x000fe400078ec0ff */
[C---:B------:R-:W-:Y:S02]  /*12ec0*/  ISETP.NE.AND P0, PT, R17.reuse, RZ, PT ;  /* 0x000000ff1100720c */ /* 0x040fe40003f05270 */
[----:B------:R-:W-:-:S02]  /*12ed0*/  LEA R17, R17, R10, 0x1 ;  /* 0x0000000a11117211 */ /* 0x000fc400078e08ff */
[--C-:B------:R-:W-:Y:S02]  /*12ee0*/  SHF.R.U32.HI R10, RZ, 0x1, R11.reuse ;  /* 0x00000001ff0a7819 */ /* 0x100fe4000001160b */
[----:B------:R-:W-:Y:S02]  /*12ef0*/  LEA R19, R19, R4, 0x2 ;  /* 0x0000000413137211 */ /* 0x000fe400078e10ff */
[--C-:B------:R-:W-:Y:S02]  /*12f00*/  SHF.R.U32.HI R15, RZ, 0x1, R11.reuse ;  /* 0x00000001ff0f7819 */ /* 0x100fe4000001160b */
[----:B------:R-:W-:Y:S02]  /*12f10*/  LOP3.LUT R4, R0, 0xd8, RZ, 0xc0, !PT ;  /* 0x000000d800047812 */ /* 0x000fe400078ec0ff */
[----:B------:R-:W-:Y:S02]  /*12f20*/  FSETP.NE.FTZ.AND P3, PT, R8, RZ, PT ;  /* 0x000000ff0800720b */ /* 0x000fe40003f75000 */
[----:B------:R-:W-:-:S02]  /*12f30*/  SHF.R.U32.HI R9, RZ, 0x2, R11 ;  /* 0x00000002ff097819 */ /* 0x000fc4000001160b */
[----:B------:R-:W-:Y:S02]  /*12f40*/  LOP3.LUT R10, R10, 0x30, RZ, 0xc0, !PT ;  /* 0x000000300a0a7812 */ /* 0x000fe400078ec0ff */
[----:B------:R-:W-:Y:S02]  /*12f50*/  FSETP.NE.FTZ.AND P2, PT, R7, RZ, PT ;  /* 0x000000ff0700720b */ /* 0x000fe40003f55000 */
[----:B------:R-:W-:Y:S02]  /*12f60*/  LOP3.LUT R15, R4, 0x18, R15, 0x78, !PT ;  /* 0x00000018040f7812 */ /* 0x000fe400078e780f */
[----:B-1----:R-:W-:Y:S02]  /*12f70*/  FSEL R13, R13, 1, P3 ;  /* 0x3f8000000d0d7808 */ /* 0x002fe40001800000 */
[----:B------:R-:W-:Y:S01]  /*12f80*/  SHF.L.U32 R4, R11, 0x3, RZ ;  /* 0x000000030b047819 */ /* 0x000fe200000006ff */
[----:B------:R-:W1:Y:S01]  /*12f90*/  @P3 LDC R16, c[0x0][0x458] ;  /* 0x00011600ff103b82 */ /* 0x000e620000000800 */
[----:B------:R-:W-:Y:S01]  /*12fa0*/  LOP3.LUT R9, R10, 0x7, R9, 0xf8, !PT ;  /* 0x000000070a097812 */ /* 0x000fe200078ef809 */
[----:B------:R-:W-:Y:S01]  /*12fb0*/  FMUL.FTZ R80, R13, R80 ;  /* 0x000000500d507220 */ /* 0x000fe20000410000 */
[----:B---3--:R-:W-:Y:S01]  /*12fc0*/  FSEL R5, R5, 1, P2 ;  /* 0x3f80000005057808 */ /* 0x008fe20001000000 */
[C---:B------:R-:W-:Y:S01]  /*12fd0*/  FMUL.FTZ R81, R13.reuse, R81 ;  /* 0x000000510d517220 */ /* 0x040fe20000410000 */
[----:B------:R-:W-:Y:S01]  /*12fe0*/  LOP3.LUT R10, R6, 0x1, RZ, 0xc0, !PT ;  /* 0x00000001060a7812 */ /* 0x000fe200078ec0ff */
        /* <DEDUP_REMOVED lines=25> */
[----:B------:R-:W-:Y:S01]  /*13180*/  LEA R10, R10, R19, 0x5 ;  /* 0x000000130a0a7211 */ /* 0x000fe200078e28ff */
        /* <DEDUP_REMOVED lines=25> */
[----:B------:R-:W-:Y:S01]  /*13320*/  LOP3.LUT R14, R14, 0xc0, RZ, 0xc0, !PT ;  /* 0x000000c00e0e7812 */ /* 0x000fe200078ec0ff */
[----:B------:R-:W4:Y:S01]  /*13330*/  @P2 MUFU.LG2 R7, R7 ;  /* 0x0000000700072308 */ /* 0x000f220000000c00 */
[----:B------:R-:W-:-:S02]  /*13340*/  IADD3 R10, PT, PT, R15, R10, RZ ;  /* 0x0000000a0f0a7210 */ /* 0x000fc40007ffe0ff */
[----:B------:R-:W-:Y:S02]  /*13350*/  LOP3.LUT R14, R14, 0x18, R11, 0xf8, !PT ;  /* 0x000000180e0e7812 */ /* 0x000fe400078ef80b */
[----:B------:R-:W-:Y:S01]  /*13360*/  LOP3.LUT R11, R11, 0x8, RZ, 0xc0, !PT ;  /* 0x000000080b0b7812 */ /* 0x000fe200078ec0ff */
[----:B------:R-:W5:Y:S01]  /*13370*/  LDC.64 R4, c[0x0][0x430] ;  /* 0x00010c00ff047b82 */ /* 0x000f620000000a00 */
[----:B------:R-:W-:Y:S01]  /*13380*/  IADD3 R12, PT, PT, R14, R17, R12 ;  /* 0x000000110e0c7210 */ /* 0x000fe20007ffe00c */
[----:B------:R-:W2:Y:S01]  /*13390*/  @P3 MUFU.LG2 R8, R8 ;  /* 0x0000000800083308 */ /* 0x000ea20000000c00 */
[----:B------:R-:W-:Y:S02]  /*133a0*/  LOP3.LUT R17, R0, 0x1c, RZ, 0xc0, !PT ;  /* 0x0000001c00117812 */ /* 0x000fe400078ec0ff */
[----:B------:R-:W-:-:S03]  /*133b0*/  LEA R12, R12, UR5, 0x2 ;  /* 0x000000050c0c7c11 */ /* 0x000fc6000f8e10ff */
[----:B------:R-:W1:Y:S02]  /*133c0*/  LDC R15, c[0x0][0x3e0] ;  /* 0x0000f800ff0f7b82 */ /* 0x000e640000000800 */
[----:B------:R-:W-:Y:S01]  /*133d0*/  IMAD R14, R11, -0x8, R12 ;  /* 0xfffffff80b0e7824 */ /* 0x000fe200078e020c */
[-C--:B------:R-:W-:Y:S01]  /*133e0*/  IADD3 R11, PT, PT, R12, -R13.reuse, RZ ;  /* 0x8000000d0c0b7210 */ /* 0x080fe20007ffe0ff */
[----:B------:R1:W-:Y:S01]  /*133f0*/  STS.64 [R12], R80 ;  /* 0x000000500c007388 */ /* 0x0003e20000000a00 */
[----:B----4-:R-:W-:Y:S02]  /*13400*/  @P2 FMUL.FTZ R7, R7, 0.69314718246459960938 ;  /* 0x3f31721807072820 */ /* 0x010fe40000410000 */
[----:B------:R-:W-:Y:S01]  /*13410*/  IADD3 R13, PT, PT, R14, -R13, RZ ;  /* 0x8000000d0e0d7210 */ /* 0x000fe20007ffe0ff */
[----:B------:R4:W-:Y:S04]  /*13420*/  STS.64 [R12+0x400], R82 ;  /* 0x000400520c007388 */ /* 0x0009e80000000a00 */
[----:B------:R4:W-:Y:S01]  /*13430*/  STS.64 [R14+0x20], R76 ;  /* 0x0000204c0e007388 */ /* 0x0009e20000000a00 */
[----:B--2---:R-:W-:Y:S01]  /*13440*/  @P3 FMUL.FTZ R8, R8, 0.69314718246459960938 ;  /* 0x3f31721808083820 */ /* 0x004fe20000410000 */
[----:B-----5:R-:W-:-:S02]  /*13450*/  IMAD R4, R123, R4, R127 ;  /* 0x000000047b047224 */ /* 0x020fc400078e027f */
[----:B------:R4:W-:Y:S04]  /*13460*/  STS.64 [R14+0x420], R78 ;  /* 0x0004204e0e007388 */ /* 0x0009e80000000a00 */
[----:B------:R4:W-:Y:S01]  /*13470*/  STS.64 [R11+0x40], R36 ;  /* 0x000040240b007388 */ /* 0x0009e20000000a00 */
[----:B-1----:R-:W-:-:S03]  /*13480*/  IMAD R130, R4, R15, R130 ;  /* 0x0000000f04827224 */ /* 0x002fc600078e0282 */
[----:B------:R4:W-:Y:S01]  /*13490*/  STS.64 [R11+0x440], R38 ;  /* 0x000440260b007388 */ /* 0x0009e20000000a00 */
[----:B------:R-:W-:Y:S01]  /*134a0*/  MOV R4, 0xff800000 ;  /* 0xff80000000047802 */ /* 0x000fe20000000f00 */
[----:B---3--:R-:W-:Y:S01]  /*134b0*/  @P2 FFMA.FTZ R4, R2, R19, R7 ;  /* 0x0000001302042223 */ /* 0x008fe20000010007 */
[----:B------:R-:W-:Y:S01]  /*134c0*/  IMAD R130, R130, R5, R122 ;  /* 0x0000000582827224 */ /* 0x000fe200078e027a */
[----:B------:R4:W-:Y:S01]  /*134d0*/  STS.64 [R13+0x60], R40 ;  /* 0x000060280d007388 */ /* 0x0009e20000000a00 */
[----:B------:R-:W-:Y:S02]  /*134e0*/  LEA R2, R10, UR5, 0x2 ;  /* 0x000000050a027c11 */ /* 0x000fe4000f8e10ff */
[----:B------:R-:W-:Y:S01]  /*134f0*/  IMAD R0, R130, UR4, RZ ;  /* 0x0000000482007c24 */ /* 0x000fe2000f8e02ff */
[----:B------:R4:W-:Y:S01]  /*13500*/  STS.64 [R13+0x460], R42 ;  /* 0x0004602a0d007388 */ /* 0x0009e20000000a00 */
[----:B------:R-:W-:Y:S01]  /*13510*/  MOV R15, 0xff800000 ;  /* 0xff800000000f7802 */ /* 0x000fe20000000f00 */
[----:B------:R-:W-:Y:S01]  /*13520*/  @P3 FFMA.FTZ R15, R3, R16, R8 ;  /* 0x00000010030f3223 */ /* 0x000fe20000010008 */
[----:B------:R-:W-:Y:S01]  /*13530*/  IMAD R3, R6, 0x60, R17 ;  /* 0x0000006006037824 */ /* 0x000fe200078e0211 */
        /* <DEDUP_REMOVED lines=29> */
.L_x_5294:
[----:B------:R-:W-:Y:S05]  /*13710*/  BSYNC.RECONVERGENT B0 ;  /* 0x0000000000007941 */ /* 0x000fea0003800200 */
.L_x_5293:
[----:B-1--4-:R1:W2:Y:S01]  /*13720*/  LDS.128 R12, [R2] ;  /* 0x00000000020c7984 */ /* 0x0122a20000000c00 */
        /* <DEDUP_REMOVED lines=18> */
.L_x_5296:
[----:B------:R-:W-:Y:S05]  /*13850*/  BSYNC.RECONVERGENT B0 ;  /* 0x0000000000007941 */ /* 0x000fea0003800200 */
.L_x_5295:
        /* <DEDUP_REMOVED lines=21> */
.L_x_5298:
[----:B------:R-:W-:Y:S05]  /*139b0*/  BSYNC.RECONVERGENT B0 ;  /* 0x0000000000007941 */ /* 0x000fea0003800200 */
.L_x_5297:
        /* <DEDUP_REMOVED lines=21> */
.L_x_5300:
[----:B------:R-:W-:Y:S05]  /*13b10*/  BSYNC.RECONVERGENT B0 ;  /* 0x0000000000007941 */ /* 0x000fea0003800200 */
.L_x_5299:
        /* <DEDUP_REMOVED lines=22> */
.L_x_5301:
        /* <DEDUP_REMOVED lines=16> */
.L_x_5554:


//--------------------- .text._ZN5flash24flash_fwd_splitkv_kernelI23Flash_fwd_kernel_traitsILi96ELi64ELi64ELi4ELb0ELb0EN7cutlass6half_tE19Flash_kernel_traitsILi96ELi64ELi64ELi4ES3_EELb1ELb0ELb1ELb0ELb0ELb1ELb1ELb1EEEvNS_16Flash_fwd_paramsE --------------------------
	.section	.text._ZN5flash24flash_fwd_splitkv_kernelI23Flash_fwd_kernel_traitsILi96ELi64ELi64ELi4ELb0ELb0EN7cutlass6half_tE19Flash_kernel_traitsILi96ELi64ELi64ELi4ES3_EELb1ELb0ELb1ELb0ELb0ELb1ELb1ELb1EEEvNS_16Flash_fwd_paramsE,"ax",@progbits
	.align	128
        .global         _ZN5flash24flash_fwd_splitkv_kernelI23Flash_fwd_kernel_traitsILi96ELi64ELi64ELi4ELb0ELb0EN7cutlass6half_tE19Flash_kernel_traitsILi96ELi64ELi64ELi4ES3_EELb1ELb0ELb1ELb0ELb0ELb1ELb1ELb1EEEvNS_16Flash_fwd_paramsE
        .type           _ZN5flash24flash_fwd_splitkv_kernelI23Flash_fwd_kernel_traitsILi96ELi64ELi64ELi4ELb0ELb0EN7cutlass6half_tE19Flash_kernel_traitsILi96ELi64ELi64ELi4ES3_EELb1ELb0ELb1ELb0ELb0ELb1ELb1ELb1EEEvNS_16Flash_fwd_paramsE,@function
        .size           _ZN5flash24flash_fwd_splitkv_kernelI23Flash_fwd_kernel_traitsILi96ELi64ELi64ELi4ELb0ELb0EN7cutlass6half_tE19Flash_kernel_traitsILi96ELi64ELi64ELi4ES3_EELb1ELb0ELb1ELb0ELb0ELb1ELb1ELb1EEEvNS_16Flash_fwd_paramsE,(.L_x_5555 - _ZN5flash24flash_fwd_splitkv_kernelI23Flash_fwd_kernel_traitsILi96ELi64ELi64ELi4ELb0ELb0EN7cutlass6half_tE19Flash_kernel_traitsILi96ELi64ELi64ELi4ES3_EELb1ELb0ELb1ELb0ELb0ELb1ELb1ELb1EEEvNS_16Flash_fwd_paramsE)
        .other          _ZN5flash24flash_fwd_splitkv_kernelI23Flash_fwd_kernel_traitsILi96ELi64ELi64ELi4ELb0ELb0EN7cutlass6half_tE19Flash_kernel_traitsILi96ELi64ELi64ELi4ES3_EELb1ELb0ELb1ELb0ELb0ELb1ELb1ELb1EEEvNS_16Flash_fwd_paramsE,@"STO_CUDA_ENTRY STV_DEFAULT"
_ZN5flash24flash_fwd_splitkv_kernelI23Flash_fwd_kernel_traitsILi96ELi64ELi64ELi4ELb0ELb0EN7cutlass6half_tE19Flash_kernel_traitsILi96ELi64ELi64ELi4ES3_EELb1ELb0ELb1ELb0ELb0ELb1ELb1ELb1EEEvNS_16Flash_fwd_paramsE:
.text._ZN5flash24flash_fwd_splitkv_kernelI23Flash_fwd_kernel_traitsILi96ELi64ELi64ELi4ELb0ELb0EN7cutlass6half_tE19Flash_kernel_traitsILi96ELi64ELi64ELi4ES3_EELb1ELb0ELb1ELb0ELb0ELb1ELb1ELb1EEEvNS_16Flash_fwd_paramsE:
        /* <DEDUP_REMOVED lines=69> */
.L_x_5302:
        /* <DEDUP_REMOVED lines=93> */
.L_x_5305:
[----:B------:R-:W-:Y:S05]  /*0a20*/  BSYNC.RECONVERGENT B0 ;  /* 0x0000000000007941 */ /* 0x000fea0003800200 */
.L_x_5304:
        /* <DEDUP_REMOVED lines=18> */
.L_x_5307:
[----:B------:R-:W-:Y:S05]  /*0b50*/  BSYNC.RECONVERGENT B0 ;  /* 0x0000000000007941 */ /* 0x000fea0003800200 */
.L_x_5306:
        /* <DEDUP_REMOVED lines=18> */
.L_x_5309:
[----:B------:R-:W-:Y:S05]  /*0c80*/  BSYNC.RECONVERGENT B0 ;  /* 0x0000000000007941 */ /* 0x000fea0003800200 */
.L_x_5308:
        /* <DEDUP_REMOVED lines=18> */
.L_x_5311:
[----:B------:R-:W-:Y:S05]  /*0db0*/  BSYNC.RECONVERGENT B0 ;  /* 0x0000000000007941 */ /* 0x000fea0003800200 */
.L_x_5310:
        /* <DEDUP_REMOVED lines=20> */
.L_x_5303:
        /* <DEDUP_REMOVED lines=11> */
.L_x_5312:
        /* <DEDUP_REMOVED lines=101> */
.L_x_5313:
        /* <DEDUP_REMOVED lines=15> */
.L_x_5315:
[----:B------:R-:W2:Y:S01]  /*16f0*/  LDC.64 R6, c[0x0][0x3b8] ;  /* 0x0000ee00ff067b82 */ /* 0x000ea20000000a00 */
[----:B------:R-:W-:-:S05]  /*1700*/  IADD3 R0, PT, PT, R8, R9, RZ ;  /* 0x0000000908007210 */ /* 0x000fca0007ffe0ff */
[C---:B--2---:R-:W-:Y:S02]  /*1710*/  IMAD R25, R0.reuse, R7, RZ ;  /* 0x0000000700197224 */ /* 0x044fe400078e02ff */
[----:B-1----:R-:W-:-:S05]  /*1720*/  IMAD.WIDE.U32 R2, R0, R6, RZ ;  /* 0x0000000600027225 */ /* 0x002fca00078e00ff */
[----:B------:R-:W-:Y:S02]  /*1730*/  IADD3 R25, PT, PT, R3, R25, RZ ;  /* 0x0000001903197210 */ /* 0x000fe40007ffe0ff */
[----:B------:R-:W-:Y:S02]  /*1740*/  MOV R24, R2 ;  /* 0x0000000200187202 */ /* 0x000fe40000000f00 */
.L_x_5316:
        /* <DEDUP_REMOVED lines=14> */
.L_x_5317:
[----:B------:R-:W1:Y:S01]  /*1830*/  LDC.64 R2, c[0x0][0x3c0] ;  /* 0x0000f000ff027b82 */ /* 0x000e620000000a00 */
[----:B------:R-:W-:-:S05]  /*1840*/  IADD3 R8, PT, PT, R8, R9, RZ ;  /* 0x0000000908087210 */ /* 0x000fca0007ffe0ff */
[C---:B-1----:R-:W-:Y:S02]  /*1850*/  IMAD R21, R8.reuse, R3, RZ ;  /* 0x0000000308157224 */ /* 0x042fe400078e02ff */
[----:B------:R-:W-:-:S05]  /*1860*/  IMAD.WIDE.U32 R8, R8, R2, RZ ;  /* 0x0000000208087225 */ /* 0x000fca00078e00ff */
[----:B------:R-:W-:Y:S02]  /*1870*/  IADD3 R21, PT, PT, R9, R21, RZ ;  /* 0x0000001509157210 */ /* 0x000fe40007ffe0ff */
[----:B------:R-:W-:-:S07]  /*1880*/  MOV R20, R8 ;  /* 0x0000000800147202 */ /* 0x000fce0000000f00 */
.L_x_5318:
        /* <DEDUP_REMOVED lines=50> */
.L_x_5314:
        /* <DEDUP_REMOVED lines=34> */
[----:B------:R-:W-:Y:S01]  /*1dd0*/  LOP3.LUT R50, R20, 0x8, R86, 0xf8, !PT ;  /* 0x0000000814327812 */ /* 0x000fe200078ef856 */
        /* <DEDUP_REMOVED lines=30> */
[-C--:B------:R-:W-:Y:S01]  /*1fc0*/  IMAD R11, R17, R106.reuse, RZ ;  /* 0x0000006a110b7224 */ /* 0x080fe200078e02ff */
[----:B------:R-:W-:Y:S01]  /*1fd0*/  SHF.L.U64.HI R75, R20, 0x1, R75 ;  /* 0x00000001144b7819 */ /* 0x000fe2000001024b */
[----:B------:R-:W-:Y:S01]  /*1fe0*/  IMAD.IADD R19, R19, 0x1, R15 ;  /* 0x0000000113137824 */ /* 0x000fe200078e020f */
[----:B--2---:R-:W-:Y:S01]  /*1ff0*/  IADD3 R76, P2, PT, R76, UR4, RZ ;  /* 0x000000044c4c7c10 */ /* 0x004fe2000ff5e0ff */
[----:B------:R-:W-:Y:S01]  /*2000*/  IMAD R11, R16, R107, R11 ;  /* 0x0000006b100b7224 */ /* 0x000fe200078e020b */
        /* <DEDUP_REMOVED lines=36> */
[----:B------:R-:W-:Y:S01]  /*2250*/  IMAD R92, R85, -0x40, R65 ;  /* 0xffffffc0555c7824 */ /* 0x000fe200078e0241 */
[----:B------:R-:W1:Y:S01]  /*2260*/  LDCU.64 UR4, c[0x0][0x3b8] ;  /* 0x00007700ff0477ac */ /* 0x000e620008000a00 */
[----:B------:R-:W-:Y:S01]  /*2270*/  IMAD.MOV.U32 R99, RZ, RZ, R85 ;  /* 0x000000ffff637224 */ /* 0x000fe200078e0055 */
[----:B------:R-:W-:Y:S01]  /*2280*/  SHF.R.S32.HI R88, RZ, 0x1f, R103 ;  /* 0x0000001fff587819 */ /* 0x000fe20000011467 */
        /* <DEDUP_REMOVED lines=53> */
[----:B------:R-:W-:Y:S01]  /*25e0*/  IADD3 R80, P1, PT, R78, UR14, RZ ;  /* 0x0000000e4e507c10 */ /* 0x000fe2000ff3e0ff */
[----:B------:R-:W-:Y:S01]  /*25f0*/  IMAD R94, R85, -0x40, R67 ;  /* 0xffffffc0555e7824 */ /* 0x000fe200078e0243 */
[----:B------:R-:W-:-:S02]  /*2600*/  IADD3.X R53, PT, PT, R0, UR13, RZ, P0, !PT ;  /* 0x0000000d00357c10 */ /* 0x000fc400087fe4ff */
[----:B------:R-:W-:Y:S02]  /*2610*/  IADD3 R0, P0, PT, RZ, -UR19, RZ ;  /* 0x80000013ff007c10 */ /* 0x000fe4000ff1e0ff */
[----:B------:R-:W-:Y:S02]  /*2620*/  IADD3 R15, PT, PT, R3, R15, RZ ;  /* 0x0000000f030f7210 */ /* 0x000fe40007ffe0ff */
[----:B------:R-:W-:Y:S01]  /*2630*/  IADD3.X R3, PT, PT, RZ, ~UR18, RZ, P0, !PT ;  /* 0x80000012ff037c10 */ /* 0x000fe200087fe4ff */
[----:B------:R-:W-:Y:S01]  /*2640*/  IMAD.X R91, RZ, RZ, ~R91, P0 ;  /* 0x000000ffff5b7224 */ /* 0x000fe200000e0e5b */
[----:B------:R-:W-:Y:S01]  /*2650*/  IADD3.X R81, PT, PT, R79, UR15, RZ, P1, !PT ;  /* 0x0000000f4f517c10 */ /* 0x000fe20008ffe4ff */
[----:B------:R-:W2:Y:S01]  /*2660*/  LDCU.64 UR14, c[0x0][0x3c0] ;  /* 0x00007800ff0e77ac */ /* 0x000ea20008000a00 */
[----:B------:R-:W-:Y:S02]  /*2670*/  LEA.HI.X R113, R6, UR9, R113, 0x1, P2 ;  /* 0x0000000906717c11 */ /* 0x000fe400090f0c71 */
[----:B-1----:R-:W-:-:S02]  /*2680*/  LEA R14, P2, R2, UR10, 0x1 ;  /* 0x0000000a020e7c11 */ /* 0x002fc4000f8408ff */
[----:B------:R-:W-:Y:S02]  /*2690*/  IADD3 R78, P1, PT, R78, UR12, RZ ;  /* 0x0000000c4e4e7c10 */ /* 0x000fe4000ff3e0ff */
[C---:B------:R-:W-:Y:S02]  /*26a0*/  SHF.R.S64 R93, R0.reuse, 0x1f, R91 ;  /* 0x0000001f005d7819 */ /* 0x040fe4000000105b */
[----:B---3--:R-:W-:Y:S02]  /*26b0*/  MOV R11, UR17 ;  /* 0x00000011000b7c02 */ /* 0x008fe40008000f00 */
[--C-:B------:R-:W-:Y:S02]  /*26c0*/  SHF.R.S64 R83, R0, 0x1f, R3.reuse ;  /* 0x0000001f00537819 */ /* 0x100fe40000001003 */
[----:B------:R-:W-:Y:S02]  /*26d0*/  SHF.R.S32.HI R82, RZ, 0x1f, R3 ;  /* 0x0000001fff527819 */ /* 0x000fe40000011403 */
[----:B------:R-:W-:-:S02]  /*26e0*/  SHF.R.S32.HI R91, RZ, 0x1f, R91 ;  /* 0x0000001fff5b7819 */ /* 0x000fc4000001145b */
[----:B------:R-:W-:Y:S01]  /*26f0*/  LEA.HI.X R15, R2, UR11, R15, 0x1, P2 ;  /* 0x0000000b020f7c11 */ /* 0x000fe200090f0c0f */
[----:B------:R-:W1:Y:S01]  /*2700*/  LDCU.128 UR8, c[0x0][0x3a0] ;  /* 0x00007400ff0877ac */ /* 0x000e620008000c00 */
[----:B------:R-:W-:Y:S01]  /*2710*/  IADD3.X R79, PT, PT, R79, UR13, RZ, P1, !PT ;  /* 0x0000000d4f4f7c10 */ /* 0x000fe20008ffe4ff */
[----:B--2-4-:R-:W3:Y:S06]  /*2720*/  LDCU.64 UR12, c[0x0][0x4e0] ;  /* 0x00009c00ff0c77ac */ /* 0x014eec0008000a00 */
.L_x_5355:
        /* <DEDUP_REMOVED lines=23> */
.L_x_5321:
[----:B-1-3--:R-:W-:Y:S05]  /*28a0*/  BSYNC.RECONVERGENT B0 ;  /* 0x0000000000007941 */ /* 0x00afea0003800200 */
.L_x_5320:
        /* <DEDUP_REMOVED lines=16> */
.L_x_5323:
[----:B------:R-:W-:Y:S05]  /*29b0*/  BSYNC.RECONVERGENT B0 ;  /* 0x0000000000007941 */ /* 0x000fea0003800200 */
.L_x_5322:
        /* <DEDUP_REMOVED lines=14> */
.L_x_5327:
[----:B------:R-:W-:Y:S05]  /*2aa0*/  BSYNC.RECONVERGENT B0 ;  /* 0x0000000000007941 */ /* 0x000fea0003800200 */
.L_x_5326:
        /* <DEDUP_REMOVED lines=18> */
.L_x_5325:
        /* <DEDUP_REMOVED lines=59> */
.L_x_5333:
[----:B------:R-:W-:Y:S05]  /*2f80*/  BSYNC.RECONVERGENT B0 ;  /* 0x0000000000007941 */ /* 0x000fea0003800200 */
.L_x_5332:
        /* <DEDUP_REMOVED lines=52> */
.L_x_5335:
[----:B------:R-:W-:Y:S05]  /*32d0*/  BSYNC.RECONVERGENT B0 ;  /* 0x0000000000007941 */ /* 0x000fea0003800200 */
.L_x_5334:
        /* <DEDUP_REMOVED lines=51> */
.L_x_5331:
[----:B------:R-:W-:Y:S05]  /*3610*/  BSYNC.RECONVERGENT B1 ;  /* 0x0000000000017941 */ /* 0x000fea0003800200 */
.L_x_5330:
        /* <DEDUP_REMOVED lines=68> */
.L_x_5339:
[----:B------:R-:W-:Y:S05]  /*3a60*/  BSYNC.RECONVERGENT B0 ;  /* 0x0000000000007941 */ /* 0x000fea0003800200 */
.L_x_5338:
        /* <DEDUP_REMOVED lines=52> */
.L_x_5341:
[----:B------:R-:W-:Y:S05]  /*3db0*/  BSYNC.RECONVERGENT B0 ;  /* 0x0000000000007941 */ /* 0x000fea0003800200 */
.L_x_5340:
        /* <DEDUP_REMOVED lines=51> */
.L_x_5337:
[----:B------:R-:W-:Y:S05]  /*40f0*/  BSYNC.RECONVERGENT B1 ;  /* 0x0000000000017941 */ /* 0x000fea0003800200 */
.L_x_5336:
        /* <DEDUP_REMOVED lines=8> */
.L_x_5329:
        /* <DEDUP_REMOVED lines=99> */
.L_x_5345:
[----:B------:R-:W-:Y:S05]  /*47b0*/  BSYNC.RECONVERGENT B0 ;  /* 0x0000000000007941 */ /* 0x000fea0003800200 */
.L_x_5344:
        /* <DEDUP_REMOVED lines=92> */
.L_x_5347:
[----:B------:R-:W-:Y:S05]  /*4d80*/  BSYNC.RECONVERGENT B0 ;  /* 0x0000000000007941 */ /* 0x000fea0003800200 */
.L_x_5346:
        /* <DEDUP_REMOVED lines=90> */
.L_x_5343:
[----:B------:R-:W-:Y:S05]  /*5330*/  BSYNC.RECONVERGENT B1 ;  /* 0x0000000000017941 */ /* 0x000fea0003800200 */
.L_x_5342:
        /* <DEDUP_REMOVED lines=101> */
.L_x_5351:
[----:B------:R-:W-:Y:S05]  /*5990*/  BSYNC.RECONVERGENT B0 ;  /* 0x0000000000007941 */ /* 0x000fea0003800200 */
.L_x_5350:
        /* <DEDUP_REMOVED lines=91> */
.L_x_5353:
[----:B------:R-:W-:Y:S05]  /*5f50*/  BSYNC.RECONVERGENT B0 ;  /* 0x0000000000007941 */ /* 0x000fea0003800200 */
.L_x_5352:
        /* <DEDUP_REMOVED lines=90> */
.L_x_5349:
[----:B------:R-:W-:Y:S05]  /*6500*/  BSYNC.RECONVERGENT B1 ;  /* 0x0000000000017941 */ /* 0x000fea0003800200 */
.L_x_5348:
[----:B------:R-:W5:Y:S08]  /*6510*/  LDC R3, c[0x0][0x450] ;  /* 0x00011400ff037b82 */ /* 0x000f700000000800 */
[----:B------:R-:W1:Y:S01]  /*6520*/  LDC R11, c[0x0][0x450] ;  /* 0x00011400ff0b7b82 */ /* 0x000e620000000800 */
[----:B-----5:R-:W-:Y:S05]  /*6530*/  IMAD.U32 R3, R3, -0x20, RZ ;  /* 0xffffffe003037824 */ /* 0x020fea00078e00ff */
[C---:B------:R-:W-:Y:S02]  /*6540*/  LEA R80, P1, R3.reuse, R80, 0x1 ;  /* 0x0000005003507211 */ /* 0x040fe400078208ff */
[C---:B------:R-:W-:Y:S02]  /*6550*/  LEA R78, P0, R3.reuse, R78, 0x1 ;  /* 0x0000004e034e7211 */ /* 0x040fe400078008ff */
[C---:B------:R-:W-:Y:S02]  /*6560*/  LEA.HI.X.SX32 R81, R3.reuse, R81, 0x1, P1 ;  /* 0x0000005103517211 */ /* 0x040fe400008f0eff */
[----:B-1----:R-:W-:Y:S09]  /*6570*/  LEA.HI.X.SX32 R79, R3, R79, 0x1, P0 ;  /* 0x0000004f034f7211 */ /* 0x002ff200000f0eff */
.L_x_5328:
[----:B------:R-:W-:Y:S05]  /*6580*/  BSYNC.RECONVERGENT B2 ;  /* 0x0000000000027941 */ /* 0x000fea0003800200 */
.L_x_5324:
        /* <DEDUP_REMOVED lines=92> */
.L_x_5354:
[----:B------:R-:W-:Y:S02]  /*6b50*/  ISETP.GT.AND P0, PT, R99, R74, PT ;  /* 0x0000004a6300720c */ /* 0x000fe40003f04270 */
[----:B------:R-:W-:Y:S02]  /*6b60*/  IADD3 R112, P2, PT, R112, R83, RZ ;  /* 0x0000005370707210 */ /* 0x000fe40007f5e0ff */
[----:B------:R-:W-:Y:S03]  /*6b70*/  IADD3 R14, P1, PT, R14, R93, RZ ;  /* 0x0000005d0e0e7210 */ /* 0x000fe60007f3e0ff */
[----:B------:R-:W-:Y:S02]  /*6b80*/  IMAD.X R113, R113, 0x1, R82, P2 ;  /* 0x0000000171717824 */ /* 0x000fe400010e0652 */
[----:B------:R-:W-:Y:S04]  /*6b90*/  IMAD.X R15, R15, 0x1, R91, P1 ;  /* 0x000000010f0f7824 */ /* 0x000fe800008e065b */
[----:B------:R-:W-:Y:S05]  /*6ba0*/  @P0 BRA `(.L_x_5355) ;  /* 0xffffffb800e00947 */ /* 0x000fea000383ffff */
.L_x_5319:
        /* <DEDUP_REMOVED lines=43> */
.L_x_5360:
[----:B------:R2:W-:Y:S02]  /*6e60*/  STS.128 [R141+0x2000], RZ ;  /* 0x002000ff8d007388 */ /* 0x0005e40000000c00 */
.L_x_5359:
[----:B------:R-:W-:Y:S05]  /*6e70*/  BSYNC.RECONVERGENT B0 ;  /* 0x0000000000007941 */ /* 0x000fea0003800200 */
.L_x_5358:
        /* <DEDUP_REMOVED lines=25> */
.L_x_5362:
[----:B------:R1:W-:Y:S01]  /*7010*/  STS.128 [R141+0x2800], RZ ;  /* 0x002800ff8d007388 */ /* 0x0003e20000000c00 */
[----:B------:R-:W-:Y:S05]  /*7020*/  BRA `(.L_x_5361) ;  /* 0x0000003800a07947 */ /* 0x000fea0003800000 */
.L_x_5357:
        /* <DEDUP_REMOVED lines=81> */
.L_x_5369:
[----:B------:R-:W-:Y:S05]  /*7540*/  BSYNC.RECONVERGENT B0 ;  /* 0x0000000000007941 */ /* 0x000fea0003800200 */
.L_x_5368:
[----:B-----5:R-:W-:Y:S01]  /*7550*/  IMAD.MOV.U32 R6, RZ, RZ, R18 ;  /* 0x000000ffff067224 */ /* 0x020fe200078e0012 */
[----:B------:R-:W-:Y:S01]  /*7560*/  MOV R4, R16 ;  /* 0x0000001000047202 */ /* 0x000fe20000000f00 */
[----:B------:R-:W-:Y:S01]  /*7570*/  IMAD.MOV.U32 R7, RZ, RZ, R19 ;  /* 0x000000ffff077224 */ /* 0x000fe200078e0013 */
[----:B------:R-:W-:Y:S02]  /*7580*/  MOV R5, R17 ;  /* 0x0000001100057202 */ /* 0x000fe40000000f00 */
.L_x_5367:
[----:B------:R-:W-:Y:S05]  /*7590*/  BSYNC.RECONVERGENT B1 ;  /* 0x0000000000017941 */ /* 0x000fea0003800200 */
.L_x_5366:
        /* <DEDUP_REMOVED lines=49> */
.L_x_5373:
[----:B------:R-:W-:Y:S05]  /*78b0*/  BSYNC.RECONVERGENT B0 ;  /* 0x0000000000007941 */ /* 0x000fea0003800200 */
.L_x_5372:
[----:B-----5:R4:W-:Y:S02]  /*78c0*/  STS.128 [R141+0x1000], R16 ;  /* 0x001000108d007388 */ /* 0x0209e40000000c00 */
.L_x_5371:
[----:B------:R-:W-:Y:S05]  /*78d0*/  BSYNC.RECONVERGENT B1 ;  /* 0x0000000000017941 */ /* 0x000fea0003800200 */
.L_x_5370:
        /* <DEDUP_REMOVED lines=47> */
.L_x_5375:
[----:B------:R-:W-:Y:S05]  /*7bd0*/  BSYNC.RECONVERGENT B0 ;  /* 0x0000000000007941 */ /* 0x000fea0003800200 */
.L_x_5374:
[----:B-----5:R1:W-:Y:S02]  /*7be0*/  STS.128 [R141+0x2000], R16 ;  /* 0x002000108d007388 */ /* 0x0203e40000000c00 */
.L_x_5365:
[----:B------:R-:W-:Y:S05]  /*7bf0*/  BSYNC.RECONVERGENT B2 ;  /* 0x0000000000027941 */ /* 0x000fea0003800200 */
.L_x_5364:
        /* <DEDUP_REMOVED lines=64> */
.L_x_5379:
[----:B------:R-:W-:Y:S05]  /*8000*/  BSYNC.RECONVERGENT B0 ;  /* 0x0000000000007941 */ /* 0x000fea0003800200 */
.L_x_5378:
[----:B-----5:R4:W-:Y:S02]  /*8010*/  STS.128 [R141+0x800], R16 ;  /* 0x000800108d007388 */ /* 0x0209e40000000c00 */
.L_x_5377:
[----:B------:R-:W-:Y:S05]  /*8020*/  BSYNC.RECONVERGENT B1 ;  /* 0x0000000000017941 */ /* 0x000fea0003800200 */
.L_x_5376:
        /* <DEDUP_REMOVED lines=58> */
.L_x_5383:
[----:B------:R-:W-:Y:S05]  /*83d0*/  BSYNC.RECONVERGENT B0 ;  /* 0x0000000000007941 */ /* 0x000fea0003800200 */
.L_x_5382:
[----:B-----5:R4:W-:Y:S02]  /*83e0*/  STS.128 [R141+0x1800], R16 ;  /* 0x001800108d007388 */ /* 0x0209e40000000c00 */
.L_x_5381:
[----:B------:R-:W-:Y:S05]  /*83f0*/  BSYNC.RECONVERGENT B1 ;  /* 0x0000000000017941 */ /* 0x000fea0003800200 */
.L_x_5380:
        /* <DEDUP_REMOVED lines=56> */
.L_x_5385:
[----:B------:R-:W-:Y:S05]  /*8780*/  BSYNC.RECONVERGENT B0 ;  /* 0x0000000000007941 */ /* 0x000fea0003800200 */
.L_x_5384:
[----:B-----5:R4:W-:Y:S01]  /*8790*/  STS.128 [R141+0x2800], R16 ;  /* 0x002800108d007388 */ /* 0x0209e20000000c00 */
[----:B------:R-:W-:Y:S05]  /*87a0*/  BRA `(.L_x_5361) ;  /* 0x0000002000c07947 */ /* 0x000fea0003800000 */
.L_x_5363:
        /* <DEDUP_REMOVED lines=98> */
.L_x_5391:
[----:B------:R-:W-:Y:S05]  /*8dd0*/  BSYNC.RECONVERGENT B0 ;  /* 0x0000000000007941 */ /* 0x000fea0003800200 */
.L_x_5390:
[----:B-----5:R-:W-:Y:S01]  /*8de0*/  IMAD.MOV.U32 R6, RZ, RZ, R26 ;  /* 0x000000ffff067224 */ /* 0x020fe200078e001a */
[----:B------:R-:W-:Y:S01]  /*8df0*/  MOV R4, R24 ;  /* 0x0000001800047202 */ /* 0x000fe20000000f00 */
[----:B------:R-:W-:Y:S01]  /*8e00*/  IMAD.MOV.U32 R7, RZ, RZ, R27 ;  /* 0x000000ffff077224 */ /* 0x000fe200078e001b */
[----:B------:R-:W-:Y:S02]  /*8e10*/  MOV R5, R25 ;  /* 0x0000001900057202 */ /* 0x000fe40000000f00 */
.L_x_5389:
[----:B------:R-:W-:Y:S05]  /*8e20*/  BSYNC.RECONVERGENT B1 ;  /* 0x0000000000017941 */ /* 0x000fea0003800200 */
.L_x_5388:
        /* <DEDUP_REMOVED lines=88> */
.L_x_5395:
[----:B------:R-:W-:Y:S05]  /*93b0*/  BSYNC.RECONVERGENT B0 ;  /* 0x0000000000007941 */ /* 0x000fea0003800200 */
.L_x_5394:
[----:B-----5:R4:W-:Y:S02]  /*93c0*/  STS.128 [R141+0x1000], R24 ;  /* 0x001000188d007388 */ /* 0x0209e40000000c00 */
.L_x_5393:
[----:B------:R-:W-:Y:S05]  /*93d0*/  BSYNC.RECONVERGENT B1 ;  /* 0x0000000000017941 */ /* 0x000fea0003800200 */
.L_x_5392:
        /* <DEDUP_REMOVED lines=86> */
.L_x_5397:
[----:B------:R-:W-:Y:S05]  /*9940*/  BSYNC.RECONVERGENT B0 ;  /* 0x0000000000007941 */ /* 0x000fea0003800200 */
.L_x_5396:
[----:B-----5:R1:W-:Y:S02]  /*9950*/  STS.128 [R141+0x2000], R24 ;  /* 0x002000188d007388 */ /* 0x0203e40000000c00 */
.L_x_5387:
[----:B------:R-:W-:Y:S05]  /*9960*/  BSYNC.RECONVERGENT B2 ;  /* 0x0000000000027941 */ /* 0x000fea0003800200 */
.L_x_5386:
        /* <DEDUP_REMOVED lines=94> */
.L_x_5401:
[----:B------:R-:W-:Y:S05]  /*9f50*/  BSYNC.RECONVERGENT B0 ;  /* 0x0000000000007941 */ /* 0x000fea0003800200 */
.L_x_5400:
[----:B-----5:R4:W-:Y:S02]  /*9f60*/  STS.128 [R141+0x800], R24 ;  /* 0x000800188d007388 */ /* 0x0209e40000000c00 */
.L_x_5399:
[----:B------:R-:W-:Y:S05]  /*9f70*/  BSYNC.RECONVERGENT B1 ;  /* 0x0000000000017941 */ /* 0x000fea0003800200 */
.L_x_5398:
        /* <DEDUP_REMOVED lines=88> */
.L_x_5405:
[----:B------:R-:W-:Y:S05]  /*a500*/  BSYNC.RECONVERGENT B0 ;  /* 0x0000000000007941 */ /* 0x000fea0003800200 */
.L_x_5404:
[----:B-----5:R1:W-:Y:S02]  /*a510*/  STS.128 [R141+0x1800], R24 ;  /* 0x001800188d007388 */ /* 0x0203e40000000c00 */
.L_x_5403:
[----:B------:R-:W-:Y:S05]  /*a520*/  BSYNC.RECONVERGENT B1 ;  /* 0x0000000000017941 */ /* 0x000fea0003800200 */
.L_x_5402:
        /* <DEDUP_REMOVED lines=86> */
.L_x_5407:
[----:B------:R-:W-:Y:S05]  /*aa90*/  BSYNC.RECONVERGENT B0 ;  /* 0x0000000000007941 */ /* 0x000fea0003800200 */
.L_x_5406:
[----:B-----5:R4:W-:Y:S02]  /*aaa0*/  STS.128 [R141+0x2800], R24 ;  /* 0x002800188d007388 */ /* 0x0209e40000000c00 */
.L_x_5361:
[----:B------:R-:W-:Y:S05]  /*aab0*/  BSYNC.RECONVERGENT B3 ;  /* 0x0000000000037941 */ /* 0x000fea0003800200 */
.L_x_5356:
        /* <DEDUP_REMOVED lines=26> */
.L_x_5410:
[----:B------:R3:W-:Y:S02]  /*ac60*/  STS.128 [R141+0x5000], RZ ;  /* 0x005000ff8d007388 */ /* 0x0007e40000000c00 */
.L_x_5409:
[----:B------:R-:W-:Y:S05]  /*ac70*/  BSYNC.RECONVERGENT B0 ;  /* 0x0000000000007941 */ /* 0x000fea0003800200 */
.L_x_5408:
        /* <DEDUP_REMOVED lines=25> */
.L_x_5412:
[----:B------:R-:W-:Y:S05]  /*ae10*/  BSYNC.RECONVERGENT B0 ;  /* 0x0000000000007941 */ /* 0x000fea0003800200 */
.L_x_5411:
        /* <DEDUP_REMOVED lines=46> */
.L_x_5415:
[----:B------:R2:W-:Y:S01]  /*b100*/  STS.128 [R141+0x8000], RZ ;  /* 0x008000ff8d007388 */ /* 0x0005e20000000c00 */
[----:B------:R-:W-:Y:S05]  /*b110*/  BRA `(.L_x_5416) ;  /* 0x00000000000c7947 */ /* 0x000fea0003800000 */
.L_x_5414:
[----:B------:R4:W-:Y:S04]  /*b120*/  STS.128 [R141+0x6000], RZ ;  /* 0x006000ff8d007388 */ /* 0x0009e80000000c00 */
[----:B------:R4:W-:Y:S04]  /*b130*/  STS.128 [R141+0x7000], RZ ;  /* 0x007000ff8d007388 */ /* 0x0009e80000000c00 */
[----:B------:R4:W-:Y:S02]  /*b140*/  STS.128 [R141+0x8000], RZ ;  /* 0x008000ff8d007388 */ /* 0x0009e40000000c00 */
.L_x_5416:
[----:B------:R-:W-:Y:S05]  /*b150*/  BSYNC.RECONVERGENT B0 ;  /* 0x0000000000007941 */ /* 0x000fea0003800200 */
.L_x_5413:
        /* <DEDUP_REMOVED lines=32> */
.L_x_5419:
[----:B------:R1:W-:Y:S02]  /*b360*/  STS.128 [R141+0x8800], RZ ;  /* 0x008800ff8d007388 */ /* 0x0003e40000000c00 */
.L_x_5418:
[----:B------:R-:W-:Y:S05]  /*b370*/  BSYNC.RECONVERGENT B0 ;  /* 0x0000000000007941 */ /* 0x000fea0003800200 */
.L_x_5417:
[----:B------:R-:W-:Y:S01]  /*b380*/  LEA R120, R51, UR4, 0x1 ;  /* 0x0000000433787c11 */ /* 0x000fe2000f8e08ff */
[----:B------:R-:W5:Y:S01]  /*b390*/  LDCU UR5, c[0x0][0x50c] ;  /* 0x0000a180ff0577ac */ /* 0x000f620008000800 */
[----:B------:R-:W-:Y:S01]  /*b3a0*/  LEA R91, R50, UR4, 0x1 ;  /* 0x00000004325b7c11 */ /* 0x000fe2000f8e08ff */
[----:B------:R-:W-:Y:S01]  /*b3b0*/  IMAD R3, R3, 0x2, R64 ;  /* 0x0000000203037824 */ /* 0x000fe200078e0240 */
[C---:B------:R-:W-:Y:S01]  /*b3c0*/  VIMNMX R88, PT, PT, R2.reuse, R65, PT ;  /* 0x0000004102587248 */ /* 0x040fe20003fe0100 */
[----:B------:R-:W-:Y:S01]  /*b3d0*/  LDSM.16.M88.4 R92, [R120] ;  /* 0x00000000785c783b */ /* 0x000fe20000000200 */
[C---:B-1----:R-:W-:Y:S02]  /*b3e0*/  IMAD R14, R11.reuse, 0x2, R120 ;  /* 0x000000020b0e7824 */ /* 0x042fe400078e0278 */
[----:B------:R-:W-:Y:S01]  /*b3f0*/  IMAD R8, R11, 0x2, R91 ;  /* 0x000000020b087824 */ /* 0x000fe200078e025b */
[----:B------:R-:W1:Y:S04]  /*b400*/  LDSM.16.M88.4 R60, [R91+0x3000] ;  /* 0x003000005b3c783b */ /* 0x000e680000000200 */
[----:B------:R-:W2:Y:S04]  /*b410*/  LDSM.16.M88.4 R52, [R91+0x3400] ;  /* 0x003400005b34783b */ /* 0x000ea80000000200 */
[----:B------:R-:W3:Y:S04]  /*b420*/  LDSM.16.M88.4 R40, [R91+0x3800] ;  /* 0x003800005b28783b */ /* 0x000ee80000000200 */
[----:B------:R-:W-:Y:S04]  /*b430*/  LDSM.16.M88.4 R96, [R14] ;  /* 0x000000000e60783b */ /* 0x000fe80000000200 */
[----:B------:R-:W4:Y:S04]  /*b440*/  LDSM.16.M88.4 R24, [R8+0x3000] ;  /* 0x003000000818783b */ /* 0x000f280000000200 */
[----:B------:R-:W5:Y:S04]  /*b450*/  LDSM.16.M88.4 R108, [R91+0x3c00] ;  /* 0x003c00005b6c783b */ /* 0x000f680000000200 */
[----:B------:R-:W5:Y:S04]  /*b460*/  LDSM.16.M88.4 R16, [R8+0x3400] ;  /* 0x003400000810783b */ /* 0x000f680000000200 */
[----:B------:R-:W5:Y:S04]  /*b470*/  LDSM.16.M88.4 R4, [R8+0x3800] ;  /* 0x003800000804783b */ /* 0x000f680000000200 */
[----:B------:R-:W-:Y:S04]  /*b480*/  LDSM.16.M88.4 R80, [R120+0x1000] ;  /* 0x001000007850783b */ /* 0x000fe80000000200 */
[----:B------:R-:W5:Y:S01]  /*b490*/  LDSM.16.M88.4 R76, [R91+0x4400] ;  /* 0x004400005b4c783b */ /* 0x000f620000000200 */
        /* <DEDUP_REMOVED lines=9> */
[C---:B---3--:R-:W-:Y:S03]  /*b530*/  HMMA.16816.F32 R44, R92.reuse, R40, RZ ;  /* 0x000000285c2c723c */ /* 0x048fe600000018ff */
[----:B------:R-:W0:Y:S05]  /*b540*/  LDGDEPBAR ;  /* 0x00000000000079af */ /* 0x000e2a0000000000 */
[C---:B------:R-:W-:Y:S08]  /*b550*/  HMMA.16816.F32 R52, R92.reuse, R54, RZ ;  /* 0x000000365c34723c */ /* 0x040ff000000018ff */
[----:B------:R-:W-:Y:S08]  /*b560*/  HMMA.16816.F32 R40, R92, R42, RZ ;  /* 0x0000002a5c28723c */ /* 0x000ff000000018ff */
[C---:B----4-:R-:W-:Y:S08]  /*b570*/  HMMA.16816.F32 R20, R96.reuse, R24, R20 ;  /* 0x000000186014723c */ /* 0x050ff00000001814 */
[----:B------:R-:W-:Y:S01]  /*b580*/  HMMA.16816.F32 R60, R96, R26, R60 ;  /* 0x0000001a603c723c */ /* 0x000fe2000000183c */
[----:B------:R-:W2:Y:S07]  /*b590*/  LDSM.16.M88.4 R24, [R8+0x4400] ;  /* 0x004400000818783b */ /* 0x000eae0000000200 */
[----:B-----5:R-:W-:Y:S01]  /*b5a0*/  HMMA.16816.F32 R36, R92, R108, RZ ;  /* 0x0000006c5c24723c */ /* 0x020fe200000018ff */
[----:B------:R-:W-:-:S07]  /*b5b0*/  VIADDMNMX R108, R2, 0x8, R65, PT ;  /* 0x00000008026c7846 */ /* 0x000fce0003800141 */
[C---:B------:R-:W-:Y:S08]  /*b5c0*/  HMMA.16816.F32 R56, R96.reuse, R16, R56 ;  /* 0x000000106038723c */ /* 0x040ff00000001838 */
[C---:B------:R-:W-:Y:S01]  /*b5d0*/  HMMA.16816.F32 R52, R96.reuse, R18, R52 ;  /* 0x000000126034723c */ /* 0x040fe20000001834 */
[----:B------:R-:W-:Y:S07]  /*b5e0*/  LDSM.16.M88.4 R16, [R120+0x2000] ;  /* 0x002000007810783b */ /* 0x000fee0000000200 */
[C---:B------:R-:W-:Y:S08]  /*b5f0*/  HMMA.16816.F32 R44, R96.reuse, R4, R44 ;  /* 0x00000004602c723c */ /* 0x040ff0000000182c */
[----:B------:R-:W-:Y:S01]  /*b600*/  HMMA.16816.F32 R40, R96, R6, R40 ;  /* 0x000000066028723c */ /* 0x000fe20000001828 */
[----:B------:R-:W-:Y:S07]  /*b610*/  LDSM.16.M88.4 R4, [R91+0x5000] ;  /* 0x005000005b04783b */ /* 0x000fee0000000200 */
[----:B------:R-:W-:Y:S08]  /*b620*/  HMMA.16816.F32 R92, R92, R110, RZ ;  /* 0x0000006e5c5c723c */ /* 0x000ff000000018ff */
[C---:B------:R-:W-:Y:S08]  /*b630*/  HMMA.16816.F32 R56, R80.reuse, R76, R56 ;  /* 0x0000004c5038723c */ /* 0x040ff00000001838 */
[C---:B------:R-:W-:Y:S01]  /*b640*/  HMMA.16816.F32 R52, R80.reuse, R78, R52 ;  /* 0x0000004e5034723c */ /* 0x040fe20000001834 */
[----:B------:R-:W-:Y:S07]  /*b650*/  LDSM.16.M88.4 R76, [R8+0x5000] ;  /* 0x00500000084c783b */ /* 0x000fee0000000200 */
[C---:B-1----:R-:W-:Y:S08]  /*b660*/  HMMA.16816.F32 R44, R80.reuse, R72, R44 ;  /* 0x00000048502c723c */ /* 0x042ff0000000182c */
[----:B------:R-:W-:Y:S01]  /*b670*/  HMMA.16816.F32 R40, R80, R74, R40 ;  /* 0x0000004a5028723c */ /* 0x000fe20000001828 */
[----:B------:R-:W1:Y:S07]  /*b680*/  LDSM.16.M88.4 R72, [R8+0x4800] ;  /* 0x004800000848783b */ /* 0x000e6e0000000200 */
[C---:B------:R-:W-:Y:S08]  /*b690*/  HMMA.16816.F32 R36, R96.reuse, R104, R36 ;  /* 0x000000686024723c */ /* 0x040ff00000001824 */
[----:B------:R-:W-:Y:S08]  /*b6a0*/  HMMA.16816.F32 R92, R96, R106, R92 ;  /* 0x0000006a605c723c */ /* 0x000ff0000000185c */
[C---:B--2---:R-:W-:Y:S08]  /*b6b0*/  HMMA.16816.F32 R56, R32.reuse, R24, R56 ;  /* 0x000000182038723c */ /* 0x044ff00000001838 */
        /* <DEDUP_REMOVED lines=26> */
[----:B------:R-:W-:Y:S08]  /*b860*/  HMMA.16816.F32 R36, R16, R72, R36 ;  /* 0x000000481024723c */ /* 0x000ff00000001824 */
[C---:B--2---:R-:W-:Y:S08]  /*b870*/  HMMA.16816.F32 R92, R20.reuse, R26, R92 ;  /* 0x0000001a145c723c */ /* 0x044ff0000000185c */
[C---:B------:R-:W-:Y:S08]  /*b880*/  HMMA.16816.F32 R96, R20.reuse, R76, R96 ;  /* 0x0000004c1460723c */ /* 0x040ff00000001860 */
[----:B------:R-:W-:Y:S03]  /*b890*/  HMMA.16816.F32 R60, R20, R78, R60 ;  /* 0x0000004e143c723c */ /* 0x000fe6000000183c */
[----:B------:R-:W-:Y:S01]  /*b8a0*/  FMUL.FTZ R93, R93, UR5 ;  /* 0x000000055d5d7c20 */ /* 0x000fe20008410000 */
[----:B------:R-:W-:-:S04]  /*b8b0*/  FMUL.FTZ R95, R95, UR5 ;  /* 0x000000055f5f7c20 */ /* 0x000fc80008410000 */
[----:B------:R-:W-:Y:S01]  /*b8c0*/  HMMA.16816.F32 R40, R16, R30, R40 ;  /* 0x0000001e1028723c */ /* 0x000fe20000001828 */
[----:B------:R-:W-:Y:S02]  /*b8d0*/  MUFU.TANH R93, R93 ;  /* 0x0000005d005d7308 */ /* 0x000fe40000002400 */
[----:B------:R-:W-:Y:S01]  /*b8e0*/  FMUL.FTZ R67, R97, UR5 ;  /* 0x0000000561437c20 */ /* 0x000fe20008410000 */
[----:B------:R-:W-:Y:S01]  /*b8f0*/  FMUL.FTZ R69, R99, UR5 ;  /* 0x0000000563457c20 */ /* 0x000fe20008410000 */
[----:B------:R-:W-:Y:S01]  /*b900*/  FMUL.FTZ R15, R96, UR5 ;  /* 0x00000005600f7c20 */ /* 0x000fe20008410000 */
[----:B------:R-:W-:Y:S02]  /*b910*/  FMUL.FTZ R51, R98, UR5 ;  /* 0x0000000562337c20 */ /* 0x000fe40008410000 */
[----:B---3--:R-:W-:Y:S01]  /*b920*/  HMMA.16816.F32 R56, R20, R4, R56 ;  /* 0x000000041438723c */ /* 0x008fe20000001838 */
[----:B------:R-:W-:Y:S02]  /*b930*/  MUFU.TANH R67, R67 ;  /* 0x0000004300437308 */ /* 0x000fe40000002400 */
[----:B------:R-:W-:Y:S01]  /*b940*/  FMUL.FTZ R5, R61, UR5 ;  /* 0x000000053d057c20 */ /* 0x000fe20008410000 */
[----:B------:R-:W-:Y:S01]  /*b950*/  FMUL.FTZ R61, R62, UR5 ;  /* 0x000000053e3d7c20 */ /* 0x000fe20008410000 */
[----:B------:R-:W-:Y:S01]  /*b960*/  FMUL.FTZ R60, R60, UR5 ;  /* 0x000000053c3c7c20 */ /* 0x000fe20008410000 */
[----:B------:R-:W-:-:S02]  /*b970*/  FMUL.FTZ R29, R63, UR5 ;  /* 0x000000053f1d7c20 */ /* 0x000fc40008410000 */
[C---:B-----5:R-:W-:Y:S01]  /*b980*/  HMMA.16816.F32 R44, R20.reuse, R32, R44 ;  /* 0x00000020142c723c */ /* 0x060fe2000000182c */
[----:B------:R-:W-:Y:S01]  /*b990*/  FMUL.FTZ R33, R92, UR5 ;  /* 0x000000055c217c20 */ /* 0x000fe20008410000 */
[----:B------:R-:W-:Y:S06]  /*b9a0*/  MUFU.TANH R71, R60 ;  /* 0x0000003c00477308 */ /* 0x000fec0000002400 */
[C---:B------:R-:W-:Y:S02]  /*b9b0*/  HMMA.16816.F32 R52, R20.reuse, R6, R52 ;  /* 0x000000061434723c */ /* 0x040fe40000001834 */
[----:B------:R-:W1:Y:S01]  /*b9c0*/  MUFU.TANH R33, R33 ;  /* 0x0000002100217308 */ /* 0x000e620000002400 */
[----:B------:R-:W-:Y:S01]  /*b9d0*/  FMUL.FTZ R31, R58, UR5 ;  /* 0x000000053a1f7c20 */ /* 0x000fe20008410000 */
[----:B------:R-:W-:Y:S01]  /*b9e0*/  FMUL.FTZ R56, R56, UR5 ;  /* 0x0000000538387c20 */ /* 0x000fe20008410000 */
[----:B------:R-:W-:Y:S01]  /*b9f0*/  FMUL.FTZ R7, R57, UR5 ;  /* 0x0000000539077c20 */ /* 0x000fe20008410000 */
[----:B------:R-:W-:Y:S01]  /*ba00*/  FMUL.FTZ R27, R59, UR5 ;  /* 0x000000053b1b7c20 */ /* 0x000fe20008410000 */
[C---:B------:R-:W-:Y:S01]  /*ba10*/  VIADD R57, R3.reuse, 0x9 ;  /* 0x0000000903397836 */ /* 0x040fe20000000000 */
[----:B------:R-:W-:Y:S01]  /*ba20*/  HMMA.16816.F32 R36, R20, R24, R36 ;  /* 0x000000181424723c */ /* 0x000fe20000001824 */
[----:B------:R-:W-:Y:S01]  /*ba30*/  FMUL.FTZ R25, R94, UR5 ;  /* 0x000000055e197c20 */ /* 0x000fe20008410000 */
[----:B------:R-:W-:Y:S01]  /*ba40*/  MUFU.TANH R61, R61 ;  /* 0x0000003d003d7308 */ /* 0x000fe20000002400 */
[----:B------:R-:W-:Y:S01]  /*ba50*/  FMUL.FTZ R44, R44, UR5 ;  /* 0x000000052c2c7c20 */ /* 0x000fe20008410000 */
[----:B------:R-:W-:Y:S01]  /*ba60*/  FMUL.FTZ R46, R46, UR5 ;  /* 0x000000052e2e7c20 */ /* 0x000fe20008410000 */
[----:B------:R-:W-:-:S02]  /*ba70*/  VIADD R59, R3, 0x19 ;  /* 0x00000019033b7836 */ /* 0x000fc40000000000 */
[----:B------:R-:W-:Y:S01]  /*ba80*/  FMUL.FTZ R47, R47, UR5 ;  /* 0x000000052f2f7c20 */ /* 0x000fe20008410000 */
[-C--:B------:R-:W-:Y:S01]  /*ba90*/  ISETP.GE.AND P3, PT, R57, R88.reuse, PT ;  /* 0x000000583900720c */ /* 0x080fe20003f66270 */
[----:B------:R-:W-:Y:S01]  /*baa0*/  HMMA.16816.F32 R40, R20, R34, R40 ;  /* 0x000000221428723c */ /* 0x000fe20000001828 */
[----:B------:R-:W-:Y:S01]  /*bab0*/  FMUL.FTZ R35, R45, UR5 ;  /* 0x000000052d237c20 */ /* 0x000fe20008410000 */
[----:B------:R-:W2:Y:S01]  /*bac0*/  MUFU.TANH R25, R25 ;  /* 0x0000001900197308 */ /* 0x000ea20000002400 */
[----:B------:R-:W-:Y:S01]  /*bad0*/  FMUL.FTZ R19, R53, UR5 ;  /* 0x0000000535137c20 */ /* 0x000fe20008410000 */
[C---:B------:R-:W-:Y:S02]  /*bae0*/  VIADD R45, R3.reuse, 0x38 ;  /* 0x00000038032d7836 */ /* 0x040fe40000000000 */
[----:B------:R-:W-:Y:S01]  /*baf0*/  FMUL.FTZ R17, R52, UR5 ;  /* 0x0000000534117c20 */ /* 0x000fe20008410000 */
[----:B------:R-:W-:Y:S02]  /*bb00*/  VIADD R53, R3, 0x1 ;  /* 0x0000000103357836 */ /* 0x000fe40000000000 */
[----:B------:R-:W-:Y:S01]  /*bb10*/  FMUL.FTZ R21, R55, UR5 ;  /* 0x0000000537157c20 */ /* 0x000fe20008410000 */
[----:B------:R-:W-:Y:S01]  /*bb20*/  VIADD R55, R3, 0x8 ;  /* 0x0000000803377836 */ /* 0x000fe20000000000 */
[----:B------:R-:W-:Y:S01]  /*bb30*/  I2FP.F32.S32 R2, R45 ;  /* 0x0000002d00027245 */ /* 0x000fe20000201400 */
[----:B------:R-:W3:Y:S01]  /*bb40*/  MUFU.TANH R63, R56 ;  /* 0x00000038003f7308 */ /* 0x000ee20000002400 */
[C---:B------:R-:W-:Y:S01]  /*bb50*/  ISETP.GE.AND P4, PT, R53.reuse, R88, PT ;  /* 0x000000583500720c */ /* 0x040fe20003f86270 */
[----:B------:R-:W-:Y:S01]  /*bb60*/  FMUL.FTZ R23, R54, UR5 ;  /* 0x0000000536177c20 */ /* 0x000fe20008410000 */
[----:B------:R-:W-:Y:S01]  /*bb70*/  ISETP.GE.AND P1, PT, R53, R108, PT ;  /* 0x0000006c3500720c */ /* 0x000fe20003f26270 */
[----:B-1----:R-:W-:Y:S01]  /*bb80*/  FFMA.FTZ R33, R0, R2, R33 ;  /* 0x0000000200217223 */ /* 0x002fe20000010021 */
[----:B------:R-:W-:Y:S01]  /*bb90*/  I2FP.F32.S32 R53, R53 ;  /* 0x0000003500357245 */ /* 0x000fe20000201400 */
[----:B------:R-:W-:Y:S01]  /*bba0*/  FMUL.FTZ R38, R38, UR5 ;  /* 0x0000000526267c20 */ /* 0x000fe20008410000 */
[C---:B------:R-:W-:Y:S01]  /*bbb0*/  ISETP.GE.AND P0, PT, R55.reuse, R88, PT ;  /* 0x000000583700720c */ /* 0x040fe20003f06270 */
[----:B------:R-:W1:Y:S01]  /*bbc0*/  MUFU.TANH R31, R31 ;  /* 0x0000001f001f7308 */ /* 0x000e620000002400 */
[----:B------:R-:W-:Y:S01]  /*bbd0*/  ISETP.GE.AND P6, PT, R55, R108, PT ;  /* 0x0000006c3700720c */ /* 0x000fe20003fc6270 */
[C---:B--2---:R-:W-:Y:S01]  /*bbe0*/  FFMA.FTZ R25, R0.reuse, R2, R25 ;  /* 0x0000000200197223 */ /* 0x044fe20000010019 */
[----:B------:R-:W-:Y:S01]  /*bbf0*/  I2FP.F32.S32 R2, R55 ;  /* 0x0000003700027245 */ /* 0x000fe20000201400 */
[C---:B------:R-:W-:Y:S01]  /*bc00*/  FFMA.FTZ R20, R0.reuse, R53, R67 ;  /* 0x0000003500147223 */ /* 0x040fe20000010043 */
[----:B------:R-:W-:Y:S01]  /*bc10*/  ISETP.GE.AND P5, PT, R45, R88, PT ;  /* 0x000000582d00720c */ /* 0x000fe20003fa6270 */
[----:B------:R-:W-:Y:S01]  /*bc20*/  VIADD R55, R3, 0x10 ;  /* 0x0000001003377836 */ /* 0x000fe20000000000 */
[----:B------:R-:W-:Y:S01]  /*bc30*/  ISETP.GE.AND P2, PT, R45, R108, PT ;  /* 0x0000006c2d00720c */ /* 0x000fe20003f46270 */
[----:B------:R-:W2:Y:S01]  /*bc40*/  MUFU.TANH R5, R5 ;  /* 0x0000000500057308 */ /* 0x000ea20000002400 */
[----:B------:R-:W-:Y:S01]  /*bc50*/  FSEL R112, R33, -INF , !P5 ;  /* 0xff80000021707808 */ /* 0x000fe20006800000 */
[CC--:B------:R-:W-:Y:S01]  /*bc60*/  FFMA.FTZ R18, R0.reuse, R2.reuse, R71 ;  /* 0x0000000200127223 */ /* 0x0c0fe20000010047 */
[----:B------:R-:W-:Y:S01]  /*bc70*/  FSEL R33, R25, -INF , !P2 ;  /* 0xff80000019217808 */ /* 0x000fe20005000000 */
[----:B------:R-:W-:Y:S01]  /*bc80*/  FFMA.FTZ R61, R0, R2, R61 ;  /* 0x00000002003d7223 */ /* 0x000fe2000001003d */
[----:B------:R-:W-:Y:S01]  /*bc90*/  FSEL R20, R20, -INF , !P4 ;  /* 0xff80000014147808 */ /* 0x000fe20006000000 */
[----:B------:R-:W-:Y:S01]  /*bca0*/  VIADD R25, R3, 0x11 ;  /* 0x0000001103197836 */ /* 0x000fe20000000000 */
[----:B------:R-:W-:Y:S01]  /*bcb0*/  I2FP.F32.S32 R4, R55 ;  /* 0x0000003700047245 */ /* 0x000fe20000201400 */
[----:B------:R-:W4:Y:S01]  /*bcc0*/  MUFU.TANH R69, R69 ;  /* 0x0000004500457308 */ /* 0x000f220000002400 */
[C---:B------:R-:W-:Y:S01]  /*bcd0*/  ISETP.GE.AND P2, PT, R55.reuse, R88, PT ;  /* 0x000000583700720c */ /* 0x040fe20003f46270 */
[----:B------:R-:W-:Y:S01]  /*bce0*/  FMUL.FTZ R40, R40, UR5 ;  /* 0x0000000528287c20 */ /* 0x000fe20008410000 */
[----:B------:R-:W-:Y:S01]  /*bcf0*/  ISETP.GE.AND P4, PT, R55, R108, PT ;  /* 0x0000006c3700720c */ /* 0x000fe20003f86270 */
[----:B------:R-:W-:Y:S01]  /*bd00*/  VIADD R55, R3, 0x18 ;  /* 0x0000001803377836 */ /* 0x000fe20000000000 */
[----:B------:R-:W-:Y:S01]  /*bd10*/  I2FP.F32.S32 R2, R57 ;  /* 0x0000003900027245 */ /* 0x000fe20000201400 */
[CC--:B---3--:R-:W-:Y:S01]  /*bd20*/  FFMA.FTZ R8, R0.reuse, R4.reuse, R63 ;  /* 0x0000000400087223 */ /* 0x0c8fe2000001003f */
[C---:B-1----:R-:W-:Y:S01]  /*bd30*/  FFMA.FTZ R31, R0.reuse, R4, R31 ;  /* 0x00000004001f7223 */ /* 0x042fe2000001001f */
[----:B------:R-:W1:Y:S01]  /*bd40*/  MUFU.TANH R29, R29 ;  /* 0x0000001d001d7308 */ /* 0x000e620000002400 */
[----:B------:R-:W-:Y:S01]  /*bd50*/  I2FP.F32.S32 R4, R25 ;  /* 0x0000001900047245 */ /* 0x000fe20000201400 */
[----:B--2---:R-:W-:Y:S01]  /*bd60*/  FFMA.FTZ R16, R0, R2, R5 ;  /* 0x0000000200107223 */ /* 0x004fe20000010005 */
[----:B------:R-:W-:Y:S01]  /*bd70*/  I2FP.F32.S32 R14, R55 ;  /* 0x00000037000e7245 */ /* 0x000fe20000201400 */
[----:B------:R-:W-:Y:S01]  /*bd80*/  FMUL.FTZ R41, R41, UR5 ;  /* 0x0000000529297c20 */ /* 0x000fe20008410000 */
[-C--:B------:R-:W-:Y:S01]  /*bd90*/  ISETP.GE.AND P5, PT, R57, R108.reuse, PT ;  /* 0x0000006c3900720c */ /* 0x080fe20003fa6270 */
[----:B------:R-:W-:Y:S01]  /*bda0*/  VIADD R57, R3, 0x20 ;  /* 0x0000002003397836 */ /* 0x000fe20000000000 */
[----:B------:R-:W-:Y:S01]  /*bdb0*/  FSEL R18, R18, -INF , !P0 ;  /* 0xff80000012127808 */ /* 0x000fe20004000000 */
[----:B------:R-:W2:Y:S01]  /*bdc0*/  MUFU.TANH R7, R7 ;  /* 0x0000000700077308 */ /* 0x000ea20000002400 */
[-C--:B------:R-:W-:Y:S01]  /*bdd0*/  ISETP.GE.AND P0, PT, R25, R108.reuse, PT ;  /* 0x0000006c1900720c */ /* 0x080fe20003f06270 */
[----:B----4-:R-:W-:Y:S01]  /*bde0*/  FFMA.FTZ R69, R0, R53, R69 ;  /* 0x0000003500457223 */ /* 0x010fe20000010045 */
[----:B------:R-:W-:Y:S01]  /*bdf0*/  FMUL.FTZ R42, R42, UR5 ;  /* 0x000000052a2a7c20 */ /* 0x000fe20008410000 */
[----:B------:R-:W-:Y:S01]  /*be00*/  FMUL.FTZ R36, R36, UR5 ;  /* 0x0000000524247c20 */ /* 0x000fe20008410000 */
[----:B------:R-:W-:Y:S01]  /*be10*/  I2FP.F32.S32 R22, R57 ;  /* 0x0000003900167245 */ /* 0x000fe20000201400 */
[----:B------:R-:W-:Y:S01]  /*be20*/  FMUL.FTZ R43, R43, UR5 ;  /* 0x000000052b2b7c20 */ /* 0x000fe20008410000 */
[----:B------:R-:W-:Y:S01]  /*be30*/  FSEL R16, R16, -INF , !P3 ;  /* 0xff80000010107808 */ /* 0x000fe20005800000 */
[----:B------:R-:W3:Y:S01]  /*be40*/  MUFU.TANH R27, R27 ;  /* 0x0000001b001b7308 */ /* 0x000ee20000002400 */
[----:B------:R-:W-:Y:S01]  /*be50*/  ISETP.GE.AND P3, PT, R55, R108, PT ;  /* 0x0000006c3700720c */ /* 0x000fe20003f66270 */
[C---:B-1----:R-:W-:Y:S01]  /*be60*/  FFMA.FTZ R2, R0.reuse, R2, R29 ;  /* 0x0000000200027223 */ /* 0x042fe2000001001d */
[----:B------:R-:W-:Y:S01]  /*be70*/  FSEL R29, R69, -INF , !P1 ;  /* 0xff800000451d7808 */ /* 0x000fe20004800000 */
[----:B------:R-:W-:Y:S01]  /*be80*/  FMUL.FTZ R37, R37, UR5 ;  /* 0x0000000525257c20 */ /* 0x000fe20008410000 */
[-C--:B------:R-:W-:Y:S01]  /*be90*/  ISETP.GE.AND P1, PT, R25, R88.reuse, PT ;  /* 0x000000581900720c */ /* 0x080fe20003f26270 */
[----:B------:R-:W-:Y:S01]  /*bea0*/  FMUL.FTZ R39, R39, UR5 ;  /* 0x0000000527277c20 */ /* 0x000fe20008410000 */
[----:B------:R-:W-:Y:S01]  /*beb0*/  FSEL R25, R61, -INF , !P6 ;  /* 0xff8000003d197808 */ /* 0x000fe20007000000 */
[----:B------:R-:W1:Y:S01]  /*bec0*/  MUFU.TANH R17, R17 ;  /* 0x0000001100117308 */ /* 0x000e620000002400 */
[----:B------:R-:W-:Y:S01]  /*bed0*/  ISETP.GE.AND P6, PT, R55, R88, PT ;  /* 0x000000583700720c */ /* 0x000fe20003fc6270 */
[----:B--2---:R-:W-:Y:S01]  /*bee0*/  FFMA.FTZ R6, R0, R4, R7 ;  /* 0x0000000400067223 */ /* 0x004fe20000010007 */
[----:B------:R-:W-:-:S02]  /*bef0*/  FSEL R8, R8, -INF , !P2 ;  /* 0xff80000008087808 */ /* 0x000fc40005000000 */
[-C--:B------:R-:W-:Y:S02]  /*bf00*/  ISETP.GE.AND P2, PT, R59, R108.reuse, PT ;  /* 0x0000006c3b00720c */ /* 0x080fe40003f46270 */
[----:B------:R-:W-:Y:S01]  /*bf10*/  FSEL R6, R6, -INF , !P1 ;  /* 0xff80000006067808 */ /* 0x000fe20004800000 */
[----:B------:R-:W2:Y:S01]  /*bf20*/  MUFU.TANH R23, R23 ;  /* 0x0000001700177308 */ /* 0x000ea20000002400 */
[----:B------:R-:W-:Y:S01]  /*bf30*/  ISETP.GE.AND P1, PT, R57, R108, PT ;  /* 0x0000006c3900720c */ /* 0x000fe20003f26270 */
[----:B---3--:R-:W-:-:S06]  /*bf40*/  FFMA.FTZ R27, R0, R4, R27 ;  /* 0x00000004001b7223 */ /* 0x008fcc000001001b */
[----:B------:R-:W3:Y:S01]  /*bf50*/  MUFU.TANH R19, R19 ;  /* 0x0000001300137308 */ /* 0x000ee20000002400 */
[----:B-1----:R-:W-:Y:S01]  /*bf60*/  FFMA.FTZ R4, R0, R14, R17 ;  /* 0x0000000e00047223 */ /* 0x002fe20000010011 */
[----:B------:R-:W-:Y:S02]  /*bf70*/  FSEL R17, R2, -INF , !P5 ;  /* 0xff80000002117808 */ /* 0x000fe40006800000 */
[----:B------:R-:W-:Y:S02]  /*bf80*/  I2FP.F32.S32 R2, R59 ;  /* 0x0000003b00027245 */ /* 0x000fe40000201400 */
[----:B------:R-:W-:Y:S02]  /*bf90*/  ISETP.GE.AND P5, PT, R59, R88, PT ;  /* 0x000000583b00720c */ /* 0x000fe40003fa6270 */
[----:B------:R-:W1:Y:S01]  /*bfa0*/  MUFU.TANH R21, R21 ;  /* 0x0000001500157308 */ /* 0x000e620000002400 */
[----:B------:R-:W-:Y:S01]  /*bfb0*/  FSEL R4, R4, -INF , !P6 ;  /* 0xff80000004047808 */ /* 0x000fe20007000000 */
[C---:B--2---:R-:W-:Y:S01]  /*bfc0*/  FFMA.FTZ R7, R0.reuse, R14, R23 ;  /* 0x0000000e00077223 */ /* 0x044fe20000010017 */
[----:B------:R-:W-:Y:S01]  /*bfd0*/  FSEL R23, R31, -INF , !P4 ;  /* 0xff8000001f177808 */ /* 0x000fe20006000000 */
[----:B------:R-:W-:Y:S01]  /*bfe0*/  VIADD R31, R3, 0x28 ;  /* 0x00000028031f7836 */ /* 0x000fe20000000000 */
[-C--:B------:R-:W-:Y:S01]  /*bff0*/  ISETP.GE.AND P4, PT, R57, R88.reuse, PT ;  /* 0x000000583900720c */ /* 0x080fe20003f86270 */
[----:B------:R-:W-:Y:S01]  /*c000*/  VIADD R57, R3, 0x21 ;  /* 0x0000002103397836 */ /* 0x000fe20000000000 */
[----:B------:R-:W-:Y:S01]  /*c010*/  FSEL R7, R7, -INF , !P3 ;  /* 0xff80000007077808 */ /* 0x000fe20005800000 */
[----:B------:R-:W2:Y:S01]  /*c020*/  MUFU.TANH R45, R44 ;  /* 0x0000002c002d7308 */ /* 0x000ea20000002400 */
[----:B------:R-:W-:Y:S01]  /*c030*/  ISETP.GE.AND P3, PT, R31, R88, PT ;  /* 0x000000581f00720c */ /* 0x000fe20003f66270 */
[----:B---3--:R-:W-:Y:S01]  /*c040*/  FFMA.FTZ R14, R0, R2, R19 ;  /* 0x00000002000e7223 */ /* 0x008fe20000010013 */
[----:B------:R-:W-:-:S02]  /*c050*/  I2FP.F32.S32 R24, R57 ;  /* 0x0000003900187245 */ /* 0x000fc40000201400 */
[-C--:B------:R-:W-:Y:S02]  /*c060*/  ISETP.GE.AND P6, PT, R57, R108.reuse, PT ;  /* 0x0000006c3900720c */ /* 0x080fe40003fc6270 */
[----:B------:R-:W-:Y:S01]  /*c070*/  FSEL R14, R14, -INF , !P5 ;  /* 0xff8000000e0e7808 */ /* 0x000fe20006800000 */
[----:B------:R-:W3:Y:S01]  /*c080*/  MUFU.TANH R53, R46 ;  /* 0x0000002e00357308 */ /* 0x000ee20000002400 */
[----:B------:R-:W-:Y:S01]  /*c090*/  ISETP.GE.AND P5, PT, R31, R108, PT ;  /* 0x0000006c1f00720c */ /* 0x000fe20003fa6270 */
[C---:B-1----:R-:W-:Y:S01]  /*c0a0*/  FFMA.FTZ R2, R0.reuse, R2, R21 ;  /* 0x0000000200027223 */ /* 0x042fe20000010015 */
[----:B------:R-:W-:Y:S02]  /*c0b0*/  FSEL R21, R27, -INF , !P0 ;  /* 0xff8000001b157808 */ /* 0x000fe40004000000 */
[----:B------:R-:W-:Y:S01]  /*c0c0*/  ISETP.GE.AND P0, PT, R57, R88, PT ;  /* 0x000000583900720c */ /* 0x000fe20003f06270 */
[----:B------:R-:W-:Y:S02]  /*c0d0*/  VIADD R57, R3, 0x29 ;  /* 0x0000002903397836 */ /* 0x000fe40000000000 */
[----:B------:R-:W1:Y:S01]  /*c0e0*/  MUFU.TANH R5, R40 ;  /* 0x0000002800057308 */ /* 0x000e620000002400 */
[----:B--2---:R-:W-:-:S05]  /*c0f0*/  FFMA.FTZ R45, R0, R22, R45 ;  /* 0x00000016002d7223 */ /* 0x004fca000001002d */
[----:B------:R-:W-:Y:S02]  /*c100*/  FSEL R110, R45, -INF , !P4 ;  /* 0xff8000002d6e7808 */ /* 0x000fe40006000000 */
[----:B------:R-:W2:Y:S01]  /*c110*/  MUFU.TANH R35, R35 ;  /* 0x0000002300237308 */ /* 0x000ea20000002400 */
[----:B------:R-:W-:Y:S01]  /*c120*/  ISETP.GE.AND P4, PT, R57, R108, PT ;  /* 0x0000006c3900720c */ /* 0x000fe20003f86270 */
[----:B---3--:R-:W-:Y:S01]  /*c130*/  FFMA.FTZ R53, R0, R22, R53 ;  /* 0x0000001600357223 */ /* 0x008fe20000010035 */
[----:B------:R-:W-:Y:S01]  /*c140*/  I2FP.F32.S32 R22, R31 ;  /* 0x0000001f00167245 */ /* 0x000fe20000201400 */
[----:B------:R-:W-:-:S03]  /*c150*/  VIADD R31, R3, 0x30 ;  /* 0x00000030031f7836 */ /* 0x000fc60000000000 */
[----:B------:R-:W-:Y:S01]  /*c160*/  FSEL R119, R53, -INF , !P1 ;  /* 0xff80000035777808 */ /* 0x000fe20004800000 */
[----:B------:R-:W3:Y:S01]  /*c170*/  MUFU.TANH R47, R47 ;  /* 0x0000002f002f7308 */ /* 0x000ee20000002400 */
[----:B------:R-:W-:Y:S01]  /*c180*/  ISETP.GE.AND P1, PT, R31, R88, PT ;  /* 0x000000581f00720c */ /* 0x000fe20003f26270 */
[----:B-1----:R-:W-:Y:S01]  /*c190*/  FFMA.FTZ R104, R0, R22, R5 ;  /* 0x0000001600687223 */ /* 0x002fe20000010005 */
[----:B------:R-:W-:Y:S02]  /*c1a0*/  FSEL R5, R2, -INF , !P2 ;  /* 0xff80000002057808 */ /* 0x000fe40005000000 */
[----:B------:R-:W-:Y:S02]  /*c1b0*/  I2FP.F32.S32 R2, R31 ;  /* 0x0000001f00027245 */ /* 0x000fe40000201400 */
[----:B------:R-:W-:Y:S01]  /*c1c0*/  ISETP.GE.AND P2, PT, R57, R88, PT ;  /* 0x000000583900720c */ /* 0x000fe20003f46270 */
[----:B------:R-:W1:Y:S01]  /*c1d0*/  MUFU.TANH R27, R38 ;  /* 0x00000026001b7308 */ /* 0x000e620000002400 */
[----:B------:R-:W-:Y:S01]  /*c1e0*/  I2FP.F32.S32 R57, R57 ;  /* 0x0000003900397245 */ /* 0x000fe20000201400 */
[----:B--2---:R-:W-:Y:S01]  /*c1f0*/  FFMA.FTZ R35, R0, R24, R35 ;  /* 0x0000001800237223 */ /* 0x004fe20000010023 */
[----:B------:R-:W-:-:S02]  /*c200*/  FSEL R104, R104, -INF , !P3 ;  /* 0xff80000068687808 */ /* 0x000fc40005800000 */
[-C--:B------:R-:W-:Y:S02]  /*c210*/  ISETP.GE.AND P3, PT, R3, R108.reuse, PT ;  /* 0x0000006c0300720c */ /* 0x080fe40003f66270 */
[----:B------:R-:W-:Y:S01]  /*c220*/  FSEL R106, R35, -INF , !P0 ;  /* 0xff800000236a7808 */ /* 0x000fe20004000000 */
[----:B------:R-:W2:Y:S01]  /*c230*/  MUFU.TANH R41, R41 ;  /* 0x0000002900297308 */ /* 0x000ea20000002400 */
[----:B------:R-:W-:Y:S01]  /*c240*/  ISETP.GE.AND P0, PT, R31, R108, PT ;  /* 0x0000006c1f00720c */ /* 0x000fe20003f06270 */
[----:B---3--:R-:W-:Y:S01]  /*c250*/  FFMA.FTZ R47, R0, R24, R47 ;  /* 0x00000018002f7223 */ /* 0x008fe2000001002f */
[----:B------:R-:W-:-:S04]  /*c260*/  VIADD R31, R3, 0x31 ;  /* 0x00000031031f7836 */ /* 0x000fc80000000000 */
[----:B------:R-:W-:Y:S01]  /*c270*/  FSEL R107, R47, -INF , !P6 ;  /* 0xff8000002f6b7808 */ /* 0x000fe20007000000 */
[----:B------:R-:W3:Y:S01]  /*c280*/  MUFU.TANH R55, R42 ;  /* 0x0000002a00377308 */ /* 0x000ee20000002400 */
[----:B------:R-:W-:Y:S01]  /*c290*/  ISETP.GE.AND P6, PT, R3, R88, PT ;  /* 0x000000580300720c */ /* 0x000fe20003fc6270 */
[----:B-1----:R-:W-:-:S05]  /*c2a0*/  FFMA.FTZ R27, R0, R2, R27 ;  /* 0x00000002001b7223 */ /* 0x002fca000001001b */
[----:B------:R-:W-:Y:S01]  /*c2b0*/  FSEL R35, R27, -INF , !P0 ;  /* 0xff8000001b237808 */ /* 0x000fe20004000000 */
[----:B------:R-:W1:Y:S01]  /*c2c0*/  MUFU.TANH R19, R36 ;  /* 0x0000002400137308 */ /* 0x000e620000002400 */
[----:B------:R-:W-:Y:S01]  /*c2d0*/  ISETP.GT.AND P0, PT, R89, R122, PT ;  /* 0x0000007a5900720c */ /* 0x000fe20003f04270 */
[----:B--2---:R-:W-:-:S05]  /*c2e0*/  FFMA.FTZ R41, R0, R57, R41 ;  /* 0x0000003900297223 */ /* 0x004fca0000010029 */
[----:B------:R-:W-:Y:S01]  /*c2f0*/  FSEL R102, R41, -INF , !P2 ;  /* 0xff80000029667808 */ /* 0x000fe20005000000 */
[----:B------:R-:W2:Y:S01]  /*c300*/  MUFU.TANH R43, R43 ;  /* 0x0000002b002b7308 */ /* 0x000ea20000002400 */
[----:B------:R-:W-:Y:S01]  /*c310*/  ISETP.GE.AND P2, PT, R31, R108, PT ;  /* 0x0000006c1f00720c */ /* 0x000fe20003f46270 */
[----:B---3--:R-:W-:-:S05]  /*c320*/  FFMA.FTZ R55, R0, R22, R55 ;  /* 0x0000001600377223 */ /* 0x008fca0000010037 */
[----:B------:R-:W-:Y:S01]  /*c330*/  FSEL R117, R55, -INF , !P5 ;  /* 0xff80000037757808 */ /* 0x000fe20006800000 */
[----:B------:R-:W3:Y:S01]  /*c340*/  MUFU.TANH R15, R15 ;  /* 0x0000000f000f7308 */ /* 0x000ee20000002400 */
[----:B------:R-:W-:Y:S01]  /*c350*/  BAR.SYNC.DEFER_BLOCKING 0x0 ;  /* 0x0000000000007b1d */ /* 0x000fe20000010000 */
[C---:B-1----:R-:W-:Y:S01]  /*c360*/  FFMA.FTZ R19, R0.reuse, R2, R19 ;  /* 0x0000000200137223 */ /* 0x042fe20000010013 */
[----:B------:R-:W-:Y:S01]  /*c370*/  I2FP.F32.S32 R2, R3 ;  /* 0x0000000300027245 */ /* 0x000fe20000201400 */
[----:B------:R-:W-:Y:S01]  /*c380*/  VIADD R3, R3, 0x39 ;  /* 0x0000003903037836 */ /* 0x000fe20000000000 */
[----:B------:R-:W-:Y:S02]  /*c390*/  ISETP.GE.AND P5, PT, R31, R88, PT ;  /* 0x000000581f00720c */ /* 0x000fe40003fa6270 */
[----:B------:R-:W-:Y:S01]  /*c3a0*/  I2FP.F32.S32 R31, R31 ;  /* 0x0000001f001f7245 */ /* 0x000fe20000201400 */
[----:B------:R-:W1:Y:S01]  /*c3b0*/  MUFU.TANH R51, R51 ;  /* 0x0000003300337308 */ /* 0x000e620000002400 */
[----:B------:R-:W-:Y:S01]  /*c3c0*/  I2FP.F32.S32 R22, R3 ;  /* 0x0000000300167245 */ /* 0x000fe20000201400 */
[----:B--2---:R-:W-:Y:S01]  /*c3d0*/  FFMA.FTZ R43, R0, R57, R43 ;  /* 0x00000039002b7223 */ /* 0x004fe2000001002b */
[----:B------:R-:W-:-:S02]  /*c3e0*/  FSEL R114, R19, -INF , !P1 ;  /* 0xff80000013727808 */ /* 0x000fc40004800000 */
[----:B------:R-:W-:Y:S01]  /*c3f0*/  ISETP.GE.AND P1, PT, R3, R108, PT ;  /* 0x0000006c0300720c */ /* 0x000fe20003f26270 */
[C---:B------:R-:W-:Y:S01]  /*c400*/  FFMA.FTZ R93, R0.reuse, R22, R93 ;  /* 0x00000016005d7223 */ /* 0x040fe2000001005d */
[----:B------:R-:W-:Y:S01]  /*c410*/  FSEL R103, R43, -INF , !P4 ;  /* 0xff8000002b677808 */ /* 0x000fe20006000000 */
[----:B------:R-:W2:Y:S01]  /*c420*/  MUFU.TANH R37, R37 ;  /* 0x0000002500257308 */ /* 0x000ea20000002400 */
[----:B------:R-:W-:Y:S01]  /*c430*/  ISETP.GE.AND P4, PT, R3, R88, PT ;  /* 0x000000580300720c */ /* 0x000fe20003f86270 */
[----:B---3--:R-:W-:-:S03]  /*c440*/  FFMA.FTZ R15, R0, R2, R15 ;  /* 0x00000002000f7223 */ /* 0x008fc6000001000f */
[----:B------:R-:W-:-:S03]  /*c450*/  FSEL R111, R93, -INF , !P4 ;  /* 0xff8000005d6f7808 */ /* 0x000fc60006000000 */
[----:B------:R-:W3:Y:S01]  /*c460*/  MUFU.TANH R39, R39 ;  /* 0x0000002700277308 */ /* 0x000ee20000002400 */
[----:B-1----:R-:W-:-:S07]  /*c470*/  FFMA.FTZ R51, R0, R2, R51 ;  /* 0x0000000200337223 */ /* 0x002fce0000010033 */
[----:B------:R-:W1:Y:S01]  /*c480*/  MUFU.TANH R95, R95 ;  /* 0x0000005f005f7308 */ /* 0x000e620000002400 */
[----:B--2---:R-:W-:-:S05]  /*c490*/  FFMA.FTZ R37, R0, R31, R37 ;  /* 0x0000001f00257223 */ /* 0x004fca0000010025 */
[----:B------:R-:W-:Y:S01]  /*c4a0*/  FSEL R113, R37, -INF , !P5 ;  /* 0xff80000025717808 */ /* 0x000fe20006800000 */
[----:B---3--:R-:W-:-:S05]  /*c4b0*/  FFMA.FTZ R34, R0, R31, R39 ;  /* 0x0000001f00227223 */ /* 0x008fca0000010027 */
[----:B------:R-:W-:Y:S01]  /*c4c0*/  FSEL R34, R34, -INF , !P2 ;  /* 0xff80000022227808 */ /* 0x000fe20005000000 */
[----:B-1----:R-:W-:Y:S01]  /*c4d0*/  FFMA.FTZ R32, R0, R22, R95 ;  /* 0x0000001600207223 */ /* 0x002fe2000001005f */
        /* <DEDUP_REMOVED lines=16> */
.L_x_5421:
        /* <DEDUP_REMOVED lines=60> */
.L_x_5422:
        /* <DEDUP_REMOVED lines=39> */
.L_x_5420:
        /* <DEDUP_REMOVED lines=100> */
[----:B---3--:R-:W-:Y:S01]  /*d250*/  F2FP.F16.F32.PACK_AB R6, R14, R15 ;  /* 0x0000000f0e06723e */ /* 0x008fe200000000ff */
[----:B------:R-:W-:Y:S01]  /*d260*/  FADD.FTZ R15, R15, R30 ;  /* 0x0000001e0f0f7221 */ /* 0x000fe20000010000 */
[----:B------:R-:W3:Y:S04]  /*d270*/  MUFU.EX2 R8, R8 ;  /* 0x0000000800087308 */ /* 0x000ee80000000800 */
[----:B------:R-:W-:Y:S01]  /*d280*/  MUFU.EX2 R110, R110 ;  /* 0x0000006e006e7308 */ /* 0x000fe20000000800 */
[----:B------:R-:W-:Y:S01]  /*d290*/  HMMA.16816.F32 R56, R48, R52, RZ ;  /* 0x000000343038723c */ /* 0x000fe200000018ff */
[----:B--2---:R-:W-:-:S02]  /*d2a0*/  F2FP.F16.F32.PACK_AB R5, R28, R29 ;  /* 0x0000001d1c05723e */ /* 0x004fc400000000ff */
[----:B------:R-:W2:Y:S04]  /*d2b0*/  MUFU.EX2 R109, R109 ;  /* 0x0000006d006d7308 */ /* 0x000ea80000000800 */
[----:B------:R-:W-:Y:S01]  /*d2c0*/  MUFU.EX2 R105, R105 ;  /* 0x0000006900697308 */ /* 0x000fe20000000800 */
[----:B------:R-:W-:Y:S01]  /*d2d0*/  HMMA.16816.F32 R52, R48, R54, RZ ;  /* 0x000000363034723c */ /* 0x000fe200000018ff */
[----:B---3--:R-:W-:Y:S02]  /*d2e0*/  F2FP.F16.F32.PACK_AB R7, R8, R11 ;  /* 0x0000000b0807723e */ /* 0x008fe400000000ff */
        /* <DEDUP_REMOVED lines=60> */
[----:B------:R-:W-:Y:S01]  /*d6b0*/  MUFU.EX2 R34, R35 ;  /* 0x0000002300227308 */ /* 0x000fe20000000800 */
[----:B-----5:R-:W-:Y:S01]  /*d6c0*/  F2FP.F16.F32.PACK_AB R4, R113, R114 ;  /* 0x000000727104723e */ /* 0x020fe200000000ff */
[----:B------:R-:W1:Y:S01]  /*d6d0*/  LDSM.16.MT88.4 R16, [R90+0x7c00] ;  /* 0x007c00005a10783b */ /* 0x000e620000004200 */
[----:B------:R-:W-:Y:S01]  /*d6e0*/  F2FP.F16.F32.PACK_AB R6, R111, R112 ;  /* 0x000000706f06723e */ /* 0x000fe200000000ff */
[----:B------:R-:W2:Y:S01]  /*d6f0*/  MUFU.EX2 R33, R5 ;  /* 0x0000000500217308 */ /* 0x000ea20000000800 */
[----:B------:R-:W-:-:S03]  /*d700*/  FADD.FTZ R92, R98, R99 ;  /* 0x00000063625c7221 */ /* 0x000fc60000010000 */
[----:B------:R-:W3:Y:S01]  /*d710*/  MUFU.EX2 R32, R7 ;  /* 0x0000000700207308 */ /* 0x000ee20000000800 */
[----:B------:R-:W-:-:S04]  /*d720*/  FADD.FTZ R92, R97, R92 ;  /* 0x0000005c615c7221 */ /* 0x000fc80000010000 */
        /* <DEDUP_REMOVED lines=108> */
.L_x_5424:
        /* <DEDUP_REMOVED lines=8> */
.L_x_5425:
[----:B------:R-:W1:Y:S01]  /*de70*/  LDCU UR4, c[0x0][0x440] ;  /* 0x00008800ff0477ac */ /* 0x000e620008000800 */
[----:B------:R-:W-:Y:S02]  /*de80*/  LEA R8, P0, R84, R127, 0x1 ;  /* 0x0000007f54087211 */ /* 0x000fe400078008ff */
[----:B-1----:R-:W-:Y:S02]  /*de90*/  ISETP.GE.AND P4, PT, R12, UR4, PT ;  /* 0x000000040c007c0c */ /* 0x002fe4000bf86270 */
[----:B------:R-:W-:Y:S02]  /*dea0*/  ISETP.GE.AND P3, PT, R9, UR4, PT ;  /* 0x0000000409007c0c */ /* 0x000fe4000bf66270 */
[----:B------:R-:W-:Y:S01]  /*deb0*/  ISETP.GE.AND P2, PT, R10, UR4, PT ;  /* 0x000000040a007c0c */ /* 0x000fe2000bf46270 */
[----:B------:R-:W1:Y:S01]  /*dec0*/  LDCU UR4, c[0x0][0x50c] ;  /* 0x0000a180ff0477ac */ /* 0x000e620008000800 */
[----:B------:R-:W-:Y:S01]  /*ded0*/  LEA.HI.X R9, R84, R126, R87, 0x1, P0 ;  /* 0x0000007e54097211 */ /* 0x000fe200000f0c57 */
[----:B------:R-:W-:Y:S01]  /*dee0*/  IMAD.MOV.U32 R84, RZ, RZ, 0x10 ;  /* 0x00000010ff547424 */ /* 0x000fe200078e00ff */
[----:B------:R-:W-:-:S04]  /*def0*/  LOP3.LUT P0, RZ, R86, 0x4, RZ, 0xc0, !PT ;  /* 0x0000000456ff7812 */ /* 0x000fc8000780c0ff */
[----:B------:R-:W-:Y:S01]  /*df00*/  SEL R84, R84, 0xfffffff0, !P0 ;  /* 0xfffffff054547807 */ /* 0x000fe20004000000 */
[--C-:B------:R-:W-:Y:S02]  /*df10*/  @!P4 IMAD.MOV.U32 R4, RZ, RZ, R127.reuse ;  /* 0x000000ffff04c224 */ /* 0x100fe400078e007f */
[--C-:B------:R-:W-:Y:S02]  /*df20*/  @!P4 IMAD.MOV.U32 R5, RZ, RZ, R126.reuse ;  /* 0x000000ffff05c224 */ /* 0x100fe400078e007e */
[----:B------:R-:W-:Y:S02]  /*df30*/  @!P2 IMAD.MOV.U32 R10, RZ, RZ, R127 ;  /* 0x000000ffff0aa224 */ /* 0x000fe400078e007f */
[----:B------:R-:W-:Y:S01]  /*df40*/  @!P2 IMAD.MOV.U32 R11, RZ, RZ, R126 ;  /* 0x000000ffff0ba224 */ /* 0x000fe200078e007e */
[----:B------:R-:W-:Y:S01]  /*df50*/  @!PT LDS RZ, [RZ] ;  /* 0x00000000fffff984 */ /* 0x000fe20000000800 */
[----:B------:R-:W-:Y:S01]  /*df60*/  @!PT LDS RZ, [RZ] ;  /* 0x00000000fffff984 */ /* 0x000fe20000000800 */
[----:B------:R-:W-:Y:S01]  /*df70*/  @!PT LDS RZ, [RZ] ;  /* 0x00000000fffff984 */ /* 0x000fe20000000800 */
[----:B------:R2:W-:Y:S01]  /*df80*/  @!P4 LDGSTS.E.BYPASS.LTC128B.128 [R141+0x6000], desc[UR6][R4.64] ;  /* 0x06000000048dcfae */ /* 0x0005e2000b981a06 */
[C---:B------:R-:W-:Y:S02]  /*df90*/  IMAD R86, R84.reuse, 0x2, R120 ;  /* 0x0000000254567824 */ /* 0x040fe400078e0278 */
[----:B------:R-:W-:Y:S01]  /*dfa0*/  IMAD R84, R84, 0x2, R91 ;  /* 0x0000000254547824 */ /* 0x000fe200078e025b */
[----:B------:R-:W-:Y:S01]  /*dfb0*/  @P4 STS.128 [R141+0x6000], RZ ;  /* 0x006000ff8d004388 */ /* 0x000fe20000000c00 */
[----:B--2---:R-:W-:-:S02]  /*dfc0*/  @!P3 IMAD.MOV.U32 R4, RZ, RZ, R127 ;  /* 0x000000ffff04b224 */ /* 0x004fc400078e007f */
[----:B------:R-:W-:-:S05]  /*dfd0*/  @!P3 IMAD.MOV.U32 R5, RZ, RZ, R126 ;  /* 0x000000ffff05b224 */ /* 0x000fca00078e007e */
        /* <DEDUP_REMOVED lines=27> */
[----:B--2---:R-:W3:Y:S04]  /*e190*/  LDSM.16.M88.4 R4, [R91+0x3000] ;  /* 0x003000005b04783b */ /* 0x004ee80000000200 */
[----:B------:R-:W2:Y:S04]  /*e1a0*/  LDSM.16.M88.4 R20, [R91+0x3800] ;  /* 0x003800005b14783b */ /* 0x000ea80000000200 */
[----:B------:R-:W5:Y:S04]  /*e1b0*/  LDSM.16.M88.4 R100, [R91+0x3c00] ;  /* 0x003c00005b64783b */ /* 0x000f680000000200 */
[----:B------:R-:W-:Y:S04]  /*e1c0*/  LDSM.16.M88.4 R92, [R86] ;  /* 0x00000000565c783b */ /* 0x000fe80000000200 */
[----:B------:R-:W1:Y:S04]  /*e1d0*/  LDSM.16.M88.4 R96, [R84+0x3400] ;  /* 0x003400005460783b */ /* 0x000e680000000200 */
[----:B------:R-:W1:Y:S04]  /*e1e0*/  LDSM.16.M88.4 R104, [R84+0x3000] ;  /* 0x003000005468783b */ /* 0x000e680000000200 */
[----:B------:R-:W0:Y:S01]  /*e1f0*/  LDGDEPBAR ;  /* 0x00000000000079af */ /* 0x000e220000000000 */
[C---:B----4-:R-:W-:Y:S08]  /*e200*/  HMMA.16816.F32 R32, R12.reuse, R28, RZ ;  /* 0x0000001c0c20723c */ /* 0x050ff000000018ff */
[C---:B------:R-:W-:Y:S08]  /*e210*/  HMMA.16816.F32 R28, R12.reuse, R30, RZ ;  /* 0x0000001e0c1c723c */ /* 0x040ff000000018ff */
[C---:B---3--:R-:W-:Y:S08]  /*e220*/  HMMA.16816.F32 R8, R12.reuse, R4, RZ ;  /* 0x000000040c08723c */ /* 0x048ff000000018ff */
[C---:B--2---:R-:W-:Y:S08]  /*e230*/  HMMA.16816.F32 R24, R12.reuse, R20, RZ ;  /* 0x000000140c18723c */ /* 0x044ff000000018ff */
[C---:B------:R-:W-:Y:S08]  /*e240*/  HMMA.16816.F32 R4, R12.reuse, R6, RZ ;  /* 0x000000060c04723c */ /* 0x040ff000000018ff */
[C---:B------:R-:W-:Y:S08]  /*e250*/  HMMA.16816.F32 R20, R12.reuse, R22, RZ ;  /* 0x000000160c14723c */ /* 0x040ff000000018ff */
[C---:B-----5:R-:W-:Y:S08]  /*e260*/  HMMA.16816.F32 R16, R12.reuse, R100, RZ ;  /* 0x000000640c10723c */ /* 0x060ff000000018ff */
[----:B------:R-:W-:Y:S01]  /*e270*/  HMMA.16816.F32 R12, R12, R102, RZ ;  /* 0x000000660c0c723c */ /* 0x000fe200000018ff */
[----:B------:R-:W2:Y:S07]  /*e280*/  LDSM.16.M88.4 R100, [R84+0x3800] ;  /* 0x003800005464783b */ /* 0x000eae0000000200 */
        /* <DEDUP_REMOVED lines=63> */
[----:B------:R-:W4:Y:S01]  /*e680*/  S2R R4, SR_TID.X ;  /* 0x0000000000047919 */ /* 0x000f220000002100 */
[----:B------:R-:W-:Y:S01]  /*e690*/  FMUL.FTZ R5, R7, UR4 ;  /* 0x0000000407057c20 */ /* 0x000fe20008410000 */
[----:B------:R-:W-:Y:S01]  /*e6a0*/  FMUL.FTZ R6, R6, UR4 ;  /* 0x0000000406067c20 */ /* 0x000fe20008410000 */
[----:B------:R-:W5:Y:S03]  /*e6b0*/  MUFU.TANH R9, R9 ;  /* 0x0000000900097308 */ /* 0x000f660000002400 */
[----:B------:R-:W-:Y:S01]  /*e6c0*/  FMUL.FTZ R28, R28, UR4 ;  /* 0x000000041c1c7c20 */ /* 0x000fe20008410000 */
[----:B------:R-:W-:Y:S01]  /*e6d0*/  FMUL.FTZ R29, R29, UR4 ;  /* 0x000000041d1d7c20 */ /* 0x000fe20008410000 */
[----:B------:R-:W-:-:S03]  /*e6e0*/  FMUL.FTZ R31, R31, UR4 ;  /* 0x000000041f1f7c20 */ /* 0x000fc60008410000 */
[----:B------:R4:W-:Y:S01]  /*e6f0*/  MUFU.TANH R107, R6 ;  /* 0x00000006006b7308 */ /* 0x0009e20000002400 */
[----:B--2---:R-:W-:Y:S02]  /*e700*/  FMUL.FTZ R8, R30, UR4 ;  /* 0x000000041e087c20 */ /* 0x004fe40008410000 */
[----:B------:R-:W-:Y:S01]  /*e710*/  FMUL.FTZ R7, R32, UR4 ;  /* 0x0000000420077c20 */ /* 0x000fe20008410000 */
[----:B------:R-:W-:Y:S01]  /*e720*/  FMUL.FTZ R34, R34, UR4 ;  /* 0x0000000422227c20 */ /* 0x000fe20008410000 */
[----:B------:R-:W-:Y:S01]  /*e730*/  FMUL.FTZ R35, R35, UR4 ;  /* 0x0000000423237c20 */ /* 0x000fe20008410000 */
[----:B------:R-:W-:Y:S02]  /*e740*/  FMUL.FTZ R33, R33, UR4 ;  /* 0x0000000421217c20 */ /* 0x000fe40008410000 */
[----:B------:R-:W2:Y:S01]  /*e750*/  MUFU.TANH R11, R11 ;  /* 0x0000000b000b7308 */ /* 0x000ea20000002400 */
[C---:B-1----:R-:W-:Y:S07]  /*e760*/  HMMA.16816.F32 R24, R100.reuse, R92, R24 ;  /* 0x0000005c6418723c */ /* 0x042fee0000001818 */
[----:B------:R-:W-:Y:S01]  /*e770*/  MUFU.TANH R97, R10 ;  /* 0x0000000a00617308 */ /* 0x000fe20000002400 */
[----:B------:R-:W-:Y:S01]  /*e780*/  HMMA.16816.F32 R20, R100, R94, R20 ;  /* 0x0000005e6414723c */ /* 0x000fe20000001814 */
[----:B------:R1:W3:Y:S01]  /*e790*/  LDSM.16.M88.4 R92, [R84+0x5c00] ;  /* 0x005c0000545c783b */ /* 0x0002e20000000200 */
[----:B------:R-:W-:-:S04]  /*e7a0*/  DEPBAR.LE SB0, 0x0 ;  /* 0x000080000000791a */ /* 0x000fc80000000000 */
[----:B----4-:R-:W-:Y:S01]  /*e7b0*/  LOP3.LUT R6, R4, 0x3, RZ, 0xc0, !PT ;  /* 0x0000000304067812 */ /* 0x010fe200078ec0ff */
[----:B------:R-:W4:Y:S04]  /*e7c0*/  MUFU.TANH R99, R99 ;  /* 0x0000006300637308 */ /* 0x000f280000002400 */
[----:B------:R-:W-:Y:S01]  /*e7d0*/  FMUL.FTZ R32, R26, UR4 ;  /* 0x000000041a207c20 */ /* 0x000fe20008410000 */
[----:B------:R-:W-:-:S03]  /*e7e0*/  FMUL.FTZ R30, R27, UR4 ;  /* 0x000000041b1e7c20 */ /* 0x000fc60008410000 */
[----:B------:R5:W-:Y:S04]  /*e7f0*/  MUFU.TANH R109, R34 ;  /* 0x00000022006d7308 */ /* 0x000be80000002400 */
[----:B------:R-:W-:-:S04]  /*e800*/  FMUL.FTZ R26, R21, UR4 ;  /* 0x00000004151a7c20 */ /* 0x000fc80008410000 */
[----:B------:R-:W-:Y:S01]  /*e810*/  MUFU.TANH R7, R7 ;  /* 0x0000000700077308 */ /* 0x000fe20000002400 */
[----:B-1----:R-:W-:Y:S01]  /*e820*/  FMUL.FTZ R84, R24, UR4 ;  /* 0x0000000418547c20 */ /* 0x002fe20008410000 */
[----:B------:R-:W-:Y:S01]  /*e830*/  FMUL.FTZ R24, R22, UR4 ;  /* 0x0000000416187c20 */ /* 0x000fe20008410000 */
[----:B------:R-:W-:-:S05]  /*e840*/  FMUL.FTZ R22, R23, UR4 ;  /* 0x0000000417167c20 */ /* 0x000fca0008410000 */
[----:B------:R-:W-:Y:S01]  /*e850*/  MUFU.TANH R105, R105 ;  /* 0x0000006900697308 */ /* 0x000fe20000002400 */
[----:B-----5:R-:W-:-:S07]  /*e860*/  FMUL.FTZ R34, R25, UR4 ;  /* 0x0000000419227c20 */ /* 0x020fce0008410000 */
[----:B------:R1:W-:Y:S01]  /*e870*/  MUFU.TANH R25, R8 ;  /* 0x0000000800197308 */ /* 0x0003e20000002400 */
[C---:B---3--:R-:W-:Y:S07]  /*e880*/  HMMA.16816.F32 R16, R100.reuse, R92, R16 ;  /* 0x0000005c6410723c */ /* 0x048fee0000001810 */
[----:B------:R3:W-:Y:S01]  /*e890*/  MUFU.TANH R93, R5 ;  /* 0x00000005005d7308 */ /* 0x0007e20000002400 */
[----:B------:R-:W-:Y:S07]  /*e8a0*/  HMMA.16816.F32 R12, R100, R94, R12 ;  /* 0x0000005e640c723c */ /* 0x000fee000000180c */
[----:B------:R5:W-:Y:S04]  /*e8b0*/  MUFU.TANH R95, R28 ;  /* 0x0000001c005f7308 */ /* 0x000be80000002400 */
[----:B-1----:R-:W-:Y:S01]  /*e8c0*/  FMUL.FTZ R8, R19, UR4 ;  /* 0x0000000413087c20 */ /* 0x002fe20008410000 */
[----:B------:R-:W-:-:S03]  /*e8d0*/  FMUL.FTZ R18, R18, UR4 ;  /* 0x0000000412127c20 */ /* 0x000fc60008410000 */
[----:B------:R-:W-:Y:S01]  /*e8e0*/  MUFU.TANH R35, R35 ;  /* 0x0000002300237308 */ /* 0x000fe20000002400 */
[----:B---3--:R-:W-:-:S03]  /*e8f0*/  VIADD R5, R85, 0xffffffff ;  /* 0xffffffff55057836 */ /* 0x008fc60000000000 */
[----:B------:R-:W-:Y:S01]  /*e900*/  FMUL.FTZ R21, R12, UR4 ;  /* 0x000000040c157c20 */ /* 0x000fe20008410000 */
[----:B------:R-:W-:Y:S02]  /*e910*/  IMAD.SHL.U32 R5, R5, 0x40, RZ ;  /* 0x0000004005057824 */ /* 0x000fe400078e00ff */
[----:B------:R-:W-:Y:S01]  /*e920*/  FMUL.FTZ R14, R14, UR4 ;  /* 0x000000040e0e7c20 */ /* 0x000fe20008410000 */
[----:B------:R-:W-:Y:S01]  /*e930*/  FMUL.FTZ R12, R13, UR4 ;  /* 0x000000040d0c7c20 */ /* 0x000fe20008410000 */
[----:B------:R-:W-:Y:S01]  /*e940*/  MUFU.TANH R33, R33 ;  /* 0x0000002100217308 */ /* 0x000fe20000002400 */
[----:B------:R-:W-:Y:S02]  /*e950*/  IMAD R6, R6, 0x2, R5 ;  /* 0x0000000206067824 */ /* 0x000fe400078e0205 */
[----:B-----5:R-:W-:Y:S01]  /*e960*/  FMUL.FTZ R28, R20, UR4 ;  /* 0x00000004141c7c20 */ /* 0x020fe20008410000 */
[----:B------:R-:W-:Y:S01]  /*e970*/  FMUL.FTZ R20, R16, UR4 ;  /* 0x0000000410147c20 */ /* 0x000fe20008410000 */
[----:B------:R-:W-:Y:S01]  /*e980*/  FMUL.FTZ R16, R17, UR4 ;  /* 0x0000000411107c20 */ /* 0x000fe20008410000 */
[----:B------:R-:W-:-:S02]  /*e990*/  VIADD R101, R6, 0xffffffc0 ;  /* 0xffffffc006657836 */ /* 0x000fc40000000000 */
[C---:B------:R-:W-:Y:S01]  /*e9a0*/  VIADD R17, R6.reuse, 0xffffffc1 ;  /* 0xffffffc106117836 */ /* 0x040fe20000000000 */
[----:B------:R-:W1:Y:S01]  /*e9b0*/  MUFU.TANH R21, R21 ;  /* 0x0000001500157308 */ /* 0x000e620000002400 */
[C---:B------:R-:W-:Y:S01]  /*e9c0*/  VIADD R103, R6.reuse, 0xffffffd1 ;  /* 0xffffffd106677836 */ /* 0x040fe20000000000 */
[----:B------:R-:W-:Y:S01]  /*e9d0*/  I2FP.F32.S32 R10, R101 ;  /* 0x00000065000a7245 */ /* 0x000fe20000201400 */
[C---:B------:R-:W-:Y:S01]  /*e9e0*/  VIADD R153, R6.reuse, 0xffffffd8 ;  /* 0xffffffd806997836 */ /* 0x040fe20000000000 */
[-C--:B------:R-:W-:Y:S01]  /*e9f0*/  I2FP.F32.S32 R86, R17.reuse ;  /* 0x0000001100567245 */ /* 0x080fe20000201400 */
[----:B------:R-:W-:Y:S01]  /*ea00*/  VIADD R111, R6, 0xffffffe8 ;  /* 0xffffffe8066f7836 */ /* 0x000fe20000000000 */
[----:B------:R-:W-:Y:S01]  /*ea10*/  I2FP.F32.S32 R19, R17 ;  /* 0x0000001100137245 */ /* 0x000fe20000201400 */
[----:B------:R-:W-:Y:S01]  /*ea20*/  FFMA.FTZ R87, R0, R10, R87 ;  /* 0x0000000a00577223 */ /* 0x000fe20000010057 */
[----:B------:R-:W-:Y:S01]  /*ea30*/  FMUL.FTZ R10, R15, UR4 ;  /* 0x000000040f0a7c20 */ /* 0x000fe20008410000 */
[----:B------:R-:W-:-:S02]  /*ea40*/  VIADD R15, R6, 0xffffffc8 ;  /* 0xffffffc8060f7836 */ /* 0x000fc40000000000 */
[C---:B------:R-:W-:Y:S01]  /*ea50*/  FFMA.FTZ R23, R0.reuse, R86, R9 ;  /* 0x0000005600177223 */ /* 0x040fe20000010009 */
[C---:B------:R-:W-:Y:S01]  /*ea60*/  ISETP.GE.AND P6, PT, R17.reuse, R88, PT ;  /* 0x000000581100720c */ /* 0x040fe20003fc6270 */
[C---:B--2---:R-:W-:Y:S01]  /*ea70*/  FFMA.FTZ R19, R0.reuse, R19, R11 ;  /* 0x0000001300137223 */ /* 0x044fe2000001000b */
[----:B------:R-:W-:Y:S01]  /*ea80*/  ISETP.GE.AND P0, PT, R17, R108, PT ;  /* 0x0000006c1100720c */ /* 0x000fe20003f06270 */
[----:B------:R2:W-:Y:S01]  /*ea90*/  MUFU.TANH R27, R84 ;  /* 0x00000054001b7308 */ /* 0x0005e20000002400 */
[----:B------:R-:W-:Y:S02]  /*eaa0*/  I2FP.F32.S32 R86, R15 ;  /* 0x0000000f00567245 */ /* 0x000fe40000201400 */
[C---:B------:R-:W-:Y:S02]  /*eab0*/  ISETP.GE.AND P1, PT, R101.reuse, R88, PT ;  /* 0x000000586500720c */ /* 0x040fe40003f26270 */
[----:B------:R-:W-:Y:S01]  /*eac0*/  ISETP.GE.AND P5, PT, R101, R108, PT ;  /* 0x0000006c6500720c */ /* 0x000fe20003fa6270 */
[----:B----4-:R-:W-:Y:S01]  /*ead0*/  FFMA.FTZ R11, R0, R86, R99 ;  /* 0x00000056000b7223 */ /* 0x010fe20000010063 */
[----:B------:R-:W-:Y:S01]  /*eae0*/  VIADD R99, R6, 0xfffffff8 ;  /* 0xfffffff806637836 */ /* 0x000fe20000000000 */
[----:B------:R3:W4:Y:S01]  /*eaf0*/  MUFU.TANH R17, R14 ;  /* 0x0000000e00117308 */ /* 0x0007220000002400 */
[----:B------:R-:W-:-:S02]  /*eb00*/  I2FP.F32.S32 R101, R101 ;  /* 0x0000006500657245 */ /* 0x000fc40000201400 */
[----:B------:R-:W-:Y:S02]  /*eb10*/  FSEL R9, R87, -INF , !P1 ;  /* 0xff80000057097808 */ /* 0x000fe40004800000 */
[----:B------:R-:W-:Y:S01]  /*eb20*/  FSEL R23, R23, -INF , !P6 ;  /* 0xff80000017177808 */ /* 0x000fe20007000000 */
[----:B------:R-:W-:Y:S01]  /*eb30*/  FFMA.FTZ R13, R0, R101, R97 ;  /* 0x00000065000d7223 */ /* 0x000fe20000010061 */
[----:B------:R-:W-:Y:S01]  /*eb40*/  VIADD R97, R6, 0xffffffc9 ;  /* 0xffffffc906617836 */ /* 0x000fe20000000000 */
[----:B------:R5:W-:Y:S01]  /*eb50*/  MUFU.TANH R87, R34 ;  /* 0x0000002200577308 */ /* 0x000be20000002400 */
[----:B------:R-:W-:Y:S02]  /*eb60*/  FSEL R19, R19, -INF , !P0 ;  /* 0xff80000013137808 */ /* 0x000fe40004000000 */
[----:B--2---:R-:W-:Y:S02]  /*eb70*/  I2FP.F32.S32 R84, R15 ;  /* 0x0000000f00547245 */ /* 0x004fe40000201400 */
[----:B------:R-:W-:-:S02]  /*eb80*/  ISETP.GE.AND P6, PT, R99, R88, PT ;  /* 0x000000586300720c */ /* 0x000fc40003fc6270 */
[----:B------:R-:W-:Y:S01]  /*eb90*/  ISETP.GE.AND P0, PT, R99, R108, PT ;  /* 0x0000006c6300720c */ /* 0x000fe20003f06270 */
[----:B------:R-:W2:Y:S01]  /*eba0*/  MUFU.TANH R29, R29 ;  /* 0x0000001d001d7308 */ /* 0x000ea20000002400 */
[----:B------:R-:W-:Y:S02]  /*ebb0*/  FSEL R13, R13, -INF , !P5 ;  /* 0xff8000000d0d7808 */ /* 0x000fe40006800000 */
[----:B---3--:R-:W-:Y:S01]  /*ebc0*/  I2FP.F32.S32 R14, R99 ;  /* 0x00000063000e7245 */ /* 0x008fe20000201400 */
[----:B------:R-:W-:Y:S01]  /*ebd0*/  BAR.SYNC.DEFER_BLOCKING 0x0 ;  /* 0x0000000000007b1d */ /* 0x000fe20000010000 */
[C---:B------:R-:W-:Y:S02]  /*ebe0*/  ISETP.GE.AND P1, PT, R15.reuse, R88, PT ;  /* 0x000000580f00720c */ /* 0x040fe40003f26270 */
[----:B------:R-:W-:Y:S01]  /*ebf0*/  ISETP.GE.AND P5, PT, R15, R108, PT ;  /* 0x0000006c0f00720c */ /* 0x000fe20003fa6270 */
[-C--:B-1----:R-:W-:Y:S01]  /*ec00*/  FFMA.FTZ R110, R0, R14.reuse, R21 ;  /* 0x0000000e006e7223 */ /* 0x082fe20000010015 */
[----:B------:R-:W-:Y:S01]  /*ec10*/  VIADD R21, R6, 0xffffffd0 ;  /* 0xffffffd006157836 */ /* 0x000fe20000000000 */
[----:B-----5:R-:W-:Y:S01]  /*ec20*/  I2FP.F32.S32 R34, R97 ;  /* 0x0000006100227245 */ /* 0x020fe20000201400 */
[C---:B----4-:R-:W-:Y:S01]  /*ec30*/  FFMA.FTZ R14, R0.reuse, R14, R17 ;  /* 0x0000000e000e7223 */ /* 0x050fe20000010011 */
[----:B------:R1:W-:Y:S01]  /*ec40*/  MUFU.TANH R99, R32 ;  /* 0x0000002000637308 */ /* 0x0003e20000002400 */
[----:B------:R-:W-:Y:S01]  /*ec50*/  FFMA.FTZ R15, R0, R84, R107 ;  /* 0x00000054000f7223 */ /* 0x000fe2000001006b */
[----:B------:R-:W-:Y:S01]  /*ec60*/  FSEL R110, R110, -INF , !P6 ;  /* 0xff8000006e6e7808 */ /* 0x000fe20007000000 */
[-C--:B------:R-:W-:Y:S01]  /*ec70*/  FFMA.FTZ R17, R0, R34.reuse, R93 ;  /* 0x0000002200117223 */ /* 0x080fe2000001005d */
[----:B------:R-:W-:Y:S01]  /*ec80*/  FSEL R93, R14, -INF , !P0 ;  /* 0xff8000000e5d7808 */ /* 0x000fe20004000000 */
[----:B------:R-:W-:Y:S01]  /*ec90*/  FFMA.FTZ R105, R0, R34, R105 ;  /* 0x0000002200697223 */ /* 0x000fe20000010069 */
[----:B------:R-:W-:-:S02]  /*eca0*/  I2FP.F32.S32 R14, R103 ;  /* 0x00000067000e7245 */ /* 0x000fc40000201400 */
[----:B------:R-:W3:Y:S01]  /*ecb0*/  MUFU.TANH R31, R31 ;  /* 0x0000001f001f7308 */ /* 0x000ee20000002400 */
[C---:B------:R-:W-:Y:S02]  /*ecc0*/  ISETP.GE.AND P6, PT, R21.reuse, R88, PT ;  /* 0x000000581500720c */ /* 0x040fe40003fc6270 */
[----:B------:R-:W-:Y:S01]  /*ecd0*/  ISETP.GE.AND P0, PT, R21, R108, PT ;  /* 0x0000006c1500720c */ /* 0x000fe20003f06270 */
[-C--:B------:R-:W-:Y:S01]  /*ece0*/  FFMA.FTZ R115, R0, R14.reuse, R35 ;  /* 0x0000000e00737223 */ /* 0x080fe20000010023 */
[----:B------:R-:W-:Y:S01]  /*ecf0*/  FSEL R11, R11, -INF , !P1 ;  /* 0xff8000000b0b7808 */ /* 0x000fe20004800000 */
[----:B------:R-:W-:Y:S01]  /*ed00*/  VIADD R35, R6, 0xffffffd9 ;  /* 0xffffffd906237836 */ /* 0x000fe20000000000 */
[----:B------:R-:W-:Y:S01]  /*ed10*/  FSEL R15, R15, -INF , !P5 ;  /* 0xff8000000f0f7808 */ /* 0x000fe20006800000 */
[----:B------:R-:W-:Y:S01]  /*ed20*/  FFMA.FTZ R117, R0, R14, R33 ;  /* 0x0000000e00757223 */ /* 0x000fe20000010021 */
[----:B------:R-:W-:Y:S01]  /*ed30*/  ISETP.GE.AND P1, PT, R97, R88, PT ;  /* 0x000000586100720c */ /* 0x000fe20003f26270 */
[----:B------:R-:W4:Y:S01]  /*ed40*/  MUFU.TANH R101, R30 ;  /* 0x0000001e00657308 */ /* 0x000f220000002400 */
[----:B-1----:R-:W-:-:S02]  /*ed50*/  I2FP.F32.S32 R32, R21 ;  /* 0x0000001500207245 */ /* 0x002fc40000201400 */
[----:B------:R-:W-:Y:S02]  /*ed60*/  ISETP.GE.AND P5, PT, R97, R108, PT ;  /* 0x0000006c6100720c */ /* 0x000fe40003fa6270 */
[----:B------:R-:W-:Y:S01]  /*ed70*/  FSEL R21, R105, -INF , !P1 ;  /* 0xff80000069157808 */ /* 0x000fe20004800000 */
[CC--:B------:R-:W-:Y:S01]  /*ed80*/  FFMA.FTZ R159, R0.reuse, R32.reuse, R7 ;  /* 0x00000020009f7223 */ /* 0x0c0fe20000010007 */
[----:B------:R-:W-:Y:S01]  /*ed90*/  FFMA.FTZ R109, R0, R32, R109 ;  /* 0x00000020006d7223 */ /* 0x000fe2000001006d */
[----:B------:R-:W-:Y:S01]  /*eda0*/  FSEL R17, R17, -INF , !P5 ;  /* 0xff80000011117808 */ /* 0x000fe20006800000 */
[----:B------:R-:W-:Y:S01]  /*edb0*/  MUFU.TANH R7, R26 ;  /* 0x0000001a00077308 */ /* 0x000fe20000002400 */
[----:B------:R-:W-:Y:S02]  /*edc0*/  ISETP.GE.AND P1, PT, R103, R88, PT ;  /* 0x000000586700720c */ /* 0x000fe40003f26270 */
[----:B------:R-:W-:Y:S02]  /*edd0*/  FSEL R159, R159, -INF , !P6 ;  /* 0xff8000009f9f7808 */ /* 0x000fe40007000000 */
[----:B------:R-:W-:-:S02]  /*ede0*/  FSEL R155, R109, -INF , !P0 ;  /* 0xff8000006d9b7808 */ /* 0x000fc40004000000 */
[C---:B------:R-:W-:Y:S01]  /*edf0*/  ISETP.GE.AND P6, PT, R153.reuse, R88, PT ;  /* 0x000000589900720c */ /* 0x040fe20003fc6270 */
[----:B------:R1:W-:Y:S01]  /*ee00*/  MUFU.TANH R33, R24 ;  /* 0x0000001800217308 */ /* 0x0003e20000002400 */
[-C--:B------:R-:W-:Y:S02]  /*ee10*/  ISETP.GE.AND P0, PT, R153, R108.reuse, PT ;  /* 0x0000006c9900720c */ /* 0x080fe40003f06270 */
[----:B------:R-:W-:Y:S02]  /*ee20*/  I2FP.F32.S32 R153, R153 ;  /* 0x0000009900997245 */ /* 0x000fe40000201400 */
[----:B------:R-:W-:Y:S02]  /*ee30*/  ISETP.GE.AND P5, PT, R103, R108, PT ;  /* 0x0000006c6700720c */ /* 0x000fe40003fa6270 */
[----:B------:R-:W-:Y:S01]  /*ee40*/  I2FP.F32.S32 R14, R35 ;  /* 0x00000023000e7245 */ /* 0x000fe20000201400 */
[CC--:B------:R-:W-:Y:S01]  /*ee50*/  FFMA.FTZ R95, R0.reuse, R153.reuse, R95 ;  /* 0x00000099005f7223 */ /* 0x0c0fe2000001005f */
[----:B------:R-:W-:Y:S01]  /*ee60*/  FSEL R117, R117, -INF , !P1 ;  /* 0xff80000075757808 */ /* 0x000fe20004800000 */
[----:B------:R-:W-:Y:S01]  /*ee70*/  FFMA.FTZ R153, R0, R153, R25 ;  /* 0x0000009900997223 */ /* 0x000fe20000010019 */
[----:B------:R-:W-:Y:S01]  /*ee80*/  FSEL R115, R115, -INF , !P5 ;  /* 0xff80000073737808 */ /* 0x000fe20006800000 */
[----:B------:R-:W-:Y:S01]  /*ee90*/  VIADD R25, R6, 0xffffffe0 ;  /* 0xffffffe006197836 */ /* 0x000fe20000000000 */
[C---:B------:R-:W-:Y:S01]  /*eea0*/  ISETP.GE.AND P1, PT, R35.reuse, R88, PT ;  /* 0x000000582300720c */ /* 0x040fe20003f26270 */
[C---:B--2---:R-:W-:Y:S01]  /*eeb0*/  FFMA.FTZ R107, R0.reuse, R14, R29 ;  /* 0x0000000e006b7223 */ /* 0x044fe2000001001d */
[----:B------:R-:W-:Y:S01]  /*eec0*/  ISETP.GE.AND P5, PT, R35, R108, PT ;  /* 0x0000006c2300720c */ /* 0x000fe20003fa6270 */
[----:B---3--:R-:W-:Y:S01]  /*eed0*/  FFMA.FTZ R31, R0, R14, R31 ;  /* 0x0000000e001f7223 */ /* 0x008fe2000001001f */
[----:B------:R-:W2:Y:S01]  /*eee0*/  MUFU.TANH R35, R22 ;  /* 0x0000001600237308 */ /* 0x000ea20000002400 */
[----:B------:R-:W-:Y:S01]  /*eef0*/  VIADD R29, R6, 0xffffffe1 ;  /* 0xffffffe1061d7836 */ /* 0x000fe20000000000 */
[----:B-1----:R-:W-:-:S02]  /*ef00*/  I2FP.F32.S32 R24, R25 ;  /* 0x0000001900187245 */ /* 0x002fc40000201400 */
[----:B------:R-:W-:Y:S01]  /*ef10*/  FSEL R105, R31, -INF , !P5 ;  /* 0xff8000001f697808 */ /* 0x000fe20006800000 */
[----:B------:R-:W-:Y:S01]  /*ef20*/  VIADD R31, R6, 0xffffffe9 ;  /* 0xffffffe9061f7836 */ /* 0x000fe20000000000 */
[----:B------:R-:W-:Y:S01]  /*ef30*/  I2FP.F32.S32 R14, R29 ;  /* 0x0000001d000e7245 */ /* 0x000fe20000201400 */
[CC--:B------:R-:W-:Y:S01]  /*ef40*/  FFMA.FTZ R151, R0.reuse, R24.reuse, R27 ;  /* 0x0000001800977223 */ /* 0x0c0fe2000001001b */
[----:B------:R-:W1:Y:S01]  /*ef50*/  MUFU.TANH R97, R28 ;  /* 0x0000001c00617308 */ /* 0x000e620000002400 */
[----:B------:R-:W-:Y:S01]  /*ef60*/  FSEL R157, R95, -INF , !P6 ;  /* 0xff8000005f9d7808 */ /* 0x000fe20007000000 */
[C---:B------:R-:W-:Y:S01]  /*ef70*/  FFMA.FTZ R99, R0.reuse, R24, R99 ;  /* 0x0000001800637223 */ /* 0x040fe20000010063 */
[CC--:B------:R-:W-:Y:S01]  /*ef80*/  FFMA.FTZ R87, R0.reuse, R14.reuse, R87 ;  /* 0x0000000e00577223 */ /* 0x0c0fe20000010057 */
[----:B----4-:R-:W-:Y:S01]  /*ef90*/  FFMA.FTZ R101, R0, R14, R101 ;  /* 0x0000000e00657223 */ /* 0x010fe20000010065 */
[----:B------:R-:W-:Y:S02]  /*efa0*/  FSEL R153, R153, -INF , !P0 ;  /* 0xff80000099997808 */ /* 0x000fe40004000000 */
[----:B------:R-:W-:Y:S01]  /*efb0*/  I2FP.F32.S32 R14, R31 ;  /* 0x0000001f000e7245 */ /* 0x000fe20000201400 */
[----:B------:R-:W3:Y:S01]  /*efc0*/  MUFU.TANH R27, R16 ;  /* 0x00000010001b7308 */ /* 0x000ee20000002400 */
[----:B------:R-:W-:-:S02]  /*efd0*/  ISETP.GE.AND P6, PT, R25, R88, PT ;  /* 0x000000581900720c */ /* 0x000fc40003fc6270 */
[----:B------:R-:W-:Y:S01]  /*efe0*/  ISETP.GE.AND P0, PT, R25, R108, PT ;  /* 0x0000006c1900720c */ /* 0x000fe20003f06270 */
[----:B--2---:R-:W-:Y:S01]  /*eff0*/  FFMA.FTZ R109, R0, R14, R35 ;  /* 0x0000000e006d7223 */ /* 0x004fe20000010023 */
[----:B------:R-:W-:Y:S01]  /*f000*/  FSEL R107, R107, -INF , !P1 ;  /* 0xff8000006b6b7808 */ /* 0x000fe20004800000 */
[----:B------:R-:W-:Y:S01]  /*f010*/  VIADD R35, R6, 0xfffffff1 ;  /* 0xfffffff106237836 */ /* 0x000fe20000000000 */
[C---:B------:R-:W-:Y:S01]  /*f020*/  ISETP.GE.AND P1, PT, R29.reuse, R88, PT ;  /* 0x000000581d00720c */ /* 0x040fe20003f26270 */
[----:B------:R-:W-:Y:S01]  /*f030*/  FFMA.FTZ R143, R0, R14, R7 ;  /* 0x0000000e008f7223 */ /* 0x000fe20000010007 */
[----:B------:R-:W-:Y:S01]  /*f040*/  ISETP.GE.AND P5, PT, R29, R108, PT ;  /* 0x0000006c1d00720c */ /* 0x000fe20003fa6270 */
[----:B------:R-:W2:Y:S01]  /*f050*/  MUFU.TANH R25, R20 ;  /* 0x0000001400197308 */ /* 0x000ea20000002400 */
[----:B------:R-:W-:Y:S01]  /*f060*/  FSEL R151, R151, -INF , !P6 ;  /* 0xff80000097977808 */ /* 0x000fe20007000000 */
[----:B------:R-:W-:Y:S01]  /*f070*/  VIADD R7, R6, 0xfffffff9 ;  /* 0xfffffff906077836 */ /* 0x000fe20000000000 */
[----:B------:R-:W-:-:S02]  /*f080*/  FSEL R123, R99, -INF , !P0 ;  /* 0xff800000637b7808 */ /* 0x000fc40004000000 */
[C---:B------:R-:W-:Y:S02]  /*f090*/  ISETP.GE.AND P6, PT, R111.reuse, R88, PT ;  /* 0x000000586f00720c */ /* 0x040fe40003fc6270 */
[----:B------:R-:W-:Y:S01]  /*f0a0*/  ISETP.GE.AND P0, PT, R111, R108, PT ;  /* 0x0000006c6f00720c */ /* 0x000fe20003f06270 */
[----:B------:R-:W4:Y:S01]  /*f0b0*/  MUFU.TANH R29, R18 ;  /* 0x00000012001d7308 */ /* 0x000f220000002400 */
[----:B------:R-:W-:Y:S02]  /*f0c0*/  I2FP.F32.S32 R111, R111 ;  /* 0x0000006f006f7245 */ /* 0x000fe40000201400 */
[----:B------:R-:W-:Y:S01]  /*f0d0*/  FSEL R149, R87, -INF , !P1 ;  /* 0xff80000057957808 */ /* 0x000fe20004800000 */
[----:B------:R-:W-:Y:S01]  /*f0e0*/  VIADD R87, R6, 0xfffffff0 ;  /* 0xfffffff006577836 */ /* 0x000fe20000000000 */
[----:B------:R-:W-:Y:S01]  /*f0f0*/  FSEL R113, R101, -INF , !P5 ;  /* 0xff80000065717808 */ /* 0x000fe20006800000 */
[CC--:B-1----:R-:W-:Y:S01]  /*f100*/  FFMA.FTZ R97, R0.reuse, R111.reuse, R97 ;  /* 0x0000006f00617223 */ /* 0x0c2fe20000010061 */
[C---:B------:R-:W-:Y:S01]  /*f110*/  ISETP.GE.AND P1, PT, R31.reuse, R88, PT ;  /* 0x000000581f00720c */ /* 0x040fe20003f26270 */
[----:B------:R-:W-:Y:S01]  /*f120*/  FFMA.FTZ R111, R0, R111, R33 ;  /* 0x0000006f006f7223 */ /* 0x000fe20000010021 */
[----:B------:R-:W-:Y:S01]  /*f130*/  ISETP.GE.AND P5, PT, R31, R108, PT ;  /* 0x0000006c1f00720c */ /* 0x000fe20003fa6270 */
[----:B------:R-:W-:Y:S01]  /*f140*/  MUFU.TANH R33, R12 ;  /* 0x0000000c00217308 */ /* 0x000fe20000002400 */
[----:B------:R-:W-:-:S02]  /*f150*/  I2FP.F32.S32 R6, R35 ;  /* 0x0000002300067245 */ /* 0x000fc40000201400 */
[----:B------:R-:W-:Y:S02]  /*f160*/  FSEL R143, R143, -INF , !P1 ;  /* 0xff8000008f8f7808 */ /* 0x000fe40004800000 */
[----:B------:R-:W-:Y:S01]  /*f170*/  FSEL R109, R109, -INF , !P5 ;  /* 0xff8000006d6d7808 */ /* 0x000fe20006800000 */
[----:B---3--:R-:W-:Y:S01]  /*f180*/  FFMA.FTZ R27, R0, R6, R27 ;  /* 0x00000006001b7223 */ /* 0x008fe2000001001b */
[C---:B------:R-:W-:Y:S01]  /*f190*/  ISETP.GE.AND P1, PT, R35.reuse, R88, PT ;  /* 0x000000582300720c */ /* 0x040fe20003f26270 */
[----:B------:R1:W3:Y:S01]  /*f1a0*/  MUFU.TANH R31, R8 ;  /* 0x00000008001f7308 */ /* 0x0002e20000002400 */
[----:B------:R-:W-:Y:S02]  /*f1b0*/  ISETP.GE.AND P5, PT, R35, R108, PT ;  /* 0x0000006c2300720c */ /* 0x000fe40003fa6270 */
[----:B------:R-:W-:Y:S02]  /*f1c0*/  FSEL R147, R97, -INF , !P6 ;  /* 0xff80000061937808 */ /* 0x000fe40007000000 */
[----:B------:R-:W-:-:S02]  /*f1d0*/  FSEL R111, R111, -INF , !P0 ;  /* 0xff8000006f6f7808 */ /* 0x000fc40004000000 */
[C---:B------:R-:W-:Y:S01]  /*f1e0*/  ISETP.GE.AND P6, PT, R87.reuse, R88, PT ;  /* 0x000000585700720c */ /* 0x040fe20003fc6270 */
[----:B------:R-:W5:Y:S01]  /*f1f0*/  MUFU.TANH R35, R10 ;  /* 0x0000000a00237308 */ /* 0x000f620000002400 */
[----:B------:R-:W-:Y:S02]  /*f200*/  ISETP.GE.AND P0, PT, R87, R108, PT ;  /* 0x0000006c5700720c */ /* 0x000fe40003f06270 */
[----:B------:R-:W-:Y:S02]  /*f210*/  FSEL R121, R27, -INF , !P1 ;  /* 0xff8000001b797808 */ /* 0x000fe40004800000 */
[----:B------:R-:W-:Y:S02]  /*f220*/  I2FP.F32.S32 R87, R87 ;  /* 0x0000005700577245 */ /* 0x000fe40000201400 */
[----:B------:R-:W-:-:S03]  /*f230*/  ISETP.GT.AND P1, PT, R89, R122, PT ;  /* 0x0000007a5900720c */ /* 0x000fc60003f24270 */
[CC--:B--2---:R-:W-:Y:S01]  /*f240*/  FFMA.FTZ R25, R0.reuse, R87.reuse, R25 ;  /* 0x0000005700197223 */ /* 0x0c4fe20000010019 */
[C---:B----4-:R-:W-:Y:S01]  /*f250*/  FFMA.FTZ R29, R0.reuse, R87, R29 ;  /* 0x00000057001d7223 */ /* 0x050fe2000001001d */
[----:B-1----:R-:W-:Y:S01]  /*f260*/  I2FP.F32.S32 R8, R7 ;  /* 0x0000000700087245 */ /* 0x002fe20000201400 */
[C---:B---3--:R-:W-:Y:S02]  /*f270*/  FFMA.FTZ R31, R0.reuse, R6, R31 ;  /* 0x00000006001f7223 */ /* 0x048fe4000001001f */
[----:B------:R-:W-:Y:S02]  /*f280*/  FSEL R112, R25, -INF , !P6 ;  /* 0xff80000019707808 */ /* 0x000fe40007000000 */
[----:B------:R-:W-:Y:S01]  /*f290*/  FSEL R98, R29, -INF , !P0 ;  /* 0xff8000001d627808 */ /* 0x000fe20004000000 */
[CC--:B------:R-:W-:Y:S01]  /*f2a0*/  FFMA.FTZ R33, R0.reuse, R8.reuse, R33 ;  /* 0x0000000800217223 */ /* 0x0c0fe20000010021 */
[----:B-----5:R-:W-:Y:S01]  /*f2b0*/  FFMA.FTZ R35, R0, R8, R35 ;  /* 0x0000000800237223 */ /* 0x020fe20000010023 */
        /* <DEDUP_REMOVED lines=9> */
[----:B------:R-:W2:Y:S01]  /*f350*/  LDCU.64 UR8, c[0x0][0x3b8] ;  /* 0x00007700ff0877ac */ /* 0x000ea20008000a00 */
[----:B------:R-:W-:Y:S01]  /*f360*/  IADD3 R29, PT, PT, R5, -0x80, RZ ;  /* 0xffffff80051d7810 */ /* 0x000fe20007ffe0ff */
[----:B------:R-:W3:Y:S03]  /*f370*/  LDCU.64 UR4, c[0x0][0x3a0] ;  /* 0x00007400ff0477ac */ /* 0x000ee60008000a00 */
[----:B------:R-:W-:Y:S02]  /*f380*/  IABS R5, R29 ;  /* 0x0000001d00057213 */ /* 0x000fe40000000000 */
[-C--:B-1----:R-:W-:Y:S02]  /*f390*/  IABS R7, R8.reuse ;  /* 0x0000000800077213 */ /* 0x082fe40000000000 */
[----:B------:R-:W-:-:S02]  /*f3a0*/  LOP3.LUT R29, R29, R8, RZ, 0x3c, !PT ;  /* 0x000000081d1d7212 */ /* 0x000fc400078e3cff */
        /* <DEDUP_REMOVED lines=54> */
.L_x_5427:
        /* <DEDUP_REMOVED lines=8> */
.L_x_5428:
[C---:B------:R-:W-:Y:S01]  /*f790*/  LEA R6, P0, R129.reuse, R124, 0x1 ;  /* 0x0000007c81067211 */ /* 0x040fe200078008ff */
[----:B------:R-:W-:Y:S01]  /*f7a0*/  @!P3 IMAD.MOV.U32 R24, RZ, RZ, R124 ;  /* 0x000000ffff18b224 */ /* 0x000fe200078e007c */
[----:B------:R-:W-:Y:S01]  /*f7b0*/  @!PT LDS RZ, [RZ] ;  /* 0x00000000fffff984 */ /* 0x000fe20000000800 */
[----:B------:R-:W-:Y:S01]  /*f7c0*/  @!PT LDS RZ, [RZ] ;  /* 0x00000000fffff984 */ /* 0x000fe20000000800 */
[----:B------:R-:W-:Y:S01]  /*f7d0*/  @!PT LDS RZ, [RZ] ;  /* 0x00000000fffff984 */ /* 0x000fe20000000800 */
[----:B------:R1:W-:Y:S01]  /*f7e0*/  @!P4 LDGSTS.E.BYPASS.LTC128B.128 [R141+0x3000], desc[UR6][R124.64] ;  /* 0x030000007c8dcfae */ /* 0x0003e2000b981a06 */
[----:B------:R-:W-:Y:S01]  /*f7f0*/  @!P3 IMAD.MOV.U32 R25, RZ, RZ, R125 ;  /* 0x000000ffff19b224 */ /* 0x000fe200078e007d */
[----:B------:R-:W-:Y:S02]  /*f800*/  LEA.HI.X R7, R129, R125, R128, 0x1, P0 ;  /* 0x0000007d81077211 */ /* 0x000fe400000f0c80 */
        /* <DEDUP_REMOVED lines=27> */
.L_x_5426:
        /* <DEDUP_REMOVED lines=18> */
[----:B------:R-:W-:Y:S01]  /*fae0*/  @P1 IADD3 R85, PT, PT, R85, -0x3, RZ ;  /* 0xfffffffd55551810 */ /* 0x000fe20007ffe0ff */
        /* <DEDUP_REMOVED lines=17> */
[----:B------:R-:W-:Y:S01]  /*fc00*/  FADD.FTZ R3, R3, -R6 ;  /* 0x8000000603037221 */ /* 0x000fe20000010000 */
[----:B------:R-:W-:Y:S01]  /*fc10*/  FSEL R116, R116, RZ, P2 ;  /* 0x000000ff74747208 */ /* 0x000fe20001000000 */
[----:B------:R-:W-:Y:S01]  /*fc20*/  FMUL.FTZ R97, R5, UR4 ;  /* 0x0000000405617c20 */ /* 0x000fe20008410000 */
[----:B------:R-:W-:Y:S01]  /*fc30*/  MOV R5, 0x10 ;  /* 0x0000001000057802 */ /* 0x000fe20000000f00 */
[----:B------:R-:W-:Y:S01]  /*fc40*/  FMUL.FTZ R103, R3, UR4 ;  /* 0x0000000403677c20 */ /* 0x000fe20008410000 */
[----:B------:R-:W-:Y:S01]  /*fc50*/  FFMA.FTZ R96, R13, UR4, -R102 ;  /* 0x000000040d607c23 */ /* 0x000fe20008010866 */
[--C-:B------:R-:W-:Y:S01]  /*fc60*/  FFMA.FTZ R101, R9, UR4, -R116.reuse ;  /* 0x0000000409657c23 */ /* 0x100fe20008010874 */
[----:B------:R-:W-:Y:S01]  /*fc70*/  SEL R5, R5, 0xfffffff0, !P0 ;  /* 0xfffffff005057807 */ /* 0x000fe20004000000 */
[----:B------:R-:W1:Y:S01]  /*fc80*/  MUFU.EX2 R97, R97 ;  /* 0x0000006100617308 */ /* 0x000e620000000800 */
[--C-:B------:R-:W-:Y:S01]  /*fc90*/  FFMA.FTZ R92, R23, UR4, -R116.reuse ;  /* 0x00000004175c7c23 */ /* 0x100fe20008010874 */
[--C-:B------:R-:W-:Y:S01]  /*fca0*/  FFMA.FTZ R94, R11, UR4, -R116.reuse ;  /* 0x000000040b5e7c23 */ /* 0x100fe20008010874 */
[----:B------:R-:W-:Y:S01]  /*fcb0*/  LEA R88, R5, R90, 0x1 ;  /* 0x0000005a05587211 */ /* 0x000fe200078e08ff */
[----:B------:R-:W2:Y:S01]  /*fcc0*/  MUFU.EX2 R103, R103 ;  /* 0x0000006700677308 */ /* 0x000ea20000000800 */
[----:B------:R-:W-:Y:S01]  /*fcd0*/  FFMA.FTZ R87, R21, UR4, -R116 ;  /* 0x0000000415577c23 */ /* 0x000fe20008010874 */
[--C-:B------:R-:W-:Y:S01]  /*fce0*/  FFMA.FTZ R95, R19, UR4, -R102.reuse ;  /* 0x00000004135f7c23 */ /* 0x100fe20008010866 */
[--C-:B------:R-:W-:Y:S01]  /*fcf0*/  FFMA.FTZ R3, R15, UR4, -R102.reuse ;  /* 0x000000040f037c23 */ /* 0x100fe20008010866 */
[----:B------:R-:W3:Y:S01]  /*fd00*/  LDSM.16.MT88.4 R32, [R88+0x7000] ;  /* 0x007000005820783b */ /* 0x000ee20000004200 */
[----:B------:R-:W-:Y:S01]  /*fd10*/  FFMA.FTZ R2, R17, UR4, -R102 ;  /* 0x0000000411027c23 */ /* 0x000fe20008010866 */
[----:B------:R-:W-:Y:S01]  /*fd20*/  MUFU.EX2 R101, R101 ;  /* 0x0000006500657308 */ /* 0x000fe20000000800 */
[--C-:B------:R-:W-:Y:S01]  /*fd30*/  FFMA.FTZ R114, R117, UR4, -R116.reuse ;  /* 0x0000000475727c23 */ /* 0x100fe20008010874 */
[----:B------:R-:W-:Y:S01]  /*fd40*/  LDSM.16.MT88.4 R8, [R90+0x6000] ;  /* 0x006000005a08783b */ /* 0x000fe20000004200 */
[----:B------:R-:W-:Y:S01]  /*fd50*/  FFMA.FTZ R106, R107, UR4, -R116 ;  /* 0x000000046b6a7c23 */ /* 0x000fe20008010874 */
[-C--:B-1----:R-:W-:Y:S01]  /*fd60*/  FMUL.FTZ R30, R58, R97.reuse ;  /* 0x000000613a1e7220 */ /* 0x082fe20000410000 */
[----:B------:R-:W-:Y:S01]  /*fd70*/  FMUL.FTZ R31, R59, R97 ;  /* 0x000000613b1f7220 */ /* 0x000fe20000410000 */
[----:B------:R-:W1:Y:S01]  /*fd80*/  MUFU.EX2 R92, R92 ;  /* 0x0000005c005c7308 */ /* 0x000e620000000800 */
[----:B------:R-:W-:Y:S01]  /*fd90*/  LDSM.16.MT88.4 R16, [R88+0x6000] ;  /* 0x006000005810783b */ /* 0x000fe20000004200 */
[-C--:B--2---:R-:W-:Y:S01]  /*fda0*/  FMUL.FTZ R28, R56, R103.reuse ;  /* 0x00000067381c7220 */ /* 0x084fe20000410000 */
[-C--:B------:R-:W-:Y:S01]  /*fdb0*/  FMUL.FTZ R29, R57, R103.reuse ;  /* 0x00000067391d7220 */ /* 0x080fe20000410000 */
[----:B------:R-:W-:Y:S01]  /*fdc0*/  MUFU.EX2 R94, R94 ;  /* 0x0000005e005e7308 */ /* 0x000fe20000000800 */
[----:B------:R-:W2:Y:S01]  /*fdd0*/  LDSM.16.MT88.4 R56, [R90+0x8000] ;  /* 0x008000005a38783b */ /* 0x000ea20000004200 */
        /* <DEDUP_REMOVED lines=16> */
[----:B----4-:R-:W-:Y:S01]  /*fee0*/  F2FP.F16.F32.PACK_AB R82, R87, R94 ;  /* 0x0000005e5752723e */ /* 0x010fe200000000ff */
[----:B------:R-:W-:Y:S01]  /*fef0*/  FMUL.FTZ R23, R67, R97 ;  /* 0x0000006143177220 */ /* 0x000fe20000410000 */
[----:B------:R-:W4:Y:S01]  /*ff00*/  MUFU.EX2 R2, R2 ;  /* 0x0000000200027308 */ /* 0x000f220000000800 */
        /* <DEDUP_REMOVED lines=20> */
[C---:B---3--:R-:W-:Y:S01]  /*10050*/  HMMA.16816.F32 R28, R80.reuse, R32, R28 ;  /* 0x00000020501c723c */ /* 0x048fe2000000181c */
[-C--:B------:R-:W-:Y:S01]  /*10060*/  FMUL.FTZ R78, R78, R97.reuse ;  /* 0x000000614e4e7220 */ /* 0x080fe20000410000 */
[----:B------:R-:W-:Y:S01]  /*10070*/  FMUL.FTZ R79, R79, R97 ;  /* 0x000000614f4f7220 */ /* 0x000fe20000410000 */
[-C--:B------:R-:W-:Y:S01]  /*10080*/  FMUL.FTZ R68, R68, R103.reuse ;  /* 0x0000006744447220 */ /* 0x080fe20000410000 */
[----:B------:R-:W-:Y:S01]  /*10090*/  FMUL.FTZ R69, R69, R103 ;  /* 0x0000006745457220 */ /* 0x000fe20000410000 */
[-C--:B------:R-:W-:Y:S01]  /*100a0*/  FMUL.FTZ R70, R70, R97.reuse ;  /* 0x0000006146467220 */ /* 0x080fe20000410000 */
[----:B------:R-:W-:Y:S01]  /*100b0*/  FMUL.FTZ R71, R71, R97 ;  /* 0x0000006147477220 */ /* 0x000fe20000410000 */
[--C-:B------:R-:W-:Y:S01]  /*100c0*/  FFMA.FTZ R108, R115, UR4, -R102.reuse ;  /* 0x00000004736c7c23 */ /* 0x100fe20008010866 */
[C---:B------:R-:W-:Y:S01]  /*100d0*/  HMMA.16816.F32 R32, R80.reuse, R34, R52 ;  /* 0x000000225020723c */ /* 0x040fe20000001834 */
[----:B------:R-:W1:Y:S01]  /*100e0*/  LDSM.16.MT88.4 R52, [R88+0x8000] ;  /* 0x008000005834783b */ /* 0x000e620000004200 */
[----:B------:R-:W-:Y:S01]  /*100f0*/  FFMA.FTZ R104, R105, UR4, -R102 ;  /* 0x0000000469687c23 */ /* 0x000fe20008010866 */
[--C-:B------:R-:W-:Y:S01]  /*10100*/  FFMA.FTZ R159, R159, UR4, -R116.reuse ;  /* 0x000000049f9f7c23 */ /* 0x100fe20008010874 */
[----:B------:R-:W-:Y:S01]  /*10110*/  FFMA.FTZ R157, R157, UR4, -R116 ;  /* 0x000000049d9d7c23 */ /* 0x000fe20008010874 */
[--C-:B------:R-:W-:Y:S01]  /*10120*/  FFMA.FTZ R155, R155, UR4, -R102.reuse ;  /* 0x000000049b9b7c23 */ /* 0x100fe20008010866 */
[----:B------:R-:W-:Y:S01]  /*10130*/  FFMA.FTZ R153, R153, UR4, -R102 ;  /* 0x0000000499997c23 */ /* 0x000fe20008010866 */
        /* <DEDUP_REMOVED lines=8> */
[----:B------:R-:W-:Y:S01]  /*101c0*/  MUFU.EX2 R107, R157 ;  /* 0x0000009d006b7308 */ /* 0x000fe20000000800 */
[C---:B------:R-:W-:Y:S01]  /*101d0*/  HMMA.16816.F32 R24, R80.reuse, R26, R60 ;  /* 0x0000001a5018723c */ /* 0x040fe2000000183c */
[----:B------:R-:W4:Y:S01]  /*101e0*/  LDSM.16.MT88.4 R60, [R90+0x6400] ;  /* 0x006400005a3c783b */ /* 0x000f220000004200 */
[----:B------:R-:W-:Y:S01]  /*101f0*/  FMUL.FTZ R49, R49, R103 ;  /* 0x0000006731317220 */ /* 0x000fe20000410000 */
[----:B------:R-:W-:Y:S01]  /*10200*/  MUFU.EX2 R106, R106 ;  /* 0x0000006a006a7308 */ /* 0x000fe20000000800 */
[-C--:B------:R-:W-:Y:S01]  /*10210*/  FMUL.FTZ R50, R50, R97.reuse ;  /* 0x0000006132327220 */ /* 0x080fe20000410000 */
[-C--:B------:R-:W-:Y:S01]  /*10220*/  FMUL.FTZ R51, R51, R97.reuse ;  /* 0x0000006133337220 */ /* 0x080fe20000410000 */
[--C-:B------:R-:W-:Y:S01]  /*10230*/  FFMA.FTZ R132, R151, UR4, -R116.reuse ;  /* 0x0000000497847c23 */ /* 0x100fe20008010874 */
[----:B------:R-:W-:Y:S01]  /*10240*/  MUFU.EX2 R115, R155 ;  /* 0x0000009b00737308 */ /* 0x000fe20000000800 */
[C---:B--2---:R-:W-:Y:S01]  /*10250*/  HMMA.16816.F32 R36, R80.reuse, R56, R36 ;  /* 0x000000385024723c */ /* 0x044fe20000001824 */
[----:B------:R-:W-:Y:S01]  /*10260*/  FFMA.FTZ R118, R147, UR4, -R116 ;  /* 0x0000000493767c23 */ /* 0x000fe20008010874 */
[--C-:B------:R-:W-:Y:S01]  /*10270*/  FFMA.FTZ R140, R113, UR4, -R102.reuse ;  /* 0x00000004718c7c23 */ /* 0x100fe20008010866 */
[----:B------:R-:W2:Y:S01]  /*10280*/  MUFU.EX2 R108, R108 ;  /* 0x0000006c006c7308 */ /* 0x000ea20000000800 */
[--C-:B------:R-:W-:Y:S01]  /*10290*/  FFMA.FTZ R134, R111, UR4, -R102.reuse ;  /* 0x000000046f867c23 */ /* 0x100fe20008010866 */
[----:B------:R-:W-:Y:S01]  /*102a0*/  FFMA.FTZ R109, R109, UR4, -R102 ;  /* 0x000000046d6d7c23 */ /* 0x000fe20008010866 */
[--C-:B------:R-:W-:Y:S01]  /*102b0*/  FFMA.FTZ R149, R149, UR4, -R116.reuse ;  /* 0x0000000495957c23 */ /* 0x100fe20008010874 */
[----:B------:R-:W-:Y:S01]  /*102c0*/  MUFU.EX2 R105, R153 ;  /* 0x0000009900697308 */ /* 0x000fe20000000800 */
[C---:B------:R-:W-:Y:S01]  /*102d0*/  HMMA.16816.F32 R40, R80.reuse, R58, R40 ;  /* 0x0000003a5028723c */ /* 0x040fe20000001828 */
[----:B------:R-:W5:Y:S01]  /*102e0*/  LDSM.16.MT88.4 R56, [R88+0x6400] ;  /* 0x006400005838783b */ /* 0x000f620000004200 */
[--C-:B------:R-:W-:Y:S01]  /*102f0*/  FFMA.FTZ R143, R143, UR4, -R116.reuse ;  /* 0x000000048f8f7c23 */ /* 0x100fe20008010874 */
[----:B------:R-:W2:Y:S01]  /*10300*/  MUFU.EX2 R104, R104 ;  /* 0x0000006800687308 */ /* 0x000ea20000000800 */
[--C-:B------:R-:W-:Y:S01]  /*10310*/  FFMA.FTZ R112, R112, UR4, -R116.reuse ;  /* 0x0000000470707c23 */ /* 0x100fe20008010874 */
[--C-:B------:R-:W-:Y:S01]  /*10320*/  FFMA.FTZ R121, R121, UR4, -R116.reuse ;  /* 0x0000000479797c23 */ /* 0x100fe20008010874 */
[--C-:B------:R-:W-:Y:S01]  /*10330*/  FFMA.FTZ R110, R110, UR4, -R116.reuse ;  /* 0x000000046e6e7c23 */ /* 0x100fe20008010874 */
[----:B------:R-:W-:Y:S01]  /*10340*/  MUFU.EX2 R132, R132 ;  /* 0x0000008400847308 */ /* 0x000fe20000000800 */
[C---:B------:R-:W-:Y:S01]  /*10350*/  HMMA.16816.F32 R4, R80.reuse, R8, R4 ;  /* 0x000000085004723c */ /* 0x040fe20000001804 */
[----:B------:R-:W-:Y:S01]  /*10360*/  FFMA.FTZ R116, R119, UR4, -R116 ;  /* 0x0000000477747c23 */ /* 0x000fe20008010874 */
[----:B------:R-:W-:Y:S01]  /*10370*/  FFMA.FTZ R96, R145, R97, R96 ;  /* 0x0000006191607223 */ /* 0x000fe20000010060 */
[----:B------:R-:W5:Y:S03]  /*10380*/  MUFU.EX2 R147, R149 ;  /* 0x0000009500937308 */ /* 0x000f660000000800 */
[----:B------:R-:W-:Y:S01]  /*10390*/  FADD.FTZ R96, R95, R96 ;  /* 0x000000605f607221 */ /* 0x000fe20000010000 */
[----:B------:R-:W-:Y:S01]  /*103a0*/  MUFU.EX2 R118, R118 ;  /* 0x0000007600767308 */ /* 0x000fe20000000800 */
[C---:B------:R-:W-:Y:S02]  /*103b0*/  HMMA.16816.F32 R12, R80.reuse, R16, R12 ;  /* 0x00000010500c723c */ /* 0x040fe4000000180c */
[----:B------:R-:W-:Y:S01]  /*103c0*/  FADD.FTZ R3, R3, R96 ;  /* 0x0000006003037221 */ /* 0x000fe20000010000 */
[----:B------:R-:W-:Y:S03]  /*103d0*/  MUFU.EX2 R140, R140 ;  /* 0x0000008c008c7308 */ /* 0x000fe60000000800 */
[----:B------:R-:W-:Y:S01]  /*103e0*/  FADD.FTZ R2, R2, R3 ;  /* 0x0000000302027221 */ /* 0x000fe20000010000 */
[----:B------:R-:W-:Y:S01]  /*103f0*/  MUFU.EX2 R134, R134 ;  /* 0x0000008600867308 */ /* 0x000fe20000000800 */
[C---:B------:R-:W-:Y:S01]  /*10400*/  HMMA.16816.F32 R8, R80.reuse, R10, R76 ;  /* 0x0000000a5008723c */ /* 0x040fe2000000184c */
[----:B------:R-:W-:Y:S02]  /*10410*/  LDSM.16.MT88.4 R76, [R90+0x6c00] ;  /* 0x006c00005a4c783b */ /* 0x000fe40000004200 */
[----:B------:R-:W5:Y:S04]  /*10420*/  MUFU.EX2 R109, R109 ;  /* 0x0000006d006d7308 */ /* 0x000f680000000800 */
[----:B------:R-:W-:Y:S01]  /*10430*/  MUFU.EX2 R112, R112 ;  /* 0x0000007000707308 */ /* 0x000fe20000000800 */
[C---:B------:R-:W-:Y:S01]  /*10440*/  HMMA.16816.F32 R16, R80.reuse, R18, R68 ;  /* 0x000000125010723c */ /* 0x040fe20000001844 */
[----:B------:R-:W-:Y:S02]  /*10450*/  LDSM.16.MT88.4 R68, [R88+0x6c00] ;  /* 0x006c00005844783b */ /* 0x000fe40000004200 */
[----:B------:R-:W-:Y:S04]  /*10460*/  MUFU.EX2 R121, R121 ;  /* 0x0000007900797308 */ /* 0x000fe80000000800 */
[----:B------:R-:W-:Y:S01]  /*10470*/  MUFU.EX2 R110, R110 ;  /* 0x0000006e006e7308 */ /* 0x000fe20000000800 */
[----:B-1----:R-:W-:Y:S01]  /*10480*/  HMMA.16816.F32 R44, R80, R52, R44 ;  /* 0x00000034502c723c */ /* 0x002fe2000000182c */
[----:B---3--:R-:W-:-:S02]  /*10490*/  F2FP.F16.F32.PACK_AB R52, R114, R117 ;  /* 0x000000757234723e */ /* 0x008fc400000000ff */
[----:B--2---:R-:W-:Y:S01]  /*104a0*/  F2FP.F16.F32.PACK_AB R53, R108, R115 ;  /* 0x000000736c35723e */ /* 0x004fe200000000ff */
[----:B------:R-:W-:-:S04]  /*104b0*/  FADD.FTZ R115, R115, R2 ;  /* 0x0000000273737221 */ /* 0x000fc80000010000 */
        /* <DEDUP_REMOVED lines=24> */
[----:B------:R-:W-:Y:S01]  /*10640*/  FFMA.FTZ R53, R123, UR4, -R102 ;  /* 0x000000047b357c23 */ /* 0x000fe20008010866 */
[----:B------:R-:W-:Y:S01]  /*10650*/  F2FP.F16.F32.PACK_AB R52, R147, R132 ;  /* 0x000000849334723e */ /* 0x000fe200000000ff */
[----:B------:R-:W3:Y:S01]  /*10660*/  MUFU.EX2 R123, R143 ;  /* 0x0000008f007b7308 */ /* 0x000ee20000000800 */
[----:B------:R-:W-:-:S03]  /*10670*/  F2FP.F16.F32.PACK_AB R55, R109, R134 ;  /* 0x000000866d37723e */ /* 0x000fc600000000ff */
[----:B------:R-:W4:Y:S01]  /*10680*/  MUFU.EX2 R113, R53 ;  /* 0x0000003500717308 */ /* 0x000f220000000800 */
        /* <DEDUP_REMOVED lines=23> */
[----:B------:R-:W-:Y:S01]  /*10800*/  FFMA.FTZ R55, R142, R103, R101 ;  /* 0x000000678e377223 */ /* 0x000fe20000010065 */
[----:B------:R-:W-:Y:S03]  /*10810*/  MUFU.EX2 R100, R52 ;  /* 0x0000003400647308 */ /* 0x000fe60000000800 */
[----:B------:R-:W-:Y:S01]  /*10820*/  FADD.FTZ R55, R92, R55 ;  /* 0x000000375c377221 */ /* 0x000fe20000010000 */
[----:B------:R-:W2:Y:S01]  /*10830*/  MUFU.EX2 R101, R116 ;  /* 0x0000007400657308 */ /* 0x000ea20000000800 */
[----:B------:R-:W-:-:S02]  /*10840*/  F2FP.F16.F32.PACK_AB R92, R121, R112 ;  /* 0x00000070795c723e */ /* 0x000fc400000000ff */
[----:B------:R-:W-:Y:S01]  /*10850*/  FADD.FTZ R102, R94, R55 ;  /* 0x000000375e667221 */ /* 0x000fe20000010000 */
[----:B------:R-:W3:Y:S03]  /*10860*/  MUFU.EX2 R103, R53 ;  /* 0x0000003500677308 */ /* 0x000ee60000000800 */
[----:B------:R-:W-:Y:S01]  /*10870*/  FADD.FTZ R102, R87, R102 ;  /* 0x0000006657667221 */ /* 0x000fe20000010000 */
[----:B------:R-:W-:Y:S03]  /*10880*/  MUFU.EX2 R99, R99 ;  /* 0x0000006300637308 */ /* 0x000fe60000000800 */
[----:B------:R-:W-:Y:S01]  /*10890*/  FADD.FTZ R117, R117, R102 ;  /* 0x0000006675757221 */ /* 0x000fe20000010000 */
[----:B------:R-:W4:Y:S01]  /*108a0*/  MUFU.EX2 R98, R98 ;  /* 0x0000006200627308 */ /* 0x000f220000000800 */
[----:B--2---:R-:W-:-:S02]  /*108b0*/  F2FP.F16.F32.PACK_AB R94, R101, R110 ;  /* 0x0000006e655e723e */ /* 0x004fc400000000ff */
[----:B------:R-:W-:Y:S01]  /*108c0*/  FADD.FTZ R114, R114, R117 ;  /* 0x0000007572727221 */ /* 0x000fe20000010000 */
[----:B---3--:R-:W-:Y:S01]  /*108d0*/  F2FP.F16.F32.PACK_AB R93, R100, R103 ;  /* 0x00000067645d723e */ /* 0x008fe200000000ff */
[----:B------:R-:W2:Y:S02]  /*108e0*/  LDSM.16.MT88.4 R52, [R88+0x7c00] ;  /* 0x007c00005834783b */ /* 0x000ea40000004200 */
[----:B------:R-:W-:-:S04]  /*108f0*/  FADD.FTZ R3, R107, R114 ;  /* 0x000000726b037221 */ /* 0x000fc80000010000 */
[----:B------:R-:W-:Y:S01]  /*10900*/  FADD.FTZ R3, R106, R3 ;  /* 0x000000036a037221 */ /* 0x000fe20000010000 */
[----:B----4-:R-:W-:-:S03]  /*10910*/  F2FP.F16.F32.PACK_AB R95, R98, R99 ;  /* 0x00000063625f723e */ /* 0x010fc600000000ff */
        /* <DEDUP_REMOVED lines=9> */
[C---:B------:R-:W-:Y:S01]  /*109b0*/  HMMA.16816.F32 R76, R92.reuse, R78, R8 ;  /* 0x0000004e5c4c723c */ /* 0x040fe20000001808 */
[----:B------:R-:W3:Y:S01]  /*109c0*/  LDSM.16.MT88.4 R8, [R90+0x8c00] ;  /* 0x008c00005a08783b */ /* 0x000ee20000004200 */
[----:B------:R-:W-:Y:S01]  /*109d0*/  FADD.FTZ R2, R109, R2 ;  /* 0x000000026d027221 */ /* 0x000fe20000010000 */
[----:B------:R-:W-:Y:S01]  /*109e0*/  FADD.FTZ R112, R112, R123 ;  /* 0x0000007b70707221 */ /* 0x000fe20000010000 */
[----:B------:R-:W-:Y:S02]  /*109f0*/  MOV R3, R86 ;  /* 0x0000005600037202 */ /* 0x000fe40000000f00 */
        /* <DEDUP_REMOVED lines=8> */
[----:B------:R-:W-:Y:S01]  /*10a80*/  @P1 MOV R3, R86 ;  /* 0x0000005600031202 */ /* 0x000fe20000000f00 */
[----:B-1----:R-:W-:Y:S01]  /*10a90*/  HMMA.16816.F32 R64, R92, R60, R20 ;  /* 0x0000003c5c40723c */ /* 0x002fe20000001814 */
[----:B------:R-:W-:Y:S01]  /*10aa0*/  FADD.FTZ R142, R101, R110 ;  /* 0x0000006e658e7221 */ /* 0x000fe20000010000 */
[----:B------:R-:W-:-:S06]  /*10ab0*/  FADD.FTZ R145, R98, R99 ;  /* 0x0000006362917221 */ /* 0x000fcc0000010000 */
[C---:B--2---:R-:W-:Y:S08]  /*10ac0*/  HMMA.16816.F32 R56, R92.reuse, R52, R28 ;  /* 0x000000345c38723c */ /* 0x044ff0000000181c */
[C---:B------:R-:W-:Y:S08]  /*10ad0*/  HMMA.16816.F32 R68, R92.reuse, R70, R16 ;  /* 0x000000465c44723c */ /* 0x040ff00000001810 */
        /* <DEDUP_REMOVED lines=8> */
.L_x_5423:
[----:B------:R-:W-:-:S07]  /*10b60*/  IADD3 R85, PT, PT, R89, -0x1, RZ ;  /* 0xffffffff59557810 */ /* 0x000fce0007ffe0ff */
.L_x_5429:
[----:B------:R-:W-:-:S13]  /*10b70*/  ISETP.GE.AND P0, PT, R85, R122, PT ;  /* 0x0000007a5500720c */ /* 0x000fda0003f06270 */
[----:B------:R-:W-:Y:S05]  /*10b80*/  @!P0 BRA `(.L_x_5430) ;  /* 0x0000002c00948947 */ /* 0x000fea0003800000 */
[----:B------:R-:W1:Y:S01]  /*10b90*/  S2R R121, SR_TID.X ;  /* 0x0000000000797919 */ /* 0x000e620000002100 */
[----:B------:R-:W-:Y:S01]  /*10ba0*/  ISETP.NE.U32.AND P1, PT, RZ, UR12, PT ;  /* 0x0000000cff007c0c */ /* 0x000fe2000bf25070 */
[C---:B------:R-:W-:Y:S01]  /*10bb0*/  IMAD.SHL.U32 R140, R85.reuse, 0x40, RZ ;  /* 0x00000040558c7824 */ /* 0x040fe200078e00ff */
[----:B------:R-:W-:Y:S01]  /*10bc0*/  MOV R89, R2 ;  /* 0x0000000200597202 */ /* 0x000fe20000000f00 */
[----:B------:R-:W-:Y:S01]  /*10bd0*/  IMAD.MOV.U32 R132, RZ, RZ, RZ ;  /* 0x000000ffff847224 */ /* 0x000fe200078e00ff */
[----:B------:R-:W-:Y:S01]  /*10be0*/  ISETP.NE.AND.EX P1, PT, RZ, UR13, PT, P1 ;  /* 0x0000000dff007c0c */ /* 0x000fe2000bf25310 */
[----:B------:R-:W-:Y:S01]  /*10bf0*/  IMAD.MOV.U32 R88, RZ, RZ, R3 ;  /* 0x000000ffff587224 */ /* 0x000fe200078e0003 */
[----:B------:R-:W-:Y:S01]  /*10c00*/  IADD3 R143, PT, PT, R85, 0x1, RZ ;  /* 0x00000001558f7810 */ /* 0x000fe20007ffe0ff */
[----:B------:R-:W2:Y:S01]  /*10c10*/  LDCU UR5, c[0x0][0x440] ;  /* 0x00008800ff0577ac */ /* 0x000ea20008000800 */
[----:B------:R-:W3:Y:S01]  /*10c20*/  LDCU UR14, c[0x0][0x50c] ;  /* 0x0000a180ff0e77ac */ /* 0x000ee20008000800 */
[----:B------:R-:W4:Y:S08]  /*10c30*/  LDCU UR4, c[0x0][0x45c] ;  /* 0x00008b80ff0477ac */ /* 0x000f300008000800 */
[----:B------:R-:W-:Y:S01]  /*10c40*/  @!P1 IADD3 R132, P2, PT, RZ, -R132, RZ ;  /* 0x80000084ff849210 */ /* 0x000fe20007f5e0ff */
[----:B------:R-:W2:Y:S01]  /*10c50*/  LDCU.64 UR10, c[0x0][0x3b8] ;  /* 0x00007700ff0a77ac */ /* 0x000ea20008000a00 */
[----:B------:R-:W2:Y:S01]  /*10c60*/  LDCU.64 UR8, c[0x0][0x3a0] ;  /* 0x00007400ff0877ac */ /* 0x000ea20008000a00 */
[----:B------:R-:W2:Y:S01]  /*10c70*/  LDCU.64 UR12, c[0x0][0x3a8] ;  /* 0x00007500ff0c77ac */ /* 0x000ea20008000a00 */
[----:B-1----:R-:W-:-:S05]  /*10c80*/  LOP3.LUT R5, R121, 0x3, RZ, 0xc0, !PT ;  /* 0x0000000379057812 */ /* 0x002fca00078ec0ff */
[----:B------:R-:W-:Y:S02]  /*10c90*/  IMAD R5, R5, 0x2, R140 ;  /* 0x0000000205057824 */ /* 0x000fe400078e028c */
[----:B------:R-:W-:-:S03]  /*10ca0*/  VIADD R140, R140, 0x40 ;  /* 0x000000408c8c7836 */ /* 0x000fc60000000000 */
[----:B--234-:R-:W-:-:S07]  /*10cb0*/  IADD3 R134, PT, PT, R5, 0x20, RZ ;  /* 0x0000002005867810 */ /* 0x01cfce0007ffe0ff */
.L_x_5434:
[----:B------:R-:W1:Y:S01]  /*10cc0*/  @!P1 LDC R84, c[0x0][0x3c0] ;  /* 0x0000f000ff549b82 */ /* 0x000e620000000800 */
[----:B------:R-:W-:Y:S07]  /*10cd0*/  DEPBAR.LE SB0, 0x0 ;  /* 0x000080000000791a */ /* 0x000fee0000000000 */
[----:B------:R-:W2:Y:S08]  /*10ce0*/  LDC R87, c[0x0][0x3c4] ;  /* 0x0000f100ff577b82 */ /* 0x000eb00000000800 */
[----:B------:R-:W-:Y:S01]  /*10cf0*/  BAR.SYNC.DEFER_BLOCKING 0x0 ;  /* 0x0000000000007b1d */ /* 0x000fe20000010000 */
[----:B------:R-:W-:Y:S02]  /*10d00*/  IMAD.SHL.U32 R4, R121, 0x8, RZ ;  /* 0x0000000879047824 */ /* 0x000fe400078e00ff */
[----:B------:R-:W-:Y:S03]  /*10d10*/  IMAD.MOV.U32 R3, RZ, RZ, R127 ;  /* 0x000000ffff037224 */ /* 0x000fe600078e007f */
[----:B------:R-:W-:Y:S04]  /*10d20*/  LOP3.LUT R4, R4, 0x18, RZ, 0xc0, !PT ;  /* 0x0000001804047812 */ /* 0x000fe800078ec0ff */
[C---:B------:R-:W-:Y:S02]  /*10d30*/  LOP3.LUT R2, R4.reuse, 0x20, RZ, 0xfc, !PT ;  /* 0x0000002004027812 */ /* 0x040fe400078efcff */
[C---:B------:R-:W-:Y:S02]  /*10d40*/  ISETP.GE.AND P6, PT, R4.reuse, UR5, PT ;  /* 0x0000000504007c0c */ /* 0x040fe4000bfc6270 */
[----:B------:R-:W-:Y:S02]  /*10d50*/  LOP3.LUT R4, R4, 0x40, RZ, 0xfc, !PT ;  /* 0x0000004004047812 */ /* 0x000fe400078efcff */
[----:B------:R-:W-:Y:S01]  /*10d60*/  ISETP.GE.AND P5, PT, R2, UR5, PT ;  /* 0x0000000502007c0c */ /* 0x000fe2000bfa6270 */
[----:B------:R-:W-:Y:S01]  /*10d70*/  IMAD.MOV.U32 R2, RZ, RZ, R126 ;  /* 0x000000ffff027224 */ /* 0x000fe200078e007e */
[----:B------:R-:W-:Y:S01]  /*10d80*/  ISETP.GE.AND P4, PT, R4, UR5, PT ;  /* 0x0000000504007c0c */ /* 0x000fe2000bf86270 */
[----:B-1----:R-:W-:Y:S04]  /*10d90*/  @!P1 IMAD.SHL.U32 R5, R84, 0x40, RZ ;  /* 0x0000004054059824 */ /* 0x002fe800078e00ff */
[----:B------:R-:W-:Y:S05]  /*10da0*/  @!P1 IMAD.X R5, RZ, RZ, ~R5, P2 ;  /* 0x000000ffff059224 */ /* 0x000fea00010e0e05 */
[----:B------:R-:W-:Y:S04]  /*10db0*/  @!P1 SHF.R.S64 R6, R132, 0x1f, R5 ;  /* 0x0000001f84069819 */ /* 0x000fe80000001005 */
[----:B------:R-:W-:Y:S04]  /*10dc0*/  @!P1 IADD3 R127, P0, PT, R127, R6, RZ ;  /* 0x000000067f7f9210 */ /* 0x000fe80007f1e0ff */
        /* <DEDUP_REMOVED lines=32> */
[----:B------:R-:W-:Y:S09]  /*10fd0*/  LOP3.LUT R4, R140, R5, RZ, 0x3c, !PT ;  /* 0x000000058c047212 */ /* 0x000ff200078e3cff */
[----:B------:R-:W-:Y:S02]  /*10fe0*/  @P0 IADD3 R11, PT, PT, R11, 0x1, RZ ;  /* 0x000000010b0b0810 */ /* 0x000fe40007ffe0ff */
[----:B------:R-:W-:Y:S01]  /*10ff0*/  ISETP.GE.AND P0, PT, R6, RZ, PT ;  /* 0x000000ff0600720c */ /* 0x000fe20003f06270 */
[----:B------:R-:W-:Y:S01]  /*11000*/  @P3 VIADD R12, R12, 0x1 ;  /* 0x000000010c0c3836 */ /* 0x000fe20000000000 */
[----:B------:R-:W-:Y:S11]  /*11010*/  ISETP.GE.AND P3, PT, R4, RZ, PT ;  /* 0x000000ff0400720c */ /* 0x000ff60003f66270 */
[----:B------:R-:W-:Y:S01]  /*11020*/  @!P0 IMAD.MOV R11, RZ, RZ, -R11 ;  /* 0x000000ffff0b8224 */ /* 0x000fe200078e0a0b */
[----:B------:R-:W-:Y:S02]  /*11030*/  ISETP.NE.AND P0, PT, R5, RZ, PT ;  /* 0x000000ff0500720c */ /* 0x000fe40003f05270 */
        /* <DEDUP_REMOVED lines=9> */
[----:B------:R-:W3:Y:S01]  /*110d0*/  LDG.E R9, desc[UR6][R8.64] ;  /* 0x0000000608097981 */ /* 0x000ee2000c1e1900 */
[-C--:B--2---:R-:W-:Y:S01]  /*110e0*/  IMAD.WIDE.U32 R10, R5, R84.reuse, RZ ;  /* 0x00000054050a7225 */ /* 0x084fe200078e00ff */
[----:B------:R-:W-:Y:S02]  /*110f0*/  SHF.R.S32.HI R7, RZ, 0x1f, R5 ;  /* 0x0000001fff077819 */ /* 0x000fe40000011405 */
[----:B------:R-:W3:Y:S03]  /*11100*/  LDG.E R4, desc[UR6][R14.64] ;  /* 0x000000060e047981 */ /* 0x000ee6000c1e1900 */
[----:B------:R-:W-:Y:S04]  /*11110*/  IMAD R6, R7, R84, RZ ;  /* 0x0000005407067224 */ /* 0x000fe800078e02ff */
[----:B------:R-:W-:Y:S05]  /*11120*/  IMAD R6, R5, R85, R6 ;  /* 0x0000005505067224 */ /* 0x000fea00078e0206 */
[----:B------:R-:W-:Y:S01]  /*11130*/  IADD3 R11, PT, PT, R11, R6, RZ ;  /* 0x000000060b0b7210 */ /* 0x000fe20007ffe0ff */
[----:B---3--:R-:W-:Y:S04]  /*11140*/  IMAD.IADD R4, R9, 0x1, -R4 ;  /* 0x0000000109047824 */ /* 0x008fe800078e0a04 */
[----:B------:R-:W-:Y:S01]  /*11150*/  IMAD.WIDE.U32 R10, R4, UR12, R10 ;  /* 0x0000000c040a7c25 */ /* 0x000fe2000f8e000a */
[----:B------:R-:W-:Y:S02]  /*11160*/  SHF.R.S32.HI R5, RZ, 0x1f, R4 ;  /* 0x0000001fff057819 */ /* 0x000fe40000011404 */
[----:B------:R-:W-:Y:S03]  /*11170*/  LEA R127, P0, R10, R3, 0x1 ;  /* 0x000000030a7f7211 */ /* 0x000fe600078008ff */
[----:B------:R-:W-:Y:S04]  /*11180*/  IMAD R5, R5, UR12, RZ ;  /* 0x0000000c05057c24 */ /* 0x000fe8000f8e02ff */
[----:B------:R-:W-:Y:S04]  /*11190*/  IMAD R5, R4, UR13, R5 ;  /* 0x0000000d04057c24 */ /* 0x000fe8000f8e0205 */
[----:B------:R-:W-:Y:S05]  /*111a0*/  IMAD.IADD R5, R11, 0x1, R5 ;  /* 0x000000010b057824 */ /* 0x000fea00078e0205 */
[----:B------:R-:W-:Y:S07]  /*111b0*/  LEA.HI.X R126, R10, R2, R5, 0x1, P0 ;  /* 0x000000020a7e7211 */ /* 0x000fee00000f0c05 */
.L_x_5431:
[CC--:B------:R-:W-:Y:S02]  /*111c0*/  LEA R86, P0, R84.reuse, R127.reuse, 0x6 ;  /* 0x0000007f54567211 */ /* 0x0c0fe400078030ff */
[-C--:B------:R-:W-:Y:S02]  /*111d0*/  @!P6 MOV R85, R126.reuse ;  /* 0x0000007e0055e202 */ /* 0x080fe40000000f00 */
[-C--:B------:R-:W-:Y:S02]  /*111e0*/  LEA.HI.X R87, R84, R126.reuse, R87, 0x6, P0 ;  /* 0x0000007e54577211 */ /* 0x080fe400000f3457 */
[-C--:B------:R-:W-:Y:S02]  /*111f0*/  @!P6 MOV R84, R127.reuse ;  /* 0x0000007f0054e202 */ /* 0x080fe40000000f00 */
[----:B------:R-:W-:Y:S02]  /*11200*/  @!P5 MOV R146, R127 ;  /* 0x0000007f0092d202 */ /* 0x000fe40000000f00 */
[----:B------:R-:W-:Y:S01]  /*11210*/  @!P5 MOV R147, R126 ;  /* 0x0000007e0093d202 */ /* 0x000fe20000000f00 */
[----:B------:R-:W-:Y:S01]  /*11220*/  @!PT LDS RZ, [RZ] ;  /* 0x00000000fffff984 */ /* 0x000fe20000000800 */
[----:B------:R-:W-:Y:S01]  /*11230*/  @!PT LDS RZ, [RZ] ;  /* 0x00000000fffff984 */ /* 0x000fe20000000800 */
[----:B------:R-:W-:Y:S01]  /*11240*/  @!PT LDS RZ, [RZ] ;  /* 0x00000000fffff984 */ /* 0x000fe20000000800 */
[----:B------:R1:W-:Y:S01]  /*11250*/  @!P6 LDGSTS.E.BYPASS.LTC128B.128 [R141+0x6000], desc[UR6][R84.64] ;  /* 0x06000000548defae */ /* 0x0003e2000b981a06 */
        /* <DEDUP_REMOVED lines=10> */
[C---:B------:R-:W-:Y:S03]  /*11300*/  LEA R3, R123.reuse, R120, 0x1 ;  /* 0x000000787b037211 */ /* 0x040fe600078e08ff */
[----:B------:R-:W-:Y:S01]  /*11310*/  @P5 STS.128 [R141+0x7000], RZ ;  /* 0x007000ff8d005388 */ /* 0x000fe20000000c00 */
[----:B------:R-:W-:Y:S02]  /*11320*/  LEA R2, R123, R91, 0x1 ;  /* 0x0000005b7b027211 */ /* 0x000fe400078e08ff */
[----:B-1----:R-:W-:Y:S02]  /*11330*/  @!P4 MOV R84, R127 ;  /* 0x0000007f0054c202 */ /* 0x002fe40000000f00 */
[----:B------:R-:W-:Y:S05]  /*11340*/  @!P4 MOV R85, R126 ;  /* 0x0000007e0055c202 */ /* 0x000fea0000000f00 */
        /* <DEDUP_REMOVED lines=26> */
[----:B------:R-:W-:Y:S06]  /*114f0*/  LDSM.16.M88.4 R112, [R3] ;  /* 0x000000000370783b */ /* 0x000fec0000000200 */
[----:B------:R-:W5:Y:S01]  /*11500*/  LDSM.16.M88.4 R116, [R2+0x3000] ;  /* 0x003000000274783b */ /* 0x000f620000000200 */
[C---:B--2---:R-:W-:Y:S05]  /*11510*/  HMMA.16816.F32 R4, R92.reuse, R96, RZ ;  /* 0x000000605c04723c */ /* 0x044fea00000018ff */
[----:B-1----:R-:W-:Y:S03]  /*11520*/  LDSM.16.M88.4 R84, [R91+0x4400] ;  /* 0x004400005b54783b */ /* 0x002fe60000000200 */
[C---:B------:R-:W-:Y:S03]  /*11530*/  HMMA.16816.F32 R8, R92.reuse, R98, RZ ;  /* 0x000000625c08723c */ /* 0x040fe600000018ff */
[----:B------:R-:W-:Y:S05]  /*11540*/  LDSM.16.M88.4 R96, [R2+0x3800] ;  /* 0x003800000260783b */ /* 0x000fea0000000200 */
[C---:B---3--:R-:W-:Y:S08]  /*11550*/  HMMA.16816.F32 R12, R92.reuse, R100, RZ ;  /* 0x000000645c0c723c */ /* 0x048ff000000018ff */
[C---:B------:R-:W-:Y:S08]  /*11560*/  HMMA.16816.F32 R16, R92.reuse, R102, RZ ;  /* 0x000000665c10723c */ /* 0x040ff000000018ff */
[C---:B----4-:R-:W-:Y:S08]  /*11570*/  HMMA.16816.F32 R20, R92.reuse, R104, RZ ;  /* 0x000000685c14723c */ /* 0x050ff000000018ff */
[C---:B------:R-:W-:Y:S08]  /*11580*/  HMMA.16816.F32 R24, R92.reuse, R106, RZ ;  /* 0x0000006a5c18723c */ /* 0x040ff000000018ff */
[C---:B-----5:R-:W-:Y:S08]  /*11590*/  HMMA.16816.F32 R28, R92.reuse, R108, RZ ;  /* 0x0000006c5c1c723c */ /* 0x060ff000000018ff */
[----:B------:R-:W-:Y:S01]  /*115a0*/  HMMA.16816.F32 R32, R92, R110, RZ ;  /* 0x0000006e5c20723c */ /* 0x000fe200000018ff */
[----:B------:R-:W1:Y:S07]  /*115b0*/  LDSM.16.M88.4 R92, [R2+0x3400] ;  /* 0x00340000025c783b */ /* 0x000e6e0000000200 */
[C---:B------:R-:W-:Y:S08]  /*115c0*/  HMMA.16816.F32 R4, R112.reuse, R116, R4 ;  /* 0x000000747004723c */ /* 0x040ff00000001804 */
        /* <DEDUP_REMOVED lines=72> */
[----:B------:R-:W-:Y:S09]  /*11a50*/  FMUL.FTZ R148, R17, UR14 ;  /* 0x0000000e11947c20 */ /* 0x000ff20008410000 */
[----:B------:R4:W2:Y:S01]  /*11a60*/  MUFU.TANH R115, R150 ;  /* 0x0000009600737308 */ /* 0x0008a20000002400 */
[C---:B-1----:R-:W-:Y:S05]  /*11a70*/  HMMA.16816.F32 R20, R92.reuse, R84, R20 ;  /* 0x000000545c14723c */ /* 0x042fea0000001814 */
[----:B------:R-:W-:Y:S04]  /*11a80*/  FMUL.FTZ R85, R16, UR14 ;  /* 0x0000000e10557c20 */ /* 0x000fe80008410000 */
[----:B------:R1:W1:Y:S01]  /*11a90*/  MUFU.TANH R112, R148 ;  /* 0x0000009400707308 */ /* 0x0002620000002400 */
[C---:B------:R-:W-:Y:S03]  /*11aa0*/  HMMA.16816.F32 R24, R92.reuse, R86, R24 ;  /* 0x000000565c18723c */ /* 0x040fe60000001818 */
[----:B-----5:R-:W-:Y:S06]  /*11ab0*/  FMUL.FTZ R146, R19, UR14 ;  /* 0x0000000e13927c20 */ /* 0x020fec0008410000 */
[----:B------:R5:W2:Y:S01]  /*11ac0*/  MUFU.TANH R114, R85 ;  /* 0x0000005500727308 */ /* 0x000aa20000002400 */
[C---:B---3--:R-:W-:Y:S03]  /*11ad0*/  HMMA.16816.F32 R28, R92.reuse, R96, R28 ;  /* 0x000000605c1c723c */ /* 0x048fe6000000181c */
[----:B------:R-:W-:Y:S01]  /*11ae0*/  FMUL.FTZ R84, R20, UR14 ;  /* 0x0000000e14547c20 */ /* 0x000fe20008410000 */
[----:B------:R-:W-:Y:S01]  /*11af0*/  FMUL.FTZ R87, R22, UR14 ;  /* 0x0000000e16577c20 */ /* 0x000fe20008410000 */
[----:B------:R-:W-:Y:S01]  /*11b00*/  FMUL.FTZ R86, R23, UR14 ;  /* 0x0000000e17567c20 */ /* 0x000fe20008410000 */
[----:B----4-:R-:W-:Y:S03]  /*11b10*/  FMUL.FTZ R150, R21, UR14 ;  /* 0x0000000e15967c20 */ /* 0x010fe60008410000 */
[----:B------:R3:W4:Y:S01]  /*11b20*/  MUFU.TANH R110, R84 ;  /* 0x00000054006e7308 */ /* 0x0007220000002400 */
[----:B------:R-:W-:Y:S03]  /*11b30*/  HMMA.16816.F32 R32, R92, R98, R32 ;  /* 0x000000625c20723c */ /* 0x000fe60000001820 */
[----:B-1----:R-:W-:Y:S01]  /*11b40*/  FMUL.FTZ R148, R26, UR14 ;  /* 0x0000000e1a947c20 */ /* 0x002fe20008410000 */
[----:B------:R-:W-:Y:S05]  /*11b50*/  FMUL.FTZ R152, R25, UR14 ;  /* 0x0000000e19987c20 */ /* 0x000fea0008410000 */
        /* <DEDUP_REMOVED lines=37> */
[----:B------:R-:W2:Y:S01]  /*11db0*/  @!P1 LDC R6, c[0x0][0x3b8] ;  /* 0x0000ee00ff069b82 */ /* 0x000ea20000000800 */
[----:B------:R-:W-:Y:S02]  /*11dc0*/  @!P1 IMAD.MOV.U32 R5, RZ, RZ, RZ ;  /* 0x000000ffff059224 */ /* 0x000fe400078e00ff */
[----:B------:R-:W-:Y:S03]  /*11dd0*/  IMAD.SHL.U32 R4, R121, 0x8, RZ ;  /* 0x0000000879047824 */ /* 0x000fe600078e00ff */
[----:B------:R-:W-:Y:S02]  /*11de0*/  @!P1 IADD3 R5, P0, PT, RZ, -R5, RZ ;  /* 0x80000005ff059210 */ /* 0x000fe40007f1e0ff */
[----:B------:R-:W-:Y:S04]  /*11df0*/  LOP3.LUT R4, R4, 0x18, RZ, 0xc0, !PT ;  /* 0x0000001804047812 */ /* 0x000fe800078ec0ff */
[C---:B------:R-:W-:Y:S02]  /*11e00*/  LOP3.LUT R3, R4.reuse, 0x20, RZ, 0xfc, !PT ;  /* 0x0000002004037812 */ /* 0x040fe400078efcff */
[C---:B------:R-:W-:Y:S02]  /*11e10*/  LOP3.LUT R2, R4.reuse, 0x40, RZ, 0xfc, !PT ;  /* 0x0000004004027812 */ /* 0x040fe400078efcff */
[----:B------:R-:W-:Y:S02]  /*11e20*/  ISETP.GE.AND P6, PT, R4, UR5, PT ;  /* 0x0000000504007c0c */ /* 0x000fe4000bfc6270 */
[----:B------:R-:W-:Y:S02]  /*11e30*/  ISETP.GE.AND P5, PT, R3, UR5, PT ;  /* 0x0000000503007c0c */ /* 0x000fe4000bfa6270 */
[----:B------:R-:W-:Y:S01]  /*11e40*/  ISETP.GE.AND P4, PT, R2, UR5, PT ;  /* 0x0000000502007c0c */ /* 0x000fe2000bf86270 */
[----:B--2---:R-:W-:Y:S04]  /*11e50*/  @!P1 IMAD.SHL.U32 R6, R6, 0x40, RZ ;  /* 0x0000004006069824 */ /* 0x004fe800078e00ff */
[----:B------:R-:W-:Y:S05]  /*11e60*/  @!P1 IMAD.X R6, RZ, RZ, ~R6, P0 ;  /* 0x000000ffff069224 */ /* 0x000fea00000e0e06 */
[----:B------:R-:W-:Y:S04]  /*11e70*/  @!P1 SHF.R.S64 R5, R5, 0x1f, R6 ;  /* 0x0000001f05059819 */ /* 0x000fe80000001006 */
[----:B------:R-:W-:Y:S04]  /*11e80*/  @!P1 IADD3 R124, P0, PT, R5, R124, RZ ;  /* 0x0000007c057c9210 */ /* 0x000fe80007f1e0ff */
[----:B------:R-:W-:Y:S01]  /*11e90*/  @!P1 LEA.HI.X.SX32 R125, R6, R125, 0x1, P0 ;  /* 0x0000007d067d9211 */ /* 0x000fe200000f0eff */
[----:B------:R-:W-:Y:S08]  /*11ea0*/  @!P1 BRA `(.L_x_5433) ;  /* 0x0000000000f49947 */ /* 0x000ff00003800000 */
        /* <DEDUP_REMOVED lines=61> */
.L_x_5433:
        /* <DEDUP_REMOVED lines=35> */
.L_x_5432:
[C---:B--2---:R-:W-:Y:S01]  /*124b0*/  IADD3 R2, PT, PT, R134.reuse, -0x20, RZ ;  /* 0xffffffe086027810 */ /* 0x044fe20007ffe0ff */
[----:B------:R-:W-:Y:S01]  /*124c0*/  LDSM.16.MT88.4 R12, [R90+0x6000] ;  /* 0x006000005a0c783b */ /* 0x000fe20000004200 */
[C---:B------:R-:W-:Y:S02]  /*124d0*/  IADD3 R5, PT, PT, R134.reuse, -0xf, RZ ;  /* 0xfffffff186057810 */ /* 0x040fe40007ffe0ff */
[----:B------:R-:W-:Y:S02]  /*124e0*/  I2FP.F32.S32 R2, R2 ;  /* 0x0000000200027245 */ /* 0x000fe40000201400 */
[----:B------:R-:W-:Y:S02]  /*124f0*/  IADD3 R6, PT, PT, R134, -0x1f, RZ ;  /* 0xffffffe186067810 */ /* 0x000fe40007ffe0ff */
[----:B------:R-:W-:Y:S01]  /*12500*/  I2FP.F32.S32 R3, R134 ;  /* 0x0000008600037245 */ /* 0x000fe20000201400 */
[CC--:B------:R-:W-:Y:S01]  /*12510*/  FFMA.FTZ R147, R0.reuse, R2.reuse, R147 ;  /* 0x0000000200937223 */ /* 0x0c0fe20000010093 */
[----:B-1----:R-:W-:Y:S01]  /*12520*/  FFMA.FTZ R153, R0, R2, R153 ;  /* 0x0000000200997223 */ /* 0x002fe20000010099 */
[----:B------:R-:W-:Y:S01]  /*12530*/  IADD3 R2, PT, PT, R134, -0x17, RZ ;  /* 0xffffffe986027810 */ /* 0x000fe20007ffe0ff */
[----:B------:R-:W-:Y:S01]  /*12540*/  LDSM.16.MT88.4 R28, [R90+0x7000] ;  /* 0x007000005a1c783b */ /* 0x000fe20000004200 */
[----:B------:R-:W-:Y:S01]  /*12550*/  I2FP.F32.S32 R5, R5 ;  /* 0x0000000500057245 */ /* 0x000fe20000201400 */
[CC--:B------:R-:W-:Y:S01]  /*12560*/  FFMA.FTZ R110, R0.reuse, R3.reuse, R110 ;  /* 0x00000003006e7223 */ /* 0x0c0fe2000001006e */
[----:B------:R-:W-:Y:S01]  /*12570*/  I2FP.F32.S32 R2, R2 ;  /* 0x0000000200027245 */ /* 0x000fe20000201400 */
[C---:B------:R-:W-:Y:S01]  /*12580*/  FFMA.FTZ R111, R0.reuse, R3, R111 ;  /* 0x00000003006f7223 */ /* 0x040fe2000001006f */
[----:B------:R-:W-:Y:S01]  /*12590*/  I2FP.F32.S32 R6, R6 ;  /* 0x0000000600067245 */ /* 0x000fe20000201400 */
[-C--:B------:R-:W-:Y:S01]  /*125a0*/  FFMA.FTZ R118, R0, R5.reuse, R118 ;  /* 0x0000000500767223 */ /* 0x080fe20000010076 */
[----:B------:R-:W-:Y:S01]  /*125b0*/  IADD3 R4, PT, PT, R134, -0x18, RZ ;  /* 0xffffffe886047810 */ /* 0x000fe20007ffe0ff */
[CC--:B------:R-:W-:Y:S01]  /*125c0*/  FFMA.FTZ R159, R0.reuse, R2.reuse, R159 ;  /* 0x00000002009f7223 */ /* 0x0c0fe2000001009f */
[----:B------:R-:W-:Y:S01]  /*125d0*/  FFMA.FTZ R163, R0, R2, R163 ;  /* 0x0000000200a37223 */ /* 0x000fe200000100a3 */
[----:B------:R-:W-:Y:S01]  /*125e0*/  IADD3 R2, PT, PT, R134, 0x10, RZ ;  /* 0x0000001086027810 */ /* 0x000fe20007ffe0ff */
[----:B------:R-:W-:Y:S01]  /*125f0*/  FFMA.FTZ R115, R0, R5, R115 ;  /* 0x0000000500737223 */ /* 0x000fe20000010073 */
[----:B------:R-:W-:Y:S01]  /*12600*/  IADD3 R7, PT, PT, R134, -0x10, RZ ;  /* 0xfffffff086077810 */ /* 0x000fe20007ffe0ff */
[C---:B------:R-:W-:Y:S01]  /*12610*/  FFMA.FTZ R155, R0.reuse, R6, R155 ;  /* 0x00000006009b7223 */ /* 0x040fe2000001009b */
[----:B------:R-:W-:Y:S01]  /*12620*/  I2FP.F32.S32 R2, R2 ;  /* 0x0000000200027245 */ /* 0x000fe20000201400 */
[C---:B------:R-:W-:Y:S01]  /*12630*/  FFMA.FTZ R151, R0.reuse, R6, R151 ;  /* 0x0000000600977223 */ /* 0x040fe20000010097 */
[----:B------:R-:W-:Y:S02]  /*12640*/  I2FP.F32.S32 R4, R4 ;  /* 0x0000000400047245 */ /* 0x000fe40000201400 */
[----:B------:R-:W-:Y:S01]  /*12650*/  I2FP.F32.S32 R7, R7 ;  /* 0x0000000700077245 */ /* 0x000fe20000201400 */
[----:B------:R-:W-:Y:S01]  /*12660*/  FFMA.FTZ R87, R0, R2, R87 ;  /* 0x0000000200577223 */ /* 0x000fe20000010057 */
[----:B------:R-:W-:Y:S01]  /*12670*/  IADD3 R5, PT, PT, R134, 0x8, RZ ;  /* 0x0000000886057810 */ /* 0x000fe20007ffe0ff */
[----:B------:R-:W-:Y:S01]  /*12680*/  FFMA.FTZ R161, R0, R4, R161 ;  /* 0x0000000400a17223 */ /* 0x000fe200000100a1 */
[----:B------:R-:W-:Y:S01]  /*12690*/  IADD3 R3, PT, PT, R134, -0x8, RZ ;  /* 0xfffffff886037810 */ /* 0x000fe20007ffe0ff */
[----:B------:R-:W-:Y:S01]  /*126a0*/  FFMA.FTZ R97, R0, R2, R97 ;  /* 0x0000000200617223 */ /* 0x000fe20000010061 */
[----:B------:R-:W-:Y:S01]  /*126b0*/  IADD3 R9, PT, PT, R134, -0x7, RZ ;  /* 0xfffffff986097810 */ /* 0x000fe20007ffe0ff */
        /* <DEDUP_REMOVED lines=8> */
[C---:B------:R-:W-:Y:S01]  /*12740*/  FFMA.FTZ R107, R0.reuse, R5, R107 ;  /* 0x00000005006b7223 */ /* 0x040fe2000001006b */
[----:B------:R-:W-:Y:S01]  /*12750*/  FMNMX3.FTZ R2, R89, R153, R155, !PT ;  /* 0x0000009959027276 */ /* 0x000fe2000781009b */
[C---:B------:R-:W-:Y:S01]  /*12760*/  FFMA.FTZ R114, R0.reuse, R3, R114 ;  /* 0x0000000300727223 */ /* 0x040fe20000010072 */
[----:B------:R-:W-:Y:S01]  /*12770*/  I2FP.F32.S32 R9, R9 ;  /* 0x0000000900097245 */ /* 0x000fe20000201400 */
[----:B------:R-:W-:Y:S01]  /*12780*/  FFMA.FTZ R149, R0, R3, R149 ;  /* 0x0000000300957223 */ /* 0x000fe20000010095 */
[----:B------:R-:W-:Y:S02]  /*12790*/  I2FP.F32.S32 R7, R7 ;  /* 0x0000000700077245 */ /* 0x000fe40000201400 */
[----:B------:R-:W-:Y:S01]  /*127a0*/  IADD3 R3, PT, PT, R134, 0x9, RZ ;  /* 0x0000000986037810 */ /* 0x000fe20007ffe0ff */
[----:B------:R-:W-:Y:S01]  /*127b0*/  FFMA.FTZ R112, R0, R9, R112 ;  /* 0x0000000900707223 */ /* 0x000fe20000010070 */
[----:B------:R-:W-:Y:S01]  /*127c0*/  FMNMX3.FTZ R5, R4, R157, R159, !PT ;  /* 0x0000009d04057276 */ /* 0x000fe2000781009f */
[----:B------:R-:W-:Y:S01]  /*127d0*/  FFMA.FTZ R113, R0, R9, R113 ;  /* 0x0000000900717223 */ /* 0x000fe20000010071 */
[----:B------:R-:W-:Y:S01]  /*127e0*/  FMNMX3.FTZ R2, R2, R161, R163, !PT ;  /* 0x000000a102027276 */ /* 0x000fe200078100a3 */
[C---:B------:R-:W-:Y:S01]  /*127f0*/  FFMA.FTZ R108, R0.reuse, R7, R108 ;  /* 0x00000007006c7223 */ /* 0x040fe2000001006c */
[----:B------:R-:W-:Y:S01]  /*12800*/  I2FP.F32.S32 R3, R3 ;  /* 0x0000000300037245 */ /* 0x000fe20000201400 */
[----:B------:R-:W-:Y:S01]  /*12810*/  FFMA.FTZ R109, R0, R7, R109 ;  /* 0x00000007006d7223 */ /* 0x000fe2000001006d */
        /* <DEDUP_REMOVED lines=46> */
[----:B------:R-:W-:Y:S02]  /*12b00*/  ISETP.GT.AND P0, PT, R143, R122, PT ;  /* 0x0000007a8f00720c */ /* 0x000fe40003f04270 */
        /* <DEDUP_REMOVED lines=40> */
[----:B------:R-:W3:Y:S07]  /*12d90*/  LDSM.16.MT88.4 R60, [R123+0x7000] ;  /* 0x007000007b3c783b */ /* 0x000eee0000004200 */
[----:B------:R-:W4:Y:S01]  /*12da0*/  MUFU.EX2 R93, R93 ;  /* 0x0000005d005d7308 */ /* 0x000f220000000800 */
[----:B------:R-:W-:Y:S01]  /*12db0*/  FMUL.FTZ R17, R89, R69 ;  /* 0x0000004559117220 */ /* 0x000fe20000410000 */
[----:B-1----:R-:W-:Y:S01]  /*12dc0*/  F2FP.F16.F32.PACK_AB R80, R103, R116 ;  /* 0x000000746750723e */ /* 0x002fe200000000ff */
[C---:B------:R-:W-:Y:S07]  /*12dd0*/  FMUL.FTZ R18, R88.reuse, R70 ;  /* 0x0000004658127220 */ /* 0x040fee0000410000 */
[----:B------:R-:W1:Y:S01]  /*12de0*/  MUFU.EX2 R92, R92 ;  /* 0x0000005c005c7308 */ /* 0x000e620000000800 */
[----:B------:R-:W-:Y:S01]  /*12df0*/  FMUL.FTZ R19, R88, R71 ;  /* 0x0000004758137220 */ /* 0x000fe20000410000 */
[----:B--2---:R-:W-:Y:S01]  /*12e00*/  F2FP.F16.F32.PACK_AB R81, R100, R117 ;  /* 0x000000756451723e */ /* 0x004fe200000000ff */
[C---:B------:R-:W-:Y:S01]  /*12e10*/  FMUL.FTZ R32, R89.reuse, R52 ;  /* 0x0000003459207220 */ /* 0x040fe20000410000 */
[C---:B------:R-:W-:Y:S01]  /*12e20*/  FMUL.FTZ R33, R89.reuse, R53 ;  /* 0x0000003559217220 */ /* 0x040fe20000410000 */
[C---:B------:R-:W-:Y:S01]  /*12e30*/  FMUL.FTZ R34, R88.reuse, R54 ;  /* 0x0000003658227220 */ /* 0x040fe20000410000 */
[C---:B------:R-:W-:Y:S01]  /*12e40*/  FMUL.FTZ R35, R88.reuse, R55 ;  /* 0x0000003758237220 */ /* 0x040fe20000410000 */
[C---:B------:R-:W-:Y:S01]  /*12e50*/  FMUL.FTZ R36, R89.reuse, R36 ;  /* 0x0000002459247220 */ /* 0x040fe20000410000 */
[----:B------:R-:W2:Y:S01]  /*12e60*/  LDSM.16.MT88.4 R52, [R90+0x8000] ;  /* 0x008000005a34783b */ /* 0x000ea20000004200 */
[----:B------:R-:W-:Y:S01]  /*12e70*/  FMUL.FTZ R37, R89, R37 ;  /* 0x0000002559257220 */ /* 0x000fe20000410000 */
        /* <DEDUP_REMOVED lines=9> */
[----:B------:R-:W-:Y:S01]  /*12f10*/  MUFU.EX2 R105, R105 ;  /* 0x0000006900697308 */ /* 0x000fe20000000800 */
[C---:B------:R-:W-:Y:S01]  /*12f20*/  FFMA.FTZ R117, R88.reuse, R145, R117 ;  /* 0x0000009158757223 */ /* 0x040fe20000010075 */
[C---:B------:R-:W-:Y:S08]  /*12f30*/  HMMA.16816.F32 R4, R80.reuse, R12, R4 ;  /* 0x0000000c5004723c */ /* 0x040ff00000001804 */
[----:B------:R-:W-:Y:S01]  /*12f40*/  MUFU.EX2 R147, R147 ;  /* 0x0000009300937308 */ /* 0x000fe20000000800 */
[----:B------:R-:W-:Y:S01]  /*12f50*/  LDSM.16.MT88.4 R68, [R123+0x6c00] ;  /* 0x006c00007b44783b */ /* 0x000fe20000004200 */
[C---:B------:R-:W-:Y:S01]  /*12f60*/  FMUL.FTZ R12, R89.reuse, R72 ;  /* 0x00000048590c7220 */ /* 0x040fe20000410000 */
[C---:B------:R-:W-:Y:S01]  /*12f70*/  FMUL.FTZ R13, R89.reuse, R73 ;  /* 0x00000049590d7220 */ /* 0x040fe20000410000 */
[C---:B------:R-:W-:Y:S01]  /*12f80*/  FMUL.FTZ R44, R89.reuse, R44 ;  /* 0x0000002c592c7220 */ /* 0x040fe20000410000 */
[C---:B------:R-:W-:Y:S05]  /*12f90*/  HMMA.16816.F32 R8, R80.reuse, R14, R8 ;  /* 0x0000000e5008723c */ /* 0x040fea0000001808 */
[----:B------:R-:W1:Y:S01]  /*12fa0*/  MUFU.EX2 R144, R144 ;  /* 0x0000009000907308 */ /* 0x000e620000000800 */
[C---:B------:R-:W-:Y:S01]  /*12fb0*/  FMUL.FTZ R14, R88.reuse, R74 ;  /* 0x0000004a580e7220 */ /* 0x040fe20000410000 */
[C---:B------:R-:W-:Y:S01]  /*12fc0*/  FMUL.FTZ R15, R88.reuse, R75 ;  /* 0x0000004b580f7220 */ /* 0x040fe20000410000 */
[C---:B------:R-:W-:Y:S01]  /*12fd0*/  FMUL.FTZ R45, R89.reuse, R45 ;  /* 0x0000002d592d7220 */ /* 0x040fe20000410000 */
[C---:B------:R-:W-:Y:S01]  /*12fe0*/  FMUL.FTZ R46, R88.reuse, R46 ;  /* 0x0000002e582e7220 */ /* 0x040fe20000410000 */
[C---:B------:R-:W-:Y:S05]  /*12ff0*/  FMUL.FTZ R47, R88.reuse, R47 ;  /* 0x0000002f582f7220 */ /* 0x040fea0000410000 */
[----:B------:R-:W-:Y:S01]  /*13000*/  MUFU.EX2 R119, R119 ;  /* 0x0000007700777308 */ /* 0x000fe20000000800 */
[C---:B------:R-:W-:Y:S01]  /*13010*/  FMUL.FTZ R48, R89.reuse, R48 ;  /* 0x0000003059307220 */ /* 0x040fe20000410000 */
[C---:B------:R-:W-:Y:S01]  /*13020*/  FMUL.FTZ R49, R89.reuse, R49 ;  /* 0x0000003159317220 */ /* 0x040fe20000410000 */
[C---:B------:R-:W-:Y:S07]  /*13030*/  HMMA.16816.F32 R12, R80.reuse, R20, R12 ;  /* 0x00000014500c723c */ /* 0x040fee000000180c */
[----:B------:R-:W4:Y:S01]  /*13040*/  MUFU.EX2 R118, R118 ;  /* 0x0000007600767308 */ /* 0x000f220000000800 */
[C---:B------:R-:W-:Y:S01]  /*13050*/  FMUL.FTZ R20, R89.reuse, R64 ;  /* 0x0000004059147220 */ /* 0x040fe20000410000 */
[C---:B------:R-:W-:Y:S08]  /*13060*/  FMUL.FTZ R21, R89.reuse, R65 ;  /* 0x0000004159157220 */ /* 0x040ff00000410000 */
[----:B------:R-:W-:Y:S01]  /*13070*/  MUFU.EX2 R115, R115 ;  /* 0x0000007300737308 */ /* 0x000fe20000000800 */
[C---:B------:R-:W-:Y:S01]  /*13080*/  FMUL.FTZ R50, R88.reuse, R50 ;  /* 0x0000003258327220 */ /* 0x040fe20000410000 */
[C---:B------:R-:W-:Y:S01]  /*13090*/  FMUL.FTZ R51, R88.reuse, R51 ;  /* 0x0000003358337220 */ /* 0x040fe20000410000 */
[C---:B------:R-:W-:Y:S07]  /*130a0*/  HMMA.16816.F32 R16, R80.reuse, R22, R16 ;  /* 0x000000165010723c */ /* 0x040fee0000001810 */
[----:B------:R-:W5:Y:S01]  /*130b0*/  MUFU.EX2 R114, R114 ;  /* 0x0000007200727308 */ /* 0x000f620000000800 */
[C---:B------:R-:W-:Y:S01]  /*130c0*/  FMUL.FTZ R22, R88.reuse, R66 ;  /* 0x0000004258167220 */ /* 0x040fe20000410000 */
[----:B------:R-:W-:Y:S08]  /*130d0*/  FMUL.FTZ R23, R88, R67 ;  /* 0x0000004358177220 */ /* 0x000ff00000410000 */
[----:B------:R-:W-:Y:S01]  /*130e0*/  MUFU.EX2 R113, R149 ;  /* 0x0000009500717308 */ /* 0x000fe20000000800 */
[--C-:B------:R-:W-:Y:S01]  /*130f0*/  FFMA.FTZ R64, R104, UR4, -R101.reuse ;  /* 0x0000000468407c23 */ /* 0x100fe20008010865 */
[C---:B------:R-:W-:Y:S08]  /*13100*/  FFMA.FTZ R116, R89.reuse, R142, R116 ;  /* 0x0000008e59747223 */ /* 0x040ff00000010074 */
[----:B------:R-:W5:Y:S01]  /*13110*/  MUFU.EX2 R112, R112 ;  /* 0x0000007000707308 */ /* 0x000f620000000800 */
[C---:B------:R-:W-:Y:S03]  /*13120*/  HMMA.16816.F32 R20, R80.reuse, R28, R20 ;  /* 0x0000001c5014723c */ /* 0x040fe60000001814 */
[C---:B------:R-:W-:Y:S01]  /*13130*/  FMUL.FTZ R28, R89.reuse, R56 ;  /* 0x00000038591c7220 */ /* 0x040fe20000410000 */
[----:B------:R-:W-:Y:S01]  /*13140*/  FMUL.FTZ R29, R89, R57 ;  /* 0x00000039591d7220 */ /* 0x000fe20000410000 */
[--C-:B------:R-:W-:Y:S01]  /*13150*/  FFMA.FTZ R89, R96, UR4, -R101.reuse ;  /* 0x0000000460597c23 */ /* 0x100fe20008010865 */
[--C-:B------:R-:W-:Y:S01]  /*13160*/  FFMA.FTZ R96, R95, UR4, -R101.reuse ;  /* 0x000000045f607c23 */ /* 0x100fe20008010865 */
[--C-:B------:R-:W-:Y:S01]  /*13170*/  FFMA.FTZ R95, R87, UR4, -R98.reuse ;  /* 0x00000004575f7c23 */ /* 0x100fe20008010862 */
[C---:B------:R-:W-:Y:S03]  /*13180*/  HMMA.16816.F32 R24, R80.reuse, R30, R24 ;  /* 0x0000001e5018723c */ /* 0x040fe60000001818 */
[C---:B------:R-:W-:Y:S01]  /*13190*/  FMUL.FTZ R30, R88.reuse, R58 ;  /* 0x0000003a581e7220 */ /* 0x040fe20000410000 */
[----:B------:R-:W-:Y:S01]  /*131a0*/  FMUL.FTZ R31, R88, R59 ;  /* 0x0000003b581f7220 */ /* 0x000fe20000410000 */
[----:B------:R-:W-:Y:S01]  /*131b0*/  MUFU.EX2 R89, R89 ;  /* 0x0000005900597308 */ /* 0x000fe20000000800 */
[----:B------:R-:W-:Y:S01]  /*131c0*/  LDSM.16.MT88.4 R56, [R90+0x6400] ;  /* 0x006400005a38783b */ /* 0x000fe20000004200 */
[--C-:B------:R-:W-:Y:S01]  /*131d0*/  FFMA.FTZ R88, R97, UR4, -R101.reuse ;  /* 0x0000000461587c23 */ /* 0x100fe20008010865 */
[----:B------:R-:W-:Y:S07]  /*131e0*/  FFMA.FTZ R97, R85, UR4, -R98 ;  /* 0x0000000455617c23 */ /* 0x000fee0008010862 */
[----:B------:R-:W-:Y:S01]  /*131f0*/  MUFU.EX2 R95, R95 ;  /* 0x0000005f005f7308 */ /* 0x000fe20000000800 */
[----:B------:R-:W-:Y:S01]  /*13200*/  FADD.FTZ R103, R103, R116 ;  /* 0x0000007467677221 */ /* 0x000fe20000010000 */
[C---:B---3--:R-:W-:Y:S08]  /*13210*/  HMMA.16816.F32 R28, R80.reuse, R60, R28 ;  /* 0x0000003c501c723c */ /* 0x048ff0000000181c */
[----:B------:R-:W3:Y:S01]  /*13220*/  MUFU.EX2 R88, R88 ;  /* 0x0000005800587308 */ /* 0x000ee20000000800 */
[--C-:B------:R-:W-:Y:S01]  /*13230*/  FFMA.FTZ R60, R110, UR4, -R101.reuse ;  /* 0x000000046e3c7c23 */ /* 0x100fe20008010865 */
[--C-:B------:R-:W-:Y:S08]  /*13240*/  FFMA.FTZ R110, R109, UR4, -R98.reuse ;  /* 0x000000046d6e7c23 */ /* 0x100ff00008010862 */
[----:B------:R-:W-:Y:S01]  /*13250*/  MUFU.EX2 R96, R96 ;  /* 0x0000006000607308 */ /* 0x000fe20000000800 */
[C---:B------:R-:W-:Y:S09]  /*13260*/  HMMA.16816.F32 R32, R80.reuse, R62, R32 ;  /* 0x0000003e5020723c */ /* 0x040ff20000001820 */
[----:B------:R-:W-:Y:S10]  /*13270*/  MUFU.EX2 R110, R110 ;  /* 0x0000006e006e7308 */ /* 0x000ff40000000800 */
[----:B------:R-:W-:Y:S01]  /*13280*/  MUFU.EX2 R97, R97 ;  /* 0x0000006100617308 */ /* 0x000fe20000000800 */
[C---:B--2---:R-:W-:Y:S08]  /*13290*/  HMMA.16816.F32 R36, R80.reuse, R52, R36 ;  /* 0x000000345024723c */ /* 0x044ff00000001824 */
[C---:B------:R-:W-:Y:S01]  /*132a0*/  HMMA.16816.F32 R40, R80.reuse, R54, R40 ;  /* 0x000000365028723c */ /* 0x040fe20000001828 */
[----:B------:R-:W2:Y:S07]  /*132b0*/  LDSM.16.MT88.4 R52, [R123+0x8000] ;  /* 0x008000007b34783b */ /* 0x000eae0000004200 */
[C---:B--2---:R-:W-:Y:S03]  /*132c0*/  HMMA.16816.F32 R44, R80.reuse, R52, R44 ;  /* 0x00000034502c723c */ /* 0x044fe6000000182c */
[----:B-1----:R-:W-:Y:S02]  /*132d0*/  F2FP.F16.F32.PACK_AB R52, R144, R147 ;  /* 0x000000939034723e */ /* 0x002fe400000000ff */
[----:B----4-:R-:W-:Y:S03]  /*132e0*/  F2FP.F16.F32.PACK_AB R53, R118, R119 ;  /* 0x000000777635723e */ /* 0x010fe600000000ff */
[----:B------:R-:W-:Y:S03]  /*132f0*/  HMMA.16816.F32 R48, R80, R54, R48 ;  /* 0x000000365030723c */ /* 0x000fe60000001830 */
[----:B-----5:R-:W-:Y:S02]  /*13300*/  F2FP.F16.F32.PACK_AB R54, R114, R115 ;  /* 0x000000737236723e */ /* 0x020fe400000000ff */
[----:B------:R-:W-:Y:S07]  /*13310*/  F2FP.F16.F32.PACK_AB R55, R112, R113 ;  /* 0x000000717037723e */ /* 0x000fee00000000ff */
        /* <DEDUP_REMOVED lines=19> */
[--C-:B------:R-:W-:Y:S01]  /*13450*/  FFMA.FTZ R54, R106, UR4, -R101.reuse ;  /* 0x000000046a367c23 */ /* 0x100fe20008010865 */
[----:B------:R2:W-:Y:S01]  /*13460*/  MUFU.EX2 R108, R60 ;  /* 0x0000003c006c7308 */ /* 0x0005e20000000800 */
[--C-:B------:R-:W-:Y:S01]  /*13470*/  FFMA.FTZ R106, R107, UR4, -R98.reuse ;  /* 0x000000046b6a7c23 */ /* 0x100fe20008010862 */
[--C-:B------:R-:W-:Y:S01]  /*13480*/  FFMA.FTZ R52, R111, UR4, -R98.reuse ;  /* 0x000000046f347c23 */ /* 0x100fe20008010862 */
[----:B------:R-:W-:Y:S07]  /*13490*/  FFMA.FTZ R101, R94, UR4, -R101 ;  /* 0x000000045e657c23 */ /* 0x000fee0008010865 */
[----:B------:R-:W4:Y:S01]  /*134a0*/  MUFU.EX2 R111, R53 ;  /* 0x00000035006f7308 */ /* 0x000f220000000800 */
[--C-:B------:R-:W-:Y:S01]  /*134b0*/  FFMA.FTZ R94, R86, UR4, -R98.reuse ;  /* 0x00000004565e7c23 */ /* 0x100fe20008010862 */
[----:B------:R-:W-:Y:S01]  /*134c0*/  FFMA.FTZ R98, R84, UR4, -R98 ;  /* 0x0000000454627c23 */ /* 0x000fe20008010862 */
[----:B---3--:R-:W-:Y:S07]  /*134d0*/  F2FP.F16.F32.PACK_AB R84, R89, R88 ;  /* 0x000000585954723e */ /* 0x008fee00000000ff */
[----:B------:R4:W3:Y:S10]  /*134e0*/  MUFU.EX2 R109, R52 ;  /* 0x00000034006d7308 */ /* 0x0008f40000000800 */
[----:B------:R-:W-:Y:S01]  /*134f0*/  MUFU.EX2 R104, R54 ;  /* 0x0000003600687308 */ /* 0x000fe20000000800 */
[----:B--2---:R-:W2:Y:S09]  /*13500*/  LDSM.16.MT88.4 R60, [R123+0x6800] ;  /* 0x006800007b3c783b */ /* 0x004eb20000004200 */
[----:B------:R-:W5:Y:S10]  /*13510*/  MUFU.EX2 R107, R64 ;  /* 0x00000040006b7308 */ /* 0x000f740000000800 */
[----:B------:R-:W1:Y:S01]  /*13520*/  MUFU.EX2 R106, R106 ;  /* 0x0000006a006a7308 */ /* 0x000e620000000800 */
[----:B----4-:R-:W-:Y:S02]  /*13530*/  F2FP.F16.F32.PACK_AB R52, R111, R108 ;  /* 0x0000006c6f34723e */ /* 0x010fe400000000ff */
[----:B---3--:R-:W-:Y:S07]  /*13540*/  F2FP.F16.F32.PACK_AB R53, R110, R109 ;  /* 0x0000006d6e35723e */ /* 0x008fee00000000ff */
[----:B------:R-:W3:Y:S10]  /*13550*/  MUFU.EX2 R94, R94 ;  /* 0x0000005e005e7308 */ /* 0x000ef40000000800 */
[----:B------:R-:W4:Y:S01]  /*13560*/  MUFU.EX2 R101, R101 ;  /* 0x0000006500657308 */ /* 0x000f220000000800 */
[----:B-----5:R-:W-:Y:S09]  /*13570*/  F2FP.F16.F32.PACK_AB R54, R107, R104 ;  /* 0x000000686b36723e */ /* 0x020ff200000000ff */
[----:B------:R-:W5:Y:S01]  /*13580*/  MUFU.EX2 R98, R98 ;  /* 0x0000006200627308 */ /* 0x000f620000000800 */
[----:B-1----:R-:W-:Y:S02]  /*13590*/  F2FP.F16.F32.PACK_AB R55, R105, R106 ;  /* 0x0000006a6937723e */ /* 0x002fe400000000ff */
[----:B---3--:R-:W-:Y:S05]  /*135a0*/  F2FP.F16.F32.PACK_AB R85, R94, R95 ;  /* 0x0000005f5e55723e */ /* 0x008fea00000000ff */
[C---:B------:R-:W-:Y:S03]  /*135b0*/  HMMA.16816.F32 R4, R52.reuse, R56, R4 ;  /* 0x000000383404723c */ /* 0x040fe60000001804 */
[----:B----4-:R-:W-:Y:S02]  /*135c0*/  F2FP.F16.F32.PACK_AB R86, R101, R96 ;  /* 0x000000606556723e */ /* 0x010fe400000000ff */
[----:B-----5:R-:W-:Y:S03]  /*135d0*/  F2FP.F16.F32.PACK_AB R87, R98, R97 ;  /* 0x000000616257723e */ /* 0x020fe600000000ff */
        /* <DEDUP_REMOVED lines=26> */
[----:B------:R-:W-:Y:S04]  /*13780*/  FADD.FTZ R113, R113, R118 ;  /* 0x0000007671717221 */ /* 0x000fe80000010000 */
[----:B------:R-:W-:Y:S01]  /*13790*/  FADD.FTZ R112, R112, R113 ;  /* 0x0000007170707221 */ /* 0x000fe20000010000 */
        /* <DEDUP_REMOVED lines=17> */
[----:B------:R-:W-:Y:S01]  /*138b0*/  MOV R88, R3 ;  /* 0x0000000300587202 */ /* 0x000fe20000000f00 */
[----:B------:R-:W-:Y:S01]  /*138c0*/  FADD.FTZ R96, R96, R89 ;  /* 0x0000005960607221 */ /* 0x000fe20000010000 */
[----:B------:R-:W-:Y:S03]  /*138d0*/  MOV R89, R2 ;  /* 0x0000000200597202 */ /* 0x000fe60000000f00 */
[C---:B------:R-:W-:Y:S03]  /*138e0*/  HMMA.16816.F32 R52, R84.reuse, R54, R32 ;  /* 0x000000365434723c */ /* 0x040fe60000001820 */
[----:B------:R-:W-:Y:S05]  /*138f0*/  FADD.FTZ R142, R101, R96 ;  /* 0x00000060658e7221 */ /* 0x000fea0000010000 */
        /* <DEDUP_REMOVED lines=14> */
.L_x_5430:
        /* <DEDUP_REMOVED lines=27> */
[----:B------:R-:W-:Y:S02]  /*13b90*/  LOP3.LUT R10, R11, 0x3, RZ, 0xc0, !PT ;  /* 0x000000030b0a7812 */ /* 0x000fe400078ec0ff */
        /* <DEDUP_REMOVED lines=137> */
.L_x_5436:
[----:B------:R-:W-:Y:S05]  /*14430*/  BSYNC.RECONVERGENT B0 ;  /* 0x0000000000007941 */ /* 0x000fea0003800200 */
.L_x_5435:
        /* <DEDUP_REMOVED lines=19> */
.L_x_5438:
[----:B------:R-:W-:Y:S05]  /*14570*/  BSYNC.RECONVERGENT B0 ;  /* 0x0000000000007941 */ /* 0x000fea0003800200 */
.L_x_5437:
        /* <DEDUP_REMOVED lines=21> */
.L_x_5440:
[----:B------:R-:W-:Y:S05]  /*146d0*/  BSYNC.RECONVERGENT B0 ;  /* 0x0000000000007941 */ /* 0x000fea0003800200 */
.L_x_5439:
        /* <DEDUP_REMOVED lines=21> */
.L_x_5442:
[----:B------:R-:W-:Y:S05]  /*14830*/  BSYNC.RECONVERGENT B0 ;  /* 0x0000000000007941 */ /* 0x000fea0003800200 */
.L_x_5441:
        /* <DEDUP_REMOVED lines=22> */
.L_x_5443:
        /* <DEDUP_REMOVED lines=14> */
.L_x_5555:


//--------------------- .nv.shared._ZN5flash32flash_fwd_splitkv_combine_kernelI23Flash_fwd_kernel_traitsILi96ELi64ELi128ELi4ELb0ELb0EN7cutlass6half_tE19Flash_kernel_traitsILi96ELi64ELi128ELi4ES3_EELi16ELi7ELb0EEEvNS_16Flash_fwd_paramsE --------------------------
	.section	.nv.shared._ZN5flash32flash_fwd_splitkv_combine_kernelI23Flash_fwd_kernel_traitsILi96ELi64ELi128ELi4ELb0ELb0EN7cutlass6half_tE19Flash_kernel_traitsILi96ELi64ELi128ELi4ES3_EELi16ELi7ELb0EEEvNS_16Flash_fwd_paramsE,"aw",@nobits
	.sectionflags	@""
	.align	16
.nv.shared._ZN5flash32flash_fwd_splitkv_combine_kernelI23Flash_fwd_kernel_traitsILi96ELi64ELi128ELi4ELb0ELb0EN7cutlass6half_tE19Flash_kernel_traitsILi96ELi64ELi128ELi4ES3_EELi16ELi7ELb0EEEvNS_16Flash_fwd_paramsE:
	.zero		9728


//--------------------- .nv.shared.reserved.0     --------------------------
	.section	.nv.shared.reserved.0,"aw",@nobits
	.weak		__nv_reservedSMEM_offset_0_alias
	.size		__nv_reservedSMEM_offset_0_alias, 0, 64
	.other		__nv_reservedSMEM_offset_0_alias,@"STO_CUDA_RESERVED_SHARED STV_DEFAULT"
__nv_reservedSMEM_offset_0_alias:
	.zero		0
	.zero		64


//--------------------- .nv.global                --------------------------
	.section	.nv.global,"aw",@nobits
.nv.global:
	.type		_ZN78_INTERNAL_68d571b8_42_flash_fwd_split_hdim96_fp16_causal_sm80_cu_6987f922_29074cute1_E,@object
	.size		_ZN78_INTERNAL_68d571b8_42_flash_fwd_split_hdim96_fp16_causal_sm80_cu_6987f922_29074cute1_E,(_ZN78_INTERNAL_68d571b8_42_flash_fwd_split_hdim96_fp16_causal_sm80_cu_6987f922_29074cuda3std3__45__cpo6cbeginE - _ZN78_INTERNAL_68d571b8_42_flash_fwd_split_hdim96_fp16_causal_sm80_cu_6987f922_29074cute1_E)
_ZN78_INTERNAL_68d571b8_42_flash_fwd_split_hdim96_fp16_causal_sm80_cu_6987f922_29074cute1_E:
	.zero		1
	.type		_ZN78_INTERNAL_68d571b8_42_flash_fwd_split_hdim96_fp16_causal_sm80_cu_6987f922_29074cuda3std3__45__cpo6cbeginE,@object
	.size		_ZN78_INTERNAL_68d571b8_42_flash_fwd_split_hdim96_fp16_causal_sm80_cu_6987f922_29074cuda3std3__45__cpo6cbeginE,(_ZN78_INTERNAL_68d571b8_42_flash_fwd_split_hdim96_fp16_causal_sm80_cu_6987f922_29074cuda3std3__48in_placeE - _ZN78_INTERNAL_68d571b8_42_flash_fwd_split_hdim96_fp16_causal_sm80_cu_6987f922_29074cuda3std3__45__cpo6cbeginE)
_ZN78_INTERNAL_68d571b8_42_flash_fwd_split_hdim96_fp16_causal_sm80_cu_6987f922_29074cuda3std3__45__cpo6cbeginE:
	.zero		1
	.type		_ZN78_INTERNAL_68d571b8_42_flash_fwd_split_hdim96_fp16_causal_sm80_cu_6987f922_29074cuda3std3__48in_placeE,@object
	.size		_ZN78_INTERNAL_68d571b8_42_flash_fwd_split_hdim96_fp16_causal_sm80_cu_6987f922_29074cuda3std3__48in_placeE,(_ZN78_INTERNAL_68d571b8_42_flash_fwd_split_hdim96_fp16_causal_sm80_cu_6987f922_29074cuda3std6ranges3__45__cpo9iter_moveE - _ZN78_INTERNAL_68d571b8_42_flash_fwd_split_hdim96_fp16_causal_sm80_cu_6987f922_29074cuda3std3__48in_placeE)
_ZN78_INTERNAL_68d571b8_42_flash_fwd_split_hdim96_fp16_causal_sm80_cu_6987f922_29074cuda3std3__48in_placeE:
	.zero		1
	.type		_ZN78_INTERNAL_68d571b8_42_flash_fwd_split_hdim96_fp16_causal_sm80_cu_6987f922_29074cuda3std6ranges3__45__cpo9iter_moveE,@object
	.size		_ZN78_INTERNAL_68d571b8_42_flash_fwd_split_hdim96_fp16_causal_sm80_cu_6987f922_29074cuda3std6ranges3__45__cpo9iter_moveE,(_ZN78_INTERNAL_68d571b8_42_flash_fwd_split_hdim96_fp16_causal_sm80_cu_6987f922_29074cuda3std3__45__cpo5beginE - _ZN78_INTERNAL_68d571b8_42_flash_fwd_split_hdim96_fp16_causal_sm80_cu_6987f922_29074cuda3std6ranges3__45__cpo9iter_moveE)
_ZN78_INTERNAL_68d571b8_42_flash_fwd_split_hdim96_fp16_causal_sm80_cu_6987f922_29074cuda3std6ranges3__45__cpo9iter_moveE:
	.zero		1
	.type		_ZN78_INTERNAL_68d571b8_42_flash_fwd_split_hdim96_fp16_causal_sm80_cu_6987f922_29074cuda3std3__45__cpo5beginE,@object
	.size		_ZN78_INTERNAL_68d571b8_42_flash_fwd_split_hdim96_fp16_causal_sm80_cu_6987f922_29074cuda3std3__45__cpo5beginE,(_ZN78_INTERNAL_68d571b8_42_flash_fwd_split_hdim96_fp16_causal_sm80_cu_6987f922_29074cuda3std3__480_GLOBAL__N__68d571b8_42_flash_fwd_split_hdim96_fp16_causal_sm80_cu_6987f922_29076ignoreE - _ZN78_INTERNAL_68d571b8_42_flash_fwd_split_hdim96_fp16_causal_sm80_cu_6987f922_29074cuda3std3__45__cpo5beginE)
_ZN78_INTERNAL_68d571b8_42_flash_fwd_split_hdim96_fp16_causal_sm80_cu_6987f922_29074cuda3std3__45__cpo5beginE:
	.zero		1
	.type		_ZN78_INTERNAL_68d571b8_42_flash_fwd_split_hdim96_fp16_causal_sm80_cu_6987f922_29074cuda3std3__480_GLOBAL__N__68d571b8_42_flash_fwd_split_hdim96_fp16_causal_sm80_cu_6987f922_29076ignoreE,@object
	.size		_ZN78_INTERNAL_68d571b8_42_flash_fwd_split_hdim96_fp16_causal_sm80_cu_6987f922_29074cuda3std3__480_GLOBAL__N__68d571b8_42_flash_fwd_split_hdim96_fp16_causal_sm80_cu_6987f922_29076ignoreE,(_ZN78_INTERNAL_68d571b8_42_flash_fwd_split_hdim96_fp16_causal_sm80_cu_6987f922_29074cute7productE - _ZN78_INTERNAL_68d571b8_42_flash_fwd_split_hdim96_fp16_causal_sm80_cu_6987f922_29074cuda3std3__480_GLOBAL__N__68d571b8_42_flash_fwd_split_hdim96_fp16_causal_sm80_cu_6987f922_29076ignoreE)
_ZN78_INTERNAL_68d571b8_42_flash_fwd_split_hdim96_fp16_causal_sm80_cu_6987f922_29074cuda3std3__480_GLOBAL__N__68d571b8_42_flash_fwd_split_hdim96_fp16_causal_sm80_cu_6987f922_29076ignoreE:
	.zero		1
	.type		_ZN78_INTERNAL_68d571b8_42_flash_fwd_split_hdim96_fp16_causal_sm80_cu_6987f922_29074cute7productE,@object
	.size		_ZN78_INTERNAL_68d571b8_42_flash_fwd_split_hdim96_fp16_causal_sm80_cu_6987f922_29074cute7productE,(_ZN78_INTERNAL_68d571b8_42_flash_fwd_split_hdim96_fp16_causal_sm80_cu_6987f922_29074cuda3std3__45__cpo3endE - _ZN78_INTERNAL_68d571b8_42_flash_fwd_split_hdim96_fp16_causal_sm80_cu_6987f922_29074cute7productE)
_ZN78_INTERNAL_68d571b8_42_flash_fwd_split_hdim96_fp16_causal_sm80_cu_6987f922_29074cute7productE:
	.zero		1
	.type		_ZN78_INTERNAL_68d571b8_42_flash_fwd_split_hdim96_fp16_causal_sm80_cu_6987f922_29074cuda3std3__45__cpo3endE,@object
	.size		_ZN78_INTERNAL_68d571b8_42_flash_fwd_split_hdim96_fp16_causal_sm80_cu_6987f922_29074cuda3std3__45__cpo3endE,(_ZN78_INTERNAL_68d571b8_42_flash_fwd_split_hdim96_fp16_causal_sm80_cu_6987f922_29074cuda3std3__419piecewise_constructE - _ZN78_INTERNAL_68d571b8_42_flash_fwd_split_hdim96_fp16_causal_sm80_cu_6987f922_29074cuda3std3__45__cpo3endE)
_ZN78_INTERNAL_68d571b8_42_flash_fwd_split_hdim96_fp16_causal_sm80_cu_6987f922_29074cuda3std3__45__cpo3endE:
	.zero		1
	.type		_ZN78_INTERNAL_68d571b8_42_flash_fwd_split_hdim96_fp16_causal_sm80_cu_6987f922_29074cuda3std3__419piecewise_constructE,@object
	.size		_ZN78_INTERNAL_68d571b8_42_flash_fwd_split_hdim96_fp16_causal_sm80_cu_6987f922_29074cuda3std3__419piecewise_constructE,(_ZN78_INTERNAL_68d571b8_42_flash_fwd_split_hdim96_fp16_causal_sm80_cu_6987f922_29074cuda3std3__45__cpo4cendE - _ZN78_INTERNAL_68d571b8_42_flash_fwd_split_hdim96_fp16_causal_sm80_cu_6987f922_29074cuda3std3__419piecewise_constructE)
_ZN78_INTERNAL_68d571b8_42_flash_fwd_split_hdim96_fp16_causal_sm80_cu_6987f922_29074cuda3std3__419piecewise_constructE:
	.zero		1
	.type		_ZN78_INTERNAL_68d571b8_42_flash_fwd_split_hdim96_fp16_causal_sm80_cu_6987f922_29074cuda3std3__45__cpo4cendE,@object
	.size		_ZN78_INTERNAL_68d571b8_42_flash_fwd_split_hdim96_fp16_causal_sm80_cu_6987f922_29074cuda3std3__45__cpo4cendE,(_ZN78_INTERNAL_68d571b8_42_flash_fwd_split_hdim96_fp16_causal_sm80_cu_6987f922_29074cuda3std6ranges3__45__cpo4swapE - _ZN78_INTERNAL_68d571b8_42_flash_fwd_split_hdim96_fp16_causal_sm80_cu_6987f922_29074cuda3std3__45__cpo4cendE)
_ZN78_INTERNAL_68d571b8_42_flash_fwd_split_hdim96_fp16_causal_sm80_cu_6987f922_29074cuda3std3__45__cpo4cendE:
	.zero		1
	.type		_ZN78_INTERNAL_68d571b8_42_flash_fwd_split_hdim96_fp16_causal_sm80_cu_6987f922_29074cuda3std6ranges3__45__cpo4swapE,@object
	.size		_ZN78_INTERNAL_68d571b8_42_flash_fwd_split_hdim96_fp16_causal_sm80_cu_6987f922_29074cuda3std6ranges3__45__cpo4swapE,(.L_7 - _ZN78_INTERNAL_68d571b8_42_flash_fwd_split_hdim96_fp16_causal_sm80_cu_6987f922_29074cuda3std6ranges3__45__cpo4swapE)
_ZN78_INTERNAL_68d571b8_42_flash_fwd_split_hdim96_fp16_causal_sm80_cu_6987f922_29074cuda3std6ranges3__45__cpo4swapE:
	.zero		1
.L_7:


//--------------------- .nv.shared._ZN5flash32flash_fwd_splitkv_combine_kernelI23Flash_fwd_kernel_traitsILi96ELi64ELi128ELi4ELb0ELb0EN7cutlass6half_tE19Flash_kernel_traitsILi96ELi64ELi128ELi4ES3_EELi16ELi6ELb0EEEvNS_16Flash_fwd_paramsE --------------------------
	.section	.nv.shared._ZN5flash32flash_fwd_splitkv_combine_kernelI23Flash_fwd_kernel_traitsILi96ELi64ELi128ELi4ELb0ELb0EN7cutlass6half_tE19Flash_kernel_traitsILi96ELi64ELi128ELi4ES3_EELi16ELi6ELb0EEEvNS_16Flash_fwd_paramsE,"aw",@nobits
	.sectionflags	@""
	.align	16
.nv.shared._ZN5flash32flash_fwd_splitkv_combine_kernelI23Flash_fwd_kernel_traitsILi96ELi64ELi128ELi4ELb0ELb0EN7cutlass6half_tE19Flash_kernel_traitsILi96ELi64ELi128ELi4ES3_EELi16ELi6ELb0EEEvNS_16Flash_fwd_paramsE:
	.zero		5376


//--------------------- .nv.shared._ZN5flash32flash_fwd_splitkv_combine_kernelI23Flash_fwd_kernel_traitsILi96ELi64ELi128ELi4ELb0ELb0EN7cutlass6half_tE19Flash_kernel_traitsILi96ELi64ELi128ELi4ES3_EELi16ELi5ELb0EEEvNS_16Flash_fwd_paramsE --------------------------
	.section	.nv.shared._ZN5flash32flash_fwd_splitkv_combine_kernelI23Flash_fwd_kernel_traitsILi96ELi64ELi128ELi4ELb0ELb0EN7cutlass6half_tE19Flash_kernel_traitsILi96ELi64ELi128ELi4ES3_EELi16ELi5ELb0EEEvNS_16Flash_fwd_paramsE,"aw",@nobits
	.sectionflags	@""
	.align	16
.nv.shared._ZN5flash32flash_fwd_splitkv_combine_kernelI23Flash_fwd_kernel_traitsILi96ELi64ELi128ELi4ELb0ELb0EN7cutlass6half_tE19Flash_kernel_traitsILi96ELi64ELi128ELi4ES3_EELi16ELi5ELb0EEEvNS_16Flash_fwd_paramsE:
	.zero		3200


//--------------------- .nv.shared._ZN5flash32flash_fwd_splitkv_combine_kernelI23Flash_fwd_kernel_traitsILi96ELi64ELi128ELi4ELb0ELb0EN7cutlass6half_tE19Flash_kernel_traitsILi96ELi64ELi128ELi4ES3_EELi16ELi4ELb0EEEvNS_16Flash_fwd_paramsE --------------------------
	.section	.nv.shared._ZN5flash32flash_fwd_splitkv_combine_kernelI23Flash_fwd_kernel_traitsILi96ELi64ELi128ELi4ELb0ELb0EN7cutlass6half_tE19Flash_kernel_traitsILi96ELi64ELi128ELi4ES3_EELi16ELi4ELb0EEEvNS_16Flash_fwd_paramsE,"aw",@nobits
	.sectionflags	@""
	.align	16
.nv.shared._ZN5flash32flash_fwd_splitkv_combine_kernelI23Flash_fwd_kernel_traitsILi96ELi64ELi128ELi4ELb0ELb0EN7cutlass6half_tE19Flash_kernel_traitsILi96ELi64ELi128ELi4ES3_EELi16ELi4ELb0EEEvNS_16Flash_fwd_paramsE:
	.zero		2112


//--------------------- .nv.shared._ZN5flash32flash_fwd_splitkv_combine_kernelI23Flash_fwd_kernel_traitsILi96ELi64ELi128ELi4ELb0ELb0EN7cutlass6half_tE19Flash_kernel_traitsILi96ELi64ELi128ELi4ES3_EELi16ELi3ELb0EEEvNS_16Flash_fwd_paramsE --------------------------
	.section	.nv.shared._ZN5flash32flash_fwd_splitkv_combine_kernelI23Flash_fwd_kernel_traitsILi96ELi64ELi128ELi4ELb0ELb0EN7cutlass6half_tE19Flash_kernel_traitsILi96ELi64ELi128ELi4ES3_EELi16ELi3ELb0EEEvNS_16Flash_fwd_paramsE,"aw",@nobits
	.sectionflags	@""
	.align	16
.nv.shared._ZN5flash32flash_fwd_splitkv_combine_kernelI23Flash_fwd_kernel_traitsILi96ELi64ELi128ELi4ELb0ELb0EN7cutlass6half_tE19Flash_kernel_traitsILi96ELi64ELi128ELi4ES3_EELi16ELi3ELb0EEEvNS_16Flash_fwd_paramsE:
	.zero		1568


//--------------------- .nv.shared._ZN5flash32flash_fwd_splitkv_combine_kernelI23Flash_fwd_kernel_traitsILi96ELi64ELi128ELi4ELb0ELb0EN7cutlass6half_tE19Flash_kernel_traitsILi96ELi64ELi128ELi4ES3_EELi16ELi2ELb0EEEvNS_16Flash_fwd_paramsE --------------------------
	.section	.nv.shared._ZN5flash32flash_fwd_splitkv_combine_kernelI23Flash_fwd_kernel_traitsILi96ELi64ELi128ELi4ELb0ELb0EN7cutlass6half_tE19Flash_kernel_traitsILi96ELi64ELi128ELi4ES3_EELi16ELi2ELb0EEEvNS_16Flash_fwd_paramsE,"aw",@nobits
	.sectionflags	@""
	.align	16
.nv.shared._ZN5flash32flash_fwd_splitkv_combine_kernelI23Flash_fwd_kernel_traitsILi96ELi64ELi128ELi4ELb0ELb0EN7cutlass6half_tE19Flash_kernel_traitsILi96ELi64ELi128ELi4ES3_EELi16ELi2ELb0EEEvNS_16Flash_fwd_paramsE:
	.zero		1296


//--------------------- .nv.shared._ZN5flash32flash_fwd_splitkv_combine_kernelI23Flash_fwd_kernel_traitsILi96ELi64ELi128ELi4ELb0ELb0EN7cutlass6half_tE19Flash_kernel_traitsILi96ELi64ELi128ELi4ES3_EELi16ELi1ELb0EEEvNS_16Flash_fwd_paramsE --------------------------
	.section	.nv.shared._ZN5flash32flash_fwd_splitkv_combine_kernelI23Flash_fwd_kernel_traitsILi96ELi64ELi128ELi4ELb0ELb0EN7cutlass6half_tE19Flash_kernel_traitsILi96ELi64ELi128ELi4ES3_EELi16ELi1ELb0EEEvNS_16Flash_fwd_paramsE,"aw",@nobits
	.sectionflags	@""
	.align	16
.nv.shared._ZN5flash32flash_fwd_splitkv_combine_kernelI23Flash_fwd_kernel_traitsILi96ELi64ELi128ELi4ELb0ELb0EN7cutlass6half_tE19Flash_kernel_traitsILi96ELi64ELi128ELi4ES3_EELi16ELi1ELb0EEEvNS_16Flash_fwd_paramsE:
	.zero		1168


//--------------------- .nv.shared._ZN5flash32flash_fwd_splitkv_combine_kernelI23Flash_fwd_kernel_traitsILi96ELi64ELi128ELi4ELb0ELb0EN7cutlass6half_tE19Flash_kernel_traitsILi96ELi64ELi128ELi4ES3_EELi16ELi7ELb1EEEvNS_16Flash_fwd_paramsE --------------------------
	.section	.nv.shared._ZN5flash32flash_fwd_splitkv_combine_kernelI23Flash_fwd_kernel_traitsILi96ELi64ELi128ELi4ELb0ELb0EN7cutlass6half_tE19Flash_kernel_traitsILi96ELi64ELi128ELi4ES3_EELi16ELi7ELb1EEEvNS_16Flash_fwd_paramsE,"aw",@nobits
	.sectionflags	@""
	.align	16
.nv.shared._ZN5flash32flash_fwd_splitkv_combine_kernelI23Flash_fwd_kernel_traitsILi96ELi64ELi128ELi4ELb0ELb0EN7cutlass6half_tE19Flash_kernel_traitsILi96ELi64ELi128ELi4ES3_EELi16ELi7ELb1EEEvNS_16Flash_fwd_paramsE:
	.zero		9728


//--------------------- .nv.shared._ZN5flash32flash_fwd_splitkv_combine_kernelI23Flash_fwd_kernel_traitsILi96ELi64ELi128ELi4ELb0ELb0EN7cutlass6half_tE19Flash_kernel_traitsILi96ELi64ELi128ELi4ES3_EELi16ELi6ELb1EEEvNS_16Flash_fwd_paramsE --------------------------
	.section	.nv.shared._ZN5flash32flash_fwd_splitkv_combine_kernelI23Flash_fwd_kernel_traitsILi96ELi64ELi128ELi4ELb0ELb0EN7cutlass6half_tE19Flash_kernel_traitsILi96ELi64ELi128ELi4ES3_EELi16ELi6ELb1EEEvNS_16Flash_fwd_paramsE,"aw",@nobits
	.sectionflags	@""
	.align	16
.nv.shared._ZN5flash32flash_fwd_splitkv_combine_kernelI23Flash_fwd_kernel_traitsILi96ELi64ELi128ELi4ELb0ELb0EN7cutlass6half_tE19Flash_kernel_traitsILi96ELi64ELi128ELi4ES3_EELi16ELi6ELb1EEEvNS_16Flash_fwd_paramsE:
	.zero		5376


//--------------------- .nv.shared._ZN5flash32flash_fwd_splitkv_combine_kernelI23Flash_fwd_kernel_traitsILi96ELi64ELi128ELi4ELb0ELb0EN7cutlass6half_tE19Flash_kernel_traitsILi96ELi64ELi128ELi4ES3_EELi16ELi5ELb1EEEvNS_16Flash_fwd_paramsE --------------------------
	.section	.nv.shared._ZN5flash32flash_fwd_splitkv_combine_kernelI23Flash_fwd_kernel_traitsILi96ELi64ELi128ELi4ELb0ELb0EN7cutlass6half_tE19Flash_kernel_traitsILi96ELi64ELi128ELi4ES3_EELi16ELi5ELb1EEEvNS_16Flash_fwd_paramsE,"aw",@nobits
	.sectionflags	@""
	.align	16
.nv.shared._ZN5flash32flash_fwd_splitkv_combine_kernelI23Flash_fwd_kernel_traitsILi96ELi64ELi128ELi4ELb0ELb0EN7cutlass6half_tE19Flash_kernel_traitsILi96ELi64ELi128ELi4ES3_EELi16ELi5ELb1EEEvNS_16Flash_fwd_paramsE:
	.zero		3200


//--------------------- .nv.shared._ZN5flash32flash_fwd_splitkv_combine_kernelI23Flash_fwd_kernel_traitsILi96ELi64ELi128ELi4ELb0ELb0EN7cutlass6half_tE19Flash_kernel_traitsILi96ELi64ELi128ELi4ES3_EELi16ELi4ELb1EEEvNS_16Flash_fwd_paramsE --------------------------
	.section	.nv.shared._ZN5flash32flash_fwd_splitkv_combine_kernelI23Flash_fwd_kernel_traitsILi96ELi64ELi128ELi4ELb0ELb0EN7cutlass6half_tE19Flash_kernel_traitsILi96ELi64ELi128ELi4ES3_EELi16ELi4ELb1EEEvNS_16Flash_fwd_paramsE,"aw",@nobits
	.sectionflags	@""
	.align	16
.nv.shared._ZN5flash32flash_fwd_splitkv_combine_kernelI23Flash_fwd_kernel_traitsILi96ELi64ELi128ELi4ELb0ELb0EN7cutlass6half_tE19Flash_kernel_traitsILi96ELi64ELi128ELi4ES3_EELi16ELi4ELb1EEEvNS_16Flash_fwd_paramsE:
	.zero		2112


//--------------------- .nv.shared._ZN5flash32flash_fwd_splitkv_combine_kernelI23Flash_fwd_kernel_traitsILi96ELi64ELi128ELi4ELb0ELb0EN7cutlass6half_tE19Flash_kernel_traitsILi96ELi64ELi128ELi4ES3_EELi16ELi3ELb1EEEvNS_16Flash_fwd_paramsE --------------------------
	.section	.nv.shared._ZN5flash32flash_fwd_splitkv_combine_kernelI23Flash_fwd_kernel_traitsILi96ELi64ELi128ELi4ELb0ELb0EN7cutlass6half_tE19Flash_kernel_traitsILi96ELi64ELi128ELi4ES3_EELi16ELi3ELb1EEEvNS_16Flash_fwd_paramsE,"aw",@nobits
	.sectionflags	@""
	.align	16
.nv.shared._ZN5flash32flash_fwd_splitkv_combine_kernelI23Flash_fwd_kernel_traitsILi96ELi64ELi128ELi4ELb0ELb0EN7cutlass6half_tE19Flash_kernel_traitsILi96ELi64ELi128ELi4ES3_EELi16ELi3ELb1EEEvNS_16Flash_fwd_paramsE:
	.zero		1568


//--------------------- .nv.shared._ZN5flash32flash_fwd_splitkv_combine_kernelI23Flash_fwd_kernel_traitsILi96ELi64ELi128ELi4ELb0ELb0EN7cutlass6half_tE19Flash_kernel_traitsILi96ELi64ELi128ELi4ES3_EELi16ELi2ELb1EEEvNS_16Flash_fwd_paramsE --------------------------
	.section	.nv.shared._ZN5flash32flash_fwd_splitkv_combine_kernelI23Flash_fwd_kernel_traitsILi96ELi64ELi128ELi4ELb0ELb0EN7cutlass6half_tE19Flash_kernel_traitsILi96ELi64ELi128ELi4ES3_EELi16ELi2ELb1EEEvNS_16Flash_fwd_paramsE,"aw",@nobits
	.sectionflags	@""
	.align	16
.nv.shared._ZN5flash32flash_fwd_splitkv_combine_kernelI23Flash_fwd_kernel_traitsILi96ELi64ELi128ELi4ELb0ELb0EN7cutlass6half_tE19Flash_kernel_traitsILi96ELi64ELi128ELi4ES3_EELi16ELi2ELb1EEEvNS_16Flash_fwd_paramsE:
	.zero		1296


//--------------------- .nv.shared._ZN5flash32flash_fwd_splitkv_combine_kernelI23Flash_fwd_kernel_traitsILi96ELi64ELi128ELi4ELb0ELb0EN7cutlass6half_tE19Flash_kernel_traitsILi96ELi64ELi128ELi4ES3_EELi16ELi1ELb1EEEvNS_16Flash_fwd_paramsE --------------------------
	.section	.nv.shared._ZN5flash32flash_fwd_splitkv_combine_kernelI23Flash_fwd_kernel_traitsILi96ELi64ELi128ELi4ELb0ELb0EN7cutlass6half_tE19Flash_kernel_traitsILi96ELi64ELi128ELi4ES3_EELi16ELi1ELb1EEEvNS_16Flash_fwd_paramsE,"aw",@nobits
	.sectionflags	@""
	.align	16
.nv.shared._ZN5flash32flash_fwd_splitkv_combine_kernelI23Flash_fwd_kernel_traitsILi96ELi64ELi128ELi4ELb0ELb0EN7cutlass6half_tE19Flash_kernel_traitsILi96ELi64ELi128ELi4ES3_EELi16ELi1ELb1EEEvNS_16Flash_fwd_paramsE:
	.zero		1168


//--------------------- .nv.shared._ZN5flash24flash_fwd_splitkv_kernelI23Flash_fwd_kernel_traitsILi96ELi64ELi128ELi4ELb0ELb0EN7cutlass6half_tE19Flash_kernel_traitsILi96ELi64ELi128ELi4ES3_EELb1ELb0ELb0ELb0ELb0ELb0ELb0ELb0EEEvNS_16Flash_fwd_paramsE --------------------------
	.section	.nv.shared._ZN5flash24flash_fwd_splitkv_kernelI23Flash_fwd_kernel_traitsILi96ELi64ELi128ELi4ELb0ELb0EN7cutlass6half_tE19Flash_kernel_traitsILi96ELi64ELi128ELi4ES3_EELb1ELb0ELb0ELb0ELb0ELb0ELb0ELb0EEEvNS_16Flash_fwd_paramsE,"aw",@nobits
	.sectionflags	@""
	.align	16
	.zero		1024


//--------------------- .nv.shared._ZN5flash24flash_fwd_splitkv_kernelI23Flash_fwd_kernel_traitsILi96ELi64ELi128ELi4ELb0ELb0EN7cutlass6half_tE19Flash_kernel_traitsILi96ELi64ELi128ELi4ES3_EELb1ELb0ELb0ELb0ELb0ELb1ELb0ELb0EEEvNS_16Flash_fwd_paramsE --------------------------
	.section	.nv.shared._ZN5flash24flash_fwd_splitkv_kernelI23Flash_fwd_kernel_traitsILi96ELi64ELi128ELi4ELb0ELb0EN7cutlass6half_tE19Flash_kernel_traitsILi96ELi64ELi128ELi4ES3_EELb1ELb0ELb0ELb0ELb0ELb1ELb0ELb0EEEvNS_16Flash_fwd_paramsE,"aw",@nobits
	.sectionflags	@""
	.align	16
	.zero		1024


//--------------------- .nv.shared._ZN5flash24flash_fwd_splitkv_kernelI23Flash_fwd_kernel_traitsILi96ELi64ELi128ELi4ELb0ELb0EN7cutlass6half_tE19Flash_kernel_traitsILi96ELi64ELi128ELi4ES3_EELb1ELb0ELb0ELb0ELb0ELb0ELb0ELb1EEEvNS_16Flash_fwd_paramsE --------------------------
	.section	.nv.shared._ZN5flash24flash_fwd_splitkv_kernelI23Flash_fwd_kernel_traitsILi96ELi64ELi128ELi4ELb0ELb0EN7cutlass6half_tE19Flash_kernel_traitsILi96ELi64ELi128ELi4ES3_EELb1ELb0ELb0ELb0ELb0ELb0ELb0ELb1EEEvNS_16Flash_fwd_paramsE,"aw",@nobits
	.sectionflags	@""
	.align	16
	.zero		1024


//--------------------- .nv.shared._ZN5flash24flash_fwd_splitkv_kernelI23Flash_fwd_kernel_traitsILi96ELi64ELi128ELi4ELb0ELb0EN7cutlass6half_tE19Flash_kernel_traitsILi96ELi64ELi128ELi4ES3_EELb1ELb0ELb0ELb0ELb0ELb1ELb0ELb1EEEvNS_16Flash_fwd_paramsE --------------------------
	.section	.nv.shared._ZN5flash24flash_fwd_splitkv_kernelI23Flash_fwd_kernel_traitsILi96ELi64ELi128ELi4ELb0ELb0EN7cutlass6half_tE19Flash_kernel_traitsILi96ELi64ELi128ELi4ES3_EELb1ELb0ELb0ELb0ELb0ELb1ELb0ELb1EEEvNS_16Flash_fwd_paramsE,"aw",@nobits
	.sectionflags	@""
	.align	16
	.zero		1024


//--------------------- .nv.shared._ZN5flash24flash_fwd_splitkv_kernelI23Flash_fwd_kernel_traitsILi96ELi64ELi128ELi4ELb0ELb0EN7cutlass6half_tE19Flash_kernel_traitsILi96ELi64ELi128ELi4ES3_EELb1ELb0ELb0ELb0ELb0ELb0ELb1ELb0EEEvNS_16Flash_fwd_paramsE --------------------------
	.section	.nv.shared._ZN5flash24flash_fwd_splitkv_kernelI23Flash_fwd_kernel_traitsILi96ELi64ELi128ELi4ELb0ELb0EN7cutlass6half_tE19Flash_kernel_traitsILi96ELi64ELi128ELi4ES3_EELb1ELb0ELb0ELb0ELb0ELb0ELb1ELb0EEEvNS_16Flash_fwd_paramsE,"aw",@nobits
	.sectionflags	@""
	.align	16
	.zero		1024


//--------------------- .nv.shared._ZN5flash24flash_fwd_splitkv_kernelI23Flash_fwd_kernel_traitsILi96ELi64ELi128ELi4ELb0ELb0EN7cutlass6half_tE19Flash_kernel_traitsILi96ELi64ELi128ELi4ES3_EELb1ELb0ELb0ELb0ELb0ELb1ELb1ELb0EEEvNS_16Flash_fwd_paramsE --------------------------
	.section	.nv.shared._ZN5flash24flash_fwd_splitkv_kernelI23Flash_fwd_kernel_traitsILi96ELi64ELi128ELi4ELb0ELb0EN7cutlass6half_tE19Flash_kernel_traitsILi96ELi64ELi128ELi4ES3_EELb1ELb0ELb0ELb0ELb0ELb1ELb1ELb0EEEvNS_16Flash_fwd_paramsE,"aw",@nobits
	.sectionflags	@""
	.align	16
	.zero		1024


//--------------------- .nv.shared._ZN5flash24flash_fwd_splitkv_kernelI23Flash_fwd_kernel_traitsILi96ELi64ELi128ELi4ELb0ELb0EN7cutlass6half_tE19Flash_kernel_traitsILi96ELi64ELi128ELi4ES3_EELb1ELb0ELb0ELb0ELb0ELb0ELb1ELb1EEEvNS_16Flash_fwd_paramsE --------------------------
	.section	.nv.shared._ZN5flash24flash_fwd_splitkv_kernelI23Flash_fwd_kernel_traitsILi96ELi64ELi128ELi4ELb0ELb0EN7cutlass6half_tE19Flash_kernel_traitsILi96ELi64ELi128ELi4ES3_EELb1ELb0ELb0ELb0ELb0ELb0ELb1ELb1EEEvNS_16Flash_fwd_paramsE,"aw",@nobits
	.sectionflags	@""
	.align	16
	.zero		1024


//--------------------- .nv.shared._ZN5flash24flash_fwd_splitkv_kernelI23Flash_fwd_kernel_traitsILi96ELi64ELi128ELi4ELb0ELb0EN7cutlass6half_tE19Flash_kernel_traitsILi96ELi64ELi128ELi4ES3_EELb1ELb0ELb0ELb0ELb0ELb1ELb1ELb1EEEvNS_16Flash_fwd_paramsE --------------------------
	.section	.nv.shared._ZN5flash24flash_fwd_splitkv_kernelI23Flash_fwd_kernel_traitsILi96ELi64ELi128ELi4ELb0ELb0EN7cutlass6half_tE19Flash_kernel_traitsILi96ELi64ELi128ELi4ES3_EELb1ELb0ELb0ELb0ELb0ELb1ELb1ELb1EEEvNS_16Flash_fwd_paramsE,"aw",@nobits
	.sectionflags	@""
	.align	16
	.zero		1024


//--------------------- .nv.shared._ZN5flash24flash_fwd_splitkv_kernelI23Flash_fwd_kernel_traitsILi96ELi64ELi128ELi4ELb0ELb0EN7cutlass6half_tE19Flash_kernel_traitsILi96ELi64ELi128ELi4ES3_EELb1ELb0ELb0ELb1ELb1ELb0ELb0ELb0EEEvNS_16Flash_fwd_paramsE --------------------------
	.section	.nv.shared._ZN5flash24flash_fwd_splitkv_kernelI23Flash_fwd_kernel_traitsILi96ELi64ELi128ELi4ELb0ELb0EN7cutlass6half_tE19Flash_kernel_traitsILi96ELi64ELi128ELi4ES3_EELb1ELb0ELb0ELb1ELb1ELb0ELb0ELb0EEEvNS_16Flash_fwd_paramsE,"aw",@nobits
	.sectionflags	@""
	.align	16
	.zero		1024


//--------------------- .nv.shared._ZN5flash24flash_fwd_splitkv_kernelI23Flash_fwd_kernel_traitsILi96ELi64ELi128ELi4ELb0ELb0EN7cutlass6half_tE19Flash_kernel_traitsILi96ELi64ELi128ELi4ES3_EELb1ELb0ELb0ELb1ELb1ELb1ELb0ELb0EEEvNS_16Flash_fwd_paramsE --------------------------
	.section	.nv.shared._ZN5flash24flash_fwd_splitkv_kernelI23Flash_fwd_kernel_traitsILi96ELi64ELi128ELi4ELb0ELb0EN7cutlass6half_tE19Flash_kernel_traitsILi96ELi64ELi128ELi4ES3_EELb1ELb0ELb0ELb1ELb1ELb1ELb0ELb0EEEvNS_16Flash_fwd_paramsE,"aw",@nobits
	.sectionflags	@""
	.align	16
	.zero		1024


//--------------------- .nv.shared._ZN5flash24flash_fwd_splitkv_kernelI23Flash_fwd_kernel_traitsILi96ELi64ELi128ELi4ELb0ELb0EN7cutlass6half_tE19Flash_kernel_traitsILi96ELi64ELi128ELi4ES3_EELb1ELb0ELb0ELb1ELb1ELb0ELb1ELb0EEEvNS_16Flash_fwd_paramsE --------------------------
	.section	.nv.shared._ZN5flash24flash_fwd_splitkv_kernelI23Flash_fwd_kernel_traitsILi96ELi64ELi128ELi4ELb0ELb0EN7cutlass6half_tE19Flash_kernel_traitsILi96ELi64ELi128ELi4ES3_EELb1ELb0ELb0ELb1ELb1ELb0ELb1ELb0EEEvNS_16Flash_fwd_paramsE,"aw",@nobits
	.sectionflags	@""
	.align	16
	.zero		1024


//--------------------- .nv.shared._ZN5flash24flash_fwd_splitkv_kernelI23Flash_fwd_kernel_traitsILi96ELi64ELi128ELi4ELb0ELb0EN7cutlass6half_tE19Flash_kernel_traitsILi96ELi64ELi128ELi4ES3_EELb1ELb0ELb0ELb1ELb1ELb1ELb1ELb0EEEvNS_16Flash_fwd_paramsE --------------------------
	.section	.nv.shared._ZN5flash24flash_fwd_splitkv_kernelI23Flash_fwd_kernel_traitsILi96ELi64ELi128ELi4ELb0ELb0EN7cutlass6half_tE19Flash_kernel_traitsILi96ELi64ELi128ELi4ES3_EELb1ELb0ELb0ELb1ELb1ELb1ELb1ELb0EEEvNS_16Flash_fwd_paramsE,"aw",@nobits
	.sectionflags	@""
	.align	16
	.zero		1024


//--------------------- .nv.shared._ZN5flash24flash_fwd_splitkv_kernelI23Flash_fwd_kernel_traitsILi96ELi64ELi128ELi4ELb0ELb0EN7cutlass6half_tE19Flash_kernel_traitsILi96ELi64ELi128ELi4ES3_EELb1ELb0ELb0ELb0ELb1ELb0ELb0ELb0EEEvNS_16Flash_fwd_paramsE --------------------------
	.section	.nv.shared._ZN5flash24flash_fwd_splitkv_kernelI23Flash_fwd_kernel_traitsILi96ELi64ELi128ELi4ELb0ELb0EN7cutlass6half_tE19Flash_kernel_traitsILi96ELi64ELi128ELi4ES3_EELb1ELb0ELb0ELb0ELb1ELb0ELb0ELb0EEEvNS_16Flash_fwd_paramsE,"aw",@nobits
	.sectionflags	@""
	.align	16
	.zero		1024


//--------------------- .nv.shared._ZN5flash24flash_fwd_splitkv_kernelI23Flash_fwd_kernel_traitsILi96ELi64ELi128ELi4ELb0ELb0EN7cutlass6half_tE19Flash_kernel_traitsILi96ELi64ELi128ELi4ES3_EELb1ELb0ELb0ELb0ELb1ELb1ELb0ELb0EEEvNS_16Flash_fwd_paramsE --------------------------
	.section	.nv.shared._ZN5flash24flash_fwd_splitkv_kernelI23Flash_fwd_kernel_traitsILi96ELi64ELi128ELi4ELb0ELb0EN7cutlass6half_tE19Flash_kernel_traitsILi96ELi64ELi128ELi4ES3_EELb1ELb0ELb0ELb0ELb1ELb1ELb0ELb0EEEvNS_16Flash_fwd_paramsE,"aw",@nobits
	.sectionflags	@""
	.align	16
	.zero		1024


//--------------------- .nv.shared._ZN5flash24flash_fwd_splitkv_kernelI23Flash_fwd_kernel_traitsILi96ELi64ELi128ELi4ELb0ELb0EN7cutlass6half_tE19Flash_kernel_traitsILi96ELi64ELi128ELi4ES3_EELb1ELb0ELb1ELb0ELb0ELb0ELb0ELb0EEEvNS_16Flash_fwd_paramsE --------------------------
	.section	.nv.shared._ZN5flash24flash_fwd_splitkv_kernelI23Flash_fwd_kernel_traitsILi96ELi64ELi128ELi4ELb0ELb0EN7cutlass6half_tE19Flash_kernel_traitsILi96ELi64ELi128ELi4ES3_EELb1ELb0ELb1ELb0ELb0ELb0ELb0ELb0EEEvNS_16Flash_fwd_paramsE,"aw",@nobits
	.sectionflags	@""
	.align	16
	.zero		1024


//--------------------- .nv.shared._ZN5flash24flash_fwd_splitkv_kernelI23Flash_fwd_kernel_traitsILi96ELi64ELi128ELi4ELb0ELb0EN7cutlass6half_tE19Flash_kernel_traitsILi96ELi64ELi128ELi4ES3_EELb1ELb0ELb1ELb0ELb0ELb1ELb0ELb0EEEvNS_16Flash_fwd_paramsE --------------------------
	.section	.nv.shared._ZN5flash24flash_fwd_splitkv_kernelI23Flash_fwd_kernel_traitsILi96ELi64ELi128ELi4ELb0ELb0EN7cutlass6half_tE19Flash_kernel_traitsILi96ELi64ELi128ELi4ES3_EELb1ELb0ELb1ELb0ELb0ELb1ELb0ELb0EEEvNS_16Flash_fwd_paramsE,"aw",@nobits
	.sectionflags	@""
	.align	16
	.zero		1024


//--------------------- .nv.shared._ZN5flash24flash_fwd_splitkv_kernelI23Flash_fwd_kernel_traitsILi96ELi64ELi128ELi4ELb0ELb0EN7cutlass6half_tE19Flash_kernel_traitsILi96ELi64ELi128ELi4ES3_EELb1ELb0ELb0ELb0ELb1ELb0ELb0ELb1EEEvNS_16Flash_fwd_paramsE --------------------------
	.section	.nv.shared._ZN5flash24flash_fwd_splitkv_kernelI23Flash_fwd_kernel_traitsILi96ELi64ELi128ELi4ELb0ELb0EN7cutlass6half_tE19Flash_kernel_traitsILi96ELi64ELi128ELi4ES3_EELb1ELb0ELb0ELb0ELb1ELb0ELb0ELb1EEEvNS_16Flash_fwd_paramsE,"aw",@nobits
	.sectionflags	@""
	.align	16
	.zero		1024


//--------------------- .nv.shared._ZN5flash24flash_fwd_splitkv_kernelI23Flash_fwd_kernel_traitsILi96ELi64ELi128ELi4ELb0ELb0EN7cutlass6half_tE19Flash_kernel_traitsILi96ELi64ELi128ELi4ES3_EELb1ELb0ELb0ELb0ELb1ELb1ELb0ELb1EEEvNS_16Flash_fwd_paramsE --------------------------
	.section	.nv.shared._ZN5flash24flash_fwd_splitkv_kernelI23Flash_fwd_kernel_traitsILi96ELi64ELi128ELi4ELb0ELb0EN7cutlass6half_tE19Flash_kernel_traitsILi96ELi64ELi128ELi4ES3_EELb1ELb0ELb0ELb0ELb1ELb1ELb0ELb1EEEvNS_16Flash_fwd_paramsE,"aw",@nobits
	.sectionflags	@""
	.align	16
	.zero		1024


//--------------------- .nv.shared._ZN5flash24flash_fwd_splitkv_kernelI23Flash_fwd_kernel_traitsILi96ELi64ELi128ELi4ELb0ELb0EN7cutlass6half_tE19Flash_kernel_traitsILi96ELi64ELi128ELi4ES3_EELb1ELb0ELb1ELb0ELb0ELb0ELb0ELb1EEEvNS_16Flash_fwd_paramsE --------------------------
	.section	.nv.shared._ZN5flash24flash_fwd_splitkv_kernelI23Flash_fwd_kernel_traitsILi96ELi64ELi128ELi4ELb0ELb0EN7cutlass6half_tE19Flash_kernel_traitsILi96ELi64ELi128ELi4ES3_EELb1ELb0ELb1ELb0ELb0ELb0ELb0ELb1EEEvNS_16Flash_fwd_paramsE,"aw",@nobits
	.sectionflags	@""
	.align	16
	.zero		1024


//--------------------- .nv.shared._ZN5flash24flash_fwd_splitkv_kernelI23Flash_fwd_kernel_traitsILi96ELi64ELi128ELi4ELb0ELb0EN7cutlass6half_tE19Flash_kernel_traitsILi96ELi64ELi128ELi4ES3_EELb1ELb0ELb1ELb0ELb0ELb1ELb0ELb1EEEvNS_16Flash_fwd_paramsE --------------------------
	.section	.nv.shared._ZN5flash24flash_fwd_splitkv_kernelI23Flash_fwd_kernel_traitsILi96ELi64ELi128ELi4ELb0ELb0EN7cutlass6half_tE19Flash_kernel_traitsILi96ELi64ELi128ELi4ES3_EELb1ELb0ELb1ELb0ELb0ELb1ELb0ELb1EEEvNS_16Flash_fwd_paramsE,"aw",@nobits
	.sectionflags	@""
	.align	16
	.zero		1024


//--------------------- .nv.shared._ZN5flash24flash_fwd_splitkv_kernelI23Flash_fwd_kernel_traitsILi96ELi64ELi128ELi4ELb0ELb0EN7cutlass6half_tE19Flash_kernel_traitsILi96ELi64ELi128ELi4ES3_EELb1ELb0ELb0ELb0ELb1ELb0ELb1ELb0EEEvNS_16Flash_fwd_paramsE --------------------------
	.section	.nv.shared._ZN5flash24flash_fwd_splitkv_kernelI23Flash_fwd_kernel_traitsILi96ELi64ELi128ELi4ELb0ELb0EN7cutlass6half_tE19Flash_kernel_traitsILi96ELi64ELi128ELi4ES3_EELb1ELb0ELb0ELb0ELb1ELb0ELb1ELb0EEEvNS_16Flash_fwd_paramsE,"aw",@nobits
	.sectionflags	@""
	.align	16
	.zero		1024


//--------------------- .nv.shared._ZN5flash24flash_fwd_splitkv_kernelI23Flash_fwd_kernel_traitsILi96ELi64ELi128ELi4ELb0ELb0EN7cutlass6half_tE19Flash_kernel_traitsILi96ELi64ELi128ELi4ES3_EELb1ELb0ELb0ELb0ELb1ELb1ELb1ELb0EEEvNS_16Flash_fwd_paramsE --------------------------
	.section	.nv.shared._ZN5flash24flash_fwd_splitkv_kernelI23Flash_fwd_kernel_traitsILi96ELi64ELi128ELi4ELb0ELb0EN7cutlass6half_tE19Flash_kernel_traitsILi96ELi64ELi128ELi4ES3_EELb1ELb0ELb0ELb0ELb1ELb1ELb1ELb0EEEvNS_16Flash_fwd_paramsE,"aw",@nobits
	.sectionflags	@""
	.align	16
	.zero		1024


//--------------------- .nv.shared._ZN5flash24flash_fwd_splitkv_kernelI23Flash_fwd_kernel_traitsILi96ELi64ELi128ELi4ELb0ELb0EN7cutlass6half_tE19Flash_kernel_traitsILi96ELi64ELi128ELi4ES3_EELb1ELb0ELb1ELb0ELb0ELb0ELb1ELb0EEEvNS_16Flash_fwd_paramsE --------------------------
	.section	.nv.shared._ZN5flash24flash_fwd_splitkv_kernelI23Flash_fwd_kernel_traitsILi96ELi64ELi128ELi4ELb0ELb0EN7cutlass6half_tE19Flash_kernel_traitsILi96ELi64ELi128ELi4ES3_EELb1ELb0ELb1ELb0ELb0ELb0ELb1ELb0EEEvNS_16Flash_fwd_paramsE,"aw",@nobits
	.sectionflags	@""
	.align	16
	.zero		1024


//--------------------- .nv.shared._ZN5flash24flash_fwd_splitkv_kernelI23Flash_fwd_kernel_traitsILi96ELi64ELi128ELi4ELb0ELb0EN7cutlass6half_tE19Flash_kernel_traitsILi96ELi64ELi128ELi4ES3_EELb1ELb0ELb1ELb0ELb0ELb1ELb1ELb0EEEvNS_16Flash_fwd_paramsE --------------------------
	.section	.nv.shared._ZN5flash24flash_fwd_splitkv_kernelI23Flash_fwd_kernel_traitsILi96ELi64ELi128ELi4ELb0ELb0EN7cutlass6half_tE19Flash_kernel_traitsILi96ELi64ELi128ELi4ES3_EELb1ELb0ELb1ELb0ELb0ELb1ELb1ELb0EEEvNS_16Flash_fwd_paramsE,"aw",@nobits
	.sectionflags	@""
	.align	16
	.zero		1024


//--------------------- .nv.shared._ZN5flash24flash_fwd_splitkv_kernelI23Flash_fwd_kernel_traitsILi96ELi64ELi128ELi4ELb0ELb0EN7cutlass6half_tE19Flash_kernel_traitsILi96ELi64ELi128ELi4ES3_EELb1ELb0ELb0ELb0ELb1ELb0ELb1ELb1EEEvNS_16Flash_fwd_paramsE --------------------------
	.section	.nv.shared._ZN5flash24flash_fwd_splitkv_kernelI23Flash_fwd_kernel_traitsILi96ELi64ELi128ELi4ELb0ELb0EN7cutlass6half_tE19Flash_kernel_traitsILi96ELi64ELi128ELi4ES3_EELb1ELb0ELb0ELb0ELb1ELb0ELb1ELb1EEEvNS_16Flash_fwd_paramsE,"aw",@nobits
	.sectionflags	@""
	.align	16
	.zero		1024


//--------------------- .nv.shared._ZN5flash24flash_fwd_splitkv_kernelI23Flash_fwd_kernel_traitsILi96ELi64ELi128ELi4ELb0ELb0EN7cutlass6half_tE19Flash_kernel_traitsILi96ELi64ELi128ELi4ES3_EELb1ELb0ELb0ELb0ELb1ELb1ELb1ELb1EEEvNS_16Flash_fwd_paramsE --------------------------
	.section	.nv.shared._ZN5flash24flash_fwd_splitkv_kernelI23Flash_fwd_kernel_traitsILi96ELi64ELi128ELi4ELb0ELb0EN7cutlass6half_tE19Flash_kernel_traitsILi96ELi64ELi128ELi4ES3_EELb1ELb0ELb0ELb0ELb1ELb1ELb1ELb1EEEvNS_16Flash_fwd_paramsE,"aw",@nobits
	.sectionflags	@""
	.align	16
	.zero		1024


//--------------------- .nv.shared._ZN5flash24flash_fwd_splitkv_kernelI23Flash_fwd_kernel_traitsILi96ELi64ELi128ELi4ELb0ELb0EN7cutlass6half_tE19Flash_kernel_traitsILi96ELi64ELi128ELi4ES3_EELb1ELb0ELb1ELb0ELb0ELb0ELb1ELb1EEEvNS_16Flash_fwd_paramsE --------------------------
	.section	.nv.shared._ZN5flash24flash_fwd_splitkv_kernelI23Flash_fwd_kernel_traitsILi96ELi64ELi128ELi4ELb0ELb0EN7cutlass6half_tE19Flash_kernel_traitsILi96ELi64ELi128ELi4ES3_EELb1ELb0ELb1ELb0ELb0ELb0ELb1ELb1EEEvNS_16Flash_fwd_paramsE,"aw",@nobits
	.sectionflags	@""
	.align	16
	.zero		1024


//--------------------- .nv.shared._ZN5flash24flash_fwd_splitkv_kernelI23Flash_fwd_kernel_traitsILi96ELi64ELi128ELi4ELb0ELb0EN7cutlass6half_tE19Flash_kernel_traitsILi96ELi64ELi128ELi4ES3_EELb1ELb0ELb1ELb0ELb0ELb1ELb1ELb1EEEvNS_16Flash_fwd_paramsE --------------------------
	.section	.nv.shared._ZN5flash24flash_fwd_splitkv_kernelI23Flash_fwd_kernel_traitsILi96ELi64ELi128ELi4ELb0ELb0EN7cutlass6half_tE19Flash_kernel_traitsILi96ELi64ELi128ELi4ES3_EELb1ELb0ELb1ELb0ELb0ELb1ELb1ELb1EEEvNS_16Flash_fwd_paramsE,"aw",@nobits
	.sectionflags	@""
	.align	16
	.zero		1024


//--------------------- .nv.shared._ZN5flash32flash_fwd_splitkv_combine_kernelI23Flash_fwd_kernel_traitsILi96ELi64ELi64ELi4ELb0ELb0EN7cutlass6half_tE19Flash_kernel_traitsILi96ELi64ELi64ELi4ES3_EELi16ELi7ELb0EEEvNS_16Flash_fwd_paramsE --------------------------
	.section	.nv.shared._ZN5flash32flash_fwd_splitkv_combine_kernelI23Flash_fwd_kernel_traitsILi96ELi64ELi64ELi4ELb0ELb0EN7cutlass6half_tE19Flash_kernel_traitsILi96ELi64ELi64ELi4ES3_EELi16ELi7ELb0EEEvNS_16Flash_fwd_paramsE,"aw",@nobits
	.sectionflags	@""
	.align	16
.nv.shared._ZN5flash32flash_fwd_splitkv_combine_kernelI23Flash_fwd_kernel_traitsILi96ELi64ELi64ELi4ELb0ELb0EN7cutlass6half_tE19Flash_kernel_traitsILi96ELi64ELi64ELi4ES3_EELi16ELi7ELb0EEEvNS_16Flash_fwd_paramsE:
	.zero		9728


//--------------------- .nv.shared._ZN5flash32flash_fwd_splitkv_combine_kernelI23Flash_fwd_kernel_traitsILi96ELi64ELi64ELi4ELb0ELb0EN7cutlass6half_tE19Flash_kernel_traitsILi96ELi64ELi64ELi4ES3_EELi16ELi6ELb0EEEvNS_16Flash_fwd_paramsE --------------------------
	.section	.nv.shared._ZN5flash32flash_fwd_splitkv_combine_kernelI23Flash_fwd_kernel_traitsILi96ELi64ELi64ELi4ELb0ELb0EN7cutlass6half_tE19Flash_kernel_traitsILi96ELi64ELi64ELi4ES3_EELi16ELi6ELb0EEEvNS_16Flash_fwd_paramsE,"aw",@nobits
	.sectionflags	@""
	.align	16
.nv.shared._ZN5flash32flash_fwd_splitkv_combine_kernelI23Flash_fwd_kernel_traitsILi96ELi64ELi64ELi4ELb0ELb0EN7cutlass6half_tE19Flash_kernel_traitsILi96ELi64ELi64ELi4ES3_EELi16ELi6ELb0EEEvNS_16Flash_fwd_paramsE:
	.zero		5376


//--------------------- .nv.shared._ZN5flash32flash_fwd_splitkv_combine_kernelI23Flash_fwd_kernel_traitsILi96ELi64ELi64ELi4ELb0ELb0EN7cutlass6half_tE19Flash_kernel_traitsILi96ELi64ELi64ELi4ES3_EELi16ELi5ELb0EEEvNS_16Flash_fwd_paramsE --------------------------
	.section	.nv.shared._ZN5flash32flash_fwd_splitkv_combine_kernelI23Flash_fwd_kernel_traitsILi96ELi64ELi64ELi4ELb0ELb0EN7cutlass6half_tE19Flash_kernel_traitsILi96ELi64ELi64ELi4ES3_EELi16ELi5ELb0EEEvNS_16Flash_fwd_paramsE,"aw",@nobits
	.sectionflags	@""
	.align	16
.nv.shared._ZN5flash32flash_fwd_splitkv_combine_kernelI23Flash_fwd_kernel_traitsILi96ELi64ELi64ELi4ELb0ELb0EN7cutlass6half_tE19Flash_kernel_traitsILi96ELi64ELi64ELi4ES3_EELi16ELi5ELb0EEEvNS_16Flash_fwd_paramsE:
	.zero		3200


//--------------------- .nv.shared._ZN5flash32flash_fwd_splitkv_combine_kernelI23Flash_fwd_kernel_traitsILi96ELi64ELi64ELi4ELb0ELb0EN7cutlass6half_tE19Flash_kernel_traitsILi96ELi64ELi64ELi4ES3_EELi16ELi4ELb0EEEvNS_16Flash_fwd_paramsE --------------------------
	.section	.nv.shared._ZN5flash32flash_fwd_splitkv_combine_kernelI23Flash_fwd_kernel_traitsILi96ELi64ELi64ELi4ELb0ELb0EN7cutlass6half_tE19Flash_kernel_traitsILi96ELi64ELi64ELi4ES3_EELi16ELi4ELb0EEEvNS_16Flash_fwd_paramsE,"aw",@nobits
	.sectionflags	@""
	.align	16
.nv.shared._ZN5flash32flash_fwd_splitkv_combine_kernelI23Flash_fwd_kernel_traitsILi96ELi64ELi64ELi4ELb0ELb0EN7cutlass6half_tE19Flash_kernel_traitsILi96ELi64ELi64ELi4ES3_EELi16ELi4ELb0EEEvNS_16Flash_fwd_paramsE:
	.zero		2112


//--------------------- .nv.shared._ZN5flash32flash_fwd_splitkv_combine_kernelI23Flash_fwd_kernel_traitsILi96ELi64ELi64ELi4ELb0ELb0EN7cutlass6half_tE19Flash_kernel_traitsILi96ELi64ELi64ELi4ES3_EELi16ELi3ELb0EEEvNS_16Flash_fwd_paramsE --------------------------
	.section	.nv.shared._ZN5flash32flash_fwd_splitkv_combine_kernelI23Flash_fwd_kernel_traitsILi96ELi64ELi64ELi4ELb0ELb0EN7cutlass6half_tE19Flash_kernel_traitsILi96ELi64ELi64ELi4ES3_EELi16ELi3ELb0EEEvNS_16Flash_fwd_paramsE,"aw",@nobits
	.sectionflags	@""
	.align	16
.nv.shared._ZN5flash32flash_fwd_splitkv_combine_kernelI23Flash_fwd_kernel_traitsILi96ELi64ELi64ELi4ELb0ELb0EN7cutlass6half_tE19Flash_kernel_traitsILi96ELi64ELi64ELi4ES3_EELi16ELi3ELb0EEEvNS_16Flash_fwd_paramsE:
	.zero		1568


//--------------------- .nv.shared._ZN5flash32flash_fwd_splitkv_combine_kernelI23Flash_fwd_kernel_traitsILi96ELi64ELi64ELi4ELb0ELb0EN7cutlass6half_tE19Flash_kernel_traitsILi96ELi64ELi64ELi4ES3_EELi16ELi2ELb0EEEvNS_16Flash_fwd_paramsE --------------------------
	.section	.nv.shared._ZN5flash32flash_fwd_splitkv_combine_kernelI23Flash_fwd_kernel_traitsILi96ELi64ELi64ELi4ELb0ELb0EN7cutlass6half_tE19Flash_kernel_traitsILi96ELi64ELi64ELi4ES3_EELi16ELi2ELb0EEEvNS_16Flash_fwd_paramsE,"aw",@nobits
	.sectionflags	@""
	.align	16
.nv.shared._ZN5flash32flash_fwd_splitkv_combine_kernelI23Flash_fwd_kernel_traitsILi96ELi64ELi64ELi4ELb0ELb0EN7cutlass6half_tE19Flash_kernel_traitsILi96ELi64ELi64ELi4ES3_EELi16ELi2ELb0EEEvNS_16Flash_fwd_paramsE:
	.zero		1296


//--------------------- .nv.shared._ZN5flash32flash_fwd_splitkv_combine_kernelI23Flash_fwd_kernel_traitsILi96ELi64ELi64ELi4ELb0ELb0EN7cutlass6half_tE19Flash_kernel_traitsILi96ELi64ELi64ELi4ES3_EELi16ELi1ELb0EEEvNS_16Flash_fwd_paramsE --------------------------
	.section	.nv.shared._ZN5flash32flash_fwd_splitkv_combine_kernelI23Flash_fwd_kernel_traitsILi96ELi64ELi64ELi4ELb0ELb0EN7cutlass6half_tE19Flash_kernel_traitsILi96ELi64ELi64ELi4ES3_EELi16ELi1ELb0EEEvNS_16Flash_fwd_paramsE,"aw",@nobits
	.sectionflags	@""
	.align	16
.nv.shared._ZN5flash32flash_fwd_splitkv_combine_kernelI23Flash_fwd_kernel_traitsILi96ELi64ELi64ELi4ELb0ELb0EN7cutlass6half_tE19Flash_kernel_traitsILi96ELi64ELi64ELi4ES3_EELi16ELi1ELb0EEEvNS_16Flash_fwd_paramsE:
	.zero		1168


//--------------------- .nv.shared._ZN5flash32flash_fwd_splitkv_combine_kernelI23Flash_fwd_kernel_traitsILi96ELi64ELi64ELi4ELb0ELb0EN7cutlass6half_tE19Flash_kernel_traitsILi96ELi64ELi64ELi4ES3_EELi16ELi7ELb1EEEvNS_16Flash_fwd_paramsE --------------------------
	.section	.nv.shared._ZN5flash32flash_fwd_splitkv_combine_kernelI23Flash_fwd_kernel_traitsILi96ELi64ELi64ELi4ELb0ELb0EN7cutlass6half_tE19Flash_kernel_traitsILi96ELi64ELi64ELi4ES3_EELi16ELi7ELb1EEEvNS_16Flash_fwd_paramsE,"aw",@nobits
	.sectionflags	@""
	.align	16
.nv.shared._ZN5flash32flash_fwd_splitkv_combine_kernelI23Flash_fwd_kernel_traitsILi96ELi64ELi64ELi4ELb0ELb0EN7cutlass6half_tE19Flash_kernel_traitsILi96ELi64ELi64ELi4ES3_EELi16ELi7ELb1EEEvNS_16Flash_fwd_paramsE:
	.zero		9728


//--------------------- .nv.shared._ZN5flash32flash_fwd_splitkv_combine_kernelI23Flash_fwd_kernel_traitsILi96ELi64ELi64ELi4ELb0ELb0EN7cutlass6half_tE19Flash_kernel_traitsILi96ELi64ELi64ELi4ES3_EELi16ELi6ELb1EEEvNS_16Flash_fwd_paramsE --------------------------
	.section	.nv.shared._ZN5flash32flash_fwd_splitkv_combine_kernelI23Flash_fwd_kernel_traitsILi96ELi64ELi64ELi4ELb0ELb0EN7cutlass6half_tE19Flash_kernel_traitsILi96ELi64ELi64ELi4ES3_EELi16ELi6ELb1EEEvNS_16Flash_fwd_paramsE,"aw",@nobits
	.sectionflags	@""
	.align	16
.nv.shared._ZN5flash32flash_fwd_splitkv_combine_kernelI23Flash_fwd_kernel_traitsILi96ELi64ELi64ELi4ELb0ELb0EN7cutlass6half_tE19Flash_kernel_traitsILi96ELi64ELi64ELi4ES3_EELi16ELi6ELb1EEEvNS_16Flash_fwd_paramsE:
	.zero		5376


//--------------------- .nv.shared._ZN5flash32flash_fwd_splitkv_combine_kernelI23Flash_fwd_kernel_traitsILi96ELi64ELi64ELi4ELb0ELb0EN7cutlass6half_tE19Flash_kernel_traitsILi96ELi64ELi64ELi4ES3_EELi16ELi5ELb1EEEvNS_16Flash_fwd_paramsE --------------------------
	.section	.nv.shared._ZN5flash32flash_fwd_splitkv_combine_kernelI23Flash_fwd_kernel_traitsILi96ELi64ELi64ELi4ELb0ELb0EN7cutlass6half_tE19Flash_kernel_traitsILi96ELi64ELi64ELi4ES3_EELi16ELi5ELb1EEEvNS_16Flash_fwd_paramsE,"aw",@nobits
	.sectionflags	@""
	.align	16
.nv.shared._ZN5flash32flash_fwd_splitkv_combine_kernelI23Flash_fwd_kernel_traitsILi96ELi64ELi64ELi4ELb0ELb0EN7cutlass6half_tE19Flash_kernel_traitsILi96ELi64ELi64ELi4ES3_EELi16ELi5ELb1EEEvNS_16Flash_fwd_paramsE:
	.zero		3200


//--------------------- .nv.shared._ZN5flash32flash_fwd_splitkv_combine_kernelI23Flash_fwd_kernel_traitsILi96ELi64ELi64ELi4ELb0ELb0EN7cutlass6half_tE19Flash_kernel_traitsILi96ELi64ELi64ELi4ES3_EELi16ELi4ELb1EEEvNS_16Flash_fwd_paramsE --------------------------
	.section	.nv.shared._ZN5flash32flash_fwd_splitkv_combine_kernelI23Flash_fwd_kernel_traitsILi96ELi64ELi64ELi4ELb0ELb0EN7cutlass6half_tE19Flash_kernel_traitsILi96ELi64ELi64ELi4ES3_EELi16ELi4ELb1EEEvNS_16Flash_fwd_paramsE,"aw",@nobits
	.sectionflags	@""
	.align	16
.nv.shared._ZN5flash32flash_fwd_splitkv_combine_kernelI23Flash_fwd_kernel_traitsILi96ELi64ELi64ELi4ELb0ELb0EN7cutlass6half_tE19Flash_kernel_traitsILi96ELi64ELi64ELi4ES3_EELi16ELi4ELb1EEEvNS_16Flash_fwd_paramsE:
	.zero		2112


//--------------------- .nv.shared._ZN5flash32flash_fwd_splitkv_combine_kernelI23Flash_fwd_kernel_traitsILi96ELi64ELi64ELi4ELb0ELb0EN7cutlass6half_tE19Flash_kernel_traitsILi96ELi64ELi64ELi4ES3_EELi16ELi3ELb1EEEvNS_16Flash_fwd_paramsE --------------------------
	.section	.nv.shared._ZN5flash32flash_fwd_splitkv_combine_kernelI23Flash_fwd_kernel_traitsILi96ELi64ELi64ELi4ELb0ELb0EN7cutlass6half_tE19Flash_kernel_traitsILi96ELi64ELi64ELi4ES3_EELi16ELi3ELb1EEEvNS_16Flash_fwd_paramsE,"aw",@nobits
	.sectionflags	@""
	.align	16
.nv.shared._ZN5flash32flash_fwd_splitkv_combine_kernelI23Flash_fwd_kernel_traitsILi96ELi64ELi64ELi4ELb0ELb0EN7cutlass6half_tE19Flash_kernel_traitsILi96ELi64ELi64ELi4ES3_EELi16ELi3ELb1EEEvNS_16Flash_fwd_paramsE:
	.zero		1568


//--------------------- .nv.shared._ZN5flash32flash_fwd_splitkv_combine_kernelI23Flash_fwd_kernel_traitsILi96ELi64ELi64ELi4ELb0ELb0EN7cutlass6half_tE19Flash_kernel_traitsILi96ELi64ELi64ELi4ES3_EELi16ELi2ELb1EEEvNS_16Flash_fwd_paramsE --------------------------
	.section	.nv.shared._ZN5flash32flash_fwd_splitkv_combine_kernelI23Flash_fwd_kernel_traitsILi96ELi64ELi64ELi4ELb0ELb0EN7cutlass6half_tE19Flash_kernel_traitsILi96ELi64ELi64ELi4ES3_EELi16ELi2ELb1EEEvNS_16Flash_fwd_paramsE,"aw",@nobits
	.sectionflags	@""
	.align	16
.nv.shared._ZN5flash32flash_fwd_splitkv_combine_kernelI23Flash_fwd_kernel_traitsILi96ELi64ELi64ELi4ELb0ELb0EN7cutlass6half_tE19Flash_kernel_traitsILi96ELi64ELi64ELi4ES3_EELi16ELi2ELb1EEEvNS_16Flash_fwd_paramsE:
	.zero		1296


//--------------------- .nv.shared._ZN5flash32flash_fwd_splitkv_combine_kernelI23Flash_fwd_kernel_traitsILi96ELi64ELi64ELi4ELb0ELb0EN7cutlass6half_tE19Flash_kernel_traitsILi96ELi64ELi64ELi4ES3_EELi16ELi1ELb1EEEvNS_16Flash_fwd_paramsE --------------------------
	.section	.nv.shared._ZN5flash32flash_fwd_splitkv_combine_kernelI23Flash_fwd_kernel_traitsILi96ELi64ELi64ELi4ELb0ELb0EN7cutlass6half_tE19Flash_kernel_traitsILi96ELi64ELi64ELi4ES3_EELi16ELi1ELb1EEEvNS_16Flash_fwd_paramsE,"aw",@nobits
	.sectionflags	@""
	.align	16
.nv.shared._ZN5flash32flash_fwd_splitkv_combine_kernelI23Flash_fwd_kernel_traitsILi96ELi64ELi64ELi4ELb0ELb0EN7cutlass6half_tE19Flash_kernel_traitsILi96ELi64ELi64ELi4ES3_EELi16ELi1ELb1EEEvNS_16Flash_fwd_paramsE:
	.zero		1168


//--------------------- .nv.shared._ZN5flash24flash_fwd_splitkv_kernelI23Flash_fwd_kernel_traitsILi96ELi64ELi64ELi4ELb0ELb0EN7cutlass6half_tE19Flash_kernel_traitsILi96ELi64ELi64ELi4ES3_EELb1ELb0ELb0ELb0ELb0ELb0ELb0ELb0EEEvNS_16Flash_fwd_paramsE --------------------------
	.section	.nv.shared._ZN5flash24flash_fwd_splitkv_kernelI23Flash_fwd_kernel_traitsILi96ELi64ELi64ELi4ELb0ELb0EN7cutlass6half_tE19Flash_kernel_traitsILi96ELi64ELi64ELi4ES3_EELb1ELb0ELb0ELb0ELb0ELb0ELb0ELb0EEEvNS_16Flash_fwd_paramsE,"aw",@nobits
	.sectionflags	@""
	.align	16
	.zero		1024


//--------------------- .nv.shared._ZN5flash24flash_fwd_splitkv_kernelI23Flash_fwd_kernel_traitsILi96ELi64ELi64ELi4ELb0ELb0EN7cutlass6half_tE19Flash_kernel_traitsILi96ELi64ELi64ELi4ES3_EELb1ELb0ELb0ELb0ELb0ELb1ELb0ELb0EEEvNS_16Flash_fwd_paramsE --------------------------
	.section	.nv.shared._ZN5flash24flash_fwd_splitkv_kernelI23Flash_fwd_kernel_traitsILi96ELi64ELi64ELi4ELb0ELb0EN7cutlass6half_tE19Flash_kernel_traitsILi96ELi64ELi64ELi4ES3_EELb1ELb0ELb0ELb0ELb0ELb1ELb0ELb0EEEvNS_16Flash_fwd_paramsE,"aw",@nobits
	.sectionflags	@""
	.align	16
	.zero		1024


//--------------------- .nv.shared._ZN5flash24flash_fwd_splitkv_kernelI23Flash_fwd_kernel_traitsILi96ELi64ELi64ELi4ELb0ELb0EN7cutlass6half_tE19Flash_kernel_traitsILi96ELi64ELi64ELi4ES3_EELb1ELb0ELb0ELb0ELb0ELb0ELb0ELb1EEEvNS_16Flash_fwd_paramsE --------------------------
	.section	.nv.shared._ZN5flash24flash_fwd_splitkv_kernelI23Flash_fwd_kernel_traitsILi96ELi64ELi64ELi4ELb0ELb0EN7cutlass6half_tE19Flash_kernel_traitsILi96ELi64ELi64ELi4ES3_EELb1ELb0ELb0ELb0ELb0ELb0ELb0ELb1EEEvNS_16Flash_fwd_paramsE,"aw",@nobits
	.sectionflags	@""
	.align	16
	.zero		1024


//--------------------- .nv.shared._ZN5flash24flash_fwd_splitkv_kernelI23Flash_fwd_kernel_traitsILi96ELi64ELi64ELi4ELb0ELb0EN7cutlass6half_tE19Flash_kernel_traitsILi96ELi64ELi64ELi4ES3_EELb1ELb0ELb0ELb0ELb0ELb1ELb0ELb1EEEvNS_16Flash_fwd_paramsE --------------------------
	.section	.nv.shared._ZN5flash24flash_fwd_splitkv_kernelI23Flash_fwd_kernel_traitsILi96ELi64ELi64ELi4ELb0ELb0EN7cutlass6half_tE19Flash_kernel_traitsILi96ELi64ELi64ELi4ES3_EELb1ELb0ELb0ELb0ELb0ELb1ELb0ELb1EEEvNS_16Flash_fwd_paramsE,"aw",@nobits
	.sectionflags	@""
	.align	16
	.zero		1024


//--------------------- .nv.shared._ZN5flash24flash_fwd_splitkv_kernelI23Flash_fwd_kernel_traitsILi96ELi64ELi64ELi4ELb0ELb0EN7cutlass6half_tE19Flash_kernel_traitsILi96ELi64ELi64ELi4ES3_EELb1ELb0ELb0ELb0ELb0ELb0ELb1ELb0EEEvNS_16Flash_fwd_paramsE --------------------------
	.section	.nv.shared._ZN5flash24flash_fwd_splitkv_kernelI23Flash_fwd_kernel_traitsILi96ELi64ELi64ELi4ELb0ELb0EN7cutlass6half_tE19Flash_kernel_traitsILi96ELi64ELi64ELi4ES3_EELb1ELb0ELb0ELb0ELb0ELb0ELb1ELb0EEEvNS_16Flash_fwd_paramsE,"aw",@nobits
	.sectionflags	@""
	.align	16
	.zero		1024


//--------------------- .nv.shared._ZN5flash24flash_fwd_splitkv_kernelI23Flash_fwd_kernel_traitsILi96ELi64ELi64ELi4ELb0ELb0EN7cutlass6half_tE19Flash_kernel_traitsILi96ELi64ELi64ELi4ES3_EELb1ELb0ELb0ELb0ELb0ELb1ELb1ELb0EEEvNS_16Flash_fwd_paramsE --------------------------
	.section	.nv.shared._ZN5flash24flash_fwd_splitkv_kernelI23Flash_fwd_kernel_traitsILi96ELi64ELi64ELi4ELb0ELb0EN7cutlass6half_tE19Flash_kernel_traitsILi96ELi64ELi64ELi4ES3_EELb1ELb0ELb0ELb0ELb0ELb1ELb1ELb0EEEvNS_16Flash_fwd_paramsE,"aw",@nobits
	.sectionflags	@""
	.align	16
	.zero		1024


//--------------------- .nv.shared._ZN5flash24flash_fwd_splitkv_kernelI23Flash_fwd_kernel_traitsILi96ELi64ELi64ELi4ELb0ELb0EN7cutlass6half_tE19Flash_kernel_traitsILi96ELi64ELi64ELi4ES3_EELb1ELb0ELb0ELb0ELb0ELb0ELb1ELb1EEEvNS_16Flash_fwd_paramsE --------------------------
	.section	.nv.shared._ZN5flash24flash_fwd_splitkv_kernelI23Flash_fwd_kernel_traitsILi96ELi64ELi64ELi4ELb0ELb0EN7cutlass6half_tE19Flash_kernel_traitsILi96ELi64ELi64ELi4ES3_EELb1ELb0ELb0ELb0ELb0ELb0ELb1ELb1EEEvNS_16Flash_fwd_paramsE,"aw",@nobits
	.sectionflags	@""
	.align	16
	.zero		1024


//--------------------- .nv.shared._ZN5flash24flash_fwd_splitkv_kernelI23Flash_fwd_kernel_traitsILi96ELi64ELi64ELi4ELb0ELb0EN7cutlass6half_tE19Flash_kernel_traitsILi96ELi64ELi64ELi4ES3_EELb1ELb0ELb0ELb0ELb0ELb1ELb1ELb1EEEvNS_16Flash_fwd_paramsE --------------------------
	.section	.nv.shared._ZN5flash24flash_fwd_splitkv_kernelI23Flash_fwd_kernel_traitsILi96ELi64ELi64ELi4ELb0ELb0EN7cutlass6half_tE19Flash_kernel_traitsILi96ELi64ELi64ELi4ES3_EELb1ELb0ELb0ELb0ELb0ELb1ELb1ELb1EEEvNS_16Flash_fwd_paramsE,"aw",@nobits
	.sectionflags	@""
	.align	16
	.zero		1024


//--------------------- .nv.shared._ZN5flash24flash_fwd_splitkv_kernelI23Flash_fwd_kernel_traitsILi96ELi64ELi64ELi4ELb0ELb0EN7cutlass6half_tE19Flash_kernel_traitsILi96ELi64ELi64ELi4ES3_EELb1ELb0ELb0ELb1ELb1ELb0ELb0ELb0EEEvNS_16Flash_fwd_paramsE --------------------------
	.section	.nv.shared._ZN5flash24flash_fwd_splitkv_kernelI23Flash_fwd_kernel_traitsILi96ELi64ELi64ELi4ELb0ELb0EN7cutlass6half_tE19Flash_kernel_traitsILi96ELi64ELi64ELi4ES3_EELb1ELb0ELb0ELb1ELb1ELb0ELb0ELb0EEEvNS_16Flash_fwd_paramsE,"aw",@nobits
	.sectionflags	@""
	.align	16
	.zero		1024


//--------------------- .nv.shared._ZN5flash24flash_fwd_splitkv_kernelI23Flash_fwd_kernel_traitsILi96ELi64ELi64ELi4ELb0ELb0EN7cutlass6half_tE19Flash_kernel_traitsILi96ELi64ELi64ELi4ES3_EELb1ELb0ELb0ELb1ELb1ELb1ELb0ELb0EEEvNS_16Flash_fwd_paramsE --------------------------
	.section	.nv.shared._ZN5flash24flash_fwd_splitkv_kernelI23Flash_fwd_kernel_traitsILi96ELi64ELi64ELi4ELb0ELb0EN7cutlass6half_tE19Flash_kernel_traitsILi96ELi64ELi64ELi4ES3_EELb1ELb0ELb0ELb1ELb1ELb1ELb0ELb0EEEvNS_16Flash_fwd_paramsE,"aw",@nobits
	.sectionflags	@""
	.align	16
	.zero		1024


//--------------------- .nv.shared._ZN5flash24flash_fwd_splitkv_kernelI23Flash_fwd_kernel_traitsILi96ELi64ELi64ELi4ELb0ELb0EN7cutlass6half_tE19Flash_kernel_traitsILi96ELi64ELi64ELi4ES3_EELb1ELb0ELb0ELb1ELb1ELb0ELb1ELb0EEEvNS_16Flash_fwd_paramsE --------------------------
	.section	.nv.shared._ZN5flash24flash_fwd_splitkv_kernelI23Flash_fwd_kernel_traitsILi96ELi64ELi64ELi4ELb0ELb0EN7cutlass6half_tE19Flash_kernel_traitsILi96ELi64ELi64ELi4ES3_EELb1ELb0ELb0ELb1ELb1ELb0ELb1ELb0EEEvNS_16Flash_fwd_paramsE,"aw",@nobits
	.sectionflags	@""
	.align	16
	.zero		1024


//--------------------- .nv.shared._ZN5flash24flash_fwd_splitkv_kernelI23Flash_fwd_kernel_traitsILi96ELi64ELi64ELi4ELb0ELb0EN7cutlass6half_tE19Flash_kernel_traitsILi96ELi64ELi64ELi4ES3_EELb1ELb0ELb0ELb1ELb1ELb1ELb1ELb0EEEvNS_16Flash_fwd_paramsE --------------------------
	.section	.nv.shared._ZN5flash24flash_fwd_splitkv_kernelI23Flash_fwd_kernel_traitsILi96ELi64ELi64ELi4ELb0ELb0EN7cutlass6half_tE19Flash_kernel_traitsILi96ELi64ELi64ELi4ES3_EELb1ELb0ELb0ELb1ELb1ELb1ELb1ELb0EEEvNS_16Flash_fwd_paramsE,"aw",@nobits
	.sectionflags	@""
	.align	16
	.zero		1024


//--------------------- .nv.shared._ZN5flash24flash_fwd_splitkv_kernelI23Flash_fwd_kernel_traitsILi96ELi64ELi64ELi4ELb0ELb0EN7cutlass6half_tE19Flash_kernel_traitsILi96ELi64ELi64ELi4ES3_EELb1ELb0ELb0ELb0ELb1ELb0ELb0ELb0EEEvNS_16Flash_fwd_paramsE --------------------------
	.section	.nv.shared._ZN5flash24flash_fwd_splitkv_kernelI23Flash_fwd_kernel_traitsILi96ELi64ELi64ELi4ELb0ELb0EN7cutlass6half_tE19Flash_kernel_traitsILi96ELi64ELi64ELi4ES3_EELb1ELb0ELb0ELb0ELb1ELb0ELb0ELb0EEEvNS_16Flash_fwd_paramsE,"aw",@nobits
	.sectionflags	@""
	.align	16
	.zero		1024


//--------------------- .nv.shared._ZN5flash24flash_fwd_splitkv_kernelI23Flash_fwd_kernel_traitsILi96ELi64ELi64ELi4ELb0ELb0EN7cutlass6half_tE19Flash_kernel_traitsILi96ELi64ELi64ELi4ES3_EELb1ELb0ELb0ELb0ELb1ELb1ELb0ELb0EEEvNS_16Flash_fwd_paramsE --------------------------
	.section	.nv.shared._ZN5flash24flash_fwd_splitkv_kernelI23Flash_fwd_kernel_traitsILi96ELi64ELi64ELi4ELb0ELb0EN7cutlass6half_tE19Flash_kernel_traitsILi96ELi64ELi64ELi4ES3_EELb1ELb0ELb0ELb0ELb1ELb1ELb0ELb0EEEvNS_16Flash_fwd_paramsE,"aw",@nobits
	.sectionflags	@""
	.align	16
	.zero		1024


//--------------------- .nv.shared._ZN5flash24flash_fwd_splitkv_kernelI23Flash_fwd_kernel_traitsILi96ELi64ELi64ELi4ELb0ELb0EN7cutlass6half_tE19Flash_kernel_traitsILi96ELi64ELi64ELi4ES3_EELb1ELb0ELb1ELb0ELb0ELb0ELb0ELb0EEEvNS_16Flash_fwd_paramsE --------------------------
	.section	.nv.shared._ZN5flash24flash_fwd_splitkv_kernelI23Flash_fwd_kernel_traitsILi96ELi64ELi64ELi4ELb0ELb0EN7cutlass6half_tE19Flash_kernel_traitsILi96ELi64ELi64ELi4ES3_EELb1ELb0ELb1ELb0ELb0ELb0ELb0ELb0EEEvNS_16Flash_fwd_paramsE,"aw",@nobits
	.sectionflags	@""
	.align	16
	.zero		1024


//--------------------- .nv.shared._ZN5flash24flash_fwd_splitkv_kernelI23Flash_fwd_kernel_traitsILi96ELi64ELi64ELi4ELb0ELb0EN7cutlass6half_tE19Flash_kernel_traitsILi96ELi64ELi64ELi4ES3_EELb1ELb0ELb1ELb0ELb0ELb1ELb0ELb0EEEvNS_16Flash_fwd_paramsE --------------------------
	.section	.nv.shared._ZN5flash24flash_fwd_splitkv_kernelI23Flash_fwd_kernel_traitsILi96ELi64ELi64ELi4ELb0ELb0EN7cutlass6half_tE19Flash_kernel_traitsILi96ELi64ELi64ELi4ES3_EELb1ELb0ELb1ELb0ELb0ELb1ELb0ELb0EEEvNS_16Flash_fwd_paramsE,"aw",@nobits
	.sectionflags	@""
	.align	16
	.zero		1024


//--------------------- .nv.shared._ZN5flash24flash_fwd_splitkv_kernelI23Flash_fwd_kernel_traitsILi96ELi64ELi64ELi4ELb0ELb0EN7cutlass6half_tE19Flash_kernel_traitsILi96ELi64ELi64ELi4ES3_EELb1ELb0ELb0ELb0ELb1ELb0ELb0ELb1EEEvNS_16Flash_fwd_paramsE --------------------------
	.section	.nv.shared._ZN5flash24flash_fwd_splitkv_kernelI23Flash_fwd_kernel_traitsILi96ELi64ELi64ELi4ELb0ELb0EN7cutlass6half_tE19Flash_kernel_traitsILi96ELi64ELi64ELi4ES3_EELb1ELb0ELb0ELb0ELb1ELb0ELb0ELb1EEEvNS_16Flash_fwd_paramsE,"aw",@nobits
	.sectionflags	@""
	.align	16
	.zero		1024


//--------------------- .nv.shared._ZN5flash24flash_fwd_splitkv_kernelI23Flash_fwd_kernel_traitsILi96ELi64ELi64ELi4ELb0ELb0EN7cutlass6half_tE19Flash_kernel_traitsILi96ELi64ELi64ELi4ES3_EELb1ELb0ELb0ELb0ELb1ELb1ELb0ELb1EEEvNS_16Flash_fwd_paramsE --------------------------
	.section	.nv.shared._ZN5flash24flash_fwd_splitkv_kernelI23Flash_fwd_kernel_traitsILi96ELi64ELi64ELi4ELb0ELb0EN7cutlass6half_tE19Flash_kernel_traitsILi96ELi64ELi64ELi4ES3_EELb1ELb0ELb0ELb0ELb1ELb1ELb0ELb1EEEvNS_16Flash_fwd_paramsE,"aw",@nobits
	.sectionflags	@""
	.align	16
	.zero		1024


//--------------------- .nv.shared._ZN5flash24flash_fwd_splitkv_kernelI23Flash_fwd_kernel_traitsILi96ELi64ELi64ELi4ELb0ELb0EN7cutlass6half_tE19Flash_kernel_traitsILi96ELi64ELi64ELi4ES3_EELb1ELb0ELb1ELb0ELb0ELb0ELb0ELb1EEEvNS_16Flash_fwd_paramsE --------------------------
	.section	.nv.shared._ZN5flash24flash_fwd_splitkv_kernelI23Flash_fwd_kernel_traitsILi96ELi64ELi64ELi4ELb0ELb0EN7cutlass6half_tE19Flash_kernel_traitsILi96ELi64ELi64ELi4ES3_EELb1ELb0ELb1ELb0ELb0ELb0ELb0ELb1EEEvNS_16Flash_fwd_paramsE,"aw",@nobits
	.sectionflags	@""
	.align	16
	.zero		1024


//--------------------- .nv.shared._ZN5flash24flash_fwd_splitkv_kernelI23Flash_fwd_kernel_traitsILi96ELi64ELi64ELi4ELb0ELb0EN7cutlass6half_tE19Flash_kernel_traitsILi96ELi64ELi64ELi4ES3_EELb1ELb0ELb1ELb0ELb0ELb1ELb0ELb1EEEvNS_16Flash_fwd_paramsE --------------------------
	.section	.nv.shared._ZN5flash24flash_fwd_splitkv_kernelI23Flash_fwd_kernel_traitsILi96ELi64ELi64ELi4ELb0ELb0EN7cutlass6half_tE19Flash_kernel_traitsILi96ELi64ELi64ELi4ES3_EELb1ELb0ELb1ELb0ELb0ELb1ELb0ELb1EEEvNS_16Flash_fwd_paramsE,"aw",@nobits
	.sectionflags	@""
	.align	16
	.zero		1024


//--------------------- .nv.shared._ZN5flash24flash_fwd_splitkv_kernelI23Flash_fwd_kernel_traitsILi96ELi64ELi64ELi4ELb0ELb0EN7cutlass6half_tE19Flash_kernel_traitsILi96ELi64ELi64ELi4ES3_EELb1ELb0ELb0ELb0ELb1ELb0ELb1ELb0EEEvNS_16Flash_fwd_paramsE --------------------------
	.section	.nv.shared._ZN5flash24flash_fwd_splitkv_kernelI23Flash_fwd_kernel_traitsILi96ELi64ELi64ELi4ELb0ELb0EN7cutlass6half_tE19Flash_kernel_traitsILi96ELi64ELi64ELi4ES3_EELb1ELb0ELb0ELb0ELb1ELb0ELb1ELb0EEEvNS_16Flash_fwd_paramsE,"aw",@nobits
	.sectionflags	@""
	.align	16
	.zero		1024


//--------------------- .nv.shared._ZN5flash24flash_fwd_splitkv_kernelI23Flash_fwd_kernel_traitsILi96ELi64ELi64ELi4ELb0ELb0EN7cutlass6half_tE19Flash_kernel_traitsILi96ELi64ELi64ELi4ES3_EELb1ELb0ELb0ELb0ELb1ELb1ELb1ELb0EEEvNS_16Flash_fwd_paramsE --------------------------
	.section	.nv.shared._ZN5flash24flash_fwd_splitkv_kernelI23Flash_fwd_kernel_traitsILi96ELi64ELi64ELi4ELb0ELb0EN7cutlass6half_tE19Flash_kernel_traitsILi96ELi64ELi64ELi4ES3_EELb1ELb0ELb0ELb0ELb1ELb1ELb1ELb0EEEvNS_16Flash_fwd_paramsE,"aw",@nobits
	.sectionflags	@""
	.align	16
	.zero		1024


//--------------------- .nv.shared._ZN5flash24flash_fwd_splitkv_kernelI23Flash_fwd_kernel_traitsILi96ELi64ELi64ELi4ELb0ELb0EN7cutlass6half_tE19Flash_kernel_traitsILi96ELi64ELi64ELi4ES3_EELb1ELb0ELb1ELb0ELb0ELb0ELb1ELb0EEEvNS_16Flash_fwd_paramsE --------------------------
	.section	.nv.shared._ZN5flash24flash_fwd_splitkv_kernelI23Flash_fwd_kernel_traitsILi96ELi64ELi64ELi4ELb0ELb0EN7cutlass6half_tE19Flash_kernel_traitsILi96ELi64ELi64ELi4ES3_EELb1ELb0ELb1ELb0ELb0ELb0ELb1ELb0EEEvNS_16Flash_fwd_paramsE,"aw",@nobits
	.sectionflags	@""
	.align	16
	.zero		1024


//--------------------- .nv.shared._ZN5flash24flash_fwd_splitkv_kernelI23Flash_fwd_kernel_traitsILi96ELi64ELi64ELi4ELb0ELb0EN7cutlass6half_tE19Flash_kernel_traitsILi96ELi64ELi64ELi4ES3_EELb1ELb0ELb1ELb0ELb0ELb1ELb1ELb0EEEvNS_16Flash_fwd_paramsE --------------------------
	.section	.nv.shared._ZN5flash24flash_fwd_splitkv_kernelI23Flash_fwd_kernel_traitsILi96ELi64ELi64ELi4ELb0ELb0EN7cutlass6half_tE19Flash_kernel_traitsILi96ELi64ELi64ELi4ES3_EELb1ELb0ELb1ELb0ELb0ELb1ELb1ELb0EEEvNS_16Flash_fwd_paramsE,"aw",@nobits
	.sectionflags	@""
	.align	16
	.zero		1024


//--------------------- .nv.shared._ZN5flash24flash_fwd_splitkv_kernelI23Flash_fwd_kernel_traitsILi96ELi64ELi64ELi4ELb0ELb0EN7cutlass6half_tE19Flash_kernel_traitsILi96ELi64ELi64ELi4ES3_EELb1ELb0ELb0ELb0ELb1ELb0ELb1ELb1EEEvNS_16Flash_fwd_paramsE --------------------------
	.section	.nv.shared._ZN5flash24flash_fwd_splitkv_kernelI23Flash_fwd_kernel_traitsILi96ELi64ELi64ELi4ELb0ELb0EN7cutlass6half_tE19Flash_kernel_traitsILi96ELi64ELi64ELi4ES3_EELb1ELb0ELb0ELb0ELb1ELb0ELb1ELb1EEEvNS_16Flash_fwd_paramsE,"aw",@nobits
	.sectionflags	@""
	.align	16
	.zero		1024


//--------------------- .nv.shared._ZN5flash24flash_fwd_splitkv_kernelI23Flash_fwd_kernel_traitsILi96ELi64ELi64ELi4ELb0ELb0EN7cutlass6half_tE19Flash_kernel_traitsILi96ELi64ELi64ELi4ES3_EELb1ELb0ELb0ELb0ELb1ELb1ELb1ELb1EEEvNS_16Flash_fwd_paramsE --------------------------
	.section	.nv.shared._ZN5flash24flash_fwd_splitkv_kernelI23Flash_fwd_kernel_traitsILi96ELi64ELi64ELi4ELb0ELb0EN7cutlass6half_tE19Flash_kernel_traitsILi96ELi64ELi64ELi4ES3_EELb1ELb0ELb0ELb0ELb1ELb1ELb1ELb1EEEvNS_16Flash_fwd_paramsE,"aw",@nobits
	.sectionflags	@""
	.align	16
	.zero		1024


//--------------------- .nv.shared._ZN5flash24flash_fwd_splitkv_kernelI23Flash_fwd_kernel_traitsILi96ELi64ELi64ELi4ELb0ELb0EN7cutlass6half_tE19Flash_kernel_traitsILi96ELi64ELi64ELi4ES3_EELb1ELb0ELb1ELb0ELb0ELb0ELb1ELb1EEEvNS_16Flash_fwd_paramsE --------------------------
	.section	.nv.shared._ZN5flash24flash_fwd_splitkv_kernelI23Flash_fwd_kernel_traitsILi96ELi64ELi64ELi4ELb0ELb0EN7cutlass6half_tE19Flash_kernel_traitsILi96ELi64ELi64ELi4ES3_EELb1ELb0ELb1ELb0ELb0ELb0ELb1ELb1EEEvNS_16Flash_fwd_paramsE,"aw",@nobits
	.sectionflags	@""
	.align	16
	.zero		1024


//--------------------- .nv.shared._ZN5flash24flash_fwd_splitkv_kernelI23Flash_fwd_kernel_traitsILi96ELi64ELi64ELi4ELb0ELb0EN7cutlass6half_tE19Flash_kernel_traitsILi96ELi64ELi64ELi4ES3_EELb1ELb0ELb1ELb0ELb0ELb1ELb1ELb1EEEvNS_16Flash_fwd_paramsE --------------------------
	.section	.nv.shared._ZN5flash24flash_fwd_splitkv_kernelI23Flash_fwd_kernel_traitsILi96ELi64ELi64ELi4ELb0ELb0EN7cutlass6half_tE19Flash_kernel_traitsILi96ELi64ELi64ELi4ES3_EELb1ELb0ELb1ELb0ELb0ELb1ELb1ELb1EEEvNS_16Flash_fwd_paramsE,"aw",@nobits
	.sectionflags	@""
	.align	16
	.zero		1024


//--------------------- .nv.constant0._ZN5flash32flash_fwd_splitkv_combine_kernelI23Flash_fwd_kernel_traitsILi96ELi64ELi128ELi4ELb0ELb0EN7cutlass6half_tE19Flash_kernel_traitsILi96ELi64ELi128ELi4ES3_EELi16ELi7ELb0EEEvNS_16Flash_fwd_paramsE --------------------------
	.section	.nv.constant0._ZN5flash32flash_fwd_splitkv_combine_kernelI23Flash_fwd_kernel_traitsILi96ELi64ELi128ELi4ELb0ELb0EN7cutlass6half_tE19Flash_kernel_traitsILi96ELi64ELi128ELi4ES3_EELi16ELi7ELb0EEEvNS_16Flash_fwd_paramsE,"a",@progbits
	.sectionflags	@""
	.align	4
.nv.constant0._ZN5flash32flash_fwd_splitkv_combine_kernelI23Flash_fwd_kernel_traitsILi96ELi64ELi128ELi4ELb0ELb0EN7cutlass6half_tE19Flash_kernel_traitsILi96ELi64ELi128ELi4ES3_EELi16ELi7ELb0EEEvNS_16Flash_fwd_paramsE:
	.zero		1360


//--------------------- .nv.constant0._ZN5flash32flash_fwd_splitkv_combine_kernelI23Flash_fwd_kernel_traitsILi96ELi64ELi128ELi4ELb0ELb0EN7cutlass6half_tE19Flash_kernel_traitsILi96ELi64ELi128ELi4ES3_EELi16ELi6ELb0EEEvNS_16Flash_fwd_paramsE --------------------------
	.section	.nv.constant0._ZN5flash32flash_fwd_splitkv_combine_kernelI23Flash_fwd_kernel_traitsILi96ELi64ELi128ELi4ELb0ELb0EN7cutlass6half_tE19Flash_kernel_traitsILi96ELi64ELi128ELi4ES3_EELi16ELi6ELb0EEEvNS_16Flash_fwd_paramsE,"a",@progbits
	.sectionflags	@""
	.align	4
.nv.constant0._ZN5flash32flash_fwd_splitkv_combine_kernelI23Flash_fwd_kernel_traitsILi96ELi64ELi128ELi4ELb0ELb0EN7cutlass6half_tE19Flash_kernel_traitsILi96ELi64ELi128ELi4ES3_EELi16ELi6ELb0EEEvNS_16Flash_fwd_paramsE:
	.zero		1360


//--------------------- .nv.constant0._ZN5flash32flash_fwd_splitkv_combine_kernelI23Flash_fwd_kernel_traitsILi96ELi64ELi128ELi4ELb0ELb0EN7cutlass6half_tE19Flash_kernel_traitsILi96ELi64ELi128ELi4ES3_EELi16ELi5ELb0EEEvNS_16Flash_fwd_paramsE --------------------------
	.section	.nv.constant0._ZN5flash32flash_fwd_splitkv_combine_kernelI23Flash_fwd_kernel_traitsILi96ELi64ELi128ELi4ELb0ELb0EN7cutlass6half_tE19Flash_kernel_traitsILi96ELi64ELi128ELi4ES3_EELi16ELi5ELb0EEEvNS_16Flash_fwd_paramsE,"a",@progbits
	.sectionflags	@""
	.align	4
.nv.constant0._ZN5flash32flash_fwd_splitkv_combine_kernelI23Flash_fwd_kernel_traitsILi96ELi64ELi128ELi4ELb0ELb0EN7cutlass6half_tE19Flash_kernel_traitsILi96ELi64ELi128ELi4ES3_EELi16ELi5ELb0EEEvNS_16Flash_fwd_paramsE:
	.zero		1360


//--------------------- .nv.constant0._ZN5flash32flash_fwd_splitkv_combine_kernelI23Flash_fwd_kernel_traitsILi96ELi64ELi128ELi4ELb0ELb0EN7cutlass6half_tE19Flash_kernel_traitsILi96ELi64ELi128ELi4ES3_EELi16ELi4ELb0EEEvNS_16Flash_fwd_paramsE --------------------------
	.section	.nv.constant0._ZN5flash32flash_fwd_splitkv_combine_kernelI23Flash_fwd_kernel_traitsILi96ELi64ELi128ELi4ELb0ELb0EN7cutlass6half_tE19Flash_kernel_traitsILi96ELi64ELi128ELi4ES3_EELi16ELi4ELb0EEEvNS_16Flash_fwd_paramsE,"a",@progbits
	.sectionflags	@""
	.align	4
.nv.constant0._ZN5flash32flash_fwd_splitkv_combine_kernelI23Flash_fwd_kernel_traitsILi96ELi64ELi128ELi4ELb0ELb0EN7cutlass6half_tE19Flash_kernel_traitsILi96ELi64ELi128ELi4ES3_EELi16ELi4ELb0EEEvNS_16Flash_fwd_paramsE:
	.zero		1360


//--------------------- .nv.constant0._ZN5flash32flash_fwd_splitkv_combine_kernelI23Flash_fwd_kernel_traitsILi96ELi64ELi128ELi4ELb0ELb0EN7cutlass6half_tE19Flash_kernel_traitsILi96ELi64ELi128ELi4ES3_EELi16ELi3ELb0EEEvNS_16Flash_fwd_paramsE --------------------------
	.section	.nv.constant0._ZN5flash32flash_fwd_splitkv_combine_kernelI23Flash_fwd_kernel_traitsILi96ELi64ELi128ELi4ELb0ELb0EN7cutlass6half_tE19Flash_kernel_traitsILi96ELi64ELi128ELi4ES3_EELi16ELi3ELb0EEEvNS_16Flash_fwd_paramsE,"a",@progbits
	.sectionflags	@""
	.align	4
.nv.constant0._ZN5flash32flash_fwd_splitkv_combine_kernelI23Flash_fwd_kernel_traitsILi96ELi64ELi128ELi4ELb0ELb0EN7cutlass6half_tE19Flash_kernel_traitsILi96ELi64ELi128ELi4ES3_EELi16ELi3ELb0EEEvNS_16Flash_fwd_paramsE:
	.zero		1360


//--------------------- .nv.constant0._ZN5flash32flash_fwd_splitkv_combine_kernelI23Flash_fwd_kernel_traitsILi96ELi64ELi128ELi4ELb0ELb0EN7cutlass6half_tE19Flash_kernel_traitsILi96ELi64ELi128ELi4ES3_EELi16ELi2ELb0EEEvNS_16Flash_fwd_paramsE --------------------------
	.section	.nv.constant0._ZN5flash32flash_fwd_splitkv_combine_kernelI23Flash_fwd_kernel_traitsILi96ELi64ELi128ELi4ELb0ELb0EN7cutlass6half_tE19Flash_kernel_traitsILi96ELi64ELi128ELi4ES3_EELi16ELi2ELb0EEEvNS_16Flash_fwd_paramsE,"a",@progbits
	.sectionflags	@""
	.align	4
.nv.constant0._ZN5flash32flash_fwd_splitkv_combine_kernelI23Flash_fwd_kernel_traitsILi96ELi64ELi128ELi4ELb0ELb0EN7cutlass6half_tE19Flash_kernel_traitsILi96ELi64ELi128ELi4ES3_EELi16ELi2ELb0EEEvNS_16Flash_fwd_paramsE:
	.zero		1360


//--------------------- .nv.constant0._ZN5flash32flash_fwd_splitkv_combine_kernelI23Flash_fwd_kernel_traitsILi96ELi64ELi128ELi4ELb0ELb0EN7cutlass6half_tE19Flash_kernel_traitsILi96ELi64ELi128ELi4ES3_EELi16ELi1ELb0EEEvNS_16Flash_fwd_paramsE --------------------------
	.section	.nv.constant0._ZN5flash32flash_fwd_splitkv_combine_kernelI23Flash_fwd_kernel_traitsILi96ELi64ELi128ELi4ELb0ELb0EN7cutlass6half_tE19Flash_kernel_traitsILi96ELi64ELi128ELi4ES3_EELi16ELi1ELb0EEEvNS_16Flash_fwd_paramsE,"a",@progbits
	.sectionflags	@""
	.align	4
.nv.constant0._ZN5flash32flash_fwd_splitkv_combine_kernelI23Flash_fwd_kernel_traitsILi96ELi64ELi128ELi4ELb0ELb0EN7cutlass6half_tE19Flash_kernel_traitsILi96ELi64ELi128ELi4ES3_EELi16ELi1ELb0EEEvNS_16Flash_fwd_paramsE:
	.zero		1360


//--------------------- .nv.constant0._ZN5flash32flash_fwd_splitkv_combine_kernelI23Flash_fwd_kernel_traitsILi96ELi64ELi128ELi4ELb0ELb0EN7cutlass6half_tE19Flash_kernel_traitsILi96ELi64ELi128ELi4ES3_EELi16ELi7ELb1EEEvNS_16Flash_fwd_paramsE --------------------------
	.section	.nv.constant0._ZN5flash32flash_fwd_splitkv_combine_kernelI23Flash_fwd_kernel_traitsILi96ELi64ELi128ELi4ELb0ELb0EN7cutlass6half_tE19Flash_kernel_traitsILi96ELi64ELi128ELi4ES3_EELi16ELi7ELb1EEEvNS_16Flash_fwd_paramsE,"a",@progbits
	.sectionflags	@""
	.align	4
.nv.constant0._ZN5flash32flash_fwd_splitkv_combine_kernelI23Flash_fwd_kernel_traitsILi96ELi64ELi128ELi4ELb0ELb0EN7cutlass6half_tE19Flash_kernel_traitsILi96ELi64ELi128ELi4ES3_EELi16ELi7ELb1EEEvNS_16Flash_fwd_paramsE:
	.zero		1360


//--------------------- .nv.constant0._ZN5flash32flash_fwd_splitkv_combine_kernelI23Flash_fwd_kernel_traitsILi96ELi64ELi128ELi4ELb0ELb0EN7cutlass6half_tE19Flash_kernel_traitsILi96ELi64ELi128ELi4ES3_EELi16ELi6ELb1EEEvNS_16Flash_fwd_paramsE --------------------------
	.section	.nv.constant0._ZN5flash32flash_fwd_splitkv_combine_kernelI23Flash_fwd_kernel_traitsILi96ELi64ELi128ELi4ELb0ELb0EN7cutlass6half_tE19Flash_kernel_traitsILi96ELi64ELi128ELi4ES3_EELi16ELi6ELb1EEEvNS_16Flash_fwd_paramsE,"a",@progbits
	.sectionflags	@""
	.align	4
.nv.constant0._ZN5flash32flash_fwd_splitkv_combine_kernelI23Flash_fwd_kernel_traitsILi96ELi64ELi128ELi4ELb0ELb0EN7cutlass6half_tE19Flash_kernel_traitsILi96ELi64ELi128ELi4ES3_EELi16ELi6ELb1EEEvNS_16Flash_fwd_paramsE:
	.zero		1360


//--------------------- .nv.constant0._ZN5flash32flash_fwd_splitkv_combine_kernelI23Flash_fwd_kernel_traitsILi96ELi64ELi128ELi4ELb0ELb0EN7cutlass6half_tE19Flash_kernel_traitsILi96ELi64ELi128ELi4ES3_EELi16ELi5ELb1EEEvNS_16Flash_fwd_paramsE --------------------------
	.section	.nv.constant0._ZN5flash32flash_fwd_splitkv_combine_kernelI23Flash_fwd_kernel_traitsILi96ELi64ELi128ELi4ELb0ELb0EN7cutlass6half_tE19Flash_kernel_traitsILi96ELi64ELi128ELi4ES3_EELi16ELi5ELb1EEEvNS_16Flash_fwd_paramsE,"a",@progbits
	.sectionflags	@""
	.align	4
.nv.constant0._ZN5flash32flash_fwd_splitkv_combine_kernelI23Flash_fwd_kernel_traitsILi96ELi64ELi128ELi4ELb0ELb0EN7cutlass6half_tE19Flash_kernel_traitsILi96ELi64ELi128ELi4ES3_EELi16ELi5ELb1EEEvNS_16Flash_fwd_paramsE:
	.zero		1360


//--------------------- .nv.constant0._ZN5flash32flash_fwd_splitkv_combine_kernelI23Flash_fwd_kernel_traitsILi96ELi64ELi128ELi4ELb0ELb0EN7cutlass6half_tE19Flash_kernel_traitsILi96ELi64ELi128ELi4ES3_EELi16ELi4ELb1EEEvNS_16Flash_fwd_paramsE --------------------------
	.section	.nv.constant0._ZN5flash32flash_fwd_splitkv_combine_kernelI23Flash_fwd_kernel_traitsILi96ELi64ELi128ELi4ELb0ELb0EN7cutlass6half_tE19Flash_kernel_traitsILi96ELi64ELi128ELi4ES3_EELi16ELi4ELb1EEEvNS_16Flash_fwd_paramsE,"a",@progbits
	.sectionflags	@""
	.align	4
.nv.constant0._ZN5flash32flash_fwd_splitkv_combine_kernelI23Flash_fwd_kernel_traitsILi96ELi64ELi128ELi4ELb0ELb0EN7cutlass6half_tE19Flash_kernel_traitsILi96ELi64ELi128ELi4ES3_EELi16ELi4ELb1EEEvNS_16Flash_fwd_paramsE:
	.zero		1360


//--------------------- .nv.constant0._ZN5flash32flash_fwd_splitkv_combine_kernelI23Flash_fwd_kernel_traitsILi96ELi64ELi128ELi4ELb0ELb0EN7cutlass6half_tE19Flash_kernel_traitsILi96ELi64ELi128ELi4ES3_EELi16ELi3ELb1EEEvNS_16Flash_fwd_paramsE --------------------------
	.section	.nv.constant0._ZN5flash32flash_fwd_splitkv_combine_kernelI23Flash_fwd_kernel_traitsILi96ELi64ELi128ELi4ELb0ELb0EN7cutlass6half_tE19Flash_kernel_traitsILi96ELi64ELi128ELi4ES3_EELi16ELi3ELb1EEEvNS_16Flash_fwd_paramsE,"a",@progbits
	.sectionflags	@""
	.align	4
.nv.constant0._ZN5flash32flash_fwd_splitkv_combine_kernelI23Flash_fwd_kernel_traitsILi96ELi64ELi128ELi4ELb0ELb0EN7cutlass6half_tE19Flash_kernel_traitsILi96ELi64ELi128ELi4ES3_EELi16ELi3ELb1EEEvNS_16Flash_fwd_paramsE:
	.zero		1360


//--------------------- .nv.constant0._ZN5flash32flash_fwd_splitkv_combine_kernelI23Flash_fwd_kernel_traitsILi96ELi64ELi128ELi4ELb0ELb0EN7cutlass6half_tE19Flash_kernel_traitsILi96ELi64ELi128ELi4ES3_EELi16ELi2ELb1EEEvNS_16Flash_fwd_paramsE --------------------------
	.section	.nv.constant0._ZN5flash32flash_fwd_splitkv_combine_kernelI23Flash_fwd_kernel_traitsILi96ELi64ELi128ELi4ELb0ELb0EN7cutlass6half_tE19Flash_kernel_traitsILi96ELi64ELi128ELi4ES3_EELi16ELi2ELb1EEEvNS_16Flash_fwd_paramsE,"a",@progbits
	.sectionflags	@""
	.align	4
.nv.constant0._ZN5flash32flash_fwd_splitkv_combine_kernelI23Flash_fwd_kernel_traitsILi96ELi64ELi128ELi4ELb0ELb0EN7cutlass6half_tE19Flash_kernel_traitsILi96ELi64ELi128ELi4ES3_EELi16ELi2ELb1EEEvNS_16Flash_fwd_paramsE:
	.zero		1360


//--------------------- .nv.constant0._ZN5flash32flash_fwd_splitkv_combine_kernelI23Flash_fwd_kernel_traitsILi96ELi64ELi128ELi4ELb0ELb0EN7cutlass6half_tE19Flash_kernel_traitsILi96ELi64ELi128ELi4ES3_EELi16ELi1ELb1EEEvNS_16Flash_fwd_paramsE --------------------------
	.section	.nv.constant0._ZN5flash32flash_fwd_splitkv_combine_kernelI23Flash_fwd_kernel_traitsILi96ELi64ELi128ELi4ELb0ELb0EN7cutlass6half_tE19Flash_kernel_traitsILi96ELi64ELi128ELi4ES3_EELi16ELi1ELb1EEEvNS_16Flash_fwd_paramsE,"a",@progbits
	.sectionflags	@""
	.align	4
.nv.constant0._ZN5flash32flash_fwd_splitkv_combine_kernelI23Flash_fwd_kernel_traitsILi96ELi64ELi128ELi4ELb0ELb0EN7cutlass6half_tE19Flash_kernel_traitsILi96ELi64ELi128ELi4ES3_EELi16ELi1ELb1EEEvNS_16Flash_fwd_paramsE:
	.zero		1360


//--------------------- .nv.constant0._ZN5flash24flash_fwd_splitkv_kernelI23Flash_fwd_kernel_traitsILi96ELi64ELi128ELi4ELb0ELb0EN7cutlass6half_tE19Flash_kernel_traitsILi96ELi64ELi128ELi4ES3_EELb1ELb0ELb0ELb0ELb0ELb0ELb0ELb0EEEvNS_16Flash_fwd_paramsE --------------------------
	.section	.nv.constant0._ZN5flash24flash_fwd_splitkv_kernelI23Flash_fwd_kernel_traitsILi96ELi64ELi128ELi4ELb0ELb0EN7cutlass6half_tE19Flash_kernel_traitsILi96ELi64ELi128ELi4ES3_EELb1ELb0ELb0ELb0ELb0ELb0ELb0ELb0EEEvNS_16Flash_fwd_paramsE,"a",@progbits
	.sectionflags	@""
	.align	4
.nv.constant0._ZN5flash24flash_fwd_splitkv_kernelI23Flash_fwd_kernel_traitsILi96ELi64ELi128ELi4ELb0ELb0EN7cutlass6half_tE19Flash_kernel_traitsILi96ELi64ELi128ELi4ES3_EELb1ELb0ELb0ELb0ELb0ELb0ELb0ELb0EEEvNS_16Flash_fwd_paramsE:
	.zero		1360


//--------------------- .nv.constant0._ZN5flash24flash_fwd_splitkv_kernelI23Flash_fwd_kernel_traitsILi96ELi64ELi128ELi4ELb0ELb0EN7cutlass6half_tE19Flash_kernel_traitsILi96ELi64ELi128ELi4ES3_EELb1ELb0ELb0ELb0ELb0ELb1ELb0ELb0EEEvNS_16Flash_fwd_paramsE --------------------------
	.section	.nv.constant0._ZN5flash24flash_fwd_splitkv_kernelI23Flash_fwd_kernel_traitsILi96ELi64ELi128ELi4ELb0ELb0EN7cutlass6half_tE19Flash_kernel_traitsILi96ELi64ELi128ELi4ES3_EELb1ELb0ELb0ELb0ELb0ELb1ELb0ELb0EEEvNS_16Flash_fwd_paramsE,"a",@progbits
	.sectionflags	@""
	.align	4
.nv.constant0._ZN5flash24flash_fwd_splitkv_kernelI23Flash_fwd_kernel_traitsILi96ELi64ELi128ELi4ELb0ELb0EN7cutlass6half_tE19Flash_kernel_traitsILi96ELi64ELi128ELi4ES3_EELb1ELb0ELb0ELb0ELb0ELb1ELb0ELb0EEEvNS_16Flash_fwd_paramsE:
	.zero		1360


//--------------------- .nv.constant0._ZN5flash24flash_fwd_splitkv_kernelI23Flash_fwd_kernel_traitsILi96ELi64ELi128ELi4ELb0ELb0EN7cutlass6half_tE19Flash_kernel_traitsILi96ELi64ELi128ELi4ES3_EELb1ELb0ELb0ELb0ELb0ELb0ELb0ELb1EEEvNS_16Flash_fwd_paramsE --------------------------
	.section	.nv.constant0._ZN5flash24flash_fwd_splitkv_kernelI23Flash_fwd_kernel_traitsILi96ELi64ELi128ELi4ELb0ELb0EN7cutlass6half_tE19Flash_kernel_traitsILi96ELi64ELi128ELi4ES3_EELb1ELb0ELb0ELb0ELb0ELb0ELb0ELb1EEEvNS_16Flash_fwd_paramsE,"a",@progbits
	.sectionflags	@""
	.align	4
.nv.constant0._ZN5flash24flash_fwd_splitkv_kernelI23Flash_fwd_kernel_traitsILi96ELi64ELi128ELi4ELb0ELb0EN7cutlass6half_tE19Flash_kernel_traitsILi96ELi64ELi128ELi4ES3_EELb1ELb0ELb0ELb0ELb0ELb0ELb0ELb1EEEvNS_16Flash_fwd_paramsE:
	.zero		1360


//--------------------- .nv.constant0._ZN5flash24flash_fwd_splitkv_kernelI23Flash_fwd_kernel_traitsILi96ELi64ELi128ELi4ELb0ELb0EN7cutlass6half_tE19Flash_kernel_traitsILi96ELi64ELi128ELi4ES3_EELb1ELb0ELb0ELb0ELb0ELb1ELb0ELb1EEEvNS_16Flash_fwd_paramsE --------------------------
	.section	.nv.constant0._ZN5flash24flash_fwd_splitkv_kernelI23Flash_fwd_kernel_traitsILi96ELi64ELi128ELi4ELb0ELb0EN7cutlass6half_tE19Flash_kernel_traitsILi96ELi64ELi128ELi4ES3_EELb1ELb0ELb0ELb0ELb0ELb1ELb0ELb1EEEvNS_16Flash_fwd_paramsE,"a",@progbits
	.sectionflags	@""
	.align	4
.nv.constant0._ZN5flash24flash_fwd_splitkv_kernelI23Flash_fwd_kernel_traitsILi96ELi64ELi128ELi4ELb0ELb0EN7cutlass6half_tE19Flash_kernel_traitsILi96ELi64ELi128ELi4ES3_EELb1ELb0ELb0ELb0ELb0ELb1ELb0ELb1EEEvNS_16Flash_fwd_paramsE:
	.zero		1360


//--------------------- .nv.constant0._ZN5flash24flash_fwd_splitkv_kernelI23Flash_fwd_kernel_traitsILi96ELi64ELi128ELi4ELb0ELb0EN7cutlass6half_tE19Flash_kernel_traitsILi96ELi64ELi128ELi4ES3_EELb1ELb0ELb0ELb0ELb0ELb0ELb1ELb0EEEvNS_16Flash_fwd_paramsE --------------------------
	.section	.nv.constant0._ZN5flash24flash_fwd_splitkv_kernelI23Flash_fwd_kernel_traitsILi96ELi64ELi128ELi4ELb0ELb0EN7cutlass6half_tE19Flash_kernel_traitsILi96ELi64ELi128ELi4ES3_EELb1ELb0ELb0ELb0ELb0ELb0ELb1ELb0EEEvNS_16Flash_fwd_paramsE,"a",@progbits
	.sectionflags	@""
	.align	4
.nv.constant0._ZN5flash24flash_fwd_splitkv_kernelI23Flash_fwd_kernel_traitsILi96ELi64ELi128ELi4ELb0ELb0EN7cutlass6half_tE19Flash_kernel_traitsILi96ELi64ELi128ELi4ES3_EELb1ELb0ELb0ELb0ELb0ELb0ELb1ELb0EEEvNS_16Flash_fwd_paramsE:
	.zero		1360


//--------------------- .nv.constant0._ZN5flash24flash_fwd_splitkv_kernelI23Flash_fwd_kernel_traitsILi96ELi64ELi128ELi4ELb0ELb0EN7cutlass6half_tE19Flash_kernel_traitsILi96ELi64ELi128ELi4ES3_EELb1ELb0ELb0ELb0ELb0ELb1ELb1ELb0EEEvNS_16Flash_fwd_paramsE --------------------------
	.section	.nv.constant0._ZN5flash24flash_fwd_splitkv_kernelI23Flash_fwd_kernel_traitsILi96ELi64ELi128ELi4ELb0ELb0EN7cutlass6half_tE19Flash_kernel_traitsILi96ELi64ELi128ELi4ES3_EELb1ELb0ELb0ELb0ELb0ELb1ELb1ELb0EEEvNS_16Flash_fwd_paramsE,"a",@progbits
	.sectionflags	@""
	.align	4
.nv.constant0._ZN5flash24flash_fwd_splitkv_kernelI23Flash_fwd_kernel_traitsILi96ELi64ELi128ELi4ELb0ELb0EN7cutlass6half_tE19Flash_kernel_traitsILi96ELi64ELi128ELi4ES3_EELb1ELb0ELb0ELb0ELb0ELb1ELb1ELb0EEEvNS_16Flash_fwd_paramsE:
	.zero		1360


//--------------------- .nv.constant0._ZN5flash24flash_fwd_splitkv_kernelI23Flash_fwd_kernel_traitsILi96ELi64ELi128ELi4ELb0ELb0EN7cutlass6half_tE19Flash_kernel_traitsILi96ELi64ELi128ELi4ES3_EELb1ELb0ELb0ELb0ELb0ELb0ELb1ELb1EEEvNS_16Flash_fwd_paramsE --------------------------
	.section	.nv.constant0._ZN5flash24flash_fwd_splitkv_kernelI23Flash_fwd_kernel_traitsILi96ELi64ELi128ELi4ELb0ELb0EN7cutlass6half_tE19Flash_kernel_traitsILi96ELi64ELi128ELi4ES3_EELb1ELb0ELb0ELb0ELb0ELb0ELb1ELb1EEEvNS_16Flash_fwd_paramsE,"a",@progbits
	.sectionflags	@""
	.align	4
.nv.constant0._ZN5flash24flash_fwd_splitkv_kernelI23Flash_fwd_kernel_traitsILi96ELi64ELi128ELi4ELb0ELb0EN7cutlass6half_tE19Flash_kernel_traitsILi96ELi64ELi128ELi4ES3_EELb1ELb0ELb0ELb0ELb0ELb0ELb1ELb1EEEvNS_16Flash_fwd_paramsE:
	.zero		1360


//--------------------- .nv.constant0._ZN5flash24flash_fwd_splitkv_kernelI23Flash_fwd_kernel_traitsILi96ELi64ELi128ELi4ELb0ELb0EN7cutlass6half_tE19Flash_kernel_traitsILi96ELi64ELi128ELi4ES3_EELb1ELb0ELb0ELb0ELb0ELb1ELb1ELb1EEEvNS_16Flash_fwd_paramsE --------------------------
	.section	.nv.constant0._ZN5flash24flash_fwd_splitkv_kernelI23Flash_fwd_kernel_traitsILi96ELi64ELi128ELi4ELb0ELb0EN7cutlass6half_tE19Flash_kernel_traitsILi96ELi64ELi128ELi4ES3_EELb1ELb0ELb0ELb0ELb0ELb1ELb1ELb1EEEvNS_16Flash_fwd_paramsE,"a",@progbits
	.sectionflags	@""
	.align	4
.nv.constant0._ZN5flash24flash_fwd_splitkv_kernelI23Flash_fwd_kernel_traitsILi96ELi64ELi128ELi4ELb0ELb0EN7cutlass6half_tE19Flash_kernel_traitsILi96ELi64ELi128ELi4ES3_EELb1ELb0ELb0ELb0ELb0ELb1ELb1ELb1EEEvNS_16Flash_fwd_paramsE:
	.zero		1360


//--------------------- .nv.constant0._ZN5flash24flash_fwd_splitkv_kernelI23Flash_fwd_kernel_traitsILi96ELi64ELi128ELi4ELb0ELb0EN7cutlass6half_tE19Flash_kernel_traitsILi96ELi64ELi128ELi4ES3_EELb1ELb0ELb0ELb1ELb1ELb0ELb0ELb0EEEvNS_16Flash_fwd_paramsE --------------------------
	.section	.nv.constant0._ZN5flash24flash_fwd_splitkv_kernelI23Flash_fwd_kernel_traitsILi96ELi64ELi128ELi4ELb0ELb0EN7cutlass6half_tE19Flash_kernel_traitsILi96ELi64ELi128ELi4ES3_EELb1ELb0ELb0ELb1ELb1ELb0ELb0ELb0EEEvNS_16Flash_fwd_paramsE,"a",@progbits
	.sectionflags	@""
	.align	4
.nv.constant0._ZN5flash24flash_fwd_splitkv_kernelI23Flash_fwd_kernel_traitsILi96ELi64ELi128ELi4ELb0ELb0EN7cutlass6half_tE19Flash_kernel_traitsILi96ELi64ELi128ELi4ES3_EELb1ELb0ELb0ELb1ELb1ELb0ELb0ELb0EEEvNS_16Flash_fwd_paramsE:
	.zero		1360


//--------------------- .nv.constant0._ZN5flash24flash_fwd_splitkv_kernelI23Flash_fwd_kernel_traitsILi96ELi64ELi128ELi4ELb0ELb0EN7cutlass6half_tE19Flash_kernel_traitsILi96ELi64ELi128ELi4ES3_EELb1ELb0ELb0ELb1ELb1ELb1ELb0ELb0EEEvNS_16Flash_fwd_paramsE --------------------------
	.section	.nv.constant0._ZN5flash24flash_fwd_splitkv_kernelI23Flash_fwd_kernel_traitsILi96ELi64ELi128ELi4ELb0ELb0EN7cutlass6half_tE19Flash_kernel_traitsILi96ELi64ELi128ELi4ES3_EELb1ELb0ELb0ELb1ELb1ELb1ELb0ELb0EEEvNS_16Flash_fwd_paramsE,"a",@progbits
	.sectionflags	@""
	.align	4
.nv.constant0._ZN5flash24flash_fwd_splitkv_kernelI23Flash_fwd_kernel_traitsILi96ELi64ELi128ELi4ELb0ELb0EN7cutlass6half_tE19Flash_kernel_traitsILi96ELi64ELi128ELi4ES3_EELb1ELb0ELb0ELb1ELb1ELb1ELb0ELb0EEEvNS_16Flash_fwd_paramsE:
	.zero		1360


//--------------------- .nv.constant0._ZN5flash24flash_fwd_splitkv_kernelI23Flash_fwd_kernel_traitsILi96ELi64ELi128ELi4ELb0ELb0EN7cutlass6half_tE19Flash_kernel_traitsILi96ELi64ELi128ELi4ES3_EELb1ELb0ELb0ELb1ELb1ELb0ELb1ELb0EEEvNS_16Flash_fwd_paramsE --------------------------
	.section	.nv.constant0._ZN5flash24flash_fwd_splitkv_kernelI23Flash_fwd_kernel_traitsILi96ELi64ELi128ELi4ELb0ELb0EN7cutlass6half_tE19Flash_kernel_traitsILi96ELi64ELi128ELi4ES3_EELb1ELb0ELb0ELb1ELb1ELb0ELb1ELb0EEEvNS_16Flash_fwd_paramsE,"a",@progbits
	.sectionflags	@""
	.align	4
.nv.constant0._ZN5flash24flash_fwd_splitkv_kernelI23Flash_fwd_kernel_traitsILi96ELi64ELi128ELi4ELb0ELb0EN7cutlass6half_tE19Flash_kernel_traitsILi96ELi64ELi128ELi4ES3_EELb1ELb0ELb0ELb1ELb1ELb0ELb1ELb0EEEvNS_16Flash_fwd_paramsE:
	.zero		1360


//--------------------- .nv.constant0._ZN5flash24flash_fwd_splitkv_kernelI23Flash_fwd_kernel_traitsILi96ELi64ELi128ELi4ELb0ELb0EN7cutlass6half_tE19Flash_kernel_traitsILi96ELi64ELi128ELi4ES3_EELb1ELb0ELb0ELb1ELb1ELb1ELb1ELb0EEEvNS_16Flash_fwd_paramsE --------------------------
	.section	.nv.constant0._ZN5flash24flash_fwd_splitkv_kernelI23Flash_fwd_kernel_traitsILi96ELi64ELi128ELi4ELb0ELb0EN7cutlass6half_tE19Flash_kernel_traitsILi96ELi64ELi128ELi4ES3_EELb1ELb0ELb0ELb1ELb1ELb1ELb1ELb0EEEvNS_16Flash_fwd_paramsE,"a",@progbits
	.sectionflags	@""
	.align	4
.nv.constant0._ZN5flash24flash_fwd_splitkv_kernelI23Flash_fwd_kernel_traitsILi96ELi64ELi128ELi4ELb0ELb0EN7cutlass6half_tE19Flash_kernel_traitsILi96ELi64ELi128ELi4ES3_EELb1ELb0ELb0ELb1ELb1ELb1ELb1ELb0EEEvNS_16Flash_fwd_paramsE:
	.zero		1360


//--------------------- .nv.constant0._ZN5flash24flash_fwd_splitkv_kernelI23Flash_fwd_kernel_traitsILi96ELi64ELi128ELi4ELb0ELb0EN7cutlass6half_tE19Flash_kernel_traitsILi96ELi64ELi128ELi4ES3_EELb1ELb0ELb0ELb0ELb1ELb0ELb0ELb0EEEvNS_16Flash_fwd_paramsE --------------------------
	.section	.nv.constant0._ZN5flash24flash_fwd_splitkv_kernelI23Flash_fwd_kernel_traitsILi96ELi64ELi128ELi4ELb0ELb0EN7cutlass6half_tE19Flash_kernel_traitsILi96ELi64ELi128ELi4ES3_EELb1ELb0ELb0ELb0ELb1ELb0ELb0ELb0EEEvNS_16Flash_fwd_paramsE,"a",@progbits
	.sectionflags	@""
	.align	4
.nv.constant0._ZN5flash24flash_fwd_splitkv_kernelI23Flash_fwd_kernel_traitsILi96ELi64ELi128ELi4ELb0ELb0EN7cutlass6half_tE19Flash_kernel_traitsILi96ELi64ELi128ELi4ES3_EELb1ELb0ELb0ELb0ELb1ELb0ELb0ELb0EEEvNS_16Flash_fwd_paramsE:
	.zero		1360


//--------------------- .nv.constant0._ZN5flash24flash_fwd_splitkv_kernelI23Flash_fwd_kernel_traitsILi96ELi64ELi128ELi4ELb0ELb0EN7cutlass6half_tE19Flash_kernel_traitsILi96ELi64ELi128ELi4ES3_EELb1ELb0ELb0ELb0ELb1ELb1ELb0ELb0EEEvNS_16Flash_fwd_paramsE --------------------------
	.section	.nv.constant0._ZN5flash24flash_fwd_splitkv_kernelI23Flash_fwd_kernel_traitsILi96ELi64ELi128ELi4ELb0ELb0EN7cutlass6half_tE19Flash_kernel_traitsILi96ELi64ELi128ELi4ES3_EELb1ELb0ELb0ELb0ELb1ELb1ELb0ELb0EEEvNS_16Flash_fwd_paramsE,"a",@progbits
	.sectionflags	@""
	.align	4
.nv.constant0._ZN5flash24flash_fwd_splitkv_kernelI23Flash_fwd_kernel_traitsILi96ELi64ELi128ELi4ELb0ELb0EN7cutlass6half_tE19Flash_kernel_traitsILi96ELi64ELi128ELi4ES3_EELb1ELb0ELb0ELb0ELb1ELb1ELb0ELb0EEEvNS_16Flash_fwd_paramsE:
	.zero		1360


//--------------------- .nv.constant0._ZN5flash24flash_fwd_splitkv_kernelI23Flash_fwd_kernel_traitsILi96ELi64ELi128ELi4ELb0ELb0EN7cutlass6half_tE19Flash_kernel_traitsILi96ELi64ELi128ELi4ES3_EELb1ELb0ELb1ELb0ELb0ELb0ELb0ELb0EEEvNS_16Flash_fwd_paramsE --------------------------
	.section	.nv.constant0._ZN5flash24flash_fwd_splitkv_kernelI23Flash_fwd_kernel_traitsILi96ELi64ELi128ELi4ELb0ELb0EN7cutlass6half_tE19Flash_kernel_traitsILi96ELi64ELi128ELi4ES3_EELb1ELb0ELb1ELb0ELb0ELb0ELb0ELb0EEEvNS_16Flash_fwd_paramsE,"a",@progbits
	.sectionflags	@""
	.align	4
.nv.constant0._ZN5flash24flash_fwd_splitkv_kernelI23Flash_fwd_kernel_traitsILi96ELi64ELi128ELi4ELb0ELb0EN7cutlass6half_tE19Flash_kernel_traitsILi96ELi64ELi128ELi4ES3_EELb1ELb0ELb1ELb0ELb0ELb0ELb0ELb0EEEvNS_16Flash_fwd_paramsE:
	.zero		1360


//--------------------- .nv.constant0._ZN5flash24flash_fwd_splitkv_kernelI23Flash_fwd_kernel_traitsILi96ELi64ELi128ELi4ELb0ELb0EN7cutlass6half_tE19Flash_kernel_traitsILi96ELi64ELi128ELi4ES3_EELb1ELb0ELb1ELb0ELb0ELb1ELb0ELb0EEEvNS_16Flash_fwd_paramsE --------------------------
	.section	.nv.constant0._ZN5flash24flash_fwd_splitkv_kernelI23Flash_fwd_kernel_traitsILi96ELi64ELi128ELi4ELb0ELb0EN7cutlass6half_tE19Flash_kernel_traitsILi96ELi64ELi128ELi4ES3_EELb1ELb0ELb1ELb0ELb0ELb1ELb0ELb0EEEvNS_16Flash_fwd_paramsE,"a",@progbits
	.sectionflags	@""
	.align	4
.nv.constant0._ZN5flash24flash_fwd_splitkv_kernelI23Flash_fwd_kernel_traitsILi96ELi64ELi128ELi4ELb0ELb0EN7cutlass6half_tE19Flash_kernel_traitsILi96ELi64ELi128ELi4ES3_EELb1ELb0ELb1ELb0ELb0ELb1ELb0ELb0EEEvNS_16Flash_fwd_paramsE:
	.zero		1360


//--------------------- .nv.constant0._ZN5flash24flash_fwd_splitkv_kernelI23Flash_fwd_kernel_traitsILi96ELi64ELi128ELi4ELb0ELb0EN7cutlass6half_tE19Flash_kernel_traitsILi96ELi64ELi128ELi4ES3_EELb1ELb0ELb0ELb0ELb1ELb0ELb0ELb1EEEvNS_16Flash_fwd_paramsE --------------------------
	.section	.nv.constant0._ZN5flash24flash_fwd_splitkv_kernelI23Flash_fwd_kernel_traitsILi96ELi64ELi128ELi4ELb0ELb0EN7cutlass6half_tE19Flash_kernel_traitsILi96ELi64ELi128ELi4ES3_EELb1ELb0ELb0ELb0ELb1ELb0ELb0ELb1EEEvNS_16Flash_fwd_paramsE,"a",@progbits
	.sectionflags	@""
	.align	4
.nv.constant0._ZN5flash24flash_fwd_splitkv_kernelI23Flash_fwd_kernel_traitsILi96ELi64ELi128ELi4ELb0ELb0EN7cutlass6half_tE19Flash_kernel_traitsILi96ELi64ELi128ELi4ES3_EELb1ELb0ELb0ELb0ELb1ELb0ELb0ELb1EEEvNS_16Flash_fwd_paramsE:
	.zero		1360


//--------------------- .nv.constant0._ZN5flash24flash_fwd_splitkv_kernelI23Flash_fwd_kernel_traitsILi96ELi64ELi128ELi4ELb0ELb0EN7cutlass6half_tE19Flash_kernel_traitsILi96ELi64ELi128ELi4ES3_EELb1ELb0ELb0ELb0ELb1ELb1ELb0ELb1EEEvNS_16Flash_fwd_paramsE --------------------------
	.section	.nv.constant0._ZN5flash24flash_fwd_splitkv_kernelI23Flash_fwd_kernel_traitsILi96ELi64ELi128ELi4ELb0ELb0EN7cutlass6half_tE19Flash_kernel_traitsILi96ELi64ELi128ELi4ES3_EELb1ELb0ELb0ELb0ELb1ELb1ELb0ELb1EEEvNS_16Flash_fwd_paramsE,"a",@progbits
	.sectionflags	@""
	.align	4
.nv.constant0._ZN5flash24flash_fwd_splitkv_kernelI23Flash_fwd_kernel_traitsILi96ELi64ELi128ELi4ELb0ELb0EN7cutlass6half_tE19Flash_kernel_traitsILi96ELi64ELi128ELi4ES3_EELb1ELb0ELb0ELb0ELb1ELb1ELb0ELb1EEEvNS_16Flash_fwd_paramsE:
	.zero		1360


//--------------------- .nv.constant0._ZN5flash24flash_fwd_splitkv_kernelI23Flash_fwd_kernel_traitsILi96ELi64ELi128ELi4ELb0ELb0EN7cutlass6half_tE19Flash_kernel_traitsILi96ELi64ELi128ELi4ES3_EELb1ELb0ELb1ELb0ELb0ELb0ELb0ELb1EEEvNS_16Flash_fwd_paramsE --------------------------
	.section	.nv.constant0._ZN5flash24flash_fwd_splitkv_kernelI23Flash_fwd_kernel_traitsILi96ELi64ELi128ELi4ELb0ELb0EN7cutlass6half_tE19Flash_kernel_traitsILi96ELi64ELi128ELi4ES3_EELb1ELb0ELb1ELb0ELb0ELb0ELb0ELb1EEEvNS_16Flash_fwd_paramsE,"a",@progbits
	.sectionflags	@""
	.align	4
.nv.constant0._ZN5flash24flash_fwd_splitkv_kernelI23Flash_fwd_kernel_traitsILi96ELi64ELi128ELi4ELb0ELb0EN7cutlass6half_tE19Flash_kernel_traitsILi96ELi64ELi128ELi4ES3_EELb1ELb0ELb1ELb0ELb0ELb0ELb0ELb1EEEvNS_16Flash_fwd_paramsE:
	.zero		1360


//--------------------- .nv.constant0._ZN5flash24flash_fwd_splitkv_kernelI23Flash_fwd_kernel_traitsILi96ELi64ELi128ELi4ELb0ELb0EN7cutlass6half_tE19Flash_kernel_traitsILi96ELi64ELi128ELi4ES3_EELb1ELb0ELb1ELb0ELb0ELb1ELb0ELb1EEEvNS_16Flash_fwd_paramsE --------------------------
	.section	.nv.constant0._ZN5flash24flash_fwd_splitkv_kernelI23Flash_fwd_kernel_traitsILi96ELi64ELi128ELi4ELb0ELb0EN7cutlass6half_tE19Flash_kernel_traitsILi96ELi64ELi128ELi4ES3_EELb1ELb0ELb1ELb0ELb0ELb1ELb0ELb1EEEvNS_16Flash_fwd_paramsE,"a",@progbits
	.sectionflags	@""
	.align	4
.nv.constant0._ZN5flash24flash_fwd_splitkv_kernelI23Flash_fwd_kernel_traitsILi96ELi64ELi128ELi4ELb0ELb0EN7cutlass6half_tE19Flash_kernel_traitsILi96ELi64ELi128ELi4ES3_EELb1ELb0ELb1ELb0ELb0ELb1ELb0ELb1EEEvNS_16Flash_fwd_paramsE:
	.zero		1360


//--------------------- .nv.constant0._ZN5flash24flash_fwd_splitkv_kernelI23Flash_fwd_kernel_traitsILi96ELi64ELi128ELi4ELb0ELb0EN7cutlass6half_tE19Flash_kernel_traitsILi96ELi64ELi128ELi4ES3_EELb1ELb0ELb0ELb0ELb1ELb0ELb1ELb0EEEvNS_16Flash_fwd_paramsE --------------------------
	.section	.nv.constant0._ZN5flash24flash_fwd_splitkv_kernelI23Flash_fwd_kernel_traitsILi96ELi64ELi128ELi4ELb0ELb0EN7cutlass6half_tE19Flash_kernel_traitsILi96ELi64ELi128ELi4ES3_EELb1ELb0ELb0ELb0ELb1ELb0ELb1ELb0EEEvNS_16Flash_fwd_paramsE,"a",@progbits
	.sectionflags	@""
	.align	4
.nv.constant0._ZN5flash24flash_fwd_splitkv_kernelI23Flash_fwd_kernel_traitsILi96ELi64ELi128ELi4ELb0ELb0EN7cutlass6half_tE19Flash_kernel_traitsILi96ELi64ELi128ELi4ES3_EELb1ELb0ELb0ELb0ELb1ELb0ELb1ELb0EEEvNS_16Flash_fwd_paramsE:
	.zero		1360


//--------------------- .nv.constant0._ZN5flash24flash_fwd_splitkv_kernelI23Flash_fwd_kernel_traitsILi96ELi64ELi128ELi4ELb0ELb0EN7cutlass6half_tE19Flash_kernel_traitsILi96ELi64ELi128ELi4ES3_EELb1ELb0ELb0ELb0ELb1ELb1ELb1ELb0EEEvNS_16Flash_fwd_paramsE --------------------------
	.section	.nv.constant0._ZN5flash24flash_fwd_splitkv_kernelI23Flash_fwd_kernel_traitsILi96ELi64ELi128ELi4ELb0ELb0EN7cutlass6half_tE19Flash_kernel_traitsILi96ELi64ELi128ELi4ES3_EELb1ELb0ELb0ELb0ELb1ELb1ELb1ELb0EEEvNS_16Flash_fwd_paramsE,"a",@progbits
	.sectionflags	@""
	.align	4
.nv.constant0._ZN5flash24flash_fwd_splitkv_kernelI23Flash_fwd_kernel_traitsILi96ELi64ELi128ELi4ELb0ELb0EN7cutlass6half_tE19Flash_kernel_traitsILi96ELi64ELi128ELi4ES3_EELb1ELb0ELb0ELb0ELb1ELb1ELb1ELb0EEEvNS_16Flash_fwd_paramsE:
	.zero		1360


//--------------------- .nv.constant0._ZN5flash24flash_fwd_splitkv_kernelI23Flash_fwd_kernel_traitsILi96ELi64ELi128ELi4ELb0ELb0EN7cutlass6half_tE19Flash_kernel_traitsILi96ELi64ELi128ELi4ES3_EELb1ELb0ELb1ELb0ELb0ELb0ELb1ELb0EEEvNS_16Flash_fwd_paramsE --------------------------
	.section	.nv.constant0._ZN5flash24flash_fwd_splitkv_kernelI23Flash_fwd_kernel_traitsILi96ELi64ELi128ELi4ELb0ELb0EN7cutlass6half_tE19Flash_kernel_traitsILi96ELi64ELi128ELi4ES3_EELb1ELb0ELb1ELb0ELb0ELb0ELb1ELb0EEEvNS_16Flash_fwd_paramsE,"a",@progbits
	.sectionflags	@""
	.align	4
.nv.constant0._ZN5flash24flash_fwd_splitkv_kernelI23Flash_fwd_kernel_traitsILi96ELi64ELi128ELi4ELb0ELb0EN7cutlass6half_tE19Flash_kernel_traitsILi96ELi64ELi128ELi4ES3_EELb1ELb0ELb1ELb0ELb0ELb0ELb1ELb0EEEvNS_16Flash_fwd_paramsE:
	.zero		1360


//--------------------- .nv.constant0._ZN5flash24flash_fwd_splitkv_kernelI23Flash_fwd_kernel_traitsILi96ELi64ELi128ELi4ELb0ELb0EN7cutlass6half_tE19Flash_kernel_traitsILi96ELi64ELi128ELi4ES3_EELb1ELb0ELb1ELb0ELb0ELb1ELb1ELb0EEEvNS_16Flash_fwd_paramsE --------------------------
	.section	.nv.constant0._ZN5flash24flash_fwd_splitkv_kernelI23Flash_fwd_kernel_traitsILi96ELi64ELi128ELi4ELb0ELb0EN7cutlass6half_tE19Flash_kernel_traitsILi96ELi64ELi128ELi4ES3_EELb1ELb0ELb1ELb0ELb0ELb1ELb1ELb0EEEvNS_16Flash_fwd_paramsE,"a",@progbits
	.sectionflags	@""
	.align	4
.nv.constant0._ZN5flash24flash_fwd_splitkv_kernelI23Flash_fwd_kernel_traitsILi96ELi64ELi128ELi4ELb0ELb0EN7cutlass6half_tE19Flash_kernel_traitsILi96ELi64ELi128ELi4ES3_EELb1ELb0ELb1ELb0ELb0ELb1ELb1ELb0EEEvNS_16Flash_fwd_paramsE:
	.zero		1360


//--------------------- .nv.constant0._ZN5flash24flash_fwd_splitkv_kernelI23Flash_fwd_kernel_traitsILi96ELi64ELi128ELi4ELb0ELb0EN7cutlass6half_tE19Flash_kernel_traitsILi96ELi64ELi128ELi4ES3_EELb1ELb0ELb0ELb0ELb1ELb0ELb1ELb1EEEvNS_16Flash_fwd_paramsE --------------------------
	.section	.nv.constant0._ZN5flash24flash_fwd_splitkv_kernelI23Flash_fwd_kernel_traitsILi96ELi64ELi128ELi4ELb0ELb0EN7cutlass6half_tE19Flash_kernel_traitsILi96ELi64ELi128ELi4ES3_EELb1ELb0ELb0ELb0ELb1ELb0ELb1ELb1EEEvNS_16Flash_fwd_paramsE,"a",@progbits
	.sectionflags	@""
	.align	4
.nv.constant0._ZN5flash24flash_fwd_splitkv_kernelI23Flash_fwd_kernel_traitsILi96ELi64ELi128ELi4ELb0ELb0EN7cutlass6half_tE19Flash_kernel_traitsILi96ELi64ELi128ELi4ES3_EELb1ELb0ELb0ELb0ELb1ELb0ELb1ELb1EEEvNS_16Flash_fwd_paramsE:
	.zero		1360


//--------------------- .nv.constant0._ZN5flash24flash_fwd_splitkv_kernelI23Flash_fwd_kernel_traitsILi96ELi64ELi128ELi4ELb0ELb0EN7cutlass6half_tE19Flash_kernel_traitsILi96ELi64ELi128ELi4ES3_EELb1ELb0ELb0ELb0ELb1ELb1ELb1ELb1EEEvNS_16Flash_fwd_paramsE --------------------------
	.section	.nv.constant0._ZN5flash24flash_fwd_splitkv_kernelI23Flash_fwd_kernel_traitsILi96ELi64ELi128ELi4ELb0ELb0EN7cutlass6half_tE19Flash_kernel_traitsILi96ELi64ELi128ELi4ES3_EELb1ELb0ELb0ELb0ELb1ELb1ELb1ELb1EEEvNS_16Flash_fwd_paramsE,"a",@progbits
	.sectionflags	@""
	.align	4
.nv.constant0._ZN5flash24flash_fwd_splitkv_kernelI23Flash_fwd_kernel_traitsILi96ELi64ELi128ELi4ELb0ELb0EN7cutlass6half_tE19Flash_kernel_traitsILi96ELi64ELi128ELi4ES3_EELb1ELb0ELb0ELb0ELb1ELb1ELb1ELb1EEEvNS_16Flash_fwd_paramsE:
	.zero		1360


//--------------------- .nv.constant0._ZN5flash24flash_fwd_splitkv_kernelI23Flash_fwd_kernel_traitsILi96ELi64ELi128ELi4ELb0ELb0EN7cutlass6half_tE19Flash_kernel_traitsILi96ELi64ELi128ELi4ES3_EELb1ELb0ELb1ELb0ELb0ELb0ELb1ELb1EEEvNS_16Flash_fwd_paramsE --------------------------
	.section	.nv.constant0._ZN5flash24flash_fwd_splitkv_kernelI23Flash_fwd_kernel_traitsILi96ELi64ELi128ELi4ELb0ELb0EN7cutlass6half_tE19Flash_kernel_traitsILi96ELi64ELi128ELi4ES3_EELb1ELb0ELb1ELb0ELb0ELb0ELb1ELb1EEEvNS_16Flash_fwd_paramsE,"a",@progbits
	.sectionflags	@""
	.align	4
.nv.constant0._ZN5flash24flash_fwd_splitkv_kernelI23Flash_fwd_kernel_traitsILi96ELi64ELi128ELi4ELb0ELb0EN7cutlass6half_tE19Flash_kernel_traitsILi96ELi64ELi128ELi4ES3_EELb1ELb0ELb1ELb0ELb0ELb0ELb1ELb1EEEvNS_16Flash_fwd_paramsE:
	.zero		1360


//--------------------- .nv.constant0._ZN5flash24flash_fwd_splitkv_kernelI23Flash_fwd_kernel_traitsILi96ELi64ELi128ELi4ELb0ELb0EN7cutlass6half_tE19Flash_kernel_traitsILi96ELi64ELi128ELi4ES3_EELb1ELb0ELb1ELb0ELb0ELb1ELb1ELb1EEEvNS_16Flash_fwd_paramsE --------------------------
	.section	.nv.constant0._ZN5flash24flash_fwd_splitkv_kernelI23Flash_fwd_kernel_traitsILi96ELi64ELi128ELi4ELb0ELb0EN7cutlass6half_tE19Flash_kernel_traitsILi96ELi64ELi128ELi4ES3_EELb1ELb0ELb1ELb0ELb0ELb1ELb1ELb1EEEvNS_16Flash_fwd_paramsE,"a",@progbits
	.sectionflags	@""
	.align	4
.nv.constant0._ZN5flash24flash_fwd_splitkv_kernelI23Flash_fwd_kernel_traitsILi96ELi64ELi128ELi4ELb0ELb0EN7cutlass6half_tE19Flash_kernel_traitsILi96ELi64ELi128ELi4ES3_EELb1ELb0ELb1ELb0ELb0ELb1ELb1ELb1EEEvNS_16Flash_fwd_paramsE:
	.zero		1360


//--------------------- .nv.constant0._ZN5flash32flash_fwd_splitkv_combine_kernelI23Flash_fwd_kernel_traitsILi96ELi64ELi64ELi4ELb0ELb0EN7cutlass6half_tE19Flash_kernel_traitsILi96ELi64ELi64ELi4ES3_EELi16ELi7ELb0EEEvNS_16Flash_fwd_paramsE --------------------------
	.section	.nv.constant0._ZN5flash32flash_fwd_splitkv_combine_kernelI23Flash_fwd_kernel_traitsILi96ELi64ELi64ELi4ELb0ELb0EN7cutlass6half_tE19Flash_kernel_traitsILi96ELi64ELi64ELi4ES3_EELi16ELi7ELb0EEEvNS_16Flash_fwd_paramsE,"a",@progbits
	.sectionflags	@""
	.align	4
.nv.constant0._ZN5flash32flash_fwd_splitkv_combine_kernelI23Flash_fwd_kernel_traitsILi96ELi64ELi64ELi4ELb0ELb0EN7cutlass6half_tE19Flash_kernel_traitsILi96ELi64ELi64ELi4ES3_EELi16ELi7ELb0EEEvNS_16Flash_fwd_paramsE:
	.zero		1360


//--------------------- .nv.constant0._ZN5flash32flash_fwd_splitkv_combine_kernelI23Flash_fwd_kernel_traitsILi96ELi64ELi64ELi4ELb0ELb0EN7cutlass6half_tE19Flash_kernel_traitsILi96ELi64ELi64ELi4ES3_EELi16ELi6ELb0EEEvNS_16Flash_fwd_paramsE --------------------------
	.section	.nv.constant0._ZN5flash32flash_fwd_splitkv_combine_kernelI23Flash_fwd_kernel_traitsILi96ELi64ELi64ELi4ELb0ELb0EN7cutlass6half_tE19Flash_kernel_traitsILi96ELi64ELi64ELi4ES3_EELi16ELi6ELb0EEEvNS_16Flash_fwd_paramsE,"a",@progbits
	.sectionflags	@""
	.align	4
.nv.constant0._ZN5flash32flash_fwd_splitkv_combine_kernelI23Flash_fwd_kernel_traitsILi96ELi64ELi64ELi4ELb0ELb0EN7cutlass6half_tE19Flash_kernel_traitsILi96ELi64ELi64ELi4ES3_EELi16ELi6ELb0EEEvNS_16Flash_fwd_paramsE:
	.zero		1360


//--------------------- .nv.constant0._ZN5flash32flash_fwd_splitkv_combine_kernelI23Flash_fwd_kernel_traitsILi96ELi64ELi64ELi4ELb0ELb0EN7cutlass6half_tE19Flash_kernel_traitsILi96ELi64ELi64ELi4ES3_EELi16ELi5ELb0EEEvNS_16Flash_fwd_paramsE --------------------------
	.section	.nv.constant0._ZN5flash32flash_fwd_splitkv_combine_kernelI23Flash_fwd_kernel_traitsILi96ELi64ELi64ELi4ELb0ELb0EN7cutlass6half_tE19Flash_kernel_traitsILi96ELi64ELi64ELi4ES3_EELi16ELi5ELb0EEEvNS_16Flash_fwd_paramsE,"a",@progbits
	.sectionflags	@""
	.align	4
.nv.constant0._ZN5flash32flash_fwd_splitkv_combine_kernelI23Flash_fwd_kernel_traitsILi96ELi64ELi64ELi4ELb0ELb0EN7cutlass6half_tE19Flash_kernel_traitsILi96ELi64ELi64ELi4ES3_EELi16ELi5ELb0EEEvNS_16Flash_fwd_paramsE:
	.zero		1360


//--------------------- .nv.constant0._ZN5flash32flash_fwd_splitkv_combine_kernelI23Flash_fwd_kernel_traitsILi96ELi64ELi64ELi4ELb0ELb0EN7cutlass6half_tE19Flash_kernel_traitsILi96ELi64ELi64ELi4ES3_EELi16ELi4ELb0EEEvNS_16Flash_fwd_paramsE --------------------------
	.section	.nv.constant0._ZN5flash32flash_fwd_splitkv_combine_kernelI23Flash_fwd_kernel_traitsILi96ELi64ELi64ELi4ELb0ELb0EN7cutlass6half_tE19Flash_kernel_traitsILi96ELi64ELi64ELi4ES3_EELi16ELi4ELb0EEEvNS_16Flash_fwd_paramsE,"a",@progbits
	.sectionflags	@""
	.align	4
.nv.constant0._ZN5flash32flash_fwd_splitkv_combine_kernelI23Flash_fwd_kernel_traitsILi96ELi64ELi64ELi4ELb0ELb0EN7cutlass6half_tE19Flash_kernel_traitsILi96ELi64ELi64ELi4ES3_EELi16ELi4ELb0EEEvNS_16Flash_fwd_paramsE:
	.zero		1360


//--------------------- .nv.constant0._ZN5flash32flash_fwd_splitkv_combine_kernelI23Flash_fwd_kernel_traitsILi96ELi64ELi64ELi4ELb0ELb0EN7cutlass6half_tE19Flash_kernel_traitsILi96ELi64ELi64ELi4ES3_EELi16ELi3ELb0EEEvNS_16Flash_fwd_paramsE --------------------------
	.section	.nv.constant0._ZN5flash32flash_fwd_splitkv_combine_kernelI23Flash_fwd_kernel_traitsILi96ELi64ELi64ELi4ELb0ELb0EN7cutlass6half_tE19Flash_kernel_traitsILi96ELi64ELi64ELi4ES3_EELi16ELi3ELb0EEEvNS_16Flash_fwd_paramsE,"a",@progbits
	.sectionflags	@""
	.align	4
.nv.constant0._ZN5flash32flash_fwd_splitkv_combine_kernelI23Flash_fwd_kernel_traitsILi96ELi64ELi64ELi4ELb0ELb0EN7cutlass6half_tE19Flash_kernel_traitsILi96ELi64ELi64ELi4ES3_EELi16ELi3ELb0EEEvNS_16Flash_fwd_paramsE:
	.zero		1360


//--------------------- .nv.constant0._ZN5flash32flash_fwd_splitkv_combine_kernelI23Flash_fwd_kernel_traitsILi96ELi64ELi64ELi4ELb0ELb0EN7cutlass6half_tE19Flash_kernel_traitsILi96ELi64ELi64ELi4ES3_EELi16ELi2ELb0EEEvNS_16Flash_fwd_paramsE --------------------------
	.section	.nv.constant0._ZN5flash32flash_fwd_splitkv_combine_kernelI23Flash_fwd_kernel_traitsILi96ELi64ELi64ELi4ELb0ELb0EN7cutlass6half_tE19Flash_kernel_traitsILi96ELi64ELi64ELi4ES3_EELi16ELi2ELb0EEEvNS_16Flash_fwd_paramsE,"a",@progbits
	.sectionflags	@""
	.align	4
.nv.constant0._ZN5flash32flash_fwd_splitkv_combine_kernelI23Flash_fwd_kernel_traitsILi96ELi64ELi64ELi4ELb0ELb0EN7cutlass6half_tE19Flash_kernel_traitsILi96ELi64ELi64ELi4ES3_EELi16ELi2ELb0EEEvNS_16Flash_fwd_paramsE:
	.zero		1360


//--------------------- .nv.constant0._ZN5flash32flash_fwd_splitkv_combine_kernelI23Flash_fwd_kernel_traitsILi96ELi64ELi64ELi4ELb0ELb0EN7cutlass6half_tE19Flash_kernel_traitsILi96ELi64ELi64ELi4ES3_EELi16ELi1ELb0EEEvNS_16Flash_fwd_paramsE --------------------------
	.section	.nv.constant0._ZN5flash32flash_fwd_splitkv_combine_kernelI23Flash_fwd_kernel_traitsILi96ELi64ELi64ELi4ELb0ELb0EN7cutlass6half_tE19Flash_kernel_traitsILi96ELi64ELi64ELi4ES3_EELi16ELi1ELb0EEEvNS_16Flash_fwd_paramsE,"a",@progbits
	.sectionflags	@""
	.align	4
.nv.constant0._ZN5flash32flash_fwd_splitkv_combine_kernelI23Flash_fwd_kernel_traitsILi96ELi64ELi64ELi4ELb0ELb0EN7cutlass6half_tE19Flash_kernel_traitsILi96ELi64ELi64ELi4ES3_EELi16ELi1ELb0EEEvNS_16Flash_fwd_paramsE:
	.zero		1360


//--------------------- .nv.constant0._ZN5flash32flash_fwd_splitkv_combine_kernelI23Flash_fwd_kernel_traitsILi96ELi64ELi64ELi4ELb0ELb0EN7cutlass6half_tE19Flash_kernel_traitsILi96ELi64ELi64ELi4ES3_EELi16ELi7ELb1EEEvNS_16Flash_fwd_paramsE --------------------------
	.section	.nv.constant0._ZN5flash32flash_fwd_splitkv_combine_kernelI23Flash_fwd_kernel_traitsILi96ELi64ELi64ELi4ELb0ELb0EN7cutlass6half_tE19Flash_kernel_traitsILi96ELi64ELi64ELi4ES3_EELi16ELi7ELb1EEEvNS_16Flash_fwd_paramsE,"a",@progbits
	.sectionflags	@""
	.align	4
.nv.constant0._ZN5flash32flash_fwd_splitkv_combine_kernelI23Flash_fwd_kernel_traitsILi96ELi64ELi64ELi4ELb0ELb0EN7cutlass6half_tE19Flash_kernel_traitsILi96ELi64ELi64ELi4ES3_EELi16ELi7ELb1EEEvNS_16Flash_fwd_paramsE:
	.zero		1360


//--------------------- .nv.constant0._ZN5flash32flash_fwd_splitkv_combine_kernelI23Flash_fwd_kernel_traitsILi96ELi64ELi64ELi4ELb0ELb0EN7cutlass6half_tE19Flash_kernel_traitsILi96ELi64ELi64ELi4ES3_EELi16ELi6ELb1EEEvNS_16Flash_fwd_paramsE --------------------------
	.section	.nv.constant0._ZN5flash32flash_fwd_splitkv_combine_kernelI23Flash_fwd_kernel_traitsILi96ELi64ELi64ELi4ELb0ELb0EN7cutlass6half_tE19Flash_kernel_traitsILi96ELi64ELi64ELi4ES3_EELi16ELi6ELb1EEEvNS_16Flash_fwd_paramsE,"a",@progbits
	.sectionflags	@""
	.align	4
.nv.constant0._ZN5flash32flash_fwd_splitkv_combine_kernelI23Flash_fwd_kernel_traitsILi96ELi64ELi64ELi4ELb0ELb0EN7cutlass6half_tE19Flash_kernel_traitsILi96ELi64ELi64ELi4ES3_EELi16ELi6ELb1EEEvNS_16Flash_fwd_paramsE:
	.zero		1360


//--------------------- .nv.constant0._ZN5flash32flash_fwd_splitkv_combine_kernelI23Flash_fwd_kernel_traitsILi96ELi64ELi64ELi4ELb0ELb0EN7cutlass6half_tE19Flash_kernel_traitsILi96ELi64ELi64ELi4ES3_EELi16ELi5ELb1EEEvNS_16Flash_fwd_paramsE --------------------------
	.section	.nv.constant0._ZN5flash32flash_fwd_splitkv_combine_kernelI23Flash_fwd_kernel_traitsILi96ELi64ELi64ELi4ELb0ELb0EN7cutlass6half_tE19Flash_kernel_traitsILi96ELi64ELi64ELi4ES3_EELi16ELi5ELb1EEEvNS_16Flash_fwd_paramsE,"a",@progbits
	.sectionflags	@""
	.align	4
.nv.constant0._ZN5flash32flash_fwd_splitkv_combine_kernelI23Flash_fwd_kernel_traitsILi96ELi64ELi64ELi4ELb0ELb0EN7cutlass6half_tE19Flash_kernel_traitsILi96ELi64ELi64ELi4ES3_EELi16ELi5ELb1EEEvNS_16Flash_fwd_paramsE:
	.zero		1360


//--------------------- .nv.constant0._ZN5flash32flash_fwd_splitkv_combine_kernelI23Flash_fwd_kernel_traitsILi96ELi64ELi64ELi4ELb0ELb0EN7cutlass6half_tE19Flash_kernel_traitsILi96ELi64ELi64ELi4ES3_EELi16ELi4ELb1EEEvNS_16Flash_fwd_paramsE --------------------------
	.section	.nv.constant0._ZN5flash32flash_fwd_splitkv_combine_kernelI23Flash_fwd_kernel_traitsILi96ELi64ELi64ELi4ELb0ELb0EN7cutlass6half_tE19Flash_kernel_traitsILi96ELi64ELi64ELi4ES3_EELi16ELi4ELb1EEEvNS_16Flash_fwd_paramsE,"a",@progbits
	.sectionflags	@""
	.align	4
.nv.constant0._ZN5flash32flash_fwd_splitkv_combine_kernelI23Flash_fwd_kernel_traitsILi96ELi64ELi64ELi4ELb0ELb0EN7cutlass6half_tE19Flash_kernel_traitsILi96ELi64ELi64ELi4ES3_EELi16ELi4ELb1EEEvNS_16Flash_fwd_paramsE:
	.zero		1360


//--------------------- .nv.constant0._ZN5flash32flash_fwd_splitkv_combine_kernelI23Flash_fwd_kernel_traitsILi96ELi64ELi64ELi4ELb0ELb0EN7cutlass6half_tE19Flash_kernel_traitsILi96ELi64ELi64ELi4ES3_EELi16ELi3ELb1EEEvNS_16Flash_fwd_paramsE --------------------------
	.section	.nv.constant0._ZN5flash32flash_fwd_splitkv_combine_kernelI23Flash_fwd_kernel_traitsILi96ELi64ELi64ELi4ELb0ELb0EN7cutlass6half_tE19Flash_kernel_traitsILi96ELi64ELi64ELi4ES3_EELi16ELi3ELb1EEEvNS_16Flash_fwd_paramsE,"a",@progbits
	.sectionflags	@""
	.align	4
.nv.constant0._ZN5flash32flash_fwd_splitkv_combine_kernelI23Flash_fwd_kernel_traitsILi96ELi64ELi64ELi4ELb0ELb0EN7cutlass6half_tE19Flash_kernel_traitsILi96ELi64ELi64ELi4ES3_EELi16ELi3ELb1EEEvNS_16Flash_fwd_paramsE:
	.zero		1360


//--------------------- .nv.constant0._ZN5flash32flash_fwd_splitkv_combine_kernelI23Flash_fwd_kernel_traitsILi96ELi64ELi64ELi4ELb0ELb0EN7cutlass6half_tE19Flash_kernel_traitsILi96ELi64ELi64ELi4ES3_EELi16ELi2ELb1EEEvNS_16Flash_fwd_paramsE --------------------------
	.section	.nv.constant0._ZN5flash32flash_fwd_splitkv_combine_kernelI23Flash_fwd_kernel_traitsILi96ELi64ELi64ELi4ELb0ELb0EN7cutlass6half_tE19Flash_kernel_traitsILi96ELi64ELi64ELi4ES3_EELi16ELi2ELb1EEEvNS_16Flash_fwd_paramsE,"a",@progbits
	.sectionflags	@""
	.align	4
.nv.constant0._ZN5flash32flash_fwd_splitkv_combine_kernelI23Flash_fwd_kernel_traitsILi96ELi64ELi64ELi4ELb0ELb0EN7cutlass6half_tE19Flash_kernel_traitsILi96ELi64ELi64ELi4ES3_EELi16ELi2ELb1EEEvNS_16Flash_fwd_paramsE:
	.zero		1360


//--------------------- .nv.constant0._ZN5flash32flash_fwd_splitkv_combine_kernelI23Flash_fwd_kernel_traitsILi96ELi64ELi64ELi4ELb0ELb0EN7cutlass6half_tE19Flash_kernel_traitsILi96ELi64ELi64ELi4ES3_EELi16ELi1ELb1EEEvNS_16Flash_fwd_paramsE --------------------------
	.section	.nv.constant0._ZN5flash32flash_fwd_splitkv_combine_kernelI23Flash_fwd_kernel_traitsILi96ELi64ELi64ELi4ELb0ELb0EN7cutlass6half_tE19Flash_kernel_traitsILi96ELi64ELi64ELi4ES3_EELi16ELi1ELb1EEEvNS_16Flash_fwd_paramsE,"a",@progbits
	.sectionflags	@""
	.align	4
.nv.constant0._ZN5flash32flash_fwd_splitkv_combine_kernelI23Flash_fwd_kernel_traitsILi96ELi64ELi64ELi4ELb0ELb0EN7cutlass6half_tE19Flash_kernel_traitsILi96ELi64ELi64ELi4ES3_EELi16ELi1ELb1EEEvNS_16Flash_fwd_paramsE:
	.zero		1360


//--------------------- .nv.constant0._ZN5flash24flash_fwd_splitkv_kernelI23Flash_fwd_kernel_traitsILi96ELi64ELi64ELi4ELb0ELb0EN7cutlass6half_tE19Flash_kernel_traitsILi96ELi64ELi64ELi4ES3_EELb1ELb0ELb0ELb0ELb0ELb0ELb0ELb0EEEvNS_16Flash_fwd_paramsE --------------------------
	.section	.nv.constant0._ZN5flash24flash_fwd_splitkv_kernelI23Flash_fwd_kernel_traitsILi96ELi64ELi64ELi4ELb0ELb0EN7cutlass6half_tE19Flash_kernel_traitsILi96ELi64ELi64ELi4ES3_EELb1ELb0ELb0ELb0ELb0ELb0ELb0ELb0EEEvNS_16Flash_fwd_paramsE,"a",@progbits
	.sectionflags	@""
	.align	4
.nv.constant0._ZN5flash24flash_fwd_splitkv_kernelI23Flash_fwd_kernel_traitsILi96ELi64ELi64ELi4ELb0ELb0EN7cutlass6half_tE19Flash_kernel_traitsILi96ELi64ELi64ELi4ES3_EELb1ELb0ELb0ELb0ELb0ELb0ELb0ELb0EEEvNS_16Flash_fwd_paramsE:
	.zero		1360


//--------------------- .nv.constant0._ZN5flash24flash_fwd_splitkv_kernelI23Flash_fwd_kernel_traitsILi96ELi64ELi64ELi4ELb0ELb0EN7cutlass6half_tE19Flash_kernel_traitsILi96ELi64ELi64ELi4ES3_EELb1ELb0ELb0ELb0ELb0ELb1ELb0ELb0EEEvNS_16Flash_fwd_paramsE --------------------------
	.section	.nv.constant0._ZN5flash24flash_fwd_splitkv_kernelI23Flash_fwd_kernel_traitsILi96ELi64ELi64ELi4ELb0ELb0EN7cutlass6half_tE19Flash_kernel_traitsILi96ELi64ELi64ELi4ES3_EELb1ELb0ELb0ELb0ELb0ELb1ELb0ELb0EEEvNS_16Flash_fwd_paramsE,"a",@progbits
	.sectionflags	@""
	.align	4
.nv.constant0._ZN5flash24flash_fwd_splitkv_kernelI23Flash_fwd_kernel_traitsILi96ELi64ELi64ELi4ELb0ELb0EN7cutlass6half_tE19Flash_kernel_traitsILi96ELi64ELi64ELi4ES3_EELb1ELb0ELb0ELb0ELb0ELb1ELb0ELb0EEEvNS_16Flash_fwd_paramsE:
	.zero		1360


//--------------------- .nv.constant0._ZN5flash24flash_fwd_splitkv_kernelI23Flash_fwd_kernel_traitsILi96ELi64ELi64ELi4ELb0ELb0EN7cutlass6half_tE19Flash_kernel_traitsILi96ELi64ELi64ELi4ES3_EELb1ELb0ELb0ELb0ELb0ELb0ELb0ELb1EEEvNS_16Flash_fwd_paramsE --------------------------
	.section	.nv.constant0._ZN5flash24flash_fwd_splitkv_kernelI23Flash_fwd_kernel_traitsILi96ELi64ELi64ELi4ELb0ELb0EN7cutlass6half_tE19Flash_kernel_traitsILi96ELi64ELi64ELi4ES3_EELb1ELb0ELb0ELb0ELb0ELb0ELb0ELb1EEEvNS_16Flash_fwd_paramsE,"a",@progbits
	.sectionflags	@""
	.align	4
.nv.constant0._ZN5flash24flash_fwd_splitkv_kernelI23Flash_fwd_kernel_traitsILi96ELi64ELi64ELi4ELb0ELb0EN7cutlass6half_tE19Flash_kernel_traitsILi96ELi64ELi64ELi4ES3_EELb1ELb0ELb0ELb0ELb0ELb0ELb0ELb1EEEvNS_16Flash_fwd_paramsE:
	.zero		1360


//--------------------- .nv.constant0._ZN5flash24flash_fwd_splitkv_kernelI23Flash_fwd_kernel_traitsILi96ELi64ELi64ELi4ELb0ELb0EN7cutlass6half_tE19Flash_kernel_traitsILi96ELi64ELi64ELi4ES3_EELb1ELb0ELb0ELb0ELb0ELb1ELb0ELb1EEEvNS_16Flash_fwd_paramsE --------------------------
	.section	.nv.constant0._ZN5flash24flash_fwd_splitkv_kernelI23Flash_fwd_kernel_traitsILi96ELi64ELi64ELi4ELb0ELb0EN7cutlass6half_tE19Flash_kernel_traitsILi96ELi64ELi64ELi4ES3_EELb1ELb0ELb0ELb0ELb0ELb1ELb0ELb1EEEvNS_16Flash_fwd_paramsE,"a",@progbits
	.sectionflags	@""
	.align	4
.nv.constant0._ZN5flash24flash_fwd_splitkv_kernelI23Flash_fwd_kernel_traitsILi96ELi64ELi64ELi4ELb0ELb0EN7cutlass6half_tE19Flash_kernel_traitsILi96ELi64ELi64ELi4ES3_EELb1ELb0ELb0ELb0ELb0ELb1ELb0ELb1EEEvNS_16Flash_fwd_paramsE:
	.zero		1360


//--------------------- .nv.constant0._ZN5flash24flash_fwd_splitkv_kernelI23Flash_fwd_kernel_traitsILi96ELi64ELi64ELi4ELb0ELb0EN7cutlass6half_tE19Flash_kernel_traitsILi96ELi64ELi64ELi4ES3_EELb1ELb0ELb0ELb0ELb0ELb0ELb1ELb0EEEvNS_16Flash_fwd_paramsE --------------------------
	.section	.nv.constant0._ZN5flash24flash_fwd_splitkv_kernelI23Flash_fwd_kernel_traitsILi96ELi64ELi64ELi4ELb0ELb0EN7cutlass6half_tE19Flash_kernel_traitsILi96ELi64ELi64ELi4ES3_EELb1ELb0ELb0ELb0ELb0ELb0ELb1ELb0EEEvNS_16Flash_fwd_paramsE,"a",@progbits
	.sectionflags	@""
	.align	4
.nv.constant0._ZN5flash24flash_fwd_splitkv_kernelI23Flash_fwd_kernel_traitsILi96ELi64ELi64ELi4ELb0ELb0EN7cutlass6half_tE19Flash_kernel_traitsILi96ELi64ELi64ELi4ES3_EELb1ELb0ELb0ELb0ELb0ELb0ELb1ELb0EEEvNS_16Flash_fwd_paramsE:
	.zero		1360


//--------------------- .nv.constant0._ZN5flash24flash_fwd_splitkv_kernelI23Flash_fwd_kernel_traitsILi96ELi64ELi64ELi4ELb0ELb0EN7cutlass6half_tE19Flash_kernel_traitsILi96ELi64ELi64ELi4ES3_EELb1ELb0ELb0ELb0ELb0ELb1ELb1ELb0EEEvNS_16Flash_fwd_paramsE --------------------------
	.section	.nv.constant0._ZN5flash24flash_fwd_splitkv_kernelI23Flash_fwd_kernel_traitsILi96ELi64ELi64ELi4ELb0ELb0EN7cutlass6half_tE19Flash_kernel_traitsILi96ELi64ELi64ELi4ES3_EELb1ELb0ELb0ELb0ELb0ELb1ELb1ELb0EEEvNS_16Flash_fwd_paramsE,"a",@progbits
	.sectionflags	@""
	.align	4
.nv.constant0._ZN5flash24flash_fwd_splitkv_kernelI23Flash_fwd_kernel_traitsILi96ELi64ELi64ELi4ELb0ELb0EN7cutlass6half_tE19Flash_kernel_traitsILi96ELi64ELi64ELi4ES3_EELb1ELb0ELb0ELb0ELb0ELb1ELb1ELb0EEEvNS_16Flash_fwd_paramsE:
	.zero		1360


//--------------------- .nv.constant0._ZN5flash24flash_fwd_splitkv_kernelI23Flash_fwd_kernel_traitsILi96ELi64ELi64ELi4ELb0ELb0EN7cutlass6half_tE19Flash_kernel_traitsILi96ELi64ELi64ELi4ES3_EELb1ELb0ELb0ELb0ELb0ELb0ELb1ELb1EEEvNS_16Flash_fwd_paramsE --------------------------
	.section	.nv.constant0._ZN5flash24flash_fwd_splitkv_kernelI23Flash_fwd_kernel_traitsILi96ELi64ELi64ELi4ELb0ELb0EN7cutlass6half_tE19Flash_kernel_traitsILi96ELi64ELi64ELi4ES3_EELb1ELb0ELb0ELb0ELb0ELb0ELb1ELb1EEEvNS_16Flash_fwd_paramsE,"a",@progbits
	.sectionflags	@""
	.align	4
.nv.constant0._ZN5flash24flash_fwd_splitkv_kernelI23Flash_fwd_kernel_traitsILi96ELi64ELi64ELi4ELb0ELb0EN7cutlass6half_tE19Flash_kernel_traitsILi96ELi64ELi64ELi4ES3_EELb1ELb0ELb0ELb0ELb0ELb0ELb1ELb1EEEvNS_16Flash_fwd_paramsE:
	.zero		1360


//--------------------- .nv.constant0._ZN5flash24flash_fwd_splitkv_kernelI23Flash_fwd_kernel_traitsILi96ELi64ELi64ELi4ELb0ELb0EN7cutlass6half_tE19Flash_kernel_traitsILi96ELi64ELi64ELi4ES3_EELb1ELb0ELb0ELb0ELb0ELb1ELb1ELb1EEEvNS_16Flash_fwd_paramsE --------------------------
	.section	.nv.constant0._ZN5flash24flash_fwd_splitkv_kernelI23Flash_fwd_kernel_traitsILi96ELi64ELi64ELi4ELb0ELb0EN7cutlass6half_tE19Flash_kernel_traitsILi96ELi64ELi64ELi4ES3_EELb1ELb0ELb0ELb0ELb0ELb1ELb1ELb1EEEvNS_16Flash_fwd_paramsE,"a",@progbits
	.sectionflags	@""
	.align	4
.nv.constant0._ZN5flash24flash_fwd_splitkv_kernelI23Flash_fwd_kernel_traitsILi96ELi64ELi64ELi4ELb0ELb0EN7cutlass6half_tE19Flash_kernel_traitsILi96ELi64ELi64ELi4ES3_EELb1ELb0ELb0ELb0ELb0ELb1ELb1ELb1EEEvNS_16Flash_fwd_paramsE:
	.zero		1360


//--------------------- .nv.constant0._ZN5flash24flash_fwd_splitkv_kernelI23Flash_fwd_kernel_traitsILi96ELi64ELi64ELi4ELb0ELb0EN7cutlass6half_tE19Flash_kernel_traitsILi96ELi64ELi64ELi4ES3_EELb1ELb0ELb0ELb1ELb1ELb0ELb0ELb0EEEvNS_16Flash_fwd_paramsE --------------------------
	.section	.nv.constant0._ZN5flash24flash_fwd_splitkv_kernelI23Flash_fwd_kernel_traitsILi96ELi64ELi64ELi4ELb0ELb0EN7cutlass6half_tE19Flash_kernel_traitsILi96ELi64ELi64ELi4ES3_EELb1ELb0ELb0ELb1ELb1ELb0ELb0ELb0EEEvNS_16Flash_fwd_paramsE,"a",@progbits
	.sectionflags	@""
	.align	4
.nv.constant0._ZN5flash24flash_fwd_splitkv_kernelI23Flash_fwd_kernel_traitsILi96ELi64ELi64ELi4ELb0ELb0EN7cutlass6half_tE19Flash_kernel_traitsILi96ELi64ELi64ELi4ES3_EELb1ELb0ELb0ELb1ELb1ELb0ELb0ELb0EEEvNS_16Flash_fwd_paramsE:
	.zero		1360


//--------------------- .nv.constant0._ZN5flash24flash_fwd_splitkv_kernelI23Flash_fwd_kernel_traitsILi96ELi64ELi64ELi4ELb0ELb0EN7cutlass6half_tE19Flash_kernel_traitsILi96ELi64ELi64ELi4ES3_EELb1ELb0ELb0ELb1ELb1ELb1ELb0ELb0EEEvNS_16Flash_fwd_paramsE --------------------------
	.section	.nv.constant0._ZN5flash24flash_fwd_splitkv_kernelI23Flash_fwd_kernel_traitsILi96ELi64ELi64ELi4ELb0ELb0EN7cutlass6half_tE19Flash_kernel_traitsILi96ELi64ELi64ELi4ES3_EELb1ELb0ELb0ELb1ELb1ELb1ELb0ELb0EEEvNS_16Flash_fwd_paramsE,"a",@progbits
	.sectionflags	@""
	.align	4
.nv.constant0._ZN5flash24flash_fwd_splitkv_kernelI23Flash_fwd_kernel_traitsILi96ELi64ELi64ELi4ELb0ELb0EN7cutlass6half_tE19Flash_kernel_traitsILi96ELi64ELi64ELi4ES3_EELb1ELb0ELb0ELb1ELb1ELb1ELb0ELb0EEEvNS_16Flash_fwd_paramsE:
	.zero		1360


//--------------------- .nv.constant0._ZN5flash24flash_fwd_splitkv_kernelI23Flash_fwd_kernel_traitsILi96ELi64ELi64ELi4ELb0ELb0EN7cutlass6half_tE19Flash_kernel_traitsILi96ELi64ELi64ELi4ES3_EELb1ELb0ELb0ELb1ELb1ELb0ELb1ELb0EEEvNS_16Flash_fwd_paramsE --------------------------
	.section	.nv.constant0._ZN5flash24flash_fwd_splitkv_kernelI23Flash_fwd_kernel_traitsILi96ELi64ELi64ELi4ELb0ELb0EN7cutlass6half_tE19Flash_kernel_traitsILi96ELi64ELi64ELi4ES3_EELb1ELb0ELb0ELb1ELb1ELb0ELb1ELb0EEEvNS_16Flash_fwd_paramsE,"a",@progbits
	.sectionflags	@""
	.align	4
.nv.constant0._ZN5flash24flash_fwd_splitkv_kernelI23Flash_fwd_kernel_traitsILi96ELi64ELi64ELi4ELb0ELb0EN7cutlass6half_tE19Flash_kernel_traitsILi96ELi64ELi64ELi4ES3_EELb1ELb0ELb0ELb1ELb1ELb0ELb1ELb0EEEvNS_16Flash_fwd_paramsE:
	.zero		1360


//--------------------- .nv.constant0._ZN5flash24flash_fwd_splitkv_kernelI23Flash_fwd_kernel_traitsILi96ELi64ELi64ELi4ELb0ELb0EN7cutlass6half_tE19Flash_kernel_traitsILi96ELi64ELi64ELi4ES3_EELb1ELb0ELb0ELb1ELb1ELb1ELb1ELb0EEEvNS_16Flash_fwd_paramsE --------------------------
	.section	.nv.constant0._ZN5flash24flash_fwd_splitkv_kernelI23Flash_fwd_kernel_traitsILi96ELi64ELi64ELi4ELb0ELb0EN7cutlass6half_tE19Flash_kernel_traitsILi96ELi64ELi64ELi4ES3_EELb1ELb0ELb0ELb1ELb1ELb1ELb1ELb0EEEvNS_16Flash_fwd_paramsE,"a",@progbits
	.sectionflags	@""
	.align	4
.nv.constant0._ZN5flash24flash_fwd_splitkv_kernelI23Flash_fwd_kernel_traitsILi96ELi64ELi64ELi4ELb0ELb0EN7cutlass6half_tE19Flash_kernel_traitsILi96ELi64ELi64ELi4ES3_EELb1ELb0ELb0ELb1ELb1ELb1ELb1ELb0EEEvNS_16Flash_fwd_paramsE:
	.zero		1360


//--------------------- .nv.constant0._ZN5flash24flash_fwd_splitkv_kernelI23Flash_fwd_kernel_traitsILi96ELi64ELi64ELi4ELb0ELb0EN7cutlass6half_tE19Flash_kernel_traitsILi96ELi64ELi64ELi4ES3_EELb1ELb0ELb0ELb0ELb1ELb0ELb0ELb0EEEvNS_16Flash_fwd_paramsE --------------------------
	.section	.nv.constant0._ZN5flash24flash_fwd_splitkv_kernelI23Flash_fwd_kernel_traitsILi96ELi64ELi64ELi4ELb0ELb0EN7cutlass6half_tE19Flash_kernel_traitsILi96ELi64ELi64ELi4ES3_EELb1ELb0ELb0ELb0ELb1ELb0ELb0ELb0EEEvNS_16Flash_fwd_paramsE,"a",@progbits
	.sectionflags	@""
	.align	4
.nv.constant0._ZN5flash24flash_fwd_splitkv_kernelI23Flash_fwd_kernel_traitsILi96ELi64ELi64ELi4ELb0ELb0EN7cutlass6half_tE19Flash_kernel_traitsILi96ELi64ELi64ELi4ES3_EELb1ELb0ELb0ELb0ELb1ELb0ELb0ELb0EEEvNS_16Flash_fwd_paramsE:
	.zero		1360


//--------------------- .nv.constant0._ZN5flash24flash_fwd_splitkv_kernelI23Flash_fwd_kernel_traitsILi96ELi64ELi64ELi4ELb0ELb0EN7cutlass6half_tE19Flash_kernel_traitsILi96ELi64ELi64ELi4ES3_EELb1ELb0ELb0ELb0ELb1ELb1ELb0ELb0EEEvNS_16Flash_fwd_paramsE --------------------------
	.section	.nv.constant0._ZN5flash24flash_fwd_splitkv_kernelI23Flash_fwd_kernel_traitsILi96ELi64ELi64ELi4ELb0ELb0EN7cutlass6half_tE19Flash_kernel_traitsILi96ELi64ELi64ELi4ES3_EELb1ELb0ELb0ELb0ELb1ELb1ELb0ELb0EEEvNS_16Flash_fwd_paramsE,"a",@progbits
	.sectionflags	@""
	.align	4
.nv.constant0._ZN5flash24flash_fwd_splitkv_kernelI23Flash_fwd_kernel_traitsILi96ELi64ELi64ELi4ELb0ELb0EN7cutlass6half_tE19Flash_kernel_traitsILi96ELi64ELi64ELi4ES3_EELb1ELb0ELb0ELb0ELb1ELb1ELb0ELb0EEEvNS_16Flash_fwd_paramsE:
	.zero		1360


//--------------------- .nv.constant0._ZN5flash24flash_fwd_splitkv_kernelI23Flash_fwd_kernel_traitsILi96ELi64ELi64ELi4ELb0ELb0EN7cutlass6half_tE19Flash_kernel_traitsILi96ELi64ELi64ELi4ES3_EELb1ELb0ELb1ELb0ELb0ELb0ELb0ELb0EEEvNS_16Flash_fwd_paramsE --------------------------
	.section	.nv.constant0._ZN5flash24flash_fwd_splitkv_kernelI23Flash_fwd_kernel_traitsILi96ELi64ELi64ELi4ELb0ELb0EN7cutlass6half_tE19Flash_kernel_traitsILi96ELi64ELi64ELi4ES3_EELb1ELb0ELb1ELb0ELb0ELb0ELb0ELb0EEEvNS_16Flash_fwd_paramsE,"a",@progbits
	.sectionflags	@""
	.align	4
.nv.constant0._ZN5flash24flash_fwd_splitkv_kernelI23Flash_fwd_kernel_traitsILi96ELi64ELi64ELi4ELb0ELb0EN7cutlass6half_tE19Flash_kernel_traitsILi96ELi64ELi64ELi4ES3_EELb1ELb0ELb1ELb0ELb0ELb0ELb0ELb0EEEvNS_16Flash_fwd_paramsE:
	.zero		1360


//--------------------- .nv.constant0._ZN5flash24flash_fwd_splitkv_kernelI23Flash_fwd_kernel_traitsILi96ELi64ELi64ELi4ELb0ELb0EN7cutlass6half_tE19Flash_kernel_traitsILi96ELi64ELi64ELi4ES3_EELb1ELb0ELb1ELb0ELb0ELb1ELb0ELb0EEEvNS_16Flash_fwd_paramsE --------------------------
	.section	.nv.constant0._ZN5flash24flash_fwd_splitkv_kernelI23Flash_fwd_kernel_traitsILi96ELi64ELi64ELi4ELb0ELb0EN7cutlass6half_tE19Flash_kernel_traitsILi96ELi64ELi64ELi4ES3_EELb1ELb0ELb1ELb0ELb0ELb1ELb0ELb0EEEvNS_16Flash_fwd_paramsE,"a",@progbits
	.sectionflags	@""
	.align	4
.nv.constant0._ZN5flash24flash_fwd_splitkv_kernelI23Flash_fwd_kernel_traitsILi96ELi64ELi64ELi4ELb0ELb0EN7cutlass6half_tE19Flash_kernel_traitsILi96ELi64ELi64ELi4ES3_EELb1ELb0ELb1ELb0ELb0ELb1ELb0ELb0EEEvNS_16Flash_fwd_paramsE:
	.zero		1360


//--------------------- .nv.constant0._ZN5flash24flash_fwd_splitkv_kernelI23Flash_fwd_kernel_traitsILi96ELi64ELi64ELi4ELb0ELb0EN7cutlass6half_tE19Flash_kernel_traitsILi96ELi64ELi64ELi4ES3_EELb1ELb0ELb0ELb0ELb1ELb0ELb0ELb1EEEvNS_16Flash_fwd_paramsE --------------------------
	.section	.nv.constant0._ZN5flash24flash_fwd_splitkv_kernelI23Flash_fwd_kernel_traitsILi96ELi64ELi64ELi4ELb0ELb0EN7cutlass6half_tE19Flash_kernel_traitsILi96ELi64ELi64ELi4ES3_EELb1ELb0ELb0ELb0ELb1ELb0ELb0ELb1EEEvNS_16Flash_fwd_paramsE,"a",@progbits
	.sectionflags	@""
	.align	4
.nv.constant0._ZN5flash24flash_fwd_splitkv_kernelI23Flash_fwd_kernel_traitsILi96ELi64ELi64ELi4ELb0ELb0EN7cutlass6half_tE19Flash_kernel_traitsILi96ELi64ELi64ELi4ES3_EELb1ELb0ELb0ELb0ELb1ELb0ELb0ELb1EEEvNS_16Flash_fwd_paramsE:
	.zero		1360


//--------------------- .nv.constant0._ZN5flash24flash_fwd_splitkv_kernelI23Flash_fwd_kernel_traitsILi96ELi64ELi64ELi4ELb0ELb0EN7cutlass6half_tE19Flash_kernel_traitsILi96ELi64ELi64ELi4ES3_EELb1ELb0ELb0ELb0ELb1ELb1ELb0ELb1EEEvNS_16Flash_fwd_paramsE --------------------------
	.section	.nv.constant0._ZN5flash24flash_fwd_splitkv_kernelI23Flash_fwd_kernel_traitsILi96ELi64ELi64ELi4ELb0ELb0EN7cutlass6half_tE19Flash_kernel_traitsILi96ELi64ELi64ELi4ES3_EELb1ELb0ELb0ELb0ELb1ELb1ELb0ELb1EEEvNS_16Flash_fwd_paramsE,"a",@progbits
	.sectionflags	@""
	.align	4
.nv.constant0._ZN5flash24flash_fwd_splitkv_kernelI23Flash_fwd_kernel_traitsILi96ELi64ELi64ELi4ELb0ELb0EN7cutlass6half_tE19Flash_kernel_traitsILi96ELi64ELi64ELi4ES3_EELb1ELb0ELb0ELb0ELb1ELb1ELb0ELb1EEEvNS_16Flash_fwd_paramsE:
	.zero		1360


//--------------------- .nv.constant0._ZN5flash24flash_fwd_splitkv_kernelI23Flash_fwd_kernel_traitsILi96ELi64ELi64ELi4ELb0ELb0EN7cutlass6half_tE19Flash_kernel_traitsILi96ELi64ELi64ELi4ES3_EELb1ELb0ELb1ELb0ELb0ELb0ELb0ELb1EEEvNS_16Flash_fwd_paramsE --------------------------
	.section	.nv.constant0._ZN5flash24flash_fwd_splitkv_kernelI23Flash_fwd_kernel_traitsILi96ELi64ELi64ELi4ELb0ELb0EN7cutlass6half_tE19Flash_kernel_traitsILi96ELi64ELi64ELi4ES3_EELb1ELb0ELb1ELb0ELb0ELb0ELb0ELb1EEEvNS_16Flash_fwd_paramsE,"a",@progbits
	.sectionflags	@""
	.align	4
.nv.constant0._ZN5flash24flash_fwd_splitkv_kernelI23Flash_fwd_kernel_traitsILi96ELi64ELi64ELi4ELb0ELb0EN7cutlass6half_tE19Flash_kernel_traitsILi96ELi64ELi64ELi4ES3_EELb1ELb0ELb1ELb0ELb0ELb0ELb0ELb1EEEvNS_16Flash_fwd_paramsE:
	.zero		1360


//--------------------- .nv.constant0._ZN5flash24flash_fwd_splitkv_kernelI23Flash_fwd_kernel_traitsILi96ELi64ELi64ELi4ELb0ELb0EN7cutlass6half_tE19Flash_kernel_traitsILi96ELi64ELi64ELi4ES3_EELb1ELb0ELb1ELb0ELb0ELb1ELb0ELb1EEEvNS_16Flash_fwd_paramsE --------------------------
	.section	.nv.constant0._ZN5flash24flash_fwd_splitkv_kernelI23Flash_fwd_kernel_traitsILi96ELi64ELi64ELi4ELb0ELb0EN7cutlass6half_tE19Flash_kernel_traitsILi96ELi64ELi64ELi4ES3_EELb1ELb0ELb1ELb0ELb0ELb1ELb0ELb1EEEvNS_16Flash_fwd_paramsE,"a",@progbits
	.sectionflags	@""
	.align	4
.nv.constant0._ZN5flash24flash_fwd_splitkv_kernelI23Flash_fwd_kernel_traitsILi96ELi64ELi64ELi4ELb0ELb0EN7cutlass6half_tE19Flash_kernel_traitsILi96ELi64ELi64ELi4ES3_EELb1ELb0ELb1ELb0ELb0ELb1ELb0ELb1EEEvNS_16Flash_fwd_paramsE:
	.zero		1360


//--------------------- .nv.constant0._ZN5flash24flash_fwd_splitkv_kernelI23Flash_fwd_kernel_traitsILi96ELi64ELi64ELi4ELb0ELb0EN7cutlass6half_tE19Flash_kernel_traitsILi96ELi64ELi64ELi4ES3_EELb1ELb0ELb0ELb0ELb1ELb0ELb1ELb0EEEvNS_16Flash_fwd_paramsE --------------------------
	.section	.nv.constant0._ZN5flash24flash_fwd_splitkv_kernelI23Flash_fwd_kernel_traitsILi96ELi64ELi64ELi4ELb0ELb0EN7cutlass6half_tE19Flash_kernel_traitsILi96ELi64ELi64ELi4ES3_EELb1ELb0ELb0ELb0ELb1ELb0ELb1ELb0EEEvNS_16Flash_fwd_paramsE,"a",@progbits
	.sectionflags	@""
	.align	4
.nv.constant0._ZN5flash24flash_fwd_splitkv_kernelI23Flash_fwd_kernel_traitsILi96ELi64ELi64ELi4ELb0ELb0EN7cutlass6half_tE19Flash_kernel_traitsILi96ELi64ELi64ELi4ES3_EELb1ELb0ELb0ELb0ELb1ELb0ELb1ELb0EEEvNS_16Flash_fwd_paramsE:
	.zero		1360


//--------------------- .nv.constant0._ZN5flash24flash_fwd_splitkv_kernelI23Flash_fwd_kernel_traitsILi96ELi64ELi64ELi4ELb0ELb0EN7cutlass6half_tE19Flash_kernel_traitsILi96ELi64ELi64ELi4ES3_EELb1ELb0ELb0ELb0ELb1ELb1ELb1ELb0EEEvNS_16Flash_fwd_paramsE --------------------------
	.section	.nv.constant0._ZN5flash24flash_fwd_splitkv_kernelI23Flash_fwd_kernel_traitsILi96ELi64ELi64ELi4ELb0ELb0EN7cutlass6half_tE19Flash_kernel_traitsILi96ELi64ELi64ELi4ES3_EELb1ELb0ELb0ELb0ELb1ELb1ELb1ELb0EEEvNS_16Flash_fwd_paramsE,"a",@progbits
	.sectionflags	@""
	.align	4
.nv.constant0._ZN5flash24flash_fwd_splitkv_kernelI23Flash_fwd_kernel_traitsILi96ELi64ELi64ELi4ELb0ELb0EN7cutlass6half_tE19Flash_kernel_traitsILi96ELi64ELi64ELi4ES3_EELb1ELb0ELb0ELb0ELb1ELb1ELb1ELb0EEEvNS_16Flash_fwd_paramsE:
	.zero		1360


//--------------------- .nv.constant0._ZN5flash24flash_fwd_splitkv_kernelI23Flash_fwd_kernel_traitsILi96ELi64ELi64ELi4ELb0ELb0EN7cutlass6half_tE19Flash_kernel_traitsILi96ELi64ELi64ELi4ES3_EELb1ELb0ELb1ELb0ELb0ELb0ELb1ELb0EEEvNS_16Flash_fwd_paramsE --------------------------
	.section	.nv.constant0._ZN5flash24flash_fwd_splitkv_kernelI23Flash_fwd_kernel_traitsILi96ELi64ELi64ELi4ELb0ELb0EN7cutlass6half_tE19Flash_kernel_traitsILi96ELi64ELi64ELi4ES3_EELb1ELb0ELb1ELb0ELb0ELb0ELb1ELb0EEEvNS_16Flash_fwd_paramsE,"a",@progbits
	.sectionflags	@""
	.align	4
.nv.constant0._ZN5flash24flash_fwd_splitkv_kernelI23Flash_fwd_kernel_traitsILi96ELi64ELi64ELi4ELb0ELb0EN7cutlass6half_tE19Flash_kernel_traitsILi96ELi64ELi64ELi4ES3_EELb1ELb0ELb1ELb0ELb0ELb0ELb1ELb0EEEvNS_16Flash_fwd_paramsE:
	.zero		1360


//--------------------- .nv.constant0._ZN5flash24flash_fwd_splitkv_kernelI23Flash_fwd_kernel_traitsILi96ELi64ELi64ELi4ELb0ELb0EN7cutlass6half_tE19Flash_kernel_traitsILi96ELi64ELi64ELi4ES3_EELb1ELb0ELb1ELb0ELb0ELb1ELb1ELb0EEEvNS_16Flash_fwd_paramsE --------------------------
	.section	.nv.constant0._ZN5flash24flash_fwd_splitkv_kernelI23Flash_fwd_kernel_traitsILi96ELi64ELi64ELi4ELb0ELb0EN7cutlass6half_tE19Flash_kernel_traitsILi96ELi64ELi64ELi4ES3_EELb1ELb0ELb1ELb0ELb0ELb1ELb1ELb0EEEvNS_16Flash_fwd_paramsE,"a",@progbits
	.sectionflags	@""
	.align	4
.nv.constant0._ZN5flash24flash_fwd_splitkv_kernelI23Flash_fwd_kernel_traitsILi96ELi64ELi64ELi4ELb0ELb0EN7cutlass6half_tE19Flash_kernel_traitsILi96ELi64ELi64ELi4ES3_EELb1ELb0ELb1ELb0ELb0ELb1ELb1ELb0EEEvNS_16Flash_fwd_paramsE:
	.zero		1360


//--------------------- .nv.constant0._ZN5flash24flash_fwd_splitkv_kernelI23Flash_fwd_kernel_traitsILi96ELi64ELi64ELi4ELb0ELb0EN7cutlass6half_tE19Flash_kernel_traitsILi96ELi64ELi64ELi4ES3_EELb1ELb0ELb0ELb0ELb1ELb0ELb1ELb1EEEvNS_16Flash_fwd_paramsE --------------------------
	.section	.nv.constant0._ZN5flash24flash_fwd_splitkv_kernelI23Flash_fwd_kernel_traitsILi96ELi64ELi64ELi4ELb0ELb0EN7cutlass6half_tE19Flash_kernel_traitsILi96ELi64ELi64ELi4ES3_EELb1ELb0ELb0ELb0ELb1ELb0ELb1ELb1EEEvNS_16Flash_fwd_paramsE,"a",@progbits
	.sectionflags	@""
	.align	4
.nv.constant0._ZN5flash24flash_fwd_splitkv_kernelI23Flash_fwd_kernel_traitsILi96ELi64ELi64ELi4ELb0ELb0EN7cutlass6half_tE19Flash_kernel_traitsILi96ELi64ELi64ELi4ES3_EELb1ELb0ELb0ELb0ELb1ELb0ELb1ELb1EEEvNS_16Flash_fwd_paramsE:
	.zero		1360


//--------------------- .nv.constant0._ZN5flash24flash_fwd_splitkv_kernelI23Flash_fwd_kernel_traitsILi96ELi64ELi64ELi4ELb0ELb0EN7cutlass6half_tE19Flash_kernel_traitsILi96ELi64ELi64ELi4ES3_EELb1ELb0ELb0ELb0ELb1ELb1ELb1ELb1EEEvNS_16Flash_fwd_paramsE --------------------------
	.section	.nv.constant0._ZN5flash24flash_fwd_splitkv_kernelI23Flash_fwd_kernel_traitsILi96ELi64ELi64ELi4ELb0ELb0EN7cutlass6half_tE19Flash_kernel_traitsILi96ELi64ELi64ELi4ES3_EELb1ELb0ELb0ELb0ELb1ELb1ELb1ELb1EEEvNS_16Flash_fwd_paramsE,"a",@progbits
	.sectionflags	@""
	.align	4
.nv.constant0._ZN5flash24flash_fwd_splitkv_kernelI23Flash_fwd_kernel_traitsILi96ELi64ELi64ELi4ELb0ELb0EN7cutlass6half_tE19Flash_kernel_traitsILi96ELi64ELi64ELi4ES3_EELb1ELb0ELb0ELb0ELb1ELb1ELb1ELb1EEEvNS_16Flash_fwd_paramsE:
	.zero		1360


//--------------------- .nv.constant0._ZN5flash24flash_fwd_splitkv_kernelI23Flash_fwd_kernel_traitsILi96ELi64ELi64ELi4ELb0ELb0EN7cutlass6half_tE19Flash_kernel_traitsILi96ELi64ELi64ELi4ES3_EELb1ELb0ELb1ELb0ELb0ELb0ELb1ELb1EEEvNS_16Flash_fwd_paramsE --------------------------
	.section	.nv.constant0._ZN5flash24flash_fwd_splitkv_kernelI23Flash_fwd_kernel_traitsILi96ELi64ELi64ELi4ELb0ELb0EN7cutlass6half_tE19Flash_kernel_traitsILi96ELi64ELi64ELi4ES3_EELb1ELb0ELb1ELb0ELb0ELb0ELb1ELb1EEEvNS_16Flash_fwd_paramsE,"a",@progbits
	.sectionflags	@""
	.align	4
.nv.constant0._ZN5flash24flash_fwd_splitkv_kernelI23Flash_fwd_kernel_traitsILi96ELi64ELi64ELi4ELb0ELb0EN7cutlass6half_tE19Flash_kernel_traitsILi96ELi64ELi64ELi4ES3_EELb1ELb0ELb1ELb0ELb0ELb0ELb1ELb1EEEvNS_16Flash_fwd_paramsE:
	.zero		1360


//--------------------- .nv.constant0._ZN5flash24flash_fwd_splitkv_kernelI23Flash_fwd_kernel_traitsILi96ELi64ELi64ELi4ELb0ELb0EN7cutlass6half_tE19Flash_kernel_traitsILi96ELi64ELi64ELi4ES3_EELb1ELb0ELb1ELb0ELb0ELb1ELb1ELb1EEEvNS_16Flash_fwd_paramsE --------------------------
	.section	.nv.constant0._ZN5flash24flash_fwd_splitkv_kernelI23Flash_fwd_kernel_traitsILi96ELi64ELi64ELi4ELb0ELb0EN7cutlass6half_tE19Flash_kernel_traitsILi96ELi64ELi64ELi4ES3_EELb1ELb0ELb1ELb0ELb0ELb1ELb1ELb1EEEvNS_16Flash_fwd_paramsE,"a",@progbits
	.sectionflags	@""
	.align	4
.nv.constant0._ZN5flash24flash_fwd_splitkv_kernelI23Flash_fwd_kernel_traitsILi96ELi64ELi64ELi4ELb0ELb0EN7cutlass6half_tE19Flash_kernel_traitsILi96ELi64ELi64ELi4ES3_EELb1ELb0ELb1ELb0ELb0ELb1ELb1ELb1EEEvNS_16Flash_fwd_paramsE:
	.zero		1360


//--------------------- SYMBOLS --------------------------

	.type		.nv.reservedSmem.offset0,@object
	.size		.nv.reservedSmem.offset0,0x4
	.type		.nv.reservedSmem.cap,@object
	.size		.nv.reservedSmem.cap,0x4
